	.target	sm_90a

	.elftype	@"ET_EXEC"


//--------------------- .note.nv.tkinfo           --------------------------
	.section	.note.nv.tkinfo,"",@"SHT_NOTE"
	.sectionflags	@"SHF_NOTE_NV_TKINFO"
	.tkinfo
        /*0018*/ 	.word	0x00000002
        /*0030*/ 	.string	""
        /*0030*/ 	.string	"ptxas"
        /*0030*/ 	.string	"Cuda compilation tools, release 13.0, V13.0.88"
        /*0030*/ 	.string	"Build cuda_13.0.r13.0/compiler.36424714_0"
        /*0030*/ 	.string	"-arch sm_90a -m 64 "



//--------------------- .note.nv.cuinfo           --------------------------
	.section	.note.nv.cuinfo,"",@"SHT_NOTE"
	.sectionflags	@"SHF_NOTE_NV_CUINFO"
        /*0018*/ 	.short	0x0002
        /*001a*/ 	.short	0x005a
        /*001c*/ 	.short	0x0082
	.zero		2


//--------------------- .nv.info                  --------------------------
	.section	.nv.info,"",@"SHT_CUDA_INFO"
	.align	4


	//----- nvinfo : EIATTR_REGCOUNT
	.align		4
        /*0000*/ 	.byte	0x04, 0x2f
        /*0002*/ 	.short	(.L_20 - .L_19)
	.align		4
.L_19:
        /*0004*/ 	.word	index@(_ZN7cutlass13device_kernelIN5flash22FlashAttnBwdPreprocessIN4cute5tupleIJNS3_1CILi128EEENS5_ILi64EEEEEENS_6half_tEfNS_4arch4Sm90ELb1ELb1EEEEEvNT_6ParamsE)
        /*0008*/ 	.word	0x00000040


	//----- nvinfo : EIATTR_FRAME_SIZE
	.align		4
.L_20:
        /*000c*/ 	.byte	0x04, 0x11
        /*000e*/ 	.short	(.L_22 - .L_21)
	.align		4
.L_21:
        /*0010*/ 	.word	index@(_ZN7cutlass13device_kernelIN5flash22FlashAttnBwdPreprocessIN4cute5tupleIJNS3_1CILi128EEENS5_ILi64EEEEEENS_6half_tEfNS_4arch4Sm90ELb1ELb1EEEEEvNT_6ParamsE)
        /*0014*/ 	.word	0x00000000


	//----- nvinfo : EIATTR_REGCOUNT
	.align		4
.L_22:
        /*0018*/ 	.byte	0x04, 0x2f
        /*001a*/ 	.short	(.L_24 - .L_23)
	.align		4
.L_23:
        /*001c*/ 	.word	index@(_ZN7cutlass13device_kernelIN5flash11enable_sm90INS1_16FlashAttnBwdSm90INS1_25CollectiveMainloopBwdSm90ILi2ELi2ELi2EN4cute5tupleIJNS5_1CILi1EEES8_S8_EEENS6_IJNS7_ILi128EEESA_NS7_ILi64EEEEEENS_6half_tEfNS_4arch4Sm90ELb1ELb0ELb0ELb1ELb1ELb1ELb0ELb0ELi2ELi1ELi2ELi2ELb0EEENS1_24CollectiveEpilogueBwdGQAISC_fSF_Li256ELb1ELb1EEENS1_25SingleTileBwdLPTSchedulerILb1ELi128ELb1EEEEEEEEEvNT_6ParamsE)
        /*0020*/ 	.word	0x000000a8


	//----- nvinfo : EIATTR_FRAME_SIZE
	.align		4
.L_24:
        /*0024*/ 	.byte	0x04, 0x11
        /*0026*/ 	.short	(.L_26 - .L_25)
	.align		4
.L_25:
        /*0028*/ 	.word	index@(_ZN7cutlass13device_kernelIN5flash11enable_sm90INS1_16FlashAttnBwdSm90INS1_25CollectiveMainloopBwdSm90ILi2ELi2ELi2EN4cute5tupleIJNS5_1CILi1EEES8_S8_EEENS6_IJNS7_ILi128EEESA_NS7_ILi64EEEEEENS_6half_tEfNS_4arch4Sm90ELb1ELb0ELb0ELb1ELb1ELb1ELb0ELb0ELi2ELi1ELi2ELi2ELb0EEENS1_24CollectiveEpilogueBwdGQAISC_fSF_Li256ELb1ELb1EEENS1_25SingleTileBwdLPTSchedulerILb1ELi128ELb1EEEEEEEEEvNT_6ParamsE)
        /*002c*/ 	.word	0x00000040


	//----- nvinfo : EIATTR_REGCOUNT
	.align		4
.L_26:
        /*0030*/ 	.byte	0x04, 0x2f
        /*0032*/ 	.short	(.L_28 - .L_27)
	.align		4
.L_27:
        /*0034*/ 	.word	index@(_ZN7cutlass13device_kernelIN5flash32FlashAttnBwdPostprocessConvertdQIN4cute5tupleIJNS3_1CILi128EEENS5_ILi64EEEEEENS_6half_tEfNS_4arch4Sm90ELi256ENS3_8TiledMMAINS3_8MMA_AtomIJNS3_4SM904GMMA25MMA_64x64x16_F32F16F16_SSILNSF_5MajorE0ELSH_1ELNSF_7ScaleInE1ELSI_1EEEEEENS3_6LayoutINS4_IJNS5_ILi2EEENS5_ILi1EEESN_EEENS4_IJSN_NS5_ILi0EEESP_EEEEENS4_IJNS3_10UnderscoreESS_SS_EEEEELb0EEEEEvNT_6ParamsE)
        /*0038*/ 	.word	0x00000037


	//----- nvinfo : EIATTR_FRAME_SIZE
	.align		4
.L_28:
        /*003c*/ 	.byte	0x04, 0x11
        /*003e*/ 	.short	(.L_30 - .L_29)
	.align		4
.L_29:
        /*0040*/ 	.word	index@(_ZN7cutlass13device_kernelIN5flash32FlashAttnBwdPostprocessConvertdQIN4cute5tupleIJNS3_1CILi128EEENS5_ILi64EEEEEENS_6half_tEfNS_4arch4Sm90ELi256ENS3_8TiledMMAINS3_8MMA_AtomIJNS3_4SM904GMMA25MMA_64x64x16_F32F16F16_SSILNSF_5MajorE0ELSH_1ELNSF_7ScaleInE1ELSI_1EEEEEENS3_6LayoutINS4_IJNS5_ILi2EEENS5_ILi1EEESN_EEENS4_IJSN_NS5_ILi0EEESP_EEEEENS4_IJNS3_10UnderscoreESS_SS_EEEEELb0EEEEEvNT_6ParamsE)
        /*0044*/ 	.word	0x00000000


	//----- nvinfo : EIATTR_REGCOUNT
	.align		4
.L_30:
        /*0048*/ 	.byte	0x04, 0x2f
        /*004a*/ 	.short	(.L_32 - .L_31)
	.align		4
.L_31:
        /*004c*/ 	.word	index@(_ZN7cutlass13device_kernelIN5flash32FlashAttnBwdPostprocessConvertdQIN4cute5tupleIJNS3_1CILi128EEENS5_ILi64EEEEEENS_6half_tEfNS_4arch4Sm90ELi256ENS3_8TiledMMAINS3_8MMA_AtomIJNS3_4SM904GMMA25MMA_64x64x16_F32F16F16_RSILNSF_5MajorE0ELSH_1ELNSF_7ScaleInE1ELSI_1EEEEEENS3_6LayoutINS4_IJNS5_ILi2EEENS5_ILi1EEESN_EEENS4_IJSN_NS5_ILi0EEESP_EEEEENS4_IJNS3_10UnderscoreESS_SS_EEEEELb0EEEEEvNT_6ParamsE)
        /*0050*/ 	.word	0x00000037


	//----- nvinfo : EIATTR_FRAME_SIZE
	.align		4
.L_32:
        /*0054*/ 	.byte	0x04, 0x11
        /*0056*/ 	.short	(.L_34 - .L_33)
	.align		4
.L_33:
        /*0058*/ 	.word	index@(_ZN7cutlass13device_kernelIN5flash32FlashAttnBwdPostprocessConvertdQIN4cute5tupleIJNS3_1CILi128EEENS5_ILi64EEEEEENS_6half_tEfNS_4arch4Sm90ELi256ENS3_8TiledMMAINS3_8MMA_AtomIJNS3_4SM904GMMA25MMA_64x64x16_F32F16F16_RSILNSF_5MajorE0ELSH_1ELNSF_7ScaleInE1ELSI_1EEEEEENS3_6LayoutINS4_IJNS5_ILi2EEENS5_ILi1EEESN_EEENS4_IJSN_NS5_ILi0EEESP_EEEEENS4_IJNS3_10UnderscoreESS_SS_EEEEELb0EEEEEvNT_6ParamsE)
        /*005c*/ 	.word	0x00000000


	//----- nvinfo : EIATTR_REGCOUNT
	.align		4
.L_34:
        /*0060*/ 	.byte	0x04, 0x2f
        /*0062*/ 	.short	(.L_36 - .L_35)
	.align		4
.L_35:
        /*0064*/ 	.word	index@(_ZN7cutlass13device_kernelIN5flash11enable_sm90INS1_16FlashAttnBwdSm90INS1_25CollectiveMainloopBwdSm90ILi2ELi2ELi2EN4cute5tupleIJNS5_1CILi1EEES8_S8_EEENS6_IJNS7_ILi128EEESA_NS7_ILi64EEEEEENS_6half_tEfNS_4arch4Sm90ELb1ELb0ELb0ELb1ELb0ELb1ELb0ELb0ELi2ELi1ELi2ELi2ELb0EEENS1_24CollectiveEpilogueBwdGQAISC_fSF_Li256ELb1ELb0EEENS1_25SingleTileBwdLPTSchedulerILb1ELi128ELb0EEEEEEEEEvNT_6ParamsE)
        /*0068*/ 	.word	0x000000a8


	//----- nvinfo : EIATTR_FRAME_SIZE
	.align		4
.L_36:
        /*006c*/ 	.byte	0x04, 0x11
        /*006e*/ 	.short	(.L_38 - .L_37)
	.align		4
.L_37:
        /*0070*/ 	.word	index@(_ZN7cutlass13device_kernelIN5flash11enable_sm90INS1_16FlashAttnBwdSm90INS1_25CollectiveMainloopBwdSm90ILi2ELi2ELi2EN4cute5tupleIJNS5_1CILi1EEES8_S8_EEENS6_IJNS7_ILi128EEESA_NS7_ILi64EEEEEENS_6half_tEfNS_4arch4Sm90ELb1ELb0ELb0ELb1ELb0ELb1ELb0ELb0ELi2ELi1ELi2ELi2ELb0EEENS1_24CollectiveEpilogueBwdGQAISC_fSF_Li256ELb1ELb0EEENS1_25SingleTileBwdLPTSchedulerILb1ELi128ELb0EEEEEEEEEvNT_6ParamsE)
        /*0074*/ 	.word	0x00000040


	//----- nvinfo : EIATTR_REGCOUNT
	.align		4
.L_38:
        /*0078*/ 	.byte	0x04, 0x2f
        /*007a*/ 	.short	(.L_40 - .L_39)
	.align		4
.L_39:
        /*007c*/ 	.word	index@(_ZN7cutlass13device_kernelIN5flash11enable_sm90INS1_16FlashAttnBwdSm90INS1_25CollectiveMainloopBwdSm90ILi2ELi2ELi2EN4cute5tupleIJNS5_1CILi1EEES8_S8_EEENS6_IJNS7_ILi128EEESA_NS7_ILi64EEEEEENS_6half_tEfNS_4arch4Sm90ELb1ELb0ELb0ELb1ELb1ELb1ELb0ELb0ELi2ELi1ELi2ELi2ELb0EEENS1_21CollectiveEpilogueBwdISC_SD_SF_Li256ELb1ELb0ELi1EEENS1_25SingleTileBwdLPTSchedulerILb1ELi128ELb1EEEEEEEEEvNT_6ParamsE)
        /*0080*/ 	.word	0x000000a8


	//----- nvinfo : EIATTR_FRAME_SIZE
	.align		4
.L_40:
        /*0084*/ 	.byte	0x04, 0x11
        /*0086*/ 	.short	(.L_42 - .L_41)
	.align		4
.L_41:
        /*0088*/ 	.word	index@(_ZN7cutlass13device_kernelIN5flash11enable_sm90INS1_16FlashAttnBwdSm90INS1_25CollectiveMainloopBwdSm90ILi2ELi2ELi2EN4cute5tupleIJNS5_1CILi1EEES8_S8_EEENS6_IJNS7_ILi128EEESA_NS7_ILi64EEEEEENS_6half_tEfNS_4arch4Sm90ELb1ELb0ELb0ELb1ELb1ELb1ELb0ELb0ELi2ELi1ELi2ELi2ELb0EEENS1_21CollectiveEpilogueBwdISC_SD_SF_Li256ELb1ELb0ELi1EEENS1_25SingleTileBwdLPTSchedulerILb1ELi128ELb1EEEEEEEEEvNT_6ParamsE)
        /*008c*/ 	.word	0x00000040


	//----- nvinfo : EIATTR_REGCOUNT
	.align		4
.L_42:
        /*0090*/ 	.byte	0x04, 0x2f
        /*0092*/ 	.short	(.L_44 - .L_43)
	.align		4
.L_43:
        /*0094*/ 	.word	index@(_ZN7cutlass13device_kernelIN5flash11enable_sm90INS1_16FlashAttnBwdSm90INS1_25CollectiveMainloopBwdSm90ILi2ELi2ELi2EN4cute5tupleIJNS5_1CILi1EEES8_S8_EEENS6_IJNS7_ILi128EEESA_NS7_ILi64EEEEEENS_6half_tEfNS_4arch4Sm90ELb1ELb0ELb0ELb1ELb0ELb1ELb0ELb0ELi2ELi1ELi2ELi2ELb0EEENS1_21CollectiveEpilogueBwdISC_SD_SF_Li256ELb1ELb0ELi1EEENS1_25SingleTileBwdLPTSchedulerILb1ELi128ELb0EEEEEEEEEvNT_6ParamsE)
        /*0098*/ 	.word	0x000000a8


	//----- nvinfo : EIATTR_FRAME_SIZE
	.align		4
.L_44:
        /*009c*/ 	.byte	0x04, 0x11
        /*009e*/ 	.short	(.L_46 - .L_45)
	.align		4
.L_45:
        /*00a0*/ 	.word	index@(_ZN7cutlass13device_kernelIN5flash11enable_sm90INS1_16FlashAttnBwdSm90INS1_25CollectiveMainloopBwdSm90ILi2ELi2ELi2EN4cute5tupleIJNS5_1CILi1EEES8_S8_EEENS6_IJNS7_ILi128EEESA_NS7_ILi64EEEEEENS_6half_tEfNS_4arch4Sm90ELb1ELb0ELb0ELb1ELb0ELb1ELb0ELb0ELi2ELi1ELi2ELi2ELb0EEENS1_21CollectiveEpilogueBwdISC_SD_SF_Li256ELb1ELb0ELi1EEENS1_25SingleTileBwdLPTSchedulerILb1ELi128ELb0EEEEEEEEEvNT_6ParamsE)
        /*00a4*/ 	.word	0x00000040


	//----- nvinfo : EIATTR_REGCOUNT
	.align		4
.L_46:
        /*00a8*/ 	.byte	0x04, 0x2f
        /*00aa*/ 	.short	(.L_48 - .L_47)
	.align		4
.L_47:
        /*00ac*/ 	.word	index@(_ZN7cutlass13device_kernelIN5flash22FlashAttnBwdPreprocessIN4cute5tupleIJNS3_1CILi128EEENS5_ILi64EEEEEENS_6half_tEfNS_4arch4Sm90ELb1ELb0EEEEEvNT_6ParamsE)
        /*00b0*/ 	.word	0x00000040


	//----- nvinfo : EIATTR_FRAME_SIZE
	.align		4
.L_48:
        /*00b4*/ 	.byte	0x04, 0x11
        /*00b6*/ 	.short	(.L_50 - .L_49)
	.align		4
.L_49:
        /*00b8*/ 	.word	index@(_ZN7cutlass13device_kernelIN5flash22FlashAttnBwdPreprocessIN4cute5tupleIJNS3_1CILi128EEENS5_ILi64EEEEEENS_6half_tEfNS_4arch4Sm90ELb1ELb0EEEEEvNT_6ParamsE)
        /*00bc*/ 	.word	0x00000000


	//----- nvinfo : EIATTR_REGCOUNT
	.align		4
.L_50:
        /*00c0*/ 	.byte	0x04, 0x2f
        /*00c2*/ 	.short	(.L_52 - .L_51)
	.align		4
.L_51:
        /*00c4*/ 	.word	index@(_ZN7cutlass13device_kernelIN5flash11enable_sm90INS1_16FlashAttnBwdSm90INS1_25CollectiveMainloopBwdSm90ILi2ELi2ELi2EN4cute5tupleIJNS5_1CILi1EEES8_S8_EEENS6_IJNS7_ILi128EEESA_NS7_ILi64EEEEEENS_6half_tEfNS_4arch4Sm90ELb1ELb0ELb0ELb0ELb1ELb1ELb0ELb0ELi2ELi1ELi2ELi2ELb0EEENS1_24CollectiveEpilogueBwdGQAISC_fSF_Li256ELb0ELb1EEENS1_25SingleTileBwdLPTSchedulerILb0ELi128ELb1EEEEEEEEEvNT_6ParamsE)
        /*00c8*/ 	.word	0x000000a8


	//----- nvinfo : EIATTR_FRAME_SIZE
	.align		4
.L_52:
        /*00cc*/ 	.byte	0x04, 0x11
        /*00ce*/ 	.short	(.L_54 - .L_53)
	.align		4
.L_53:
        /*00d0*/ 	.word	index@(_ZN7cutlass13device_kernelIN5flash11enable_sm90INS1_16FlashAttnBwdSm90INS1_25CollectiveMainloopBwdSm90ILi2ELi2ELi2EN4cute5tupleIJNS5_1CILi1EEES8_S8_EEENS6_IJNS7_ILi128EEESA_NS7_ILi64EEEEEENS_6half_tEfNS_4arch4Sm90ELb1ELb0ELb0ELb0ELb1ELb1ELb0ELb0ELi2ELi1ELi2ELi2ELb0EEENS1_24CollectiveEpilogueBwdGQAISC_fSF_Li256ELb0ELb1EEENS1_25SingleTileBwdLPTSchedulerILb0ELi128ELb1EEEEEEEEEvNT_6ParamsE)
        /*00d4*/ 	.word	0x00000048


	//----- nvinfo : EIATTR_REGCOUNT
	.align		4
.L_54:
        /*00d8*/ 	.byte	0x04, 0x2f
        /*00da*/ 	.short	(.L_56 - .L_55)
	.align		4
.L_55:
        /*00dc*/ 	.word	index@(_ZN7cutlass13device_kernelIN5flash11enable_sm90INS1_16FlashAttnBwdSm90INS1_25CollectiveMainloopBwdSm90ILi2ELi2ELi2EN4cute5tupleIJNS5_1CILi1EEES8_S8_EEENS6_IJNS7_ILi128EEESA_NS7_ILi64EEEEEENS_6half_tEfNS_4arch4Sm90ELb1ELb0ELb0ELb0ELb0ELb1ELb0ELb0ELi2ELi1ELi2ELi2ELb0EEENS1_24CollectiveEpilogueBwdGQAISC_fSF_Li256ELb0ELb0EEENS1_25SingleTileBwdLPTSchedulerILb0ELi128ELb0EEEEEEEEEvNT_6ParamsE)
        /*00e0*/ 	.word	0x000000a8


	//----- nvinfo : EIATTR_FRAME_SIZE
	.align		4
.L_56:
        /*00e4*/ 	.byte	0x04, 0x11
        /*00e6*/ 	.short	(.L_58 - .L_57)
	.align		4
.L_57:
        /*00e8*/ 	.word	index@(_ZN7cutlass13device_kernelIN5flash11enable_sm90INS1_16FlashAttnBwdSm90INS1_25CollectiveMainloopBwdSm90ILi2ELi2ELi2EN4cute5tupleIJNS5_1CILi1EEES8_S8_EEENS6_IJNS7_ILi128EEESA_NS7_ILi64EEEEEENS_6half_tEfNS_4arch4Sm90ELb1ELb0ELb0ELb0ELb0ELb1ELb0ELb0ELi2ELi1ELi2ELi2ELb0EEENS1_24CollectiveEpilogueBwdGQAISC_fSF_Li256ELb0ELb0EEENS1_25SingleTileBwdLPTSchedulerILb0ELi128ELb0EEEEEEEEEvNT_6ParamsE)
        /*00ec*/ 	.word	0x00000040


	//----- nvinfo : EIATTR_REGCOUNT
	.align		4
.L_58:
        /*00f0*/ 	.byte	0x04, 0x2f
        /*00f2*/ 	.short	(.L_60 - .L_59)
	.align		4
.L_59:
        /*00f4*/ 	.word	index@(_ZN7cutlass13device_kernelIN5flash11enable_sm90INS1_16FlashAttnBwdSm90INS1_25CollectiveMainloopBwdSm90ILi2ELi2ELi2EN4cute5tupleIJNS5_1CILi1EEES8_S8_EEENS6_IJNS7_ILi128EEESA_NS7_ILi64EEEEEENS_6half_tEfNS_4arch4Sm90ELb1ELb0ELb0ELb0ELb1ELb1ELb0ELb0ELi2ELi1ELi2ELi2ELb0EEENS1_21CollectiveEpilogueBwdISC_SD_SF_Li256ELb0ELb0ELi1EEENS1_25SingleTileBwdLPTSchedulerILb0ELi128ELb1EEEEEEEEEvNT_6ParamsE)
        /*00f8*/ 	.word	0x000000a8


	//----- nvinfo : EIATTR_FRAME_SIZE
	.align		4
.L_60:
        /*00fc*/ 	.byte	0x04, 0x11
        /*00fe*/ 	.short	(.L_62 - .L_61)
	.align		4
.L_61:
        /*0100*/ 	.word	index@(_ZN7cutlass13device_kernelIN5flash11enable_sm90INS1_16FlashAttnBwdSm90INS1_25CollectiveMainloopBwdSm90ILi2ELi2ELi2EN4cute5tupleIJNS5_1CILi1EEES8_S8_EEENS6_IJNS7_ILi128EEESA_NS7_ILi64EEEEEENS_6half_tEfNS_4arch4Sm90ELb1ELb0ELb0ELb0ELb1ELb1ELb0ELb0ELi2ELi1ELi2ELi2ELb0EEENS1_21CollectiveEpilogueBwdISC_SD_SF_Li256ELb0ELb0ELi1EEENS1_25SingleTileBwdLPTSchedulerILb0ELi128ELb1EEEEEEEEEvNT_6ParamsE)
        /*0104*/ 	.word	0x00000048


	//----- nvinfo : EIATTR_REGCOUNT
	.align		4
.L_62:
        /*0108*/ 	.byte	0x04, 0x2f
        /*010a*/ 	.short	(.L_64 - .L_63)
	.align		4
.L_63:
        /*010c*/ 	.word	index@(_ZN7cutlass13device_kernelIN5flash11enable_sm90INS1_16FlashAttnBwdSm90INS1_25CollectiveMainloopBwdSm90ILi2ELi2ELi2EN4cute5tupleIJNS5_1CILi1EEES8_S8_EEENS6_IJNS7_ILi128EEESA_NS7_ILi64EEEEEENS_6half_tEfNS_4arch4Sm90ELb1ELb0ELb0ELb0ELb0ELb1ELb0ELb0ELi2ELi1ELi2ELi2ELb0EEENS1_21CollectiveEpilogueBwdISC_SD_SF_Li256ELb0ELb0ELi1EEENS1_25SingleTileBwdLPTSchedulerILb0ELi128ELb0EEEEEEEEEvNT_6ParamsE)
        /*0110*/ 	.word	0x000000a8


	//----- nvinfo : EIATTR_FRAME_SIZE
	.align		4
.L_64:
        /*0114*/ 	.byte	0x04, 0x11
        /*0116*/ 	.short	(.L_66 - .L_65)
	.align		4
.L_65:
        /*0118*/ 	.word	index@(_ZN7cutlass13device_kernelIN5flash11enable_sm90INS1_16FlashAttnBwdSm90INS1_25CollectiveMainloopBwdSm90ILi2ELi2ELi2EN4cute5tupleIJNS5_1CILi1EEES8_S8_EEENS6_IJNS7_ILi128EEESA_NS7_ILi64EEEEEENS_6half_tEfNS_4arch4Sm90ELb1ELb0ELb0ELb0ELb0ELb1ELb0ELb0ELi2ELi1ELi2ELi2ELb0EEENS1_21CollectiveEpilogueBwdISC_SD_SF_Li256ELb0ELb0ELi1EEENS1_25SingleTileBwdLPTSchedulerILb0ELi128ELb0EEEEEEEEEvNT_6ParamsE)
        /*011c*/ 	.word	0x00000048


	//----- nvinfo : EIATTR_REGCOUNT
	.align		4
.L_66:
        /*0120*/ 	.byte	0x04, 0x2f
        /*0122*/ 	.short	(.L_68 - .L_67)
	.align		4
.L_67:
        /*0124*/ 	.word	index@(_ZN7cutlass13device_kernelIN5flash11enable_sm90INS1_16FlashAttnBwdSm90INS1_25CollectiveMainloopBwdSm90ILi2ELi2ELi2EN4cute5tupleIJNS5_1CILi1EEES8_S8_EEENS6_IJNS7_ILi128EEESA_NS7_ILi64EEEEEENS_6half_tEfNS_4arch4Sm90ELb0ELb1ELb0ELb1ELb1ELb1ELb0ELb0ELi2ELi1ELi2ELi2ELb0EEENS1_24CollectiveEpilogueBwdGQAISC_fSF_Li256ELb1ELb1EEENS1_19SingleTileSchedulerILb1ELb0ELb0ELi128EEEEEEEEEvNT_6ParamsE)
        /*0128*/ 	.word	0x000000a8


	//----- nvinfo : EIATTR_FRAME_SIZE
	.align		4
.L_68:
        /*012c*/ 	.byte	0x04, 0x11
        /*012e*/ 	.short	(.L_70 - .L_69)
	.align		4
.L_69:
        /*0130*/ 	.word	index@(_ZN7cutlass13device_kernelIN5flash11enable_sm90INS1_16FlashAttnBwdSm90INS1_25CollectiveMainloopBwdSm90ILi2ELi2ELi2EN4cute5tupleIJNS5_1CILi1EEES8_S8_EEENS6_IJNS7_ILi128EEESA_NS7_ILi64EEEEEENS_6half_tEfNS_4arch4Sm90ELb0ELb1ELb0ELb1ELb1ELb1ELb0ELb0ELi2ELi1ELi2ELi2ELb0EEENS1_24CollectiveEpilogueBwdGQAISC_fSF_Li256ELb1ELb1EEENS1_19SingleTileSchedulerILb1ELb0ELb0ELi128EEEEEEEEEvNT_6ParamsE)
        /*0134*/ 	.word	0x00000050


	//----- nvinfo : EIATTR_REGCOUNT
	.align		4
.L_70:
        /*0138*/ 	.byte	0x04, 0x2f
        /*013a*/ 	.short	(.L_72 - .L_71)
	.align		4
.L_71:
        /*013c*/ 	.word	index@(_ZN7cutlass13device_kernelIN5flash11enable_sm90INS1_16FlashAttnBwdSm90INS1_25CollectiveMainloopBwdSm90ILi2ELi2ELi2EN4cute5tupleIJNS5_1CILi1EEES8_S8_EEENS6_IJNS7_ILi128EEESA_NS7_ILi64EEEEEENS_6half_tEfNS_4arch4Sm90ELb0ELb1ELb0ELb1ELb0ELb1ELb0ELb0ELi2ELi1ELi2ELi2ELb0EEENS1_24CollectiveEpilogueBwdGQAISC_fSF_Li256ELb1ELb0EEENS1_19SingleTileSchedulerILb1ELb0ELb0ELi128EEEEEEEEEvNT_6ParamsE)
        /*0140*/ 	.word	0x000000a8


	//----- nvinfo : EIATTR_FRAME_SIZE
	.align		4
.L_72:
        /*0144*/ 	.byte	0x04, 0x11
        /*0146*/ 	.short	(.L_74 - .L_73)
	.align		4
.L_73:
        /*0148*/ 	.word	index@(_ZN7cutlass13device_kernelIN5flash11enable_sm90INS1_16FlashAttnBwdSm90INS1_25CollectiveMainloopBwdSm90ILi2ELi2ELi2EN4cute5tupleIJNS5_1CILi1EEES8_S8_EEENS6_IJNS7_ILi128EEESA_NS7_ILi64EEEEEENS_6half_tEfNS_4arch4Sm90ELb0ELb1ELb0ELb1ELb0ELb1ELb0ELb0ELi2ELi1ELi2ELi2ELb0EEENS1_24CollectiveEpilogueBwdGQAISC_fSF_Li256ELb1ELb0EEENS1_19SingleTileSchedulerILb1ELb0ELb0ELi128EEEEEEEEEvNT_6ParamsE)
        /*014c*/ 	.word	0x00000050


	//----- nvinfo : EIATTR_REGCOUNT
	.align		4
.L_74:
        /*0150*/ 	.byte	0x04, 0x2f
        /*0152*/ 	.short	(.L_76 - .L_75)
	.align		4
.L_75:
        /*0154*/ 	.word	index@(_ZN7cutlass13device_kernelIN5flash11enable_sm90INS1_16FlashAttnBwdSm90INS1_25CollectiveMainloopBwdSm90ILi2ELi2ELi2EN4cute5tupleIJNS5_1CILi1EEES8_S8_EEENS6_IJNS7_ILi128EEESA_NS7_ILi64EEEEEENS_6half_tEfNS_4arch4Sm90ELb0ELb1ELb0ELb1ELb1ELb1ELb0ELb0ELi2ELi1ELi2ELi2ELb0EEENS1_21CollectiveEpilogueBwdISC_SD_SF_Li256ELb1ELb0ELi1EEENS1_19SingleTileSchedulerILb1ELb0ELb0ELi128EEEEEEEEEvNT_6ParamsE)
        /*0158*/ 	.word	0x000000a8


	//----- nvinfo : EIATTR_FRAME_SIZE
	.align		4
.L_76:
        /*015c*/ 	.byte	0x04, 0x11
        /*015e*/ 	.short	(.L_78 - .L_77)
	.align		4
.L_77:
        /*0160*/ 	.word	index@(_ZN7cutlass13device_kernelIN5flash11enable_sm90INS1_16FlashAttnBwdSm90INS1_25CollectiveMainloopBwdSm90ILi2ELi2ELi2EN4cute5tupleIJNS5_1CILi1EEES8_S8_EEENS6_IJNS7_ILi128EEESA_NS7_ILi64EEEEEENS_6half_tEfNS_4arch4Sm90ELb0ELb1ELb0ELb1ELb1ELb1ELb0ELb0ELi2ELi1ELi2ELi2ELb0EEENS1_21CollectiveEpilogueBwdISC_SD_SF_Li256ELb1ELb0ELi1EEENS1_19SingleTileSchedulerILb1ELb0ELb0ELi128EEEEEEEEEvNT_6ParamsE)
        /*0164*/ 	.word	0x00000050


	//----- nvinfo : EIATTR_REGCOUNT
	.align		4
.L_78:
        /*0168*/ 	.byte	0x04, 0x2f
        /*016a*/ 	.short	(.L_80 - .L_79)
	.align		4
.L_79:
        /*016c*/ 	.word	index@(_ZN7cutlass13device_kernelIN5flash11enable_sm90INS1_16FlashAttnBwdSm90INS1_25CollectiveMainloopBwdSm90ILi2ELi2ELi2EN4cute5tupleIJNS5_1CILi1EEES8_S8_EEENS6_IJNS7_ILi128EEESA_NS7_ILi64EEEEEENS_6half_tEfNS_4arch4Sm90ELb0ELb1ELb0ELb1ELb0ELb1ELb0ELb0ELi2ELi1ELi2ELi2ELb0EEENS1_21CollectiveEpilogueBwdISC_SD_SF_Li256ELb1ELb0ELi1EEENS1_19SingleTileSchedulerILb1ELb0ELb0ELi128EEEEEEEEEvNT_6ParamsE)
        /*0170*/ 	.word	0x000000a8


	//----- nvinfo : EIATTR_FRAME_SIZE
	.align		4
.L_80:
        /*0174*/ 	.byte	0x04, 0x11
        /*0176*/ 	.short	(.L_82 - .L_81)
	.align		4
.L_81:
        /*0178*/ 	.word	index@(_ZN7cutlass13device_kernelIN5flash11enable_sm90INS1_16FlashAttnBwdSm90INS1_25CollectiveMainloopBwdSm90ILi2ELi2ELi2EN4cute5tupleIJNS5_1CILi1EEES8_S8_EEENS6_IJNS7_ILi128EEESA_NS7_ILi64EEEEEENS_6half_tEfNS_4arch4Sm90ELb0ELb1ELb0ELb1ELb0ELb1ELb0ELb0ELi2ELi1ELi2ELi2ELb0EEENS1_21CollectiveEpilogueBwdISC_SD_SF_Li256ELb1ELb0ELi1EEENS1_19SingleTileSchedulerILb1ELb0ELb0ELi128EEEEEEEEEvNT_6ParamsE)
        /*017c*/ 	.word	0x00000050


	//----- nvinfo : EIATTR_REGCOUNT
	.align		4
.L_82:
        /*0180*/ 	.byte	0x04, 0x2f
        /*0182*/ 	.short	(.L_84 - .L_83)
	.align		4
.L_83:
        /*0184*/ 	.word	index@(_ZN7cutlass13device_kernelIN5flash11enable_sm90INS1_16FlashAttnBwdSm90INS1_25CollectiveMainloopBwdSm90ILi2ELi2ELi2EN4cute5tupleIJNS5_1CILi1EEES8_S8_EEENS6_IJNS7_ILi128EEESA_NS7_ILi64EEEEEENS_6half_tEfNS_4arch4Sm90ELb0ELb1ELb0ELb0ELb1ELb1ELb0ELb0ELi2ELi1ELi2ELi2ELb0EEENS1_24CollectiveEpilogueBwdGQAISC_fSF_Li256ELb0ELb1EEENS1_19SingleTileSchedulerILb0ELb0ELb0ELi128EEEEEEEEEvNT_6ParamsE)
        /*0188*/ 	.word	0x000000a8


	//----- nvinfo : EIATTR_FRAME_SIZE
	.align		4
.L_84:
        /*018c*/ 	.byte	0x04, 0x11
        /*018e*/ 	.short	(.L_86 - .L_85)
	.align		4
.L_85:
        /*0190*/ 	.word	index@(_ZN7cutlass13device_kernelIN5flash11enable_sm90INS1_16FlashAttnBwdSm90INS1_25CollectiveMainloopBwdSm90ILi2ELi2ELi2EN4cute5tupleIJNS5_1CILi1EEES8_S8_EEENS6_IJNS7_ILi128EEESA_NS7_ILi64EEEEEENS_6half_tEfNS_4arch4Sm90ELb0ELb1ELb0ELb0ELb1ELb1ELb0ELb0ELi2ELi1ELi2ELi2ELb0EEENS1_24CollectiveEpilogueBwdGQAISC_fSF_Li256ELb0ELb1EEENS1_19SingleTileSchedulerILb0ELb0ELb0ELi128EEEEEEEEEvNT_6ParamsE)
        /*0194*/ 	.word	0x00000040


	//----- nvinfo : EIATTR_REGCOUNT
	.align		4
.L_86:
        /*0198*/ 	.byte	0x04, 0x2f
        /*019a*/ 	.short	(.L_88 - .L_87)
	.align		4
.L_87:
        /*019c*/ 	.word	index@(_ZN7cutlass13device_kernelIN5flash11enable_sm90INS1_16FlashAttnBwdSm90INS1_25CollectiveMainloopBwdSm90ILi2ELi2ELi2EN4cute5tupleIJNS5_1CILi1EEES8_S8_EEENS6_IJNS7_ILi128EEESA_NS7_ILi64EEEEEENS_6half_tEfNS_4arch4Sm90ELb0ELb1ELb0ELb0ELb0ELb1ELb0ELb0ELi2ELi1ELi2ELi2ELb0EEENS1_24CollectiveEpilogueBwdGQAISC_fSF_Li256ELb0ELb0EEENS1_19SingleTileSchedulerILb0ELb0ELb0ELi128EEEEEEEEEvNT_6ParamsE)
        /*01a0*/ 	.word	0x000000a8


	//----- nvinfo : EIATTR_FRAME_SIZE
	.align		4
.L_88:
        /*01a4*/ 	.byte	0x04, 0x11
        /*01a6*/ 	.short	(.L_90 - .L_89)
	.align		4
.L_89:
        /*01a8*/ 	.word	index@(_ZN7cutlass13device_kernelIN5flash11enable_sm90INS1_16FlashAttnBwdSm90INS1_25CollectiveMainloopBwdSm90ILi2ELi2ELi2EN4cute5tupleIJNS5_1CILi1EEES8_S8_EEENS6_IJNS7_ILi128EEESA_NS7_ILi64EEEEEENS_6half_tEfNS_4arch4Sm90ELb0ELb1ELb0ELb0ELb0ELb1ELb0ELb0ELi2ELi1ELi2ELi2ELb0EEENS1_24CollectiveEpilogueBwdGQAISC_fSF_Li256ELb0ELb0EEENS1_19SingleTileSchedulerILb0ELb0ELb0ELi128EEEEEEEEEvNT_6ParamsE)
        /*01ac*/ 	.word	0x00000040


	//----- nvinfo : EIATTR_REGCOUNT
	.align		4
.L_90:
        /*01b0*/ 	.byte	0x04, 0x2f
        /*01b2*/ 	.short	(.L_92 - .L_91)
	.align		4
.L_91:
        /*01b4*/ 	.word	index@(_ZN7cutlass13device_kernelIN5flash11enable_sm90INS1_16FlashAttnBwdSm90INS1_25CollectiveMainloopBwdSm90ILi2ELi2ELi2EN4cute5tupleIJNS5_1CILi1EEES8_S8_EEENS6_IJNS7_ILi128EEESA_NS7_ILi64EEEEEENS_6half_tEfNS_4arch4Sm90ELb0ELb1ELb0ELb0ELb1ELb1ELb0ELb0ELi2ELi1ELi2ELi2ELb0EEENS1_21CollectiveEpilogueBwdISC_SD_SF_Li256ELb0ELb0ELi1EEENS1_19SingleTileSchedulerILb0ELb0ELb0ELi128EEEEEEEEEvNT_6ParamsE)
        /*01b8*/ 	.word	0x000000a8


	//----- nvinfo : EIATTR_FRAME_SIZE
	.align		4
.L_92:
        /*01bc*/ 	.byte	0x04, 0x11
        /*01be*/ 	.short	(.L_94 - .L_93)
	.align		4
.L_93:
        /*01c0*/ 	.word	index@(_ZN7cutlass13device_kernelIN5flash11enable_sm90INS1_16FlashAttnBwdSm90INS1_25CollectiveMainloopBwdSm90ILi2ELi2ELi2EN4cute5tupleIJNS5_1CILi1EEES8_S8_EEENS6_IJNS7_ILi128EEESA_NS7_ILi64EEEEEENS_6half_tEfNS_4arch4Sm90ELb0ELb1ELb0ELb0ELb1ELb1ELb0ELb0ELi2ELi1ELi2ELi2ELb0EEENS1_21CollectiveEpilogueBwdISC_SD_SF_Li256ELb0ELb0ELi1EEENS1_19SingleTileSchedulerILb0ELb0ELb0ELi128EEEEEEEEEvNT_6ParamsE)
        /*01c4*/ 	.word	0x00000040


	//----- nvinfo : EIATTR_REGCOUNT
	.align		4
.L_94:
        /*01c8*/ 	.byte	0x04, 0x2f
        /*01ca*/ 	.short	(.L_96 - .L_95)
	.align		4
.L_95:
        /*01cc*/ 	.word	index@(_ZN7cutlass13device_kernelIN5flash11enable_sm90INS1_16FlashAttnBwdSm90INS1_25CollectiveMainloopBwdSm90ILi2ELi2ELi2EN4cute5tupleIJNS5_1CILi1EEES8_S8_EEENS6_IJNS7_ILi128EEESA_NS7_ILi64EEEEEENS_6half_tEfNS_4arch4Sm90ELb0ELb1ELb0ELb0ELb0ELb1ELb0ELb0ELi2ELi1ELi2ELi2ELb0EEENS1_21CollectiveEpilogueBwdISC_SD_SF_Li256ELb0ELb0ELi1EEENS1_19SingleTileSchedulerILb0ELb0ELb0ELi128EEEEEEEEEvNT_6ParamsE)
        /*01d0*/ 	.word	0x000000a8


	//----- nvinfo : EIATTR_FRAME_SIZE
	.align		4
.L_96:
        /*01d4*/ 	.byte	0x04, 0x11
        /*01d6*/ 	.short	(.L_98 - .L_97)
	.align		4
.L_97:
        /*01d8*/ 	.word	index@(_ZN7cutlass13device_kernelIN5flash11enable_sm90INS1_16FlashAttnBwdSm90INS1_25CollectiveMainloopBwdSm90ILi2ELi2ELi2EN4cute5tupleIJNS5_1CILi1EEES8_S8_EEENS6_IJNS7_ILi128EEESA_NS7_ILi64EEEEEENS_6half_tEfNS_4arch4Sm90ELb0ELb1ELb0ELb0ELb0ELb1ELb0ELb0ELi2ELi1ELi2ELi2ELb0EEENS1_21CollectiveEpilogueBwdISC_SD_SF_Li256ELb0ELb0ELi1EEENS1_19SingleTileSchedulerILb0ELb0ELb0ELi128EEEEEEEEEvNT_6ParamsE)
        /*01dc*/ 	.word	0x00000040


	//----- nvinfo : EIATTR_REGCOUNT
	.align		4
.L_98:
        /*01e0*/ 	.byte	0x04, 0x2f
        /*01e2*/ 	.short	(.L_100 - .L_99)
	.align		4
.L_99:
        /*01e4*/ 	.word	index@(_ZN7cutlass13device_kernelIN5flash11enable_sm90INS1_16FlashAttnBwdSm90INS1_25CollectiveMainloopBwdSm90ILi2ELi2ELi2EN4cute5tupleIJNS5_1CILi1EEES8_S8_EEENS6_IJNS7_ILi128EEESA_NS7_ILi64EEEEEENS_6half_tEfNS_4arch4Sm90ELb0ELb0ELb0ELb1ELb1ELb1ELb0ELb0ELi2ELi1ELi2ELi2ELb0EEENS1_24CollectiveEpilogueBwdGQAISC_fSF_Li256ELb1ELb1EEENS1_19SingleTileSchedulerILb1ELb0ELb0ELi128EEEEEEEEEvNT_6ParamsE)
        /*01e8*/ 	.word	0x000000a8


	//----- nvinfo : EIATTR_FRAME_SIZE
	.align		4
.L_100:
        /*01ec*/ 	.byte	0x04, 0x11
        /*01ee*/ 	.short	(.L_102 - .L_101)
	.align		4
.L_101:
        /*01f0*/ 	.word	index@(_ZN7cutlass13device_kernelIN5flash11enable_sm90INS1_16FlashAttnBwdSm90INS1_25CollectiveMainloopBwdSm90ILi2ELi2ELi2EN4cute5tupleIJNS5_1CILi1EEES8_S8_EEENS6_IJNS7_ILi128EEESA_NS7_ILi64EEEEEENS_6half_tEfNS_4arch4Sm90ELb0ELb0ELb0ELb1ELb1ELb1ELb0ELb0ELi2ELi1ELi2ELi2ELb0EEENS1_24CollectiveEpilogueBwdGQAISC_fSF_Li256ELb1ELb1EEENS1_19SingleTileSchedulerILb1ELb0ELb0ELi128EEEEEEEEEvNT_6ParamsE)
        /*01f4*/ 	.word	0x00000018


	//----- nvinfo : EIATTR_REGCOUNT
	.align		4
.L_102:
        /*01f8*/ 	.byte	0x04, 0x2f
        /*01fa*/ 	.short	(.L_104 - .L_103)
	.align		4
.L_103:
        /*01fc*/ 	.word	index@(_ZN7cutlass13device_kernelIN5flash11enable_sm90INS1_16FlashAttnBwdSm90INS1_25CollectiveMainloopBwdSm90ILi2ELi2ELi2EN4cute5tupleIJNS5_1CILi1EEES8_S8_EEENS6_IJNS7_ILi128EEESA_NS7_ILi64EEEEEENS_6half_tEfNS_4arch4Sm90ELb0ELb0ELb0ELb1ELb0ELb1ELb0ELb0ELi2ELi1ELi2ELi2ELb0EEENS1_24CollectiveEpilogueBwdGQAISC_fSF_Li256ELb1ELb0EEENS1_19SingleTileSchedulerILb1ELb0ELb0ELi128EEEEEEEEEvNT_6ParamsE)
        /*0200*/ 	.word	0x000000a8


	//----- nvinfo : EIATTR_FRAME_SIZE
	.align		4
.L_104:
        /*0204*/ 	.byte	0x04, 0x11
        /*0206*/ 	.short	(.L_106 - .L_105)
	.align		4
.L_105:
        /*0208*/ 	.word	index@(_ZN7cutlass13device_kernelIN5flash11enable_sm90INS1_16FlashAttnBwdSm90INS1_25CollectiveMainloopBwdSm90ILi2ELi2ELi2EN4cute5tupleIJNS5_1CILi1EEES8_S8_EEENS6_IJNS7_ILi128EEESA_NS7_ILi64EEEEEENS_6half_tEfNS_4arch4Sm90ELb0ELb0ELb0ELb1ELb0ELb1ELb0ELb0ELi2ELi1ELi2ELi2ELb0EEENS1_24CollectiveEpilogueBwdGQAISC_fSF_Li256ELb1ELb0EEENS1_19SingleTileSchedulerILb1ELb0ELb0ELi128EEEEEEEEEvNT_6ParamsE)
        /*020c*/ 	.word	0x00000018


	//----- nvinfo : EIATTR_REGCOUNT
	.align		4
.L_106:
        /*0210*/ 	.byte	0x04, 0x2f
        /*0212*/ 	.short	(.L_108 - .L_107)
	.align		4
.L_107:
        /*0214*/ 	.word	index@(_ZN7cutlass13device_kernelIN5flash11enable_sm90INS1_16FlashAttnBwdSm90INS1_25CollectiveMainloopBwdSm90ILi2ELi2ELi2EN4cute5tupleIJNS5_1CILi1EEES8_S8_EEENS6_IJNS7_ILi128EEESA_NS7_ILi64EEEEEENS_6half_tEfNS_4arch4Sm90ELb0ELb0ELb0ELb1ELb1ELb1ELb0ELb0ELi2ELi1ELi2ELi2ELb0EEENS1_21CollectiveEpilogueBwdISC_SD_SF_Li256ELb1ELb0ELi1EEENS1_19SingleTileSchedulerILb1ELb0ELb0ELi128EEEEEEEEEvNT_6ParamsE)
        /*0218*/ 	.word	0x000000a8


	//----- nvinfo : EIATTR_FRAME_SIZE
	.align		4
.L_108:
        /*021c*/ 	.byte	0x04, 0x11
        /*021e*/ 	.short	(.L_110 - .L_109)
	.align		4
.L_109:
        /*0220*/ 	.word	index@(_ZN7cutlass13device_kernelIN5flash11enable_sm90INS1_16FlashAttnBwdSm90INS1_25CollectiveMainloopBwdSm90ILi2ELi2ELi2EN4cute5tupleIJNS5_1CILi1EEES8_S8_EEENS6_IJNS7_ILi128EEESA_NS7_ILi64EEEEEENS_6half_tEfNS_4arch4Sm90ELb0ELb0ELb0ELb1ELb1ELb1ELb0ELb0ELi2ELi1ELi2ELi2ELb0EEENS1_21CollectiveEpilogueBwdISC_SD_SF_Li256ELb1ELb0ELi1EEENS1_19SingleTileSchedulerILb1ELb0ELb0ELi128EEEEEEEEEvNT_6ParamsE)
        /*0224*/ 	.word	0x00000018


	//----- nvinfo : EIATTR_REGCOUNT
	.align		4
.L_110:
        /*0228*/ 	.byte	0x04, 0x2f
        /*022a*/ 	.short	(.L_112 - .L_111)
	.align		4
.L_111:
        /*022c*/ 	.word	index@(_ZN7cutlass13device_kernelIN5flash11enable_sm90INS1_16FlashAttnBwdSm90INS1_25CollectiveMainloopBwdSm90ILi2ELi2ELi2EN4cute5tupleIJNS5_1CILi1EEES8_S8_EEENS6_IJNS7_ILi128EEESA_NS7_ILi64EEEEEENS_6half_tEfNS_4arch4Sm90ELb0ELb0ELb0ELb1ELb0ELb1ELb0ELb0ELi2ELi1ELi2ELi2ELb0EEENS1_21CollectiveEpilogueBwdISC_SD_SF_Li256ELb1ELb0ELi1EEENS1_19SingleTileSchedulerILb1ELb0ELb0ELi128EEEEEEEEEvNT_6ParamsE)
        /*0230*/ 	.word	0x000000a8


	//----- nvinfo : EIATTR_FRAME_SIZE
	.align		4
.L_112:
        /*0234*/ 	.byte	0x04, 0x11
        /*0236*/ 	.short	(.L_114 - .L_113)
	.align		4
.L_113:
        /*0238*/ 	.word	index@(_ZN7cutlass13device_kernelIN5flash11enable_sm90INS1_16FlashAttnBwdSm90INS1_25CollectiveMainloopBwdSm90ILi2ELi2ELi2EN4cute5tupleIJNS5_1CILi1EEES8_S8_EEENS6_IJNS7_ILi128EEESA_NS7_ILi64EEEEEENS_6half_tEfNS_4arch4Sm90ELb0ELb0ELb0ELb1ELb0ELb1ELb0ELb0ELi2ELi1ELi2ELi2ELb0EEENS1_21CollectiveEpilogueBwdISC_SD_SF_Li256ELb1ELb0ELi1EEENS1_19SingleTileSchedulerILb1ELb0ELb0ELi128EEEEEEEEEvNT_6ParamsE)
        /*023c*/ 	.word	0x00000018


	//----- nvinfo : EIATTR_REGCOUNT
	.align		4
.L_114:
        /*0240*/ 	.byte	0x04, 0x2f
        /*0242*/ 	.short	(.L_116 - .L_115)
	.align		4
.L_115:
        /*0244*/ 	.word	index@(_ZN7cutlass13device_kernelIN5flash11enable_sm90INS1_16FlashAttnBwdSm90INS1_25CollectiveMainloopBwdSm90ILi2ELi2ELi2EN4cute5tupleIJNS5_1CILi1EEES8_S8_EEENS6_IJNS7_ILi128EEESA_NS7_ILi64EEEEEENS_6half_tEfNS_4arch4Sm90ELb0ELb0ELb0ELb0ELb1ELb1ELb0ELb0ELi2ELi1ELi2ELi2ELb0EEENS1_24CollectiveEpilogueBwdGQAISC_fSF_Li256ELb0ELb1EEENS1_19SingleTileSchedulerILb0ELb0ELb0ELi128EEEEEEEEEvNT_6ParamsE)
        /*0248*/ 	.word	0x000000a8


	//----- nvinfo : EIATTR_FRAME_SIZE
	.align		4
.L_116:
        /*024c*/ 	.byte	0x04, 0x11
        /*024e*/ 	.short	(.L_118 - .L_117)
	.align		4
.L_117:
        /*0250*/ 	.word	index@(_ZN7cutlass13device_kernelIN5flash11enable_sm90INS1_16FlashAttnBwdSm90INS1_25CollectiveMainloopBwdSm90ILi2ELi2ELi2EN4cute5tupleIJNS5_1CILi1EEES8_S8_EEENS6_IJNS7_ILi128EEESA_NS7_ILi64EEEEEENS_6half_tEfNS_4arch4Sm90ELb0ELb0ELb0ELb0ELb1ELb1ELb0ELb0ELi2ELi1ELi2ELi2ELb0EEENS1_24CollectiveEpilogueBwdGQAISC_fSF_Li256ELb0ELb1EEENS1_19SingleTileSchedulerILb0ELb0ELb0ELi128EEEEEEEEEvNT_6ParamsE)
        /*0254*/ 	.word	0x00000010


	//----- nvinfo : EIATTR_REGCOUNT
	.align		4
.L_118:
        /*0258*/ 	.byte	0x04, 0x2f
        /*025a*/ 	.short	(.L_120 - .L_119)
	.align		4
.L_119:
        /*025c*/ 	.word	index@(_ZN7cutlass13device_kernelIN5flash11enable_sm90INS1_16FlashAttnBwdSm90INS1_25CollectiveMainloopBwdSm90ILi2ELi2ELi2EN4cute5tupleIJNS5_1CILi1EEES8_S8_EEENS6_IJNS7_ILi128EEESA_NS7_ILi64EEEEEENS_6half_tEfNS_4arch4Sm90ELb0ELb0ELb0ELb0ELb0ELb1ELb0ELb0ELi2ELi1ELi2ELi2ELb0EEENS1_24CollectiveEpilogueBwdGQAISC_fSF_Li256ELb0ELb0EEENS1_19SingleTileSchedulerILb0ELb0ELb0ELi128EEEEEEEEEvNT_6ParamsE)
        /*0260*/ 	.word	0x000000a8


	//----- nvinfo : EIATTR_FRAME_SIZE
	.align		4
.L_120:
        /*0264*/ 	.byte	0x04, 0x11
        /*0266*/ 	.short	(.L_122 - .L_121)
	.align		4
.L_121:
        /*0268*/ 	.word	index@(_ZN7cutlass13device_kernelIN5flash11enable_sm90INS1_16FlashAttnBwdSm90INS1_25CollectiveMainloopBwdSm90ILi2ELi2ELi2EN4cute5tupleIJNS5_1CILi1EEES8_S8_EEENS6_IJNS7_ILi128EEESA_NS7_ILi64EEEEEENS_6half_tEfNS_4arch4Sm90ELb0ELb0ELb0ELb0ELb0ELb1ELb0ELb0ELi2ELi1ELi2ELi2ELb0EEENS1_24CollectiveEpilogueBwdGQAISC_fSF_Li256ELb0ELb0EEENS1_19SingleTileSchedulerILb0ELb0ELb0ELi128EEEEEEEEEvNT_6ParamsE)
        /*026c*/ 	.word	0x00000010


	//----- nvinfo : EIATTR_REGCOUNT
	.align		4
.L_122:
        /*0270*/ 	.byte	0x04, 0x2f
        /*0272*/ 	.short	(.L_124 - .L_123)
	.align		4
.L_123:
        /*0274*/ 	.word	index@(_ZN7cutlass13device_kernelIN5flash11enable_sm90INS1_16FlashAttnBwdSm90INS1_25CollectiveMainloopBwdSm90ILi2ELi2ELi2EN4cute5tupleIJNS5_1CILi1EEES8_S8_EEENS6_IJNS7_ILi128EEESA_NS7_ILi64EEEEEENS_6half_tEfNS_4arch4Sm90ELb0ELb0ELb0ELb0ELb1ELb1ELb0ELb0ELi2ELi1ELi2ELi2ELb0EEENS1_21CollectiveEpilogueBwdISC_SD_SF_Li256ELb0ELb0ELi1EEENS1_19SingleTileSchedulerILb0ELb0ELb0ELi128EEEEEEEEEvNT_6ParamsE)
        /*0278*/ 	.word	0x000000a8


	//----- nvinfo : EIATTR_FRAME_SIZE
	.align		4
.L_124:
        /*027c*/ 	.byte	0x04, 0x11
        /*027e*/ 	.short	(.L_126 - .L_125)
	.align		4
.L_125:
        /*0280*/ 	.word	index@(_ZN7cutlass13device_kernelIN5flash11enable_sm90INS1_16FlashAttnBwdSm90INS1_25CollectiveMainloopBwdSm90ILi2ELi2ELi2EN4cute5tupleIJNS5_1CILi1EEES8_S8_EEENS6_IJNS7_ILi128EEESA_NS7_ILi64EEEEEENS_6half_tEfNS_4arch4Sm90ELb0ELb0ELb0ELb0ELb1ELb1ELb0ELb0ELi2ELi1ELi2ELi2ELb0EEENS1_21CollectiveEpilogueBwdISC_SD_SF_Li256ELb0ELb0ELi1EEENS1_19SingleTileSchedulerILb0ELb0ELb0ELi128EEEEEEEEEvNT_6ParamsE)
        /*0284*/ 	.word	0x00000010


	//----- nvinfo : EIATTR_REGCOUNT
	.align		4
.L_126:
        /*0288*/ 	.byte	0x04, 0x2f
        /*028a*/ 	.short	(.L_128 - .L_127)
	.align		4
.L_127:
        /*028c*/ 	.word	index@(_ZN7cutlass13device_kernelIN5flash11enable_sm90INS1_16FlashAttnBwdSm90INS1_25CollectiveMainloopBwdSm90ILi2ELi2ELi2EN4cute5tupleIJNS5_1CILi1EEES8_S8_EEENS6_IJNS7_ILi128EEESA_NS7_ILi64EEEEEENS_6half_tEfNS_4arch4Sm90ELb0ELb0ELb0ELb0ELb0ELb1ELb0ELb0ELi2ELi1ELi2ELi2ELb0EEENS1_21CollectiveEpilogueBwdISC_SD_SF_Li256ELb0ELb0ELi1EEENS1_19SingleTileSchedulerILb0ELb0ELb0ELi128EEEEEEEEEvNT_6ParamsE)
        /*0290*/ 	.word	0x000000a8


	//----- nvinfo : EIATTR_FRAME_SIZE
	.align		4
.L_128:
        /*0294*/ 	.byte	0x04, 0x11
        /*0296*/ 	.short	(.L_130 - .L_129)
	.align		4
.L_129:
        /*0298*/ 	.word	index@(_ZN7cutlass13device_kernelIN5flash11enable_sm90INS1_16FlashAttnBwdSm90INS1_25CollectiveMainloopBwdSm90ILi2ELi2ELi2EN4cute5tupleIJNS5_1CILi1EEES8_S8_EEENS6_IJNS7_ILi128EEESA_NS7_ILi64EEEEEENS_6half_tEfNS_4arch4Sm90ELb0ELb0ELb0ELb0ELb0ELb1ELb0ELb0ELi2ELi1ELi2ELi2ELb0EEENS1_21CollectiveEpilogueBwdISC_SD_SF_Li256ELb0ELb0ELi1EEENS1_19SingleTileSchedulerILb0ELb0ELb0ELi128EEEEEEEEEvNT_6ParamsE)
        /*029c*/ 	.word	0x00000010


	//----- nvinfo : EIATTR_REGCOUNT
	.align		4
.L_130:
        /*02a0*/ 	.byte	0x04, 0x2f
        /*02a2*/ 	.short	(.L_132 - .L_131)
	.align		4
.L_131:
        /*02a4*/ 	.word	index@(_ZN7cutlass13device_kernelIN5flash22FlashAttnBwdPreprocessIN4cute5tupleIJNS3_1CILi96EEENS5_ILi64EEEEEENS_6half_tEfNS_4arch4Sm90ELb1ELb1EEEEEvNT_6ParamsE)
        /*02a8*/ 	.word	0x00000030


	//----- nvinfo : EIATTR_FRAME_SIZE
	.align		4
.L_132:
        /*02ac*/ 	.byte	0x04, 0x11
        /*02ae*/ 	.short	(.L_134 - .L_133)
	.align		4
.L_133:
        /*02b0*/ 	.word	index@(_ZN7cutlass13device_kernelIN5flash22FlashAttnBwdPreprocessIN4cute5tupleIJNS3_1CILi96EEENS5_ILi64EEEEEENS_6half_tEfNS_4arch4Sm90ELb1ELb1EEEEEvNT_6ParamsE)
        /*02b4*/ 	.word	0x00000000


	//----- nvinfo : EIATTR_REGCOUNT
	.align		4
.L_134:
        /*02b8*/ 	.byte	0x04, 0x2f
        /*02ba*/ 	.short	(.L_136 - .L_135)
	.align		4
.L_135:
        /*02bc*/ 	.word	index@(_ZN7cutlass13device_kernelIN5flash11enable_sm90INS1_16FlashAttnBwdSm90INS1_25CollectiveMainloopBwdSm90ILi2ELi2ELi2EN4cute5tupleIJNS5_1CILi1EEES8_S8_EEENS6_IJNS7_ILi96EEENS7_ILi128EEENS7_ILi64EEEEEENS_6half_tEfNS_4arch4Sm90ELb1ELb0ELb1ELb1ELb1ELb1ELb0ELb1ELi2ELi1ELi2ELi2ELb0EEENS1_24CollectiveEpilogueBwdGQAISD_fSG_Li256ELb1ELb1EEENS1_25SingleTileBwdLPTSchedulerILb1ELi128ELb1EEEEEEEEEvNT_6ParamsE)
        /*02c0*/ 	.word	0x000000a8


	//----- nvinfo : EIATTR_FRAME_SIZE
	.align		4
.L_136:
        /*02c4*/ 	.byte	0x04, 0x11
        /*02c6*/ 	.short	(.L_138 - .L_137)
	.align		4
.L_137:
        /*02c8*/ 	.word	index@(_ZN7cutlass13device_kernelIN5flash11enable_sm90INS1_16FlashAttnBwdSm90INS1_25CollectiveMainloopBwdSm90ILi2ELi2ELi2EN4cute5tupleIJNS5_1CILi1EEES8_S8_EEENS6_IJNS7_ILi96EEENS7_ILi128EEENS7_ILi64EEEEEENS_6half_tEfNS_4arch4Sm90ELb1ELb0ELb1ELb1ELb1ELb1ELb0ELb1ELi2ELi1ELi2ELi2ELb0EEENS1_24CollectiveEpilogueBwdGQAISD_fSG_Li256ELb1ELb1EEENS1_25SingleTileBwdLPTSchedulerILb1ELi128ELb1EEEEEEEEEvNT_6ParamsE)
        /*02cc*/ 	.word	0x00000030


	//----- nvinfo : EIATTR_REGCOUNT
	.align		4
.L_138:
        /*02d0*/ 	.byte	0x04, 0x2f
        /*02d2*/ 	.short	(.L_140 - .L_139)
	.align		4
.L_139:
        /*02d4*/ 	.word	index@(_ZN7cutlass13device_kernelIN5flash32FlashAttnBwdPostprocessConvertdQIN4cute5tupleIJNS3_1CILi96EEENS5_ILi64EEEEEENS_6half_tEfNS_4arch4Sm90ELi256ENS3_8TiledMMAINS3_8MMA_AtomIJNS3_4SM904GMMA25MMA_64x16x16_F32F16F16_SSILNSF_5MajorE1ELSH_0ELNSF_7ScaleInE1ELSI_1EEEEEENS3_6LayoutINS4_IJNS5_ILi1EEENS5_ILi2EEESM_EEENS4_IJNS5_ILi0EEESM_SP_EEEEENS4_IJNS3_10UnderscoreESS_SS_EEEEELb1EEEEEvNT_6ParamsE)
        /*02d8*/ 	.word	0x00000030


	//----- nvinfo : EIATTR_FRAME_SIZE
	.align		4
.L_140:
        /*02dc*/ 	.byte	0x04, 0x11
        /*02de*/ 	.short	(.L_142 - .L_141)
	.align		4
.L_141:
        /*02e0*/ 	.word	index@(_ZN7cutlass13device_kernelIN5flash32FlashAttnBwdPostprocessConvertdQIN4cute5tupleIJNS3_1CILi96EEENS5_ILi64EEEEEENS_6half_tEfNS_4arch4Sm90ELi256ENS3_8TiledMMAINS3_8MMA_AtomIJNS3_4SM904GMMA25MMA_64x16x16_F32F16F16_SSILNSF_5MajorE1ELSH_0ELNSF_7ScaleInE1ELSI_1EEEEEENS3_6LayoutINS4_IJNS5_ILi1EEENS5_ILi2EEESM_EEENS4_IJNS5_ILi0EEESM_SP_EEEEENS4_IJNS3_10UnderscoreESS_SS_EEEEELb1EEEEEvNT_6ParamsE)
        /*02e4*/ 	.word	0x00000000


	//----- nvinfo : EIATTR_REGCOUNT
	.align		4
.L_142:
        /*02e8*/ 	.byte	0x04, 0x2f
        /*02ea*/ 	.short	(.L_144 - .L_143)
	.align		4
.L_143:
        /*02ec*/ 	.word	index@(_ZN7cutlass13device_kernelIN5flash11enable_sm90INS1_16FlashAttnBwdSm90INS1_25CollectiveMainloopBwdSm90ILi2ELi2ELi2EN4cute5tupleIJNS5_1CILi1EEES8_S8_EEENS6_IJNS7_ILi96EEENS7_ILi128EEENS7_ILi64EEEEEENS_6half_tEfNS_4arch4Sm90ELb1ELb0ELb1ELb1ELb0ELb1ELb0ELb1ELi2ELi1ELi2ELi2ELb0EEENS1_24CollectiveEpilogueBwdGQAISD_fSG_Li256ELb1ELb0EEENS1_25SingleTileBwdLPTSchedulerILb1ELi128ELb0EEEEEEEEEvNT_6ParamsE)
        /*02f0*/ 	.word	0x000000a8


	//----- nvinfo : EIATTR_FRAME_SIZE
	.align		4
.L_144:
        /*02f4*/ 	.byte	0x04, 0x11
        /*02f6*/ 	.short	(.L_146 - .L_145)
	.align		4
.L_145:
        /*02f8*/ 	.word	index@(_ZN7cutlass13device_kernelIN5flash11enable_sm90INS1_16FlashAttnBwdSm90INS1_25CollectiveMainloopBwdSm90ILi2ELi2ELi2EN4cute5tupleIJNS5_1CILi1EEES8_S8_EEENS6_IJNS7_ILi96EEENS7_ILi128EEENS7_ILi64EEEEEENS_6half_tEfNS_4arch4Sm90ELb1ELb0ELb1ELb1ELb0ELb1ELb0ELb1ELi2ELi1ELi2ELi2ELb0EEENS1_24CollectiveEpilogueBwdGQAISD_fSG_Li256ELb1ELb0EEENS1_25SingleTileBwdLPTSchedulerILb1ELi128ELb0EEEEEEEEEvNT_6ParamsE)
        /*02fc*/ 	.word	0x00000050


	//----- nvinfo : EIATTR_REGCOUNT
	.align		4
.L_146:
        /*0300*/ 	.byte	0x04, 0x2f
        /*0302*/ 	.short	(.L_148 - .L_147)
	.align		4
.L_147:
        /*0304*/ 	.word	index@(_ZN7cutlass13device_kernelIN5flash11enable_sm90INS1_16FlashAttnBwdSm90INS1_25CollectiveMainloopBwdSm90ILi2ELi2ELi2EN4cute5tupleIJNS5_1CILi1EEES8_S8_EEENS6_IJNS7_ILi96EEENS7_ILi128EEENS7_ILi64EEEEEENS_6half_tEfNS_4arch4Sm90ELb1ELb0ELb1ELb1ELb1ELb1ELb0ELb1ELi2ELi1ELi2ELi2ELb0EEENS1_21CollectiveEpilogueBwdISD_SE_SG_Li256ELb1ELb0ELi1EEENS1_25SingleTileBwdLPTSchedulerILb1ELi128ELb1EEEEEEEEEvNT_6ParamsE)
        /*0308*/ 	.word	0x000000a8


	//----- nvinfo : EIATTR_FRAME_SIZE
	.align		4
.L_148:
        /*030c*/ 	.byte	0x04, 0x11
        /*030e*/ 	.short	(.L_150 - .L_149)
	.align		4
.L_149:
        /*0310*/ 	.word	index@(_ZN7cutlass13device_kernelIN5flash11enable_sm90INS1_16FlashAttnBwdSm90INS1_25CollectiveMainloopBwdSm90ILi2ELi2ELi2EN4cute5tupleIJNS5_1CILi1EEES8_S8_EEENS6_IJNS7_ILi96EEENS7_ILi128EEENS7_ILi64EEEEEENS_6half_tEfNS_4arch4Sm90ELb1ELb0ELb1ELb1ELb1ELb1ELb0ELb1ELi2ELi1ELi2ELi2ELb0EEENS1_21CollectiveEpilogueBwdISD_SE_SG_Li256ELb1ELb0ELi1EEENS1_25SingleTileBwdLPTSchedulerILb1ELi128ELb1EEEEEEEEEvNT_6ParamsE)
        /*0314*/ 	.word	0x00000030


	//----- nvinfo : EIATTR_REGCOUNT
	.align		4
.L_150:
        /*0318*/ 	.byte	0x04, 0x2f
        /*031a*/ 	.short	(.L_152 - .L_151)
	.align		4
.L_151:
        /*031c*/ 	.word	index@(_ZN7cutlass13device_kernelIN5flash11enable_sm90INS1_16FlashAttnBwdSm90INS1_25CollectiveMainloopBwdSm90ILi2ELi2ELi2EN4cute5tupleIJNS5_1CILi1EEES8_S8_EEENS6_IJNS7_ILi96EEENS7_ILi128EEENS7_ILi64EEEEEENS_6half_tEfNS_4arch4Sm90ELb1ELb0ELb1ELb1ELb0ELb1ELb0ELb1ELi2ELi1ELi2ELi2ELb0EEENS1_21CollectiveEpilogueBwdISD_SE_SG_Li256ELb1ELb0ELi1EEENS1_25SingleTileBwdLPTSchedulerILb1ELi128ELb0EEEEEEEEEvNT_6ParamsE)
        /*0320*/ 	.word	0x000000a8


	//----- nvinfo : EIATTR_FRAME_SIZE
	.align		4
.L_152:
        /*0324*/ 	.byte	0x04, 0x11
        /*0326*/ 	.short	(.L_154 - .L_153)
	.align		4
.L_153:
        /*0328*/ 	.word	index@(_ZN7cutlass13device_kernelIN5flash11enable_sm90INS1_16FlashAttnBwdSm90INS1_25CollectiveMainloopBwdSm90ILi2ELi2ELi2EN4cute5tupleIJNS5_1CILi1EEES8_S8_EEENS6_IJNS7_ILi96EEENS7_ILi128EEENS7_ILi64EEEEEENS_6half_tEfNS_4arch4Sm90ELb1ELb0ELb1ELb1ELb0ELb1ELb0ELb1ELi2ELi1ELi2ELi2ELb0EEENS1_21CollectiveEpilogueBwdISD_SE_SG_Li256ELb1ELb0ELi1EEENS1_25SingleTileBwdLPTSchedulerILb1ELi128ELb0EEEEEEEEEvNT_6ParamsE)
        /*032c*/ 	.word	0x00000030


	//----- nvinfo : EIATTR_REGCOUNT
	.align		4
.L_154:
        /*0330*/ 	.byte	0x04, 0x2f
        /*0332*/ 	.short	(.L_156 - .L_155)
	.align		4
.L_155:
        /*0334*/ 	.word	index@(_ZN7cutlass13device_kernelIN5flash22FlashAttnBwdPreprocessIN4cute5tupleIJNS3_1CILi96EEENS5_ILi64EEEEEENS_6half_tEfNS_4arch4Sm90ELb1ELb0EEEEEvNT_6ParamsE)
        /*0338*/ 	.word	0x00000038


	//----- nvinfo : EIATTR_FRAME_SIZE
	.align		4
.L_156:
        /*033c*/ 	.byte	0x04, 0x11
        /*033e*/ 	.short	(.L_158 - .L_157)
	.align		4
.L_157:
        /*0340*/ 	.word	index@(_ZN7cutlass13device_kernelIN5flash22FlashAttnBwdPreprocessIN4cute5tupleIJNS3_1CILi96EEENS5_ILi64EEEEEENS_6half_tEfNS_4arch4Sm90ELb1ELb0EEEEEvNT_6ParamsE)
        /*0344*/ 	.word	0x00000000


	//----- nvinfo : EIATTR_REGCOUNT
	.align		4
.L_158:
        /*0348*/ 	.byte	0x04, 0x2f
        /*034a*/ 	.short	(.L_160 - .L_159)
	.align		4
.L_159:
        /*034c*/ 	.word	index@(_ZN7cutlass13device_kernelIN5flash11enable_sm90INS1_16FlashAttnBwdSm90INS1_25CollectiveMainloopBwdSm90ILi2ELi2ELi2EN4cute5tupleIJNS5_1CILi1EEES8_S8_EEENS6_IJNS7_ILi96EEENS7_ILi128EEENS7_ILi64EEEEEENS_6half_tEfNS_4arch4Sm90ELb1ELb0ELb1ELb0ELb1ELb1ELb0ELb1ELi2ELi1ELi2ELi2ELb0EEENS1_24CollectiveEpilogueBwdGQAISD_fSG_Li256ELb0ELb1EEENS1_25SingleTileBwdLPTSchedulerILb0ELi128ELb1EEEEEEEEEvNT_6ParamsE)
        /*0350*/ 	.word	0x000000a8


	//----- nvinfo : EIATTR_FRAME_SIZE
	.align		4
.L_160:
        /*0354*/ 	.byte	0x04, 0x11
        /*0356*/ 	.short	(.L_162 - .L_161)
	.align		4
.L_161:
        /*0358*/ 	.word	index@(_ZN7cutlass13device_kernelIN5flash11enable_sm90INS1_16FlashAttnBwdSm90INS1_25CollectiveMainloopBwdSm90ILi2ELi2ELi2EN4cute5tupleIJNS5_1CILi1EEES8_S8_EEENS6_IJNS7_ILi96EEENS7_ILi128EEENS7_ILi64EEEEEENS_6half_tEfNS_4arch4Sm90ELb1ELb0ELb1ELb0ELb1ELb1ELb0ELb1ELi2ELi1ELi2ELi2ELb0EEENS1_24CollectiveEpilogueBwdGQAISD_fSG_Li256ELb0ELb1EEENS1_25SingleTileBwdLPTSchedulerILb0ELi128ELb1EEEEEEEEEvNT_6ParamsE)
        /*035c*/ 	.word	0x00000048


	//----- nvinfo : EIATTR_REGCOUNT
	.align		4
.L_162:
        /*0360*/ 	.byte	0x04, 0x2f
        /*0362*/ 	.short	(.L_164 - .L_163)
	.align		4
.L_163:
        /*0364*/ 	.word	index@(_ZN7cutlass13device_kernelIN5flash11enable_sm90INS1_16FlashAttnBwdSm90INS1_25CollectiveMainloopBwdSm90ILi2ELi2ELi2EN4cute5tupleIJNS5_1CILi1EEES8_S8_EEENS6_IJNS7_ILi96EEENS7_ILi128EEENS7_ILi64EEEEEENS_6half_tEfNS_4arch4Sm90ELb1ELb0ELb1ELb0ELb0ELb1ELb0ELb1ELi2ELi1ELi2ELi2ELb0EEENS1_24CollectiveEpilogueBwdGQAISD_fSG_Li256ELb0ELb0EEENS1_25SingleTileBwdLPTSchedulerILb0ELi128ELb0EEEEEEEEEvNT_6ParamsE)
        /*0368*/ 	.word	0x000000a8


	//----- nvinfo : EIATTR_FRAME_SIZE
	.align		4
.L_164:
        /*036c*/ 	.byte	0x04, 0x11
        /*036e*/ 	.short	(.L_166 - .L_165)
	.align		4
.L_165:
        /*0370*/ 	.word	index@(_ZN7cutlass13device_kernelIN5flash11enable_sm90INS1_16FlashAttnBwdSm90INS1_25CollectiveMainloopBwdSm90ILi2ELi2ELi2EN4cute5tupleIJNS5_1CILi1EEES8_S8_EEENS6_IJNS7_ILi96EEENS7_ILi128EEENS7_ILi64EEEEEENS_6half_tEfNS_4arch4Sm90ELb1ELb0ELb1ELb0ELb0ELb1ELb0ELb1ELi2ELi1ELi2ELi2ELb0EEENS1_24CollectiveEpilogueBwdGQAISD_fSG_Li256ELb0ELb0EEENS1_25SingleTileBwdLPTSchedulerILb0ELi128ELb0EEEEEEEEEvNT_6ParamsE)
        /*0374*/ 	.word	0x00000050


	//----- nvinfo : EIATTR_REGCOUNT
	.align		4
.L_166:
        /*0378*/ 	.byte	0x04, 0x2f
        /*037a*/ 	.short	(.L_168 - .L_167)
	.align		4
.L_167:
        /*037c*/ 	.word	index@(_ZN7cutlass13device_kernelIN5flash11enable_sm90INS1_16FlashAttnBwdSm90INS1_25CollectiveMainloopBwdSm90ILi2ELi2ELi2EN4cute5tupleIJNS5_1CILi1EEES8_S8_EEENS6_IJNS7_ILi96EEENS7_ILi128EEENS7_ILi64EEEEEENS_6half_tEfNS_4arch4Sm90ELb1ELb0ELb1ELb0ELb1ELb1ELb0ELb1ELi2ELi1ELi2ELi2ELb0EEENS1_21CollectiveEpilogueBwdISD_SE_SG_Li256ELb0ELb0ELi1EEENS1_25SingleTileBwdLPTSchedulerILb0ELi128ELb1EEEEEEEEEvNT_6ParamsE)
        /*0380*/ 	.word	0x000000a8


	//----- nvinfo : EIATTR_FRAME_SIZE
	.align		4
.L_168:
        /*0384*/ 	.byte	0x04, 0x11
        /*0386*/ 	.short	(.L_170 - .L_169)
	.align		4
.L_169:
        /*0388*/ 	.word	index@(_ZN7cutlass13device_kernelIN5flash11enable_sm90INS1_16FlashAttnBwdSm90INS1_25CollectiveMainloopBwdSm90ILi2ELi2ELi2EN4cute5tupleIJNS5_1CILi1EEES8_S8_EEENS6_IJNS7_ILi96EEENS7_ILi128EEENS7_ILi64EEEEEENS_6half_tEfNS_4arch4Sm90ELb1ELb0ELb1ELb0ELb1ELb1ELb0ELb1ELi2ELi1ELi2ELi2ELb0EEENS1_21CollectiveEpilogueBwdISD_SE_SG_Li256ELb0ELb0ELi1EEENS1_25SingleTileBwdLPTSchedulerILb0ELi128ELb1EEEEEEEEEvNT_6ParamsE)
        /*038c*/ 	.word	0x00000040


	//----- nvinfo : EIATTR_REGCOUNT
	.align		4
.L_170:
        /*0390*/ 	.byte	0x04, 0x2f
        /*0392*/ 	.short	(.L_172 - .L_171)
	.align		4
.L_171:
        /*0394*/ 	.word	index@(_ZN7cutlass13device_kernelIN5flash11enable_sm90INS1_16FlashAttnBwdSm90INS1_25CollectiveMainloopBwdSm90ILi2ELi2ELi2EN4cute5tupleIJNS5_1CILi1EEES8_S8_EEENS6_IJNS7_ILi96EEENS7_ILi128EEENS7_ILi64EEEEEENS_6half_tEfNS_4arch4Sm90ELb1ELb0ELb1ELb0ELb0ELb1ELb0ELb1ELi2ELi1ELi2ELi2ELb0EEENS1_21CollectiveEpilogueBwdISD_SE_SG_Li256ELb0ELb0ELi1EEENS1_25SingleTileBwdLPTSchedulerILb0ELi128ELb0EEEEEEEEEvNT_6ParamsE)
        /*0398*/ 	.word	0x000000a8


	//----- nvinfo : EIATTR_FRAME_SIZE
	.align		4
.L_172:
        /*039c*/ 	.byte	0x04, 0x11
        /*039e*/ 	.short	(.L_174 - .L_173)
	.align		4
.L_173:
        /*03a0*/ 	.word	index@(_ZN7cutlass13device_kernelIN5flash11enable_sm90INS1_16FlashAttnBwdSm90INS1_25CollectiveMainloopBwdSm90ILi2ELi2ELi2EN4cute5tupleIJNS5_1CILi1EEES8_S8_EEENS6_IJNS7_ILi96EEENS7_ILi128EEENS7_ILi64EEEEEENS_6half_tEfNS_4arch4Sm90ELb1ELb0ELb1ELb0ELb0ELb1ELb0ELb1ELi2ELi1ELi2ELi2ELb0EEENS1_21CollectiveEpilogueBwdISD_SE_SG_Li256ELb0ELb0ELi1EEENS1_25SingleTileBwdLPTSchedulerILb0ELi128ELb0EEEEEEEEEvNT_6ParamsE)
        /*03a4*/ 	.word	0x00000040


	//----- nvinfo : EIATTR_REGCOUNT
	.align		4
.L_174:
        /*03a8*/ 	.byte	0x04, 0x2f
        /*03aa*/ 	.short	(.L_176 - .L_175)
	.align		4
.L_175:
        /*03ac*/ 	.word	index@(_ZN7cutlass13device_kernelIN5flash11enable_sm90INS1_16FlashAttnBwdSm90INS1_25CollectiveMainloopBwdSm90ILi2ELi2ELi2EN4cute5tupleIJNS5_1CILi1EEES8_S8_EEENS6_IJNS7_ILi128EEESA_NS7_ILi64EEEEEENS_6half_tEfNS_4arch4Sm90ELb0ELb1ELb1ELb1ELb1ELb1ELb0ELb0ELi2ELi1ELi2ELi2ELb0EEENS1_24CollectiveEpilogueBwdGQAISC_fSF_Li256ELb1ELb1EEENS1_19SingleTileSchedulerILb1ELb0ELb0ELi128EEEEEEEEEvNT_6ParamsE)
        /*03b0*/ 	.word	0x000000a8


	//----- nvinfo : EIATTR_FRAME_SIZE
	.align		4
.L_176:
        /*03b4*/ 	.byte	0x04, 0x11
        /*03b6*/ 	.short	(.L_178 - .L_177)
	.align		4
.L_177:
        /*03b8*/ 	.word	index@(_ZN7cutlass13device_kernelIN5flash11enable_sm90INS1_16FlashAttnBwdSm90INS1_25CollectiveMainloopBwdSm90ILi2ELi2ELi2EN4cute5tupleIJNS5_1CILi1EEES8_S8_EEENS6_IJNS7_ILi128EEESA_NS7_ILi64EEEEEENS_6half_tEfNS_4arch4Sm90ELb0ELb1ELb1ELb1ELb1ELb1ELb0ELb0ELi2ELi1ELi2ELi2ELb0EEENS1_24CollectiveEpilogueBwdGQAISC_fSF_Li256ELb1ELb1EEENS1_19SingleTileSchedulerILb1ELb0ELb0ELi128EEEEEEEEEvNT_6ParamsE)
        /*03bc*/ 	.word	0x00000128


	//----- nvinfo : EIATTR_REGCOUNT
	.align		4
.L_178:
        /*03c0*/ 	.byte	0x04, 0x2f
        /*03c2*/ 	.short	(.L_180 - .L_179)
	.align		4
.L_179:
        /*03c4*/ 	.word	index@(_ZN7cutlass13device_kernelIN5flash11enable_sm90INS1_16FlashAttnBwdSm90INS1_25CollectiveMainloopBwdSm90ILi2ELi2ELi2EN4cute5tupleIJNS5_1CILi1EEES8_S8_EEENS6_IJNS7_ILi128EEESA_NS7_ILi64EEEEEENS_6half_tEfNS_4arch4Sm90ELb0ELb1ELb1ELb1ELb0ELb1ELb0ELb0ELi2ELi1ELi2ELi2ELb0EEENS1_24CollectiveEpilogueBwdGQAISC_fSF_Li256ELb1ELb0EEENS1_19SingleTileSchedulerILb1ELb0ELb0ELi128EEEEEEEEEvNT_6ParamsE)
        /*03c8*/ 	.word	0x000000a8


	//----- nvinfo : EIATTR_FRAME_SIZE
	.align		4
.L_180:
        /*03cc*/ 	.byte	0x04, 0x11
        /*03ce*/ 	.short	(.L_182 - .L_181)
	.align		4
.L_181:
        /*03d0*/ 	.word	index@(_ZN7cutlass13device_kernelIN5flash11enable_sm90INS1_16FlashAttnBwdSm90INS1_25CollectiveMainloopBwdSm90ILi2ELi2ELi2EN4cute5tupleIJNS5_1CILi1EEES8_S8_EEENS6_IJNS7_ILi128EEESA_NS7_ILi64EEEEEENS_6half_tEfNS_4arch4Sm90ELb0ELb1ELb1ELb1ELb0ELb1ELb0ELb0ELi2ELi1ELi2ELi2ELb0EEENS1_24CollectiveEpilogueBwdGQAISC_fSF_Li256ELb1ELb0EEENS1_19SingleTileSchedulerILb1ELb0ELb0ELi128EEEEEEEEEvNT_6ParamsE)
        /*03d4*/ 	.word	0x00000140


	//----- nvinfo : EIATTR_REGCOUNT
	.align		4
.L_182:
        /*03d8*/ 	.byte	0x04, 0x2f
        /*03da*/ 	.short	(.L_184 - .L_183)
	.align		4
.L_183:
        /*03dc*/ 	.word	index@(_ZN7cutlass13device_kernelIN5flash11enable_sm90INS1_16FlashAttnBwdSm90INS1_25CollectiveMainloopBwdSm90ILi2ELi2ELi2EN4cute5tupleIJNS5_1CILi1EEES8_S8_EEENS6_IJNS7_ILi128EEESA_NS7_ILi64EEEEEENS_6half_tEfNS_4arch4Sm90ELb0ELb1ELb1ELb1ELb1ELb1ELb0ELb0ELi2ELi1ELi2ELi2ELb0EEENS1_21CollectiveEpilogueBwdISC_SD_SF_Li256ELb1ELb0ELi1EEENS1_19SingleTileSchedulerILb1ELb0ELb0ELi128EEEEEEEEEvNT_6ParamsE)
        /*03e0*/ 	.word	0x000000a8


	//----- nvinfo : EIATTR_FRAME_SIZE
	.align		4
.L_184:
        /*03e4*/ 	.byte	0x04, 0x11
        /*03e6*/ 	.short	(.L_186 - .L_185)
	.align		4
.L_185:
        /*03e8*/ 	.word	index@(_ZN7cutlass13device_kernelIN5flash11enable_sm90INS1_16FlashAttnBwdSm90INS1_25CollectiveMainloopBwdSm90ILi2ELi2ELi2EN4cute5tupleIJNS5_1CILi1EEES8_S8_EEENS6_IJNS7_ILi128EEESA_NS7_ILi64EEEEEENS_6half_tEfNS_4arch4Sm90ELb0ELb1ELb1ELb1ELb1ELb1ELb0ELb0ELi2ELi1ELi2ELi2ELb0EEENS1_21CollectiveEpilogueBwdISC_SD_SF_Li256ELb1ELb0ELi1EEENS1_19SingleTileSchedulerILb1ELb0ELb0ELi128EEEEEEEEEvNT_6ParamsE)
        /*03ec*/ 	.word	0x00000128


	//----- nvinfo : EIATTR_REGCOUNT
	.align		4
.L_186:
        /*03f0*/ 	.byte	0x04, 0x2f
        /*03f2*/ 	.short	(.L_188 - .L_187)
	.align		4
.L_187:
        /*03f4*/ 	.word	index@(_ZN7cutlass13device_kernelIN5flash11enable_sm90INS1_16FlashAttnBwdSm90INS1_25CollectiveMainloopBwdSm90ILi2ELi2ELi2EN4cute5tupleIJNS5_1CILi1EEES8_S8_EEENS6_IJNS7_ILi128EEESA_NS7_ILi64EEEEEENS_6half_tEfNS_4arch4Sm90ELb0ELb1ELb1ELb1ELb0ELb1ELb0ELb0ELi2ELi1ELi2ELi2ELb0EEENS1_21CollectiveEpilogueBwdISC_SD_SF_Li256ELb1ELb0ELi1EEENS1_19SingleTileSchedulerILb1ELb0ELb0ELi128EEEEEEEEEvNT_6ParamsE)
        /*03f8*/ 	.word	0x000000a8


	//----- nvinfo : EIATTR_FRAME_SIZE
	.align		4
.L_188:
        /*03fc*/ 	.byte	0x04, 0x11
        /*03fe*/ 	.short	(.L_190 - .L_189)
	.align		4
.L_189:
        /*0400*/ 	.word	index@(_ZN7cutlass13device_kernelIN5flash11enable_sm90INS1_16FlashAttnBwdSm90INS1_25CollectiveMainloopBwdSm90ILi2ELi2ELi2EN4cute5tupleIJNS5_1CILi1EEES8_S8_EEENS6_IJNS7_ILi128EEESA_NS7_ILi64EEEEEENS_6half_tEfNS_4arch4Sm90ELb0ELb1ELb1ELb1ELb0ELb1ELb0ELb0ELi2ELi1ELi2ELi2ELb0EEENS1_21CollectiveEpilogueBwdISC_SD_SF_Li256ELb1ELb0ELi1EEENS1_19SingleTileSchedulerILb1ELb0ELb0ELi128EEEEEEEEEvNT_6ParamsE)
        /*0404*/ 	.word	0x00000140


	//----- nvinfo : EIATTR_REGCOUNT
	.align		4
.L_190:
        /*0408*/ 	.byte	0x04, 0x2f
        /*040a*/ 	.short	(.L_192 - .L_191)
	.align		4
.L_191:
        /*040c*/ 	.word	index@(_ZN7cutlass13device_kernelIN5flash11enable_sm90INS1_16FlashAttnBwdSm90INS1_25CollectiveMainloopBwdSm90ILi2ELi2ELi2EN4cute5tupleIJNS5_1CILi1EEES8_S8_EEENS6_IJNS7_ILi128EEESA_NS7_ILi64EEEEEENS_6half_tEfNS_4arch4Sm90ELb0ELb1ELb1ELb0ELb1ELb1ELb0ELb0ELi2ELi1ELi2ELi2ELb0EEENS1_24CollectiveEpilogueBwdGQAISC_fSF_Li256ELb0ELb1EEENS1_19SingleTileSchedulerILb0ELb0ELb0ELi128EEEEEEEEEvNT_6ParamsE)
        /*0410*/ 	.word	0x000000a8


	//----- nvinfo : EIATTR_FRAME_SIZE
	.align		4
.L_192:
        /*0414*/ 	.byte	0x04, 0x11
        /*0416*/ 	.short	(.L_194 - .L_193)
	.align		4
.L_193:
        /*0418*/ 	.word	index@(_ZN7cutlass13device_kernelIN5flash11enable_sm90INS1_16FlashAttnBwdSm90INS1_25CollectiveMainloopBwdSm90ILi2ELi2ELi2EN4cute5tupleIJNS5_1CILi1EEES8_S8_EEENS6_IJNS7_ILi128EEESA_NS7_ILi64EEEEEENS_6half_tEfNS_4arch4Sm90ELb0ELb1ELb1ELb0ELb1ELb1ELb0ELb0ELi2ELi1ELi2ELi2ELb0EEENS1_24CollectiveEpilogueBwdGQAISC_fSF_Li256ELb0ELb1EEENS1_19SingleTileSchedulerILb0ELb0ELb0ELi128EEEEEEEEEvNT_6ParamsE)
        /*041c*/ 	.word	0x00000128


	//----- nvinfo : EIATTR_REGCOUNT
	.align		4
.L_194:
        /*0420*/ 	.byte	0x04, 0x2f
        /*0422*/ 	.short	(.L_196 - .L_195)
	.align		4
.L_195:
        /*0424*/ 	.word	index@(_ZN7cutlass13device_kernelIN5flash11enable_sm90INS1_16FlashAttnBwdSm90INS1_25CollectiveMainloopBwdSm90ILi2ELi2ELi2EN4cute5tupleIJNS5_1CILi1EEES8_S8_EEENS6_IJNS7_ILi128EEESA_NS7_ILi64EEEEEENS_6half_tEfNS_4arch4Sm90ELb0ELb1ELb1ELb0ELb0ELb1ELb0ELb0ELi2ELi1ELi2ELi2ELb0EEENS1_24CollectiveEpilogueBwdGQAISC_fSF_Li256ELb0ELb0EEENS1_19SingleTileSchedulerILb0ELb0ELb0ELi128EEEEEEEEEvNT_6ParamsE)
        /*0428*/ 	.word	0x000000a8


	//----- nvinfo : EIATTR_FRAME_SIZE
	.align		4
.L_196:
        /*042c*/ 	.byte	0x04, 0x11
        /*042e*/ 	.short	(.L_198 - .L_197)
	.align		4
.L_197:
        /*0430*/ 	.word	index@(_ZN7cutlass13device_kernelIN5flash11enable_sm90INS1_16FlashAttnBwdSm90INS1_25CollectiveMainloopBwdSm90ILi2ELi2ELi2EN4cute5tupleIJNS5_1CILi1EEES8_S8_EEENS6_IJNS7_ILi128EEESA_NS7_ILi64EEEEEENS_6half_tEfNS_4arch4Sm90ELb0ELb1ELb1ELb0ELb0ELb1ELb0ELb0ELi2ELi1ELi2ELi2ELb0EEENS1_24CollectiveEpilogueBwdGQAISC_fSF_Li256ELb0ELb0EEENS1_19SingleTileSchedulerILb0ELb0ELb0ELi128EEEEEEEEEvNT_6ParamsE)
        /*0434*/ 	.word	0x00000148


	//----- nvinfo : EIATTR_REGCOUNT
	.align		4
.L_198:
        /*0438*/ 	.byte	0x04, 0x2f
        /*043a*/ 	.short	(.L_200 - .L_199)
	.align		4
.L_199:
        /*043c*/ 	.word	index@(_ZN7cutlass13device_kernelIN5flash11enable_sm90INS1_16FlashAttnBwdSm90INS1_25CollectiveMainloopBwdSm90ILi2ELi2ELi2EN4cute5tupleIJNS5_1CILi1EEES8_S8_EEENS6_IJNS7_ILi128EEESA_NS7_ILi64EEEEEENS_6half_tEfNS_4arch4Sm90ELb0ELb1ELb1ELb0ELb1ELb1ELb0ELb0ELi2ELi1ELi2ELi2ELb0EEENS1_21CollectiveEpilogueBwdISC_SD_SF_Li256ELb0ELb0ELi1EEENS1_19SingleTileSchedulerILb0ELb0ELb0ELi128EEEEEEEEEvNT_6ParamsE)
        /*0440*/ 	.word	0x000000a8


	//----- nvinfo : EIATTR_FRAME_SIZE
	.align		4
.L_200:
        /*0444*/ 	.byte	0x04, 0x11
        /*0446*/ 	.short	(.L_202 - .L_201)
	.align		4
.L_201:
        /*0448*/ 	.word	index@(_ZN7cutlass13device_kernelIN5flash11enable_sm90INS1_16FlashAttnBwdSm90INS1_25CollectiveMainloopBwdSm90ILi2ELi2ELi2EN4cute5tupleIJNS5_1CILi1EEES8_S8_EEENS6_IJNS7_ILi128EEESA_NS7_ILi64EEEEEENS_6half_tEfNS_4arch4Sm90ELb0ELb1ELb1ELb0ELb1ELb1ELb0ELb0ELi2ELi1ELi2ELi2ELb0EEENS1_21CollectiveEpilogueBwdISC_SD_SF_Li256ELb0ELb0ELi1EEENS1_19SingleTileSchedulerILb0ELb0ELb0ELi128EEEEEEEEEvNT_6ParamsE)
        /*044c*/ 	.word	0x00000128


	//----- nvinfo : EIATTR_REGCOUNT
	.align		4
.L_202:
        /*0450*/ 	.byte	0x04, 0x2f
        /*0452*/ 	.short	(.L_204 - .L_203)
	.align		4
.L_203:
        /*0454*/ 	.word	index@(_ZN7cutlass13device_kernelIN5flash11enable_sm90INS1_16FlashAttnBwdSm90INS1_25CollectiveMainloopBwdSm90ILi2ELi2ELi2EN4cute5tupleIJNS5_1CILi1EEES8_S8_EEENS6_IJNS7_ILi128EEESA_NS7_ILi64EEEEEENS_6half_tEfNS_4arch4Sm90ELb0ELb1ELb1ELb0ELb0ELb1ELb0ELb0ELi2ELi1ELi2ELi2ELb0EEENS1_21CollectiveEpilogueBwdISC_SD_SF_Li256ELb0ELb0ELi1EEENS1_19SingleTileSchedulerILb0ELb0ELb0ELi128EEEEEEEEEvNT_6ParamsE)
        /*0458*/ 	.word	0x000000a8


	//----- nvinfo : EIATTR_FRAME_SIZE
	.align		4
.L_204:
        /*045c*/ 	.byte	0x04, 0x11
        /*045e*/ 	.short	(.L_206 - .L_205)
	.align		4
.L_205:
        /*0460*/ 	.word	index@(_ZN7cutlass13device_kernelIN5flash11enable_sm90INS1_16FlashAttnBwdSm90INS1_25CollectiveMainloopBwdSm90ILi2ELi2ELi2EN4cute5tupleIJNS5_1CILi1EEES8_S8_EEENS6_IJNS7_ILi128EEESA_NS7_ILi64EEEEEENS_6half_tEfNS_4arch4Sm90ELb0ELb1ELb1ELb0ELb0ELb1ELb0ELb0ELi2ELi1ELi2ELi2ELb0EEENS1_21CollectiveEpilogueBwdISC_SD_SF_Li256ELb0ELb0ELi1EEENS1_19SingleTileSchedulerILb0ELb0ELb0ELi128EEEEEEEEEvNT_6ParamsE)
        /*0464*/ 	.word	0x00000148


	//----- nvinfo : EIATTR_REGCOUNT
	.align		4
.L_206:
        /*0468*/ 	.byte	0x04, 0x2f
        /*046a*/ 	.short	(.L_208 - .L_207)
	.align		4
.L_207:
        /*046c*/ 	.word	index@(_ZN7cutlass13device_kernelIN5flash11enable_sm90INS1_16FlashAttnBwdSm90INS1_25CollectiveMainloopBwdSm90ILi2ELi2ELi2EN4cute5tupleIJNS5_1CILi1EEES8_S8_EEENS6_IJNS7_ILi128EEESA_NS7_ILi64EEEEEENS_6half_tEfNS_4arch4Sm90ELb0ELb0ELb1ELb1ELb1ELb1ELb0ELb0ELi2ELi1ELi2ELi2ELb0EEENS1_24CollectiveEpilogueBwdGQAISC_fSF_Li256ELb1ELb1EEENS1_19SingleTileSchedulerILb1ELb0ELb0ELi128EEEEEEEEEvNT_6ParamsE)
        /*0470*/ 	.word	0x000000a8


	//----- nvinfo : EIATTR_FRAME_SIZE
	.align		4
.L_208:
        /*0474*/ 	.byte	0x04, 0x11
        /*0476*/ 	.short	(.L_210 - .L_209)
	.align		4
.L_209:
        /*0478*/ 	.word	index@(_ZN7cutlass13device_kernelIN5flash11enable_sm90INS1_16FlashAttnBwdSm90INS1_25CollectiveMainloopBwdSm90ILi2ELi2ELi2EN4cute5tupleIJNS5_1CILi1EEES8_S8_EEENS6_IJNS7_ILi128EEESA_NS7_ILi64EEEEEENS_6half_tEfNS_4arch4Sm90ELb0ELb0ELb1ELb1ELb1ELb1ELb0ELb0ELi2ELi1ELi2ELi2ELb0EEENS1_24CollectiveEpilogueBwdGQAISC_fSF_Li256ELb1ELb1EEENS1_19SingleTileSchedulerILb1ELb0ELb0ELi128EEEEEEEEEvNT_6ParamsE)
        /*047c*/ 	.word	0x00000048


	//----- nvinfo : EIATTR_REGCOUNT
	.align		4
.L_210:
        /*0480*/ 	.byte	0x04, 0x2f
        /*0482*/ 	.short	(.L_212 - .L_211)
	.align		4
.L_211:
        /*0484*/ 	.word	index@(_ZN7cutlass13device_kernelIN5flash11enable_sm90INS1_16FlashAttnBwdSm90INS1_25CollectiveMainloopBwdSm90ILi2ELi2ELi2EN4cute5tupleIJNS5_1CILi1EEES8_S8_EEENS6_IJNS7_ILi128EEESA_NS7_ILi64EEEEEENS_6half_tEfNS_4arch4Sm90ELb0ELb0ELb1ELb1ELb0ELb1ELb0ELb0ELi2ELi1ELi2ELi2ELb0EEENS1_24CollectiveEpilogueBwdGQAISC_fSF_Li256ELb1ELb0EEENS1_19SingleTileSchedulerILb1ELb0ELb0ELi128EEEEEEEEEvNT_6ParamsE)
        /*0488*/ 	.word	0x000000a8


	//----- nvinfo : EIATTR_FRAME_SIZE
	.align		4
.L_212:
        /*048c*/ 	.byte	0x04, 0x11
        /*048e*/ 	.short	(.L_214 - .L_213)
	.align		4
.L_213:
        /*0490*/ 	.word	index@(_ZN7cutlass13device_kernelIN5flash11enable_sm90INS1_16FlashAttnBwdSm90INS1_25CollectiveMainloopBwdSm90ILi2ELi2ELi2EN4cute5tupleIJNS5_1CILi1EEES8_S8_EEENS6_IJNS7_ILi128EEESA_NS7_ILi64EEEEEENS_6half_tEfNS_4arch4Sm90ELb0ELb0ELb1ELb1ELb0ELb1ELb0ELb0ELi2ELi1ELi2ELi2ELb0EEENS1_24CollectiveEpilogueBwdGQAISC_fSF_Li256ELb1ELb0EEENS1_19SingleTileSchedulerILb1ELb0ELb0ELi128EEEEEEEEEvNT_6ParamsE)
        /*0494*/ 	.word	0x00000050


	//----- nvinfo : EIATTR_REGCOUNT
	.align		4
.L_214:
        /*0498*/ 	.byte	0x04, 0x2f
        /*049a*/ 	.short	(.L_216 - .L_215)
	.align		4
.L_215:
        /*049c*/ 	.word	index@(_ZN7cutlass13device_kernelIN5flash11enable_sm90INS1_16FlashAttnBwdSm90INS1_25CollectiveMainloopBwdSm90ILi2ELi2ELi2EN4cute5tupleIJNS5_1CILi1EEES8_S8_EEENS6_IJNS7_ILi128EEESA_NS7_ILi64EEEEEENS_6half_tEfNS_4arch4Sm90ELb0ELb0ELb1ELb1ELb1ELb1ELb0ELb0ELi2ELi1ELi2ELi2ELb0EEENS1_21CollectiveEpilogueBwdISC_SD_SF_Li256ELb1ELb0ELi1EEENS1_19SingleTileSchedulerILb1ELb0ELb0ELi128EEEEEEEEEvNT_6ParamsE)
        /*04a0*/ 	.word	0x000000a8


	//----- nvinfo : EIATTR_FRAME_SIZE
	.align		4
.L_216:
        /*04a4*/ 	.byte	0x04, 0x11
        /*04a6*/ 	.short	(.L_218 - .L_217)
	.align		4
.L_217:
        /*04a8*/ 	.word	index@(_ZN7cutlass13device_kernelIN5flash11enable_sm90INS1_16FlashAttnBwdSm90INS1_25CollectiveMainloopBwdSm90ILi2ELi2ELi2EN4cute5tupleIJNS5_1CILi1EEES8_S8_EEENS6_IJNS7_ILi128EEESA_NS7_ILi64EEEEEENS_6half_tEfNS_4arch4Sm90ELb0ELb0ELb1ELb1ELb1ELb1ELb0ELb0ELi2ELi1ELi2ELi2ELb0EEENS1_21CollectiveEpilogueBwdISC_SD_SF_Li256ELb1ELb0ELi1EEENS1_19SingleTileSchedulerILb1ELb0ELb0ELi128EEEEEEEEEvNT_6ParamsE)
        /*04ac*/ 	.word	0x00000048


	//----- nvinfo : EIATTR_REGCOUNT
	.align		4
.L_218:
        /*04b0*/ 	.byte	0x04, 0x2f
        /*04b2*/ 	.short	(.L_220 - .L_219)
	.align		4
.L_219:
        /*04b4*/ 	.word	index@(_ZN7cutlass13device_kernelIN5flash11enable_sm90INS1_16FlashAttnBwdSm90INS1_25CollectiveMainloopBwdSm90ILi2ELi2ELi2EN4cute5tupleIJNS5_1CILi1EEES8_S8_EEENS6_IJNS7_ILi128EEESA_NS7_ILi64EEEEEENS_6half_tEfNS_4arch4Sm90ELb0ELb0ELb1ELb1ELb0ELb1ELb0ELb0ELi2ELi1ELi2ELi2ELb0EEENS1_21CollectiveEpilogueBwdISC_SD_SF_Li256ELb1ELb0ELi1EEENS1_19SingleTileSchedulerILb1ELb0ELb0ELi128EEEEEEEEEvNT_6ParamsE)
        /*04b8*/ 	.word	0x000000a8


	//----- nvinfo : EIATTR_FRAME_SIZE
	.align		4
.L_220:
        /*04bc*/ 	.byte	0x04, 0x11
        /*04be*/ 	.short	(.L_222 - .L_221)
	.align		4
.L_221:
        /*04c0*/ 	.word	index@(_ZN7cutlass13device_kernelIN5flash11enable_sm90INS1_16FlashAttnBwdSm90INS1_25CollectiveMainloopBwdSm90ILi2ELi2ELi2EN4cute5tupleIJNS5_1CILi1EEES8_S8_EEENS6_IJNS7_ILi128EEESA_NS7_ILi64EEEEEENS_6half_tEfNS_4arch4Sm90ELb0ELb0ELb1ELb1ELb0ELb1ELb0ELb0ELi2ELi1ELi2ELi2ELb0EEENS1_21CollectiveEpilogueBwdISC_SD_SF_Li256ELb1ELb0ELi1EEENS1_19SingleTileSchedulerILb1ELb0ELb0ELi128EEEEEEEEEvNT_6ParamsE)
        /*04c4*/ 	.word	0x00000050


	//----- nvinfo : EIATTR_REGCOUNT
	.align		4
.L_222:
        /*04c8*/ 	.byte	0x04, 0x2f
        /*04ca*/ 	.short	(.L_224 - .L_223)
	.align		4
.L_223:
        /*04cc*/ 	.word	index@(_ZN7cutlass13device_kernelIN5flash11enable_sm90INS1_16FlashAttnBwdSm90INS1_25CollectiveMainloopBwdSm90ILi2ELi2ELi2EN4cute5tupleIJNS5_1CILi1EEES8_S8_EEENS6_IJNS7_ILi128EEESA_NS7_ILi64EEEEEENS_6half_tEfNS_4arch4Sm90ELb0ELb0ELb1ELb0ELb1ELb1ELb0ELb0ELi2ELi1ELi2ELi2ELb0EEENS1_24CollectiveEpilogueBwdGQAISC_fSF_Li256ELb0ELb1EEENS1_19SingleTileSchedulerILb0ELb0ELb0ELi128EEEEEEEEEvNT_6ParamsE)
        /*04d0*/ 	.word	0x000000a8


	//----- nvinfo : EIATTR_FRAME_SIZE
	.align		4
.L_224:
        /*04d4*/ 	.byte	0x04, 0x11
        /*04d6*/ 	.short	(.L_226 - .L_225)
	.align		4
.L_225:
        /*04d8*/ 	.word	index@(_ZN7cutlass13device_kernelIN5flash11enable_sm90INS1_16FlashAttnBwdSm90INS1_25CollectiveMainloopBwdSm90ILi2ELi2ELi2EN4cute5tupleIJNS5_1CILi1EEES8_S8_EEENS6_IJNS7_ILi128EEESA_NS7_ILi64EEEEEENS_6half_tEfNS_4arch4Sm90ELb0ELb0ELb1ELb0ELb1ELb1ELb0ELb0ELi2ELi1ELi2ELi2ELb0EEENS1_24CollectiveEpilogueBwdGQAISC_fSF_Li256ELb0ELb1EEENS1_19SingleTileSchedulerILb0ELb0ELb0ELi128EEEEEEEEEvNT_6ParamsE)
        /*04dc*/ 	.word	0x000000b8


	//----- nvinfo : EIATTR_REGCOUNT
	.align		4
.L_226:
        /*04e0*/ 	.byte	0x04, 0x2f
        /*04e2*/ 	.short	(.L_228 - .L_227)
	.align		4
.L_227:
        /*04e4*/ 	.word	index@(_ZN7cutlass13device_kernelIN5flash11enable_sm90INS1_16FlashAttnBwdSm90INS1_25CollectiveMainloopBwdSm90ILi2ELi2ELi2EN4cute5tupleIJNS5_1CILi1EEES8_S8_EEENS6_IJNS7_ILi128EEESA_NS7_ILi64EEEEEENS_6half_tEfNS_4arch4Sm90ELb0ELb0ELb1ELb0ELb0ELb1ELb0ELb0ELi2ELi1ELi2ELi2ELb0EEENS1_24CollectiveEpilogueBwdGQAISC_fSF_Li256ELb0ELb0EEENS1_19SingleTileSchedulerILb0ELb0ELb0ELi128EEEEEEEEEvNT_6ParamsE)
        /*04e8*/ 	.word	0x000000a8


	//----- nvinfo : EIATTR_FRAME_SIZE
	.align		4
.L_228:
        /*04ec*/ 	.byte	0x04, 0x11
        /*04ee*/ 	.short	(.L_230 - .L_229)
	.align		4
.L_229:
        /*04f0*/ 	.word	index@(_ZN7cutlass13device_kernelIN5flash11enable_sm90INS1_16FlashAttnBwdSm90INS1_25CollectiveMainloopBwdSm90ILi2ELi2ELi2EN4cute5tupleIJNS5_1CILi1EEES8_S8_EEENS6_IJNS7_ILi128EEESA_NS7_ILi64EEEEEENS_6half_tEfNS_4arch4Sm90ELb0ELb0ELb1ELb0ELb0ELb1ELb0ELb0ELi2ELi1ELi2ELi2ELb0EEENS1_24CollectiveEpilogueBwdGQAISC_fSF_Li256ELb0ELb0EEENS1_19SingleTileSchedulerILb0ELb0ELb0ELi128EEEEEEEEEvNT_6ParamsE)
        /*04f4*/ 	.word	0x000000b8


	//----- nvinfo : EIATTR_REGCOUNT
	.align		4
.L_230:
        /*04f8*/ 	.byte	0x04, 0x2f
        /*04fa*/ 	.short	(.L_232 - .L_231)
	.align		4
.L_231:
        /*04fc*/ 	.word	index@(_ZN7cutlass13device_kernelIN5flash11enable_sm90INS1_16FlashAttnBwdSm90INS1_25CollectiveMainloopBwdSm90ILi2ELi2ELi2EN4cute5tupleIJNS5_1CILi1EEES8_S8_EEENS6_IJNS7_ILi128EEESA_NS7_ILi64EEEEEENS_6half_tEfNS_4arch4Sm90ELb0ELb0ELb1ELb0ELb1ELb1ELb0ELb0ELi2ELi1ELi2ELi2ELb0EEENS1_21CollectiveEpilogueBwdISC_SD_SF_Li256ELb0ELb0ELi1EEENS1_19SingleTileSchedulerILb0ELb0ELb0ELi128EEEEEEEEEvNT_6ParamsE)
        /*0500*/ 	.word	0x000000a8


	//----- nvinfo : EIATTR_FRAME_SIZE
	.align		4
.L_232:
        /*0504*/ 	.byte	0x04, 0x11
        /*0506*/ 	.short	(.L_234 - .L_233)
	.align		4
.L_233:
        /*0508*/ 	.word	index@(_ZN7cutlass13device_kernelIN5flash11enable_sm90INS1_16FlashAttnBwdSm90INS1_25CollectiveMainloopBwdSm90ILi2ELi2ELi2EN4cute5tupleIJNS5_1CILi1EEES8_S8_EEENS6_IJNS7_ILi128EEESA_NS7_ILi64EEEEEENS_6half_tEfNS_4arch4Sm90ELb0ELb0ELb1ELb0ELb1ELb1ELb0ELb0ELi2ELi1ELi2ELi2ELb0EEENS1_21CollectiveEpilogueBwdISC_SD_SF_Li256ELb0ELb0ELi1EEENS1_19SingleTileSchedulerILb0ELb0ELb0ELi128EEEEEEEEEvNT_6ParamsE)
        /*050c*/ 	.word	0x000000b8


	//----- nvinfo : EIATTR_REGCOUNT
	.align		4
.L_234:
        /*0510*/ 	.byte	0x04, 0x2f
        /*0512*/ 	.short	(.L_236 - .L_235)
	.align		4
.L_235:
        /*0514*/ 	.word	index@(_ZN7cutlass13device_kernelIN5flash11enable_sm90INS1_16FlashAttnBwdSm90INS1_25CollectiveMainloopBwdSm90ILi2ELi2ELi2EN4cute5tupleIJNS5_1CILi1EEES8_S8_EEENS6_IJNS7_ILi128EEESA_NS7_ILi64EEEEEENS_6half_tEfNS_4arch4Sm90ELb0ELb0ELb1ELb0ELb0ELb1ELb0ELb0ELi2ELi1ELi2ELi2ELb0EEENS1_21CollectiveEpilogueBwdISC_SD_SF_Li256ELb0ELb0ELi1EEENS1_19SingleTileSchedulerILb0ELb0ELb0ELi128EEEEEEEEEvNT_6ParamsE)
        /*0518*/ 	.word	0x000000a8


	//----- nvinfo : EIATTR_FRAME_SIZE
	.align		4
.L_236:
        /*051c*/ 	.byte	0x04, 0x11
        /*051e*/ 	.short	(.L_238 - .L_237)
	.align		4
.L_237:
        /*0520*/ 	.word	index@(_ZN7cutlass13device_kernelIN5flash11enable_sm90INS1_16FlashAttnBwdSm90INS1_25CollectiveMainloopBwdSm90ILi2ELi2ELi2EN4cute5tupleIJNS5_1CILi1EEES8_S8_EEENS6_IJNS7_ILi128EEESA_NS7_ILi64EEEEEENS_6half_tEfNS_4arch4Sm90ELb0ELb0ELb1ELb0ELb0ELb1ELb0ELb0ELi2ELi1ELi2ELi2ELb0EEENS1_21CollectiveEpilogueBwdISC_SD_SF_Li256ELb0ELb0ELi1EEENS1_19SingleTileSchedulerILb0ELb0ELb0ELi128EEEEEEEEEvNT_6ParamsE)
        /*0524*/ 	.word	0x000000b8


	//----- nvinfo : EIATTR_MIN_STACK_SIZE
	.align		4
.L_238:
        /*0528*/ 	.byte	0x04, 0x12
        /*052a*/ 	.short	(.L_240 - .L_239)
	.align		4
.L_239:
        /*052c*/ 	.word	index@(_ZN7cutlass13device_kernelIN5flash11enable_sm90INS1_16FlashAttnBwdSm90INS1_25CollectiveMainloopBwdSm90ILi2ELi2ELi2EN4cute5tupleIJNS5_1CILi1EEES8_S8_EEENS6_IJNS7_ILi128EEESA_NS7_ILi64EEEEEENS_6half_tEfNS_4arch4Sm90ELb0ELb0ELb1ELb0ELb0ELb1ELb0ELb0ELi2ELi1ELi2ELi2ELb0EEENS1_21CollectiveEpilogueBwdISC_SD_SF_Li256ELb0ELb0ELi1EEENS1_19SingleTileSchedulerILb0ELb0ELb0ELi128EEEEEEEEEvNT_6ParamsE)
        /*0530*/ 	.word	0x000000b8


	//----- nvinfo : EIATTR_MIN_STACK_SIZE
	.align		4
.L_240:
        /*0534*/ 	.byte	0x04, 0x12
        /*0536*/ 	.short	(.L_242 - .L_241)
	.align		4
.L_241:
        /*0538*/ 	.word	index@(_ZN7cutlass13device_kernelIN5flash11enable_sm90INS1_16FlashAttnBwdSm90INS1_25CollectiveMainloopBwdSm90ILi2ELi2ELi2EN4cute5tupleIJNS5_1CILi1EEES8_S8_EEENS6_IJNS7_ILi128EEESA_NS7_ILi64EEEEEENS_6half_tEfNS_4arch4Sm90ELb0ELb0ELb1ELb0ELb1ELb1ELb0ELb0ELi2ELi1ELi2ELi2ELb0EEENS1_21CollectiveEpilogueBwdISC_SD_SF_Li256ELb0ELb0ELi1EEENS1_19SingleTileSchedulerILb0ELb0ELb0ELi128EEEEEEEEEvNT_6ParamsE)
        /*053c*/ 	.word	0x000000b8


	//----- nvinfo : EIATTR_MIN_STACK_SIZE
	.align		4
.L_242:
        /*0540*/ 	.byte	0x04, 0x12
        /*0542*/ 	.short	(.L_244 - .L_243)
	.align		4
.L_243:
        /*0544*/ 	.word	index@(_ZN7cutlass13device_kernelIN5flash11enable_sm90INS1_16FlashAttnBwdSm90INS1_25CollectiveMainloopBwdSm90ILi2ELi2ELi2EN4cute5tupleIJNS5_1CILi1EEES8_S8_EEENS6_IJNS7_ILi128EEESA_NS7_ILi64EEEEEENS_6half_tEfNS_4arch4Sm90ELb0ELb0ELb1ELb0ELb0ELb1ELb0ELb0ELi2ELi1ELi2ELi2ELb0EEENS1_24CollectiveEpilogueBwdGQAISC_fSF_Li256ELb0ELb0EEENS1_19SingleTileSchedulerILb0ELb0ELb0ELi128EEEEEEEEEvNT_6ParamsE)
        /*0548*/ 	.word	0x000000b8


	//----- nvinfo : EIATTR_MIN_STACK_SIZE
	.align		4
.L_244:
        /*054c*/ 	.byte	0x04, 0x12
        /*054e*/ 	.short	(.L_246 - .L_245)
	.align		4
.L_245:
        /*0550*/ 	.word	index@(_ZN7cutlass13device_kernelIN5flash11enable_sm90INS1_16FlashAttnBwdSm90INS1_25CollectiveMainloopBwdSm90ILi2ELi2ELi2EN4cute5tupleIJNS5_1CILi1EEES8_S8_EEENS6_IJNS7_ILi128EEESA_NS7_ILi64EEEEEENS_6half_tEfNS_4arch4Sm90ELb0ELb0ELb1ELb0ELb1ELb1ELb0ELb0ELi2ELi1ELi2ELi2ELb0EEENS1_24CollectiveEpilogueBwdGQAISC_fSF_Li256ELb0ELb1EEENS1_19SingleTileSchedulerILb0ELb0ELb0ELi128EEEEEEEEEvNT_6ParamsE)
        /*0554*/ 	.word	0x000000b8


	//----- nvinfo : EIATTR_MIN_STACK_SIZE
	.align		4
.L_246:
        /*0558*/ 	.byte	0x04, 0x12
        /*055a*/ 	.short	(.L_248 - .L_247)
	.align		4
.L_247:
        /*055c*/ 	.word	index@(_ZN7cutlass13device_kernelIN5flash11enable_sm90INS1_16FlashAttnBwdSm90INS1_25CollectiveMainloopBwdSm90ILi2ELi2ELi2EN4cute5tupleIJNS5_1CILi1EEES8_S8_EEENS6_IJNS7_ILi128EEESA_NS7_ILi64EEEEEENS_6half_tEfNS_4arch4Sm90ELb0ELb0ELb1ELb1ELb0ELb1ELb0ELb0ELi2ELi1ELi2ELi2ELb0EEENS1_21CollectiveEpilogueBwdISC_SD_SF_Li256ELb1ELb0ELi1EEENS1_19SingleTileSchedulerILb1ELb0ELb0ELi128EEEEEEEEEvNT_6ParamsE)
        /*0560*/ 	.word	0x00000050


	//----- nvinfo : EIATTR_MIN_STACK_SIZE
	.align		4
.L_248:
        /*0564*/ 	.byte	0x04, 0x12
        /*0566*/ 	.short	(.L_250 - .L_249)
	.align		4
.L_249:
        /*0568*/ 	.word	index@(_ZN7cutlass13device_kernelIN5flash11enable_sm90INS1_16FlashAttnBwdSm90INS1_25CollectiveMainloopBwdSm90ILi2ELi2ELi2EN4cute5tupleIJNS5_1CILi1EEES8_S8_EEENS6_IJNS7_ILi128EEESA_NS7_ILi64EEEEEENS_6half_tEfNS_4arch4Sm90ELb0ELb0ELb1ELb1ELb1ELb1ELb0ELb0ELi2ELi1ELi2ELi2ELb0EEENS1_21CollectiveEpilogueBwdISC_SD_SF_Li256ELb1ELb0ELi1EEENS1_19SingleTileSchedulerILb1ELb0ELb0ELi128EEEEEEEEEvNT_6ParamsE)
        /*056c*/ 	.word	0x00000048


	//----- nvinfo : EIATTR_MIN_STACK_SIZE
	.align		4
.L_250:
        /*0570*/ 	.byte	0x04, 0x12
        /*0572*/ 	.short	(.L_252 - .L_251)
	.align		4
.L_251:
        /*0574*/ 	.word	index@(_ZN7cutlass13device_kernelIN5flash11enable_sm90INS1_16FlashAttnBwdSm90INS1_25CollectiveMainloopBwdSm90ILi2ELi2ELi2EN4cute5tupleIJNS5_1CILi1EEES8_S8_EEENS6_IJNS7_ILi128EEESA_NS7_ILi64EEEEEENS_6half_tEfNS_4arch4Sm90ELb0ELb0ELb1ELb1ELb0ELb1ELb0ELb0ELi2ELi1ELi2ELi2ELb0EEENS1_24CollectiveEpilogueBwdGQAISC_fSF_Li256ELb1ELb0EEENS1_19SingleTileSchedulerILb1ELb0ELb0ELi128EEEEEEEEEvNT_6ParamsE)
        /*0578*/ 	.word	0x00000050


	//----- nvinfo : EIATTR_MIN_STACK_SIZE
	.align		4
.L_252:
        /*057c*/ 	.byte	0x04, 0x12
        /*057e*/ 	.short	(.L_254 - .L_253)
	.align		4
.L_253:
        /*0580*/ 	.word	index@(_ZN7cutlass13device_kernelIN5flash11enable_sm90INS1_16FlashAttnBwdSm90INS1_25CollectiveMainloopBwdSm90ILi2ELi2ELi2EN4cute5tupleIJNS5_1CILi1EEES8_S8_EEENS6_IJNS7_ILi128EEESA_NS7_ILi64EEEEEENS_6half_tEfNS_4arch4Sm90ELb0ELb0ELb1ELb1ELb1ELb1ELb0ELb0ELi2ELi1ELi2ELi2ELb0EEENS1_24CollectiveEpilogueBwdGQAISC_fSF_Li256ELb1ELb1EEENS1_19SingleTileSchedulerILb1ELb0ELb0ELi128EEEEEEEEEvNT_6ParamsE)
        /*0584*/ 	.word	0x00000048


	//----- nvinfo : EIATTR_MIN_STACK_SIZE
	.align		4
.L_254:
        /*0588*/ 	.byte	0x04, 0x12
        /*058a*/ 	.short	(.L_256 - .L_255)
	.align		4
.L_255:
        /*058c*/ 	.word	index@(_ZN7cutlass13device_kernelIN5flash11enable_sm90INS1_16FlashAttnBwdSm90INS1_25CollectiveMainloopBwdSm90ILi2ELi2ELi2EN4cute5tupleIJNS5_1CILi1EEES8_S8_EEENS6_IJNS7_ILi128EEESA_NS7_ILi64EEEEEENS_6half_tEfNS_4arch4Sm90ELb0ELb1ELb1ELb0ELb0ELb1ELb0ELb0ELi2ELi1ELi2ELi2ELb0EEENS1_21CollectiveEpilogueBwdISC_SD_SF_Li256ELb0ELb0ELi1EEENS1_19SingleTileSchedulerILb0ELb0ELb0ELi128EEEEEEEEEvNT_6ParamsE)
        /*0590*/ 	.word	0x00000148


	//----- nvinfo : EIATTR_MIN_STACK_SIZE
	.align		4
.L_256:
        /*0594*/ 	.byte	0x04, 0x12
        /*0596*/ 	.short	(.L_258 - .L_257)
	.align		4
.L_257:
        /*0598*/ 	.word	index@(_ZN7cutlass13device_kernelIN5flash11enable_sm90INS1_16FlashAttnBwdSm90INS1_25CollectiveMainloopBwdSm90ILi2ELi2ELi2EN4cute5tupleIJNS5_1CILi1EEES8_S8_EEENS6_IJNS7_ILi128EEESA_NS7_ILi64EEEEEENS_6half_tEfNS_4arch4Sm90ELb0ELb1ELb1ELb0ELb1ELb1ELb0ELb0ELi2ELi1ELi2ELi2ELb0EEENS1_21CollectiveEpilogueBwdISC_SD_SF_Li256ELb0ELb0ELi1EEENS1_19SingleTileSchedulerILb0ELb0ELb0ELi128EEEEEEEEEvNT_6ParamsE)
        /*059c*/ 	.word	0x00000128


	//----- nvinfo : EIATTR_MIN_STACK_SIZE
	.align		4
.L_258:
        /*05a0*/ 	.byte	0x04, 0x12
        /*05a2*/ 	.short	(.L_260 - .L_259)
	.align		4
.L_259:
        /*05a4*/ 	.word	index@(_ZN7cutlass13device_kernelIN5flash11enable_sm90INS1_16FlashAttnBwdSm90INS1_25CollectiveMainloopBwdSm90ILi2ELi2ELi2EN4cute5tupleIJNS5_1CILi1EEES8_S8_EEENS6_IJNS7_ILi128EEESA_NS7_ILi64EEEEEENS_6half_tEfNS_4arch4Sm90ELb0ELb1ELb1ELb0ELb0ELb1ELb0ELb0ELi2ELi1ELi2ELi2ELb0EEENS1_24CollectiveEpilogueBwdGQAISC_fSF_Li256ELb0ELb0EEENS1_19SingleTileSchedulerILb0ELb0ELb0ELi128EEEEEEEEEvNT_6ParamsE)
        /*05a8*/ 	.word	0x00000148


	//----- nvinfo : EIATTR_MIN_STACK_SIZE
	.align		4
.L_260:
        /*05ac*/ 	.byte	0x04, 0x12
        /*05ae*/ 	.short	(.L_262 - .L_261)
	.align		4
.L_261:
        /*05b0*/ 	.word	index@(_ZN7cutlass13device_kernelIN5flash11enable_sm90INS1_16FlashAttnBwdSm90INS1_25CollectiveMainloopBwdSm90ILi2ELi2ELi2EN4cute5tupleIJNS5_1CILi1EEES8_S8_EEENS6_IJNS7_ILi128EEESA_NS7_ILi64EEEEEENS_6half_tEfNS_4arch4Sm90ELb0ELb1ELb1ELb0ELb1ELb1ELb0ELb0ELi2ELi1ELi2ELi2ELb0EEENS1_24CollectiveEpilogueBwdGQAISC_fSF_Li256ELb0ELb1EEENS1_19SingleTileSchedulerILb0ELb0ELb0ELi128EEEEEEEEEvNT_6ParamsE)
        /*05b4*/ 	.word	0x00000128


	//----- nvinfo : EIATTR_MIN_STACK_SIZE
	.align		4
.L_262:
        /*05b8*/ 	.byte	0x04, 0x12
        /*05ba*/ 	.short	(.L_264 - .L_263)
	.align		4
.L_263:
        /*05bc*/ 	.word	index@(_ZN7cutlass13device_kernelIN5flash11enable_sm90INS1_16FlashAttnBwdSm90INS1_25CollectiveMainloopBwdSm90ILi2ELi2ELi2EN4cute5tupleIJNS5_1CILi1EEES8_S8_EEENS6_IJNS7_ILi128EEESA_NS7_ILi64EEEEEENS_6half_tEfNS_4arch4Sm90ELb0ELb1ELb1ELb1ELb0ELb1ELb0ELb0ELi2ELi1ELi2ELi2ELb0EEENS1_21CollectiveEpilogueBwdISC_SD_SF_Li256ELb1ELb0ELi1EEENS1_19SingleTileSchedulerILb1ELb0ELb0ELi128EEEEEEEEEvNT_6ParamsE)
        /*05c0*/ 	.word	0x00000140


	//----- nvinfo : EIATTR_MIN_STACK_SIZE
	.align		4
.L_264:
        /*05c4*/ 	.byte	0x04, 0x12
        /*05c6*/ 	.short	(.L_266 - .L_265)
	.align		4
.L_265:
        /*05c8*/ 	.word	index@(_ZN7cutlass13device_kernelIN5flash11enable_sm90INS1_16FlashAttnBwdSm90INS1_25CollectiveMainloopBwdSm90ILi2ELi2ELi2EN4cute5tupleIJNS5_1CILi1EEES8_S8_EEENS6_IJNS7_ILi128EEESA_NS7_ILi64EEEEEENS_6half_tEfNS_4arch4Sm90ELb0ELb1ELb1ELb1ELb1ELb1ELb0ELb0ELi2ELi1ELi2ELi2ELb0EEENS1_21CollectiveEpilogueBwdISC_SD_SF_Li256ELb1ELb0ELi1EEENS1_19SingleTileSchedulerILb1ELb0ELb0ELi128EEEEEEEEEvNT_6ParamsE)
        /*05cc*/ 	.word	0x00000128


	//----- nvinfo : EIATTR_MIN_STACK_SIZE
	.align		4
.L_266:
        /*05d0*/ 	.byte	0x04, 0x12
        /*05d2*/ 	.short	(.L_268 - .L_267)
	.align		4
.L_267:
        /*05d4*/ 	.word	index@(_ZN7cutlass13device_kernelIN5flash11enable_sm90INS1_16FlashAttnBwdSm90INS1_25CollectiveMainloopBwdSm90ILi2ELi2ELi2EN4cute5tupleIJNS5_1CILi1EEES8_S8_EEENS6_IJNS7_ILi128EEESA_NS7_ILi64EEEEEENS_6half_tEfNS_4arch4Sm90ELb0ELb1ELb1ELb1ELb0ELb1ELb0ELb0ELi2ELi1ELi2ELi2ELb0EEENS1_24CollectiveEpilogueBwdGQAISC_fSF_Li256ELb1ELb0EEENS1_19SingleTileSchedulerILb1ELb0ELb0ELi128EEEEEEEEEvNT_6ParamsE)
        /*05d8*/ 	.word	0x00000140


	//----- nvinfo : EIATTR_MIN_STACK_SIZE
	.align		4
.L_268:
        /*05dc*/ 	.byte	0x04, 0x12
        /*05de*/ 	.short	(.L_270 - .L_269)
	.align		4
.L_269:
        /*05e0*/ 	.word	index@(_ZN7cutlass13device_kernelIN5flash11enable_sm90INS1_16FlashAttnBwdSm90INS1_25CollectiveMainloopBwdSm90ILi2ELi2ELi2EN4cute5tupleIJNS5_1CILi1EEES8_S8_EEENS6_IJNS7_ILi128EEESA_NS7_ILi64EEEEEENS_6half_tEfNS_4arch4Sm90ELb0ELb1ELb1ELb1ELb1ELb1ELb0ELb0ELi2ELi1ELi2ELi2ELb0EEENS1_24CollectiveEpilogueBwdGQAISC_fSF_Li256ELb1ELb1EEENS1_19SingleTileSchedulerILb1ELb0ELb0ELi128EEEEEEEEEvNT_6ParamsE)
        /*05e4*/ 	.word	0x00000128


	//----- nvinfo : EIATTR_MIN_STACK_SIZE
	.align		4
.L_270:
        /*05e8*/ 	.byte	0x04, 0x12
        /*05ea*/ 	.short	(.L_272 - .L_271)
	.align		4
.L_271:
        /*05ec*/ 	.word	index@(_ZN7cutlass13device_kernelIN5flash11enable_sm90INS1_16FlashAttnBwdSm90INS1_25CollectiveMainloopBwdSm90ILi2ELi2ELi2EN4cute5tupleIJNS5_1CILi1EEES8_S8_EEENS6_IJNS7_ILi96EEENS7_ILi128EEENS7_ILi64EEEEEENS_6half_tEfNS_4arch4Sm90ELb1ELb0ELb1ELb0ELb0ELb1ELb0ELb1ELi2ELi1ELi2ELi2ELb0EEENS1_21CollectiveEpilogueBwdISD_SE_SG_Li256ELb0ELb0ELi1EEENS1_25SingleTileBwdLPTSchedulerILb0ELi128ELb0EEEEEEEEEvNT_6ParamsE)
        /*05f0*/ 	.word	0x00000040


	//----- nvinfo : EIATTR_MIN_STACK_SIZE
	.align		4
.L_272:
        /*05f4*/ 	.byte	0x04, 0x12
        /*05f6*/ 	.short	(.L_274 - .L_273)
	.align		4
.L_273:
        /*05f8*/ 	.word	index@(_ZN7cutlass13device_kernelIN5flash11enable_sm90INS1_16FlashAttnBwdSm90INS1_25CollectiveMainloopBwdSm90ILi2ELi2ELi2EN4cute5tupleIJNS5_1CILi1EEES8_S8_EEENS6_IJNS7_ILi96EEENS7_ILi128EEENS7_ILi64EEEEEENS_6half_tEfNS_4arch4Sm90ELb1ELb0ELb1ELb0ELb1ELb1ELb0ELb1ELi2ELi1ELi2ELi2ELb0EEENS1_21CollectiveEpilogueBwdISD_SE_SG_Li256ELb0ELb0ELi1EEENS1_25SingleTileBwdLPTSchedulerILb0ELi128ELb1EEEEEEEEEvNT_6ParamsE)
        /*05fc*/ 	.word	0x00000040


	//----- nvinfo : EIATTR_MIN_STACK_SIZE
	.align		4
.L_274:
        /*0600*/ 	.byte	0x04, 0x12
        /*0602*/ 	.short	(.L_276 - .L_275)
	.align		4
.L_275:
        /*0604*/ 	.word	index@(_ZN7cutlass13device_kernelIN5flash11enable_sm90INS1_16FlashAttnBwdSm90INS1_25CollectiveMainloopBwdSm90ILi2ELi2ELi2EN4cute5tupleIJNS5_1CILi1EEES8_S8_EEENS6_IJNS7_ILi96EEENS7_ILi128EEENS7_ILi64EEEEEENS_6half_tEfNS_4arch4Sm90ELb1ELb0ELb1ELb0ELb0ELb1ELb0ELb1ELi2ELi1ELi2ELi2ELb0EEENS1_24CollectiveEpilogueBwdGQAISD_fSG_Li256ELb0ELb0EEENS1_25SingleTileBwdLPTSchedulerILb0ELi128ELb0EEEEEEEEEvNT_6ParamsE)
        /*0608*/ 	.word	0x00000050


	//----- nvinfo : EIATTR_MIN_STACK_SIZE
	.align		4
.L_276:
        /*060c*/ 	.byte	0x04, 0x12
        /*060e*/ 	.short	(.L_278 - .L_277)
	.align		4
.L_277:
        /*0610*/ 	.word	index@(_ZN7cutlass13device_kernelIN5flash11enable_sm90INS1_16FlashAttnBwdSm90INS1_25CollectiveMainloopBwdSm90ILi2ELi2ELi2EN4cute5tupleIJNS5_1CILi1EEES8_S8_EEENS6_IJNS7_ILi96EEENS7_ILi128EEENS7_ILi64EEEEEENS_6half_tEfNS_4arch4Sm90ELb1ELb0ELb1ELb0ELb1ELb1ELb0ELb1ELi2ELi1ELi2ELi2ELb0EEENS1_24CollectiveEpilogueBwdGQAISD_fSG_Li256ELb0ELb1EEENS1_25SingleTileBwdLPTSchedulerILb0ELi128ELb1EEEEEEEEEvNT_6ParamsE)
        /*0614*/ 	.word	0x00000048


	//----- nvinfo : EIATTR_MIN_STACK_SIZE
	.align		4
.L_278:
        /*0618*/ 	.byte	0x04, 0x12
        /*061a*/ 	.short	(.L_280 - .L_279)
	.align		4
.L_279:
        /*061c*/ 	.word	index@(_ZN7cutlass13device_kernelIN5flash22FlashAttnBwdPreprocessIN4cute5tupleIJNS3_1CILi96EEENS5_ILi64EEEEEENS_6half_tEfNS_4arch4Sm90ELb1ELb0EEEEEvNT_6ParamsE)
        /*0620*/ 	.word	0x00000000


	//----- nvinfo : EIATTR_MIN_STACK_SIZE
	.align		4
.L_280:
        /*0624*/ 	.byte	0x04, 0x12
        /*0626*/ 	.short	(.L_282 - .L_281)
	.align		4
.L_281:
        /*0628*/ 	.word	index@(_ZN7cutlass13device_kernelIN5flash11enable_sm90INS1_16FlashAttnBwdSm90INS1_25CollectiveMainloopBwdSm90ILi2ELi2ELi2EN4cute5tupleIJNS5_1CILi1EEES8_S8_EEENS6_IJNS7_ILi96EEENS7_ILi128EEENS7_ILi64EEEEEENS_6half_tEfNS_4arch4Sm90ELb1ELb0ELb1ELb1ELb0ELb1ELb0ELb1ELi2ELi1ELi2ELi2ELb0EEENS1_21CollectiveEpilogueBwdISD_SE_SG_Li256ELb1ELb0ELi1EEENS1_25SingleTileBwdLPTSchedulerILb1ELi128ELb0EEEEEEEEEvNT_6ParamsE)
        /*062c*/ 	.word	0x00000030


	//----- nvinfo : EIATTR_MIN_STACK_SIZE
	.align		4
.L_282:
        /*0630*/ 	.byte	0x04, 0x12
        /*0632*/ 	.short	(.L_284 - .L_283)
	.align		4
.L_283:
        /*0634*/ 	.word	index@(_ZN7cutlass13device_kernelIN5flash11enable_sm90INS1_16FlashAttnBwdSm90INS1_25CollectiveMainloopBwdSm90ILi2ELi2ELi2EN4cute5tupleIJNS5_1CILi1EEES8_S8_EEENS6_IJNS7_ILi96EEENS7_ILi128EEENS7_ILi64EEEEEENS_6half_tEfNS_4arch4Sm90ELb1ELb0ELb1ELb1ELb1ELb1ELb0ELb1ELi2ELi1ELi2ELi2ELb0EEENS1_21CollectiveEpilogueBwdISD_SE_SG_Li256ELb1ELb0ELi1EEENS1_25SingleTileBwdLPTSchedulerILb1ELi128ELb1EEEEEEEEEvNT_6ParamsE)
        /*0638*/ 	.word	0x00000030


	//----- nvinfo : EIATTR_MIN_STACK_SIZE
	.align		4
.L_284:
        /*063c*/ 	.byte	0x04, 0x12
        /*063e*/ 	.short	(.L_286 - .L_285)
	.align		4
.L_285:
        /*0640*/ 	.word	index@(_ZN7cutlass13device_kernelIN5flash11enable_sm90INS1_16FlashAttnBwdSm90INS1_25CollectiveMainloopBwdSm90ILi2ELi2ELi2EN4cute5tupleIJNS5_1CILi1EEES8_S8_EEENS6_IJNS7_ILi96EEENS7_ILi128EEENS7_ILi64EEEEEENS_6half_tEfNS_4arch4Sm90ELb1ELb0ELb1ELb1ELb0ELb1ELb0ELb1ELi2ELi1ELi2ELi2ELb0EEENS1_24CollectiveEpilogueBwdGQAISD_fSG_Li256ELb1ELb0EEENS1_25SingleTileBwdLPTSchedulerILb1ELi128ELb0EEEEEEEEEvNT_6ParamsE)
        /*0644*/ 	.word	0x00000050


	//----- nvinfo : EIATTR_MIN_STACK_SIZE
	.align		4
.L_286:
        /*0648*/ 	.byte	0x04, 0x12
        /*064a*/ 	.short	(.L_288 - .L_287)
	.align		4
.L_287:
        /*064c*/ 	.word	index@(_ZN7cutlass13device_kernelIN5flash32FlashAttnBwdPostprocessConvertdQIN4cute5tupleIJNS3_1CILi96EEENS5_ILi64EEEEEENS_6half_tEfNS_4arch4Sm90ELi256ENS3_8TiledMMAINS3_8MMA_AtomIJNS3_4SM904GMMA25MMA_64x16x16_F32F16F16_SSILNSF_5MajorE1ELSH_0ELNSF_7ScaleInE1ELSI_1EEEEEENS3_6LayoutINS4_IJNS5_ILi1EEENS5_ILi2EEESM_EEENS4_IJNS5_ILi0EEESM_SP_EEEEENS4_IJNS3_10UnderscoreESS_SS_EEEEELb1EEEEEvNT_6ParamsE)
        /*0650*/ 	.word	0x00000000


	//----- nvinfo : EIATTR_MIN_STACK_SIZE
	.align		4
.L_288:
        /*0654*/ 	.byte	0x04, 0x12
        /*0656*/ 	.short	(.L_290 - .L_289)
	.align		4
.L_289:
        /*0658*/ 	.word	index@(_ZN7cutlass13device_kernelIN5flash11enable_sm90INS1_16FlashAttnBwdSm90INS1_25CollectiveMainloopBwdSm90ILi2ELi2ELi2EN4cute5tupleIJNS5_1CILi1EEES8_S8_EEENS6_IJNS7_ILi96EEENS7_ILi128EEENS7_ILi64EEEEEENS_6half_tEfNS_4arch4Sm90ELb1ELb0ELb1ELb1ELb1ELb1ELb0ELb1ELi2ELi1ELi2ELi2ELb0EEENS1_24CollectiveEpilogueBwdGQAISD_fSG_Li256ELb1ELb1EEENS1_25SingleTileBwdLPTSchedulerILb1ELi128ELb1EEEEEEEEEvNT_6ParamsE)
        /*065c*/ 	.word	0x00000030


	//----- nvinfo : EIATTR_MIN_STACK_SIZE
	.align		4
.L_290:
        /*0660*/ 	.byte	0x04, 0x12
        /*0662*/ 	.short	(.L_292 - .L_291)
	.align		4
.L_291:
        /*0664*/ 	.word	index@(_ZN7cutlass13device_kernelIN5flash22FlashAttnBwdPreprocessIN4cute5tupleIJNS3_1CILi96EEENS5_ILi64EEEEEENS_6half_tEfNS_4arch4Sm90ELb1ELb1EEEEEvNT_6ParamsE)
        /*0668*/ 	.word	0x00000000


	//----- nvinfo : EIATTR_MIN_STACK_SIZE
	.align		4
.L_292:
        /*066c*/ 	.byte	0x04, 0x12
        /*066e*/ 	.short	(.L_294 - .L_293)
	.align		4
.L_293:
        /*0670*/ 	.word	index@(_ZN7cutlass13device_kernelIN5flash11enable_sm90INS1_16FlashAttnBwdSm90INS1_25CollectiveMainloopBwdSm90ILi2ELi2ELi2EN4cute5tupleIJNS5_1CILi1EEES8_S8_EEENS6_IJNS7_ILi128EEESA_NS7_ILi64EEEEEENS_6half_tEfNS_4arch4Sm90ELb0ELb0ELb0ELb0ELb0ELb1ELb0ELb0ELi2ELi1ELi2ELi2ELb0EEENS1_21CollectiveEpilogueBwdISC_SD_SF_Li256ELb0ELb0ELi1EEENS1_19SingleTileSchedulerILb0ELb0ELb0ELi128EEEEEEEEEvNT_6ParamsE)
        /*0674*/ 	.word	0x00000010


	//----- nvinfo : EIATTR_MIN_STACK_SIZE
	.align		4
.L_294:
        /*0678*/ 	.byte	0x04, 0x12
        /*067a*/ 	.short	(.L_296 - .L_295)
	.align		4
.L_295:
        /*067c*/ 	.word	index@(_ZN7cutlass13device_kernelIN5flash11enable_sm90INS1_16FlashAttnBwdSm90INS1_25CollectiveMainloopBwdSm90ILi2ELi2ELi2EN4cute5tupleIJNS5_1CILi1EEES8_S8_EEENS6_IJNS7_ILi128EEESA_NS7_ILi64EEEEEENS_6half_tEfNS_4arch4Sm90ELb0ELb0ELb0ELb0ELb1ELb1ELb0ELb0ELi2ELi1ELi2ELi2ELb0EEENS1_21CollectiveEpilogueBwdISC_SD_SF_Li256ELb0ELb0ELi1EEENS1_19SingleTileSchedulerILb0ELb0ELb0ELi128EEEEEEEEEvNT_6ParamsE)
        /*0680*/ 	.word	0x00000010


	//----- nvinfo : EIATTR_MIN_STACK_SIZE
	.align		4
.L_296:
        /*0684*/ 	.byte	0x04, 0x12
        /*0686*/ 	.short	(.L_298 - .L_297)
	.align		4
.L_297:
        /*0688*/ 	.word	index@(_ZN7cutlass13device_kernelIN5flash11enable_sm90INS1_16FlashAttnBwdSm90INS1_25CollectiveMainloopBwdSm90ILi2ELi2ELi2EN4cute5tupleIJNS5_1CILi1EEES8_S8_EEENS6_IJNS7_ILi128EEESA_NS7_ILi64EEEEEENS_6half_tEfNS_4arch4Sm90ELb0ELb0ELb0ELb0ELb0ELb1ELb0ELb0ELi2ELi1ELi2ELi2ELb0EEENS1_24CollectiveEpilogueBwdGQAISC_fSF_Li256ELb0ELb0EEENS1_19SingleTileSchedulerILb0ELb0ELb0ELi128EEEEEEEEEvNT_6ParamsE)
        /*068c*/ 	.word	0x00000010


	//----- nvinfo : EIATTR_MIN_STACK_SIZE
	.align		4
.L_298:
        /*0690*/ 	.byte	0x04, 0x12
        /*0692*/ 	.short	(.L_300 - .L_299)
	.align		4
.L_299:
        /*0694*/ 	.word	index@(_ZN7cutlass13device_kernelIN5flash11enable_sm90INS1_16FlashAttnBwdSm90INS1_25CollectiveMainloopBwdSm90ILi2ELi2ELi2EN4cute5tupleIJNS5_1CILi1EEES8_S8_EEENS6_IJNS7_ILi128EEESA_NS7_ILi64EEEEEENS_6half_tEfNS_4arch4Sm90ELb0ELb0ELb0ELb0ELb1ELb1ELb0ELb0ELi2ELi1ELi2ELi2ELb0EEENS1_24CollectiveEpilogueBwdGQAISC_fSF_Li256ELb0ELb1EEENS1_19SingleTileSchedulerILb0ELb0ELb0ELi128EEEEEEEEEvNT_6ParamsE)
        /*0698*/ 	.word	0x00000010


	//----- nvinfo : EIATTR_MIN_STACK_SIZE
	.align		4
.L_300:
        /*069c*/ 	.byte	0x04, 0x12
        /*069e*/ 	.short	(.L_302 - .L_301)
	.align		4
.L_301:
        /*06a0*/ 	.word	index@(_ZN7cutlass13device_kernelIN5flash11enable_sm90INS1_16FlashAttnBwdSm90INS1_25CollectiveMainloopBwdSm90ILi2ELi2ELi2EN4cute5tupleIJNS5_1CILi1EEES8_S8_EEENS6_IJNS7_ILi128EEESA_NS7_ILi64EEEEEENS_6half_tEfNS_4arch4Sm90ELb0ELb0ELb0ELb1ELb0ELb1ELb0ELb0ELi2ELi1ELi2ELi2ELb0EEENS1_21CollectiveEpilogueBwdISC_SD_SF_Li256ELb1ELb0ELi1EEENS1_19SingleTileSchedulerILb1ELb0ELb0ELi128EEEEEEEEEvNT_6ParamsE)
        /*06a4*/ 	.word	0x00000018


	//----- nvinfo : EIATTR_MIN_STACK_SIZE
	.align		4
.L_302:
        /*06a8*/ 	.byte	0x04, 0x12
        /*06aa*/ 	.short	(.L_304 - .L_303)
	.align		4
.L_303:
        /*06ac*/ 	.word	index@(_ZN7cutlass13device_kernelIN5flash11enable_sm90INS1_16FlashAttnBwdSm90INS1_25CollectiveMainloopBwdSm90ILi2ELi2ELi2EN4cute5tupleIJNS5_1CILi1EEES8_S8_EEENS6_IJNS7_ILi128EEESA_NS7_ILi64EEEEEENS_6half_tEfNS_4arch4Sm90ELb0ELb0ELb0ELb1ELb1ELb1ELb0ELb0ELi2ELi1ELi2ELi2ELb0EEENS1_21CollectiveEpilogueBwdISC_SD_SF_Li256ELb1ELb0ELi1EEENS1_19SingleTileSchedulerILb1ELb0ELb0ELi128EEEEEEEEEvNT_6ParamsE)
        /*06b0*/ 	.word	0x00000018


	//----- nvinfo : EIATTR_MIN_STACK_SIZE
	.align		4
.L_304:
        /*06b4*/ 	.byte	0x04, 0x12
        /*06b6*/ 	.short	(.L_306 - .L_305)
	.align		4
.L_305:
        /*06b8*/ 	.word	index@(_ZN7cutlass13device_kernelIN5flash11enable_sm90INS1_16FlashAttnBwdSm90INS1_25CollectiveMainloopBwdSm90ILi2ELi2ELi2EN4cute5tupleIJNS5_1CILi1EEES8_S8_EEENS6_IJNS7_ILi128EEESA_NS7_ILi64EEEEEENS_6half_tEfNS_4arch4Sm90ELb0ELb0ELb0ELb1ELb0ELb1ELb0ELb0ELi2ELi1ELi2ELi2ELb0EEENS1_24CollectiveEpilogueBwdGQAISC_fSF_Li256ELb1ELb0EEENS1_19SingleTileSchedulerILb1ELb0ELb0ELi128EEEEEEEEEvNT_6ParamsE)
        /*06bc*/ 	.word	0x00000018


	//----- nvinfo : EIATTR_MIN_STACK_SIZE
	.align		4
.L_306:
        /*06c0*/ 	.byte	0x04, 0x12
        /*06c2*/ 	.short	(.L_308 - .L_307)
	.align		4
.L_307:
        /*06c4*/ 	.word	index@(_ZN7cutlass13device_kernelIN5flash11enable_sm90INS1_16FlashAttnBwdSm90INS1_25CollectiveMainloopBwdSm90ILi2ELi2ELi2EN4cute5tupleIJNS5_1CILi1EEES8_S8_EEENS6_IJNS7_ILi128EEESA_NS7_ILi64EEEEEENS_6half_tEfNS_4arch4Sm90ELb0ELb0ELb0ELb1ELb1ELb1ELb0ELb0ELi2ELi1ELi2ELi2ELb0EEENS1_24CollectiveEpilogueBwdGQAISC_fSF_Li256ELb1ELb1EEENS1_19SingleTileSchedulerILb1ELb0ELb0ELi128EEEEEEEEEvNT_6ParamsE)
        /*06c8*/ 	.word	0x00000018


	//----- nvinfo : EIATTR_MIN_STACK_SIZE
	.align		4
.L_308:
        /*06cc*/ 	.byte	0x04, 0x12
        /*06ce*/ 	.short	(.L_310 - .L_309)
	.align		4
.L_309:
        /*06d0*/ 	.word	index@(_ZN7cutlass13device_kernelIN5flash11enable_sm90INS1_16FlashAttnBwdSm90INS1_25CollectiveMainloopBwdSm90ILi2ELi2ELi2EN4cute5tupleIJNS5_1CILi1EEES8_S8_EEENS6_IJNS7_ILi128EEESA_NS7_ILi64EEEEEENS_6half_tEfNS_4arch4Sm90ELb0ELb1ELb0ELb0ELb0ELb1ELb0ELb0ELi2ELi1ELi2ELi2ELb0EEENS1_21CollectiveEpilogueBwdISC_SD_SF_Li256ELb0ELb0ELi1EEENS1_19SingleTileSchedulerILb0ELb0ELb0ELi128EEEEEEEEEvNT_6ParamsE)
        /*06d4*/ 	.word	0x00000040


	//----- nvinfo : EIATTR_MIN_STACK_SIZE
	.align		4
.L_310:
        /*06d8*/ 	.byte	0x04, 0x12
        /*06da*/ 	.short	(.L_312 - .L_311)
	.align		4
.L_311:
        /*06dc*/ 	.word	index@(_ZN7cutlass13device_kernelIN5flash11enable_sm90INS1_16FlashAttnBwdSm90INS1_25CollectiveMainloopBwdSm90ILi2ELi2ELi2EN4cute5tupleIJNS5_1CILi1EEES8_S8_EEENS6_IJNS7_ILi128EEESA_NS7_ILi64EEEEEENS_6half_tEfNS_4arch4Sm90ELb0ELb1ELb0ELb0ELb1ELb1ELb0ELb0ELi2ELi1ELi2ELi2ELb0EEENS1_21CollectiveEpilogueBwdISC_SD_SF_Li256ELb0ELb0ELi1EEENS1_19SingleTileSchedulerILb0ELb0ELb0ELi128EEEEEEEEEvNT_6ParamsE)
        /*06e0*/ 	.word	0x00000040


	//----- nvinfo : EIATTR_MIN_STACK_SIZE
	.align		4
.L_312:
        /*06e4*/ 	.byte	0x04, 0x12
        /*06e6*/ 	.short	(.L_314 - .L_313)
	.align		4
.L_313:
        /*06e8*/ 	.word	index@(_ZN7cutlass13device_kernelIN5flash11enable_sm90INS1_16FlashAttnBwdSm90INS1_25CollectiveMainloopBwdSm90ILi2ELi2ELi2EN4cute5tupleIJNS5_1CILi1EEES8_S8_EEENS6_IJNS7_ILi128EEESA_NS7_ILi64EEEEEENS_6half_tEfNS_4arch4Sm90ELb0ELb1ELb0ELb0ELb0ELb1ELb0ELb0ELi2ELi1ELi2ELi2ELb0EEENS1_24CollectiveEpilogueBwdGQAISC_fSF_Li256ELb0ELb0EEENS1_19SingleTileSchedulerILb0ELb0ELb0ELi128EEEEEEEEEvNT_6ParamsE)
        /*06ec*/ 	.word	0x00000040


	//----- nvinfo : EIATTR_MIN_STACK_SIZE
	.align		4
.L_314:
        /*06f0*/ 	.byte	0x04, 0x12
        /*06f2*/ 	.short	(.L_316 - .L_315)
	.align		4
.L_315:
        /*06f4*/ 	.word	index@(_ZN7cutlass13device_kernelIN5flash11enable_sm90INS1_16FlashAttnBwdSm90INS1_25CollectiveMainloopBwdSm90ILi2ELi2ELi2EN4cute5tupleIJNS5_1CILi1EEES8_S8_EEENS6_IJNS7_ILi128EEESA_NS7_ILi64EEEEEENS_6half_tEfNS_4arch4Sm90ELb0ELb1ELb0ELb0ELb1ELb1ELb0ELb0ELi2ELi1ELi2ELi2ELb0EEENS1_24CollectiveEpilogueBwdGQAISC_fSF_Li256ELb0ELb1EEENS1_19SingleTileSchedulerILb0ELb0ELb0ELi128EEEEEEEEEvNT_6ParamsE)
        /*06f8*/ 	.word	0x00000040


	//----- nvinfo : EIATTR_MIN_STACK_SIZE
	.align		4
.L_316:
        /*06fc*/ 	.byte	0x04, 0x12
        /*06fe*/ 	.short	(.L_318 - .L_317)
	.align		4
.L_317:
        /*0700*/ 	.word	index@(_ZN7cutlass13device_kernelIN5flash11enable_sm90INS1_16FlashAttnBwdSm90INS1_25CollectiveMainloopBwdSm90ILi2ELi2ELi2EN4cute5tupleIJNS5_1CILi1EEES8_S8_EEENS6_IJNS7_ILi128EEESA_NS7_ILi64EEEEEENS_6half_tEfNS_4arch4Sm90ELb0ELb1ELb0ELb1ELb0ELb1ELb0ELb0ELi2ELi1ELi2ELi2ELb0EEENS1_21CollectiveEpilogueBwdISC_SD_SF_Li256ELb1ELb0ELi1EEENS1_19SingleTileSchedulerILb1ELb0ELb0ELi128EEEEEEEEEvNT_6ParamsE)
        /*0704*/ 	.word	0x00000050


	//----- nvinfo : EIATTR_MIN_STACK_SIZE
	.align		4
.L_318:
        /*0708*/ 	.byte	0x04, 0x12
        /*070a*/ 	.short	(.L_320 - .L_319)
	.align		4
.L_319:
        /*070c*/ 	.word	index@(_ZN7cutlass13device_kernelIN5flash11enable_sm90INS1_16FlashAttnBwdSm90INS1_25CollectiveMainloopBwdSm90ILi2ELi2ELi2EN4cute5tupleIJNS5_1CILi1EEES8_S8_EEENS6_IJNS7_ILi128EEESA_NS7_ILi64EEEEEENS_6half_tEfNS_4arch4Sm90ELb0ELb1ELb0ELb1ELb1ELb1ELb0ELb0ELi2ELi1ELi2ELi2ELb0EEENS1_21CollectiveEpilogueBwdISC_SD_SF_Li256ELb1ELb0ELi1EEENS1_19SingleTileSchedulerILb1ELb0ELb0ELi128EEEEEEEEEvNT_6ParamsE)
        /*0710*/ 	.word	0x00000050


	//----- nvinfo : EIATTR_MIN_STACK_SIZE
	.align		4
.L_320:
        /*0714*/ 	.byte	0x04, 0x12
        /*0716*/ 	.short	(.L_322 - .L_321)
	.align		4
.L_321:
        /*0718*/ 	.word	index@(_ZN7cutlass13device_kernelIN5flash11enable_sm90INS1_16FlashAttnBwdSm90INS1_25CollectiveMainloopBwdSm90ILi2ELi2ELi2EN4cute5tupleIJNS5_1CILi1EEES8_S8_EEENS6_IJNS7_ILi128EEESA_NS7_ILi64EEEEEENS_6half_tEfNS_4arch4Sm90ELb0ELb1ELb0ELb1ELb0ELb1ELb0ELb0ELi2ELi1ELi2ELi2ELb0EEENS1_24CollectiveEpilogueBwdGQAISC_fSF_Li256ELb1ELb0EEENS1_19SingleTileSchedulerILb1ELb0ELb0ELi128EEEEEEEEEvNT_6ParamsE)
        /*071c*/ 	.word	0x00000050


	//----- nvinfo : EIATTR_MIN_STACK_SIZE
	.align		4
.L_322:
        /*0720*/ 	.byte	0x04, 0x12
        /*0722*/ 	.short	(.L_324 - .L_323)
	.align		4
.L_323:
        /*0724*/ 	.word	index@(_ZN7cutlass13device_kernelIN5flash11enable_sm90INS1_16FlashAttnBwdSm90INS1_25CollectiveMainloopBwdSm90ILi2ELi2ELi2EN4cute5tupleIJNS5_1CILi1EEES8_S8_EEENS6_IJNS7_ILi128EEESA_NS7_ILi64EEEEEENS_6half_tEfNS_4arch4Sm90ELb0ELb1ELb0ELb1ELb1ELb1ELb0ELb0ELi2ELi1ELi2ELi2ELb0EEENS1_24CollectiveEpilogueBwdGQAISC_fSF_Li256ELb1ELb1EEENS1_19SingleTileSchedulerILb1ELb0ELb0ELi128EEEEEEEEEvNT_6ParamsE)
        /*0728*/ 	.word	0x00000050


	//----- nvinfo : EIATTR_MIN_STACK_SIZE
	.align		4
.L_324:
        /*072c*/ 	.byte	0x04, 0x12
        /*072e*/ 	.short	(.L_326 - .L_325)
	.align		4
.L_325:
        /*0730*/ 	.word	index@(_ZN7cutlass13device_kernelIN5flash11enable_sm90INS1_16FlashAttnBwdSm90INS1_25CollectiveMainloopBwdSm90ILi2ELi2ELi2EN4cute5tupleIJNS5_1CILi1EEES8_S8_EEENS6_IJNS7_ILi128EEESA_NS7_ILi64EEEEEENS_6half_tEfNS_4arch4Sm90ELb1ELb0ELb0ELb0ELb0ELb1ELb0ELb0ELi2ELi1ELi2ELi2ELb0EEENS1_21CollectiveEpilogueBwdISC_SD_SF_Li256ELb0ELb0ELi1EEENS1_25SingleTileBwdLPTSchedulerILb0ELi128ELb0EEEEEEEEEvNT_6ParamsE)
        /*0734*/ 	.word	0x00000048


	//----- nvinfo : EIATTR_MIN_STACK_SIZE
	.align		4
.L_326:
        /*0738*/ 	.byte	0x04, 0x12
        /*073a*/ 	.short	(.L_328 - .L_327)
	.align		4
.L_327:
        /*073c*/ 	.word	index@(_ZN7cutlass13device_kernelIN5flash11enable_sm90INS1_16FlashAttnBwdSm90INS1_25CollectiveMainloopBwdSm90ILi2ELi2ELi2EN4cute5tupleIJNS5_1CILi1EEES8_S8_EEENS6_IJNS7_ILi128EEESA_NS7_ILi64EEEEEENS_6half_tEfNS_4arch4Sm90ELb1ELb0ELb0ELb0ELb1ELb1ELb0ELb0ELi2ELi1ELi2ELi2ELb0EEENS1_21CollectiveEpilogueBwdISC_SD_SF_Li256ELb0ELb0ELi1EEENS1_25SingleTileBwdLPTSchedulerILb0ELi128ELb1EEEEEEEEEvNT_6ParamsE)
        /*0740*/ 	.word	0x00000048


	//----- nvinfo : EIATTR_MIN_STACK_SIZE
	.align		4
.L_328:
        /*0744*/ 	.byte	0x04, 0x12
        /*0746*/ 	.short	(.L_330 - .L_329)
	.align		4
.L_329:
        /*0748*/ 	.word	index@(_ZN7cutlass13device_kernelIN5flash11enable_sm90INS1_16FlashAttnBwdSm90INS1_25CollectiveMainloopBwdSm90ILi2ELi2ELi2EN4cute5tupleIJNS5_1CILi1EEES8_S8_EEENS6_IJNS7_ILi128EEESA_NS7_ILi64EEEEEENS_6half_tEfNS_4arch4Sm90ELb1ELb0ELb0ELb0ELb0ELb1ELb0ELb0ELi2ELi1ELi2ELi2ELb0EEENS1_24CollectiveEpilogueBwdGQAISC_fSF_Li256ELb0ELb0EEENS1_25SingleTileBwdLPTSchedulerILb0ELi128ELb0EEEEEEEEEvNT_6ParamsE)
        /*074c*/ 	.word	0x00000040


	//----- nvinfo : EIATTR_MIN_STACK_SIZE
	.align		4
.L_330:
        /*0750*/ 	.byte	0x04, 0x12
        /*0752*/ 	.short	(.L_332 - .L_331)
	.align		4
.L_331:
        /*0754*/ 	.word	index@(_ZN7cutlass13device_kernelIN5flash11enable_sm90INS1_16FlashAttnBwdSm90INS1_25CollectiveMainloopBwdSm90ILi2ELi2ELi2EN4cute5tupleIJNS5_1CILi1EEES8_S8_EEENS6_IJNS7_ILi128EEESA_NS7_ILi64EEEEEENS_6half_tEfNS_4arch4Sm90ELb1ELb0ELb0ELb0ELb1ELb1ELb0ELb0ELi2ELi1ELi2ELi2ELb0EEENS1_24CollectiveEpilogueBwdGQAISC_fSF_Li256ELb0ELb1EEENS1_25SingleTileBwdLPTSchedulerILb0ELi128ELb1EEEEEEEEEvNT_6ParamsE)
        /*0758*/ 	.word	0x00000048


	//----- nvinfo : EIATTR_MIN_STACK_SIZE
	.align		4
.L_332:
        /*075c*/ 	.byte	0x04, 0x12
        /*075e*/ 	.short	(.L_334 - .L_333)
	.align		4
.L_333:
        /*0760*/ 	.word	index@(_ZN7cutlass13device_kernelIN5flash22FlashAttnBwdPreprocessIN4cute5tupleIJNS3_1CILi128EEENS5_ILi64EEEEEENS_6half_tEfNS_4arch4Sm90ELb1ELb0EEEEEvNT_6ParamsE)
        /*0764*/ 	.word	0x00000000


	//----- nvinfo : EIATTR_MIN_STACK_SIZE
	.align		4
.L_334:
        /*0768*/ 	.byte	0x04, 0x12
        /*076a*/ 	.short	(.L_336 - .L_335)
	.align		4
.L_335:
        /*076c*/ 	.word	index@(_ZN7cutlass13device_kernelIN5flash11enable_sm90INS1_16FlashAttnBwdSm90INS1_25CollectiveMainloopBwdSm90ILi2ELi2ELi2EN4cute5tupleIJNS5_1CILi1EEES8_S8_EEENS6_IJNS7_ILi128EEESA_NS7_ILi64EEEEEENS_6half_tEfNS_4arch4Sm90ELb1ELb0ELb0ELb1ELb0ELb1ELb0ELb0ELi2ELi1ELi2ELi2ELb0EEENS1_21CollectiveEpilogueBwdISC_SD_SF_Li256ELb1ELb0ELi1EEENS1_25SingleTileBwdLPTSchedulerILb1ELi128ELb0EEEEEEEEEvNT_6ParamsE)
        /*0770*/ 	.word	0x00000040


	//----- nvinfo : EIATTR_MIN_STACK_SIZE
	.align		4
.L_336:
        /*0774*/ 	.byte	0x04, 0x12
        /*0776*/ 	.short	(.L_338 - .L_337)
	.align		4
.L_337:
        /*0778*/ 	.word	index@(_ZN7cutlass13device_kernelIN5flash11enable_sm90INS1_16FlashAttnBwdSm90INS1_25CollectiveMainloopBwdSm90ILi2ELi2ELi2EN4cute5tupleIJNS5_1CILi1EEES8_S8_EEENS6_IJNS7_ILi128EEESA_NS7_ILi64EEEEEENS_6half_tEfNS_4arch4Sm90ELb1ELb0ELb0ELb1ELb1ELb1ELb0ELb0ELi2ELi1ELi2ELi2ELb0EEENS1_21CollectiveEpilogueBwdISC_SD_SF_Li256ELb1ELb0ELi1EEENS1_25SingleTileBwdLPTSchedulerILb1ELi128ELb1EEEEEEEEEvNT_6ParamsE)
        /*077c*/ 	.word	0x00000040


	//----- nvinfo : EIATTR_MIN_STACK_SIZE
	.align		4
.L_338:
        /*0780*/ 	.byte	0x04, 0x12
        /*0782*/ 	.short	(.L_340 - .L_339)
	.align		4
.L_339:
        /*0784*/ 	.word	index@(_ZN7cutlass13device_kernelIN5flash11enable_sm90INS1_16FlashAttnBwdSm90INS1_25CollectiveMainloopBwdSm90ILi2ELi2ELi2EN4cute5tupleIJNS5_1CILi1EEES8_S8_EEENS6_IJNS7_ILi128EEESA_NS7_ILi64EEEEEENS_6half_tEfNS_4arch4Sm90ELb1ELb0ELb0ELb1ELb0ELb1ELb0ELb0ELi2ELi1ELi2ELi2ELb0EEENS1_24CollectiveEpilogueBwdGQAISC_fSF_Li256ELb1ELb0EEENS1_25SingleTileBwdLPTSchedulerILb1ELi128ELb0EEEEEEEEEvNT_6ParamsE)
        /*0788*/ 	.word	0x00000040


	//----- nvinfo : EIATTR_MIN_STACK_SIZE
	.align		4
.L_340:
        /*078c*/ 	.byte	0x04, 0x12
        /*078e*/ 	.short	(.L_342 - .L_341)
	.align		4
.L_341:
        /*0790*/ 	.word	index@(_ZN7cutlass13device_kernelIN5flash32FlashAttnBwdPostprocessConvertdQIN4cute5tupleIJNS3_1CILi128EEENS5_ILi64EEEEEENS_6half_tEfNS_4arch4Sm90ELi256ENS3_8TiledMMAINS3_8MMA_AtomIJNS3_4SM904GMMA25MMA_64x64x16_F32F16F16_RSILNSF_5MajorE0ELSH_1ELNSF_7ScaleInE1ELSI_1EEEEEENS3_6LayoutINS4_IJNS5_ILi2EEENS5_ILi1EEESN_EEENS4_IJSN_NS5_ILi0EEESP_EEEEENS4_IJNS3_10UnderscoreESS_SS_EEEEELb0EEEEEvNT_6ParamsE)
        /*0794*/ 	.word	0x00000000


	//----- nvinfo : EIATTR_MIN_STACK_SIZE
	.align		4
.L_342:
        /*0798*/ 	.byte	0x04, 0x12
        /*079a*/ 	.short	(.L_344 - .L_343)
	.align		4
.L_343:
        /*079c*/ 	.word	index@(_ZN7cutlass13device_kernelIN5flash32FlashAttnBwdPostprocessConvertdQIN4cute5tupleIJNS3_1CILi128EEENS5_ILi64EEEEEENS_6half_tEfNS_4arch4Sm90ELi256ENS3_8TiledMMAINS3_8MMA_AtomIJNS3_4SM904GMMA25MMA_64x64x16_F32F16F16_SSILNSF_5MajorE0ELSH_1ELNSF_7ScaleInE1ELSI_1EEEEEENS3_6LayoutINS4_IJNS5_ILi2EEENS5_ILi1EEESN_EEENS4_IJSN_NS5_ILi0EEESP_EEEEENS4_IJNS3_10UnderscoreESS_SS_EEEEELb0EEEEEvNT_6ParamsE)
        /*07a0*/ 	.word	0x00000000


	//----- nvinfo : EIATTR_MIN_STACK_SIZE
	.align		4
.L_344:
        /*07a4*/ 	.byte	0x04, 0x12
        /*07a6*/ 	.short	(.L_346 - .L_345)
	.align		4
.L_345:
        /*07a8*/ 	.word	index@(_ZN7cutlass13device_kernelIN5flash11enable_sm90INS1_16FlashAttnBwdSm90INS1_25CollectiveMainloopBwdSm90ILi2ELi2ELi2EN4cute5tupleIJNS5_1CILi1EEES8_S8_EEENS6_IJNS7_ILi128EEESA_NS7_ILi64EEEEEENS_6half_tEfNS_4arch4Sm90ELb1ELb0ELb0ELb1ELb1ELb1ELb0ELb0ELi2ELi1ELi2ELi2ELb0EEENS1_24CollectiveEpilogueBwdGQAISC_fSF_Li256ELb1ELb1EEENS1_25SingleTileBwdLPTSchedulerILb1ELi128ELb1EEEEEEEEEvNT_6ParamsE)
        /*07ac*/ 	.word	0x00000040


	//----- nvinfo : EIATTR_MIN_STACK_SIZE
	.align		4
.L_346:
        /*07b0*/ 	.byte	0x04, 0x12
        /*07b2*/ 	.short	(.L_348 - .L_347)
	.align		4
.L_347:
        /*07b4*/ 	.word	index@(_ZN7cutlass13device_kernelIN5flash22FlashAttnBwdPreprocessIN4cute5tupleIJNS3_1CILi128EEENS5_ILi64EEEEEENS_6half_tEfNS_4arch4Sm90ELb1ELb1EEEEEvNT_6ParamsE)
        /*07b8*/ 	.word	0x00000000
.L_348:


//--------------------- .nv.compat                --------------------------
	.section	.nv.compat,"",@"SHT_CUDA_COMPAT_INFO"
	.align	4
        /*0000*/ 	.byte	0x02, 0x09, 0x01, 0x00, 0x02, 0x02, 0x04, 0x00, 0x02, 0x05, 0x05, 0x00, 0x03, 0x07, 0x01, 0x01
        /*0010*/ 	.byte	0x02, 0x03, 0x01, 0x00, 0x02, 0x06, 0x01, 0x00, 0x04, 0x0b, 0x08, 0x00, 0x00, 0x00, 0x00, 0x00
        /*0020*/ 	.byte	0x00, 0x00, 0x00, 0x00


//--------------------- .nv.info._ZN7cutlass13device_kernelIN5flash11enable_sm90INS1_16FlashAttnBwdSm90INS1_25CollectiveMainloopBwdSm90ILi2ELi2ELi2EN4cute5tupleIJNS5_1CILi1EEES8_S8_EEENS6_IJNS7_ILi128EEESA_NS7_ILi64EEEEEENS_6half_tEfNS_4arch4Sm90ELb0ELb0ELb1ELb0ELb0ELb1ELb0ELb0ELi2ELi1ELi2ELi2ELb0EEENS1_21CollectiveEpilogueBwdISC_SD_SF_Li256ELb0ELb0ELi1EEENS1_19SingleTileSchedulerILb0ELb0ELb0ELi128EEEEEEEEEvNT_6ParamsE --------------------------
	.section	.nv.info._ZN7cutlass13device_kernelIN5flash11enable_sm90INS1_16FlashAttnBwdSm90INS1_25CollectiveMainloopBwdSm90ILi2ELi2ELi2EN4cute5tupleIJNS5_1CILi1EEES8_S8_EEENS6_IJNS7_ILi128EEESA_NS7_ILi64EEEEEENS_6half_tEfNS_4arch4Sm90ELb0ELb0ELb1ELb0ELb0ELb1ELb0ELb0ELi2ELi1ELi2ELi2ELb0EEENS1_21CollectiveEpilogueBwdISC_SD_SF_Li256ELb0ELb0ELi1EEENS1_19SingleTileSchedulerILb0ELb0ELb0ELi128EEEEEEEEEvNT_6ParamsE,"",@"SHT_CUDA_INFO"
	.sectionflags	@""
	.align	4


	//----- nvinfo : EIATTR_CUDA_API_VERSION
	.align		4
        /*0000*/ 	.byte	0x04, 0x37
        /*0002*/ 	.short	(.L_350 - .L_349)
.L_349:
        /*0004*/ 	.word	0x00000082


	//----- nvinfo : EIATTR_KPARAM_INFO
	.align		4
.L_350:
        /*0008*/ 	.byte	0x04, 0x17
        /*000a*/ 	.short	(.L_352 - .L_351)
.L_351:
        /*000c*/ 	.word	0x00000000
        /*0010*/ 	.short	0x0000
        /*0012*/ 	.short	0x0070
        /*0014*/ 	.byte	0x00, 0xf0, 0x01, 0x24


	//----- nvinfo : EIATTR_SPARSE_MMA_MASK
	.align		4
.L_352:
        /*0018*/ 	.byte	0x03, 0x50
        /*001a*/ 	.short	0x0000


	//----- nvinfo : EIATTR_MAXREG_COUNT
	.align		4
        /*001c*/ 	.byte	0x03, 0x1b
        /*001e*/ 	.short	0x00a8


	//----- nvinfo : EIATTR_NUM_BARRIERS
	.align		4
        /*0020*/ 	.byte	0x02, 0x4c
        /*0022*/ 	.byte	0x10
	.zero		1


	//----- nvinfo : EIATTR_EXTERNS
	.align		4
        /*0024*/ 	.byte	0x04, 0x0f
        /*0026*/ 	.short	(.L_354 - .L_353)


	//   ....[0]....
	.align		4
.L_353:
        /*0028*/ 	.word	index@(__assertfail)


	//----- nvinfo : EIATTR_ANNOTATIONS
	.align		4
.L_354:
        /*002c*/ 	.byte	0x04, 0x55
        /*002e*/ 	.short	(.L_356 - .L_355)


	//   ....[0]....
.L_355:
        /*0030*/ 	.word	0x00000001
        /*0034*/ 	.byte	0x80, 0x10, 0x00, 0x00, 0x01, 0x00, 0x00, 0x00, 0x20, 0x14, 0x00, 0x00, 0x01, 0x00, 0x00, 0x00
        /* <DEDUP_REMOVED lines=44> */
        /*0304*/ 	.byte	0x80, 0x48, 0x00, 0x00, 0x01, 0x00, 0x00, 0x00, 0xb0, 0x5a, 0x00, 0x00


	//----- nvinfo : EIATTR_MERCURY_ISA_VERSION
	.align		4
.L_356:
        /*0310*/ 	.byte	0x03, 0x5f
        /*0312*/ 	.short	0x0101


	//----- nvinfo : EIATTR_INT_WARP_WIDE_INSTR_OFFSETS
	.align		4
        /*0314*/ 	.byte	0x04, 0x31
        /*0316*/ 	.short	(.L_358 - .L_357)


	//   ....[0]....
.L_357:
        /*0318*/ 	.word	0x000001e0


	//   ....[1]....
        /*031c*/ 	.word	0x000002a0


	//----- nvinfo : EIATTR_COOP_GROUP_MASK_REGIDS
	.align		4
.L_358:
        /*0320*/ 	.byte	0x04, 0x29
        /*0322*/ 	.short	(.L_360 - .L_359)


	//   ....[0]....
.L_359:
        /*0324*/ 	.word	0xffffffff


	//   ....[1]....
        /*0328*/ 	.word	0xffffffff


	//   ....[2]....
        /*032c*/ 	.word	0xffffffff


	//   ....[3]....
        /*0330*/ 	.word	0xffffffff


	//   ....[4]....
        /*0334*/ 	.word	0xffffffff


	//   ....[5]....
        /*0338*/ 	.word	0xffffffff


	//   ....[6]....
        /*033c*/ 	.word	0xffffffff


	//   ....[7]....
        /*0340*/ 	.word	0xffffffff


	//   ....[8]....
        /*0344*/ 	.word	0xffffffff


	//   ....[9]....
        /*0348*/ 	.word	0xffffffff


	//   ....[10]....
        /*034c*/ 	.word	0xffffffff


	//   ....[11]....
        /*0350*/ 	.word	0xffffffff


	//   ....[12]....
        /*0354*/ 	.word	0xffffffff


	//   ....[13]....
        /*0358*/ 	.word	0xffffffff


	//   ....[14]....
        /*035c*/ 	.word	0xffffffff


	//   ....[15]....
        /*0360*/ 	.word	0xffffffff


	//   ....[16]....
        /*0364*/ 	.word	0xffffffff


	//   ....[17]....
        /*0368*/ 	.word	0xffffffff


	//   ....[18]....
        /*036c*/ 	.word	0xffffffff


	//   ....[19]....
        /*0370*/ 	.word	0xffffffff


	//   ....[20]....
        /*0374*/ 	.word	0xffffffff


	//   ....[21]....
        /*0378*/ 	.word	0xffffffff


	//   ....[22]....
        /*037c*/ 	.word	0xffffffff


	//   ....[23]....
        /*0380*/ 	.word	0xffffffff


	//   ....[24]....
        /*0384*/ 	.word	0xffffffff


	//   ....[25]....
        /*0388*/ 	.word	0xffffffff


	//   ....[26]....
        /*038c*/ 	.word	0xffffffff


	//   ....[27]....
        /*0390*/ 	.word	0xffffffff


	//   ....[28]....
        /*0394*/ 	.word	0xffffffff


	//   ....[29]....
        /*0398*/ 	.word	0xffffffff


	//   ....[30]....
        /*039c*/ 	.word	0xffffffff


	//   ....[31]....
        /*03a0*/ 	.word	0xffffffff


	//   ....[32]....
        /*03a4*/ 	.word	0xffffffff


	//   ....[33]....
        /*03a8*/ 	.word	0xffffffff


	//   ....[34]....
        /*03ac*/ 	.word	0xffffffff


	//   ....[35]....
        /*03b0*/ 	.word	0xffffffff


	//   ....[36]....
        /*03b4*/ 	.word	0xffffffff


	//   ....[37]....
        /*03b8*/ 	.word	0xffffffff


	//   ....[38]....
        /*03bc*/ 	.word	0xffffffff


	//   ....[39]....
        /*03c0*/ 	.word	0xffffffff


	//   ....[40]....
        /*03c4*/ 	.word	0xffffffff


	//   ....[41]....
        /*03c8*/ 	.word	0xffffffff


	//   ....[42]....
        /*03cc*/ 	.word	0xffffffff


	//   ....[43]....
        /*03d0*/ 	.word	0xffffffff


	//   ....[44]....
        /*03d4*/ 	.word	0xffffffff


	//   ....[45]....
        /*03d8*/ 	.word	0xffffffff


	//   ....[46]....
        /*03dc*/ 	.word	0xffffffff


	//   ....[47]....
        /*03e0*/ 	.word	0xffffffff


	//   ....[48]....
        /*03e4*/ 	.word	0xffffffff


	//   ....[49]....
        /*03e8*/ 	.word	0xffffffff


	//   ....[50]....
        /*03ec*/ 	.word	0xffffffff


	//   ....[51]....
        /*03f0*/ 	.word	0xffffffff


	//   ....[52]....
        /*03f4*/ 	.word	0xffffffff


	//   ....[53]....
        /*03f8*/ 	.word	0xffffffff


	//   ....[54]....
        /*03fc*/ 	.word	0xffffffff


	//   ....[55]....
        /*0400*/ 	.word	0xffffffff


	//   ....[56]....
        /*0404*/ 	.word	0xffffffff


	//   ....[57]....
        /*0408*/ 	.word	0xffffffff


	//   ....[58]....
        /*040c*/ 	.word	0xffffffff


	//   ....[59]....
        /*0410*/ 	.word	0xffffffff


	//   ....[60]....
        /*0414*/ 	.word	0xffffffff


	//   ....[61]....
        /*0418*/ 	.word	0xffffffff


	//   ....[62]....
        /*041c*/ 	.word	0xffffffff


	//   ....[63]....
        /*0420*/ 	.word	0xffffffff


	//   ....[64]....
        /*0424*/ 	.word	0xffffffff


	//   ....[65]....
        /*0428*/ 	.word	0xffffffff


	//   ....[66]....
        /*042c*/ 	.word	0xffffffff


	//   ....[67]....
        /*0430*/ 	.word	0xffffffff


	//   ....[68]....
        /*0434*/ 	.word	0xffffffff


	//   ....[69]....
        /*0438*/ 	.word	0xffffffff


	//   ....[70]....
        /*043c*/ 	.word	0xffffffff


	//   ....[71]....
        /*0440*/ 	.word	0xffffffff


	//   ....[72]....
        /*0444*/ 	.word	0x0500000f


	//----- nvinfo : EIATTR_COOP_GROUP_INSTR_OFFSETS
	.align		4
.L_360:
        /*0448*/ 	.byte	0x04, 0x28
        /*044a*/ 	.short	(.L_362 - .L_361)


	//   ....[0]....
.L_361:
        /*044c*/ 	.word	0x00000060


	//   ....[1]....
        /*0450*/ 	.word	0x000001f0


	//   ....[2]....
        /*0454*/ 	.word	0x00000280


	//   ....[3]....
        /*0458*/ 	.word	0x00000400


	//   ....[4]....
        /*045c*/ 	.word	0x00000640


	//   ....[5]....
        /*0460*/ 	.word	0x00000b90


	//   ....[6]....
        /*0464*/ 	.word	0x00001e40


	//   ....[7]....
        /*0468*/ 	.word	0x00002040


	//   ....[8]....
        /*046c*/ 	.word	0x000021c0


	//   ....[9]....
        /*0470*/ 	.word	0x00002400


	//   ....[10]....
        /*0474*/ 	.word	0x000024d0


	//   ....[11]....
        /*0478*/ 	.word	0x00002520


	//   ....[12]....
        /*047c*/ 	.word	0x00002540


	//   ....[13]....
        /*0480*/ 	.word	0x00002570


	//   ....[14]....
        /*0484*/ 	.word	0x000025a0


	//   ....[15]....
        /*0488*/ 	.word	0x000025b0


	//   ....[16]....
        /*048c*/ 	.word	0x00002620


	//   ....[17]....
        /*0490*/ 	.word	0x00002630


	//   ....[18]....
        /*0494*/ 	.word	0x00002650


	//   ....[19]....
        /*0498*/ 	.word	0x00002720


	//   ....[20]....
        /*049c*/ 	.word	0x00002750


	//   ....[21]....
        /*04a0*/ 	.word	0x000027b0


	//   ....[22]....
        /*04a4*/ 	.word	0x000028a0


	//   ....[23]....
        /*04a8*/ 	.word	0x000028e0


	//   ....[24]....
        /*04ac*/ 	.word	0x00002a40


	//   ....[25]....
        /*04b0*/ 	.word	0x00002ab0


	//   ....[26]....
        /*04b4*/ 	.word	0x00002ad0


	//   ....[27]....
        /*04b8*/ 	.word	0x00002c00


	//   ....[28]....
        /*04bc*/ 	.word	0x00002e10


	//   ....[29]....
        /*04c0*/ 	.word	0x00002e60


	//   ....[30]....
        /*04c4*/ 	.word	0x00002e80


	//   ....[31]....
        /*04c8*/ 	.word	0x00002fe0


	//   ....[32]....
        /*04cc*/ 	.word	0x00003000


	//   ....[33]....
        /*04d0*/ 	.word	0x000030c0


	//   ....[34]....
        /*04d4*/ 	.word	0x000030e0


	//   ....[35]....
        /*04d8*/ 	.word	0x000030f0


	//   ....[36]....
        /*04dc*/ 	.word	0x00003110


	//   ....[37]....
        /*04e0*/ 	.word	0x00003120


	//   ....[38]....
        /*04e4*/ 	.word	0x00003140


	//   ....[39]....
        /*04e8*/ 	.word	0x000031f0


	//   ....[40]....
        /*04ec*/ 	.word	0x00003230


	//   ....[41]....
        /*04f0*/ 	.word	0x000032b0


	//   ....[42]....
        /*04f4*/ 	.word	0x00003310


	//   ....[43]....
        /*04f8*/ 	.word	0x000033c0


	//   ....[44]....
        /*04fc*/ 	.word	0x00003460


	//   ....[45]....
        /*0500*/ 	.word	0x000034a0


	//   ....[46]....
        /*0504*/ 	.word	0x000034e0


	//   ....[47]....
        /*0508*/ 	.word	0x000036b0


	//   ....[48]....
        /*050c*/ 	.word	0x00003790


	//   ....[49]....
        /*0510*/ 	.word	0x00003830


	//   ....[50]....
        /*0514*/ 	.word	0x00003870


	//   ....[51]....
        /*0518*/ 	.word	0x000038a0


	//   ....[52]....
        /*051c*/ 	.word	0x000038e0


	//   ....[53]....
        /*0520*/ 	.word	0x00003910


	//   ....[54]....
        /*0524*/ 	.word	0x00003a90


	//   ....[55]....
        /*0528*/ 	.word	0x00003af0


	//   ....[56]....
        /*052c*/ 	.word	0x00003b40


	//   ....[57]....
        /*0530*/ 	.word	0x00003c60


	//   ....[58]....
        /*0534*/ 	.word	0x00003d60


	//   ....[59]....
        /*0538*/ 	.word	0x00003da0


	//   ....[60]....
        /*053c*/ 	.word	0x00003db0


	//   ....[61]....
        /*0540*/ 	.word	0x00003e10


	//   ....[62]....
        /*0544*/ 	.word	0x000040f0


	//   ....[63]....
        /*0548*/ 	.word	0x00004100


	//   ....[64]....
        /*054c*/ 	.word	0x00004120


	//   ....[65]....
        /*0550*/ 	.word	0x00004150


	//   ....[66]....
        /*0554*/ 	.word	0x00004180


	//   ....[67]....
        /*0558*/ 	.word	0x000041b0


	//   ....[68]....
        /*055c*/ 	.word	0x00004220


	//   ....[69]....
        /*0560*/ 	.word	0x00004250


	//   ....[70]....
        /*0564*/ 	.word	0x00006500


	//   ....[71]....
        /*0568*/ 	.word	0x00006950


	//   ....[72]....
        /*056c*/ 	.word	0x00008da0


	//----- nvinfo : EIATTR_REG_RECONFIG
	.align		4
.L_362:
        /*0570*/ 	.byte	0x01, 0x54
	.zero		2


	//----- nvinfo : EIATTR_SYSCALL_OFFSETS
	.align		4
        /*0574*/ 	.byte	0x04, 0x46
        /*0576*/ 	.short	(.L_364 - .L_363)


	//   ....[0]....
.L_363:
        /*0578*/ 	.word	0x000007f0


	//   ....[1]....
        /*057c*/ 	.word	0x000008e0


	//   ....[2]....
        /*0580*/ 	.word	0x00000a40


	//   ....[3]....
        /*0584*/ 	.word	0x00000b30


	//   ....[4]....
        /*0588*/ 	.word	0x00005e90


	//   ....[5]....
        /*058c*/ 	.word	0x00005fc0


	//   ....[6]....
        /*0590*/ 	.word	0x000060e0


	//   ....[7]....
        /*0594*/ 	.word	0x00006200


	//----- nvinfo : EIATTR_MBARRIER_INSTR_OFFSETS
	.align		4
.L_364:
        /*0598*/ 	.byte	0x04, 0x39
        /*059a*/ 	.short	(.L_366 - .L_365)


	//   ....[0]....
.L_365:
        /*059c*/ 	.word	0x000002c0
        /*05a0*/ 	.word	0x000000ff
        /*05a4*/ 	.word	0x00030c00
        /*05a8*/ 	.short	0x0100
        /*05aa*/ 	.byte	0x06
	.zero		1


	//   ....[1]....
        /*05ac*/ 	.word	0x000003b0
        /*05b0*/ 	.word	0x000000ff
        /*05b4*/ 	.word	0x00030c10
        /*05b8*/ 	.short	0x0100
        /*05ba*/ 	.byte	0x08
	.zero		1


	//   ....[2]....
        /*05bc*/ 	.word	0x000003c0
        /*05c0*/ 	.word	0x000000ff
        /*05c4*/ 	.word	0x00030c20
        /*05c8*/ 	.short	0x0100
        /*05ca*/ 	.byte	0x08
	.zero		1


	//   ....[3]....
        /*05cc*/ 	.word	0x000003d0
        /*05d0*/ 	.word	0x000000ff
        /*05d4*/ 	.word	0x00030c18
        /*05d8*/ 	.short	0x0100
        /*05da*/ 	.byte	0x08
	.zero		1


	//   ....[4]....
        /*05dc*/ 	.word	0x000003e0
        /*05e0*/ 	.word	0x000000ff
        /*05e4*/ 	.word	0x00030c28
        /*05e8*/ 	.short	0x0100
        /*05ea*/ 	.byte	0x08
	.zero		1


	//   ....[5]....
        /*05ec*/ 	.word	0x00000510
        /*05f0*/ 	.word	0x000000ff
        /*05f4*/ 	.word	0x00030c30
        /*05f8*/ 	.short	0x0100
        /*05fa*/ 	.byte	0x08
	.zero		1


	//   ....[6]....
        /*05fc*/ 	.word	0x00000520
        /*0600*/ 	.word	0x000000ff
        /*0604*/ 	.word	0x00030c40
        /*0608*/ 	.short	0x0100
        /*060a*/ 	.byte	0x08
	.zero		1


	//   ....[7]....
        /*060c*/ 	.word	0x00000530
        /*0610*/ 	.word	0x000000ff
        /*0614*/ 	.word	0x00030c38
        /*0618*/ 	.short	0x0100
        /*061a*/ 	.byte	0x08
	.zero		1


	//   ....[8]....
        /*061c*/ 	.word	0x00000540
        /*0620*/ 	.word	0x000000ff
        /*0624*/ 	.word	0x00030c48
        /*0628*/ 	.short	0x0100
        /*062a*/ 	.byte	0x08
	.zero		1


	//   ....[9]....
        /*062c*/ 	.word	0x00000bc0
        /*0630*/ 	.word	0x00000002
        /*0634*/ 	.word	0x00030c00
        /*0638*/ 	.short	0x010a
        /*063a*/ 	.byte	0x3f
	.zero		1


	//   ....[10]....
        /*063c*/ 	.word	0x00000c50
        /*0640*/ 	.word	0x00000002
        /*0644*/ 	.word	0x00030c00
        /*0648*/ 	.short	0x010a
        /*064a*/ 	.byte	0x3f
	.zero		1


	//   ....[11]....
        /*064c*/ 	.word	0x00001520
        /*0650*/ 	.word	0x00000003
        /*0654*/ 	.word	0x00030c10
        /*0658*/ 	.short	0x010a
        /*065a*/ 	.byte	0x3f
	.zero		1


	//   ....[12]....
        /*065c*/ 	.word	0x00001590
        /*0660*/ 	.word	0x00000003
        /*0664*/ 	.word	0x00030c10
        /*0668*/ 	.short	0x010a
        /*066a*/ 	.byte	0x3f
	.zero		1


	//   ....[13]....
        /*066c*/ 	.word	0x000019b0
        /*0670*/ 	.word	0x00000003
        /*0674*/ 	.word	0x00030c30
        /*0678*/ 	.short	0x010a
        /*067a*/ 	.byte	0x3f
	.zero		1


	//   ....[14]....
        /*067c*/ 	.word	0x000019f0
        /*0680*/ 	.word	0x00000003
        /*0684*/ 	.word	0x00030c30
        /*0688*/ 	.short	0x010a
        /*068a*/ 	.byte	0x3f
	.zero		1


	//   ....[15]....
        /*068c*/ 	.word	0x000056d0
        /*0690*/ 	.word	0x00000000
        /*0694*/ 	.word	0x00000000
        /*0698*/ 	.short	0x0101
        /*069a*/ 	.byte	0x3f
	.zero		1


	//   ....[16]....
        /*069c*/ 	.word	0x00005b10
        /*06a0*/ 	.word	0x00000003
        /*06a4*/ 	.word	0x00000000
        /*06a8*/ 	.short	0x0101
        /*06aa*/ 	.byte	0x3f
	.zero		1


	//   ....[17]....
        /*06ac*/ 	.word	0x00007790
        /*06b0*/ 	.word	0x0000000b
        /*06b4*/ 	.word	0x00030c20
        /*06b8*/ 	.short	0x010a
        /*06ba*/ 	.byte	0x3f
	.zero		1


	//   ....[18]....
        /*06bc*/ 	.word	0x00007c60
        /*06c0*/ 	.word	0x0000000b
        /*06c4*/ 	.word	0x00030c40
        /*06c8*/ 	.short	0x010a
        /*06ca*/ 	.byte	0x3f
	.zero		1


	//   ....[19]....
        /*06cc*/ 	.word	0x00007e90
        /*06d0*/ 	.word	0x0000000b
        /*06d4*/ 	.word	0x00030c28
        /*06d8*/ 	.short	0x010a
        /*06da*/ 	.byte	0x3f
	.zero		1


	//   ....[20]....
        /*06dc*/ 	.word	0x00008030
        /*06e0*/ 	.word	0x0000000b
        /*06e4*/ 	.word	0x00030c48
        /*06e8*/ 	.short	0x010a
        /*06ea*/ 	.byte	0x3f
	.zero		1


	//   ....[21]....
        /*06ec*/ 	.word	0x00008240
        /*06f0*/ 	.word	0x0000000b
        /*06f4*/ 	.word	0x00030c20
        /*06f8*/ 	.short	0x010a
        /*06fa*/ 	.byte	0x3f
	.zero		1


	//   ....[22]....
        /*06fc*/ 	.word	0x00008450
        /*0700*/ 	.word	0x0000000b
        /*0704*/ 	.word	0x00030c40
        /*0708*/ 	.short	0x010a
        /*070a*/ 	.byte	0x3f
	.zero		1


	//   ....[23]....
        /*070c*/ 	.word	0x00008650
        /*0710*/ 	.word	0x0000000b
        /*0714*/ 	.word	0x00030c28
        /*0718*/ 	.short	0x010a
        /*071a*/ 	.byte	0x3f
	.zero		1


	//   ....[24]....
        /*071c*/ 	.word	0x00008850
        /*0720*/ 	.word	0x0000000d
        /*0724*/ 	.word	0x00030c40
        /*0728*/ 	.short	0x010a
        /*072a*/ 	.byte	0x3f
	.zero		1


	//   ....[25]....
        /*072c*/ 	.word	0x00008c10
        /*0730*/ 	.word	0x00000006
        /*0734*/ 	.word	0x00000000
        /*0738*/ 	.short	0x010a
        /*073a*/ 	.byte	0x3f
	.zero		1


	//   ....[26]....
        /*073c*/ 	.word	0x00008c70
        /*0740*/ 	.word	0x00000003
        /*0744*/ 	.word	0x00000000
        /*0748*/ 	.short	0x010a
        /*074a*/ 	.byte	0x3f
	.zero		1


	//   ....[27]....
        /*074c*/ 	.word	0x00008cd0
        /*0750*/ 	.word	0x00000000
        /*0754*/ 	.word	0x00000000
        /*0758*/ 	.short	0x010a
        /*075a*/ 	.byte	0x3f
	.zero		1


	//   ....[28]....
        /*075c*/ 	.word	0x00008d00
        /*0760*/ 	.word	0x00000003
        /*0764*/ 	.word	0x00000000
        /*0768*/ 	.short	0x010a
        /*076a*/ 	.byte	0x3f
	.zero		1


	//   ....[29]....
        /*076c*/ 	.word	0x00008dd0
        /*0770*/ 	.word	0x00000002
        /*0774*/ 	.word	0x00030c00
        /*0778*/ 	.short	0x010a
        /*077a*/ 	.byte	0x3f
	.zero		1


	//   ....[30]....
        /*077c*/ 	.word	0x00008e20
        /*0780*/ 	.word	0x00000003
        /*0784*/ 	.word	0x00030c10
        /*0788*/ 	.short	0x010a
        /*078a*/ 	.byte	0x3f
	.zero		1


	//   ....[31]....
        /*078c*/ 	.word	0x00008e70
        /*0790*/ 	.word	0x00000003
        /*0794*/ 	.word	0x00030c30
        /*0798*/ 	.short	0x010a
        /*079a*/ 	.byte	0x3f
	.zero		1


	//   ....[32]....
        /*079c*/ 	.word	0x00008ec0
        /*07a0*/ 	.word	0x0000000b
        /*07a4*/ 	.word	0x00030c20
        /*07a8*/ 	.short	0x010a
        /*07aa*/ 	.byte	0x3f
	.zero		1


	//   ....[33]....
        /*07ac*/ 	.word	0x00008f10
        /*07b0*/ 	.word	0x0000000b
        /*07b4*/ 	.word	0x00030c40
        /*07b8*/ 	.short	0x010a
        /*07ba*/ 	.byte	0x3f
	.zero		1


	//   ....[34]....
        /*07bc*/ 	.word	0x00008f60
        /*07c0*/ 	.word	0x0000000b
        /*07c4*/ 	.word	0x00030c28
        /*07c8*/ 	.short	0x010a
        /*07ca*/ 	.byte	0x3f
	.zero		1


	//   ....[35]....
        /*07cc*/ 	.word	0x00008fb0
        /*07d0*/ 	.word	0x0000000b
        /*07d4*/ 	.word	0x00030c48
        /*07d8*/ 	.short	0x010a
        /*07da*/ 	.byte	0x3f
	.zero		1


	//   ....[36]....
        /*07dc*/ 	.word	0x00009010
        /*07e0*/ 	.word	0x0000000b
        /*07e4*/ 	.word	0x00030c20
        /*07e8*/ 	.short	0x010a
        /*07ea*/ 	.byte	0x3f
	.zero		1


	//   ....[37]....
        /*07ec*/ 	.word	0x00009060
        /*07f0*/ 	.word	0x0000000b
        /*07f4*/ 	.word	0x00030c40
        /*07f8*/ 	.short	0x010a
        /*07fa*/ 	.byte	0x3f
	.zero		1


	//   ....[38]....
        /*07fc*/ 	.word	0x000090b0
        /*0800*/ 	.word	0x0000000b
        /*0804*/ 	.word	0x00030c28
        /*0808*/ 	.short	0x010a
        /*080a*/ 	.byte	0x3f
	.zero		1


	//   ....[39]....
        /*080c*/ 	.word	0x00009100
        /*0810*/ 	.word	0x0000000d
        /*0814*/ 	.word	0x00030c40
        /*0818*/ 	.short	0x010a
        /*081a*/ 	.byte	0x3f
	.zero		1


	//   ....[40]....
        /*081c*/ 	.word	0x000091e0
        /*0820*/ 	.word	0x00000006
        /*0824*/ 	.word	0x00000000
        /*0828*/ 	.short	0x010a
        /*082a*/ 	.byte	0x3f
	.zero		1


	//   ....[41]....
        /*082c*/ 	.word	0x00009230
        /*0830*/ 	.word	0x00000003
        /*0834*/ 	.word	0x00000000
        /*0838*/ 	.short	0x010a
        /*083a*/ 	.byte	0x3f
	.zero		1


	//   ....[42]....
        /*083c*/ 	.word	0x00009280
        /*0840*/ 	.word	0x00000000
        /*0844*/ 	.word	0x00000000
        /*0848*/ 	.short	0x010a
        /*084a*/ 	.byte	0x3f
	.zero		1


	//----- nvinfo : EIATTR_NUM_MBARRIERS
	.align		4
.L_366:
        /*084c*/ 	.byte	0x03, 0x38
        /*084e*/ 	.short	0x0009


	//----- nvinfo : EIATTR_EXIT_INSTR_OFFSETS
	.align		4
        /*0850*/ 	.byte	0x04, 0x1c
        /*0852*/ 	.short	(.L_368 - .L_367)


	//   ....[0]....
.L_367:
        /*0854*/ 	.word	0x00008d50


	//----- nvinfo : EIATTR_MAX_THREADS
	.align		4
.L_368:
        /*0858*/ 	.byte	0x04, 0x05
        /*085a*/ 	.short	(.L_370 - .L_369)
.L_369:
        /*085c*/ 	.word	0x00000180
        /*0860*/ 	.word	0x00000001
        /*0864*/ 	.word	0x00000001


	//----- nvinfo : EIATTR_CRS_STACK_SIZE
	.align		4
.L_370:
        /*0868*/ 	.byte	0x04, 0x1e
        /*086a*/ 	.short	(.L_372 - .L_371)
.L_371:
        /*086c*/ 	.word	0x00000000


	//----- nvinfo : EIATTR_CBANK_PARAM_SIZE
	.align		4
.L_372:
        /*0870*/ 	.byte	0x03, 0x19
        /*0872*/ 	.short	0x0970


	//----- nvinfo : EIATTR_PARAM_CBANK
	.align		4
        /*0874*/ 	.byte	0x04, 0x0a
        /*0876*/ 	.short	(.L_374 - .L_373)
	.align		4
.L_373:
        /*0878*/ 	.word	index@(.nv.constant0._ZN7cutlass13device_kernelIN5flash11enable_sm90INS1_16FlashAttnBwdSm90INS1_25CollectiveMainloopBwdSm90ILi2ELi2ELi2EN4cute5tupleIJNS5_1CILi1EEES8_S8_EEENS6_IJNS7_ILi128EEESA_NS7_ILi64EEEEEENS_6half_tEfNS_4arch4Sm90ELb0ELb0ELb1ELb0ELb0ELb1ELb0ELb0ELi2ELi1ELi2ELi2ELb0EEENS1_21CollectiveEpilogueBwdISC_SD_SF_Li256ELb0ELb0ELi1EEENS1_19SingleTileSchedulerILb0ELb0ELb0ELi128EEEEEEEEEvNT_6ParamsE)
        /*087c*/ 	.short	0x0210
        /*087e*/ 	.short	0x0970


	//----- nvinfo : EIATTR_SW_WAR
	.align		4
.L_374:
        /*0880*/ 	.byte	0x04, 0x36
        /*0882*/ 	.short	(.L_376 - .L_375)
.L_375:
        /*0884*/ 	.word	0x00000008
.L_376:


//--------------------- .nv.info._ZN7cutlass13device_kernelIN5flash11enable_sm90INS1_16FlashAttnBwdSm90INS1_25CollectiveMainloopBwdSm90ILi2ELi2ELi2EN4cute5tupleIJNS5_1CILi1EEES8_S8_EEENS6_IJNS7_ILi128EEESA_NS7_ILi64EEEEEENS_6half_tEfNS_4arch4Sm90ELb0ELb0ELb1ELb0ELb1ELb1ELb0ELb0ELi2ELi1ELi2ELi2ELb0EEENS1_21CollectiveEpilogueBwdISC_SD_SF_Li256ELb0ELb0ELi1EEENS1_19SingleTileSchedulerILb0ELb0ELb0ELi128EEEEEEEEEvNT_6ParamsE --------------------------
	.section	.nv.info._ZN7cutlass13device_kernelIN5flash11enable_sm90INS1_16FlashAttnBwdSm90INS1_25CollectiveMainloopBwdSm90ILi2ELi2ELi2EN4cute5tupleIJNS5_1CILi1EEES8_S8_EEENS6_IJNS7_ILi128EEESA_NS7_ILi64EEEEEENS_6half_tEfNS_4arch4Sm90ELb0ELb0ELb1ELb0ELb1ELb1ELb0ELb0ELi2ELi1ELi2ELi2ELb0EEENS1_21CollectiveEpilogueBwdISC_SD_SF_Li256ELb0ELb0ELi1EEENS1_19SingleTileSchedulerILb0ELb0ELb0ELi128EEEEEEEEEvNT_6ParamsE,"",@"SHT_CUDA_INFO"
	.sectionflags	@""
	.align	4


	//----- nvinfo : EIATTR_CUDA_API_VERSION
	.align		4
        /*0000*/ 	.byte	0x04, 0x37
        /*0002*/ 	.short	(.L_378 - .L_377)
.L_377:
        /*0004*/ 	.word	0x00000082


	//----- nvinfo : EIATTR_KPARAM_INFO
	.align		4
.L_378:
        /*0008*/ 	.byte	0x04, 0x17
        /*000a*/ 	.short	(.L_380 - .L_379)
.L_379:
        /*000c*/ 	.word	0x00000000
        /*0010*/ 	.short	0x0000
        /*0012*/ 	.short	0x0070
        /*0014*/ 	.byte	0x00, 0xf0, 0x01, 0x24


	//----- nvinfo : EIATTR_SPARSE_MMA_MASK
	.align		4
.L_380:
        /*0018*/ 	.byte	0x03, 0x50
        /*001a*/ 	.short	0x0000


	//----- nvinfo : EIATTR_MAXREG_COUNT
	.align		4
        /*001c*/ 	.byte	0x03, 0x1b
        /*001e*/ 	.short	0x00a8


	//----- nvinfo : EIATTR_NUM_BARRIERS
	.align		4
        /*0020*/ 	.byte	0x02, 0x4c
        /*0022*/ 	.byte	0x10
	.zero		1


	//----- nvinfo : EIATTR_EXTERNS
	.align		4
        /*0024*/ 	.byte	0x04, 0x0f
        /*0026*/ 	.short	(.L_382 - .L_381)


	//   ....[0]....
	.align		4
.L_381:
        /*0028*/ 	.word	index@(__assertfail)


	//----- nvinfo : EIATTR_ANNOTATIONS
	.align		4
.L_382:
        /*002c*/ 	.byte	0x04, 0x55
        /*002e*/ 	.short	(.L_384 - .L_383)


	//   ....[0]....
.L_383:
        /* <DEDUP_REMOVED lines=46> */


	//----- nvinfo : EIATTR_MERCURY_ISA_VERSION
	.align		4
.L_384:
        /*0300*/ 	.byte	0x03, 0x5f
        /*0302*/ 	.short	0x0101


	//----- nvinfo : EIATTR_INT_WARP_WIDE_INSTR_OFFSETS
	.align		4
        /*0304*/ 	.byte	0x04, 0x31
        /*0306*/ 	.short	(.L_386 - .L_385)


	//   ....[0]....
.L_385:
        /*0308*/ 	.word	0x000001e0


	//   ....[1]....
        /*030c*/ 	.word	0x000002a0


	//   ....[2]....
        /*0310*/ 	.word	0x000071b0


	//   ....[3]....
        /*0314*/ 	.word	0x00007620


	//   ....[4]....
        /*0318*/ 	.word	0x00007bf0


	//----- nvinfo : EIATTR_COOP_GROUP_MASK_REGIDS
	.align		4
.L_386:
        /*031c*/ 	.byte	0x04, 0x29
        /*031e*/ 	.short	(.L_388 - .L_387)


	//   ....[0]....
.L_387:
        /*0320*/ 	.word	0xffffffff


	//   ....[1]....
        /*0324*/ 	.word	0xffffffff


	//   ....[2]....
        /*0328*/ 	.word	0xffffffff


	//   ....[3]....
        /*032c*/ 	.word	0xffffffff


	//   ....[4]....
        /*0330*/ 	.word	0xffffffff


	//   ....[5]....
        /*0334*/ 	.word	0xffffffff


	//   ....[6]....
        /*0338*/ 	.word	0xffffffff


	//   ....[7]....
        /*033c*/ 	.word	0xffffffff


	//   ....[8]....
        /*0340*/ 	.word	0xffffffff


	//   ....[9]....
        /*0344*/ 	.word	0xffffffff


	//   ....[10]....
        /*0348*/ 	.word	0xffffffff


	//   ....[11]....
        /*034c*/ 	.word	0xffffffff


	//   ....[12]....
        /*0350*/ 	.word	0xffffffff


	//   ....[13]....
        /*0354*/ 	.word	0xffffffff


	//   ....[14]....
        /*0358*/ 	.word	0xffffffff


	//   ....[15]....
        /*035c*/ 	.word	0xffffffff


	//   ....[16]....
        /*0360*/ 	.word	0xffffffff


	//   ....[17]....
        /*0364*/ 	.word	0xffffffff


	//   ....[18]....
        /*0368*/ 	.word	0xffffffff


	//   ....[19]....
        /*036c*/ 	.word	0xffffffff


	//   ....[20]....
        /*0370*/ 	.word	0xffffffff


	//   ....[21]....
        /*0374*/ 	.word	0xffffffff


	//   ....[22]....
        /*0378*/ 	.word	0xffffffff


	//   ....[23]....
        /*037c*/ 	.word	0xffffffff


	//   ....[24]....
        /*0380*/ 	.word	0xffffffff


	//   ....[25]....
        /*0384*/ 	.word	0xffffffff


	//   ....[26]....
        /*0388*/ 	.word	0xffffffff


	//   ....[27]....
        /*038c*/ 	.word	0xffffffff


	//   ....[28]....
        /*0390*/ 	.word	0xffffffff


	//   ....[29]....
        /*0394*/ 	.word	0xffffffff


	//   ....[30]....
        /*0398*/ 	.word	0xffffffff


	//   ....[31]....
        /*039c*/ 	.word	0xffffffff


	//   ....[32]....
        /*03a0*/ 	.word	0xffffffff


	//   ....[33]....
        /*03a4*/ 	.word	0xffffffff


	//   ....[34]....
        /*03a8*/ 	.word	0xffffffff


	//   ....[35]....
        /*03ac*/ 	.word	0xffffffff


	//   ....[36]....
        /*03b0*/ 	.word	0xffffffff


	//   ....[37]....
        /*03b4*/ 	.word	0xffffffff


	//   ....[38]....
        /*03b8*/ 	.word	0xffffffff


	//   ....[39]....
        /*03bc*/ 	.word	0xffffffff


	//   ....[40]....
        /*03c0*/ 	.word	0xffffffff


	//   ....[41]....
        /*03c4*/ 	.word	0xffffffff


	//   ....[42]....
        /*03c8*/ 	.word	0xffffffff


	//   ....[43]....
        /*03cc*/ 	.word	0xffffffff


	//   ....[44]....
        /*03d0*/ 	.word	0xffffffff


	//   ....[45]....
        /*03d4*/ 	.word	0xffffffff


	//   ....[46]....
        /*03d8*/ 	.word	0xffffffff


	//   ....[47]....
        /*03dc*/ 	.word	0xffffffff


	//   ....[48]....
        /*03e0*/ 	.word	0xffffffff


	//   ....[49]....
        /*03e4*/ 	.word	0xffffffff


	//   ....[50]....
        /*03e8*/ 	.word	0xffffffff


	//   ....[51]....
        /*03ec*/ 	.word	0xffffffff


	//   ....[52]....
        /*03f0*/ 	.word	0xffffffff


	//   ....[53]....
        /*03f4*/ 	.word	0xffffffff


	//   ....[54]....
        /*03f8*/ 	.word	0xffffffff


	//   ....[55]....
        /*03fc*/ 	.word	0xffffffff


	//   ....[56]....
        /*0400*/ 	.word	0xffffffff


	//   ....[57]....
        /*0404*/ 	.word	0xffffffff


	//   ....[58]....
        /*0408*/ 	.word	0xffffffff


	//   ....[59]....
        /*040c*/ 	.word	0xffffffff


	//   ....[60]....
        /*0410*/ 	.word	0xffffffff


	//   ....[61]....
        /*0414*/ 	.word	0xffffffff


	//   ....[62]....
        /*0418*/ 	.word	0xffffffff


	//   ....[63]....
        /*041c*/ 	.word	0xffffffff


	//   ....[64]....
        /*0420*/ 	.word	0xffffffff


	//   ....[65]....
        /*0424*/ 	.word	0xffffffff


	//   ....[66]....
        /*0428*/ 	.word	0xffffffff


	//   ....[67]....
        /*042c*/ 	.word	0xffffffff


	//   ....[68]....
        /*0430*/ 	.word	0xffffffff


	//   ....[69]....
        /*0434*/ 	.word	0xffffffff


	//   ....[70]....
        /*0438*/ 	.word	0xffffffff


	//   ....[71]....
        /*043c*/ 	.word	0xffffffff


	//   ....[72]....
        /*0440*/ 	.word	0xffffffff


	//   ....[73]....
        /*0444*/ 	.word	0xffffffff


	//   ....[74]....
        /*0448*/ 	.word	0xffffffff


	//   ....[75]....
        /*044c*/ 	.word	0xffffffff


	//   ....[76]....
        /*0450*/ 	.word	0xffffffff


	//   ....[77]....
        /*0454*/ 	.word	0xffffffff


	//   ....[78]....
        /*0458*/ 	.word	0x0500000f


	//   ....[79]....
        /*045c*/ 	.word	0x0500000f


	//   ....[80]....
        /*0460*/ 	.word	0x0500000f


	//   ....[81]....
        /*0464*/ 	.word	0x0500000f


	//----- nvinfo : EIATTR_COOP_GROUP_INSTR_OFFSETS
	.align		4
.L_388:
        /*0468*/ 	.byte	0x04, 0x28
        /*046a*/ 	.short	(.L_390 - .L_389)


	//   ....[0]....
.L_389:
        /*046c*/ 	.word	0x00000060


	//   ....[1]....
        /*0470*/ 	.word	0x000001f0


	//   ....[2]....
        /*0474*/ 	.word	0x00000280


	//   ....[3]....
        /*0478*/ 	.word	0x00000400


	//   ....[4]....
        /*047c*/ 	.word	0x00000640


	//   ....[5]....
        /*0480*/ 	.word	0x00000b90


	//   ....[6]....
        /*0484*/ 	.word	0x00001f00


	//   ....[7]....
        /*0488*/ 	.word	0x00002080


	//   ....[8]....
        /*048c*/ 	.word	0x00002200


	//   ....[9]....
        /*0490*/ 	.word	0x00002240


	//   ....[10]....
        /*0494*/ 	.word	0x00002380


	//   ....[11]....
        /*0498*/ 	.word	0x000024e0


	//   ....[12]....
        /*049c*/ 	.word	0x00002540


	//   ....[13]....
        /*04a0*/ 	.word	0x00002560


	//   ....[14]....
        /*04a4*/ 	.word	0x000025e0


	//   ....[15]....
        /*04a8*/ 	.word	0x000025f0


	//   ....[16]....
        /*04ac*/ 	.word	0x00002610


	//   ....[17]....
        /*04b0*/ 	.word	0x00002650


	//   ....[18]....
        /*04b4*/ 	.word	0x000026a0


	//   ....[19]....
        /*04b8*/ 	.word	0x00002730


	//   ....[20]....
        /*04bc*/ 	.word	0x00002760


	//   ....[21]....
        /*04c0*/ 	.word	0x00002870


	//   ....[22]....
        /*04c4*/ 	.word	0x00002890


	//   ....[23]....
        /*04c8*/ 	.word	0x000029e0


	//   ....[24]....
        /*04cc*/ 	.word	0x00002a40


	//   ....[25]....
        /*04d0*/ 	.word	0x00002ac0


	//   ....[26]....
        /*04d4*/ 	.word	0x00002ae0


	//   ....[27]....
        /*04d8*/ 	.word	0x00002c70


	//   ....[28]....
        /*04dc*/ 	.word	0x00002ca0


	//   ....[29]....
        /*04e0*/ 	.word	0x00002d00


	//   ....[30]....
        /*04e4*/ 	.word	0x00002ed0


	//   ....[31]....
        /*04e8*/ 	.word	0x00003000


	//   ....[32]....
        /*04ec*/ 	.word	0x00003020


	//   ....[33]....
        /*04f0*/ 	.word	0x00003030


	//   ....[34]....
        /*04f4*/ 	.word	0x00003050


	//   ....[35]....
        /*04f8*/ 	.word	0x00003060


	//   ....[36]....
        /*04fc*/ 	.word	0x00003090


	//   ....[37]....
        /*0500*/ 	.word	0x000030b0


	//   ....[38]....
        /*0504*/ 	.word	0x000030f0


	//   ....[39]....
        /*0508*/ 	.word	0x000031f0


	//   ....[40]....
        /*050c*/ 	.word	0x00003230


	//   ....[41]....
        /*0510*/ 	.word	0x00003270


	//   ....[42]....
        /*0514*/ 	.word	0x000032b0


	//   ....[43]....
        /*0518*/ 	.word	0x00003390


	//   ....[44]....
        /*051c*/ 	.word	0x000033e0


	//   ....[45]....
        /*0520*/ 	.word	0x00003530


	//   ....[46]....
        /*0524*/ 	.word	0x000035c0


	//   ....[47]....
        /*0528*/ 	.word	0x00003740


	//   ....[48]....
        /*052c*/ 	.word	0x00003780


	//   ....[49]....
        /*0530*/ 	.word	0x000037d0


	//   ....[50]....
        /*0534*/ 	.word	0x00003800


	//   ....[51]....
        /*0538*/ 	.word	0x00003810


	//   ....[52]....
        /*053c*/ 	.word	0x000038c0


	//   ....[53]....
        /*0540*/ 	.word	0x00003940


	//   ....[54]....
        /*0544*/ 	.word	0x00003c50


	//   ....[55]....
        /*0548*/ 	.word	0x00003c60


	//   ....[56]....
        /*054c*/ 	.word	0x00003cd0


	//   ....[57]....
        /*0550*/ 	.word	0x00003d00


	//   ....[58]....
        /*0554*/ 	.word	0x00003d10


	//   ....[59]....
        /*0558*/ 	.word	0x00003d30


	//   ....[60]....
        /*055c*/ 	.word	0x00003d40


	//   ....[61]....
        /*0560*/ 	.word	0x00003d60


	//   ....[62]....
        /*0564*/ 	.word	0x00004050


	//   ....[63]....
        /*0568*/ 	.word	0x00004060


	//   ....[64]....
        /*056c*/ 	.word	0x00004070


	//   ....[65]....
        /*0570*/ 	.word	0x00004080


	//   ....[66]....
        /*0574*/ 	.word	0x00004090


	//   ....[67]....
        /*0578*/ 	.word	0x000040b0


	//   ....[68]....
        /*057c*/ 	.word	0x000040e0


	//   ....[69]....
        /*0580*/ 	.word	0x00004120


	//   ....[70]....
        /*0584*/ 	.word	0x00006510


	//   ....[71]....
        /*0588*/ 	.word	0x00006940


	//   ....[72]....
        /*058c*/ 	.word	0x00006e50


	//   ....[73]....
        /*0590*/ 	.word	0x000070e0


	//   ....[74]....
        /*0594*/ 	.word	0x00007320


	//   ....[75]....
        /*0598*/ 	.word	0x00007550


	//   ....[76]....
        /*059c*/ 	.word	0x00007800


	//   ....[77]....
        /*05a0*/ 	.word	0x00007b30


	//   ....[78]....
        /*05a4*/ 	.word	0x000095b0


	//   ....[79]....
        /*05a8*/ 	.word	0x00009700


	//   ....[80]....
        /*05ac*/ 	.word	0x00009770


	//   ....[81]....
        /*05b0*/ 	.word	0x000097e0


	//----- nvinfo : EIATTR_REG_RECONFIG
	.align		4
.L_390:
        /*05b4*/ 	.byte	0x01, 0x54
	.zero		2


	//----- nvinfo : EIATTR_SYSCALL_OFFSETS
	.align		4
        /*05b8*/ 	.byte	0x04, 0x46
        /*05ba*/ 	.short	(.L_392 - .L_391)


	//   ....[0]....
.L_391:
        /*05bc*/ 	.word	0x000007f0


	//   ....[1]....
        /*05c0*/ 	.word	0x000008e0


	//   ....[2]....
        /*05c4*/ 	.word	0x00000a40


	//   ....[3]....
        /*05c8*/ 	.word	0x00000b30


	//   ....[4]....
        /*05cc*/ 	.word	0x00005e80


	//   ....[5]....
        /*05d0*/ 	.word	0x00005fb0


	//   ....[6]....
        /*05d4*/ 	.word	0x000060d0


	//   ....[7]....
        /*05d8*/ 	.word	0x000061f0


	//----- nvinfo : EIATTR_MBARRIER_INSTR_OFFSETS
	.align		4
.L_392:
        /*05dc*/ 	.byte	0x04, 0x39
        /*05de*/ 	.short	(.L_394 - .L_393)


	//   ....[0]....
.L_393:
        /*05e0*/ 	.word	0x000002c0
        /*05e4*/ 	.word	0x000000ff
        /*05e8*/ 	.word	0x00030c00
        /*05ec*/ 	.short	0x0100
        /*05ee*/ 	.byte	0x06
	.zero		1


	//   ....[1]....
        /*05f0*/ 	.word	0x000003b0
        /*05f4*/ 	.word	0x000000ff
        /*05f8*/ 	.word	0x00030c10
        /*05fc*/ 	.short	0x0100
        /*05fe*/ 	.byte	0x08
	.zero		1


	//   ....[2]....
        /*0600*/ 	.word	0x000003c0
        /*0604*/ 	.word	0x000000ff
        /*0608*/ 	.word	0x00030c20
        /*060c*/ 	.short	0x0100
        /*060e*/ 	.byte	0x08
	.zero		1


	//   ....[3]....
        /*0610*/ 	.word	0x000003d0
        /*0614*/ 	.word	0x000000ff
        /*0618*/ 	.word	0x00030c18
        /*061c*/ 	.short	0x0100
        /*061e*/ 	.byte	0x08
	.zero		1


	//   ....[4]....
        /*0620*/ 	.word	0x000003e0
        /*0624*/ 	.word	0x000000ff
        /*0628*/ 	.word	0x00030c28
        /*062c*/ 	.short	0x0100
        /*062e*/ 	.byte	0x08
	.zero		1


	//   ....[5]....
        /*0630*/ 	.word	0x00000510
        /*0634*/ 	.word	0x000000ff
        /*0638*/ 	.word	0x00030c30
        /*063c*/ 	.short	0x0100
        /*063e*/ 	.byte	0x08
	.zero		1


	//   ....[6]....
        /*0640*/ 	.word	0x00000520
        /*0644*/ 	.word	0x000000ff
        /*0648*/ 	.word	0x00030c40
        /*064c*/ 	.short	0x0100
        /*064e*/ 	.byte	0x08
	.zero		1


	//   ....[7]....
        /*0650*/ 	.word	0x00000530
        /*0654*/ 	.word	0x000000ff
        /*0658*/ 	.word	0x00030c38
        /*065c*/ 	.short	0x0100
        /*065e*/ 	.byte	0x08
	.zero		1


	//   ....[8]....
        /*0660*/ 	.word	0x00000540
        /*0664*/ 	.word	0x000000ff
        /*0668*/ 	.word	0x00030c48
        /*066c*/ 	.short	0x0100
        /*066e*/ 	.byte	0x08
	.zero		1


	//   ....[9]....
        /*0670*/ 	.word	0x00000bc0
        /*0674*/ 	.word	0x00000002
        /*0678*/ 	.word	0x00030c00
        /*067c*/ 	.short	0x010a
        /*067e*/ 	.byte	0x3f
	.zero		1


	//   ....[10]....
        /*0680*/ 	.word	0x00000c50
        /*0684*/ 	.word	0x00000002
        /*0688*/ 	.word	0x00030c00
        /*068c*/ 	.short	0x010a
        /*068e*/ 	.byte	0x3f
	.zero		1


	//   ....[11]....
        /*0690*/ 	.word	0x00001520
        /*0694*/ 	.word	0x00000015
        /*0698*/ 	.word	0x00030c10
        /*069c*/ 	.short	0x010a
        /*069e*/ 	.byte	0x3f
	.zero		1


	//   ....[12]....
        /*06a0*/ 	.word	0x00001590
        /*06a4*/ 	.word	0x00000015
        /*06a8*/ 	.word	0x00030c10
        /*06ac*/ 	.short	0x010a
        /*06ae*/ 	.byte	0x3f
	.zero		1


	//   ....[13]....
        /*06b0*/ 	.word	0x000019b0
        /*06b4*/ 	.word	0x00000015
        /*06b8*/ 	.word	0x00030c30
        /*06bc*/ 	.short	0x010a
        /*06be*/ 	.byte	0x3f
	.zero		1


	//   ....[14]....
        /*06c0*/ 	.word	0x000019f0
        /*06c4*/ 	.word	0x00000015
        /*06c8*/ 	.word	0x00030c30
        /*06cc*/ 	.short	0x010a
        /*06ce*/ 	.byte	0x3f
	.zero		1


	//   ....[15]....
        /*06d0*/ 	.word	0x000056c0
        /*06d4*/ 	.word	0x00000000
        /*06d8*/ 	.word	0x00000000
        /*06dc*/ 	.short	0x0101
        /*06de*/ 	.byte	0x3f
	.zero		1


	//   ....[16]....
        /*06e0*/ 	.word	0x00005b00
        /*06e4*/ 	.word	0x00000000
        /*06e8*/ 	.word	0x00000000
        /*06ec*/ 	.short	0x0101
        /*06ee*/ 	.byte	0x3f
	.zero		1


	//   ....[17]....
        /*06f0*/ 	.word	0x00007fa0
        /*06f4*/ 	.word	0x0000000b
        /*06f8*/ 	.word	0x00030c20
        /*06fc*/ 	.short	0x010a
        /*06fe*/ 	.byte	0x3f
	.zero		1


	//   ....[18]....
        /*0700*/ 	.word	0x00008470
        /*0704*/ 	.word	0x0000000b
        /*0708*/ 	.word	0x00030c40
        /*070c*/ 	.short	0x010a
        /*070e*/ 	.byte	0x3f
	.zero		1


	//   ....[19]....
        /*0710*/ 	.word	0x000086a0
        /*0714*/ 	.word	0x0000000b
        /*0718*/ 	.word	0x00030c28
        /*071c*/ 	.short	0x010a
        /*071e*/ 	.byte	0x3f
	.zero		1


	//   ....[20]....
        /*0720*/ 	.word	0x00008840
        /*0724*/ 	.word	0x0000000b
        /*0728*/ 	.word	0x00030c48
        /*072c*/ 	.short	0x010a
        /*072e*/ 	.byte	0x3f
	.zero		1


	//   ....[21]....
        /*0730*/ 	.word	0x00008a50
        /*0734*/ 	.word	0x0000000b
        /*0738*/ 	.word	0x00030c20
        /*073c*/ 	.short	0x010a
        /*073e*/ 	.byte	0x3f
	.zero		1


	//   ....[22]....
        /*0740*/ 	.word	0x00008c60
        /*0744*/ 	.word	0x0000000b
        /*0748*/ 	.word	0x00030c40
        /*074c*/ 	.short	0x010a
        /*074e*/ 	.byte	0x3f
	.zero		1


	//   ....[23]....
        /*0750*/ 	.word	0x00008e60
        /*0754*/ 	.word	0x0000000b
        /*0758*/ 	.word	0x00030c28
        /*075c*/ 	.short	0x010a
        /*075e*/ 	.byte	0x3f
	.zero		1


	//   ....[24]....
        /*0760*/ 	.word	0x00009060
        /*0764*/ 	.word	0x0000000d
        /*0768*/ 	.word	0x00030c40
        /*076c*/ 	.short	0x010a
        /*076e*/ 	.byte	0x3f
	.zero		1


	//   ....[25]....
        /*0770*/ 	.word	0x00009420
        /*0774*/ 	.word	0x00000006
        /*0778*/ 	.word	0x00000000
        /*077c*/ 	.short	0x010a
        /*077e*/ 	.byte	0x3f
	.zero		1


	//   ....[26]....
        /*0780*/ 	.word	0x00009480
        /*0784*/ 	.word	0x00000003
        /*0788*/ 	.word	0x00000000
        /*078c*/ 	.short	0x010a
        /*078e*/ 	.byte	0x3f
	.zero		1


	//   ....[27]....
        /*0790*/ 	.word	0x000094e0
        /*0794*/ 	.word	0x00000000
        /*0798*/ 	.word	0x00000000
        /*079c*/ 	.short	0x010a
        /*079e*/ 	.byte	0x3f
	.zero		1


	//   ....[28]....
        /*07a0*/ 	.word	0x00009510
        /*07a4*/ 	.word	0x00000003
        /*07a8*/ 	.word	0x00000000
        /*07ac*/ 	.short	0x010a
        /*07ae*/ 	.byte	0x3f
	.zero		1


	//   ....[29]....
        /*07b0*/ 	.word	0x000095e0
        /*07b4*/ 	.word	0x00000002
        /*07b8*/ 	.word	0x00030c00
        /*07bc*/ 	.short	0x010a
        /*07be*/ 	.byte	0x3f
	.zero		1


	//   ....[30]....
        /*07c0*/ 	.word	0x00009630
        /*07c4*/ 	.word	0x00000015
        /*07c8*/ 	.word	0x00030c10
        /*07cc*/ 	.short	0x010a
        /*07ce*/ 	.byte	0x3f
	.zero		1


	//   ....[31]....
        /*07d0*/ 	.word	0x00009680
        /*07d4*/ 	.word	0x00000015
        /*07d8*/ 	.word	0x00030c30
        /*07dc*/ 	.short	0x010a
        /*07de*/ 	.byte	0x3f
	.zero		1


	//   ....[32]....
        /*07e0*/ 	.word	0x00009820
        /*07e4*/ 	.word	0x0000000b
        /*07e8*/ 	.word	0x00030c20
        /*07ec*/ 	.short	0x010a
        /*07ee*/ 	.byte	0x3f
	.zero		1


	//   ....[33]....
        /*07f0*/ 	.word	0x00009870
        /*07f4*/ 	.word	0x0000000b
        /*07f8*/ 	.word	0x00030c40
        /*07fc*/ 	.short	0x010a
        /*07fe*/ 	.byte	0x3f
	.zero		1


	//   ....[34]....
        /*0800*/ 	.word	0x000098c0
        /*0804*/ 	.word	0x0000000b
        /*0808*/ 	.word	0x00030c28
        /*080c*/ 	.short	0x010a
        /*080e*/ 	.byte	0x3f
	.zero		1


	//   ....[35]....
        /*0810*/ 	.word	0x00009910
        /*0814*/ 	.word	0x0000000b
        /*0818*/ 	.word	0x00030c48
        /*081c*/ 	.short	0x010a
        /*081e*/ 	.byte	0x3f
	.zero		1


	//   ....[36]....
        /*0820*/ 	.word	0x00009970
        /*0824*/ 	.word	0x0000000b
        /*0828*/ 	.word	0x00030c20
        /*082c*/ 	.short	0x010a
        /*082e*/ 	.byte	0x3f
	.zero		1


	//   ....[37]....
        /*0830*/ 	.word	0x000099c0
        /*0834*/ 	.word	0x0000000b
        /*0838*/ 	.word	0x00030c40
        /*083c*/ 	.short	0x010a
        /*083e*/ 	.byte	0x3f
	.zero		1


	//   ....[38]....
        /*0840*/ 	.word	0x00009a10
        /*0844*/ 	.word	0x0000000b
        /*0848*/ 	.word	0x00030c28
        /*084c*/ 	.short	0x010a
        /*084e*/ 	.byte	0x3f
	.zero		1


	//   ....[39]....
        /*0850*/ 	.word	0x00009a60
        /*0854*/ 	.word	0x0000000d
        /*0858*/ 	.word	0x00030c40
        /*085c*/ 	.short	0x010a
        /*085e*/ 	.byte	0x3f
	.zero		1


	//   ....[40]....
        /*0860*/ 	.word	0x00009b40
        /*0864*/ 	.word	0x00000006
        /*0868*/ 	.word	0x00000000
        /*086c*/ 	.short	0x010a
        /*086e*/ 	.byte	0x3f
	.zero		1


	//   ....[41]....
        /*0870*/ 	.word	0x00009b90
        /*0874*/ 	.word	0x00000003
        /*0878*/ 	.word	0x00000000
        /*087c*/ 	.short	0x010a
        /*087e*/ 	.byte	0x3f
	.zero		1


	//   ....[42]....
        /*0880*/ 	.word	0x00009be0
        /*0884*/ 	.word	0x00000000
        /*0888*/ 	.word	0x00000000
        /*088c*/ 	.short	0x010a
        /*088e*/ 	.byte	0x3f
	.zero		1


	//----- nvinfo : EIATTR_NUM_MBARRIERS
	.align		4
.L_394:
        /*0890*/ 	.byte	0x03, 0x38
        /*0892*/ 	.short	0x0009


	//----- nvinfo : EIATTR_EXIT_INSTR_OFFSETS
	.align		4
        /*0894*/ 	.byte	0x04, 0x1c
        /*0896*/ 	.short	(.L_396 - .L_395)


	//   ....[0]....
.L_395:
        /*0898*/ 	.word	0x00009560


	//----- nvinfo : EIATTR_MAX_THREADS
	.align		4
.L_396:
        /*089c*/ 	.byte	0x04, 0x05
        /*089e*/ 	.short	(.L_398 - .L_397)
.L_397:
        /*08a0*/ 	.word	0x00000180
        /*08a4*/ 	.word	0x00000001
        /*08a8*/ 	.word	0x00000001


	//----- nvinfo : EIATTR_CRS_STACK_SIZE
	.align		4
.L_398:
        /*08ac*/ 	.byte	0x04, 0x1e
        /*08ae*/ 	.short	(.L_400 - .L_399)
.L_399:
        /*08b0*/ 	.word	0x00000000


	//----- nvinfo : EIATTR_CBANK_PARAM_SIZE
	.align		4
.L_400:
        /*08b4*/ 	.byte	0x03, 0x19
        /*08b6*/ 	.short	0x0970


	//----- nvinfo : EIATTR_PARAM_CBANK
	.align		4
        /*08b8*/ 	.byte	0x04, 0x0a
        /*08ba*/ 	.short	(.L_402 - .L_401)
	.align		4
.L_401:
        /*08bc*/ 	.word	index@(.nv.constant0._ZN7cutlass13device_kernelIN5flash11enable_sm90INS1_16FlashAttnBwdSm90INS1_25CollectiveMainloopBwdSm90ILi2ELi2ELi2EN4cute5tupleIJNS5_1CILi1EEES8_S8_EEENS6_IJNS7_ILi128EEESA_NS7_ILi64EEEEEENS_6half_tEfNS_4arch4Sm90ELb0ELb0ELb1ELb0ELb1ELb1ELb0ELb0ELi2ELi1ELi2ELi2ELb0EEENS1_21CollectiveEpilogueBwdISC_SD_SF_Li256ELb0ELb0ELi1EEENS1_19SingleTileSchedulerILb0ELb0ELb0ELi128EEEEEEEEEvNT_6ParamsE)
        /*08c0*/ 	.short	0x0210
        /*08c2*/ 	.short	0x0970


	//----- nvinfo : EIATTR_SW_WAR
	.align		4
.L_402:
        /*08c4*/ 	.byte	0x04, 0x36
        /*08c6*/ 	.short	(.L_404 - .L_403)
.L_403:
        /*08c8*/ 	.word	0x00000008
.L_404:


//--------------------- .nv.info._ZN7cutlass13device_kernelIN5flash11enable_sm90INS1_16FlashAttnBwdSm90INS1_25CollectiveMainloopBwdSm90ILi2ELi2ELi2EN4cute5tupleIJNS5_1CILi1EEES8_S8_EEENS6_IJNS7_ILi128EEESA_NS7_ILi64EEEEEENS_6half_tEfNS_4arch4Sm90ELb0ELb0ELb1ELb0ELb0ELb1ELb0ELb0ELi2ELi1ELi2ELi2ELb0EEENS1_24CollectiveEpilogueBwdGQAISC_fSF_Li256ELb0ELb0EEENS1_19SingleTileSchedulerILb0ELb0ELb0ELi128EEEEEEEEEvNT_6ParamsE --------------------------
	.section	.nv.info._ZN7cutlass13device_kernelIN5flash11enable_sm90INS1_16FlashAttnBwdSm90INS1_25CollectiveMainloopBwdSm90ILi2ELi2ELi2EN4cute5tupleIJNS5_1CILi1EEES8_S8_EEENS6_IJNS7_ILi128EEESA_NS7_ILi64EEEEEENS_6half_tEfNS_4arch4Sm90ELb0ELb0ELb1ELb0ELb0ELb1ELb0ELb0ELi2ELi1ELi2ELi2ELb0EEENS1_24CollectiveEpilogueBwdGQAISC_fSF_Li256ELb0ELb0EEENS1_19SingleTileSchedulerILb0ELb0ELb0ELi128EEEEEEEEEvNT_6ParamsE,"",@"SHT_CUDA_INFO"
	.sectionflags	@""
	.align	4


	//----- nvinfo : EIATTR_CUDA_API_VERSION
	.align		4
        /*0000*/ 	.byte	0x04, 0x37
        /*0002*/ 	.short	(.L_406 - .L_405)
.L_405:
        /*0004*/ 	.word	0x00000082


	//----- nvinfo : EIATTR_KPARAM_INFO
	.align		4
.L_406:
        /*0008*/ 	.byte	0x04, 0x17
        /*000a*/ 	.short	(.L_408 - .L_407)
.L_407:
        /*000c*/ 	.word	0x00000000
        /*0010*/ 	.short	0x0000
        /*0012*/ 	.short	0x0070
        /*0014*/ 	.byte	0x00, 0xf0, 0x01, 0x1a


	//----- nvinfo : EIATTR_SPARSE_MMA_MASK
	.align		4
.L_408:
        /*0018*/ 	.byte	0x03, 0x50
        /*001a*/ 	.short	0x0000


	//----- nvinfo : EIATTR_MAXREG_COUNT
	.align		4
        /*001c*/ 	.byte	0x03, 0x1b
        /*001e*/ 	.short	0x00a8


	//----- nvinfo : EIATTR_NUM_BARRIERS
	.align		4
        /*0020*/ 	.byte	0x02, 0x4c
        /*0022*/ 	.byte	0x10
	.zero		1


	//----- nvinfo : EIATTR_EXTERNS
	.align		4
        /*0024*/ 	.byte	0x04, 0x0f
        /*0026*/ 	.short	(.L_410 - .L_409)


	//   ....[0]....
	.align		4
.L_409:
        /*0028*/ 	.word	index@(__assertfail)


	//----- nvinfo : EIATTR_ANNOTATIONS
	.align		4
.L_410:
        /*002c*/ 	.byte	0x04, 0x55
        /*002e*/ 	.short	(.L_412 - .L_411)


	//   ....[0]....
.L_411:
        /* <DEDUP_REMOVED lines=47> */


	//----- nvinfo : EIATTR_MERCURY_ISA_VERSION
	.align		4
.L_412:
        /*0310*/ 	.byte	0x03, 0x5f
        /*0312*/ 	.short	0x0101


	//----- nvinfo : EIATTR_INT_WARP_WIDE_INSTR_OFFSETS
	.align		4
        /*0314*/ 	.byte	0x04, 0x31
        /*0316*/ 	.short	(.L_414 - .L_413)


	//   ....[0]....
.L_413:
        /*0318*/ 	.word	0x00000180


	//   ....[1]....
        /*031c*/ 	.word	0x00000240


	//----- nvinfo : EIATTR_COOP_GROUP_MASK_REGIDS
	.align		4
.L_414:
        /*0320*/ 	.byte	0x04, 0x29
        /*0322*/ 	.short	(.L_416 - .L_415)


	//   ....[0]....
.L_415:
        /*0324*/ 	.word	0xffffffff


	//   ....[1]....
        /*0328*/ 	.word	0xffffffff


	//   ....[2]....
        /*032c*/ 	.word	0xffffffff


	//   ....[3]....
        /*0330*/ 	.word	0xffffffff


	//   ....[4]....
        /*0334*/ 	.word	0xffffffff


	//   ....[5]....
        /*0338*/ 	.word	0xffffffff


	//   ....[6]....
        /*033c*/ 	.word	0xffffffff


	//   ....[7]....
        /*0340*/ 	.word	0xffffffff


	//   ....[8]....
        /*0344*/ 	.word	0xffffffff


	//   ....[9]....
        /*0348*/ 	.word	0xffffffff


	//   ....[10]....
        /*034c*/ 	.word	0xffffffff


	//   ....[11]....
        /*0350*/ 	.word	0xffffffff


	//   ....[12]....
        /*0354*/ 	.word	0xffffffff


	//   ....[13]....
        /*0358*/ 	.word	0xffffffff


	//   ....[14]....
        /*035c*/ 	.word	0xffffffff


	//   ....[15]....
        /*0360*/ 	.word	0xffffffff


	//   ....[16]....
        /*0364*/ 	.word	0xffffffff


	//   ....[17]....
        /*0368*/ 	.word	0xffffffff


	//   ....[18]....
        /*036c*/ 	.word	0xffffffff


	//   ....[19]....
        /*0370*/ 	.word	0xffffffff


	//   ....[20]....
        /*0374*/ 	.word	0xffffffff


	//   ....[21]....
        /*0378*/ 	.word	0xffffffff


	//   ....[22]....
        /*037c*/ 	.word	0xffffffff


	//   ....[23]....
        /*0380*/ 	.word	0xffffffff


	//   ....[24]....
        /*0384*/ 	.word	0xffffffff


	//   ....[25]....
        /*0388*/ 	.word	0xffffffff


	//   ....[26]....
        /*038c*/ 	.word	0xffffffff


	//   ....[27]....
        /*0390*/ 	.word	0xffffffff


	//   ....[28]....
        /*0394*/ 	.word	0xffffffff


	//   ....[29]....
        /*0398*/ 	.word	0xffffffff


	//   ....[30]....
        /*039c*/ 	.word	0xffffffff


	//   ....[31]....
        /*03a0*/ 	.word	0xffffffff


	//   ....[32]....
        /*03a4*/ 	.word	0xffffffff


	//   ....[33]....
        /*03a8*/ 	.word	0xffffffff


	//   ....[34]....
        /*03ac*/ 	.word	0xffffffff


	//   ....[35]....
        /*03b0*/ 	.word	0xffffffff


	//   ....[36]....
        /*03b4*/ 	.word	0xffffffff


	//   ....[37]....
        /*03b8*/ 	.word	0xffffffff


	//   ....[38]....
        /*03bc*/ 	.word	0xffffffff


	//   ....[39]....
        /*03c0*/ 	.word	0xffffffff


	//   ....[40]....
        /*03c4*/ 	.word	0xffffffff


	//   ....[41]....
        /*03c8*/ 	.word	0xffffffff


	//   ....[42]....
        /*03cc*/ 	.word	0xffffffff


	//   ....[43]....
        /*03d0*/ 	.word	0xffffffff


	//   ....[44]....
        /*03d4*/ 	.word	0xffffffff


	//   ....[45]....
        /*03d8*/ 	.word	0xffffffff


	//   ....[46]....
        /*03dc*/ 	.word	0xffffffff


	//   ....[47]....
        /*03e0*/ 	.word	0xffffffff


	//   ....[48]....
        /*03e4*/ 	.word	0xffffffff


	//   ....[49]....
        /*03e8*/ 	.word	0xffffffff


	//   ....[50]....
        /*03ec*/ 	.word	0xffffffff


	//   ....[51]....
        /*03f0*/ 	.word	0xffffffff


	//   ....[52]....
        /*03f4*/ 	.word	0xffffffff


	//   ....[53]....
        /*03f8*/ 	.word	0xffffffff


	//   ....[54]....
        /*03fc*/ 	.word	0xffffffff


	//   ....[55]....
        /*0400*/ 	.word	0xffffffff


	//   ....[56]....
        /*0404*/ 	.word	0xffffffff


	//   ....[57]....
        /*0408*/ 	.word	0xffffffff


	//   ....[58]....
        /*040c*/ 	.word	0xffffffff


	//   ....[59]....
        /*0410*/ 	.word	0xffffffff


	//   ....[60]....
        /*0414*/ 	.word	0xffffffff


	//   ....[61]....
        /*0418*/ 	.word	0xffffffff


	//   ....[62]....
        /*041c*/ 	.word	0xffffffff


	//   ....[63]....
        /*0420*/ 	.word	0xffffffff


	//   ....[64]....
        /*0424*/ 	.word	0xffffffff


	//   ....[65]....
        /*0428*/ 	.word	0xffffffff


	//   ....[66]....
        /*042c*/ 	.word	0xffffffff


	//   ....[67]....
        /*0430*/ 	.word	0xffffffff


	//   ....[68]....
        /*0434*/ 	.word	0xffffffff


	//   ....[69]....
        /*0438*/ 	.word	0xffffffff


	//   ....[70]....
        /*043c*/ 	.word	0xffffffff


	//   ....[71]....
        /*0440*/ 	.word	0x0500000f


	//----- nvinfo : EIATTR_COOP_GROUP_INSTR_OFFSETS
	.align		4
.L_416:
        /*0444*/ 	.byte	0x04, 0x28
        /*0446*/ 	.short	(.L_418 - .L_417)


	//   ....[0]....
.L_417:
        /*0448*/ 	.word	0x00000060


	//   ....[1]....
        /*044c*/ 	.word	0x00000190


	//   ....[2]....
        /*0450*/ 	.word	0x00000220


	//   ....[3]....
        /*0454*/ 	.word	0x000003a0


	//   ....[4]....
        /*0458*/ 	.word	0x000005e0


	//   ....[5]....
        /*045c*/ 	.word	0x00000b30


	//   ....[6]....
        /*0460*/ 	.word	0x00001fb0


	//   ....[7]....
        /*0464*/ 	.word	0x000021b0


	//   ....[8]....
        /*0468*/ 	.word	0x00002340


	//   ....[9]....
        /*046c*/ 	.word	0x00002580


	//   ....[10]....
        /*0470*/ 	.word	0x00002650


	//   ....[11]....
        /*0474*/ 	.word	0x000026a0


	//   ....[12]....
        /*0478*/ 	.word	0x000026c0


	//   ....[13]....
        /*047c*/ 	.word	0x000026f0


	//   ....[14]....
        /*0480*/ 	.word	0x00002720


	//   ....[15]....
        /*0484*/ 	.word	0x00002730


	//   ....[16]....
        /*0488*/ 	.word	0x000027a0


	//   ....[17]....
        /*048c*/ 	.word	0x000027b0


	//   ....[18]....
        /*0490*/ 	.word	0x000027d0


	//   ....[19]....
        /*0494*/ 	.word	0x000028a0


	//   ....[20]....
        /*0498*/ 	.word	0x000028d0


	//   ....[21]....
        /*049c*/ 	.word	0x00002930


	//   ....[22]....
        /*04a0*/ 	.word	0x00002a30


	//   ....[23]....
        /*04a4*/ 	.word	0x00002a60


	//   ....[24]....
        /*04a8*/ 	.word	0x00002bc0


	//   ....[25]....
        /*04ac*/ 	.word	0x00002c30


	//   ....[26]....
        /*04b0*/ 	.word	0x00002c50


	//   ....[27]....
        /*04b4*/ 	.word	0x00002d80


	//   ....[28]....
        /*04b8*/ 	.word	0x00002f90


	//   ....[29]....
        /*04bc*/ 	.word	0x00002fe0


	//   ....[30]....
        /*04c0*/ 	.word	0x00003000


	//   ....[31]....
        /*04c4*/ 	.word	0x00003160


	//   ....[32]....
        /*04c8*/ 	.word	0x00003180


	//   ....[33]....
        /*04cc*/ 	.word	0x00003240


	//   ....[34]....
        /*04d0*/ 	.word	0x00003260


	//   ....[35]....
        /*04d4*/ 	.word	0x00003270


	//   ....[36]....
        /*04d8*/ 	.word	0x00003290


	//   ....[37]....
        /*04dc*/ 	.word	0x000032a0


	//   ....[38]....
        /*04e0*/ 	.word	0x000032c0


	//   ....[39]....
        /*04e4*/ 	.word	0x00003370


	//   ....[40]....
        /*04e8*/ 	.word	0x000033b0


	//   ....[41]....
        /*04ec*/ 	.word	0x00003430


	//   ....[42]....
        /*04f0*/ 	.word	0x00003490


	//   ....[43]....
        /*04f4*/ 	.word	0x00003540


	//   ....[44]....
        /*04f8*/ 	.word	0x000035e0


	//   ....[45]....
        /*04fc*/ 	.word	0x00003620


	//   ....[46]....
        /*0500*/ 	.word	0x00003660


	//   ....[47]....
        /*0504*/ 	.word	0x00003830


	//   ....[48]....
        /*0508*/ 	.word	0x00003910


	//   ....[49]....
        /*050c*/ 	.word	0x000039b0


	//   ....[50]....
        /*0510*/ 	.word	0x000039f0


	//   ....[51]....
        /*0514*/ 	.word	0x00003a20


	//   ....[52]....
        /*0518*/ 	.word	0x00003a60


	//   ....[53]....
        /*051c*/ 	.word	0x00003a90


	//   ....[54]....
        /*0520*/ 	.word	0x00003c10


	//   ....[55]....
        /*0524*/ 	.word	0x00003c70


	//   ....[56]....
        /*0528*/ 	.word	0x00003cc0


	//   ....[57]....
        /*052c*/ 	.word	0x00003de0


	//   ....[58]....
        /*0530*/ 	.word	0x00003ee0


	//   ....[59]....
        /*0534*/ 	.word	0x00003f20


	//   ....[60]....
        /*0538*/ 	.word	0x00003f30


	//   ....[61]....
        /*053c*/ 	.word	0x00003f90


	//   ....[62]....
        /*0540*/ 	.word	0x00004270


	//   ....[63]....
        /*0544*/ 	.word	0x00004280


	//   ....[64]....
        /*0548*/ 	.word	0x000042a0


	//   ....[65]....
        /*054c*/ 	.word	0x000042d0


	//   ....[66]....
        /*0550*/ 	.word	0x00004300


	//   ....[67]....
        /*0554*/ 	.word	0x00004330


	//   ....[68]....
        /*0558*/ 	.word	0x000043a0


	//   ....[69]....
        /*055c*/ 	.word	0x000043d0


	//   ....[70]....
        /*0560*/ 	.word	0x00006650


	//   ....[71]....
        /*0564*/ 	.word	0x00008aa0


	//----- nvinfo : EIATTR_REG_RECONFIG
	.align		4
.L_418:
        /*0568*/ 	.byte	0x01, 0x54
	.zero		2


	//----- nvinfo : EIATTR_SYSCALL_OFFSETS
	.align		4
        /*056c*/ 	.byte	0x04, 0x46
        /*056e*/ 	.short	(.L_420 - .L_419)


	//   ....[0]....
.L_419:
        /*0570*/ 	.word	0x00000790


	//   ....[1]....
        /*0574*/ 	.word	0x00000880


	//   ....[2]....
        /*0578*/ 	.word	0x000009e0


	//   ....[3]....
        /*057c*/ 	.word	0x00000ad0


	//----- nvinfo : EIATTR_MBARRIER_INSTR_OFFSETS
	.align		4
.L_420:
        /*0580*/ 	.byte	0x04, 0x39
        /*0582*/ 	.short	(.L_422 - .L_421)


	//   ....[0]....
.L_421:
        /*0584*/ 	.word	0x00000260
        /*0588*/ 	.word	0x000000ff
        /*058c*/ 	.word	0x00030c00
        /*0590*/ 	.short	0x0100
        /*0592*/ 	.byte	0x06
	.zero		1


	//   ....[1]....
        /*0594*/ 	.word	0x00000350
        /*0598*/ 	.word	0x000000ff
        /*059c*/ 	.word	0x00030c10
        /*05a0*/ 	.short	0x0100
        /*05a2*/ 	.byte	0x08
	.zero		1


	//   ....[2]....
        /*05a4*/ 	.word	0x00000360
        /*05a8*/ 	.word	0x000000ff
        /*05ac*/ 	.word	0x00030c20
        /*05b0*/ 	.short	0x0100
        /*05b2*/ 	.byte	0x08
	.zero		1


	//   ....[3]....
        /*05b4*/ 	.word	0x00000370
        /*05b8*/ 	.word	0x000000ff
        /*05bc*/ 	.word	0x00030c18
        /*05c0*/ 	.short	0x0100
        /*05c2*/ 	.byte	0x08
	.zero		1


	//   ....[4]....
        /*05c4*/ 	.word	0x00000380
        /*05c8*/ 	.word	0x000000ff
        /*05cc*/ 	.word	0x00030c28
        /*05d0*/ 	.short	0x0100
        /*05d2*/ 	.byte	0x08
	.zero		1


	//   ....[5]....
        /*05d4*/ 	.word	0x000004b0
        /*05d8*/ 	.word	0x000000ff
        /*05dc*/ 	.word	0x00030c30
        /*05e0*/ 	.short	0x0100
        /*05e2*/ 	.byte	0x08
	.zero		1


	//   ....[6]....
        /*05e4*/ 	.word	0x000004c0
        /*05e8*/ 	.word	0x000000ff
        /*05ec*/ 	.word	0x00030c40
        /*05f0*/ 	.short	0x0100
        /*05f2*/ 	.byte	0x08
	.zero		1


	//   ....[7]....
        /*05f4*/ 	.word	0x000004d0
        /*05f8*/ 	.word	0x000000ff
        /*05fc*/ 	.word	0x00030c38
        /*0600*/ 	.short	0x0100
        /*0602*/ 	.byte	0x08
	.zero		1


	//   ....[8]....
        /*0604*/ 	.word	0x000004e0
        /*0608*/ 	.word	0x000000ff
        /*060c*/ 	.word	0x00030c48
        /*0610*/ 	.short	0x0100
        /*0612*/ 	.byte	0x08
	.zero		1


	//   ....[9]....
        /*0614*/ 	.word	0x00000b60
        /*0618*/ 	.word	0x00000002
        /*061c*/ 	.word	0x00030c00
        /*0620*/ 	.short	0x010a
        /*0622*/ 	.byte	0x3f
	.zero		1


	//   ....[10]....
        /*0624*/ 	.word	0x00000bb0
        /*0628*/ 	.word	0x00000002
        /*062c*/ 	.word	0x00030c00
        /*0630*/ 	.short	0x010a
        /*0632*/ 	.byte	0x3f
	.zero		1


	//   ....[11]....
        /*0634*/ 	.word	0x000016a0
        /*0638*/ 	.word	0x00000003
        /*063c*/ 	.word	0x00030c10
        /*0640*/ 	.short	0x010a
        /*0642*/ 	.byte	0x3f
	.zero		1


	//   ....[12]....
        /*0644*/ 	.word	0x00001710
        /*0648*/ 	.word	0x00000003
        /*064c*/ 	.word	0x00030c10
        /*0650*/ 	.short	0x010a
        /*0652*/ 	.byte	0x3f
	.zero		1


	//   ....[13]....
        /*0654*/ 	.word	0x00001b30
        /*0658*/ 	.word	0x00000003
        /*065c*/ 	.word	0x00030c30
        /*0660*/ 	.short	0x010a
        /*0662*/ 	.byte	0x3f
	.zero		1


	//   ....[14]....
        /*0664*/ 	.word	0x00001b70
        /*0668*/ 	.word	0x00000003
        /*066c*/ 	.word	0x00030c30
        /*0670*/ 	.short	0x010a
        /*0672*/ 	.byte	0x3f
	.zero		1


	//   ....[15]....
        /*0674*/ 	.word	0x00005850
        /*0678*/ 	.word	0x00000000
        /*067c*/ 	.word	0x00000000
        /*0680*/ 	.short	0x0101
        /*0682*/ 	.byte	0x3f
	.zero		1


	//   ....[16]....
        /*0684*/ 	.word	0x00005ca0
        /*0688*/ 	.word	0x00000003
        /*068c*/ 	.word	0x00000000
        /*0690*/ 	.short	0x0101
        /*0692*/ 	.byte	0x3f
	.zero		1


	//   ....[17]....
        /*0694*/ 	.word	0x00007490
        /*0698*/ 	.word	0x0000000b
        /*069c*/ 	.word	0x00030c20
        /*06a0*/ 	.short	0x010a
        /*06a2*/ 	.byte	0x3f
	.zero		1


	//   ....[18]....
        /*06a4*/ 	.word	0x00007960
        /*06a8*/ 	.word	0x0000000b
        /*06ac*/ 	.word	0x00030c40
        /*06b0*/ 	.short	0x010a
        /*06b2*/ 	.byte	0x3f
	.zero		1


	//   ....[19]....
        /*06b4*/ 	.word	0x00007b90
        /*06b8*/ 	.word	0x0000000b
        /*06bc*/ 	.word	0x00030c28
        /*06c0*/ 	.short	0x010a
        /*06c2*/ 	.byte	0x3f
	.zero		1


	//   ....[20]....
        /*06c4*/ 	.word	0x00007d30
        /*06c8*/ 	.word	0x0000000b
        /*06cc*/ 	.word	0x00030c48
        /*06d0*/ 	.short	0x010a
        /*06d2*/ 	.byte	0x3f
	.zero		1


	//   ....[21]....
        /*06d4*/ 	.word	0x00007f40
        /*06d8*/ 	.word	0x0000000b
        /*06dc*/ 	.word	0x00030c20
        /*06e0*/ 	.short	0x010a
        /*06e2*/ 	.byte	0x3f
	.zero		1


	//   ....[22]....
        /*06e4*/ 	.word	0x00008150
        /*06e8*/ 	.word	0x0000000b
        /*06ec*/ 	.word	0x00030c40
        /*06f0*/ 	.short	0x010a
        /*06f2*/ 	.byte	0x3f
	.zero		1


	//   ....[23]....
        /*06f4*/ 	.word	0x00008350
        /*06f8*/ 	.word	0x0000000b
        /*06fc*/ 	.word	0x00030c28
        /*0700*/ 	.short	0x010a
        /*0702*/ 	.byte	0x3f
	.zero		1


	//   ....[24]....
        /*0704*/ 	.word	0x00008550
        /*0708*/ 	.word	0x0000000d
        /*070c*/ 	.word	0x00030c40
        /*0710*/ 	.short	0x010a
        /*0712*/ 	.byte	0x3f
	.zero		1


	//   ....[25]....
        /*0714*/ 	.word	0x00008910
        /*0718*/ 	.word	0x00000006
        /*071c*/ 	.word	0x00000000
        /*0720*/ 	.short	0x010a
        /*0722*/ 	.byte	0x3f
	.zero		1


	//   ....[26]....
        /*0724*/ 	.word	0x00008970
        /*0728*/ 	.word	0x00000003
        /*072c*/ 	.word	0x00000000
        /*0730*/ 	.short	0x010a
        /*0732*/ 	.byte	0x3f
	.zero		1


	//   ....[27]....
        /*0734*/ 	.word	0x000089d0
        /*0738*/ 	.word	0x00000000
        /*073c*/ 	.word	0x00000000
        /*0740*/ 	.short	0x010a
        /*0742*/ 	.byte	0x3f
	.zero		1


	//   ....[28]....
        /*0744*/ 	.word	0x00008a00
        /*0748*/ 	.word	0x00000003
        /*074c*/ 	.word	0x00000000
        /*0750*/ 	.short	0x010a
        /*0752*/ 	.byte	0x3f
	.zero		1


	//   ....[29]....
        /*0754*/ 	.word	0x00008ad0
        /*0758*/ 	.word	0x00000002
        /*075c*/ 	.word	0x00030c00
        /*0760*/ 	.short	0x010a
        /*0762*/ 	.byte	0x3f
	.zero		1


	//   ....[30]....
        /*0764*/ 	.word	0x00008b20
        /*0768*/ 	.word	0x00000003
        /*076c*/ 	.word	0x00030c10
        /*0770*/ 	.short	0x010a
        /*0772*/ 	.byte	0x3f
	.zero		1


	//   ....[31]....
        /*0774*/ 	.word	0x00008b70
        /*0778*/ 	.word	0x00000003
        /*077c*/ 	.word	0x00030c30
        /*0780*/ 	.short	0x010a
        /*0782*/ 	.byte	0x3f
	.zero		1


	//   ....[32]....
        /*0784*/ 	.word	0x00008bc0
        /*0788*/ 	.word	0x0000000b
        /*078c*/ 	.word	0x00030c20
        /*0790*/ 	.short	0x010a
        /*0792*/ 	.byte	0x3f
	.zero		1


	//   ....[33]....
        /*0794*/ 	.word	0x00008c10
        /*0798*/ 	.word	0x0000000b
        /*079c*/ 	.word	0x00030c40
        /*07a0*/ 	.short	0x010a
        /*07a2*/ 	.byte	0x3f
	.zero		1


	//   ....[34]....
        /*07a4*/ 	.word	0x00008c60
        /*07a8*/ 	.word	0x0000000b
        /*07ac*/ 	.word	0x00030c28
        /*07b0*/ 	.short	0x010a
        /*07b2*/ 	.byte	0x3f
	.zero		1


	//   ....[35]....
        /*07b4*/ 	.word	0x00008cb0
        /*07b8*/ 	.word	0x0000000b
        /*07bc*/ 	.word	0x00030c48
        /*07c0*/ 	.short	0x010a
        /*07c2*/ 	.byte	0x3f
	.zero		1


	//   ....[36]....
        /*07c4*/ 	.word	0x00008d10
        /*07c8*/ 	.word	0x0000000b
        /*07cc*/ 	.word	0x00030c20
        /*07d0*/ 	.short	0x010a
        /*07d2*/ 	.byte	0x3f
	.zero		1


	//   ....[37]....
        /*07d4*/ 	.word	0x00008d60
        /*07d8*/ 	.word	0x0000000b
        /*07dc*/ 	.word	0x00030c40
        /*07e0*/ 	.short	0x010a
        /*07e2*/ 	.byte	0x3f
	.zero		1


	//   ....[38]....
        /*07e4*/ 	.word	0x00008db0
        /*07e8*/ 	.word	0x0000000b
        /*07ec*/ 	.word	0x00030c28
        /*07f0*/ 	.short	0x010a
        /*07f2*/ 	.byte	0x3f
	.zero		1


	//   ....[39]....
        /*07f4*/ 	.word	0x00008e00
        /*07f8*/ 	.word	0x0000000d
        /*07fc*/ 	.word	0x00030c40
        /*0800*/ 	.short	0x010a
        /*0802*/ 	.byte	0x3f
	.zero		1


	//   ....[40]....
        /*0804*/ 	.word	0x00008ee0
        /*0808*/ 	.word	0x00000006
        /*080c*/ 	.word	0x00000000
        /*0810*/ 	.short	0x010a
        /*0812*/ 	.byte	0x3f
	.zero		1


	//   ....[41]....
        /*0814*/ 	.word	0x00008f30
        /*0818*/ 	.word	0x00000003
        /*081c*/ 	.word	0x00000000
        /*0820*/ 	.short	0x010a
        /*0822*/ 	.byte	0x3f
	.zero		1


	//   ....[42]....
        /*0824*/ 	.word	0x00008f80
        /*0828*/ 	.word	0x00000000
        /*082c*/ 	.word	0x00000000
        /*0830*/ 	.short	0x010a
        /*0832*/ 	.byte	0x3f
	.zero		1


	//----- nvinfo : EIATTR_NUM_MBARRIERS
	.align		4
.L_422:
        /*0834*/ 	.byte	0x03, 0x38
        /*0836*/ 	.short	0x0009


	//----- nvinfo : EIATTR_EXIT_INSTR_OFFSETS
	.align		4
        /*0838*/ 	.byte	0x04, 0x1c
        /*083a*/ 	.short	(.L_424 - .L_423)


	//   ....[0]....
.L_423:
        /*083c*/ 	.word	0x00008a50


	//----- nvinfo : EIATTR_MAX_THREADS
	.align		4
.L_424:
        /*0840*/ 	.byte	0x04, 0x05
        /*0842*/ 	.short	(.L_426 - .L_425)
.L_425:
        /*0844*/ 	.word	0x00000180
        /*0848*/ 	.word	0x00000001
        /*084c*/ 	.word	0x00000001


	//----- nvinfo : EIATTR_CRS_STACK_SIZE
	.align		4
.L_426:
        /*0850*/ 	.byte	0x04, 0x1e
        /*0852*/ 	.short	(.L_428 - .L_427)
.L_427:
        /*0854*/ 	.word	0x00000000


	//----- nvinfo : EIATTR_CBANK_PARAM_SIZE
	.align		4
.L_428:
        /*0858*/ 	.byte	0x03, 0x19
        /*085a*/ 	.short	0x06f0


	//----- nvinfo : EIATTR_PARAM_CBANK
	.align		4
        /*085c*/ 	.byte	0x04, 0x0a
        /*085e*/ 	.short	(.L_430 - .L_429)
	.align		4
.L_429:
        /*0860*/ 	.word	index@(.nv.constant0._ZN7cutlass13device_kernelIN5flash11enable_sm90INS1_16FlashAttnBwdSm90INS1_25CollectiveMainloopBwdSm90ILi2ELi2ELi2EN4cute5tupleIJNS5_1CILi1EEES8_S8_EEENS6_IJNS7_ILi128EEESA_NS7_ILi64EEEEEENS_6half_tEfNS_4arch4Sm90ELb0ELb0ELb1ELb0ELb0ELb1ELb0ELb0ELi2ELi1ELi2ELi2ELb0EEENS1_24CollectiveEpilogueBwdGQAISC_fSF_Li256ELb0ELb0EEENS1_19SingleTileSchedulerILb0ELb0ELb0ELi128EEEEEEEEEvNT_6ParamsE)
        /*0864*/ 	.short	0x0210
        /*0866*/ 	.short	0x06f0


	//----- nvinfo : EIATTR_SW_WAR
	.align		4
.L_430:
        /*0868*/ 	.byte	0x04, 0x36
        /*086a*/ 	.short	(.L_432 - .L_431)
.L_431:
        /*086c*/ 	.word	0x00000008
.L_432:


//--------------------- .nv.info._ZN7cutlass13device_kernelIN5flash11enable_sm90INS1_16FlashAttnBwdSm90INS1_25CollectiveMainloopBwdSm90ILi2ELi2ELi2EN4cute5tupleIJNS5_1CILi1EEES8_S8_EEENS6_IJNS7_ILi128EEESA_NS7_ILi64EEEEEENS_6half_tEfNS_4arch4Sm90ELb0ELb0ELb1ELb0ELb1ELb1ELb0ELb0ELi2ELi1ELi2ELi2ELb0EEENS1_24CollectiveEpilogueBwdGQAISC_fSF_Li256ELb0ELb1EEENS1_19SingleTileSchedulerILb0ELb0ELb0ELi128EEEEEEEEEvNT_6ParamsE --------------------------
	.section	.nv.info._ZN7cutlass13device_kernelIN5flash11enable_sm90INS1_16FlashAttnBwdSm90INS1_25CollectiveMainloopBwdSm90ILi2ELi2ELi2EN4cute5tupleIJNS5_1CILi1EEES8_S8_EEENS6_IJNS7_ILi128EEESA_NS7_ILi64EEEEEENS_6half_tEfNS_4arch4Sm90ELb0ELb0ELb1ELb0ELb1ELb1ELb0ELb0ELi2ELi1ELi2ELi2ELb0EEENS1_24CollectiveEpilogueBwdGQAISC_fSF_Li256ELb0ELb1EEENS1_19SingleTileSchedulerILb0ELb0ELb0ELi128EEEEEEEEEvNT_6ParamsE,"",@"SHT_CUDA_INFO"
	.sectionflags	@""
	.align	4


	//----- nvinfo : EIATTR_CUDA_API_VERSION
	.align		4
        /*0000*/ 	.byte	0x04, 0x37
        /*0002*/ 	.short	(.L_434 - .L_433)
.L_433:
        /*0004*/ 	.word	0x00000082


	//----- nvinfo : EIATTR_KPARAM_INFO
	.align		4
.L_434:
        /*0008*/ 	.byte	0x04, 0x17
        /*000a*/ 	.short	(.L_436 - .L_435)
.L_435:
        /*000c*/ 	.word	0x00000000
        /*0010*/ 	.short	0x0000
        /*0012*/ 	.short	0x0070
        /*0014*/ 	.byte	0x00, 0xf0, 0x01, 0x1a


	//----- nvinfo : EIATTR_SPARSE_MMA_MASK
	.align		4
.L_436:
        /*0018*/ 	.byte	0x03, 0x50
        /*001a*/ 	.short	0x0000


	//----- nvinfo : EIATTR_MAXREG_COUNT
	.align		4
        /*001c*/ 	.byte	0x03, 0x1b
        /*001e*/ 	.short	0x00a8


	//----- nvinfo : EIATTR_NUM_BARRIERS
	.align		4
        /*0020*/ 	.byte	0x02, 0x4c
        /*0022*/ 	.byte	0x10
	.zero		1


	//----- nvinfo : EIATTR_EXTERNS
	.align		4
        /*0024*/ 	.byte	0x04, 0x0f
        /*0026*/ 	.short	(.L_438 - .L_437)


	//   ....[0]....
	.align		4
.L_437:
        /*0028*/ 	.word	index@(__assertfail)


	//----- nvinfo : EIATTR_ANNOTATIONS
	.align		4
.L_438:
        /*002c*/ 	.byte	0x04, 0x55
        /*002e*/ 	.short	(.L_440 - .L_439)


	//   ....[0]....
.L_439:
        /* <DEDUP_REMOVED lines=46> */


	//----- nvinfo : EIATTR_MERCURY_ISA_VERSION
	.align		4
.L_440:
        /*0300*/ 	.byte	0x03, 0x5f
        /*0302*/ 	.short	0x0101


	//----- nvinfo : EIATTR_INT_WARP_WIDE_INSTR_OFFSETS
	.align		4
        /*0304*/ 	.byte	0x04, 0x31
        /*0306*/ 	.short	(.L_442 - .L_441)


	//   ....[0]....
.L_441:
        /*0308*/ 	.word	0x00000180


	//   ....[1]....
        /*030c*/ 	.word	0x00000240


	//   ....[2]....
        /*0310*/ 	.word	0x000072f0


	//   ....[3]....
        /*0314*/ 	.word	0x00007760


	//   ....[4]....
        /*0318*/ 	.word	0x00007d30


	//----- nvinfo : EIATTR_COOP_GROUP_MASK_REGIDS
	.align		4
.L_442:
        /*031c*/ 	.byte	0x04, 0x29
        /*031e*/ 	.short	(.L_444 - .L_443)


	//   ....[0]....
.L_443:
        /*0320*/ 	.word	0xffffffff


	//   ....[1]....
        /*0324*/ 	.word	0xffffffff


	//   ....[2]....
        /*0328*/ 	.word	0xffffffff


	//   ....[3]....
        /*032c*/ 	.word	0xffffffff


	//   ....[4]....
        /*0330*/ 	.word	0xffffffff


	//   ....[5]....
        /*0334*/ 	.word	0xffffffff


	//   ....[6]....
        /*0338*/ 	.word	0xffffffff


	//   ....[7]....
        /*033c*/ 	.word	0xffffffff


	//   ....[8]....
        /*0340*/ 	.word	0xffffffff


	//   ....[9]....
        /*0344*/ 	.word	0xffffffff


	//   ....[10]....
        /*0348*/ 	.word	0xffffffff


	//   ....[11]....
        /*034c*/ 	.word	0xffffffff


	//   ....[12]....
        /*0350*/ 	.word	0xffffffff


	//   ....[13]....
        /*0354*/ 	.word	0xffffffff


	//   ....[14]....
        /*0358*/ 	.word	0xffffffff


	//   ....[15]....
        /*035c*/ 	.word	0xffffffff


	//   ....[16]....
        /*0360*/ 	.word	0xffffffff


	//   ....[17]....
        /*0364*/ 	.word	0xffffffff


	//   ....[18]....
        /*0368*/ 	.word	0xffffffff


	//   ....[19]....
        /*036c*/ 	.word	0xffffffff


	//   ....[20]....
        /*0370*/ 	.word	0xffffffff


	//   ....[21]....
        /*0374*/ 	.word	0xffffffff


	//   ....[22]....
        /*0378*/ 	.word	0xffffffff


	//   ....[23]....
        /*037c*/ 	.word	0xffffffff


	//   ....[24]....
        /*0380*/ 	.word	0xffffffff


	//   ....[25]....
        /*0384*/ 	.word	0xffffffff


	//   ....[26]....
        /*0388*/ 	.word	0xffffffff


	//   ....[27]....
        /*038c*/ 	.word	0xffffffff


	//   ....[28]....
        /*0390*/ 	.word	0xffffffff


	//   ....[29]....
        /*0394*/ 	.word	0xffffffff


	//   ....[30]....
        /*0398*/ 	.word	0xffffffff


	//   ....[31]....
        /*039c*/ 	.word	0xffffffff


	//   ....[32]....
        /*03a0*/ 	.word	0xffffffff


	//   ....[33]....
        /*03a4*/ 	.word	0xffffffff


	//   ....[34]....
        /*03a8*/ 	.word	0xffffffff


	//   ....[35]....
        /*03ac*/ 	.word	0xffffffff


	//   ....[36]....
        /*03b0*/ 	.word	0xffffffff


	//   ....[37]....
        /*03b4*/ 	.word	0xffffffff


	//   ....[38]....
        /*03b8*/ 	.word	0xffffffff


	//   ....[39]....
        /*03bc*/ 	.word	0xffffffff


	//   ....[40]....
        /*03c0*/ 	.word	0xffffffff


	//   ....[41]....
        /*03c4*/ 	.word	0xffffffff


	//   ....[42]....
        /*03c8*/ 	.word	0xffffffff


	//   ....[43]....
        /*03cc*/ 	.word	0xffffffff


	//   ....[44]....
        /*03d0*/ 	.word	0xffffffff


	//   ....[45]....
        /*03d4*/ 	.word	0xffffffff


	//   ....[46]....
        /*03d8*/ 	.word	0xffffffff


	//   ....[47]....
        /*03dc*/ 	.word	0xffffffff


	//   ....[48]....
        /*03e0*/ 	.word	0xffffffff


	//   ....[49]....
        /*03e4*/ 	.word	0xffffffff


	//   ....[50]....
        /*03e8*/ 	.word	0xffffffff


	//   ....[51]....
        /*03ec*/ 	.word	0xffffffff


	//   ....[52]....
        /*03f0*/ 	.word	0xffffffff


	//   ....[53]....
        /*03f4*/ 	.word	0xffffffff


	//   ....[54]....
        /*03f8*/ 	.word	0xffffffff


	//   ....[55]....
        /*03fc*/ 	.word	0xffffffff


	//   ....[56]....
        /*0400*/ 	.word	0xffffffff


	//   ....[57]....
        /*0404*/ 	.word	0xffffffff


	//   ....[58]....
        /*0408*/ 	.word	0xffffffff


	//   ....[59]....
        /*040c*/ 	.word	0xffffffff


	//   ....[60]....
        /*0410*/ 	.word	0xffffffff


	//   ....[61]....
        /*0414*/ 	.word	0xffffffff


	//   ....[62]....
        /*0418*/ 	.word	0xffffffff


	//   ....[63]....
        /*041c*/ 	.word	0xffffffff


	//   ....[64]....
        /*0420*/ 	.word	0xffffffff


	//   ....[65]....
        /*0424*/ 	.word	0xffffffff


	//   ....[66]....
        /*0428*/ 	.word	0xffffffff


	//   ....[67]....
        /*042c*/ 	.word	0xffffffff


	//   ....[68]....
        /*0430*/ 	.word	0xffffffff


	//   ....[69]....
        /*0434*/ 	.word	0xffffffff


	//   ....[70]....
        /*0438*/ 	.word	0xffffffff


	//   ....[71]....
        /*043c*/ 	.word	0xffffffff


	//   ....[72]....
        /*0440*/ 	.word	0xffffffff


	//   ....[73]....
        /*0444*/ 	.word	0xffffffff


	//   ....[74]....
        /*0448*/ 	.word	0xffffffff


	//   ....[75]....
        /*044c*/ 	.word	0xffffffff


	//   ....[76]....
        /*0450*/ 	.word	0xffffffff


	//   ....[77]....
        /*0454*/ 	.word	0xffffffff


	//   ....[78]....
        /*0458*/ 	.word	0xffffffff


	//   ....[79]....
        /*045c*/ 	.word	0xffffffff


	//   ....[80]....
        /*0460*/ 	.word	0xffffffff


	//   ....[81]....
        /*0464*/ 	.word	0x0500000f


	//   ....[82]....
        /*0468*/ 	.word	0x0500000f


	//   ....[83]....
        /*046c*/ 	.word	0x0500000f


	//   ....[84]....
        /*0470*/ 	.word	0x0500000f


	//   ....[85]....
        /*0474*/ 	.word	0x0500000f


	//   ....[86]....
        /*0478*/ 	.word	0x0500000f


	//----- nvinfo : EIATTR_COOP_GROUP_INSTR_OFFSETS
	.align		4
.L_444:
        /*047c*/ 	.byte	0x04, 0x28
        /*047e*/ 	.short	(.L_446 - .L_445)


	//   ....[0]....
.L_445:
        /*0480*/ 	.word	0x00000060


	//   ....[1]....
        /*0484*/ 	.word	0x00000190


	//   ....[2]....
        /*0488*/ 	.word	0x00000220


	//   ....[3]....
        /*048c*/ 	.word	0x000003a0


	//   ....[4]....
        /*0490*/ 	.word	0x000005f0


	//   ....[5]....
        /*0494*/ 	.word	0x00000b40


	//   ....[6]....
        /*0498*/ 	.word	0x00002080


	//   ....[7]....
        /*049c*/ 	.word	0x000021d0


	//   ....[8]....
        /*04a0*/ 	.word	0x00002350


	//   ....[9]....
        /*04a4*/ 	.word	0x00002390


	//   ....[10]....
        /*04a8*/ 	.word	0x00002500


	//   ....[11]....
        /*04ac*/ 	.word	0x00002680


	//   ....[12]....
        /*04b0*/ 	.word	0x000026d0


	//   ....[13]....
        /*04b4*/ 	.word	0x00002710


	//   ....[14]....
        /*04b8*/ 	.word	0x00002780


	//   ....[15]....
        /*04bc*/ 	.word	0x00002790


	//   ....[16]....
        /*04c0*/ 	.word	0x000027c0


	//   ....[17]....
        /*04c4*/ 	.word	0x000027f0


	//   ....[18]....
        /*04c8*/ 	.word	0x00002820


	//   ....[19]....
        /*04cc*/ 	.word	0x000028c0


	//   ....[20]....
        /*04d0*/ 	.word	0x000028f0


	//   ....[21]....
        /*04d4*/ 	.word	0x000029b0


	//   ....[22]....
        /*04d8*/ 	.word	0x00002a20


	//   ....[23]....
        /*04dc*/ 	.word	0x00002b70


	//   ....[24]....
        /*04e0*/ 	.word	0x00002bd0


	//   ....[25]....
        /*04e4*/ 	.word	0x00002c50


	//   ....[26]....
        /*04e8*/ 	.word	0x00002c70


	//   ....[27]....
        /*04ec*/ 	.word	0x00002e00


	//   ....[28]....
        /*04f0*/ 	.word	0x00002e30


	//   ....[29]....
        /*04f4*/ 	.word	0x00002e90


	//   ....[30]....
        /*04f8*/ 	.word	0x00003060


	//   ....[31]....
        /*04fc*/ 	.word	0x000031a0


	//   ....[32]....
        /*0500*/ 	.word	0x000031b0


	//   ....[33]....
        /*0504*/ 	.word	0x000031d0


	//   ....[34]....
        /*0508*/ 	.word	0x000031f0


	//   ....[35]....
        /*050c*/ 	.word	0x00003210


	//   ....[36]....
        /*0510*/ 	.word	0x00003230


	//   ....[37]....
        /*0514*/ 	.word	0x00003240


	//   ....[38]....
        /*0518*/ 	.word	0x000032b0


	//   ....[39]....
        /*051c*/ 	.word	0x00003340


	//   ....[40]....
        /*0520*/ 	.word	0x00003380


	//   ....[41]....
        /*0524*/ 	.word	0x000033c0


	//   ....[42]....
        /*0528*/ 	.word	0x00003400


	//   ....[43]....
        /*052c*/ 	.word	0x000034d0


	//   ....[44]....
        /*0530*/ 	.word	0x00003530


	//   ....[45]....
        /*0534*/ 	.word	0x000036a0


	//   ....[46]....
        /*0538*/ 	.word	0x00003730


	//   ....[47]....
        /*053c*/ 	.word	0x000038b0


	//   ....[48]....
        /*0540*/ 	.word	0x000038f0


	//   ....[49]....
        /*0544*/ 	.word	0x00003940


	//   ....[50]....
        /*0548*/ 	.word	0x00003970


	//   ....[51]....
        /*054c*/ 	.word	0x00003980


	//   ....[52]....
        /*0550*/ 	.word	0x00003a30


	//   ....[53]....
        /*0554*/ 	.word	0x00003b80


	//   ....[54]....
        /*0558*/ 	.word	0x00003e40


	//   ....[55]....
        /*055c*/ 	.word	0x00003e50


	//   ....[56]....
        /*0560*/ 	.word	0x00003e80


	//   ....[57]....
        /*0564*/ 	.word	0x00003e90


	//   ....[58]....
        /*0568*/ 	.word	0x00003eb0


	//   ....[59]....
        /*056c*/ 	.word	0x00003ec0


	//   ....[60]....
        /*0570*/ 	.word	0x00003ee0


	//   ....[61]....
        /*0574*/ 	.word	0x00003ef0


	//   ....[62]....
        /*0578*/ 	.word	0x000042a0


	//   ....[63]....
        /*057c*/ 	.word	0x000042b0


	//   ....[64]....
        /*0580*/ 	.word	0x000042c0


	//   ....[65]....
        /*0584*/ 	.word	0x000042d0


	//   ....[66]....
        /*0588*/ 	.word	0x000042e0


	//   ....[67]....
        /*058c*/ 	.word	0x00004300


	//   ....[68]....
        /*0590*/ 	.word	0x00004320


	//   ....[69]....
        /*0594*/ 	.word	0x000043a0


	//   ....[70]....
        /*0598*/ 	.word	0x000063e0


	//   ....[71]....
        /*059c*/ 	.word	0x00006580


	//   ....[72]....
        /*05a0*/ 	.word	0x000067d0


	//   ....[73]....
        /*05a4*/ 	.word	0x00006970


	//   ....[74]....
        /*05a8*/ 	.word	0x00006a90


	//   ....[75]....
        /*05ac*/ 	.word	0x00006f90


	//   ....[76]....
        /*05b0*/ 	.word	0x00007220


	//   ....[77]....
        /*05b4*/ 	.word	0x00007460


	//   ....[78]....
        /*05b8*/ 	.word	0x00007690


	//   ....[79]....
        /*05bc*/ 	.word	0x00007940


	//   ....[80]....
        /*05c0*/ 	.word	0x00007c70


	//   ....[81]....
        /*05c4*/ 	.word	0x000096f0


	//   ....[82]....
        /*05c8*/ 	.word	0x00009840


	//   ....[83]....
        /*05cc*/ 	.word	0x000098b0


	//   ....[84]....
        /*05d0*/ 	.word	0x00009920


	//   ....[85]....
        /*05d4*/ 	.word	0x00009990


	//   ....[86]....
        /*05d8*/ 	.word	0x00009a00


	//----- nvinfo : EIATTR_REG_RECONFIG
	.align		4
.L_446:
        /*05dc*/ 	.byte	0x01, 0x54
	.zero		2


	//----- nvinfo : EIATTR_SYSCALL_OFFSETS
	.align		4
        /*05e0*/ 	.byte	0x04, 0x46
        /*05e2*/ 	.short	(.L_448 - .L_447)


	//   ....[0]....
.L_447:
        /*05e4*/ 	.word	0x000007a0


	//   ....[1]....
        /*05e8*/ 	.word	0x00000890


	//   ....[2]....
        /*05ec*/ 	.word	0x000009f0


	//   ....[3]....
        /*05f0*/ 	.word	0x00000ae0


	//----- nvinfo : EIATTR_MBARRIER_INSTR_OFFSETS
	.align		4
.L_448:
        /*05f4*/ 	.byte	0x04, 0x39
        /*05f6*/ 	.short	(.L_450 - .L_449)


	//   ....[0]....
.L_449:
        /*05f8*/ 	.word	0x00000260
        /*05fc*/ 	.word	0x000000ff
        /*0600*/ 	.word	0x00030c00
        /*0604*/ 	.short	0x0100
        /*0606*/ 	.byte	0x06
	.zero		1


	//   ....[1]....
        /*0608*/ 	.word	0x00000350
        /*060c*/ 	.word	0x000000ff
        /*0610*/ 	.word	0x00030c10
        /*0614*/ 	.short	0x0100
        /*0616*/ 	.byte	0x08
	.zero		1


	//   ....[2]....
        /*0618*/ 	.word	0x00000360
        /*061c*/ 	.word	0x000000ff
        /*0620*/ 	.word	0x00030c20
        /*0624*/ 	.short	0x0100
        /*0626*/ 	.byte	0x08
	.zero		1


	//   ....[3]....
        /*0628*/ 	.word	0x00000370
        /*062c*/ 	.word	0x000000ff
        /*0630*/ 	.word	0x00030c18
        /*0634*/ 	.short	0x0100
        /*0636*/ 	.byte	0x08
	.zero		1


	//   ....[4]....
        /*0638*/ 	.word	0x00000380
        /*063c*/ 	.word	0x000000ff
        /*0640*/ 	.word	0x00030c28
        /*0644*/ 	.short	0x0100
        /*0646*/ 	.byte	0x08
	.zero		1


	//   ....[5]....
        /*0648*/ 	.word	0x000004b0
        /*064c*/ 	.word	0x000000ff
        /*0650*/ 	.word	0x00030c30
        /*0654*/ 	.short	0x0100
        /*0656*/ 	.byte	0x08
	.zero		1


	//   ....[6]....
        /*0658*/ 	.word	0x000004c0
        /*065c*/ 	.word	0x000000ff
        /*0660*/ 	.word	0x00030c40
        /*0664*/ 	.short	0x0100
        /*0666*/ 	.byte	0x08
	.zero		1


	//   ....[7]....
        /*0668*/ 	.word	0x000004d0
        /*066c*/ 	.word	0x000000ff
        /*0670*/ 	.word	0x00030c38
        /*0674*/ 	.short	0x0100
        /*0676*/ 	.byte	0x08
	.zero		1


	//   ....[8]....
        /*0678*/ 	.word	0x000004e0
        /*067c*/ 	.word	0x000000ff
        /*0680*/ 	.word	0x00030c48
        /*0684*/ 	.short	0x0100
        /*0686*/ 	.byte	0x08
	.zero		1


	//   ....[9]....
        /*0688*/ 	.word	0x00000b70
        /*068c*/ 	.word	0x00000002
        /*0690*/ 	.word	0x00030c00
        /*0694*/ 	.short	0x010a
        /*0696*/ 	.byte	0x3f
	.zero		1


	//   ....[10]....
        /*0698*/ 	.word	0x00000bc0
        /*069c*/ 	.word	0x00000002
        /*06a0*/ 	.word	0x00030c00
        /*06a4*/ 	.short	0x010a
        /*06a6*/ 	.byte	0x3f
	.zero		1


	//   ....[11]....
        /*06a8*/ 	.word	0x000016b0
        /*06ac*/ 	.word	0x00000015
        /*06b0*/ 	.word	0x00030c10
        /*06b4*/ 	.short	0x010a
        /*06b6*/ 	.byte	0x3f
	.zero		1


	//   ....[12]....
        /*06b8*/ 	.word	0x00001720
        /*06bc*/ 	.word	0x00000015
        /*06c0*/ 	.word	0x00030c10
        /*06c4*/ 	.short	0x010a
        /*06c6*/ 	.byte	0x3f
	.zero		1


	//   ....[13]....
        /*06c8*/ 	.word	0x00001b40
        /*06cc*/ 	.word	0x00000015
        /*06d0*/ 	.word	0x00030c30
        /*06d4*/ 	.short	0x010a
        /*06d6*/ 	.byte	0x3f
	.zero		1


	//   ....[14]....
        /*06d8*/ 	.word	0x00001b80
        /*06dc*/ 	.word	0x00000015
        /*06e0*/ 	.word	0x00030c30
        /*06e4*/ 	.short	0x010a
        /*06e6*/ 	.byte	0x3f
	.zero		1


	//   ....[15]....
        /*06e8*/ 	.word	0x00005850
        /*06ec*/ 	.word	0x00000003
        /*06f0*/ 	.word	0x00000000
        /*06f4*/ 	.short	0x0101
        /*06f6*/ 	.byte	0x3f
	.zero		1


	//   ....[16]....
        /*06f8*/ 	.word	0x00005c90
        /*06fc*/ 	.word	0x00000003
        /*0700*/ 	.word	0x00000000
        /*0704*/ 	.short	0x0101
        /*0706*/ 	.byte	0x3f
	.zero		1


	//   ....[17]....
        /*0708*/ 	.word	0x000080e0
        /*070c*/ 	.word	0x0000000b
        /*0710*/ 	.word	0x00030c20
        /*0714*/ 	.short	0x010a
        /*0716*/ 	.byte	0x3f
	.zero		1


	//   ....[18]....
        /*0718*/ 	.word	0x000085b0
        /*071c*/ 	.word	0x0000000b
        /*0720*/ 	.word	0x00030c40
        /*0724*/ 	.short	0x010a
        /*0726*/ 	.byte	0x3f
	.zero		1


	//   ....[19]....
        /*0728*/ 	.word	0x000087e0
        /*072c*/ 	.word	0x0000000b
        /*0730*/ 	.word	0x00030c28
        /*0734*/ 	.short	0x010a
        /*0736*/ 	.byte	0x3f
	.zero		1


	//   ....[20]....
        /*0738*/ 	.word	0x00008980
        /*073c*/ 	.word	0x0000000b
        /*0740*/ 	.word	0x00030c48
        /*0744*/ 	.short	0x010a
        /*0746*/ 	.byte	0x3f
	.zero		1


	//   ....[21]....
        /*0748*/ 	.word	0x00008b90
        /*074c*/ 	.word	0x0000000b
        /*0750*/ 	.word	0x00030c20
        /*0754*/ 	.short	0x010a
        /*0756*/ 	.byte	0x3f
	.zero		1


	//   ....[22]....
        /*0758*/ 	.word	0x00008da0
        /*075c*/ 	.word	0x0000000b
        /*0760*/ 	.word	0x00030c40
        /*0764*/ 	.short	0x010a
        /*0766*/ 	.byte	0x3f
	.zero		1


	//   ....[23]....
        /*0768*/ 	.word	0x00008fa0
        /*076c*/ 	.word	0x0000000b
        /*0770*/ 	.word	0x00030c28
        /*0774*/ 	.short	0x010a
        /*0776*/ 	.byte	0x3f
	.zero		1


	//   ....[24]....
        /*0778*/ 	.word	0x000091a0
        /*077c*/ 	.word	0x0000000d
        /*0780*/ 	.word	0x00030c40
        /*0784*/ 	.short	0x010a
        /*0786*/ 	.byte	0x3f
	.zero		1


	//   ....[25]....
        /*0788*/ 	.word	0x00009560
        /*078c*/ 	.word	0x00000006
        /*0790*/ 	.word	0x00000000
        /*0794*/ 	.short	0x010a
        /*0796*/ 	.byte	0x3f
	.zero		1


	//   ....[26]....
        /*0798*/ 	.word	0x000095c0
        /*079c*/ 	.word	0x00000003
        /*07a0*/ 	.word	0x00000000
        /*07a4*/ 	.short	0x010a
        /*07a6*/ 	.byte	0x3f
	.zero		1


	//   ....[27]....
        /*07a8*/ 	.word	0x00009620
        /*07ac*/ 	.word	0x00000000
        /*07b0*/ 	.word	0x00000000
        /*07b4*/ 	.short	0x010a
        /*07b6*/ 	.byte	0x3f
	.zero		1


	//   ....[28]....
        /*07b8*/ 	.word	0x00009650
        /*07bc*/ 	.word	0x00000003
        /*07c0*/ 	.word	0x00000000
        /*07c4*/ 	.short	0x010a
        /*07c6*/ 	.byte	0x3f
	.zero		1


	//   ....[29]....
        /*07c8*/ 	.word	0x00009720
        /*07cc*/ 	.word	0x00000002
        /*07d0*/ 	.word	0x00030c00
        /*07d4*/ 	.short	0x010a
        /*07d6*/ 	.byte	0x3f
	.zero		1


	//   ....[30]....
        /*07d8*/ 	.word	0x00009770
        /*07dc*/ 	.word	0x00000015
        /*07e0*/ 	.word	0x00030c10
        /*07e4*/ 	.short	0x010a
        /*07e6*/ 	.byte	0x3f
	.zero		1


	//   ....[31]....
        /*07e8*/ 	.word	0x000097c0
        /*07ec*/ 	.word	0x00000015
        /*07f0*/ 	.word	0x00030c30
        /*07f4*/ 	.short	0x010a
        /*07f6*/ 	.byte	0x3f
	.zero		1


	//   ....[32]....
        /*07f8*/ 	.word	0x00009a40
        /*07fc*/ 	.word	0x0000000b
        /*0800*/ 	.word	0x00030c20
        /*0804*/ 	.short	0x010a
        /*0806*/ 	.byte	0x3f
	.zero		1


	//   ....[33]....
        /*0808*/ 	.word	0x00009a90
        /*080c*/ 	.word	0x0000000b
        /*0810*/ 	.word	0x00030c40
        /*0814*/ 	.short	0x010a
        /*0816*/ 	.byte	0x3f
	.zero		1


	//   ....[34]....
        /*0818*/ 	.word	0x00009ae0
        /*081c*/ 	.word	0x0000000b
        /*0820*/ 	.word	0x00030c28
        /*0824*/ 	.short	0x010a
        /*0826*/ 	.byte	0x3f
	.zero		1


	//   ....[35]....
        /*0828*/ 	.word	0x00009b30
        /*082c*/ 	.word	0x0000000b
        /*0830*/ 	.word	0x00030c48
        /*0834*/ 	.short	0x010a
        /*0836*/ 	.byte	0x3f
	.zero		1


	//   ....[36]....
        /*0838*/ 	.word	0x00009b90
        /*083c*/ 	.word	0x0000000b
        /*0840*/ 	.word	0x00030c20
        /*0844*/ 	.short	0x010a
        /*0846*/ 	.byte	0x3f
	.zero		1


	//   ....[37]....
        /*0848*/ 	.word	0x00009be0
        /*084c*/ 	.word	0x0000000b
        /*0850*/ 	.word	0x00030c40
        /*0854*/ 	.short	0x010a
        /*0856*/ 	.byte	0x3f
	.zero		1


	//   ....[38]....
        /*0858*/ 	.word	0x00009c30
        /*085c*/ 	.word	0x0000000b
        /*0860*/ 	.word	0x00030c28
        /*0864*/ 	.short	0x010a
        /*0866*/ 	.byte	0x3f
	.zero		1


	//   ....[39]....
        /*0868*/ 	.word	0x00009c80
        /*086c*/ 	.word	0x0000000d
        /*0870*/ 	.word	0x00030c40
        /*0874*/ 	.short	0x010a
        /*0876*/ 	.byte	0x3f
	.zero		1


	//   ....[40]....
        /*0878*/ 	.word	0x00009d60
        /*087c*/ 	.word	0x00000006
        /*0880*/ 	.word	0x00000000
        /*0884*/ 	.short	0x010a
        /*0886*/ 	.byte	0x3f
	.zero		1


	//   ....[41]....
        /*0888*/ 	.word	0x00009db0
        /*088c*/ 	.word	0x00000003
        /*0890*/ 	.word	0x00000000
        /*0894*/ 	.short	0x010a
        /*0896*/ 	.byte	0x3f
	.zero		1


	//   ....[42]....
        /*0898*/ 	.word	0x00009e00
        /*089c*/ 	.word	0x00000000
        /*08a0*/ 	.word	0x00000000
        /*08a4*/ 	.short	0x010a
        /*08a6*/ 	.byte	0x3f
	.zero		1


	//----- nvinfo : EIATTR_NUM_MBARRIERS
	.align		4
.L_450:
        /*08a8*/ 	.byte	0x03, 0x38
        /*08aa*/ 	.short	0x0009


	//----- nvinfo : EIATTR_EXIT_INSTR_OFFSETS
	.align		4
        /*08ac*/ 	.byte	0x04, 0x1c
        /*08ae*/ 	.short	(.L_452 - .L_451)


	//   ....[0]....
.L_451:
        /*08b0*/ 	.word	0x000096a0


	//----- nvinfo : EIATTR_MAX_THREADS
	.align		4
.L_452:
        /*08b4*/ 	.byte	0x04, 0x05
        /*08b6*/ 	.short	(.L_454 - .L_453)
.L_453:
        /*08b8*/ 	.word	0x00000180
        /*08bc*/ 	.word	0x00000001
        /*08c0*/ 	.word	0x00000001


	//----- nvinfo : EIATTR_CRS_STACK_SIZE
	.align		4
.L_454:
        /*08c4*/ 	.byte	0x04, 0x1e
        /*08c6*/ 	.short	(.L_456 - .L_455)
.L_455:
        /*08c8*/ 	.word	0x00000000


	//----- nvinfo : EIATTR_CBANK_PARAM_SIZE
	.align		4
.L_456:
        /*08cc*/ 	.byte	0x03, 0x19
        /*08ce*/ 	.short	0x06f0


	//----- nvinfo : EIATTR_PARAM_CBANK
	.align		4
        /*08d0*/ 	.byte	0x04, 0x0a
        /*08d2*/ 	.short	(.L_458 - .L_457)
	.align		4
.L_457:
        /*08d4*/ 	.word	index@(.nv.constant0._ZN7cutlass13device_kernelIN5flash11enable_sm90INS1_16FlashAttnBwdSm90INS1_25CollectiveMainloopBwdSm90ILi2ELi2ELi2EN4cute5tupleIJNS5_1CILi1EEES8_S8_EEENS6_IJNS7_ILi128EEESA_NS7_ILi64EEEEEENS_6half_tEfNS_4arch4Sm90ELb0ELb0ELb1ELb0ELb1ELb1ELb0ELb0ELi2ELi1ELi2ELi2ELb0EEENS1_24CollectiveEpilogueBwdGQAISC_fSF_Li256ELb0ELb1EEENS1_19SingleTileSchedulerILb0ELb0ELb0ELi128EEEEEEEEEvNT_6ParamsE)
        /*08d8*/ 	.short	0x0210
        /*08da*/ 	.short	0x06f0


	//----- nvinfo : EIATTR_SW_WAR
	.align		4
.L_458:
        /*08dc*/ 	.byte	0x04, 0x36
        /*08de*/ 	.short	(.L_460 - .L_459)
.L_459:
        /*08e0*/ 	.word	0x00000008
.L_460:


//--------------------- .nv.info._ZN7cutlass13device_kernelIN5flash11enable_sm90INS1_16FlashAttnBwdSm90INS1_25CollectiveMainloopBwdSm90ILi2ELi2ELi2EN4cute5tupleIJNS5_1CILi1EEES8_S8_EEENS6_IJNS7_ILi128EEESA_NS7_ILi64EEEEEENS_6half_tEfNS_4arch4Sm90ELb0ELb0ELb1ELb1ELb0ELb1ELb0ELb0ELi2ELi1ELi2ELi2ELb0EEENS1_21CollectiveEpilogueBwdISC_SD_SF_Li256ELb1ELb0ELi1EEENS1_19SingleTileSchedulerILb1ELb0ELb0ELi128EEEEEEEEEvNT_6ParamsE --------------------------
	.section	.nv.info._ZN7cutlass13device_kernelIN5flash11enable_sm90INS1_16FlashAttnBwdSm90INS1_25CollectiveMainloopBwdSm90ILi2ELi2ELi2EN4cute5tupleIJNS5_1CILi1EEES8_S8_EEENS6_IJNS7_ILi128EEESA_NS7_ILi64EEEEEENS_6half_tEfNS_4arch4Sm90ELb0ELb0ELb1ELb1ELb0ELb1ELb0ELb0ELi2ELi1ELi2ELi2ELb0EEENS1_21CollectiveEpilogueBwdISC_SD_SF_Li256ELb1ELb0ELi1EEENS1_19SingleTileSchedulerILb1ELb0ELb0ELi128EEEEEEEEEvNT_6ParamsE,"",@"SHT_CUDA_INFO"
	.sectionflags	@""
	.align	4


	//----- nvinfo : EIATTR_CUDA_API_VERSION
	.align		4
        /*0000*/ 	.byte	0x04, 0x37
        /*0002*/ 	.short	(.L_462 - .L_461)
.L_461:
        /*0004*/ 	.word	0x00000082


	//----- nvinfo : EIATTR_KPARAM_INFO
	.align		4
.L_462:
        /*0008*/ 	.byte	0x04, 0x17
        /*000a*/ 	.short	(.L_464 - .L_463)
.L_463:
        /*000c*/ 	.word	0x00000000
        /*0010*/ 	.short	0x0000
        /*0012*/ 	.short	0x0070
        /*0014*/ 	.byte	0x00, 0xf0, 0x01, 0x1a


	//----- nvinfo : EIATTR_SPARSE_MMA_MASK
	.align		4
.L_464:
        /*0018*/ 	.byte	0x03, 0x50
        /*001a*/ 	.short	0x0000


	//----- nvinfo : EIATTR_MAXREG_COUNT
	.align		4
        /*001c*/ 	.byte	0x03, 0x1b
        /*001e*/ 	.short	0x00a8


	//----- nvinfo : EIATTR_NUM_BARRIERS
	.align		4
        /*0020*/ 	.byte	0x02, 0x4c
        /*0022*/ 	.byte	0x10
	.zero		1


	//----- nvinfo : EIATTR_EXTERNS
	.align		4
        /*0024*/ 	.byte	0x04, 0x0f
        /*0026*/ 	.short	(.L_466 - .L_465)


	//   ....[0]....
	.align		4
.L_465:
        /*0028*/ 	.word	index@(__assertfail)


	//----- nvinfo : EIATTR_ANNOTATIONS
	.align		4
.L_466:
        /*002c*/ 	.byte	0x04, 0x55
        /*002e*/ 	.short	(.L_468 - .L_467)


	//   ....[0]....
.L_467:
        /* <DEDUP_REMOVED lines=23> */


	//----- nvinfo : EIATTR_MERCURY_ISA_VERSION
	.align		4
.L_468:
        /*0190*/ 	.byte	0x03, 0x5f
        /*0192*/ 	.short	0x0101


	//----- nvinfo : EIATTR_INT_WARP_WIDE_INSTR_OFFSETS
	.align		4
        /*0194*/ 	.byte	0x04, 0x31
        /*0196*/ 	.short	(.L_470 - .L_469)


	//   ....[0]....
.L_469:
        /*0198*/ 	.word	0x00000180


	//   ....[1]....
        /*019c*/ 	.word	0x00000240


	//   ....[2]....
        /*01a0*/ 	.word	0x000090e0


	//----- nvinfo : EIATTR_COOP_GROUP_MASK_REGIDS
	.align		4
.L_470:
        /*01a4*/ 	.byte	0x04, 0x29
        /*01a6*/ 	.short	(.L_472 - .L_471)


	//   ....[0]....
.L_471:
        /*01a8*/ 	.word	0xffffffff


	//   ....[1]....
        /*01ac*/ 	.word	0xffffffff


	//   ....[2]....
        /*01b0*/ 	.word	0xffffffff


	//   ....[3]....
        /*01b4*/ 	.word	0xffffffff


	//   ....[4]....
        /*01b8*/ 	.word	0xffffffff


	//   ....[5]....
        /*01bc*/ 	.word	0xffffffff


	//   ....[6]....
        /*01c0*/ 	.word	0xffffffff


	//   ....[7]....
        /*01c4*/ 	.word	0xffffffff


	//   ....[8]....
        /*01c8*/ 	.word	0xffffffff


	//   ....[9]....
        /*01cc*/ 	.word	0xffffffff


	//   ....[10]....
        /*01d0*/ 	.word	0xffffffff


	//   ....[11]....
        /*01d4*/ 	.word	0xffffffff


	//   ....[12]....
        /*01d8*/ 	.word	0xffffffff


	//   ....[13]....
        /*01dc*/ 	.word	0xffffffff


	//   ....[14]....
        /*01e0*/ 	.word	0xffffffff


	//   ....[15]....
        /*01e4*/ 	.word	0xffffffff


	//   ....[16]....
        /*01e8*/ 	.word	0xffffffff


	//   ....[17]....
        /*01ec*/ 	.word	0xffffffff


	//   ....[18]....
        /*01f0*/ 	.word	0xffffffff


	//   ....[19]....
        /*01f4*/ 	.word	0xffffffff


	//   ....[20]....
        /*01f8*/ 	.word	0xffffffff


	//   ....[21]....
        /*01fc*/ 	.word	0xffffffff


	//   ....[22]....
        /*0200*/ 	.word	0xffffffff


	//   ....[23]....
        /*0204*/ 	.word	0xffffffff


	//   ....[24]....
        /*0208*/ 	.word	0xffffffff


	//   ....[25]....
        /*020c*/ 	.word	0xffffffff


	//   ....[26]....
        /*0210*/ 	.word	0xffffffff


	//   ....[27]....
        /*0214*/ 	.word	0xffffffff


	//   ....[28]....
        /*0218*/ 	.word	0xffffffff


	//   ....[29]....
        /*021c*/ 	.word	0xffffffff


	//   ....[30]....
        /*0220*/ 	.word	0xffffffff


	//   ....[31]....
        /*0224*/ 	.word	0xffffffff


	//   ....[32]....
        /*0228*/ 	.word	0xffffffff


	//   ....[33]....
        /*022c*/ 	.word	0xffffffff


	//   ....[34]....
        /*0230*/ 	.word	0xffffffff


	//   ....[35]....
        /*0234*/ 	.word	0xffffffff


	//   ....[36]....
        /*0238*/ 	.word	0xffffffff


	//   ....[37]....
        /*023c*/ 	.word	0xffffffff


	//   ....[38]....
        /*0240*/ 	.word	0xffffffff


	//   ....[39]....
        /*0244*/ 	.word	0xffffffff


	//   ....[40]....
        /*0248*/ 	.word	0xffffffff


	//   ....[41]....
        /*024c*/ 	.word	0xffffffff


	//   ....[42]....
        /*0250*/ 	.word	0xffffffff


	//   ....[43]....
        /*0254*/ 	.word	0xffffffff


	//   ....[44]....
        /*0258*/ 	.word	0xffffffff


	//   ....[45]....
        /*025c*/ 	.word	0xffffffff


	//   ....[46]....
        /*0260*/ 	.word	0xffffffff


	//   ....[47]....
        /*0264*/ 	.word	0xffffffff


	//   ....[48]....
        /*0268*/ 	.word	0xffffffff


	//   ....[49]....
        /*026c*/ 	.word	0xffffffff


	//   ....[50]....
        /*0270*/ 	.word	0xffffffff


	//   ....[51]....
        /*0274*/ 	.word	0xffffffff


	//   ....[52]....
        /*0278*/ 	.word	0xffffffff


	//   ....[53]....
        /*027c*/ 	.word	0xffffffff


	//   ....[54]....
        /*0280*/ 	.word	0xffffffff


	//   ....[55]....
        /*0284*/ 	.word	0xffffffff


	//   ....[56]....
        /*0288*/ 	.word	0xffffffff


	//   ....[57]....
        /*028c*/ 	.word	0xffffffff


	//   ....[58]....
        /*0290*/ 	.word	0xffffffff


	//   ....[59]....
        /*0294*/ 	.word	0xffffffff


	//   ....[60]....
        /*0298*/ 	.word	0xffffffff


	//   ....[61]....
        /*029c*/ 	.word	0xffffffff


	//   ....[62]....
        /*02a0*/ 	.word	0xffffffff


	//   ....[63]....
        /*02a4*/ 	.word	0xffffffff


	//   ....[64]....
        /*02a8*/ 	.word	0xffffffff


	//   ....[65]....
        /*02ac*/ 	.word	0xffffffff


	//   ....[66]....
        /*02b0*/ 	.word	0xffffffff


	//   ....[67]....
        /*02b4*/ 	.word	0xffffffff


	//   ....[68]....
        /*02b8*/ 	.word	0xffffffff


	//   ....[69]....
        /*02bc*/ 	.word	0xffffffff


	//   ....[70]....
        /*02c0*/ 	.word	0xffffffff


	//   ....[71]....
        /*02c4*/ 	.word	0x0500000f


	//----- nvinfo : EIATTR_COOP_GROUP_INSTR_OFFSETS
	.align		4
.L_472:
        /*02c8*/ 	.byte	0x04, 0x28
        /*02ca*/ 	.short	(.L_474 - .L_473)


	//   ....[0]....
.L_473:
        /*02cc*/ 	.word	0x00000060


	//   ....[1]....
        /*02d0*/ 	.word	0x00000190


	//   ....[2]....
        /*02d4*/ 	.word	0x00000220


	//   ....[3]....
        /*02d8*/ 	.word	0x000003a0


	//   ....[4]....
        /*02dc*/ 	.word	0x00000610


	//   ....[5]....
        /*02e0*/ 	.word	0x00001170


	//   ....[6]....
        /*02e4*/ 	.word	0x000021d0


	//   ....[7]....
        /*02e8*/ 	.word	0x000022d0


	//   ....[8]....
        /*02ec*/ 	.word	0x00002410


	//   ....[9]....
        /*02f0*/ 	.word	0x00002590


	//   ....[10]....
        /*02f4*/ 	.word	0x000026f0


	//   ....[11]....
        /*02f8*/ 	.word	0x00002730


	//   ....[12]....
        /*02fc*/ 	.word	0x00002790


	//   ....[13]....
        /*0300*/ 	.word	0x000027d0


	//   ....[14]....
        /*0304*/ 	.word	0x000027e0


	//   ....[15]....
        /*0308*/ 	.word	0x00002820


	//   ....[16]....
        /*030c*/ 	.word	0x00002900


	//   ....[17]....
        /*0310*/ 	.word	0x000029c0


	//   ....[18]....
        /*0314*/ 	.word	0x00002f10


	//   ....[19]....
        /*0318*/ 	.word	0x00002f20


	//   ....[20]....
        /*031c*/ 	.word	0x00002f40


	//   ....[21]....
        /*0320*/ 	.word	0x00002f50


	//   ....[22]....
        /*0324*/ 	.word	0x00002f70


	//   ....[23]....
        /*0328*/ 	.word	0x00002f80


	//   ....[24]....
        /*032c*/ 	.word	0x00002fd0


	//   ....[25]....
        /*0330*/ 	.word	0x00003130


	//   ....[26]....
        /*0334*/ 	.word	0x00003230


	//   ....[27]....
        /*0338*/ 	.word	0x00003290


	//   ....[28]....
        /*033c*/ 	.word	0x000032e0


	//   ....[29]....
        /*0340*/ 	.word	0x00003370


	//   ....[30]....
        /*0344*/ 	.word	0x00003570


	//   ....[31]....
        /*0348*/ 	.word	0x000035e0


	//   ....[32]....
        /*034c*/ 	.word	0x00003640


	//   ....[33]....
        /*0350*/ 	.word	0x00003680


	//   ....[34]....
        /*0354*/ 	.word	0x000036c0


	//   ....[35]....
        /*0358*/ 	.word	0x00003700


	//   ....[36]....
        /*035c*/ 	.word	0x00003740


	//   ....[37]....
        /*0360*/ 	.word	0x00003780


	//   ....[38]....
        /*0364*/ 	.word	0x000037f0


	//   ....[39]....
        /*0368*/ 	.word	0x00003830


	//   ....[40]....
        /*036c*/ 	.word	0x000038f0


	//   ....[41]....
        /*0370*/ 	.word	0x00003930


	//   ....[42]....
        /*0374*/ 	.word	0x00003970


	//   ....[43]....
        /*0378*/ 	.word	0x000039f0


	//   ....[44]....
        /*037c*/ 	.word	0x00003a40


	//   ....[45]....
        /*0380*/ 	.word	0x00003bb0


	//   ....[46]....
        /*0384*/ 	.word	0x00003c30


	//   ....[47]....
        /*0388*/ 	.word	0x00003c70


	//   ....[48]....
        /*038c*/ 	.word	0x00003cc0


	//   ....[49]....
        /*0390*/ 	.word	0x00003d30


	//   ....[50]....
        /*0394*/ 	.word	0x00003d80


	//   ....[51]....
        /*0398*/ 	.word	0x00003ec0


	//   ....[52]....
        /*039c*/ 	.word	0x00003f00


	//   ....[53]....
        /*03a0*/ 	.word	0x00004030


	//   ....[54]....
        /*03a4*/ 	.word	0x00004070


	//   ....[55]....
        /*03a8*/ 	.word	0x000040b0


	//   ....[56]....
        /*03ac*/ 	.word	0x000040f0


	//   ....[57]....
        /*03b0*/ 	.word	0x00004100


	//   ....[58]....
        /*03b4*/ 	.word	0x00004150


	//   ....[59]....
        /*03b8*/ 	.word	0x000041a0


	//   ....[60]....
        /*03bc*/ 	.word	0x00004270


	//   ....[61]....
        /*03c0*/ 	.word	0x00004300


	//   ....[62]....
        /*03c4*/ 	.word	0x000045d0


	//   ....[63]....
        /*03c8*/ 	.word	0x000045f0


	//   ....[64]....
        /*03cc*/ 	.word	0x00004600


	//   ....[65]....
        /*03d0*/ 	.word	0x00004610


	//   ....[66]....
        /*03d4*/ 	.word	0x00004620


	//   ....[67]....
        /*03d8*/ 	.word	0x00004660


	//   ....[68]....
        /*03dc*/ 	.word	0x00004690


	//   ....[69]....
        /*03e0*/ 	.word	0x000046b0


	//   ....[70]....
        /*03e4*/ 	.word	0x00007e40


	//   ....[71]....
        /*03e8*/ 	.word	0x0000ac50


	//----- nvinfo : EIATTR_REG_RECONFIG
	.align		4
.L_474:
        /*03ec*/ 	.byte	0x01, 0x54
	.zero		2


	//----- nvinfo : EIATTR_SYSCALL_OFFSETS
	.align		4
        /*03f0*/ 	.byte	0x04, 0x46
        /*03f2*/ 	.short	(.L_476 - .L_475)


	//   ....[0]....
.L_475:
        /*03f4*/ 	.word	0x00000dd0


	//   ....[1]....
        /*03f8*/ 	.word	0x00000ec0


	//   ....[2]....
        /*03fc*/ 	.word	0x00001020


	//   ....[3]....
        /*0400*/ 	.word	0x00001110


	//----- nvinfo : EIATTR_MBARRIER_INSTR_OFFSETS
	.align		4
.L_476:
        /*0404*/ 	.byte	0x04, 0x39
        /*0406*/ 	.short	(.L_478 - .L_477)


	//   ....[0]....
.L_477:
        /*0408*/ 	.word	0x00000260
        /*040c*/ 	.word	0x000000ff
        /*0410*/ 	.word	0x00030c00
        /*0414*/ 	.short	0x0100
        /*0416*/ 	.byte	0x06
	.zero		1


	//   ....[1]....
        /*0418*/ 	.word	0x00000350
        /*041c*/ 	.word	0x000000ff
        /*0420*/ 	.word	0x00030c10
        /*0424*/ 	.short	0x0100
        /*0426*/ 	.byte	0x08
	.zero		1


	//   ....[2]....
        /*0428*/ 	.word	0x00000360
        /*042c*/ 	.word	0x000000ff
        /*0430*/ 	.word	0x00030c20
        /*0434*/ 	.short	0x0100
        /*0436*/ 	.byte	0x08
	.zero		1


	//   ....[3]....
        /*0438*/ 	.word	0x00000370
        /*043c*/ 	.word	0x000000ff
        /*0440*/ 	.word	0x00030c18
        /*0444*/ 	.short	0x0100
        /*0446*/ 	.byte	0x08
	.zero		1


	//   ....[4]....
        /*0448*/ 	.word	0x00000380
        /*044c*/ 	.word	0x000000ff
        /*0450*/ 	.word	0x00030c28
        /*0454*/ 	.short	0x0100
        /*0456*/ 	.byte	0x08
	.zero		1


	//   ....[5]....
        /*0458*/ 	.word	0x000004b0
        /*045c*/ 	.word	0x000000ff
        /*0460*/ 	.word	0x00030c30
        /*0464*/ 	.short	0x0100
        /*0466*/ 	.byte	0x08
	.zero		1


	//   ....[6]....
        /*0468*/ 	.word	0x000004c0
        /*046c*/ 	.word	0x000000ff
        /*0470*/ 	.word	0x00030c40
        /*0474*/ 	.short	0x0100
        /*0476*/ 	.byte	0x08
	.zero		1


	//   ....[7]....
        /*0478*/ 	.word	0x000004d0
        /*047c*/ 	.word	0x000000ff
        /*0480*/ 	.word	0x00030c38
        /*0484*/ 	.short	0x0100
        /*0486*/ 	.byte	0x08
	.zero		1


	//   ....[8]....
        /*0488*/ 	.word	0x000004e0
        /*048c*/ 	.word	0x000000ff
        /*0490*/ 	.word	0x00030c48
        /*0494*/ 	.short	0x0100
        /*0496*/ 	.byte	0x08
	.zero		1


	//   ....[9]....
        /*0498*/ 	.word	0x000011c0
        /*049c*/ 	.word	0x00000002
        /*04a0*/ 	.word	0x00030c00
        /*04a4*/ 	.short	0x010a
        /*04a6*/ 	.byte	0x3f
	.zero		1


	//   ....[10]....
        /*04a8*/ 	.word	0x00001340
        /*04ac*/ 	.word	0x00000002
        /*04b0*/ 	.word	0x00030c00
        /*04b4*/ 	.short	0x010a
        /*04b6*/ 	.byte	0x3f
	.zero		1


	//   ....[11]....
        /*04b8*/ 	.word	0x00001aa0
        /*04bc*/ 	.word	0x00000003
        /*04c0*/ 	.word	0x00030c10
        /*04c4*/ 	.short	0x010a
        /*04c6*/ 	.byte	0x3f
	.zero		1


	//   ....[12]....
        /*04c8*/ 	.word	0x00001b10
        /*04cc*/ 	.word	0x00000003
        /*04d0*/ 	.word	0x00030c10
        /*04d4*/ 	.short	0x010a
        /*04d6*/ 	.byte	0x3f
	.zero		1


	//   ....[13]....
        /*04d8*/ 	.word	0x00001f30
        /*04dc*/ 	.word	0x00000003
        /*04e0*/ 	.word	0x00030c30
        /*04e4*/ 	.short	0x010a
        /*04e6*/ 	.byte	0x3f
	.zero		1


	//   ....[14]....
        /*04e8*/ 	.word	0x00001fb0
        /*04ec*/ 	.word	0x00000003
        /*04f0*/ 	.word	0x00030c30
        /*04f4*/ 	.short	0x010a
        /*04f6*/ 	.byte	0x3f
	.zero		1


	//   ....[15]....
        /*04f8*/ 	.word	0x00005870
        /*04fc*/ 	.word	0x00000000
        /*0500*/ 	.word	0x00000000
        /*0504*/ 	.short	0x0101
        /*0506*/ 	.byte	0x3f
	.zero		1


	//   ....[16]....
        /*0508*/ 	.word	0x00005cc0
        /*050c*/ 	.word	0x00000003
        /*0510*/ 	.word	0x00000000
        /*0514*/ 	.short	0x0101
        /*0516*/ 	.byte	0x3f
	.zero		1


	//   ....[17]....
        /*0518*/ 	.word	0x000095e0
        /*051c*/ 	.word	0x0000000c
        /*0520*/ 	.word	0x00030c20
        /*0524*/ 	.short	0x010a
        /*0526*/ 	.byte	0x3f
	.zero		1


	//   ....[18]....
        /*0528*/ 	.word	0x00009a90
        /*052c*/ 	.word	0x0000000c
        /*0530*/ 	.word	0x00030c40
        /*0534*/ 	.short	0x010a
        /*0536*/ 	.byte	0x3f
	.zero		1


	//   ....[19]....
        /*0538*/ 	.word	0x00009cd0
        /*053c*/ 	.word	0x0000000c
        /*0540*/ 	.word	0x00030c28
        /*0544*/ 	.short	0x010a
        /*0546*/ 	.byte	0x3f
	.zero		1


	//   ....[20]....
        /*0548*/ 	.word	0x00009e90
        /*054c*/ 	.word	0x0000000c
        /*0550*/ 	.word	0x00030c48
        /*0554*/ 	.short	0x010a
        /*0556*/ 	.byte	0x3f
	.zero		1


	//   ....[21]....
        /*0558*/ 	.word	0x0000a0a0
        /*055c*/ 	.word	0x0000000c
        /*0560*/ 	.word	0x00030c20
        /*0564*/ 	.short	0x010a
        /*0566*/ 	.byte	0x3f
	.zero		1


	//   ....[22]....
        /*0568*/ 	.word	0x0000a2c0
        /*056c*/ 	.word	0x0000000c
        /*0570*/ 	.word	0x00030c40
        /*0574*/ 	.short	0x010a
        /*0576*/ 	.byte	0x3f
	.zero		1


	//   ....[23]....
        /*0578*/ 	.word	0x0000a4d0
        /*057c*/ 	.word	0x0000000c
        /*0580*/ 	.word	0x00030c28
        /*0584*/ 	.short	0x010a
        /*0586*/ 	.byte	0x3f
	.zero		1


	//   ....[24]....
        /*0588*/ 	.word	0x0000a6e0
        /*058c*/ 	.word	0x0000000d
        /*0590*/ 	.word	0x00030c40
        /*0594*/ 	.short	0x010a
        /*0596*/ 	.byte	0x3f
	.zero		1


	//   ....[25]....
        /*0598*/ 	.word	0x0000aad0
        /*059c*/ 	.word	0x00000007
        /*05a0*/ 	.word	0x00000000
        /*05a4*/ 	.short	0x010a
        /*05a6*/ 	.byte	0x3f
	.zero		1


	//   ....[26]....
        /*05a8*/ 	.word	0x0000ab20
        /*05ac*/ 	.word	0x0000000b
        /*05b0*/ 	.word	0x00000000
        /*05b4*/ 	.short	0x010a
        /*05b6*/ 	.byte	0x3f
	.zero		1


	//   ....[27]....
        /*05b8*/ 	.word	0x0000ab80
        /*05bc*/ 	.word	0x00000009
        /*05c0*/ 	.word	0x00000000
        /*05c4*/ 	.short	0x010a
        /*05c6*/ 	.byte	0x3f
	.zero		1


	//   ....[28]....
        /*05c8*/ 	.word	0x0000abb0
        /*05cc*/ 	.word	0x00000003
        /*05d0*/ 	.word	0x00000000
        /*05d4*/ 	.short	0x010a
        /*05d6*/ 	.byte	0x3f
	.zero		1


	//   ....[29]....
        /*05d8*/ 	.word	0x0000ac80
        /*05dc*/ 	.word	0x00000002
        /*05e0*/ 	.word	0x00030c00
        /*05e4*/ 	.short	0x010a
        /*05e6*/ 	.byte	0x3f
	.zero		1


	//   ....[30]....
        /*05e8*/ 	.word	0x0000acd0
        /*05ec*/ 	.word	0x00000003
        /*05f0*/ 	.word	0x00030c10
        /*05f4*/ 	.short	0x010a
        /*05f6*/ 	.byte	0x3f
	.zero		1


	//   ....[31]....
        /*05f8*/ 	.word	0x0000ad20
        /*05fc*/ 	.word	0x00000003
        /*0600*/ 	.word	0x00030c30
        /*0604*/ 	.short	0x010a
        /*0606*/ 	.byte	0x3f
	.zero		1


	//   ....[32]....
        /*0608*/ 	.word	0x0000ad70
        /*060c*/ 	.word	0x0000000c
        /*0610*/ 	.word	0x00030c20
        /*0614*/ 	.short	0x010a
        /*0616*/ 	.byte	0x3f
	.zero		1


	//   ....[33]....
        /*0618*/ 	.word	0x0000adc0
        /*061c*/ 	.word	0x0000000c
        /*0620*/ 	.word	0x00030c40
        /*0624*/ 	.short	0x010a
        /*0626*/ 	.byte	0x3f
	.zero		1


	//   ....[34]....
        /*0628*/ 	.word	0x0000ae10
        /*062c*/ 	.word	0x0000000c
        /*0630*/ 	.word	0x00030c28
        /*0634*/ 	.short	0x010a
        /*0636*/ 	.byte	0x3f
	.zero		1


	//   ....[35]....
        /*0638*/ 	.word	0x0000ae60
        /*063c*/ 	.word	0x0000000c
        /*0640*/ 	.word	0x00030c48
        /*0644*/ 	.short	0x010a
        /*0646*/ 	.byte	0x3f
	.zero		1


	//   ....[36]....
        /*0648*/ 	.word	0x0000aec0
        /*064c*/ 	.word	0x0000000c
        /*0650*/ 	.word	0x00030c20
        /*0654*/ 	.short	0x010a
        /*0656*/ 	.byte	0x3f
	.zero		1


	//   ....[37]....
        /*0658*/ 	.word	0x0000af10
        /*065c*/ 	.word	0x0000000c
        /*0660*/ 	.word	0x00030c40
        /*0664*/ 	.short	0x010a
        /*0666*/ 	.byte	0x3f
	.zero		1


	//   ....[38]....
        /*0668*/ 	.word	0x0000af60
        /*066c*/ 	.word	0x0000000c
        /*0670*/ 	.word	0x00030c28
        /*0674*/ 	.short	0x010a
        /*0676*/ 	.byte	0x3f
	.zero		1


	//   ....[39]....
        /*0678*/ 	.word	0x0000afb0
        /*067c*/ 	.word	0x0000000d
        /*0680*/ 	.word	0x00030c40
        /*0684*/ 	.short	0x010a
        /*0686*/ 	.byte	0x3f
	.zero		1


	//   ....[40]....
        /*0688*/ 	.word	0x0000b080
        /*068c*/ 	.word	0x00000007
        /*0690*/ 	.word	0x00000000
        /*0694*/ 	.short	0x010a
        /*0696*/ 	.byte	0x3f
	.zero		1


	//   ....[41]....
        /*0698*/ 	.word	0x0000b0d0
        /*069c*/ 	.word	0x0000000b
        /*06a0*/ 	.word	0x00000000
        /*06a4*/ 	.short	0x010a
        /*06a6*/ 	.byte	0x3f
	.zero		1


	//   ....[42]....
        /*06a8*/ 	.word	0x0000b120
        /*06ac*/ 	.word	0x00000009
        /*06b0*/ 	.word	0x00000000
        /*06b4*/ 	.short	0x010a
        /*06b6*/ 	.byte	0x3f
	.zero		1


	//----- nvinfo : EIATTR_NUM_MBARRIERS
	.align		4
.L_478:
        /*06b8*/ 	.byte	0x03, 0x38
        /*06ba*/ 	.short	0x0009


	//----- nvinfo : EIATTR_EXIT_INSTR_OFFSETS
	.align		4
        /*06bc*/ 	.byte	0x04, 0x1c
        /*06be*/ 	.short	(.L_480 - .L_479)


	//   ....[0]....
.L_479:
        /*06c0*/ 	.word	0x0000ac00


	//----- nvinfo : EIATTR_MAX_THREADS
	.align		4
.L_480:
        /*06c4*/ 	.byte	0x04, 0x05
        /*06c6*/ 	.short	(.L_482 - .L_481)
.L_481:
        /*06c8*/ 	.word	0x00000180
        /*06cc*/ 	.word	0x00000001
        /*06d0*/ 	.word	0x00000001


	//----- nvinfo : EIATTR_CRS_STACK_SIZE
	.align		4
.L_482:
        /*06d4*/ 	.byte	0x04, 0x1e
        /*06d6*/ 	.short	(.L_484 - .L_483)
.L_483:
        /*06d8*/ 	.word	0x00000000


	//----- nvinfo : EIATTR_CBANK_PARAM_SIZE
	.align		4
.L_484:
        /*06dc*/ 	.byte	0x03, 0x19
        /*06de*/ 	.short	0x06f0


	//----- nvinfo : EIATTR_PARAM_CBANK
	.align		4
        /*06e0*/ 	.byte	0x04, 0x0a
        /*06e2*/ 	.short	(.L_486 - .L_485)
	.align		4
.L_485:
        /*06e4*/ 	.word	index@(.nv.constant0._ZN7cutlass13device_kernelIN5flash11enable_sm90INS1_16FlashAttnBwdSm90INS1_25CollectiveMainloopBwdSm90ILi2ELi2ELi2EN4cute5tupleIJNS5_1CILi1EEES8_S8_EEENS6_IJNS7_ILi128EEESA_NS7_ILi64EEEEEENS_6half_tEfNS_4arch4Sm90ELb0ELb0ELb1ELb1ELb0ELb1ELb0ELb0ELi2ELi1ELi2ELi2ELb0EEENS1_21CollectiveEpilogueBwdISC_SD_SF_Li256ELb1ELb0ELi1EEENS1_19SingleTileSchedulerILb1ELb0ELb0ELi128EEEEEEEEEvNT_6ParamsE)
        /*06e8*/ 	.short	0x0210
        /*06ea*/ 	.short	0x06f0


	//----- nvinfo : EIATTR_SW_WAR
	.align		4
.L_486:
        /*06ec*/ 	.byte	0x04, 0x36
        /*06ee*/ 	.short	(.L_488 - .L_487)
.L_487:
        /*06f0*/ 	.word	0x00000008
.L_488:


//--------------------- .nv.info._ZN7cutlass13device_kernelIN5flash11enable_sm90INS1_16FlashAttnBwdSm90INS1_25CollectiveMainloopBwdSm90ILi2ELi2ELi2EN4cute5tupleIJNS5_1CILi1EEES8_S8_EEENS6_IJNS7_ILi128EEESA_NS7_ILi64EEEEEENS_6half_tEfNS_4arch4Sm90ELb0ELb0ELb1ELb1ELb1ELb1ELb0ELb0ELi2ELi1ELi2ELi2ELb0EEENS1_21CollectiveEpilogueBwdISC_SD_SF_Li256ELb1ELb0ELi1EEENS1_19SingleTileSchedulerILb1ELb0ELb0ELi128EEEEEEEEEvNT_6ParamsE --------------------------
	.section	.nv.info._ZN7cutlass13device_kernelIN5flash11enable_sm90INS1_16FlashAttnBwdSm90INS1_25CollectiveMainloopBwdSm90ILi2ELi2ELi2EN4cute5tupleIJNS5_1CILi1EEES8_S8_EEENS6_IJNS7_ILi128EEESA_NS7_ILi64EEEEEENS_6half_tEfNS_4arch4Sm90ELb0ELb0ELb1ELb1ELb1ELb1ELb0ELb0ELi2ELi1ELi2ELi2ELb0EEENS1_21CollectiveEpilogueBwdISC_SD_SF_Li256ELb1ELb0ELi1EEENS1_19SingleTileSchedulerILb1ELb0ELb0ELi128EEEEEEEEEvNT_6ParamsE,"",@"SHT_CUDA_INFO"
	.sectionflags	@""
	.align	4


	//----- nvinfo : EIATTR_CUDA_API_VERSION
	.align		4
        /*0000*/ 	.byte	0x04, 0x37
        /*0002*/ 	.short	(.L_490 - .L_489)
.L_489:
        /*0004*/ 	.word	0x00000082


	//----- nvinfo : EIATTR_KPARAM_INFO
	.align		4
.L_490:
        /*0008*/ 	.byte	0x04, 0x17
        /*000a*/ 	.short	(.L_492 - .L_491)
.L_491:
        /*000c*/ 	.word	0x00000000
        /*0010*/ 	.short	0x0000
        /*0012*/ 	.short	0x0070
        /*0014*/ 	.byte	0x00, 0xf0, 0x01, 0x1a


	//----- nvinfo : EIATTR_SPARSE_MMA_MASK
	.align		4
.L_492:
        /*0018*/ 	.byte	0x03, 0x50
        /*001a*/ 	.short	0x0000


	//----- nvinfo : EIATTR_MAXREG_COUNT
	.align		4
        /*001c*/ 	.byte	0x03, 0x1b
        /*001e*/ 	.short	0x00a8


	//----- nvinfo : EIATTR_NUM_BARRIERS
	.align		4
        /*0020*/ 	.byte	0x02, 0x4c
        /*0022*/ 	.byte	0x10
	.zero		1


	//----- nvinfo : EIATTR_EXTERNS
	.align		4
        /*0024*/ 	.byte	0x04, 0x0f
        /*0026*/ 	.short	(.L_494 - .L_493)


	//   ....[0]....
	.align		4
.L_493:
        /*0028*/ 	.word	index@(__assertfail)


	//----- nvinfo : EIATTR_ANNOTATIONS
	.align		4
.L_494:
        /*002c*/ 	.byte	0x04, 0x55
        /*002e*/ 	.short	(.L_496 - .L_495)


	//   ....[0]....
.L_495:
        /* <DEDUP_REMOVED lines=21> */


	//----- nvinfo : EIATTR_MERCURY_ISA_VERSION
	.align		4
.L_496:
        /*0170*/ 	.byte	0x03, 0x5f
        /*0172*/ 	.short	0x0101


	//----- nvinfo : EIATTR_INT_WARP_WIDE_INSTR_OFFSETS
	.align		4
        /*0174*/ 	.byte	0x04, 0x31
        /*0176*/ 	.short	(.L_498 - .L_497)


	//   ....[0]....
.L_497:
        /*0178*/ 	.word	0x00000180


	//   ....[1]....
        /*017c*/ 	.word	0x00000240


	//   ....[2]....
        /*0180*/ 	.word	0x00008af0


	//   ....[3]....
        /*0184*/ 	.word	0x00008f60


	//   ....[4]....
        /*0188*/ 	.word	0x00009530


	//   ....[5]....
        /*018c*/ 	.word	0x000098b0


	//----- nvinfo : EIATTR_COOP_GROUP_MASK_REGIDS
	.align		4
.L_498:
        /*0190*/ 	.byte	0x04, 0x29
        /*0192*/ 	.short	(.L_500 - .L_499)


	//   ....[0]....
.L_499:
        /*0194*/ 	.word	0xffffffff


	//   ....[1]....
        /*0198*/ 	.word	0xffffffff


	//   ....[2]....
        /*019c*/ 	.word	0xffffffff


	//   ....[3]....
        /*01a0*/ 	.word	0xffffffff


	//   ....[4]....
        /*01a4*/ 	.word	0xffffffff


	//   ....[5]....
        /*01a8*/ 	.word	0xffffffff


	//   ....[6]....
        /*01ac*/ 	.word	0xffffffff


	//   ....[7]....
        /*01b0*/ 	.word	0xffffffff


	//   ....[8]....
        /*01b4*/ 	.word	0xffffffff


	//   ....[9]....
        /*01b8*/ 	.word	0xffffffff


	//   ....[10]....
        /*01bc*/ 	.word	0xffffffff


	//   ....[11]....
        /*01c0*/ 	.word	0xffffffff


	//   ....[12]....
        /*01c4*/ 	.word	0xffffffff


	//   ....[13]....
        /*01c8*/ 	.word	0xffffffff


	//   ....[14]....
        /*01cc*/ 	.word	0xffffffff


	//   ....[15]....
        /*01d0*/ 	.word	0xffffffff


	//   ....[16]....
        /*01d4*/ 	.word	0xffffffff


	//   ....[17]....
        /*01d8*/ 	.word	0xffffffff


	//   ....[18]....
        /*01dc*/ 	.word	0xffffffff


	//   ....[19]....
        /*01e0*/ 	.word	0xffffffff


	//   ....[20]....
        /*01e4*/ 	.word	0xffffffff


	//   ....[21]....
        /*01e8*/ 	.word	0xffffffff


	//   ....[22]....
        /*01ec*/ 	.word	0xffffffff


	//   ....[23]....
        /*01f0*/ 	.word	0xffffffff


	//   ....[24]....
        /*01f4*/ 	.word	0xffffffff


	//   ....[25]....
        /*01f8*/ 	.word	0xffffffff


	//   ....[26]....
        /*01fc*/ 	.word	0xffffffff


	//   ....[27]....
        /*0200*/ 	.word	0xffffffff


	//   ....[28]....
        /*0204*/ 	.word	0xffffffff


	//   ....[29]....
        /*0208*/ 	.word	0xffffffff


	//   ....[30]....
        /*020c*/ 	.word	0xffffffff


	//   ....[31]....
        /*0210*/ 	.word	0xffffffff


	//   ....[32]....
        /*0214*/ 	.word	0xffffffff


	//   ....[33]....
        /*0218*/ 	.word	0xffffffff


	//   ....[34]....
        /*021c*/ 	.word	0xffffffff


	//   ....[35]....
        /*0220*/ 	.word	0xffffffff


	//   ....[36]....
        /*0224*/ 	.word	0xffffffff


	//   ....[37]....
        /*0228*/ 	.word	0xffffffff


	//   ....[38]....
        /*022c*/ 	.word	0xffffffff


	//   ....[39]....
        /*0230*/ 	.word	0xffffffff


	//   ....[40]....
        /*0234*/ 	.word	0xffffffff


	//   ....[41]....
        /*0238*/ 	.word	0xffffffff


	//   ....[42]....
        /*023c*/ 	.word	0xffffffff


	//   ....[43]....
        /*0240*/ 	.word	0xffffffff


	//   ....[44]....
        /*0244*/ 	.word	0xffffffff


	//   ....[45]....
        /*0248*/ 	.word	0xffffffff


	//   ....[46]....
        /*024c*/ 	.word	0xffffffff


	//   ....[47]....
        /*0250*/ 	.word	0xffffffff


	//   ....[48]....
        /*0254*/ 	.word	0xffffffff


	//   ....[49]....
        /*0258*/ 	.word	0xffffffff


	//   ....[50]....
        /*025c*/ 	.word	0xffffffff


	//   ....[51]....
        /*0260*/ 	.word	0xffffffff


	//   ....[52]....
        /*0264*/ 	.word	0xffffffff


	//   ....[53]....
        /*0268*/ 	.word	0xffffffff


	//   ....[54]....
        /*026c*/ 	.word	0xffffffff


	//   ....[55]....
        /*0270*/ 	.word	0xffffffff


	//   ....[56]....
        /*0274*/ 	.word	0xffffffff


	//   ....[57]....
        /*0278*/ 	.word	0xffffffff


	//   ....[58]....
        /*027c*/ 	.word	0xffffffff


	//   ....[59]....
        /*0280*/ 	.word	0xffffffff


	//   ....[60]....
        /*0284*/ 	.word	0xffffffff


	//   ....[61]....
        /*0288*/ 	.word	0xffffffff


	//   ....[62]....
        /*028c*/ 	.word	0xffffffff


	//   ....[63]....
        /*0290*/ 	.word	0xffffffff


	//   ....[64]....
        /*0294*/ 	.word	0xffffffff


	//   ....[65]....
        /*0298*/ 	.word	0xffffffff


	//   ....[66]....
        /*029c*/ 	.word	0xffffffff


	//   ....[67]....
        /*02a0*/ 	.word	0xffffffff


	//   ....[68]....
        /*02a4*/ 	.word	0xffffffff


	//   ....[69]....
        /*02a8*/ 	.word	0xffffffff


	//   ....[70]....
        /*02ac*/ 	.word	0xffffffff


	//   ....[71]....
        /*02b0*/ 	.word	0xffffffff


	//   ....[72]....
        /*02b4*/ 	.word	0xffffffff


	//   ....[73]....
        /*02b8*/ 	.word	0xffffffff


	//   ....[74]....
        /*02bc*/ 	.word	0xffffffff


	//   ....[75]....
        /*02c0*/ 	.word	0xffffffff


	//   ....[76]....
        /*02c4*/ 	.word	0xffffffff


	//   ....[77]....
        /*02c8*/ 	.word	0x0500000f


	//   ....[78]....
        /*02cc*/ 	.word	0x0500000f


	//   ....[79]....
        /*02d0*/ 	.word	0x0500000f


	//   ....[80]....
        /*02d4*/ 	.word	0x0500000f


	//----- nvinfo : EIATTR_COOP_GROUP_INSTR_OFFSETS
	.align		4
.L_500:
        /*02d8*/ 	.byte	0x04, 0x28
        /*02da*/ 	.short	(.L_502 - .L_501)


	//   ....[0]....
.L_501:
        /*02dc*/ 	.word	0x00000060


	//   ....[1]....
        /*02e0*/ 	.word	0x00000190


	//   ....[2]....
        /*02e4*/ 	.word	0x00000220


	//   ....[3]....
        /*02e8*/ 	.word	0x000003a0


	//   ....[4]....
        /*02ec*/ 	.word	0x00000610


	//   ....[5]....
        /*02f0*/ 	.word	0x00001170


	//   ....[6]....
        /*02f4*/ 	.word	0x00002120


	//   ....[7]....
        /*02f8*/ 	.word	0x00002240


	//   ....[8]....
        /*02fc*/ 	.word	0x00002360


	//   ....[9]....
        /*0300*/ 	.word	0x000024e0


	//   ....[10]....
        /*0304*/ 	.word	0x00002620


	//   ....[11]....
        /*0308*/ 	.word	0x00002670


	//   ....[12]....
        /*030c*/ 	.word	0x000026e0


	//   ....[13]....
        /*0310*/ 	.word	0x00002730


	//   ....[14]....
        /*0314*/ 	.word	0x00002750


	//   ....[15]....
        /*0318*/ 	.word	0x00002800


	//   ....[16]....
        /*031c*/ 	.word	0x00002930


	//   ....[17]....
        /*0320*/ 	.word	0x00002970


	//   ....[18]....
        /*0324*/ 	.word	0x00002f70


	//   ....[19]....
        /*0328*/ 	.word	0x00002f90


	//   ....[20]....
        /*032c*/ 	.word	0x00002fa0


	//   ....[21]....
        /*0330*/ 	.word	0x00002fc0


	//   ....[22]....
        /*0334*/ 	.word	0x00002fd0


	//   ....[23]....
        /*0338*/ 	.word	0x00002ff0


	//   ....[24]....
        /*033c*/ 	.word	0x00003030


	//   ....[25]....
        /*0340*/ 	.word	0x000030b0


	//   ....[26]....
        /*0344*/ 	.word	0x000032c0


	//   ....[27]....
        /*0348*/ 	.word	0x000033c0


	//   ....[28]....
        /*034c*/ 	.word	0x00003400


	//   ....[29]....
        /*0350*/ 	.word	0x00003480


	//   ....[30]....
        /*0354*/ 	.word	0x000034f0


	//   ....[31]....
        /*0358*/ 	.word	0x00003530


	//   ....[32]....
        /*035c*/ 	.word	0x00003570


	//   ....[33]....
        /*0360*/ 	.word	0x000035b0


	//   ....[34]....
        /*0364*/ 	.word	0x000035c0


	//   ....[35]....
        /*0368*/ 	.word	0x000036e0


	//   ....[36]....
        /*036c*/ 	.word	0x00003720


	//   ....[37]....
        /*0370*/ 	.word	0x00003770


	//   ....[38]....
        /*0374*/ 	.word	0x000037b0


	//   ....[39]....
        /*0378*/ 	.word	0x000037f0


	//   ....[40]....
        /*037c*/ 	.word	0x00003880


	//   ....[41]....
        /*0380*/ 	.word	0x000038c0


	//   ....[42]....
        /*0384*/ 	.word	0x00003920


	//   ....[43]....
        /*0388*/ 	.word	0x00003960


	//   ....[44]....
        /*038c*/ 	.word	0x000039e0


	//   ....[45]....
        /*0390*/ 	.word	0x00003ad0


	//   ....[46]....
        /*0394*/ 	.word	0x00003b10


	//   ....[47]....
        /*0398*/ 	.word	0x00003c20


	//   ....[48]....
        /*039c*/ 	.word	0x00003d40


	//   ....[49]....
        /*03a0*/ 	.word	0x00003e00


	//   ....[50]....
        /*03a4*/ 	.word	0x00003ec0


	//   ....[51]....
        /*03a8*/ 	.word	0x00003f20


	//   ....[52]....
        /*03ac*/ 	.word	0x00003f60


	//   ....[53]....
        /*03b0*/ 	.word	0x00003fa0


	//   ....[54]....
        /*03b4*/ 	.word	0x00003fd0


	//   ....[55]....
        /*03b8*/ 	.word	0x00004020


	//   ....[56]....
        /*03bc*/ 	.word	0x00004060


	//   ....[57]....
        /*03c0*/ 	.word	0x000040a0


	//   ....[58]....
        /*03c4*/ 	.word	0x000040e0


	//   ....[59]....
        /*03c8*/ 	.word	0x00004120


	//   ....[60]....
        /*03cc*/ 	.word	0x00004160


	//   ....[61]....
        /*03d0*/ 	.word	0x00004270


	//   ....[62]....
        /*03d4*/ 	.word	0x00004540


	//   ....[63]....
        /*03d8*/ 	.word	0x00004550


	//   ....[64]....
        /*03dc*/ 	.word	0x00004560


	//   ....[65]....
        /*03e0*/ 	.word	0x00004570


	//   ....[66]....
        /*03e4*/ 	.word	0x00004580


	//   ....[67]....
        /*03e8*/ 	.word	0x00004590


	//   ....[68]....
        /*03ec*/ 	.word	0x00004820


	//   ....[69]....
        /*03f0*/ 	.word	0x00004830


	//   ....[70]....
        /*03f4*/ 	.word	0x00007e10


	//   ....[71]....
        /*03f8*/ 	.word	0x00008790


	//   ....[72]....
        /*03fc*/ 	.word	0x00008a20


	//   ....[73]....
        /*0400*/ 	.word	0x00008c60


	//   ....[74]....
        /*0404*/ 	.word	0x00008e90


	//   ....[75]....
        /*0408*/ 	.word	0x00009140


	//   ....[76]....
        /*040c*/ 	.word	0x00009470


	//   ....[77]....
        /*0410*/ 	.word	0x0000b420


	//   ....[78]....
        /*0414*/ 	.word	0x0000b570


	//   ....[79]....
        /*0418*/ 	.word	0x0000b5e0


	//   ....[80]....
        /*041c*/ 	.word	0x0000b650


	//----- nvinfo : EIATTR_REG_RECONFIG
	.align		4
.L_502:
        /*0420*/ 	.byte	0x01, 0x54
	.zero		2


	//----- nvinfo : EIATTR_SYSCALL_OFFSETS
	.align		4
        /*0424*/ 	.byte	0x04, 0x46
        /*0426*/ 	.short	(.L_504 - .L_503)


	//   ....[0]....
.L_503:
        /*0428*/ 	.word	0x00000dd0


	//   ....[1]....
        /*042c*/ 	.word	0x00000ec0


	//   ....[2]....
        /*0430*/ 	.word	0x00001020


	//   ....[3]....
        /*0434*/ 	.word	0x00001110


	//----- nvinfo : EIATTR_MBARRIER_INSTR_OFFSETS
	.align		4
.L_504:
        /*0438*/ 	.byte	0x04, 0x39
        /*043a*/ 	.short	(.L_506 - .L_505)


	//   ....[0]....
.L_505:
        /*043c*/ 	.word	0x00000260
        /*0440*/ 	.word	0x000000ff
        /*0444*/ 	.word	0x00030c00
        /*0448*/ 	.short	0x0100
        /*044a*/ 	.byte	0x06
	.zero		1


	//   ....[1]....
        /*044c*/ 	.word	0x00000350
        /*0450*/ 	.word	0x000000ff
        /*0454*/ 	.word	0x00030c10
        /*0458*/ 	.short	0x0100
        /*045a*/ 	.byte	0x08
	.zero		1


	//   ....[2]....
        /*045c*/ 	.word	0x00000360
        /*0460*/ 	.word	0x000000ff
        /*0464*/ 	.word	0x00030c20
        /*0468*/ 	.short	0x0100
        /*046a*/ 	.byte	0x08
	.zero		1


	//   ....[3]....
        /*046c*/ 	.word	0x00000370
        /*0470*/ 	.word	0x000000ff
        /*0474*/ 	.word	0x00030c18
        /*0478*/ 	.short	0x0100
        /*047a*/ 	.byte	0x08
	.zero		1


	//   ....[4]....
        /*047c*/ 	.word	0x00000380
        /*0480*/ 	.word	0x000000ff
        /*0484*/ 	.word	0x00030c28
        /*0488*/ 	.short	0x0100
        /*048a*/ 	.byte	0x08
	.zero		1


	//   ....[5]....
        /*048c*/ 	.word	0x000004b0
        /*0490*/ 	.word	0x000000ff
        /*0494*/ 	.word	0x00030c30
        /*0498*/ 	.short	0x0100
        /*049a*/ 	.byte	0x08
	.zero		1


	//   ....[6]....
        /*049c*/ 	.word	0x000004c0
        /*04a0*/ 	.word	0x000000ff
        /*04a4*/ 	.word	0x00030c40
        /*04a8*/ 	.short	0x0100
        /*04aa*/ 	.byte	0x08
	.zero		1


	//   ....[7]....
        /*04ac*/ 	.word	0x000004d0
        /*04b0*/ 	.word	0x000000ff
        /*04b4*/ 	.word	0x00030c38
        /*04b8*/ 	.short	0x0100
        /*04ba*/ 	.byte	0x08
	.zero		1


	//   ....[8]....
        /*04bc*/ 	.word	0x000004e0
        /*04c0*/ 	.word	0x000000ff
        /*04c4*/ 	.word	0x00030c48
        /*04c8*/ 	.short	0x0100
        /*04ca*/ 	.byte	0x08
	.zero		1


	//   ....[9]....
        /*04cc*/ 	.word	0x000011c0
        /*04d0*/ 	.word	0x00000002
        /*04d4*/ 	.word	0x00030c00
        /*04d8*/ 	.short	0x010a
        /*04da*/ 	.byte	0x3f
	.zero		1


	//   ....[10]....
        /*04dc*/ 	.word	0x00001340
        /*04e0*/ 	.word	0x00000002
        /*04e4*/ 	.word	0x00030c00
        /*04e8*/ 	.short	0x010a
        /*04ea*/ 	.byte	0x3f
	.zero		1


	//   ....[11]....
        /*04ec*/ 	.word	0x00001aa0
        /*04f0*/ 	.word	0x00000019
        /*04f4*/ 	.word	0x00030c10
        /*04f8*/ 	.short	0x010a
        /*04fa*/ 	.byte	0x3f
	.zero		1


	//   ....[12]....
        /*04fc*/ 	.word	0x00001b10
        /*0500*/ 	.word	0x00000019
        /*0504*/ 	.word	0x00030c10
        /*0508*/ 	.short	0x010a
        /*050a*/ 	.byte	0x3f
	.zero		1


	//   ....[13]....
        /*050c*/ 	.word	0x00001f30
        /*0510*/ 	.word	0x00000019
        /*0514*/ 	.word	0x00030c30
        /*0518*/ 	.short	0x010a
        /*051a*/ 	.byte	0x3f
	.zero		1


	//   ....[14]....
        /*051c*/ 	.word	0x00001fb0
        /*0520*/ 	.word	0x00000019
        /*0524*/ 	.word	0x00030c30
        /*0528*/ 	.short	0x010a
        /*052a*/ 	.byte	0x3f
	.zero		1


	//   ....[15]....
        /*052c*/ 	.word	0x00005840
        /*0530*/ 	.word	0x00000000
        /*0534*/ 	.word	0x00000000
        /*0538*/ 	.short	0x0101
        /*053a*/ 	.byte	0x3f
	.zero		1


	//   ....[16]....
        /*053c*/ 	.word	0x00005c80
        /*0540*/ 	.word	0x00000000
        /*0544*/ 	.word	0x00000000
        /*0548*/ 	.short	0x0101
        /*054a*/ 	.byte	0x3f
	.zero		1


	//   ....[17]....
        /*054c*/ 	.word	0x00009db0
        /*0550*/ 	.word	0x0000000c
        /*0554*/ 	.word	0x00030c20
        /*0558*/ 	.short	0x010a
        /*055a*/ 	.byte	0x3f
	.zero		1


	//   ....[18]....
        /*055c*/ 	.word	0x0000a260
        /*0560*/ 	.word	0x0000000c
        /*0564*/ 	.word	0x00030c40
        /*0568*/ 	.short	0x010a
        /*056a*/ 	.byte	0x3f
	.zero		1


	//   ....[19]....
        /*056c*/ 	.word	0x0000a4a0
        /*0570*/ 	.word	0x0000000c
        /*0574*/ 	.word	0x00030c28
        /*0578*/ 	.short	0x010a
        /*057a*/ 	.byte	0x3f
	.zero		1


	//   ....[20]....
        /*057c*/ 	.word	0x0000a660
        /*0580*/ 	.word	0x0000000c
        /*0584*/ 	.word	0x00030c48
        /*0588*/ 	.short	0x010a
        /*058a*/ 	.byte	0x3f
	.zero		1


	//   ....[21]....
        /*058c*/ 	.word	0x0000a870
        /*0590*/ 	.word	0x0000000c
        /*0594*/ 	.word	0x00030c20
        /*0598*/ 	.short	0x010a
        /*059a*/ 	.byte	0x3f
	.zero		1


	//   ....[22]....
        /*059c*/ 	.word	0x0000aa90
        /*05a0*/ 	.word	0x0000000c
        /*05a4*/ 	.word	0x00030c40
        /*05a8*/ 	.short	0x010a
        /*05aa*/ 	.byte	0x3f
	.zero		1


	//   ....[23]....
        /*05ac*/ 	.word	0x0000aca0
        /*05b0*/ 	.word	0x0000000c
        /*05b4*/ 	.word	0x00030c28
        /*05b8*/ 	.short	0x010a
        /*05ba*/ 	.byte	0x3f
	.zero		1


	//   ....[24]....
        /*05bc*/ 	.word	0x0000aeb0
        /*05c0*/ 	.word	0x0000000d
        /*05c4*/ 	.word	0x00030c40
        /*05c8*/ 	.short	0x010a
        /*05ca*/ 	.byte	0x3f
	.zero		1


	//   ....[25]....
        /*05cc*/ 	.word	0x0000b2a0
        /*05d0*/ 	.word	0x00000007
        /*05d4*/ 	.word	0x00000000
        /*05d8*/ 	.short	0x010a
        /*05da*/ 	.byte	0x3f
	.zero		1


	//   ....[26]....
        /*05dc*/ 	.word	0x0000b2f0
        /*05e0*/ 	.word	0x0000000b
        /*05e4*/ 	.word	0x00000000
        /*05e8*/ 	.short	0x010a
        /*05ea*/ 	.byte	0x3f
	.zero		1


	//   ....[27]....
        /*05ec*/ 	.word	0x0000b350
        /*05f0*/ 	.word	0x00000009
        /*05f4*/ 	.word	0x00000000
        /*05f8*/ 	.short	0x010a
        /*05fa*/ 	.byte	0x3f
	.zero		1


	//   ....[28]....
        /*05fc*/ 	.word	0x0000b380
        /*0600*/ 	.word	0x00000003
        /*0604*/ 	.word	0x00000000
        /*0608*/ 	.short	0x010a
        /*060a*/ 	.byte	0x3f
	.zero		1


	//   ....[29]....
        /*060c*/ 	.word	0x0000b450
        /*0610*/ 	.word	0x00000002
        /*0614*/ 	.word	0x00030c00
        /*0618*/ 	.short	0x010a
        /*061a*/ 	.byte	0x3f
	.zero		1


	//   ....[30]....
        /*061c*/ 	.word	0x0000b4a0
        /*0620*/ 	.word	0x00000019
        /*0624*/ 	.word	0x00030c10
        /*0628*/ 	.short	0x010a
        /*062a*/ 	.byte	0x3f
	.zero		1


	//   ....[31]....
        /*062c*/ 	.word	0x0000b4f0
        /*0630*/ 	.word	0x00000019
        /*0634*/ 	.word	0x00030c30
        /*0638*/ 	.short	0x010a
        /*063a*/ 	.byte	0x3f
	.zero		1


	//   ....[32]....
        /*063c*/ 	.word	0x0000b690
        /*0640*/ 	.word	0x0000000c
        /*0644*/ 	.word	0x00030c20
        /*0648*/ 	.short	0x010a
        /*064a*/ 	.byte	0x3f
	.zero		1


	//   ....[33]....
        /*064c*/ 	.word	0x0000b6e0
        /*0650*/ 	.word	0x0000000c
        /*0654*/ 	.word	0x00030c40
        /*0658*/ 	.short	0x010a
        /*065a*/ 	.byte	0x3f
	.zero		1


	//   ....[34]....
        /*065c*/ 	.word	0x0000b730
        /*0660*/ 	.word	0x0000000c
        /*0664*/ 	.word	0x00030c28
        /*0668*/ 	.short	0x010a
        /*066a*/ 	.byte	0x3f
	.zero		1


	//   ....[35]....
        /*066c*/ 	.word	0x0000b780
        /*0670*/ 	.word	0x0000000c
        /*0674*/ 	.word	0x00030c48
        /*0678*/ 	.short	0x010a
        /*067a*/ 	.byte	0x3f
	.zero		1


	//   ....[36]....
        /*067c*/ 	.word	0x0000b7e0
        /*0680*/ 	.word	0x0000000c
        /*0684*/ 	.word	0x00030c20
        /*0688*/ 	.short	0x010a
        /*068a*/ 	.byte	0x3f
	.zero		1


	//   ....[37]....
        /*068c*/ 	.word	0x0000b830
        /*0690*/ 	.word	0x0000000c
        /*0694*/ 	.word	0x00030c40
        /*0698*/ 	.short	0x010a
        /*069a*/ 	.byte	0x3f
	.zero		1


	//   ....[38]....
        /*069c*/ 	.word	0x0000b880
        /*06a0*/ 	.word	0x0000000c
        /*06a4*/ 	.word	0x00030c28
        /*06a8*/ 	.short	0x010a
        /*06aa*/ 	.byte	0x3f
	.zero		1


	//   ....[39]....
        /*06ac*/ 	.word	0x0000b8d0
        /*06b0*/ 	.word	0x0000000d
        /*06b4*/ 	.word	0x00030c40
        /*06b8*/ 	.short	0x010a
        /*06ba*/ 	.byte	0x3f
	.zero		1


	//   ....[40]....
        /*06bc*/ 	.word	0x0000b9a0
        /*06c0*/ 	.word	0x00000007
        /*06c4*/ 	.word	0x00000000
        /*06c8*/ 	.short	0x010a
        /*06ca*/ 	.byte	0x3f
	.zero		1


	//   ....[41]....
        /*06cc*/ 	.word	0x0000b9f0
        /*06d0*/ 	.word	0x0000000b
        /*06d4*/ 	.word	0x00000000
        /*06d8*/ 	.short	0x010a
        /*06da*/ 	.byte	0x3f
	.zero		1


	//   ....[42]....
        /*06dc*/ 	.word	0x0000ba40
        /*06e0*/ 	.word	0x00000009
        /*06e4*/ 	.word	0x00000000
        /*06e8*/ 	.short	0x010a
        /*06ea*/ 	.byte	0x3f
	.zero		1


	//----- nvinfo : EIATTR_NUM_MBARRIERS
	.align		4
.L_506:
        /*06ec*/ 	.byte	0x03, 0x38
        /*06ee*/ 	.short	0x0009


	//----- nvinfo : EIATTR_EXIT_INSTR_OFFSETS
	.align		4
        /*06f0*/ 	.byte	0x04, 0x1c
        /*06f2*/ 	.short	(.L_508 - .L_507)


	//   ....[0]....
.L_507:
        /*06f4*/ 	.word	0x0000b3d0


	//----- nvinfo : EIATTR_MAX_THREADS
	.align		4
.L_508:
        /*06f8*/ 	.byte	0x04, 0x05
        /*06fa*/ 	.short	(.L_510 - .L_509)
.L_509:
        /*06fc*/ 	.word	0x00000180
        /*0700*/ 	.word	0x00000001
        /*0704*/ 	.word	0x00000001


	//----- nvinfo : EIATTR_CRS_STACK_SIZE
	.align		4
.L_510:
        /*0708*/ 	.byte	0x04, 0x1e
        /*070a*/ 	.short	(.L_512 - .L_511)
.L_511:
        /*070c*/ 	.word	0x00000000


	//----- nvinfo : EIATTR_CBANK_PARAM_SIZE
	.align		4
.L_512:
        /*0710*/ 	.byte	0x03, 0x19
        /*0712*/ 	.short	0x06f0


	//----- nvinfo : EIATTR_PARAM_CBANK
	.align		4
        /*0714*/ 	.byte	0x04, 0x0a
        /*0716*/ 	.short	(.L_514 - .L_513)
	.align		4
.L_513:
        /*0718*/ 	.word	index@(.nv.constant0._ZN7cutlass13device_kernelIN5flash11enable_sm90INS1_16FlashAttnBwdSm90INS1_25CollectiveMainloopBwdSm90ILi2ELi2ELi2EN4cute5tupleIJNS5_1CILi1EEES8_S8_EEENS6_IJNS7_ILi128EEESA_NS7_ILi64EEEEEENS_6half_tEfNS_4arch4Sm90ELb0ELb0ELb1ELb1ELb1ELb1ELb0ELb0ELi2ELi1ELi2ELi2ELb0EEENS1_21CollectiveEpilogueBwdISC_SD_SF_Li256ELb1ELb0ELi1EEENS1_19SingleTileSchedulerILb1ELb0ELb0ELi128EEEEEEEEEvNT_6ParamsE)
        /*071c*/ 	.short	0x0210
        /*071e*/ 	.short	0x06f0


	//----- nvinfo : EIATTR_SW_WAR
	.align		4
.L_514:
        /*0720*/ 	.byte	0x04, 0x36
        /*0722*/ 	.short	(.L_516 - .L_515)
.L_515:
        /*0724*/ 	.word	0x00000008
.L_516:


//--------------------- .nv.info._ZN7cutlass13device_kernelIN5flash11enable_sm90INS1_16FlashAttnBwdSm90INS1_25CollectiveMainloopBwdSm90ILi2ELi2ELi2EN4cute5tupleIJNS5_1CILi1EEES8_S8_EEENS6_IJNS7_ILi128EEESA_NS7_ILi64EEEEEENS_6half_tEfNS_4arch4Sm90ELb0ELb0ELb1ELb1ELb0ELb1ELb0ELb0ELi2ELi1ELi2ELi2ELb0EEENS1_24CollectiveEpilogueBwdGQAISC_fSF_Li256ELb1ELb0EEENS1_19SingleTileSchedulerILb1ELb0ELb0ELi128EEEEEEEEEvNT_6ParamsE --------------------------
	.section	.nv.info._ZN7cutlass13device_kernelIN5flash11enable_sm90INS1_16FlashAttnBwdSm90INS1_25CollectiveMainloopBwdSm90ILi2ELi2ELi2EN4cute5tupleIJNS5_1CILi1EEES8_S8_EEENS6_IJNS7_ILi128EEESA_NS7_ILi64EEEEEENS_6half_tEfNS_4arch4Sm90ELb0ELb0ELb1ELb1ELb0ELb1ELb0ELb0ELi2ELi1ELi2ELi2ELb0EEENS1_24CollectiveEpilogueBwdGQAISC_fSF_Li256ELb1ELb0EEENS1_19SingleTileSchedulerILb1ELb0ELb0ELi128EEEEEEEEEvNT_6ParamsE,"",@"SHT_CUDA_INFO"
	.sectionflags	@""
	.align	4


	//----- nvinfo : EIATTR_CUDA_API_VERSION
	.align		4
        /*0000*/ 	.byte	0x04, 0x37
        /*0002*/ 	.short	(.L_518 - .L_517)
.L_517:
        /*0004*/ 	.word	0x00000082


	//----- nvinfo : EIATTR_KPARAM_INFO
	.align		4
.L_518:
        /*0008*/ 	.byte	0x04, 0x17
        /*000a*/ 	.short	(.L_520 - .L_519)
.L_519:
        /*000c*/ 	.word	0x00000000
        /*0010*/ 	.short	0x0000
        /*0012*/ 	.short	0x0070
        /*0014*/ 	.byte	0x00, 0xf0, 0x01, 0x1a


	//----- nvinfo : EIATTR_SPARSE_MMA_MASK
	.align		4
.L_520:
        /*0018*/ 	.byte	0x03, 0x50
        /*001a*/ 	.short	0x0000


	//----- nvinfo : EIATTR_MAXREG_COUNT
	.align		4
        /*001c*/ 	.byte	0x03, 0x1b
        /*001e*/ 	.short	0x00a8


	//----- nvinfo : EIATTR_NUM_BARRIERS
	.align		4
        /*0020*/ 	.byte	0x02, 0x4c
        /*0022*/ 	.byte	0x10
	.zero		1


	//----- nvinfo : EIATTR_EXTERNS
	.align		4
        /*0024*/ 	.byte	0x04, 0x0f
        /*0026*/ 	.short	(.L_522 - .L_521)


	//   ....[0]....
	.align		4
.L_521:
        /*0028*/ 	.word	index@(__assertfail)


	//----- nvinfo : EIATTR_ANNOTATIONS
	.align		4
.L_522:
        /*002c*/ 	.byte	0x04, 0x55
        /*002e*/ 	.short	(.L_524 - .L_523)


	//   ....[0]....
.L_523:
        /* <DEDUP_REMOVED lines=22> */
        /*0184*/ 	.byte	0x60, 0x93, 0x00, 0x00


	//----- nvinfo : EIATTR_MERCURY_ISA_VERSION
	.align		4
.L_524:
        /*0188*/ 	.byte	0x03, 0x5f
        /*018a*/ 	.short	0x0101


	//----- nvinfo : EIATTR_INT_WARP_WIDE_INSTR_OFFSETS
	.align		4
        /*018c*/ 	.byte	0x04, 0x31
        /*018e*/ 	.short	(.L_526 - .L_525)


	//   ....[0]....
.L_525:
        /*0190*/ 	.word	0x00000180


	//   ....[1]....
        /*0194*/ 	.word	0x00000240


	//   ....[2]....
        /*0198*/ 	.word	0x00007a60


	//----- nvinfo : EIATTR_COOP_GROUP_MASK_REGIDS
	.align		4
.L_526:
        /*019c*/ 	.byte	0x04, 0x29
        /*019e*/ 	.short	(.L_528 - .L_527)


	//   ....[0]....
.L_527:
        /*01a0*/ 	.word	0xffffffff


	//   ....[1]....
        /*01a4*/ 	.word	0xffffffff


	//   ....[2]....
        /*01a8*/ 	.word	0xffffffff


	//   ....[3]....
        /*01ac*/ 	.word	0xffffffff


	//   ....[4]....
        /*01b0*/ 	.word	0xffffffff


	//   ....[5]....
        /*01b4*/ 	.word	0xffffffff


	//   ....[6]....
        /*01b8*/ 	.word	0xffffffff


	//   ....[7]....
        /*01bc*/ 	.word	0xffffffff


	//   ....[8]....
        /*01c0*/ 	.word	0xffffffff


	//   ....[9]....
        /*01c4*/ 	.word	0xffffffff


	//   ....[10]....
        /*01c8*/ 	.word	0xffffffff


	//   ....[11]....
        /*01cc*/ 	.word	0xffffffff


	//   ....[12]....
        /*01d0*/ 	.word	0xffffffff


	//   ....[13]....
        /*01d4*/ 	.word	0xffffffff


	//   ....[14]....
        /*01d8*/ 	.word	0xffffffff


	//   ....[15]....
        /*01dc*/ 	.word	0xffffffff


	//   ....[16]....
        /*01e0*/ 	.word	0xffffffff


	//   ....[17]....
        /*01e4*/ 	.word	0xffffffff


	//   ....[18]....
        /*01e8*/ 	.word	0xffffffff


	//   ....[19]....
        /*01ec*/ 	.word	0xffffffff


	//   ....[20]....
        /*01f0*/ 	.word	0xffffffff


	//   ....[21]....
        /*01f4*/ 	.word	0xffffffff


	//   ....[22]....
        /*01f8*/ 	.word	0xffffffff


	//   ....[23]....
        /*01fc*/ 	.word	0xffffffff


	//   ....[24]....
        /*0200*/ 	.word	0xffffffff


	//   ....[25]....
        /*0204*/ 	.word	0xffffffff


	//   ....[26]....
        /*0208*/ 	.word	0xffffffff


	//   ....[27]....
        /*020c*/ 	.word	0xffffffff


	//   ....[28]....
        /*0210*/ 	.word	0xffffffff


	//   ....[29]....
        /*0214*/ 	.word	0xffffffff


	//   ....[30]....
        /*0218*/ 	.word	0xffffffff


	//   ....[31]....
        /*021c*/ 	.word	0xffffffff


	//   ....[32]....
        /*0220*/ 	.word	0xffffffff


	//   ....[33]....
        /*0224*/ 	.word	0xffffffff


	//   ....[34]....
        /*0228*/ 	.word	0xffffffff


	//   ....[35]....
        /*022c*/ 	.word	0xffffffff


	//   ....[36]....
        /*0230*/ 	.word	0xffffffff


	//   ....[37]....
        /*0234*/ 	.word	0xffffffff


	//   ....[38]....
        /*0238*/ 	.word	0xffffffff


	//   ....[39]....
        /*023c*/ 	.word	0xffffffff


	//   ....[40]....
        /*0240*/ 	.word	0xffffffff


	//   ....[41]....
        /*0244*/ 	.word	0xffffffff


	//   ....[42]....
        /*0248*/ 	.word	0xffffffff


	//   ....[43]....
        /*024c*/ 	.word	0xffffffff


	//   ....[44]....
        /*0250*/ 	.word	0xffffffff


	//   ....[45]....
        /*0254*/ 	.word	0xffffffff


	//   ....[46]....
        /*0258*/ 	.word	0xffffffff


	//   ....[47]....
        /*025c*/ 	.word	0xffffffff


	//   ....[48]....
        /*0260*/ 	.word	0xffffffff


	//   ....[49]....
        /*0264*/ 	.word	0xffffffff


	//   ....[50]....
        /*0268*/ 	.word	0xffffffff


	//   ....[51]....
        /*026c*/ 	.word	0xffffffff


	//   ....[52]....
        /*0270*/ 	.word	0xffffffff


	//   ....[53]....
        /*0274*/ 	.word	0xffffffff


	//   ....[54]....
        /*0278*/ 	.word	0xffffffff


	//   ....[55]....
        /*027c*/ 	.word	0xffffffff


	//   ....[56]....
        /*0280*/ 	.word	0xffffffff


	//   ....[57]....
        /*0284*/ 	.word	0xffffffff


	//   ....[58]....
        /*0288*/ 	.word	0xffffffff


	//   ....[59]....
        /*028c*/ 	.word	0xffffffff


	//   ....[60]....
        /*0290*/ 	.word	0xffffffff


	//   ....[61]....
        /*0294*/ 	.word	0xffffffff


	//   ....[62]....
        /*0298*/ 	.word	0xffffffff


	//   ....[63]....
        /*029c*/ 	.word	0xffffffff


	//   ....[64]....
        /*02a0*/ 	.word	0xffffffff


	//   ....[65]....
        /*02a4*/ 	.word	0xffffffff


	//   ....[66]....
        /*02a8*/ 	.word	0xffffffff


	//   ....[67]....
        /*02ac*/ 	.word	0xffffffff


	//   ....[68]....
        /*02b0*/ 	.word	0xffffffff


	//   ....[69]....
        /*02b4*/ 	.word	0xffffffff


	//   ....[70]....
        /*02b8*/ 	.word	0xffffffff


	//   ....[71]....
        /*02bc*/ 	.word	0x0500000f


	//----- nvinfo : EIATTR_COOP_GROUP_INSTR_OFFSETS
	.align		4
.L_528:
        /*02c0*/ 	.byte	0x04, 0x28
        /*02c2*/ 	.short	(.L_530 - .L_529)


	//   ....[0]....
.L_529:
        /*02c4*/ 	.word	0x00000060


	//   ....[1]....
        /*02c8*/ 	.word	0x00000190


	//   ....[2]....
        /*02cc*/ 	.word	0x00000220


	//   ....[3]....
        /*02d0*/ 	.word	0x000003a0


	//   ....[4]....
        /*02d4*/ 	.word	0x00000610


	//   ....[5]....
        /*02d8*/ 	.word	0x00001170


	//   ....[6]....
        /*02dc*/ 	.word	0x000021d0


	//   ....[7]....
        /*02e0*/ 	.word	0x000022d0


	//   ....[8]....
        /*02e4*/ 	.word	0x00002410


	//   ....[9]....
        /*02e8*/ 	.word	0x00002590


	//   ....[10]....
        /*02ec*/ 	.word	0x000026f0


	//   ....[11]....
        /*02f0*/ 	.word	0x00002730


	//   ....[12]....
        /*02f4*/ 	.word	0x00002790


	//   ....[13]....
        /*02f8*/ 	.word	0x000027d0


	//   ....[14]....
        /*02fc*/ 	.word	0x000027e0


	//   ....[15]....
        /*0300*/ 	.word	0x00002820


	//   ....[16]....
        /*0304*/ 	.word	0x00002900


	//   ....[17]....
        /*0308*/ 	.word	0x000029c0


	//   ....[18]....
        /*030c*/ 	.word	0x00002f10


	//   ....[19]....
        /*0310*/ 	.word	0x00002f20


	//   ....[20]....
        /*0314*/ 	.word	0x00002f40


	//   ....[21]....
        /*0318*/ 	.word	0x00002f50


	//   ....[22]....
        /*031c*/ 	.word	0x00002f70


	//   ....[23]....
        /*0320*/ 	.word	0x00002f80


	//   ....[24]....
        /*0324*/ 	.word	0x00002fd0


	//   ....[25]....
        /*0328*/ 	.word	0x00003130


	//   ....[26]....
        /*032c*/ 	.word	0x00003230


	//   ....[27]....
        /*0330*/ 	.word	0x00003290


	//   ....[28]....
        /*0334*/ 	.word	0x000032e0


	//   ....[29]....
        /*0338*/ 	.word	0x00003370


	//   ....[30]....
        /*033c*/ 	.word	0x00003570


	//   ....[31]....
        /*0340*/ 	.word	0x000035e0


	//   ....[32]....
        /*0344*/ 	.word	0x00003640


	//   ....[33]....
        /*0348*/ 	.word	0x00003680


	//   ....[34]....
        /*034c*/ 	.word	0x000036c0


	//   ....[35]....
        /*0350*/ 	.word	0x00003700


	//   ....[36]....
        /*0354*/ 	.word	0x00003740


	//   ....[37]....
        /*0358*/ 	.word	0x00003780


	//   ....[38]....
        /*035c*/ 	.word	0x000037f0


	//   ....[39]....
        /*0360*/ 	.word	0x00003830


	//   ....[40]....
        /*0364*/ 	.word	0x000038f0


	//   ....[41]....
        /*0368*/ 	.word	0x00003930


	//   ....[42]....
        /*036c*/ 	.word	0x00003970


	//   ....[43]....
        /*0370*/ 	.word	0x000039f0


	//   ....[44]....
        /*0374*/ 	.word	0x00003a40


	//   ....[45]....
        /*0378*/ 	.word	0x00003bb0


	//   ....[46]....
        /*037c*/ 	.word	0x00003c30


	//   ....[47]....
        /*0380*/ 	.word	0x00003c70


	//   ....[48]....
        /*0384*/ 	.word	0x00003cc0


	//   ....[49]....
        /*0388*/ 	.word	0x00003d30


	//   ....[50]....
        /*038c*/ 	.word	0x00003d80


	//   ....[51]....
        /*0390*/ 	.word	0x00003ec0


	//   ....[52]....
        /*0394*/ 	.word	0x00003f00


	//   ....[53]....
        /*0398*/ 	.word	0x00004030


	//   ....[54]....
        /*039c*/ 	.word	0x00004070


	//   ....[55]....
        /*03a0*/ 	.word	0x000040b0


	//   ....[56]....
        /*03a4*/ 	.word	0x000040f0


	//   ....[57]....
        /*03a8*/ 	.word	0x00004100


	//   ....[58]....
        /*03ac*/ 	.word	0x00004150


	//   ....[59]....
        /*03b0*/ 	.word	0x000041a0


	//   ....[60]....
        /*03b4*/ 	.word	0x00004270


	//   ....[61]....
        /*03b8*/ 	.word	0x00004300


	//   ....[62]....
        /*03bc*/ 	.word	0x000045d0


	//   ....[63]....
        /*03c0*/ 	.word	0x000045f0


	//   ....[64]....
        /*03c4*/ 	.word	0x00004600


	//   ....[65]....
        /*03c8*/ 	.word	0x00004610


	//   ....[66]....
        /*03cc*/ 	.word	0x00004620


	//   ....[67]....
        /*03d0*/ 	.word	0x00004660


	//   ....[68]....
        /*03d4*/ 	.word	0x00004690


	//   ....[69]....
        /*03d8*/ 	.word	0x000046b0


	//   ....[70]....
        /*03dc*/ 	.word	0x000067c0


	//   ....[71]....
        /*03e0*/ 	.word	0x000095d0


	//----- nvinfo : EIATTR_REG_RECONFIG
	.align		4
.L_530:
        /*03e4*/ 	.byte	0x01, 0x54
	.zero		2


	//----- nvinfo : EIATTR_SYSCALL_OFFSETS
	.align		4
        /*03e8*/ 	.byte	0x04, 0x46
        /*03ea*/ 	.short	(.L_532 - .L_531)


	//   ....[0]....
.L_531:
        /*03ec*/ 	.word	0x00000dd0


	//   ....[1]....
        /*03f0*/ 	.word	0x00000ec0


	//   ....[2]....
        /*03f4*/ 	.word	0x00001020


	//   ....[3]....
        /*03f8*/ 	.word	0x00001110


	//----- nvinfo : EIATTR_MBARRIER_INSTR_OFFSETS
	.align		4
.L_532:
        /*03fc*/ 	.byte	0x04, 0x39
        /*03fe*/ 	.short	(.L_534 - .L_533)


	//   ....[0]....
.L_533:
        /*0400*/ 	.word	0x00000260
        /*0404*/ 	.word	0x000000ff
        /*0408*/ 	.word	0x00030c00
        /*040c*/ 	.short	0x0100
        /*040e*/ 	.byte	0x06
	.zero		1


	//   ....[1]....
        /*0410*/ 	.word	0x00000350
        /*0414*/ 	.word	0x000000ff
        /*0418*/ 	.word	0x00030c10
        /*041c*/ 	.short	0x0100
        /*041e*/ 	.byte	0x08
	.zero		1


	//   ....[2]....
        /*0420*/ 	.word	0x00000360
        /*0424*/ 	.word	0x000000ff
        /*0428*/ 	.word	0x00030c20
        /*042c*/ 	.short	0x0100
        /*042e*/ 	.byte	0x08
	.zero		1


	//   ....[3]....
        /*0430*/ 	.word	0x00000370
        /*0434*/ 	.word	0x000000ff
        /*0438*/ 	.word	0x00030c18
        /*043c*/ 	.short	0x0100
        /*043e*/ 	.byte	0x08
	.zero		1


	//   ....[4]....
        /*0440*/ 	.word	0x00000380
        /*0444*/ 	.word	0x000000ff
        /*0448*/ 	.word	0x00030c28
        /*044c*/ 	.short	0x0100
        /*044e*/ 	.byte	0x08
	.zero		1


	//   ....[5]....
        /*0450*/ 	.word	0x000004b0
        /*0454*/ 	.word	0x000000ff
        /*0458*/ 	.word	0x00030c30
        /*045c*/ 	.short	0x0100
        /*045e*/ 	.byte	0x08
	.zero		1


	//   ....[6]....
        /*0460*/ 	.word	0x000004c0
        /*0464*/ 	.word	0x000000ff
        /*0468*/ 	.word	0x00030c40
        /*046c*/ 	.short	0x0100
        /*046e*/ 	.byte	0x08
	.zero		1


	//   ....[7]....
        /*0470*/ 	.word	0x000004d0
        /*0474*/ 	.word	0x000000ff
        /*0478*/ 	.word	0x00030c38
        /*047c*/ 	.short	0x0100
        /*047e*/ 	.byte	0x08
	.zero		1


	//   ....[8]....
        /*0480*/ 	.word	0x000004e0
        /*0484*/ 	.word	0x000000ff
        /*0488*/ 	.word	0x00030c48
        /*048c*/ 	.short	0x0100
        /*048e*/ 	.byte	0x08
	.zero		1


	//   ....[9]....
        /*0490*/ 	.word	0x000011c0
        /*0494*/ 	.word	0x00000002
        /*0498*/ 	.word	0x00030c00
        /*049c*/ 	.short	0x010a
        /*049e*/ 	.byte	0x3f
	.zero		1


	//   ....[10]....
        /*04a0*/ 	.word	0x00001340
        /*04a4*/ 	.word	0x00000002
        /*04a8*/ 	.word	0x00030c00
        /*04ac*/ 	.short	0x010a
        /*04ae*/ 	.byte	0x3f
	.zero		1


	//   ....[11]....
        /*04b0*/ 	.word	0x00001aa0
        /*04b4*/ 	.word	0x00000003
        /*04b8*/ 	.word	0x00030c10
        /*04bc*/ 	.short	0x010a
        /*04be*/ 	.byte	0x3f
	.zero		1


	//   ....[12]....
        /*04c0*/ 	.word	0x00001b10
        /*04c4*/ 	.word	0x00000003
        /*04c8*/ 	.word	0x00030c10
        /*04cc*/ 	.short	0x010a
        /*04ce*/ 	.byte	0x3f
	.zero		1


	//   ....[13]....
        /*04d0*/ 	.word	0x00001f30
        /*04d4*/ 	.word	0x00000003
        /*04d8*/ 	.word	0x00030c30
        /*04dc*/ 	.short	0x010a
        /*04de*/ 	.byte	0x3f
	.zero		1


	//   ....[14]....
        /*04e0*/ 	.word	0x00001fb0
        /*04e4*/ 	.word	0x00000003
        /*04e8*/ 	.word	0x00030c30
        /*04ec*/ 	.short	0x010a
        /*04ee*/ 	.byte	0x3f
	.zero		1


	//   ....[15]....
        /*04f0*/ 	.word	0x00005870
        /*04f4*/ 	.word	0x00000000
        /*04f8*/ 	.word	0x00000000
        /*04fc*/ 	.short	0x0101
        /*04fe*/ 	.byte	0x3f
	.zero		1


	//   ....[16]....
        /*0500*/ 	.word	0x00005cb0
        /*0504*/ 	.word	0x00000003
        /*0508*/ 	.word	0x00000000
        /*050c*/ 	.short	0x0101
        /*050e*/ 	.byte	0x3f
	.zero		1


	//   ....[17]....
        /*0510*/ 	.word	0x00007f60
        /*0514*/ 	.word	0x0000000c
        /*0518*/ 	.word	0x00030c20
        /*051c*/ 	.short	0x010a
        /*051e*/ 	.byte	0x3f
	.zero		1


	//   ....[18]....
        /*0520*/ 	.word	0x00008410
        /*0524*/ 	.word	0x0000000c
        /*0528*/ 	.word	0x00030c40
        /*052c*/ 	.short	0x010a
        /*052e*/ 	.byte	0x3f
	.zero		1


	//   ....[19]....
        /*0530*/ 	.word	0x00008650
        /*0534*/ 	.word	0x0000000c
        /*0538*/ 	.word	0x00030c28
        /*053c*/ 	.short	0x010a
        /*053e*/ 	.byte	0x3f
	.zero		1


	//   ....[20]....
        /*0540*/ 	.word	0x00008810
        /*0544*/ 	.word	0x0000000c
        /*0548*/ 	.word	0x00030c48
        /*054c*/ 	.short	0x010a
        /*054e*/ 	.byte	0x3f
	.zero		1


	//   ....[21]....
        /*0550*/ 	.word	0x00008a20
        /*0554*/ 	.word	0x0000000c
        /*0558*/ 	.word	0x00030c20
        /*055c*/ 	.short	0x010a
        /*055e*/ 	.byte	0x3f
	.zero		1


	//   ....[22]....
        /*0560*/ 	.word	0x00008c40
        /*0564*/ 	.word	0x0000000c
        /*0568*/ 	.word	0x00030c40
        /*056c*/ 	.short	0x010a
        /*056e*/ 	.byte	0x3f
	.zero		1


	//   ....[23]....
        /*0570*/ 	.word	0x00008e50
        /*0574*/ 	.word	0x0000000c
        /*0578*/ 	.word	0x00030c28
        /*057c*/ 	.short	0x010a
        /*057e*/ 	.byte	0x3f
	.zero		1


	//   ....[24]....
        /*0580*/ 	.word	0x00009060
        /*0584*/ 	.word	0x0000000d
        /*0588*/ 	.word	0x00030c40
        /*058c*/ 	.short	0x010a
        /*058e*/ 	.byte	0x3f
	.zero		1


	//   ....[25]....
        /*0590*/ 	.word	0x00009450
        /*0594*/ 	.word	0x00000007
        /*0598*/ 	.word	0x00000000
        /*059c*/ 	.short	0x010a
        /*059e*/ 	.byte	0x3f
	.zero		1


	//   ....[26]....
        /*05a0*/ 	.word	0x000094a0
        /*05a4*/ 	.word	0x0000000b
        /*05a8*/ 	.word	0x00000000
        /*05ac*/ 	.short	0x010a
        /*05ae*/ 	.byte	0x3f
	.zero		1


	//   ....[27]....
        /*05b0*/ 	.word	0x00009500
        /*05b4*/ 	.word	0x00000009
        /*05b8*/ 	.word	0x00000000
        /*05bc*/ 	.short	0x010a
        /*05be*/ 	.byte	0x3f
	.zero		1


	//   ....[28]....
        /*05c0*/ 	.word	0x00009530
        /*05c4*/ 	.word	0x00000003
        /*05c8*/ 	.word	0x00000000
        /*05cc*/ 	.short	0x010a
        /*05ce*/ 	.byte	0x3f
	.zero		1


	//   ....[29]....
        /*05d0*/ 	.word	0x00009600
        /*05d4*/ 	.word	0x00000002
        /*05d8*/ 	.word	0x00030c00
        /*05dc*/ 	.short	0x010a
        /*05de*/ 	.byte	0x3f
	.zero		1


	//   ....[30]....
        /*05e0*/ 	.word	0x00009650
        /*05e4*/ 	.word	0x00000003
        /*05e8*/ 	.word	0x00030c10
        /*05ec*/ 	.short	0x010a
        /*05ee*/ 	.byte	0x3f
	.zero		1


	//   ....[31]....
        /*05f0*/ 	.word	0x000096a0
        /*05f4*/ 	.word	0x00000003
        /*05f8*/ 	.word	0x00030c30
        /*05fc*/ 	.short	0x010a
        /*05fe*/ 	.byte	0x3f
	.zero		1


	//   ....[32]....
        /*0600*/ 	.word	0x000096f0
        /*0604*/ 	.word	0x0000000c
        /*0608*/ 	.word	0x00030c20
        /*060c*/ 	.short	0x010a
        /*060e*/ 	.byte	0x3f
	.zero		1


	//   ....[33]....
        /*0610*/ 	.word	0x00009740
        /*0614*/ 	.word	0x0000000c
        /*0618*/ 	.word	0x00030c40
        /*061c*/ 	.short	0x010a
        /*061e*/ 	.byte	0x3f
	.zero		1


	//   ....[34]....
        /*0620*/ 	.word	0x00009790
        /*0624*/ 	.word	0x0000000c
        /*0628*/ 	.word	0x00030c28
        /*062c*/ 	.short	0x010a
        /*062e*/ 	.byte	0x3f
	.zero		1


	//   ....[35]....
        /*0630*/ 	.word	0x000097e0
        /*0634*/ 	.word	0x0000000c
        /*0638*/ 	.word	0x00030c48
        /*063c*/ 	.short	0x010a
        /*063e*/ 	.byte	0x3f
	.zero		1


	//   ....[36]....
        /*0640*/ 	.word	0x00009840
        /*0644*/ 	.word	0x0000000c
        /*0648*/ 	.word	0x00030c20
        /*064c*/ 	.short	0x010a
        /*064e*/ 	.byte	0x3f
	.zero		1


	//   ....[37]....
        /*0650*/ 	.word	0x00009890
        /*0654*/ 	.word	0x0000000c
        /*0658*/ 	.word	0x00030c40
        /*065c*/ 	.short	0x010a
        /*065e*/ 	.byte	0x3f
	.zero		1


	//   ....[38]....
        /*0660*/ 	.word	0x000098e0
        /*0664*/ 	.word	0x0000000c
        /*0668*/ 	.word	0x00030c28
        /*066c*/ 	.short	0x010a
        /*066e*/ 	.byte	0x3f
	.zero		1


	//   ....[39]....
        /*0670*/ 	.word	0x00009930
        /*0674*/ 	.word	0x0000000d
        /*0678*/ 	.word	0x00030c40
        /*067c*/ 	.short	0x010a
        /*067e*/ 	.byte	0x3f
	.zero		1


	//   ....[40]....
        /*0680*/ 	.word	0x00009a10
        /*0684*/ 	.word	0x00000007
        /*0688*/ 	.word	0x00000000
        /*068c*/ 	.short	0x010a
        /*068e*/ 	.byte	0x3f
	.zero		1


	//   ....[41]....
        /*0690*/ 	.word	0x00009a60
        /*0694*/ 	.word	0x0000000b
        /*0698*/ 	.word	0x00000000
        /*069c*/ 	.short	0x010a
        /*069e*/ 	.byte	0x3f
	.zero		1


	//   ....[42]....
        /*06a0*/ 	.word	0x00009ab0
        /*06a4*/ 	.word	0x00000009
        /*06a8*/ 	.word	0x00000000
        /*06ac*/ 	.short	0x010a
        /*06ae*/ 	.byte	0x3f
	.zero		1


	//----- nvinfo : EIATTR_NUM_MBARRIERS
	.align		4
.L_534:
        /*06b0*/ 	.byte	0x03, 0x38
        /*06b2*/ 	.short	0x0009


	//----- nvinfo : EIATTR_EXIT_INSTR_OFFSETS
	.align		4
        /*06b4*/ 	.byte	0x04, 0x1c
        /*06b6*/ 	.short	(.L_536 - .L_535)


	//   ....[0]....
.L_535:
        /*06b8*/ 	.word	0x00009580


	//----- nvinfo : EIATTR_MAX_THREADS
	.align		4
.L_536:
        /*06bc*/ 	.byte	0x04, 0x05
        /*06be*/ 	.short	(.L_538 - .L_537)
.L_537:
        /*06c0*/ 	.word	0x00000180
        /*06c4*/ 	.word	0x00000001
        /*06c8*/ 	.word	0x00000001


	//----- nvinfo : EIATTR_CRS_STACK_SIZE
	.align		4
.L_538:
        /*06cc*/ 	.byte	0x04, 0x1e
        /*06ce*/ 	.short	(.L_540 - .L_539)
.L_539:
        /*06d0*/ 	.word	0x00000000


	//----- nvinfo : EIATTR_CBANK_PARAM_SIZE
	.align		4
.L_540:
        /*06d4*/ 	.byte	0x03, 0x19
        /*06d6*/ 	.short	0x06f0


	//----- nvinfo : EIATTR_PARAM_CBANK
	.align		4
        /*06d8*/ 	.byte	0x04, 0x0a
        /*06da*/ 	.short	(.L_542 - .L_541)
	.align		4
.L_541:
        /*06dc*/ 	.word	index@(.nv.constant0._ZN7cutlass13device_kernelIN5flash11enable_sm90INS1_16FlashAttnBwdSm90INS1_25CollectiveMainloopBwdSm90ILi2ELi2ELi2EN4cute5tupleIJNS5_1CILi1EEES8_S8_EEENS6_IJNS7_ILi128EEESA_NS7_ILi64EEEEEENS_6half_tEfNS_4arch4Sm90ELb0ELb0ELb1ELb1ELb0ELb1ELb0ELb0ELi2ELi1ELi2ELi2ELb0EEENS1_24CollectiveEpilogueBwdGQAISC_fSF_Li256ELb1ELb0EEENS1_19SingleTileSchedulerILb1ELb0ELb0ELi128EEEEEEEEEvNT_6ParamsE)
        /*06e0*/ 	.short	0x0210
        /*06e2*/ 	.short	0x06f0


	//----- nvinfo : EIATTR_SW_WAR
	.align		4
.L_542:
        /*06e4*/ 	.byte	0x04, 0x36
        /*06e6*/ 	.short	(.L_544 - .L_543)
.L_543:
        /*06e8*/ 	.word	0x00000008
.L_544:


//--------------------- .nv.info._ZN7cutlass13device_kernelIN5flash11enable_sm90INS1_16FlashAttnBwdSm90INS1_25CollectiveMainloopBwdSm90ILi2ELi2ELi2EN4cute5tupleIJNS5_1CILi1EEES8_S8_EEENS6_IJNS7_ILi128EEESA_NS7_ILi64EEEEEENS_6half_tEfNS_4arch4Sm90ELb0ELb0ELb1ELb1ELb1ELb1ELb0ELb0ELi2ELi1ELi2ELi2ELb0EEENS1_24CollectiveEpilogueBwdGQAISC_fSF_Li256ELb1ELb1EEENS1_19SingleTileSchedulerILb1ELb0ELb0ELi128EEEEEEEEEvNT_6ParamsE --------------------------
	.section	.nv.info._ZN7cutlass13device_kernelIN5flash11enable_sm90INS1_16FlashAttnBwdSm90INS1_25CollectiveMainloopBwdSm90ILi2ELi2ELi2EN4cute5tupleIJNS5_1CILi1EEES8_S8_EEENS6_IJNS7_ILi128EEESA_NS7_ILi64EEEEEENS_6half_tEfNS_4arch4Sm90ELb0ELb0ELb1ELb1ELb1ELb1ELb0ELb0ELi2ELi1ELi2ELi2ELb0EEENS1_24CollectiveEpilogueBwdGQAISC_fSF_Li256ELb1ELb1EEENS1_19SingleTileSchedulerILb1ELb0ELb0ELi128EEEEEEEEEvNT_6ParamsE,"",@"SHT_CUDA_INFO"
	.sectionflags	@""
	.align	4


	//----- nvinfo : EIATTR_CUDA_API_VERSION
	.align		4
        /*0000*/ 	.byte	0x04, 0x37
        /*0002*/ 	.short	(.L_546 - .L_545)
.L_545:
        /*0004*/ 	.word	0x00000082


	//----- nvinfo : EIATTR_KPARAM_INFO
	.align		4
.L_546:
        /*0008*/ 	.byte	0x04, 0x17
        /*000a*/ 	.short	(.L_548 - .L_547)
.L_547:
        /*000c*/ 	.word	0x00000000
        /*0010*/ 	.short	0x0000
        /*0012*/ 	.short	0x0070
        /*0014*/ 	.byte	0x00, 0xf0, 0x01, 0x1a


	//----- nvinfo : EIATTR_SPARSE_MMA_MASK
	.align		4
.L_548:
        /*0018*/ 	.byte	0x03, 0x50
        /*001a*/ 	.short	0x0000


	//----- nvinfo : EIATTR_MAXREG_COUNT
	.align		4
        /*001c*/ 	.byte	0x03, 0x1b
        /*001e*/ 	.short	0x00a8


	//----- nvinfo : EIATTR_NUM_BARRIERS
	.align		4
        /*0020*/ 	.byte	0x02, 0x4c
        /*0022*/ 	.byte	0x10
	.zero		1


	//----- nvinfo : EIATTR_EXTERNS
	.align		4
        /*0024*/ 	.byte	0x04, 0x0f
        /*0026*/ 	.short	(.L_550 - .L_549)


	//   ....[0]....
	.align		4
.L_549:
        /*0028*/ 	.word	index@(__assertfail)


	//----- nvinfo : EIATTR_ANNOTATIONS
	.align		4
.L_550:
        /*002c*/ 	.byte	0x04, 0x55
        /*002e*/ 	.short	(.L_552 - .L_551)


	//   ....[0]....
.L_551:
        /* <DEDUP_REMOVED lines=21> */


	//----- nvinfo : EIATTR_MERCURY_ISA_VERSION
	.align		4
.L_552:
        /*0168*/ 	.byte	0x03, 0x5f
        /*016a*/ 	.short	0x0101


	//----- nvinfo : EIATTR_INT_WARP_WIDE_INSTR_OFFSETS
	.align		4
        /*016c*/ 	.byte	0x04, 0x31
        /*016e*/ 	.short	(.L_554 - .L_553)


	//   ....[0]....
.L_553:
        /*0170*/ 	.word	0x00000180


	//   ....[1]....
        /*0174*/ 	.word	0x00000240


	//   ....[2]....
        /*0178*/ 	.word	0x00007910


	//   ....[3]....
        /*017c*/ 	.word	0x00007d80


	//   ....[4]....
        /*0180*/ 	.word	0x00008350


	//   ....[5]....
        /*0184*/ 	.word	0x000086d0


	//----- nvinfo : EIATTR_COOP_GROUP_MASK_REGIDS
	.align		4
.L_554:
        /*0188*/ 	.byte	0x04, 0x29
        /*018a*/ 	.short	(.L_556 - .L_555)


	//   ....[0]....
.L_555:
        /*018c*/ 	.word	0xffffffff


	//   ....[1]....
        /*0190*/ 	.word	0xffffffff


	//   ....[2]....
        /*0194*/ 	.word	0xffffffff


	//   ....[3]....
        /*0198*/ 	.word	0xffffffff


	//   ....[4]....
        /*019c*/ 	.word	0xffffffff


	//   ....[5]....
        /*01a0*/ 	.word	0xffffffff


	//   ....[6]....
        /*01a4*/ 	.word	0xffffffff


	//   ....[7]....
        /*01a8*/ 	.word	0xffffffff


	//   ....[8]....
        /*01ac*/ 	.word	0xffffffff


	//   ....[9]....
        /*01b0*/ 	.word	0xffffffff


	//   ....[10]....
        /*01b4*/ 	.word	0xffffffff


	//   ....[11]....
        /*01b8*/ 	.word	0xffffffff


	//   ....[12]....
        /*01bc*/ 	.word	0xffffffff


	//   ....[13]....
        /*01c0*/ 	.word	0xffffffff


	//   ....[14]....
        /*01c4*/ 	.word	0xffffffff


	//   ....[15]....
        /*01c8*/ 	.word	0xffffffff


	//   ....[16]....
        /*01cc*/ 	.word	0xffffffff


	//   ....[17]....
        /*01d0*/ 	.word	0xffffffff


	//   ....[18]....
        /*01d4*/ 	.word	0xffffffff


	//   ....[19]....
        /*01d8*/ 	.word	0xffffffff


	//   ....[20]....
        /*01dc*/ 	.word	0xffffffff


	//   ....[21]....
        /*01e0*/ 	.word	0xffffffff


	//   ....[22]....
        /*01e4*/ 	.word	0xffffffff


	//   ....[23]....
        /*01e8*/ 	.word	0xffffffff


	//   ....[24]....
        /*01ec*/ 	.word	0xffffffff


	//   ....[25]....
        /*01f0*/ 	.word	0xffffffff


	//   ....[26]....
        /*01f4*/ 	.word	0xffffffff


	//   ....[27]....
        /*01f8*/ 	.word	0xffffffff


	//   ....[28]....
        /*01fc*/ 	.word	0xffffffff


	//   ....[29]....
        /*0200*/ 	.word	0xffffffff


	//   ....[30]....
        /*0204*/ 	.word	0xffffffff


	//   ....[31]....
        /*0208*/ 	.word	0xffffffff


	//   ....[32]....
        /*020c*/ 	.word	0xffffffff


	//   ....[33]....
        /*0210*/ 	.word	0xffffffff


	//   ....[34]....
        /*0214*/ 	.word	0xffffffff


	//   ....[35]....
        /*0218*/ 	.word	0xffffffff


	//   ....[36]....
        /*021c*/ 	.word	0xffffffff


	//   ....[37]....
        /*0220*/ 	.word	0xffffffff


	//   ....[38]....
        /*0224*/ 	.word	0xffffffff


	//   ....[39]....
        /*0228*/ 	.word	0xffffffff


	//   ....[40]....
        /*022c*/ 	.word	0xffffffff


	//   ....[41]....
        /*0230*/ 	.word	0xffffffff


	//   ....[42]....
        /*0234*/ 	.word	0xffffffff


	//   ....[43]....
        /*0238*/ 	.word	0xffffffff


	//   ....[44]....
        /*023c*/ 	.word	0xffffffff


	//   ....[45]....
        /*0240*/ 	.word	0xffffffff


	//   ....[46]....
        /*0244*/ 	.word	0xffffffff


	//   ....[47]....
        /*0248*/ 	.word	0xffffffff


	//   ....[48]....
        /*024c*/ 	.word	0xffffffff


	//   ....[49]....
        /*0250*/ 	.word	0xffffffff


	//   ....[50]....
        /*0254*/ 	.word	0xffffffff


	//   ....[51]....
        /*0258*/ 	.word	0xffffffff


	//   ....[52]....
        /*025c*/ 	.word	0xffffffff


	//   ....[53]....
        /*0260*/ 	.word	0xffffffff


	//   ....[54]....
        /*0264*/ 	.word	0xffffffff


	//   ....[55]....
        /*0268*/ 	.word	0xffffffff


	//   ....[56]....
        /*026c*/ 	.word	0xffffffff


	//   ....[57]....
        /*0270*/ 	.word	0xffffffff


	//   ....[58]....
        /*0274*/ 	.word	0xffffffff


	//   ....[59]....
        /*0278*/ 	.word	0xffffffff


	//   ....[60]....
        /*027c*/ 	.word	0xffffffff


	//   ....[61]....
        /*0280*/ 	.word	0xffffffff


	//   ....[62]....
        /*0284*/ 	.word	0xffffffff


	//   ....[63]....
        /*0288*/ 	.word	0xffffffff


	//   ....[64]....
        /*028c*/ 	.word	0xffffffff


	//   ....[65]....
        /*0290*/ 	.word	0xffffffff


	//   ....[66]....
        /*0294*/ 	.word	0xffffffff


	//   ....[67]....
        /*0298*/ 	.word	0xffffffff


	//   ....[68]....
        /*029c*/ 	.word	0xffffffff


	//   ....[69]....
        /*02a0*/ 	.word	0xffffffff


	//   ....[70]....
        /*02a4*/ 	.word	0xffffffff


	//   ....[71]....
        /*02a8*/ 	.word	0xffffffff


	//   ....[72]....
        /*02ac*/ 	.word	0xffffffff


	//   ....[73]....
        /*02b0*/ 	.word	0xffffffff


	//   ....[74]....
        /*02b4*/ 	.word	0xffffffff


	//   ....[75]....
        /*02b8*/ 	.word	0xffffffff


	//   ....[76]....
        /*02bc*/ 	.word	0xffffffff


	//   ....[77]....
        /*02c0*/ 	.word	0xffffffff


	//   ....[78]....
        /*02c4*/ 	.word	0xffffffff


	//   ....[79]....
        /*02c8*/ 	.word	0xffffffff


	//   ....[80]....
        /*02cc*/ 	.word	0xffffffff


	//   ....[81]....
        /*02d0*/ 	.word	0x0500000f


	//   ....[82]....
        /*02d4*/ 	.word	0x0500000f


	//   ....[83]....
        /*02d8*/ 	.word	0x0500000f


	//   ....[84]....
        /*02dc*/ 	.word	0x0500000f


	//   ....[85]....
        /*02e0*/ 	.word	0x0500000f


	//   ....[86]....
        /*02e4*/ 	.word	0x0500000f


	//----- nvinfo : EIATTR_COOP_GROUP_INSTR_OFFSETS
	.align		4
.L_556:
        /*02e8*/ 	.byte	0x04, 0x28
        /*02ea*/ 	.short	(.L_558 - .L_557)


	//   ....[0]....
.L_557:
        /*02ec*/ 	.word	0x00000060


	//   ....[1]....
        /*02f0*/ 	.word	0x00000190


	//   ....[2]....
        /*02f4*/ 	.word	0x00000220


	//   ....[3]....
        /*02f8*/ 	.word	0x000003a0


	//   ....[4]....
        /*02fc*/ 	.word	0x00000610


	//   ....[5]....
        /*0300*/ 	.word	0x00001170


	//   ....[6]....
        /*0304*/ 	.word	0x00002120


	//   ....[7]....
        /*0308*/ 	.word	0x00002240


	//   ....[8]....
        /*030c*/ 	.word	0x00002360


	//   ....[9]....
        /*0310*/ 	.word	0x000024e0


	//   ....[10]....
        /*0314*/ 	.word	0x00002620


	//   ....[11]....
        /*0318*/ 	.word	0x00002670


	//   ....[12]....
        /*031c*/ 	.word	0x000026e0


	//   ....[13]....
        /*0320*/ 	.word	0x00002730


	//   ....[14]....
        /*0324*/ 	.word	0x00002750


	//   ....[15]....
        /*0328*/ 	.word	0x00002800


	//   ....[16]....
        /*032c*/ 	.word	0x00002930


	//   ....[17]....
        /*0330*/ 	.word	0x00002970


	//   ....[18]....
        /*0334*/ 	.word	0x00002f70


	//   ....[19]....
        /*0338*/ 	.word	0x00002f90


	//   ....[20]....
        /*033c*/ 	.word	0x00002fa0


	//   ....[21]....
        /*0340*/ 	.word	0x00002fc0


	//   ....[22]....
        /*0344*/ 	.word	0x00002fd0


	//   ....[23]....
        /*0348*/ 	.word	0x00002ff0


	//   ....[24]....
        /*034c*/ 	.word	0x00003030


	//   ....[25]....
        /*0350*/ 	.word	0x000030b0


	//   ....[26]....
        /*0354*/ 	.word	0x000032c0


	//   ....[27]....
        /*0358*/ 	.word	0x000033c0


	//   ....[28]....
        /*035c*/ 	.word	0x00003400


	//   ....[29]....
        /*0360*/ 	.word	0x00003480


	//   ....[30]....
        /*0364*/ 	.word	0x000034f0


	//   ....[31]....
        /*0368*/ 	.word	0x00003530


	//   ....[32]....
        /*036c*/ 	.word	0x00003570


	//   ....[33]....
        /*0370*/ 	.word	0x000035b0


	//   ....[34]....
        /*0374*/ 	.word	0x000035c0


	//   ....[35]....
        /*0378*/ 	.word	0x000036e0


	//   ....[36]....
        /*037c*/ 	.word	0x00003720


	//   ....[37]....
        /*0380*/ 	.word	0x00003770


	//   ....[38]....
        /*0384*/ 	.word	0x000037b0


	//   ....[39]....
        /*0388*/ 	.word	0x000037f0


	//   ....[40]....
        /*038c*/ 	.word	0x00003880


	//   ....[41]....
        /*0390*/ 	.word	0x000038c0


	//   ....[42]....
        /*0394*/ 	.word	0x00003920


	//   ....[43]....
        /*0398*/ 	.word	0x00003960


	//   ....[44]....
        /*039c*/ 	.word	0x000039e0


	//   ....[45]....
        /*03a0*/ 	.word	0x00003ad0


	//   ....[46]....
        /*03a4*/ 	.word	0x00003b10


	//   ....[47]....
        /*03a8*/ 	.word	0x00003c20


	//   ....[48]....
        /*03ac*/ 	.word	0x00003d40


	//   ....[49]....
        /*03b0*/ 	.word	0x00003e00


	//   ....[50]....
        /*03b4*/ 	.word	0x00003ec0


	//   ....[51]....
        /*03b8*/ 	.word	0x00003f20


	//   ....[52]....
        /*03bc*/ 	.word	0x00003f60


	//   ....[53]....
        /*03c0*/ 	.word	0x00003fa0


	//   ....[54]....
        /*03c4*/ 	.word	0x00003fd0


	//   ....[55]....
        /*03c8*/ 	.word	0x00004020


	//   ....[56]....
        /*03cc*/ 	.word	0x00004060


	//   ....[57]....
        /*03d0*/ 	.word	0x000040a0


	//   ....[58]....
        /*03d4*/ 	.word	0x000040e0


	//   ....[59]....
        /*03d8*/ 	.word	0x00004120


	//   ....[60]....
        /*03dc*/ 	.word	0x00004160


	//   ....[61]....
        /*03e0*/ 	.word	0x00004270


	//   ....[62]....
        /*03e4*/ 	.word	0x00004540


	//   ....[63]....
        /*03e8*/ 	.word	0x00004550


	//   ....[64]....
        /*03ec*/ 	.word	0x00004560


	//   ....[65]....
        /*03f0*/ 	.word	0x00004570


	//   ....[66]....
        /*03f4*/ 	.word	0x00004580


	//   ....[67]....
        /*03f8*/ 	.word	0x00004590


	//   ....[68]....
        /*03fc*/ 	.word	0x00004820


	//   ....[69]....
        /*0400*/ 	.word	0x00004830


	//   ....[70]....
        /*0404*/ 	.word	0x000065b0


	//   ....[71]....
        /*0408*/ 	.word	0x00006740


	//   ....[72]....
        /*040c*/ 	.word	0x00006990


	//   ....[73]....
        /*0410*/ 	.word	0x00006b20


	//   ....[74]....
        /*0414*/ 	.word	0x00006c30


	//   ....[75]....
        /*0418*/ 	.word	0x000075b0


	//   ....[76]....
        /*041c*/ 	.word	0x00007840


	//   ....[77]....
        /*0420*/ 	.word	0x00007a80


	//   ....[78]....
        /*0424*/ 	.word	0x00007cb0


	//   ....[79]....
        /*0428*/ 	.word	0x00007f60


	//   ....[80]....
        /*042c*/ 	.word	0x00008290


	//   ....[81]....
        /*0430*/ 	.word	0x0000a240


	//   ....[82]....
        /*0434*/ 	.word	0x0000a390


	//   ....[83]....
        /*0438*/ 	.word	0x0000a400


	//   ....[84]....
        /*043c*/ 	.word	0x0000a470


	//   ....[85]....
        /*0440*/ 	.word	0x0000a4e0


	//   ....[86]....
        /*0444*/ 	.word	0x0000a550


	//----- nvinfo : EIATTR_REG_RECONFIG
	.align		4
.L_558:
        /*0448*/ 	.byte	0x01, 0x54
	.zero		2


	//----- nvinfo : EIATTR_SYSCALL_OFFSETS
	.align		4
        /*044c*/ 	.byte	0x04, 0x46
        /*044e*/ 	.short	(.L_560 - .L_559)


	//   ....[0]....
.L_559:
        /*0450*/ 	.word	0x00000dd0


	//   ....[1]....
        /*0454*/ 	.word	0x00000ec0


	//   ....[2]....
        /*0458*/ 	.word	0x00001020


	//   ....[3]....
        /*045c*/ 	.word	0x00001110


	//----- nvinfo : EIATTR_MBARRIER_INSTR_OFFSETS
	.align		4
.L_560:
        /*0460*/ 	.byte	0x04, 0x39
        /*0462*/ 	.short	(.L_562 - .L_561)


	//   ....[0]....
.L_561:
        /*0464*/ 	.word	0x00000260
        /*0468*/ 	.word	0x000000ff
        /*046c*/ 	.word	0x00030c00
        /*0470*/ 	.short	0x0100
        /*0472*/ 	.byte	0x06
	.zero		1


	//   ....[1]....
        /*0474*/ 	.word	0x00000350
        /*0478*/ 	.word	0x000000ff
        /*047c*/ 	.word	0x00030c10
        /*0480*/ 	.short	0x0100
        /*0482*/ 	.byte	0x08
	.zero		1


	//   ....[2]....
        /*0484*/ 	.word	0x00000360
        /*0488*/ 	.word	0x000000ff
        /*048c*/ 	.word	0x00030c20
        /*0490*/ 	.short	0x0100
        /*0492*/ 	.byte	0x08
	.zero		1


	//   ....[3]....
        /*0494*/ 	.word	0x00000370
        /*0498*/ 	.word	0x000000ff
        /*049c*/ 	.word	0x00030c18
        /*04a0*/ 	.short	0x0100
        /*04a2*/ 	.byte	0x08
	.zero		1


	//   ....[4]....
        /*04a4*/ 	.word	0x00000380
        /*04a8*/ 	.word	0x000000ff
        /*04ac*/ 	.word	0x00030c28
        /*04b0*/ 	.short	0x0100
        /*04b2*/ 	.byte	0x08
	.zero		1


	//   ....[5]....
        /*04b4*/ 	.word	0x000004b0
        /*04b8*/ 	.word	0x000000ff
        /*04bc*/ 	.word	0x00030c30
        /*04c0*/ 	.short	0x0100
        /*04c2*/ 	.byte	0x08
	.zero		1


	//   ....[6]....
        /*04c4*/ 	.word	0x000004c0
        /*04c8*/ 	.word	0x000000ff
        /*04cc*/ 	.word	0x00030c40
        /*04d0*/ 	.short	0x0100
        /*04d2*/ 	.byte	0x08
	.zero		1


	//   ....[7]....
        /*04d4*/ 	.word	0x000004d0
        /*04d8*/ 	.word	0x000000ff
        /*04dc*/ 	.word	0x00030c38
        /*04e0*/ 	.short	0x0100
        /*04e2*/ 	.byte	0x08
	.zero		1


	//   ....[8]....
        /*04e4*/ 	.word	0x000004e0
        /*04e8*/ 	.word	0x000000ff
        /*04ec*/ 	.word	0x00030c48
        /*04f0*/ 	.short	0x0100
        /*04f2*/ 	.byte	0x08
	.zero		1


	//   ....[9]....
        /*04f4*/ 	.word	0x000011c0
        /*04f8*/ 	.word	0x00000002
        /*04fc*/ 	.word	0x00030c00
        /*0500*/ 	.short	0x010a
        /*0502*/ 	.byte	0x3f
	.zero		1


	//   ....[10]....
        /*0504*/ 	.word	0x00001340
        /*0508*/ 	.word	0x00000002
        /*050c*/ 	.word	0x00030c00
        /*0510*/ 	.short	0x010a
        /*0512*/ 	.byte	0x3f
	.zero		1


	//   ....[11]....
        /*0514*/ 	.word	0x00001aa0
        /*0518*/ 	.word	0x00000019
        /*051c*/ 	.word	0x00030c10
        /*0520*/ 	.short	0x010a
        /*0522*/ 	.byte	0x3f
	.zero		1


	//   ....[12]....
        /*0524*/ 	.word	0x00001b10
        /*0528*/ 	.word	0x00000019
        /*052c*/ 	.word	0x00030c10
        /*0530*/ 	.short	0x010a
        /*0532*/ 	.byte	0x3f
	.zero		1


	//   ....[13]....
        /*0534*/ 	.word	0x00001f30
        /*0538*/ 	.word	0x00000019
        /*053c*/ 	.word	0x00030c30
        /*0540*/ 	.short	0x010a
        /*0542*/ 	.byte	0x3f
	.zero		1


	//   ....[14]....
        /*0544*/ 	.word	0x00001fb0
        /*0548*/ 	.word	0x00000019
        /*054c*/ 	.word	0x00030c30
        /*0550*/ 	.short	0x010a
        /*0552*/ 	.byte	0x3f
	.zero		1


	//   ....[15]....
        /*0554*/ 	.word	0x00005840
        /*0558*/ 	.word	0x00000000
        /*055c*/ 	.word	0x00000000
        /*0560*/ 	.short	0x0101
        /*0562*/ 	.byte	0x3f
	.zero		1


	//   ....[16]....
        /*0564*/ 	.word	0x00005c80
        /*0568*/ 	.word	0x00000000
        /*056c*/ 	.word	0x00000000
        /*0570*/ 	.short	0x0101
        /*0572*/ 	.byte	0x3f
	.zero		1


	//   ....[17]....
        /*0574*/ 	.word	0x00008bd0
        /*0578*/ 	.word	0x0000000c
        /*057c*/ 	.word	0x00030c20
        /*0580*/ 	.short	0x010a
        /*0582*/ 	.byte	0x3f
	.zero		1


	//   ....[18]....
        /*0584*/ 	.word	0x00009080
        /*0588*/ 	.word	0x0000000c
        /*058c*/ 	.word	0x00030c40
        /*0590*/ 	.short	0x010a
        /*0592*/ 	.byte	0x3f
	.zero		1


	//   ....[19]....
        /*0594*/ 	.word	0x000092c0
        /*0598*/ 	.word	0x0000000c
        /*059c*/ 	.word	0x00030c28
        /*05a0*/ 	.short	0x010a
        /*05a2*/ 	.byte	0x3f
	.zero		1


	//   ....[20]....
        /*05a4*/ 	.word	0x00009480
        /*05a8*/ 	.word	0x0000000c
        /*05ac*/ 	.word	0x00030c48
        /*05b0*/ 	.short	0x010a
        /*05b2*/ 	.byte	0x3f
	.zero		1


	//   ....[21]....
        /*05b4*/ 	.word	0x00009690
        /*05b8*/ 	.word	0x0000000c
        /*05bc*/ 	.word	0x00030c20
        /*05c0*/ 	.short	0x010a
        /*05c2*/ 	.byte	0x3f
	.zero		1


	//   ....[22]....
        /*05c4*/ 	.word	0x000098b0
        /*05c8*/ 	.word	0x0000000c
        /*05cc*/ 	.word	0x00030c40
        /*05d0*/ 	.short	0x010a
        /*05d2*/ 	.byte	0x3f
	.zero		1


	//   ....[23]....
        /*05d4*/ 	.word	0x00009ac0
        /*05d8*/ 	.word	0x0000000c
        /*05dc*/ 	.word	0x00030c28
        /*05e0*/ 	.short	0x010a
        /*05e2*/ 	.byte	0x3f
	.zero		1


	//   ....[24]....
        /*05e4*/ 	.word	0x00009cd0
        /*05e8*/ 	.word	0x0000000d
        /*05ec*/ 	.word	0x00030c40
        /*05f0*/ 	.short	0x010a
        /*05f2*/ 	.byte	0x3f
	.zero		1


	//   ....[25]....
        /*05f4*/ 	.word	0x0000a0c0
        /*05f8*/ 	.word	0x00000007
        /*05fc*/ 	.word	0x00000000
        /*0600*/ 	.short	0x010a
        /*0602*/ 	.byte	0x3f
	.zero		1


	//   ....[26]....
        /*0604*/ 	.word	0x0000a110
        /*0608*/ 	.word	0x0000000b
        /*060c*/ 	.word	0x00000000
        /*0610*/ 	.short	0x010a
        /*0612*/ 	.byte	0x3f
	.zero		1


	//   ....[27]....
        /*0614*/ 	.word	0x0000a170
        /*0618*/ 	.word	0x00000009
        /*061c*/ 	.word	0x00000000
        /*0620*/ 	.short	0x010a
        /*0622*/ 	.byte	0x3f
	.zero		1


	//   ....[28]....
        /*0624*/ 	.word	0x0000a1a0
        /*0628*/ 	.word	0x00000003
        /*062c*/ 	.word	0x00000000
        /*0630*/ 	.short	0x010a
        /*0632*/ 	.byte	0x3f
	.zero		1


	//   ....[29]....
        /*0634*/ 	.word	0x0000a270
        /*0638*/ 	.word	0x00000002
        /*063c*/ 	.word	0x00030c00
        /*0640*/ 	.short	0x010a
        /*0642*/ 	.byte	0x3f
	.zero		1


	//   ....[30]....
        /*0644*/ 	.word	0x0000a2c0
        /*0648*/ 	.word	0x00000019
        /*064c*/ 	.word	0x00030c10
        /*0650*/ 	.short	0x010a
        /*0652*/ 	.byte	0x3f
	.zero		1


	//   ....[31]....
        /*0654*/ 	.word	0x0000a310
        /*0658*/ 	.word	0x00000019
        /*065c*/ 	.word	0x00030c30
        /*0660*/ 	.short	0x010a
        /*0662*/ 	.byte	0x3f
	.zero		1


	//   ....[32]....
        /*0664*/ 	.word	0x0000a590
        /*0668*/ 	.word	0x0000000c
        /*066c*/ 	.word	0x00030c20
        /*0670*/ 	.short	0x010a
        /*0672*/ 	.byte	0x3f
	.zero		1


	//   ....[33]....
        /*0674*/ 	.word	0x0000a5e0
        /*0678*/ 	.word	0x0000000c
        /*067c*/ 	.word	0x00030c40
        /*0680*/ 	.short	0x010a
        /*0682*/ 	.byte	0x3f
	.zero		1


	//   ....[34]....
        /*0684*/ 	.word	0x0000a630
        /*0688*/ 	.word	0x0000000c
        /*068c*/ 	.word	0x00030c28
        /*0690*/ 	.short	0x010a
        /*0692*/ 	.byte	0x3f
	.zero		1


	//   ....[35]....
        /*0694*/ 	.word	0x0000a680
        /*0698*/ 	.word	0x0000000c
        /*069c*/ 	.word	0x00030c48
        /*06a0*/ 	.short	0x010a
        /*06a2*/ 	.byte	0x3f
	.zero		1


	//   ....[36]....
        /*06a4*/ 	.word	0x0000a6e0
        /*06a8*/ 	.word	0x0000000c
        /*06ac*/ 	.word	0x00030c20
        /*06b0*/ 	.short	0x010a
        /*06b2*/ 	.byte	0x3f
	.zero		1


	//   ....[37]....
        /*06b4*/ 	.word	0x0000a730
        /*06b8*/ 	.word	0x0000000c
        /*06bc*/ 	.word	0x00030c40
        /*06c0*/ 	.short	0x010a
        /*06c2*/ 	.byte	0x3f
	.zero		1


	//   ....[38]....
        /*06c4*/ 	.word	0x0000a780
        /*06c8*/ 	.word	0x0000000c
        /*06cc*/ 	.word	0x00030c28
        /*06d0*/ 	.short	0x010a
        /*06d2*/ 	.byte	0x3f
	.zero		1


	//   ....[39]....
        /*06d4*/ 	.word	0x0000a7d0
        /*06d8*/ 	.word	0x0000000d
        /*06dc*/ 	.word	0x00030c40
        /*06e0*/ 	.short	0x010a
        /*06e2*/ 	.byte	0x3f
	.zero		1


	//   ....[40]....
        /*06e4*/ 	.word	0x0000a8b0
        /*06e8*/ 	.word	0x00000007
        /*06ec*/ 	.word	0x00000000
        /*06f0*/ 	.short	0x010a
        /*06f2*/ 	.byte	0x3f
	.zero		1


	//   ....[41]....
        /*06f4*/ 	.word	0x0000a900
        /*06f8*/ 	.word	0x0000000b
        /*06fc*/ 	.word	0x00000000
        /*0700*/ 	.short	0x010a
        /*0702*/ 	.byte	0x3f
	.zero		1


	//   ....[42]....
        /*0704*/ 	.word	0x0000a950
        /*0708*/ 	.word	0x00000009
        /*070c*/ 	.word	0x00000000
        /*0710*/ 	.short	0x010a
        /*0712*/ 	.byte	0x3f
	.zero		1


	//----- nvinfo : EIATTR_NUM_MBARRIERS
	.align		4
.L_562:
        /*0714*/ 	.byte	0x03, 0x38
        /*0716*/ 	.short	0x0009


	//----- nvinfo : EIATTR_EXIT_INSTR_OFFSETS
	.align		4
        /*0718*/ 	.byte	0x04, 0x1c
        /*071a*/ 	.short	(.L_564 - .L_563)


	//   ....[0]....
.L_563:
        /*071c*/ 	.word	0x0000a1f0


	//----- nvinfo : EIATTR_MAX_THREADS
	.align		4
.L_564:
        /*0720*/ 	.byte	0x04, 0x05
        /*0722*/ 	.short	(.L_566 - .L_565)
.L_565:
        /*0724*/ 	.word	0x00000180
        /*0728*/ 	.word	0x00000001
        /*072c*/ 	.word	0x00000001


	//----- nvinfo : EIATTR_CRS_STACK_SIZE
	.align		4
.L_566:
        /*0730*/ 	.byte	0x04, 0x1e
        /*0732*/ 	.short	(.L_568 - .L_567)
.L_567:
        /*0734*/ 	.word	0x00000000


	//----- nvinfo : EIATTR_CBANK_PARAM_SIZE
	.align		4
.L_568:
        /*0738*/ 	.byte	0x03, 0x19
        /*073a*/ 	.short	0x06f0


	//----- nvinfo : EIATTR_PARAM_CBANK
	.align		4
        /*073c*/ 	.byte	0x04, 0x0a
        /*073e*/ 	.short	(.L_570 - .L_569)
	.align		4
.L_569:
        /*0740*/ 	.word	index@(.nv.constant0._ZN7cutlass13device_kernelIN5flash11enable_sm90INS1_16FlashAttnBwdSm90INS1_25CollectiveMainloopBwdSm90ILi2ELi2ELi2EN4cute5tupleIJNS5_1CILi1EEES8_S8_EEENS6_IJNS7_ILi128EEESA_NS7_ILi64EEEEEENS_6half_tEfNS_4arch4Sm90ELb0ELb0ELb1ELb1ELb1ELb1ELb0ELb0ELi2ELi1ELi2ELi2ELb0EEENS1_24CollectiveEpilogueBwdGQAISC_fSF_Li256ELb1ELb1EEENS1_19SingleTileSchedulerILb1ELb0ELb0ELi128EEEEEEEEEvNT_6ParamsE)
        /*0744*/ 	.short	0x0210
        /*0746*/ 	.short	0x06f0


	//----- nvinfo : EIATTR_SW_WAR
	.align		4
.L_570:
        /*0748*/ 	.byte	0x04, 0x36
        /*074a*/ 	.short	(.L_572 - .L_571)
.L_571:
        /*074c*/ 	.word	0x00000008
.L_572:


//--------------------- .nv.info._ZN7cutlass13device_kernelIN5flash11enable_sm90INS1_16FlashAttnBwdSm90INS1_25CollectiveMainloopBwdSm90ILi2ELi2ELi2EN4cute5tupleIJNS5_1CILi1EEES8_S8_EEENS6_IJNS7_ILi128EEESA_NS7_ILi64EEEEEENS_6half_tEfNS_4arch4Sm90ELb0ELb1ELb1ELb0ELb0ELb1ELb0ELb0ELi2ELi1ELi2ELi2ELb0EEENS1_21CollectiveEpilogueBwdISC_SD_SF_Li256ELb0ELb0ELi1EEENS1_19SingleTileSchedulerILb0ELb0ELb0ELi128EEEEEEEEEvNT_6ParamsE --------------------------
	.section	.nv.info._ZN7cutlass13device_kernelIN5flash11enable_sm90INS1_16FlashAttnBwdSm90INS1_25CollectiveMainloopBwdSm90ILi2ELi2ELi2EN4cute5tupleIJNS5_1CILi1EEES8_S8_EEENS6_IJNS7_ILi128EEESA_NS7_ILi64EEEEEENS_6half_tEfNS_4arch4Sm90ELb0ELb1ELb1ELb0ELb0ELb1ELb0ELb0ELi2ELi1ELi2ELi2ELb0EEENS1_21CollectiveEpilogueBwdISC_SD_SF_Li256ELb0ELb0ELi1EEENS1_19SingleTileSchedulerILb0ELb0ELb0ELi128EEEEEEEEEvNT_6ParamsE,"",@"SHT_CUDA_INFO"
	.sectionflags	@""
	.align	4


	//----- nvinfo : EIATTR_CUDA_API_VERSION
	.align		4
        /*0000*/ 	.byte	0x04, 0x37
        /*0002*/ 	.short	(.L_574 - .L_573)
.L_573:
        /*0004*/ 	.word	0x00000082


	//----- nvinfo : EIATTR_KPARAM_INFO
	.align		4
.L_574:
        /*0008*/ 	.byte	0x04, 0x17
        /*000a*/ 	.short	(.L_576 - .L_575)
.L_575:
        /*000c*/ 	.word	0x00000000
        /*0010*/ 	.short	0x0000
        /*0012*/ 	.short	0x0070
        /*0014*/ 	.byte	0x00, 0xf0, 0x01, 0x24


	//----- nvinfo : EIATTR_SPARSE_MMA_MASK
	.align		4
.L_576:
        /*0018*/ 	.byte	0x03, 0x50
        /*001a*/ 	.short	0x0000


	//----- nvinfo : EIATTR_MAXREG_COUNT
	.align		4
        /*001c*/ 	.byte	0x03, 0x1b
        /*001e*/ 	.short	0x00a8


	//----- nvinfo : EIATTR_NUM_BARRIERS
	.align		4
        /*0020*/ 	.byte	0x02, 0x4c
        /*0022*/ 	.byte	0x10
	.zero		1


	//----- nvinfo : EIATTR_EXTERNS
	.align		4
        /*0024*/ 	.byte	0x04, 0x0f
        /*0026*/ 	.short	(.L_578 - .L_577)


	//   ....[0]....
	.align		4
.L_577:
        /*0028*/ 	.word	index@(__assertfail)


	//----- nvinfo : EIATTR_ANNOTATIONS
	.align		4
.L_578:
        /*002c*/ 	.byte	0x04, 0x55
        /*002e*/ 	.short	(.L_580 - .L_579)


	//   ....[0]....
.L_579:
        /* <DEDUP_REMOVED lines=158> */


	//----- nvinfo : EIATTR_MERCURY_ISA_VERSION
	.align		4
.L_580:
        /*0a00*/ 	.byte	0x03, 0x5f
        /*0a02*/ 	.short	0x0101


	//----- nvinfo : EIATTR_INT_WARP_WIDE_INSTR_OFFSETS
	.align		4
        /*0a04*/ 	.byte	0x04, 0x31
        /*0a06*/ 	.short	(.L_582 - .L_581)


	//   ....[0]....
.L_581:
        /*0a08*/ 	.word	0x000001f0


	//   ....[1]....
        /*0a0c*/ 	.word	0x00000220


	//----- nvinfo : EIATTR_COOP_GROUP_MASK_REGIDS
	.align		4
.L_582:
        /*0a10*/ 	.byte	0x04, 0x29
        /*0a12*/ 	.short	(.L_584 - .L_583)


	//   ....[0]....
.L_583:
        /*0a14*/ 	.word	0xffffffff


	//   ....[1]....
        /*0a18*/ 	.word	0xffffffff


	//   ....[2]....
        /*0a1c*/ 	.word	0xffffffff


	//   ....[3]....
        /*0a20*/ 	.word	0xffffffff


	//   ....[4]....
        /*0a24*/ 	.word	0xffffffff


	//   ....[5]....
        /*0a28*/ 	.word	0xffffffff


	//   ....[6]....
        /*0a2c*/ 	.word	0xffffffff


	//   ....[7]....
        /*0a30*/ 	.word	0xffffffff


	//   ....[8]....
        /*0a34*/ 	.word	0xffffffff


	//   ....[9]....
        /*0a38*/ 	.word	0xffffffff


	//   ....[10]....
        /*0a3c*/ 	.word	0xffffffff


	//   ....[11]....
        /*0a40*/ 	.word	0xffffffff


	//   ....[12]....
        /*0a44*/ 	.word	0xffffffff


	//   ....[13]....
        /*0a48*/ 	.word	0xffffffff


	//   ....[14]....
        /*0a4c*/ 	.word	0xffffffff


	//   ....[15]....
        /*0a50*/ 	.word	0xffffffff


	//   ....[16]....
        /*0a54*/ 	.word	0xffffffff


	//   ....[17]....
        /*0a58*/ 	.word	0xffffffff


	//   ....[18]....
        /*0a5c*/ 	.word	0xffffffff


	//   ....[19]....
        /*0a60*/ 	.word	0xffffffff


	//   ....[20]....
        /*0a64*/ 	.word	0xffffffff


	//   ....[21]....
        /*0a68*/ 	.word	0xffffffff


	//   ....[22]....
        /*0a6c*/ 	.word	0xffffffff


	//   ....[23]....
        /*0a70*/ 	.word	0xffffffff


	//   ....[24]....
        /*0a74*/ 	.word	0xffffffff


	//   ....[25]....
        /*0a78*/ 	.word	0xffffffff


	//   ....[26]....
        /*0a7c*/ 	.word	0xffffffff


	//   ....[27]....
        /*0a80*/ 	.word	0xffffffff


	//   ....[28]....
        /*0a84*/ 	.word	0xffffffff


	//   ....[29]....
        /*0a88*/ 	.word	0xffffffff


	//   ....[30]....
        /*0a8c*/ 	.word	0xffffffff


	//   ....[31]....
        /*0a90*/ 	.word	0xffffffff


	//   ....[32]....
        /*0a94*/ 	.word	0xffffffff


	//   ....[33]....
        /*0a98*/ 	.word	0xffffffff


	//   ....[34]....
        /*0a9c*/ 	.word	0xffffffff


	//   ....[35]....
        /*0aa0*/ 	.word	0xffffffff


	//   ....[36]....
        /*0aa4*/ 	.word	0xffffffff


	//   ....[37]....
        /*0aa8*/ 	.word	0xffffffff


	//   ....[38]....
        /*0aac*/ 	.word	0xffffffff


	//   ....[39]....
        /*0ab0*/ 	.word	0xffffffff


	//   ....[40]....
        /*0ab4*/ 	.word	0xffffffff


	//   ....[41]....
        /*0ab8*/ 	.word	0xffffffff


	//   ....[42]....
        /*0abc*/ 	.word	0xffffffff


	//   ....[43]....
        /*0ac0*/ 	.word	0xffffffff


	//   ....[44]....
        /*0ac4*/ 	.word	0xffffffff


	//   ....[45]....
        /*0ac8*/ 	.word	0xffffffff


	//   ....[46]....
        /*0acc*/ 	.word	0xffffffff


	//   ....[47]....
        /*0ad0*/ 	.word	0xffffffff


	//   ....[48]....
        /*0ad4*/ 	.word	0xffffffff


	//   ....[49]....
        /*0ad8*/ 	.word	0xffffffff


	//   ....[50]....
        /*0adc*/ 	.word	0xffffffff


	//   ....[51]....
        /*0ae0*/ 	.word	0xffffffff


	//   ....[52]....
        /*0ae4*/ 	.word	0xffffffff


	//   ....[53]....
        /*0ae8*/ 	.word	0xffffffff


	//   ....[54]....
        /*0aec*/ 	.word	0xffffffff


	//   ....[55]....
        /*0af0*/ 	.word	0xffffffff


	//   ....[56]....
        /*0af4*/ 	.word	0xffffffff


	//   ....[57]....
        /*0af8*/ 	.word	0xffffffff


	//   ....[58]....
        /*0afc*/ 	.word	0xffffffff


	//   ....[59]....
        /*0b00*/ 	.word	0xffffffff


	//   ....[60]....
        /*0b04*/ 	.word	0xffffffff


	//   ....[61]....
        /*0b08*/ 	.word	0xffffffff


	//   ....[62]....
        /*0b0c*/ 	.word	0xffffffff


	//   ....[63]....
        /*0b10*/ 	.word	0xffffffff


	//   ....[64]....
        /*0b14*/ 	.word	0xffffffff


	//   ....[65]....
        /*0b18*/ 	.word	0xffffffff


	//   ....[66]....
        /*0b1c*/ 	.word	0xffffffff


	//   ....[67]....
        /*0b20*/ 	.word	0xffffffff


	//   ....[68]....
        /*0b24*/ 	.word	0xffffffff


	//   ....[69]....
        /*0b28*/ 	.word	0xffffffff


	//   ....[70]....
        /*0b2c*/ 	.word	0xffffffff


	//   ....[71]....
        /*0b30*/ 	.word	0xffffffff


	//   ....[72]....
        /*0b34*/ 	.word	0xffffffff


	//   ....[73]....
        /*0b38*/ 	.word	0xffffffff


	//   ....[74]....
        /*0b3c*/ 	.word	0xffffffff


	//   ....[75]....
        /*0b40*/ 	.word	0xffffffff


	//   ....[76]....
        /*0b44*/ 	.word	0xffffffff


	//   ....[77]....
        /*0b48*/ 	.word	0xffffffff


	//   ....[78]....
        /*0b4c*/ 	.word	0xffffffff


	//   ....[79]....
        /*0b50*/ 	.word	0xffffffff


	//   ....[80]....
        /*0b54*/ 	.word	0xffffffff


	//   ....[81]....
        /*0b58*/ 	.word	0xffffffff


	//   ....[82]....
        /*0b5c*/ 	.word	0xffffffff


	//   ....[83]....
        /*0b60*/ 	.word	0xffffffff


	//   ....[84]....
        /*0b64*/ 	.word	0xffffffff


	//   ....[85]....
        /*0b68*/ 	.word	0xffffffff


	//   ....[86]....
        /*0b6c*/ 	.word	0xffffffff


	//   ....[87]....
        /*0b70*/ 	.word	0xffffffff


	//   ....[88]....
        /*0b74*/ 	.word	0xffffffff


	//   ....[89]....
        /*0b78*/ 	.word	0xffffffff


	//   ....[90]....
        /*0b7c*/ 	.word	0xffffffff


	//   ....[91]....
        /*0b80*/ 	.word	0xffffffff


	//   ....[92]....
        /*0b84*/ 	.word	0xffffffff


	//   ....[93]....
        /*0b88*/ 	.word	0xffffffff


	//   ....[94]....
        /*0b8c*/ 	.word	0xffffffff


	//   ....[95]....
        /*0b90*/ 	.word	0xffffffff


	//   ....[96]....
        /*0b94*/ 	.word	0xffffffff


	//   ....[97]....
        /*0b98*/ 	.word	0xffffffff


	//   ....[98]....
        /*0b9c*/ 	.word	0xffffffff


	//   ....[99]....
        /*0ba0*/ 	.word	0xffffffff


	//   ....[100]....
        /*0ba4*/ 	.word	0xffffffff


	//   ....[101]....
        /*0ba8*/ 	.word	0xffffffff


	//   ....[102]....
        /*0bac*/ 	.word	0xffffffff


	//   ....[103]....
        /*0bb0*/ 	.word	0xffffffff


	//   ....[104]....
        /*0bb4*/ 	.word	0xffffffff


	//   ....[105]....
        /*0bb8*/ 	.word	0xffffffff


	//   ....[106]....
        /*0bbc*/ 	.word	0xffffffff


	//   ....[107]....
        /*0bc0*/ 	.word	0xffffffff


	//   ....[108]....
        /*0bc4*/ 	.word	0xffffffff


	//   ....[109]....
        /*0bc8*/ 	.word	0xffffffff


	//   ....[110]....
        /*0bcc*/ 	.word	0xffffffff


	//   ....[111]....
        /*0bd0*/ 	.word	0xffffffff


	//   ....[112]....
        /*0bd4*/ 	.word	0xffffffff


	//   ....[113]....
        /*0bd8*/ 	.word	0xffffffff


	//   ....[114]....
        /*0bdc*/ 	.word	0xffffffff


	//   ....[115]....
        /*0be0*/ 	.word	0xffffffff


	//   ....[116]....
        /*0be4*/ 	.word	0xffffffff


	//   ....[117]....
        /*0be8*/ 	.word	0xffffffff


	//   ....[118]....
        /*0bec*/ 	.word	0xffffffff


	//   ....[119]....
        /*0bf0*/ 	.word	0xffffffff


	//   ....[120]....
        /*0bf4*/ 	.word	0xffffffff


	//   ....[121]....
        /*0bf8*/ 	.word	0xffffffff


	//   ....[122]....
        /*0bfc*/ 	.word	0xffffffff


	//   ....[123]....
        /*0c00*/ 	.word	0xffffffff


	//   ....[124]....
        /*0c04*/ 	.word	0xffffffff


	//   ....[125]....
        /*0c08*/ 	.word	0xffffffff


	//   ....[126]....
        /*0c0c*/ 	.word	0xffffffff


	//   ....[127]....
        /*0c10*/ 	.word	0xffffffff


	//   ....[128]....
        /*0c14*/ 	.word	0xffffffff


	//   ....[129]....
        /*0c18*/ 	.word	0xffffffff


	//   ....[130]....
        /*0c1c*/ 	.word	0xffffffff


	//   ....[131]....
        /*0c20*/ 	.word	0xffffffff


	//   ....[132]....
        /*0c24*/ 	.word	0xffffffff


	//   ....[133]....
        /*0c28*/ 	.word	0xffffffff


	//   ....[134]....
        /*0c2c*/ 	.word	0xffffffff


	//   ....[135]....
        /*0c30*/ 	.word	0xffffffff


	//   ....[136]....
        /*0c34*/ 	.word	0xffffffff


	//   ....[137]....
        /*0c38*/ 	.word	0xffffffff


	//   ....[138]....
        /*0c3c*/ 	.word	0xffffffff


	//   ....[139]....
        /*0c40*/ 	.word	0xffffffff


	//   ....[140]....
        /*0c44*/ 	.word	0xffffffff


	//   ....[141]....
        /*0c48*/ 	.word	0xffffffff


	//   ....[142]....
        /*0c4c*/ 	.word	0xffffffff


	//   ....[143]....
        /*0c50*/ 	.word	0xffffffff


	//   ....[144]....
        /*0c54*/ 	.word	0xffffffff


	//   ....[145]....
        /*0c58*/ 	.word	0xffffffff


	//   ....[146]....
        /*0c5c*/ 	.word	0xffffffff


	//   ....[147]....
        /*0c60*/ 	.word	0xffffffff


	//   ....[148]....
        /*0c64*/ 	.word	0xffffffff


	//   ....[149]....
        /*0c68*/ 	.word	0xffffffff


	//   ....[150]....
        /*0c6c*/ 	.word	0xffffffff


	//   ....[151]....
        /*0c70*/ 	.word	0xffffffff


	//   ....[152]....
        /*0c74*/ 	.word	0xffffffff


	//   ....[153]....
        /*0c78*/ 	.word	0xffffffff


	//   ....[154]....
        /*0c7c*/ 	.word	0xffffffff


	//   ....[155]....
        /*0c80*/ 	.word	0xffffffff


	//   ....[156]....
        /*0c84*/ 	.word	0xffffffff


	//   ....[157]....
        /*0c88*/ 	.word	0xffffffff


	//   ....[158]....
        /*0c8c*/ 	.word	0xffffffff


	//   ....[159]....
        /*0c90*/ 	.word	0xffffffff


	//   ....[160]....
        /*0c94*/ 	.word	0xffffffff


	//   ....[161]....
        /*0c98*/ 	.word	0xffffffff


	//   ....[162]....
        /*0c9c*/ 	.word	0xffffffff


	//   ....[163]....
        /*0ca0*/ 	.word	0xffffffff


	//   ....[164]....
        /*0ca4*/ 	.word	0xffffffff


	//   ....[165]....
        /*0ca8*/ 	.word	0xffffffff


	//   ....[166]....
        /*0cac*/ 	.word	0xffffffff


	//   ....[167]....
        /*0cb0*/ 	.word	0xffffffff


	//   ....[168]....
        /*0cb4*/ 	.word	0xffffffff


	//   ....[169]....
        /*0cb8*/ 	.word	0xffffffff


	//   ....[170]....
        /*0cbc*/ 	.word	0xffffffff


	//   ....[171]....
        /*0cc0*/ 	.word	0xffffffff


	//   ....[172]....
        /*0cc4*/ 	.word	0xffffffff


	//   ....[173]....
        /*0cc8*/ 	.word	0xffffffff


	//   ....[174]....
        /*0ccc*/ 	.word	0xffffffff


	//   ....[175]....
        /*0cd0*/ 	.word	0xffffffff


	//   ....[176]....
        /*0cd4*/ 	.word	0xffffffff


	//   ....[177]....
        /*0cd8*/ 	.word	0xffffffff


	//   ....[178]....
        /*0cdc*/ 	.word	0xffffffff


	//   ....[179]....
        /*0ce0*/ 	.word	0xffffffff


	//   ....[180]....
        /*0ce4*/ 	.word	0xffffffff


	//   ....[181]....
        /*0ce8*/ 	.word	0xffffffff


	//   ....[182]....
        /*0cec*/ 	.word	0xffffffff


	//   ....[183]....
        /*0cf0*/ 	.word	0xffffffff


	//   ....[184]....
        /*0cf4*/ 	.word	0xffffffff


	//   ....[185]....
        /*0cf8*/ 	.word	0xffffffff


	//   ....[186]....
        /*0cfc*/ 	.word	0xffffffff


	//   ....[187]....
        /*0d00*/ 	.word	0xffffffff


	//   ....[188]....
        /*0d04*/ 	.word	0xffffffff


	//   ....[189]....
        /*0d08*/ 	.word	0xffffffff


	//   ....[190]....
        /*0d0c*/ 	.word	0xffffffff


	//   ....[191]....
        /*0d10*/ 	.word	0xffffffff


	//   ....[192]....
        /*0d14*/ 	.word	0xffffffff


	//   ....[193]....
        /*0d18*/ 	.word	0xffffffff


	//   ....[194]....
        /*0d1c*/ 	.word	0xffffffff


	//   ....[195]....
        /*0d20*/ 	.word	0xffffffff


	//   ....[196]....
        /*0d24*/ 	.word	0xffffffff


	//   ....[197]....
        /*0d28*/ 	.word	0xffffffff


	//   ....[198]....
        /*0d2c*/ 	.word	0xffffffff


	//   ....[199]....
        /*0d30*/ 	.word	0xffffffff


	//   ....[200]....
        /*0d34*/ 	.word	0x0500000f


	//----- nvinfo : EIATTR_COOP_GROUP_INSTR_OFFSETS
	.align		4
.L_584:
        /*0d38*/ 	.byte	0x04, 0x28
        /*0d3a*/ 	.short	(.L_586 - .L_585)


	//   ....[0]....
.L_585:
        /*0d3c*/ 	.word	0x00000070


	//   ....[1]....
        /*0d40*/ 	.word	0x00000200


	//   ....[2]....
        /*0d44*/ 	.word	0x00000250


	//   ....[3]....
        /*0d48*/ 	.word	0x00000440


	//   ....[4]....
        /*0d4c*/ 	.word	0x00000660


	//   ....[5]....
        /*0d50*/ 	.word	0x00000fb0


	//   ....[6]....
        /*0d54*/ 	.word	0x000030d0


	//   ....[7]....
        /*0d58*/ 	.word	0x00003730


	//   ....[8]....
        /*0d5c*/ 	.word	0x00003960


	//   ....[9]....
        /*0d60*/ 	.word	0x00003990


	//   ....[10]....
        /*0d64*/ 	.word	0x000039c0


	//   ....[11]....
        /*0d68*/ 	.word	0x00003a00


	//   ....[12]....
        /*0d6c*/ 	.word	0x00003a40


	//   ....[13]....
        /*0d70*/ 	.word	0x00003b20


	//   ....[14]....
        /*0d74*/ 	.word	0x00003b60


	//   ....[15]....
        /*0d78*/ 	.word	0x00003b90


	//   ....[16]....
        /*0d7c*/ 	.word	0x00003bb0


	//   ....[17]....
        /*0d80*/ 	.word	0x00003bc0


	//   ....[18]....
        /*0d84*/ 	.word	0x00003bf0


	//   ....[19]....
        /*0d88*/ 	.word	0x00003c60


	//   ....[20]....
        /*0d8c*/ 	.word	0x00003ca0


	//   ....[21]....
        /*0d90*/ 	.word	0x00003ce0


	//   ....[22]....
        /*0d94*/ 	.word	0x00003d20


	//   ....[23]....
        /*0d98*/ 	.word	0x00003d60


	//   ....[24]....
        /*0d9c*/ 	.word	0x00003e50


	//   ....[25]....
        /*0da0*/ 	.word	0x00003eb0


	//   ....[26]....
        /*0da4*/ 	.word	0x00003ee0


	//   ....[27]....
        /*0da8*/ 	.word	0x00003f40


	//   ....[28]....
        /*0dac*/ 	.word	0x00003f80


	//   ....[29]....
        /*0db0*/ 	.word	0x00003fa0


	//   ....[30]....
        /*0db4*/ 	.word	0x00003fd0


	//   ....[31]....
        /*0db8*/ 	.word	0x00004000


	//   ....[32]....
        /*0dbc*/ 	.word	0x00004020


	//   ....[33]....
        /*0dc0*/ 	.word	0x00004130


	//   ....[34]....
        /*0dc4*/ 	.word	0x00004170


	//   ....[35]....
        /*0dc8*/ 	.word	0x000041b0


	//   ....[36]....
        /*0dcc*/ 	.word	0x000041e0


	//   ....[37]....
        /*0dd0*/ 	.word	0x00004200


	//   ....[38]....
        /*0dd4*/ 	.word	0x00004280


	//   ....[39]....
        /*0dd8*/ 	.word	0x000042c0


	//   ....[40]....
        /*0ddc*/ 	.word	0x000042f0


	//   ....[41]....
        /*0de0*/ 	.word	0x00004330


	//   ....[42]....
        /*0de4*/ 	.word	0x00004350


	//   ....[43]....
        /*0de8*/ 	.word	0x00004370


	//   ....[44]....
        /*0dec*/ 	.word	0x00004380


	//   ....[45]....
        /*0df0*/ 	.word	0x000043d0


	//   ....[46]....
        /*0df4*/ 	.word	0x00004430


	//   ....[47]....
        /*0df8*/ 	.word	0x00004470


	//   ....[48]....
        /*0dfc*/ 	.word	0x00004550


	//   ....[49]....
        /*0e00*/ 	.word	0x00004620


	//   ....[50]....
        /*0e04*/ 	.word	0x00004630


	//   ....[51]....
        /*0e08*/ 	.word	0x00004700


	//   ....[52]....
        /*0e0c*/ 	.word	0x00004730


	//   ....[53]....
        /*0e10*/ 	.word	0x00004770


	//   ....[54]....
        /*0e14*/ 	.word	0x00004860


	//   ....[55]....
        /*0e18*/ 	.word	0x00004a40


	//   ....[56]....
        /*0e1c*/ 	.word	0x00004a80


	//   ....[57]....
        /*0e20*/ 	.word	0x00004af0


	//   ....[58]....
        /*0e24*/ 	.word	0x00004b30


	//   ....[59]....
        /*0e28*/ 	.word	0x00004b70


	//   ....[60]....
        /*0e2c*/ 	.word	0x00004bf0


	//   ....[61]....
        /*0e30*/ 	.word	0x00004c30


	//   ....[62]....
        /*0e34*/ 	.word	0x00004d50


	//   ....[63]....
        /*0e38*/ 	.word	0x00004eb0


	//   ....[64]....
        /*0e3c*/ 	.word	0x00004ee0


	//   ....[65]....
        /*0e40*/ 	.word	0x00004f00


	//   ....[66]....
        /*0e44*/ 	.word	0x00004f40


	//   ....[67]....
        /*0e48*/ 	.word	0x00004f60


	//   ....[68]....
        /*0e4c*/ 	.word	0x00004f70


	//   ....[69]....
        /*0e50*/ 	.word	0x00004ff0


	//   ....[70]....
        /*0e54*/ 	.word	0x00007fd0


	//   ....[71]....
        /*0e58*/ 	.word	0x00008230


	//   ....[72]....
        /*0e5c*/ 	.word	0x00008250


	//   ....[73]....
        /*0e60*/ 	.word	0x00008290


	//   ....[74]....
        /*0e64*/ 	.word	0x000082c0


	//   ....[75]....
        /*0e68*/ 	.word	0x00008330


	//   ....[76]....
        /*0e6c*/ 	.word	0x000083e0


	//   ....[77]....
        /*0e70*/ 	.word	0x000084a0


	//   ....[78]....
        /*0e74*/ 	.word	0x00008540


	//   ....[79]....
        /*0e78*/ 	.word	0x00008560


	//   ....[80]....
        /*0e7c*/ 	.word	0x00008590


	//   ....[81]....
        /*0e80*/ 	.word	0x00008600


	//   ....[82]....
        /*0e84*/ 	.word	0x00008640


	//   ....[83]....
        /*0e88*/ 	.word	0x000086d0


	//   ....[84]....
        /*0e8c*/ 	.word	0x000087e0


	//   ....[85]....
        /*0e90*/ 	.word	0x00008890


	//   ....[86]....
        /*0e94*/ 	.word	0x000088d0


	//   ....[87]....
        /*0e98*/ 	.word	0x00008930


	//   ....[88]....
        /*0e9c*/ 	.word	0x00008940


	//   ....[89]....
        /*0ea0*/ 	.word	0x00008970


	//   ....[90]....
        /*0ea4*/ 	.word	0x00008980


	//   ....[91]....
        /*0ea8*/ 	.word	0x00008990


	//   ....[92]....
        /*0eac*/ 	.word	0x00008a20


	//   ....[93]....
        /*0eb0*/ 	.word	0x00008ac0


	//   ....[94]....
        /*0eb4*/ 	.word	0x00008af0


	//   ....[95]....
        /*0eb8*/ 	.word	0x00008b70


	//   ....[96]....
        /*0ebc*/ 	.word	0x00008bc0


	//   ....[97]....
        /*0ec0*/ 	.word	0x00008bf0


	//   ....[98]....
        /*0ec4*/ 	.word	0x00008ca0


	//   ....[99]....
        /*0ec8*/ 	.word	0x00008ce0


	//   ....[100]....
        /*0ecc*/ 	.word	0x00008d70


	//   ....[101]....
        /*0ed0*/ 	.word	0x00008d90


	//   ....[102]....
        /*0ed4*/ 	.word	0x00008db0


	//   ....[103]....
        /*0ed8*/ 	.word	0x00008dd0


	//   ....[104]....
        /*0edc*/ 	.word	0x00008f20


	//   ....[105]....
        /*0ee0*/ 	.word	0x00008fb0


	//   ....[106]....
        /*0ee4*/ 	.word	0x00009050


	//   ....[107]....
        /*0ee8*/ 	.word	0x00009260


	//   ....[108]....
        /*0eec*/ 	.word	0x000092c0


	//   ....[109]....
        /*0ef0*/ 	.word	0x000092f0


	//   ....[110]....
        /*0ef4*/ 	.word	0x00009550


	//   ....[111]....
        /*0ef8*/ 	.word	0x000095b0


	//   ....[112]....
        /*0efc*/ 	.word	0x000095e0


	//   ....[113]....
        /*0f00*/ 	.word	0x00009610


	//   ....[114]....
        /*0f04*/ 	.word	0x00009630


	//   ....[115]....
        /*0f08*/ 	.word	0x00009660


	//   ....[116]....
        /*0f0c*/ 	.word	0x00009670


	//   ....[117]....
        /*0f10*/ 	.word	0x00009880


	//   ....[118]....
        /*0f14*/ 	.word	0x000098d0


	//   ....[119]....
        /*0f18*/ 	.word	0x00009b10


	//   ....[120]....
        /*0f1c*/ 	.word	0x00009b20


	//   ....[121]....
        /*0f20*/ 	.word	0x00009b30


	//   ....[122]....
        /*0f24*/ 	.word	0x00009b40


	//   ....[123]....
        /*0f28*/ 	.word	0x00009b60


	//   ....[124]....
        /*0f2c*/ 	.word	0x00009b70


	//   ....[125]....
        /*0f30*/ 	.word	0x00009b80


	//   ....[126]....
        /*0f34*/ 	.word	0x00009ee0


	//   ....[127]....
        /*0f38*/ 	.word	0x00009ef0


	//   ....[128]....
        /*0f3c*/ 	.word	0x00009f00


	//   ....[129]....
        /*0f40*/ 	.word	0x00009f10


	//   ....[130]....
        /*0f44*/ 	.word	0x00009f20


	//   ....[131]....
        /*0f48*/ 	.word	0x00009f30


	//   ....[132]....
        /*0f4c*/ 	.word	0x00009f40


	//   ....[133]....
        /*0f50*/ 	.word	0x00009f50


	//   ....[134]....
        /*0f54*/ 	.word	0x0000df20


	//   ....[135]....
        /*0f58*/ 	.word	0x0000dfa0


	//   ....[136]....
        /*0f5c*/ 	.word	0x0000dfe0


	//   ....[137]....
        /*0f60*/ 	.word	0x0000e020


	//   ....[138]....
        /*0f64*/ 	.word	0x0000e070


	//   ....[139]....
        /*0f68*/ 	.word	0x0000e080


	//   ....[140]....
        /*0f6c*/ 	.word	0x0000e100


	//   ....[141]....
        /*0f70*/ 	.word	0x0000e130


	//   ....[142]....
        /*0f74*/ 	.word	0x0000e140


	//   ....[143]....
        /*0f78*/ 	.word	0x0000e150


	//   ....[144]....
        /*0f7c*/ 	.word	0x0000e1a0


	//   ....[145]....
        /*0f80*/ 	.word	0x0000e1b0


	//   ....[146]....
        /*0f84*/ 	.word	0x0000e280


	//   ....[147]....
        /*0f88*/ 	.word	0x0000e310


	//   ....[148]....
        /*0f8c*/ 	.word	0x0000e330


	//   ....[149]....
        /*0f90*/ 	.word	0x0000e340


	//   ....[150]....
        /*0f94*/ 	.word	0x0000e3b0


	//   ....[151]....
        /*0f98*/ 	.word	0x0000e450


	//   ....[152]....
        /*0f9c*/ 	.word	0x0000e4b0


	//   ....[153]....
        /*0fa0*/ 	.word	0x0000e4f0


	//   ....[154]....
        /*0fa4*/ 	.word	0x0000e540


	//   ....[155]....
        /*0fa8*/ 	.word	0x0000e550


	//   ....[156]....
        /*0fac*/ 	.word	0x0000e580


	//   ....[157]....
        /*0fb0*/ 	.word	0x0000e5c0


	//   ....[158]....
        /*0fb4*/ 	.word	0x0000e5e0


	//   ....[159]....
        /*0fb8*/ 	.word	0x0000e610


	//   ....[160]....
        /*0fbc*/ 	.word	0x0000e6b0


	//   ....[161]....
        /*0fc0*/ 	.word	0x0000e6f0


	//   ....[162]....
        /*0fc4*/ 	.word	0x0000e720


	//   ....[163]....
        /*0fc8*/ 	.word	0x0000e730


	//   ....[164]....
        /*0fcc*/ 	.word	0x0000e740


	//   ....[165]....
        /*0fd0*/ 	.word	0x0000e770


	//   ....[166]....
        /*0fd4*/ 	.word	0x0000e7c0


	//   ....[167]....
        /*0fd8*/ 	.word	0x0000e800


	//   ....[168]....
        /*0fdc*/ 	.word	0x0000e890


	//   ....[169]....
        /*0fe0*/ 	.word	0x0000e8a0


	//   ....[170]....
        /*0fe4*/ 	.word	0x0000e900


	//   ....[171]....
        /*0fe8*/ 	.word	0x0000e980


	//   ....[172]....
        /*0fec*/ 	.word	0x0000e9c0


	//   ....[173]....
        /*0ff0*/ 	.word	0x0000e9e0


	//   ....[174]....
        /*0ff4*/ 	.word	0x0000ea10


	//   ....[175]....
        /*0ff8*/ 	.word	0x0000eb60


	//   ....[176]....
        /*0ffc*/ 	.word	0x0000ebf0


	//   ....[177]....
        /*1000*/ 	.word	0x0000ec20


	//   ....[178]....
        /*1004*/ 	.word	0x0000ed00


	//   ....[179]....
        /*1008*/ 	.word	0x0000ed90


	//   ....[180]....
        /*100c*/ 	.word	0x0000ee30


	//   ....[181]....
        /*1010*/ 	.word	0x0000ee60


	//   ....[182]....
        /*1014*/ 	.word	0x0000eee0


	//   ....[183]....
        /*1018*/ 	.word	0x0000f050


	//   ....[184]....
        /*101c*/ 	.word	0x0000f090


	//   ....[185]....
        /*1020*/ 	.word	0x0000f0d0


	//   ....[186]....
        /*1024*/ 	.word	0x0000f0f0


	//   ....[187]....
        /*1028*/ 	.word	0x0000f120


	//   ....[188]....
        /*102c*/ 	.word	0x0000f140


	//   ....[189]....
        /*1030*/ 	.word	0x0000f160


	//   ....[190]....
        /*1034*/ 	.word	0x0000f720


	//   ....[191]....
        /*1038*/ 	.word	0x0000f730


	//   ....[192]....
        /*103c*/ 	.word	0x0000f750


	//   ....[193]....
        /*1040*/ 	.word	0x0000f760


	//   ....[194]....
        /*1044*/ 	.word	0x0000f770


	//   ....[195]....
        /*1048*/ 	.word	0x0000f780


	//   ....[196]....
        /*104c*/ 	.word	0x0000f790


	//   ....[197]....
        /*1050*/ 	.word	0x0000f7b0


	//   ....[198]....
        /*1054*/ 	.word	0x00011b70


	//   ....[199]....
        /*1058*/ 	.word	0x00012b80


	//   ....[200]....
        /*105c*/ 	.word	0x00015530


	//----- nvinfo : EIATTR_REG_RECONFIG
	.align		4
.L_586:
        /*1060*/ 	.byte	0x01, 0x54
	.zero		2


	//----- nvinfo : EIATTR_SYSCALL_OFFSETS
	.align		4
        /*1064*/ 	.byte	0x04, 0x46
        /*1066*/ 	.short	(.L_588 - .L_587)


	//   ....[0]....
.L_587:
        /*1068*/ 	.word	0x00000c10


	//   ....[1]....
        /*106c*/ 	.word	0x00000d00


	//   ....[2]....
        /*1070*/ 	.word	0x00000e60


	//   ....[3]....
        /*1074*/ 	.word	0x00000f50


	//   ....[4]....
        /*1078*/ 	.word	0x00011540


	//   ....[5]....
        /*107c*/ 	.word	0x00011670


	//   ....[6]....
        /*1080*/ 	.word	0x00011790


	//   ....[7]....
        /*1084*/ 	.word	0x000118b0


	//----- nvinfo : EIATTR_MBARRIER_INSTR_OFFSETS
	.align		4
.L_588:
        /*1088*/ 	.byte	0x04, 0x39
        /*108a*/ 	.short	(.L_590 - .L_589)


	//   ....[0]....
.L_589:
        /*108c*/ 	.word	0x000002f0
        /*1090*/ 	.word	0x000000ff
        /*1094*/ 	.word	0x00030c00
        /*1098*/ 	.short	0x0100
        /*109a*/ 	.byte	0x06
	.zero		1


	//   ....[1]....
        /*109c*/ 	.word	0x000003f0
        /*10a0*/ 	.word	0x000000ff
        /*10a4*/ 	.word	0x00030c10
        /*10a8*/ 	.short	0x0100
        /*10aa*/ 	.byte	0x08
	.zero		1


	//   ....[2]....
        /*10ac*/ 	.word	0x00000400
        /*10b0*/ 	.word	0x000000ff
        /*10b4*/ 	.word	0x00030c20
        /*10b8*/ 	.short	0x0100
        /*10ba*/ 	.byte	0x08
	.zero		1


	//   ....[3]....
        /*10bc*/ 	.word	0x00000410
        /*10c0*/ 	.word	0x000000ff
        /*10c4*/ 	.word	0x00030c18
        /*10c8*/ 	.short	0x0100
        /*10ca*/ 	.byte	0x08
	.zero		1


	//   ....[4]....
        /*10cc*/ 	.word	0x00000420
        /*10d0*/ 	.word	0x000000ff
        /*10d4*/ 	.word	0x00030c28
        /*10d8*/ 	.short	0x0100
        /*10da*/ 	.byte	0x08
	.zero		1


	//   ....[5]....
        /*10dc*/ 	.word	0x00000550
        /*10e0*/ 	.word	0x000000ff
        /*10e4*/ 	.word	0x00030c30
        /*10e8*/ 	.short	0x0100
        /*10ea*/ 	.byte	0x08
	.zero		1


	//   ....[6]....
        /*10ec*/ 	.word	0x00000560
        /*10f0*/ 	.word	0x000000ff
        /*10f4*/ 	.word	0x00030c40
        /*10f8*/ 	.short	0x0100
        /*10fa*/ 	.byte	0x08
	.zero		1


	//   ....[7]....
        /*10fc*/ 	.word	0x00000570
        /*1100*/ 	.word	0x000000ff
        /*1104*/ 	.word	0x00030c38
        /*1108*/ 	.short	0x0100
        /*110a*/ 	.byte	0x08
	.zero		1


	//   ....[8]....
        /*110c*/ 	.word	0x00000580
        /*1110*/ 	.word	0x000000ff
        /*1114*/ 	.word	0x00030c48
        /*1118*/ 	.short	0x0100
        /*111a*/ 	.byte	0x08
	.zero		1


	//   ....[9]....
        /*111c*/ 	.word	0x00000ff0
        /*1120*/ 	.word	0x00000010
        /*1124*/ 	.word	0x00030c00
        /*1128*/ 	.short	0x010a
        /*112a*/ 	.byte	0x3f
	.zero		1


	//   ....[10]....
        /*112c*/ 	.word	0x00001120
        /*1130*/ 	.word	0x00000010
        /*1134*/ 	.word	0x00030c00
        /*1138*/ 	.short	0x010a
        /*113a*/ 	.byte	0x3f
	.zero		1


	//   ....[11]....
        /*113c*/ 	.word	0x00001a20
        /*1140*/ 	.word	0x00000006
        /*1144*/ 	.word	0x00030c10
        /*1148*/ 	.short	0x010a
        /*114a*/ 	.byte	0x3f
	.zero		1


	//   ....[12]....
        /*114c*/ 	.word	0x00001a90
        /*1150*/ 	.word	0x00000006
        /*1154*/ 	.word	0x00030c10
        /*1158*/ 	.short	0x010a
        /*115a*/ 	.byte	0x3f
	.zero		1


	//   ....[13]....
        /*115c*/ 	.word	0x00001ec0
        /*1160*/ 	.word	0x00000006
        /*1164*/ 	.word	0x00030c30
        /*1168*/ 	.short	0x010a
        /*116a*/ 	.byte	0x3f
	.zero		1


	//   ....[14]....
        /*116c*/ 	.word	0x00001f00
        /*1170*/ 	.word	0x00000006
        /*1174*/ 	.word	0x00030c30
        /*1178*/ 	.short	0x010a
        /*117a*/ 	.byte	0x3f
	.zero		1


	//   ....[15]....
        /*117c*/ 	.word	0x000065c0
        /*1180*/ 	.word	0x00000005
        /*1184*/ 	.word	0x00000000
        /*1188*/ 	.short	0x0101
        /*118a*/ 	.byte	0x3f
	.zero		1


	//   ....[16]....
        /*118c*/ 	.word	0x00006a10
        /*1190*/ 	.word	0x00000006
        /*1194*/ 	.word	0x00000000
        /*1198*/ 	.short	0x0101
        /*119a*/ 	.byte	0x3f
	.zero		1


	//   ....[17]....
        /*119c*/ 	.word	0x00007350
        /*11a0*/ 	.word	0x00000006
        /*11a4*/ 	.word	0x00030c10
        /*11a8*/ 	.short	0x010a
        /*11aa*/ 	.byte	0x3f
	.zero		1


	//   ....[18]....
        /*11ac*/ 	.word	0x000073d0
        /*11b0*/ 	.word	0x00000006
        /*11b4*/ 	.word	0x00030c10
        /*11b8*/ 	.short	0x010a
        /*11ba*/ 	.byte	0x3f
	.zero		1


	//   ....[19]....
        /*11bc*/ 	.word	0x000077e0
        /*11c0*/ 	.word	0x00000006
        /*11c4*/ 	.word	0x00030c30
        /*11c8*/ 	.short	0x010a
        /*11ca*/ 	.byte	0x3f
	.zero		1


	//   ....[20]....
        /*11cc*/ 	.word	0x00007820
        /*11d0*/ 	.word	0x00000006
        /*11d4*/ 	.word	0x00030c30
        /*11d8*/ 	.short	0x010a
        /*11da*/ 	.byte	0x3f
	.zero		1


	//   ....[21]....
        /*11dc*/ 	.word	0x0000b440
        /*11e0*/ 	.word	0x00000005
        /*11e4*/ 	.word	0x00000000
        /*11e8*/ 	.short	0x0101
        /*11ea*/ 	.byte	0x3f
	.zero		1


	//   ....[22]....
        /*11ec*/ 	.word	0x0000b8b0
        /*11f0*/ 	.word	0x00000006
        /*11f4*/ 	.word	0x00000000
        /*11f8*/ 	.short	0x0101
        /*11fa*/ 	.byte	0x3f
	.zero		1


	//   ....[23]....
        /*11fc*/ 	.word	0x0000c160
        /*1200*/ 	.word	0x00000006
        /*1204*/ 	.word	0x00030c10
        /*1208*/ 	.short	0x010a
        /*120a*/ 	.byte	0x3f
	.zero		1


	//   ....[24]....
        /*120c*/ 	.word	0x0000c1e0
        /*1210*/ 	.word	0x00000006
        /*1214*/ 	.word	0x00030c10
        /*1218*/ 	.short	0x010a
        /*121a*/ 	.byte	0x3f
	.zero		1


	//   ....[25]....
        /*121c*/ 	.word	0x0000c5f0
        /*1220*/ 	.word	0x00000006
        /*1224*/ 	.word	0x00030c30
        /*1228*/ 	.short	0x010a
        /*122a*/ 	.byte	0x3f
	.zero		1


	//   ....[26]....
        /*122c*/ 	.word	0x0000c630
        /*1230*/ 	.word	0x00000006
        /*1234*/ 	.word	0x00030c30
        /*1238*/ 	.short	0x010a
        /*123a*/ 	.byte	0x3f
	.zero		1


	//   ....[27]....
        /*123c*/ 	.word	0x00010d10
        /*1240*/ 	.word	0x00000005
        /*1244*/ 	.word	0x00000000
        /*1248*/ 	.short	0x0101
        /*124a*/ 	.byte	0x3f
	.zero		1


	//   ....[28]....
        /*124c*/ 	.word	0x00011190
        /*1250*/ 	.word	0x00000006
        /*1254*/ 	.word	0x00000000
        /*1258*/ 	.short	0x0101
        /*125a*/ 	.byte	0x3f
	.zero		1


	//   ....[29]....
        /*125c*/ 	.word	0x00013c80
        /*1260*/ 	.word	0x00000010
        /*1264*/ 	.word	0x00030c20
        /*1268*/ 	.short	0x010a
        /*126a*/ 	.byte	0x3f
	.zero		1


	//   ....[30]....
        /*126c*/ 	.word	0x00014250
        /*1270*/ 	.word	0x00000010
        /*1274*/ 	.word	0x00030c40
        /*1278*/ 	.short	0x010a
        /*127a*/ 	.byte	0x3f
	.zero		1


	//   ....[31]....
        /*127c*/ 	.word	0x00014480
        /*1280*/ 	.word	0x00000010
        /*1284*/ 	.word	0x00030c28
        /*1288*/ 	.short	0x010a
        /*128a*/ 	.byte	0x3f
	.zero		1


	//   ....[32]....
        /*128c*/ 	.word	0x000146b0
        /*1290*/ 	.word	0x00000010
        /*1294*/ 	.word	0x00030c48
        /*1298*/ 	.short	0x010a
        /*129a*/ 	.byte	0x3f
	.zero		1


	//   ....[33]....
        /*129c*/ 	.word	0x00014890
        /*12a0*/ 	.word	0x00000010
        /*12a4*/ 	.word	0x00030c20
        /*12a8*/ 	.short	0x010a
        /*12aa*/ 	.byte	0x3f
	.zero		1


	//   ....[34]....
        /*12ac*/ 	.word	0x00014b40
        /*12b0*/ 	.word	0x00000010
        /*12b4*/ 	.word	0x00030c40
        /*12b8*/ 	.short	0x010a
        /*12ba*/ 	.byte	0x3f
	.zero		1


	//   ....[35]....
        /*12bc*/ 	.word	0x00014d40
        /*12c0*/ 	.word	0x00000010
        /*12c4*/ 	.word	0x00030c28
        /*12c8*/ 	.short	0x010a
        /*12ca*/ 	.byte	0x3f
	.zero		1


	//   ....[36]....
        /*12cc*/ 	.word	0x00014fc0
        /*12d0*/ 	.word	0x00000003
        /*12d4*/ 	.word	0x00030c40
        /*12d8*/ 	.short	0x010a
        /*12da*/ 	.byte	0x3f
	.zero		1


	//   ....[37]....
        /*12dc*/ 	.word	0x00015390
        /*12e0*/ 	.word	0x00000006
        /*12e4*/ 	.word	0x00000000
        /*12e8*/ 	.short	0x010a
        /*12ea*/ 	.byte	0x3f
	.zero		1


	//   ....[38]....
        /*12ec*/ 	.word	0x000153f0
        /*12f0*/ 	.word	0x00000003
        /*12f4*/ 	.word	0x00000000
        /*12f8*/ 	.short	0x010a
        /*12fa*/ 	.byte	0x3f
	.zero		1


	//   ....[39]....
        /*12fc*/ 	.word	0x00015450
        /*1300*/ 	.word	0x00000002
        /*1304*/ 	.word	0x00000000
        /*1308*/ 	.short	0x010a
        /*130a*/ 	.byte	0x3f
	.zero		1


	//   ....[40]....
        /*130c*/ 	.word	0x00015480
        /*1310*/ 	.word	0x00000003
        /*1314*/ 	.word	0x00000000
        /*1318*/ 	.short	0x010a
        /*131a*/ 	.byte	0x3f
	.zero		1


	//   ....[41]....
        /*131c*/ 	.word	0x00015560
        /*1320*/ 	.word	0x00000010
        /*1324*/ 	.word	0x00030c00
        /*1328*/ 	.short	0x010a
        /*132a*/ 	.byte	0x3f
	.zero		1


	//   ....[42]....
        /*132c*/ 	.word	0x000155b0
        /*1330*/ 	.word	0x00000006
        /*1334*/ 	.word	0x00030c10
        /*1338*/ 	.short	0x010a
        /*133a*/ 	.byte	0x3f
	.zero		1


	//   ....[43]....
        /*133c*/ 	.word	0x00015600
        /*1340*/ 	.word	0x00000006
        /*1344*/ 	.word	0x00030c30
        /*1348*/ 	.short	0x010a
        /*134a*/ 	.byte	0x3f
	.zero		1


	//   ....[44]....
        /*134c*/ 	.word	0x00015650
        /*1350*/ 	.word	0x00000006
        /*1354*/ 	.word	0x00030c10
        /*1358*/ 	.short	0x010a
        /*135a*/ 	.byte	0x3f
	.zero		1


	//   ....[45]....
        /*135c*/ 	.word	0x000156a0
        /*1360*/ 	.word	0x00000006
        /*1364*/ 	.word	0x00030c30
        /*1368*/ 	.short	0x010a
        /*136a*/ 	.byte	0x3f
	.zero		1


	//   ....[46]....
        /*136c*/ 	.word	0x000156f0
        /*1370*/ 	.word	0x00000006
        /*1374*/ 	.word	0x00030c10
        /*1378*/ 	.short	0x010a
        /*137a*/ 	.byte	0x3f
	.zero		1


	//   ....[47]....
        /*137c*/ 	.word	0x00015740
        /*1380*/ 	.word	0x00000006
        /*1384*/ 	.word	0x00030c30
        /*1388*/ 	.short	0x010a
        /*138a*/ 	.byte	0x3f
	.zero		1


	//   ....[48]....
        /*138c*/ 	.word	0x00015790
        /*1390*/ 	.word	0x00000010
        /*1394*/ 	.word	0x00030c20
        /*1398*/ 	.short	0x010a
        /*139a*/ 	.byte	0x3f
	.zero		1


	//   ....[49]....
        /*139c*/ 	.word	0x000157e0
        /*13a0*/ 	.word	0x00000010
        /*13a4*/ 	.word	0x00030c40
        /*13a8*/ 	.short	0x010a
        /*13aa*/ 	.byte	0x3f
	.zero		1


	//   ....[50]....
        /*13ac*/ 	.word	0x00015830
        /*13b0*/ 	.word	0x00000010
        /*13b4*/ 	.word	0x00030c28
        /*13b8*/ 	.short	0x010a
        /*13ba*/ 	.byte	0x3f
	.zero		1


	//   ....[51]....
        /*13bc*/ 	.word	0x00015880
        /*13c0*/ 	.word	0x00000010
        /*13c4*/ 	.word	0x00030c48
        /*13c8*/ 	.short	0x010a
        /*13ca*/ 	.byte	0x3f
	.zero		1


	//   ....[52]....
        /*13cc*/ 	.word	0x000158e0
        /*13d0*/ 	.word	0x00000010
        /*13d4*/ 	.word	0x00030c20
        /*13d8*/ 	.short	0x010a
        /*13da*/ 	.byte	0x3f
	.zero		1


	//   ....[53]....
        /*13dc*/ 	.word	0x00015930
        /*13e0*/ 	.word	0x00000010
        /*13e4*/ 	.word	0x00030c40
        /*13e8*/ 	.short	0x010a
        /*13ea*/ 	.byte	0x3f
	.zero		1


	//   ....[54]....
        /*13ec*/ 	.word	0x00015980
        /*13f0*/ 	.word	0x00000010
        /*13f4*/ 	.word	0x00030c28
        /*13f8*/ 	.short	0x010a
        /*13fa*/ 	.byte	0x3f
	.zero		1


	//   ....[55]....
        /*13fc*/ 	.word	0x000159d0
        /*1400*/ 	.word	0x00000003
        /*1404*/ 	.word	0x00030c40
        /*1408*/ 	.short	0x010a
        /*140a*/ 	.byte	0x3f
	.zero		1


	//   ....[56]....
        /*140c*/ 	.word	0x00015aa0
        /*1410*/ 	.word	0x00000006
        /*1414*/ 	.word	0x00000000
        /*1418*/ 	.short	0x010a
        /*141a*/ 	.byte	0x3f
	.zero		1


	//   ....[57]....
        /*141c*/ 	.word	0x00015af0
        /*1420*/ 	.word	0x00000003
        /*1424*/ 	.word	0x00000000
        /*1428*/ 	.short	0x010a
        /*142a*/ 	.byte	0x3f
	.zero		1


	//   ....[58]....
        /*142c*/ 	.word	0x00015b40
        /*1430*/ 	.word	0x00000002
        /*1434*/ 	.word	0x00000000
        /*1438*/ 	.short	0x010a
        /*143a*/ 	.byte	0x3f
	.zero		1


	//----- nvinfo : EIATTR_NUM_MBARRIERS
	.align		4
.L_590:
        /*143c*/ 	.byte	0x03, 0x38
        /*143e*/ 	.short	0x0009


	//----- nvinfo : EIATTR_EXIT_INSTR_OFFSETS
	.align		4
        /*1440*/ 	.byte	0x04, 0x1c
        /*1442*/ 	.short	(.L_592 - .L_591)


	//   ....[0]....
.L_591:
        /*1444*/ 	.word	0x000154d0


	//----- nvinfo : EIATTR_MAX_THREADS
	.align		4
.L_592:
        /*1448*/ 	.byte	0x04, 0x05
        /*144a*/ 	.short	(.L_594 - .L_593)
.L_593:
        /*144c*/ 	.word	0x00000180
        /*1450*/ 	.word	0x00000001
        /*1454*/ 	.word	0x00000001


	//----- nvinfo : EIATTR_CRS_STACK_SIZE
	.align		4
.L_594:
        /*1458*/ 	.byte	0x04, 0x1e
        /*145a*/ 	.short	(.L_596 - .L_595)
.L_595:
        /*145c*/ 	.word	0x00000000


	//----- nvinfo : EIATTR_CBANK_PARAM_SIZE
	.align		4
.L_596:
        /*1460*/ 	.byte	0x03, 0x19
        /*1462*/ 	.short	0x0970


	//----- nvinfo : EIATTR_PARAM_CBANK
	.align		4
        /*1464*/ 	.byte	0x04, 0x0a
        /*1466*/ 	.short	(.L_598 - .L_597)
	.align		4
.L_597:
        /*1468*/ 	.word	index@(.nv.constant0._ZN7cutlass13device_kernelIN5flash11enable_sm90INS1_16FlashAttnBwdSm90INS1_25CollectiveMainloopBwdSm90ILi2ELi2ELi2EN4cute5tupleIJNS5_1CILi1EEES8_S8_EEENS6_IJNS7_ILi128EEESA_NS7_ILi64EEEEEENS_6half_tEfNS_4arch4Sm90ELb0ELb1ELb1ELb0ELb0ELb1ELb0ELb0ELi2ELi1ELi2ELi2ELb0EEENS1_21CollectiveEpilogueBwdISC_SD_SF_Li256ELb0ELb0ELi1EEENS1_19SingleTileSchedulerILb0ELb0ELb0ELi128EEEEEEEEEvNT_6ParamsE)
        /*146c*/ 	.short	0x0210
        /*146e*/ 	.short	0x0970


	//----- nvinfo : EIATTR_SW_WAR
	.align		4
.L_598:
        /*1470*/ 	.byte	0x04, 0x36
        /*1472*/ 	.short	(.L_600 - .L_599)
.L_599:
        /*1474*/ 	.word	0x00000008
.L_600:


//--------------------- .nv.info._ZN7cutlass13device_kernelIN5flash11enable_sm90INS1_16FlashAttnBwdSm90INS1_25CollectiveMainloopBwdSm90ILi2ELi2ELi2EN4cute5tupleIJNS5_1CILi1EEES8_S8_EEENS6_IJNS7_ILi128EEESA_NS7_ILi64EEEEEENS_6half_tEfNS_4arch4Sm90ELb0ELb1ELb1ELb0ELb1ELb1ELb0ELb0ELi2ELi1ELi2ELi2ELb0EEENS1_21CollectiveEpilogueBwdISC_SD_SF_Li256ELb0ELb0ELi1EEENS1_19SingleTileSchedulerILb0ELb0ELb0ELi128EEEEEEEEEvNT_6ParamsE --------------------------
	.section	.nv.info._ZN7cutlass13device_kernelIN5flash11enable_sm90INS1_16FlashAttnBwdSm90INS1_25CollectiveMainloopBwdSm90ILi2ELi2ELi2EN4cute5tupleIJNS5_1CILi1EEES8_S8_EEENS6_IJNS7_ILi128EEESA_NS7_ILi64EEEEEENS_6half_tEfNS_4arch4Sm90ELb0ELb1ELb1ELb0ELb1ELb1ELb0ELb0ELi2ELi1ELi2ELi2ELb0EEENS1_21CollectiveEpilogueBwdISC_SD_SF_Li256ELb0ELb0ELi1EEENS1_19SingleTileSchedulerILb0ELb0ELb0ELi128EEEEEEEEEvNT_6ParamsE,"",@"SHT_CUDA_INFO"
	.sectionflags	@""
	.align	4


	//----- nvinfo : EIATTR_CUDA_API_VERSION
	.align		4
        /*0000*/ 	.byte	0x04, 0x37
        /*0002*/ 	.short	(.L_602 - .L_601)
.L_601:
        /*0004*/ 	.word	0x00000082


	//----- nvinfo : EIATTR_KPARAM_INFO
	.align		4
.L_602:
        /*0008*/ 	.byte	0x04, 0x17
        /*000a*/ 	.short	(.L_604 - .L_603)
.L_603:
        /*000c*/ 	.word	0x00000000
        /*0010*/ 	.short	0x0000
        /*0012*/ 	.short	0x0070
        /*0014*/ 	.byte	0x00, 0xf0, 0x01, 0x24


	//----- nvinfo : EIATTR_SPARSE_MMA_MASK
	.align		4
.L_604:
        /*0018*/ 	.byte	0x03, 0x50
        /*001a*/ 	.short	0x0000


	//----- nvinfo : EIATTR_MAXREG_COUNT
	.align		4
        /*001c*/ 	.byte	0x03, 0x1b
        /*001e*/ 	.short	0x00a8


	//----- nvinfo : EIATTR_NUM_BARRIERS
	.align		4
        /*0020*/ 	.byte	0x02, 0x4c
        /*0022*/ 	.byte	0x10
	.zero		1


	//----- nvinfo : EIATTR_EXTERNS
	.align		4
        /*0024*/ 	.byte	0x04, 0x0f
        /*0026*/ 	.short	(.L_606 - .L_605)


	//   ....[0]....
	.align		4
.L_605:
        /*0028*/ 	.word	index@(__assertfail)


	//----- nvinfo : EIATTR_ANNOTATIONS
	.align		4
.L_606:
        /*002c*/ 	.byte	0x04, 0x55
        /*002e*/ 	.short	(.L_608 - .L_607)


	//   ....[0]....
.L_607:
        /* <DEDUP_REMOVED lines=156> */


	//----- nvinfo : EIATTR_MERCURY_ISA_VERSION
	.align		4
.L_608:
        /*09e0*/ 	.byte	0x03, 0x5f
        /*09e2*/ 	.short	0x0101


	//----- nvinfo : EIATTR_INT_WARP_WIDE_INSTR_OFFSETS
	.align		4
        /*09e4*/ 	.byte	0x04, 0x31
        /*09e6*/ 	.short	(.L_610 - .L_609)


	//   ....[0]....
.L_609:
        /*09e8*/ 	.word	0x000001f0


	//   ....[1]....
        /*09ec*/ 	.word	0x00000220


	//   ....[2]....
        /*09f0*/ 	.word	0x00013370


	//   ....[3]....
        /*09f4*/ 	.word	0x00013960


	//   ....[4]....
        /*09f8*/ 	.word	0x00013e10


	//   ....[5]....
        /*09fc*/ 	.word	0x000140d0


	//   ....[6]....
        /*0a00*/ 	.word	0x00014330


	//   ....[7]....
        /*0a04*/ 	.word	0x000144c0


	//----- nvinfo : EIATTR_COOP_GROUP_MASK_REGIDS
	.align		4
.L_610:
        /*0a08*/ 	.byte	0x04, 0x29
        /*0a0a*/ 	.short	(.L_612 - .L_611)


	//   ....[0]....
.L_611:
        /*0a0c*/ 	.word	0xffffffff


	//   ....[1]....
        /*0a10*/ 	.word	0xffffffff


	//   ....[2]....
        /*0a14*/ 	.word	0xffffffff


	//   ....[3]....
        /*0a18*/ 	.word	0xffffffff


	//   ....[4]....
        /*0a1c*/ 	.word	0xffffffff


	//   ....[5]....
        /*0a20*/ 	.word	0xffffffff


	//   ....[6]....
        /*0a24*/ 	.word	0xffffffff


	//   ....[7]....
        /*0a28*/ 	.word	0xffffffff


	//   ....[8]....
        /*0a2c*/ 	.word	0xffffffff


	//   ....[9]....
        /*0a30*/ 	.word	0xffffffff


	//   ....[10]....
        /*0a34*/ 	.word	0xffffffff


	//   ....[11]....
        /*0a38*/ 	.word	0xffffffff


	//   ....[12]....
        /*0a3c*/ 	.word	0xffffffff


	//   ....[13]....
        /*0a40*/ 	.word	0xffffffff


	//   ....[14]....
        /*0a44*/ 	.word	0xffffffff


	//   ....[15]....
        /*0a48*/ 	.word	0xffffffff


	//   ....[16]....
        /*0a4c*/ 	.word	0xffffffff


	//   ....[17]....
        /*0a50*/ 	.word	0xffffffff


	//   ....[18]....
        /*0a54*/ 	.word	0xffffffff


	//   ....[19]....
        /*0a58*/ 	.word	0xffffffff


	//   ....[20]....
        /*0a5c*/ 	.word	0xffffffff


	//   ....[21]....
        /*0a60*/ 	.word	0xffffffff


	//   ....[22]....
        /*0a64*/ 	.word	0xffffffff


	//   ....[23]....
        /*0a68*/ 	.word	0xffffffff


	//   ....[24]....
        /*0a6c*/ 	.word	0xffffffff


	//   ....[25]....
        /*0a70*/ 	.word	0xffffffff


	//   ....[26]....
        /*0a74*/ 	.word	0xffffffff


	//   ....[27]....
        /*0a78*/ 	.word	0xffffffff


	//   ....[28]....
        /*0a7c*/ 	.word	0xffffffff


	//   ....[29]....
        /*0a80*/ 	.word	0xffffffff


	//   ....[30]....
        /*0a84*/ 	.word	0xffffffff


	//   ....[31]....
        /*0a88*/ 	.word	0xffffffff


	//   ....[32]....
        /*0a8c*/ 	.word	0xffffffff


	//   ....[33]....
        /*0a90*/ 	.word	0xffffffff


	//   ....[34]....
        /*0a94*/ 	.word	0xffffffff


	//   ....[35]....
        /*0a98*/ 	.word	0xffffffff


	//   ....[36]....
        /*0a9c*/ 	.word	0xffffffff


	//   ....[37]....
        /*0aa0*/ 	.word	0xffffffff


	//   ....[38]....
        /*0aa4*/ 	.word	0xffffffff


	//   ....[39]....
        /*0aa8*/ 	.word	0xffffffff


	//   ....[40]....
        /*0aac*/ 	.word	0xffffffff


	//   ....[41]....
        /*0ab0*/ 	.word	0xffffffff


	//   ....[42]....
        /*0ab4*/ 	.word	0xffffffff


	//   ....[43]....
        /*0ab8*/ 	.word	0xffffffff


	//   ....[44]....
        /*0abc*/ 	.word	0xffffffff


	//   ....[45]....
        /*0ac0*/ 	.word	0xffffffff


	//   ....[46]....
        /*0ac4*/ 	.word	0xffffffff


	//   ....[47]....
        /*0ac8*/ 	.word	0xffffffff


	//   ....[48]....
        /*0acc*/ 	.word	0xffffffff


	//   ....[49]....
        /*0ad0*/ 	.word	0xffffffff


	//   ....[50]....
        /*0ad4*/ 	.word	0xffffffff


	//   ....[51]....
        /*0ad8*/ 	.word	0xffffffff


	//   ....[52]....
        /*0adc*/ 	.word	0xffffffff


	//   ....[53]....
        /*0ae0*/ 	.word	0xffffffff


	//   ....[54]....
        /*0ae4*/ 	.word	0xffffffff


	//   ....[55]....
        /*0ae8*/ 	.word	0xffffffff


	//   ....[56]....
        /*0aec*/ 	.word	0xffffffff


	//   ....[57]....
        /*0af0*/ 	.word	0xffffffff


	//   ....[58]....
        /*0af4*/ 	.word	0xffffffff


	//   ....[59]....
        /*0af8*/ 	.word	0xffffffff


	//   ....[60]....
        /*0afc*/ 	.word	0xffffffff


	//   ....[61]....
        /*0b00*/ 	.word	0xffffffff


	//   ....[62]....
        /*0b04*/ 	.word	0xffffffff


	//   ....[63]....
        /*0b08*/ 	.word	0xffffffff


	//   ....[64]....
        /*0b0c*/ 	.word	0xffffffff


	//   ....[65]....
        /*0b10*/ 	.word	0xffffffff


	//   ....[66]....
        /*0b14*/ 	.word	0xffffffff


	//   ....[67]....
        /*0b18*/ 	.word	0xffffffff


	//   ....[68]....
        /*0b1c*/ 	.word	0xffffffff


	//   ....[69]....
        /*0b20*/ 	.word	0xffffffff


	//   ....[70]....
        /*0b24*/ 	.word	0xffffffff


	//   ....[71]....
        /*0b28*/ 	.word	0xffffffff


	//   ....[72]....
        /*0b2c*/ 	.word	0xffffffff


	//   ....[73]....
        /*0b30*/ 	.word	0xffffffff


	//   ....[74]....
        /*0b34*/ 	.word	0xffffffff


	//   ....[75]....
        /*0b38*/ 	.word	0xffffffff


	//   ....[76]....
        /*0b3c*/ 	.word	0xffffffff


	//   ....[77]....
        /*0b40*/ 	.word	0xffffffff


	//   ....[78]....
        /*0b44*/ 	.word	0xffffffff


	//   ....[79]....
        /*0b48*/ 	.word	0xffffffff


	//   ....[80]....
        /*0b4c*/ 	.word	0xffffffff


	//   ....[81]....
        /*0b50*/ 	.word	0xffffffff


	//   ....[82]....
        /*0b54*/ 	.word	0xffffffff


	//   ....[83]....
        /*0b58*/ 	.word	0xffffffff


	//   ....[84]....
        /*0b5c*/ 	.word	0xffffffff


	//   ....[85]....
        /*0b60*/ 	.word	0xffffffff


	//   ....[86]....
        /*0b64*/ 	.word	0xffffffff


	//   ....[87]....
        /*0b68*/ 	.word	0xffffffff


	//   ....[88]....
        /*0b6c*/ 	.word	0xffffffff


	//   ....[89]....
        /*0b70*/ 	.word	0xffffffff


	//   ....[90]....
        /*0b74*/ 	.word	0xffffffff


	//   ....[91]....
        /*0b78*/ 	.word	0xffffffff


	//   ....[92]....
        /*0b7c*/ 	.word	0xffffffff


	//   ....[93]....
        /*0b80*/ 	.word	0xffffffff


	//   ....[94]....
        /*0b84*/ 	.word	0xffffffff


	//   ....[95]....
        /*0b88*/ 	.word	0xffffffff


	//   ....[96]....
        /*0b8c*/ 	.word	0xffffffff


	//   ....[97]....
        /*0b90*/ 	.word	0xffffffff


	//   ....[98]....
        /*0b94*/ 	.word	0xffffffff


	//   ....[99]....
        /*0b98*/ 	.word	0xffffffff


	//   ....[100]....
        /*0b9c*/ 	.word	0xffffffff


	//   ....[101]....
        /*0ba0*/ 	.word	0xffffffff


	//   ....[102]....
        /*0ba4*/ 	.word	0xffffffff


	//   ....[103]....
        /*0ba8*/ 	.word	0xffffffff


	//   ....[104]....
        /*0bac*/ 	.word	0xffffffff


	//   ....[105]....
        /*0bb0*/ 	.word	0xffffffff


	//   ....[106]....
        /*0bb4*/ 	.word	0xffffffff


	//   ....[107]....
        /*0bb8*/ 	.word	0xffffffff


	//   ....[108]....
        /*0bbc*/ 	.word	0xffffffff


	//   ....[109]....
        /*0bc0*/ 	.word	0xffffffff


	//   ....[110]....
        /*0bc4*/ 	.word	0xffffffff


	//   ....[111]....
        /*0bc8*/ 	.word	0xffffffff


	//   ....[112]....
        /*0bcc*/ 	.word	0xffffffff


	//   ....[113]....
        /*0bd0*/ 	.word	0xffffffff


	//   ....[114]....
        /*0bd4*/ 	.word	0xffffffff


	//   ....[115]....
        /*0bd8*/ 	.word	0xffffffff


	//   ....[116]....
        /*0bdc*/ 	.word	0xffffffff


	//   ....[117]....
        /*0be0*/ 	.word	0xffffffff


	//   ....[118]....
        /*0be4*/ 	.word	0xffffffff


	//   ....[119]....
        /*0be8*/ 	.word	0xffffffff


	//   ....[120]....
        /*0bec*/ 	.word	0xffffffff


	//   ....[121]....
        /*0bf0*/ 	.word	0xffffffff


	//   ....[122]....
        /*0bf4*/ 	.word	0xffffffff


	//   ....[123]....
        /*0bf8*/ 	.word	0xffffffff


	//   ....[124]....
        /*0bfc*/ 	.word	0xffffffff


	//   ....[125]....
        /*0c00*/ 	.word	0xffffffff


	//   ....[126]....
        /*0c04*/ 	.word	0xffffffff


	//   ....[127]....
        /*0c08*/ 	.word	0xffffffff


	//   ....[128]....
        /*0c0c*/ 	.word	0xffffffff


	//   ....[129]....
        /*0c10*/ 	.word	0xffffffff


	//   ....[130]....
        /*0c14*/ 	.word	0xffffffff


	//   ....[131]....
        /*0c18*/ 	.word	0xffffffff


	//   ....[132]....
        /*0c1c*/ 	.word	0xffffffff


	//   ....[133]....
        /*0c20*/ 	.word	0xffffffff


	//   ....[134]....
        /*0c24*/ 	.word	0xffffffff


	//   ....[135]....
        /*0c28*/ 	.word	0xffffffff


	//   ....[136]....
        /*0c2c*/ 	.word	0xffffffff


	//   ....[137]....
        /*0c30*/ 	.word	0xffffffff


	//   ....[138]....
        /*0c34*/ 	.word	0xffffffff


	//   ....[139]....
        /*0c38*/ 	.word	0xffffffff


	//   ....[140]....
        /*0c3c*/ 	.word	0xffffffff


	//   ....[141]....
        /*0c40*/ 	.word	0xffffffff


	//   ....[142]....
        /*0c44*/ 	.word	0xffffffff


	//   ....[143]....
        /*0c48*/ 	.word	0xffffffff


	//   ....[144]....
        /*0c4c*/ 	.word	0xffffffff


	//   ....[145]....
        /*0c50*/ 	.word	0xffffffff


	//   ....[146]....
        /*0c54*/ 	.word	0xffffffff


	//   ....[147]....
        /*0c58*/ 	.word	0xffffffff


	//   ....[148]....
        /*0c5c*/ 	.word	0xffffffff


	//   ....[149]....
        /*0c60*/ 	.word	0xffffffff


	//   ....[150]....
        /*0c64*/ 	.word	0xffffffff


	//   ....[151]....
        /*0c68*/ 	.word	0xffffffff


	//   ....[152]....
        /*0c6c*/ 	.word	0xffffffff


	//   ....[153]....
        /*0c70*/ 	.word	0xffffffff


	//   ....[154]....
        /*0c74*/ 	.word	0xffffffff


	//   ....[155]....
        /*0c78*/ 	.word	0xffffffff


	//   ....[156]....
        /*0c7c*/ 	.word	0xffffffff


	//   ....[157]....
        /*0c80*/ 	.word	0xffffffff


	//   ....[158]....
        /*0c84*/ 	.word	0xffffffff


	//   ....[159]....
        /*0c88*/ 	.word	0xffffffff


	//   ....[160]....
        /*0c8c*/ 	.word	0xffffffff


	//   ....[161]....
        /*0c90*/ 	.word	0xffffffff


	//   ....[162]....
        /*0c94*/ 	.word	0xffffffff


	//   ....[163]....
        /*0c98*/ 	.word	0xffffffff


	//   ....[164]....
        /*0c9c*/ 	.word	0xffffffff


	//   ....[165]....
        /*0ca0*/ 	.word	0xffffffff


	//   ....[166]....
        /*0ca4*/ 	.word	0xffffffff


	//   ....[167]....
        /*0ca8*/ 	.word	0xffffffff


	//   ....[168]....
        /*0cac*/ 	.word	0xffffffff


	//   ....[169]....
        /*0cb0*/ 	.word	0xffffffff


	//   ....[170]....
        /*0cb4*/ 	.word	0xffffffff


	//   ....[171]....
        /*0cb8*/ 	.word	0xffffffff


	//   ....[172]....
        /*0cbc*/ 	.word	0xffffffff


	//   ....[173]....
        /*0cc0*/ 	.word	0xffffffff


	//   ....[174]....
        /*0cc4*/ 	.word	0xffffffff


	//   ....[175]....
        /*0cc8*/ 	.word	0xffffffff


	//   ....[176]....
        /*0ccc*/ 	.word	0xffffffff


	//   ....[177]....
        /*0cd0*/ 	.word	0xffffffff


	//   ....[178]....
        /*0cd4*/ 	.word	0xffffffff


	//   ....[179]....
        /*0cd8*/ 	.word	0xffffffff


	//   ....[180]....
        /*0cdc*/ 	.word	0xffffffff


	//   ....[181]....
        /*0ce0*/ 	.word	0xffffffff


	//   ....[182]....
        /*0ce4*/ 	.word	0xffffffff


	//   ....[183]....
        /*0ce8*/ 	.word	0xffffffff


	//   ....[184]....
        /*0cec*/ 	.word	0xffffffff


	//   ....[185]....
        /*0cf0*/ 	.word	0xffffffff


	//   ....[186]....
        /*0cf4*/ 	.word	0xffffffff


	//   ....[187]....
        /*0cf8*/ 	.word	0xffffffff


	//   ....[188]....
        /*0cfc*/ 	.word	0xffffffff


	//   ....[189]....
        /*0d00*/ 	.word	0xffffffff


	//   ....[190]....
        /*0d04*/ 	.word	0xffffffff


	//   ....[191]....
        /*0d08*/ 	.word	0xffffffff


	//   ....[192]....
        /*0d0c*/ 	.word	0xffffffff


	//   ....[193]....
        /*0d10*/ 	.word	0xffffffff


	//   ....[194]....
        /*0d14*/ 	.word	0xffffffff


	//   ....[195]....
        /*0d18*/ 	.word	0xffffffff


	//   ....[196]....
        /*0d1c*/ 	.word	0xffffffff


	//   ....[197]....
        /*0d20*/ 	.word	0xffffffff


	//   ....[198]....
        /*0d24*/ 	.word	0xffffffff


	//   ....[199]....
        /*0d28*/ 	.word	0xffffffff


	//   ....[200]....
        /*0d2c*/ 	.word	0xffffffff


	//   ....[201]....
        /*0d30*/ 	.word	0xffffffff


	//   ....[202]....
        /*0d34*/ 	.word	0xffffffff


	//   ....[203]....
        /*0d38*/ 	.word	0xffffffff


	//   ....[204]....
        /*0d3c*/ 	.word	0xffffffff


	//   ....[205]....
        /*0d40*/ 	.word	0xffffffff


	//   ....[206]....
        /*0d44*/ 	.word	0xffffffff


	//   ....[207]....
        /*0d48*/ 	.word	0xffffffff


	//   ....[208]....
        /*0d4c*/ 	.word	0xffffffff


	//   ....[209]....
        /*0d50*/ 	.word	0x0500000f


	//   ....[210]....
        /*0d54*/ 	.word	0x0500000f


	//   ....[211]....
        /*0d58*/ 	.word	0x0500000f


	//   ....[212]....
        /*0d5c*/ 	.word	0x0500000f


	//----- nvinfo : EIATTR_COOP_GROUP_INSTR_OFFSETS
	.align		4
.L_612:
        /*0d60*/ 	.byte	0x04, 0x28
        /*0d62*/ 	.short	(.L_614 - .L_613)


	//   ....[0]....
.L_613:
        /*0d64*/ 	.word	0x00000070


	//   ....[1]....
        /*0d68*/ 	.word	0x00000200


	//   ....[2]....
        /*0d6c*/ 	.word	0x00000250


	//   ....[3]....
        /*0d70*/ 	.word	0x00000440


	//   ....[4]....
        /*0d74*/ 	.word	0x00000670


	//   ....[5]....
        /*0d78*/ 	.word	0x00000fc0


	//   ....[6]....
        /*0d7c*/ 	.word	0x000030e0


	//   ....[7]....
        /*0d80*/ 	.word	0x00003740


	//   ....[8]....
        /*0d84*/ 	.word	0x00003970


	//   ....[9]....
        /*0d88*/ 	.word	0x000039a0


	//   ....[10]....
        /*0d8c*/ 	.word	0x000039d0


	//   ....[11]....
        /*0d90*/ 	.word	0x00003a10


	//   ....[12]....
        /*0d94*/ 	.word	0x00003a50


	//   ....[13]....
        /*0d98*/ 	.word	0x00003b30


	//   ....[14]....
        /*0d9c*/ 	.word	0x00003b70


	//   ....[15]....
        /*0da0*/ 	.word	0x00003ba0


	//   ....[16]....
        /*0da4*/ 	.word	0x00003bc0


	//   ....[17]....
        /*0da8*/ 	.word	0x00003bd0


	//   ....[18]....
        /*0dac*/ 	.word	0x00003c00


	//   ....[19]....
        /*0db0*/ 	.word	0x00003c70


	//   ....[20]....
        /*0db4*/ 	.word	0x00003cb0


	//   ....[21]....
        /*0db8*/ 	.word	0x00003cf0


	//   ....[22]....
        /*0dbc*/ 	.word	0x00003d30


	//   ....[23]....
        /*0dc0*/ 	.word	0x00003d70


	//   ....[24]....
        /*0dc4*/ 	.word	0x00003e60


	//   ....[25]....
        /*0dc8*/ 	.word	0x00003ec0


	//   ....[26]....
        /*0dcc*/ 	.word	0x00003ef0


	//   ....[27]....
        /*0dd0*/ 	.word	0x00003f50


	//   ....[28]....
        /*0dd4*/ 	.word	0x00003f90


	//   ....[29]....
        /*0dd8*/ 	.word	0x00003fb0


	//   ....[30]....
        /*0ddc*/ 	.word	0x00003fe0


	//   ....[31]....
        /*0de0*/ 	.word	0x00004010


	//   ....[32]....
        /*0de4*/ 	.word	0x00004030


	//   ....[33]....
        /*0de8*/ 	.word	0x00004140


	//   ....[34]....
        /*0dec*/ 	.word	0x00004180


	//   ....[35]....
        /*0df0*/ 	.word	0x000041c0


	//   ....[36]....
        /*0df4*/ 	.word	0x000041f0


	//   ....[37]....
        /*0df8*/ 	.word	0x00004210


	//   ....[38]....
        /*0dfc*/ 	.word	0x00004290


	//   ....[39]....
        /*0e00*/ 	.word	0x000042d0


	//   ....[40]....
        /*0e04*/ 	.word	0x00004300


	//   ....[41]....
        /*0e08*/ 	.word	0x00004340


	//   ....[42]....
        /*0e0c*/ 	.word	0x00004360


	//   ....[43]....
        /*0e10*/ 	.word	0x00004380


	//   ....[44]....
        /*0e14*/ 	.word	0x00004390


	//   ....[45]....
        /*0e18*/ 	.word	0x000043e0


	//   ....[46]....
        /*0e1c*/ 	.word	0x00004440


	//   ....[47]....
        /*0e20*/ 	.word	0x00004480


	//   ....[48]....
        /*0e24*/ 	.word	0x00004560


	//   ....[49]....
        /*0e28*/ 	.word	0x00004630


	//   ....[50]....
        /*0e2c*/ 	.word	0x00004640


	//   ....[51]....
        /*0e30*/ 	.word	0x00004710


	//   ....[52]....
        /*0e34*/ 	.word	0x00004740


	//   ....[53]....
        /*0e38*/ 	.word	0x00004780


	//   ....[54]....
        /*0e3c*/ 	.word	0x00004870


	//   ....[55]....
        /*0e40*/ 	.word	0x00004a50


	//   ....[56]....
        /*0e44*/ 	.word	0x00004a90


	//   ....[57]....
        /*0e48*/ 	.word	0x00004b00


	//   ....[58]....
        /*0e4c*/ 	.word	0x00004b40


	//   ....[59]....
        /*0e50*/ 	.word	0x00004b80


	//   ....[60]....
        /*0e54*/ 	.word	0x00004c00


	//   ....[61]....
        /*0e58*/ 	.word	0x00004c40


	//   ....[62]....
        /*0e5c*/ 	.word	0x00004d60


	//   ....[63]....
        /*0e60*/ 	.word	0x00004ec0


	//   ....[64]....
        /*0e64*/ 	.word	0x00004ef0


	//   ....[65]....
        /*0e68*/ 	.word	0x00004f10


	//   ....[66]....
        /*0e6c*/ 	.word	0x00004f50


	//   ....[67]....
        /*0e70*/ 	.word	0x00004f70


	//   ....[68]....
        /*0e74*/ 	.word	0x00004f80


	//   ....[69]....
        /*0e78*/ 	.word	0x00005000


	//   ....[70]....
        /*0e7c*/ 	.word	0x00008260


	//   ....[71]....
        /*0e80*/ 	.word	0x00008270


	//   ....[72]....
        /*0e84*/ 	.word	0x00008280


	//   ....[73]....
        /*0e88*/ 	.word	0x000082d0


	//   ....[74]....
        /*0e8c*/ 	.word	0x000082e0


	//   ....[75]....
        /*0e90*/ 	.word	0x00008360


	//   ....[76]....
        /*0e94*/ 	.word	0x000083f0


	//   ....[77]....
        /*0e98*/ 	.word	0x000084d0


	//   ....[78]....
        /*0e9c*/ 	.word	0x000084f0


	//   ....[79]....
        /*0ea0*/ 	.word	0x00008510


	//   ....[80]....
        /*0ea4*/ 	.word	0x000085a0


	//   ....[81]....
        /*0ea8*/ 	.word	0x00008610


	//   ....[82]....
        /*0eac*/ 	.word	0x00008670


	//   ....[83]....
        /*0eb0*/ 	.word	0x000086d0


	//   ....[84]....
        /*0eb4*/ 	.word	0x00008760


	//   ....[85]....
        /*0eb8*/ 	.word	0x00008780


	//   ....[86]....
        /*0ebc*/ 	.word	0x000087c0


	//   ....[87]....
        /*0ec0*/ 	.word	0x00008800


	//   ....[88]....
        /*0ec4*/ 	.word	0x00008810


	//   ....[89]....
        /*0ec8*/ 	.word	0x000088c0


	//   ....[90]....
        /*0ecc*/ 	.word	0x00008970


	//   ....[91]....
        /*0ed0*/ 	.word	0x000089a0


	//   ....[92]....
        /*0ed4*/ 	.word	0x000089d0


	//   ....[93]....
        /*0ed8*/ 	.word	0x00008a10


	//   ....[94]....
        /*0edc*/ 	.word	0x00008a40


	//   ....[95]....
        /*0ee0*/ 	.word	0x00008a80


	//   ....[96]....
        /*0ee4*/ 	.word	0x00008ab0


	//   ....[97]....
        /*0ee8*/ 	.word	0x00008b30


	//   ....[98]....
        /*0eec*/ 	.word	0x00008b90


	//   ....[99]....
        /*0ef0*/ 	.word	0x00008bf0


	//   ....[100]....
        /*0ef4*/ 	.word	0x00008c50


	//   ....[101]....
        /*0ef8*/ 	.word	0x00008d10


	//   ....[102]....
        /*0efc*/ 	.word	0x00008d50


	//   ....[103]....
        /*0f00*/ 	.word	0x00008f40


	//   ....[104]....
        /*0f04*/ 	.word	0x00008f50


	//   ....[105]....
        /*0f08*/ 	.word	0x00008f80


	//   ....[106]....
        /*0f0c*/ 	.word	0x000090f0


	//   ....[107]....
        /*0f10*/ 	.word	0x00009200


	//   ....[108]....
        /*0f14*/ 	.word	0x00009280


	//   ....[109]....
        /*0f18*/ 	.word	0x000092c0


	//   ....[110]....
        /*0f1c*/ 	.word	0x00009540


	//   ....[111]....
        /*0f20*/ 	.word	0x00009570


	//   ....[112]....
        /*0f24*/ 	.word	0x000095e0


	//   ....[113]....
        /*0f28*/ 	.word	0x00009610


	//   ....[114]....
        /*0f2c*/ 	.word	0x00009640


	//   ....[115]....
        /*0f30*/ 	.word	0x00009670


	//   ....[116]....
        /*0f34*/ 	.word	0x00009690


	//   ....[117]....
        /*0f38*/ 	.word	0x000098c0


	//   ....[118]....
        /*0f3c*/ 	.word	0x00009910


	//   ....[119]....
        /*0f40*/ 	.word	0x00009b40


	//   ....[120]....
        /*0f44*/ 	.word	0x00009b50


	//   ....[121]....
        /*0f48*/ 	.word	0x00009b60


	//   ....[122]....
        /*0f4c*/ 	.word	0x00009b70


	//   ....[123]....
        /*0f50*/ 	.word	0x00009b80


	//   ....[124]....
        /*0f54*/ 	.word	0x00009b90


	//   ....[125]....
        /*0f58*/ 	.word	0x00009ba0


	//   ....[126]....
        /*0f5c*/ 	.word	0x00009f10


	//   ....[127]....
        /*0f60*/ 	.word	0x00009f20


	//   ....[128]....
        /*0f64*/ 	.word	0x00009f30


	//   ....[129]....
        /*0f68*/ 	.word	0x00009f40


	//   ....[130]....
        /*0f6c*/ 	.word	0x00009f50


	//   ....[131]....
        /*0f70*/ 	.word	0x00009f60


	//   ....[132]....
        /*0f74*/ 	.word	0x00009f70


	//   ....[133]....
        /*0f78*/ 	.word	0x00009f80


	//   ....[134]....
        /*0f7c*/ 	.word	0x0000d5c0


	//   ....[135]....
        /*0f80*/ 	.word	0x0000df60


	//   ....[136]....
        /*0f84*/ 	.word	0x0000dfa0


	//   ....[137]....
        /*0f88*/ 	.word	0x0000dfe0


	//   ....[138]....
        /*0f8c*/ 	.word	0x0000e030


	//   ....[139]....
        /*0f90*/ 	.word	0x0000e040


	//   ....[140]....
        /*0f94*/ 	.word	0x0000e0c0


	//   ....[141]....
        /*0f98*/ 	.word	0x0000e0f0


	//   ....[142]....
        /*0f9c*/ 	.word	0x0000e100


	//   ....[143]....
        /*0fa0*/ 	.word	0x0000e110


	//   ....[144]....
        /*0fa4*/ 	.word	0x0000e160


	//   ....[145]....
        /*0fa8*/ 	.word	0x0000e170


	//   ....[146]....
        /*0fac*/ 	.word	0x0000e290


	//   ....[147]....
        /*0fb0*/ 	.word	0x0000e2d0


	//   ....[148]....
        /*0fb4*/ 	.word	0x0000e2f0


	//   ....[149]....
        /*0fb8*/ 	.word	0x0000e300


	//   ....[150]....
        /*0fbc*/ 	.word	0x0000e340


	//   ....[151]....
        /*0fc0*/ 	.word	0x0000e3d0


	//   ....[152]....
        /*0fc4*/ 	.word	0x0000e4d0


	//   ....[153]....
        /*0fc8*/ 	.word	0x0000e510


	//   ....[154]....
        /*0fcc*/ 	.word	0x0000e520


	//   ....[155]....
        /*0fd0*/ 	.word	0x0000e550


	//   ....[156]....
        /*0fd4*/ 	.word	0x0000e560


	//   ....[157]....
        /*0fd8*/ 	.word	0x0000e570


	//   ....[158]....
        /*0fdc*/ 	.word	0x0000e590


	//   ....[159]....
        /*0fe0*/ 	.word	0x0000e5c0


	//   ....[160]....
        /*0fe4*/ 	.word	0x0000e5e0


	//   ....[161]....
        /*0fe8*/ 	.word	0x0000e610


	//   ....[162]....
        /*0fec*/ 	.word	0x0000e640


	//   ....[163]....
        /*0ff0*/ 	.word	0x0000e6f0


	//   ....[164]....
        /*0ff4*/ 	.word	0x0000e720


	//   ....[165]....
        /*0ff8*/ 	.word	0x0000e740


	//   ....[166]....
        /*0ffc*/ 	.word	0x0000e780


	//   ....[167]....
        /*1000*/ 	.word	0x0000e7c0


	//   ....[168]....
        /*1004*/ 	.word	0x0000e7e0


	//   ....[169]....
        /*1008*/ 	.word	0x0000e830


	//   ....[170]....
        /*100c*/ 	.word	0x0000e840


	//   ....[171]....
        /*1010*/ 	.word	0x0000e870


	//   ....[172]....
        /*1014*/ 	.word	0x0000e940


	//   ....[173]....
        /*1018*/ 	.word	0x0000e960


	//   ....[174]....
        /*101c*/ 	.word	0x0000e990


	//   ....[175]....
        /*1020*/ 	.word	0x0000ec60


	//   ....[176]....
        /*1024*/ 	.word	0x0000ece0


	//   ....[177]....
        /*1028*/ 	.word	0x0000ed10


	//   ....[178]....
        /*102c*/ 	.word	0x0000ed20


	//   ....[179]....
        /*1030*/ 	.word	0x0000eda0


	//   ....[180]....
        /*1034*/ 	.word	0x0000ee00


	//   ....[181]....
        /*1038*/ 	.word	0x0000ef20


	//   ....[182]....
        /*103c*/ 	.word	0x0000f020


	//   ....[183]....
        /*1040*/ 	.word	0x0000f140


	//   ....[184]....
        /*1044*/ 	.word	0x0000f170


	//   ....[185]....
        /*1048*/ 	.word	0x0000f190


	//   ....[186]....
        /*104c*/ 	.word	0x0000f1b0


	//   ....[187]....
        /*1050*/ 	.word	0x0000f210


	//   ....[188]....
        /*1054*/ 	.word	0x0000f220


	//   ....[189]....
        /*1058*/ 	.word	0x0000f240


	//   ....[190]....
        /*105c*/ 	.word	0x0000f6c0


	//   ....[191]....
        /*1060*/ 	.word	0x0000f6f0


	//   ....[192]....
        /*1064*/ 	.word	0x0000f700


	//   ....[193]....
        /*1068*/ 	.word	0x0000f710


	//   ....[194]....
        /*106c*/ 	.word	0x0000f720


	//   ....[195]....
        /*1070*/ 	.word	0x0000f730


	//   ....[196]....
        /*1074*/ 	.word	0x0000f740


	//   ....[197]....
        /*1078*/ 	.word	0x0000f760


	//   ....[198]....
        /*107c*/ 	.word	0x00011b20


	//   ....[199]....
        /*1080*/ 	.word	0x00012a20


	//   ....[200]....
        /*1084*/ 	.word	0x00012f70


	//   ....[201]....
        /*1088*/ 	.word	0x000132a0


	//   ....[202]....
        /*108c*/ 	.word	0x000135e0


	//   ....[203]....
        /*1090*/ 	.word	0x00013890


	//   ....[204]....
        /*1094*/ 	.word	0x00013ad0


	//   ....[205]....
        /*1098*/ 	.word	0x00013d40


	//   ....[206]....
        /*109c*/ 	.word	0x00014010


	//   ....[207]....
        /*10a0*/ 	.word	0x00014230


	//   ....[208]....
        /*10a4*/ 	.word	0x000143c0


	//   ....[209]....
        /*10a8*/ 	.word	0x000162e0


	//   ....[210]....
        /*10ac*/ 	.word	0x00016570


	//   ....[211]....
        /*10b0*/ 	.word	0x000165e0


	//   ....[212]....
        /*10b4*/ 	.word	0x00016650


	//----- nvinfo : EIATTR_REG_RECONFIG
	.align		4
.L_614:
        /*10b8*/ 	.byte	0x01, 0x54
	.zero		2


	//----- nvinfo : EIATTR_SYSCALL_OFFSETS
	.align		4
        /*10bc*/ 	.byte	0x04, 0x46
        /*10be*/ 	.short	(.L_616 - .L_615)


	//   ....[0]....
.L_615:
        /*10c0*/ 	.word	0x00000c20


	//   ....[1]....
        /*10c4*/ 	.word	0x00000d10


	//   ....[2]....
        /*10c8*/ 	.word	0x00000e70


	//   ....[3]....
        /*10cc*/ 	.word	0x00000f60


	//   ....[4]....
        /*10d0*/ 	.word	0x000114f0


	//   ....[5]....
        /*10d4*/ 	.word	0x00011620


	//   ....[6]....
        /*10d8*/ 	.word	0x00011740


	//   ....[7]....
        /*10dc*/ 	.word	0x00011860


	//----- nvinfo : EIATTR_MBARRIER_INSTR_OFFSETS
	.align		4
.L_616:
        /*10e0*/ 	.byte	0x04, 0x39
        /*10e2*/ 	.short	(.L_618 - .L_617)


	//   ....[0]....
.L_617:
        /*10e4*/ 	.word	0x000002f0
        /*10e8*/ 	.word	0x000000ff
        /*10ec*/ 	.word	0x00030c00
        /*10f0*/ 	.short	0x0100
        /*10f2*/ 	.byte	0x06
	.zero		1


	//   ....[1]....
        /*10f4*/ 	.word	0x000003f0
        /*10f8*/ 	.word	0x000000ff
        /*10fc*/ 	.word	0x00030c10
        /*1100*/ 	.short	0x0100
        /*1102*/ 	.byte	0x08
	.zero		1


	//   ....[2]....
        /*1104*/ 	.word	0x00000400
        /*1108*/ 	.word	0x000000ff
        /*110c*/ 	.word	0x00030c20
        /*1110*/ 	.short	0x0100
        /*1112*/ 	.byte	0x08
	.zero		1


	//   ....[3]....
        /*1114*/ 	.word	0x00000410
        /*1118*/ 	.word	0x000000ff
        /*111c*/ 	.word	0x00030c18
        /*1120*/ 	.short	0x0100
        /*1122*/ 	.byte	0x08
	.zero		1


	//   ....[4]....
        /*1124*/ 	.word	0x00000420
        /*1128*/ 	.word	0x000000ff
        /*112c*/ 	.word	0x00030c28
        /*1130*/ 	.short	0x0100
        /*1132*/ 	.byte	0x08
	.zero		1


	//   ....[5]....
        /*1134*/ 	.word	0x00000550
        /*1138*/ 	.word	0x000000ff
        /*113c*/ 	.word	0x00030c30
        /*1140*/ 	.short	0x0100
        /*1142*/ 	.byte	0x08
	.zero		1


	//   ....[6]....
        /*1144*/ 	.word	0x00000560
        /*1148*/ 	.word	0x000000ff
        /*114c*/ 	.word	0x00030c40
        /*1150*/ 	.short	0x0100
        /*1152*/ 	.byte	0x08
	.zero		1


	//   ....[7]....
        /*1154*/ 	.word	0x00000570
        /*1158*/ 	.word	0x000000ff
        /*115c*/ 	.word	0x00030c38
        /*1160*/ 	.short	0x0100
        /*1162*/ 	.byte	0x08
	.zero		1


	//   ....[8]....
        /*1164*/ 	.word	0x00000580
        /*1168*/ 	.word	0x000000ff
        /*116c*/ 	.word	0x00030c48
        /*1170*/ 	.short	0x0100
        /*1172*/ 	.byte	0x08
	.zero		1


	//   ....[9]....
        /*1174*/ 	.word	0x00001000
        /*1178*/ 	.word	0x00000010
        /*117c*/ 	.word	0x00030c00
        /*1180*/ 	.short	0x010a
        /*1182*/ 	.byte	0x3f
	.zero		1


	//   ....[10]....
        /*1184*/ 	.word	0x00001130
        /*1188*/ 	.word	0x00000010
        /*118c*/ 	.word	0x00030c00
        /*1190*/ 	.short	0x010a
        /*1192*/ 	.byte	0x3f
	.zero		1


	//   ....[11]....
        /*1194*/ 	.word	0x00001a30
        /*1198*/ 	.word	0x00000006
        /*119c*/ 	.word	0x00030c10
        /*11a0*/ 	.short	0x010a
        /*11a2*/ 	.byte	0x3f
	.zero		1


	//   ....[12]....
        /*11a4*/ 	.word	0x00001aa0
        /*11a8*/ 	.word	0x00000006
        /*11ac*/ 	.word	0x00030c10
        /*11b0*/ 	.short	0x010a
        /*11b2*/ 	.byte	0x3f
	.zero		1


	//   ....[13]....
        /*11b4*/ 	.word	0x00001ed0
        /*11b8*/ 	.word	0x00000006
        /*11bc*/ 	.word	0x00030c30
        /*11c0*/ 	.short	0x010a
        /*11c2*/ 	.byte	0x3f
	.zero		1


	//   ....[14]....
        /*11c4*/ 	.word	0x00001f10
        /*11c8*/ 	.word	0x00000006
        /*11cc*/ 	.word	0x00030c30
        /*11d0*/ 	.short	0x010a
        /*11d2*/ 	.byte	0x3f
	.zero		1


	//   ....[15]....
        /*11d4*/ 	.word	0x000065d0
        /*11d8*/ 	.word	0x00000005
        /*11dc*/ 	.word	0x00000000
        /*11e0*/ 	.short	0x0101
        /*11e2*/ 	.byte	0x3f
	.zero		1


	//   ....[16]....
        /*11e4*/ 	.word	0x00006a20
        /*11e8*/ 	.word	0x00000006
        /*11ec*/ 	.word	0x00000000
        /*11f0*/ 	.short	0x0101
        /*11f2*/ 	.byte	0x3f
	.zero		1


	//   ....[17]....
        /*11f4*/ 	.word	0x00007360
        /*11f8*/ 	.word	0x00000006
        /*11fc*/ 	.word	0x00030c10
        /*1200*/ 	.short	0x010a
        /*1202*/ 	.byte	0x3f
	.zero		1


	//   ....[18]....
        /*1204*/ 	.word	0x000073e0
        /*1208*/ 	.word	0x00000006
        /*120c*/ 	.word	0x00030c10
        /*1210*/ 	.short	0x010a
        /*1212*/ 	.byte	0x3f
	.zero		1


	//   ....[19]....
        /*1214*/ 	.word	0x000077f0
        /*1218*/ 	.word	0x00000006
        /*121c*/ 	.word	0x00030c30
        /*1220*/ 	.short	0x010a
        /*1222*/ 	.byte	0x3f
	.zero		1


	//   ....[20]....
        /*1224*/ 	.word	0x00007830
        /*1228*/ 	.word	0x00000006
        /*122c*/ 	.word	0x00030c30
        /*1230*/ 	.short	0x010a
        /*1232*/ 	.byte	0x3f
	.zero		1


	//   ....[21]....
        /*1234*/ 	.word	0x0000b480
        /*1238*/ 	.word	0x00000005
        /*123c*/ 	.word	0x00000000
        /*1240*/ 	.short	0x0101
        /*1242*/ 	.byte	0x3f
	.zero		1


	//   ....[22]....
        /*1244*/ 	.word	0x0000b8d0
        /*1248*/ 	.word	0x00000006
        /*124c*/ 	.word	0x00000000
        /*1250*/ 	.short	0x0101
        /*1252*/ 	.byte	0x3f
	.zero		1


	//   ....[23]....
        /*1254*/ 	.word	0x0000c0e0
        /*1258*/ 	.word	0x00000006
        /*125c*/ 	.word	0x00030c10
        /*1260*/ 	.short	0x010a
        /*1262*/ 	.byte	0x3f
	.zero		1


	//   ....[24]....
        /*1264*/ 	.word	0x0000c160
        /*1268*/ 	.word	0x00000006
        /*126c*/ 	.word	0x00030c10
        /*1270*/ 	.short	0x010a
        /*1272*/ 	.byte	0x3f
	.zero		1


	//   ....[25]....
        /*1274*/ 	.word	0x0000c590
        /*1278*/ 	.word	0x00000006
        /*127c*/ 	.word	0x00030c30
        /*1280*/ 	.short	0x010a
        /*1282*/ 	.byte	0x3f
	.zero		1


	//   ....[26]....
        /*1284*/ 	.word	0x0000c5d0
        /*1288*/ 	.word	0x00000006
        /*128c*/ 	.word	0x00030c30
        /*1290*/ 	.short	0x010a
        /*1292*/ 	.byte	0x3f
	.zero		1


	//   ....[27]....
        /*1294*/ 	.word	0x00010cc0
        /*1298*/ 	.word	0x00000005
        /*129c*/ 	.word	0x00000000
        /*12a0*/ 	.short	0x0101
        /*12a2*/ 	.byte	0x3f
	.zero		1


	//   ....[28]....
        /*12a4*/ 	.word	0x00011140
        /*12a8*/ 	.word	0x00000006
        /*12ac*/ 	.word	0x00000000
        /*12b0*/ 	.short	0x0101
        /*12b2*/ 	.byte	0x3f
	.zero		1


	//   ....[29]....
        /*12b4*/ 	.word	0x00014a30
        /*12b8*/ 	.word	0x00000010
        /*12bc*/ 	.word	0x00030c20
        /*12c0*/ 	.short	0x010a
        /*12c2*/ 	.byte	0x3f
	.zero		1


	//   ....[30]....
        /*12c4*/ 	.word	0x00015000
        /*12c8*/ 	.word	0x00000010
        /*12cc*/ 	.word	0x00030c40
        /*12d0*/ 	.short	0x010a
        /*12d2*/ 	.byte	0x3f
	.zero		1


	//   ....[31]....
        /*12d4*/ 	.word	0x00015230
        /*12d8*/ 	.word	0x00000010
        /*12dc*/ 	.word	0x00030c28
        /*12e0*/ 	.short	0x010a
        /*12e2*/ 	.byte	0x3f
	.zero		1


	//   ....[32]....
        /*12e4*/ 	.word	0x00015460
        /*12e8*/ 	.word	0x00000010
        /*12ec*/ 	.word	0x00030c48
        /*12f0*/ 	.short	0x010a
        /*12f2*/ 	.byte	0x3f
	.zero		1


	//   ....[33]....
        /*12f4*/ 	.word	0x00015640
        /*12f8*/ 	.word	0x00000010
        /*12fc*/ 	.word	0x00030c20
        /*1300*/ 	.short	0x010a
        /*1302*/ 	.byte	0x3f
	.zero		1


	//   ....[34]....
        /*1304*/ 	.word	0x000158f0
        /*1308*/ 	.word	0x00000010
        /*130c*/ 	.word	0x00030c40
        /*1310*/ 	.short	0x010a
        /*1312*/ 	.byte	0x3f
	.zero		1


	//   ....[35]....
        /*1314*/ 	.word	0x00015af0
        /*1318*/ 	.word	0x00000010
        /*131c*/ 	.word	0x00030c28
        /*1320*/ 	.short	0x010a
        /*1322*/ 	.byte	0x3f
	.zero		1


	//   ....[36]....
        /*1324*/ 	.word	0x00015d70
        /*1328*/ 	.word	0x00000003
        /*132c*/ 	.word	0x00030c40
        /*1330*/ 	.short	0x010a
        /*1332*/ 	.byte	0x3f
	.zero		1


	//   ....[37]....
        /*1334*/ 	.word	0x00016140
        /*1338*/ 	.word	0x00000006
        /*133c*/ 	.word	0x00000000
        /*1340*/ 	.short	0x010a
        /*1342*/ 	.byte	0x3f
	.zero		1


	//   ....[38]....
        /*1344*/ 	.word	0x000161a0
        /*1348*/ 	.word	0x00000003
        /*134c*/ 	.word	0x00000000
        /*1350*/ 	.short	0x010a
        /*1352*/ 	.byte	0x3f
	.zero		1


	//   ....[39]....
        /*1354*/ 	.word	0x00016200
        /*1358*/ 	.word	0x00000002
        /*135c*/ 	.word	0x00000000
        /*1360*/ 	.short	0x010a
        /*1362*/ 	.byte	0x3f
	.zero		1


	//   ....[40]....
        /*1364*/ 	.word	0x00016230
        /*1368*/ 	.word	0x00000003
        /*136c*/ 	.word	0x00000000
        /*1370*/ 	.short	0x010a
        /*1372*/ 	.byte	0x3f
	.zero		1


	//   ....[41]....
        /*1374*/ 	.word	0x00016310
        /*1378*/ 	.word	0x00000010
        /*137c*/ 	.word	0x00030c00
        /*1380*/ 	.short	0x010a
        /*1382*/ 	.byte	0x3f
	.zero		1


	//   ....[42]....
        /*1384*/ 	.word	0x00016360
        /*1388*/ 	.word	0x00000006
        /*138c*/ 	.word	0x00030c10
        /*1390*/ 	.short	0x010a
        /*1392*/ 	.byte	0x3f
	.zero		1


	//   ....[43]....
        /*1394*/ 	.word	0x000163b0
        /*1398*/ 	.word	0x00000006
        /*139c*/ 	.word	0x00030c30
        /*13a0*/ 	.short	0x010a
        /*13a2*/ 	.byte	0x3f
	.zero		1


	//   ....[44]....
        /*13a4*/ 	.word	0x00016400
        /*13a8*/ 	.word	0x00000006
        /*13ac*/ 	.word	0x00030c10
        /*13b0*/ 	.short	0x010a
        /*13b2*/ 	.byte	0x3f
	.zero		1


	//   ....[45]....
        /*13b4*/ 	.word	0x00016450
        /*13b8*/ 	.word	0x00000006
        /*13bc*/ 	.word	0x00030c30
        /*13c0*/ 	.short	0x010a
        /*13c2*/ 	.byte	0x3f
	.zero		1


	//   ....[46]....
        /*13c4*/ 	.word	0x000164a0
        /*13c8*/ 	.word	0x00000006
        /*13cc*/ 	.word	0x00030c10
        /*13d0*/ 	.short	0x010a
        /*13d2*/ 	.byte	0x3f
	.zero		1


	//   ....[47]....
        /*13d4*/ 	.word	0x000164f0
        /*13d8*/ 	.word	0x00000006
        /*13dc*/ 	.word	0x00030c30
        /*13e0*/ 	.short	0x010a
        /*13e2*/ 	.byte	0x3f
	.zero		1


	//   ....[48]....
        /*13e4*/ 	.word	0x00016690
        /*13e8*/ 	.word	0x00000010
        /*13ec*/ 	.word	0x00030c20
        /*13f0*/ 	.short	0x010a
        /*13f2*/ 	.byte	0x3f
	.zero		1


	//   ....[49]....
        /*13f4*/ 	.word	0x000166e0
        /*13f8*/ 	.word	0x00000010
        /*13fc*/ 	.word	0x00030c40
        /*1400*/ 	.short	0x010a
        /*1402*/ 	.byte	0x3f
	.zero		1


	//   ....[50]....
        /*1404*/ 	.word	0x00016730
        /*1408*/ 	.word	0x00000010
        /*140c*/ 	.word	0x00030c28
        /*1410*/ 	.short	0x010a
        /*1412*/ 	.byte	0x3f
	.zero		1


	//   ....[51]....
        /*1414*/ 	.word	0x00016780
        /*1418*/ 	.word	0x00000010
        /*141c*/ 	.word	0x00030c48
        /*1420*/ 	.short	0x010a
        /*1422*/ 	.byte	0x3f
	.zero		1


	//   ....[52]....
        /*1424*/ 	.word	0x000167e0
        /*1428*/ 	.word	0x00000010
        /*142c*/ 	.word	0x00030c20
        /*1430*/ 	.short	0x010a
        /*1432*/ 	.byte	0x3f
	.zero		1


	//   ....[53]....
        /*1434*/ 	.word	0x00016830
        /*1438*/ 	.word	0x00000010
        /*143c*/ 	.word	0x00030c40
        /*1440*/ 	.short	0x010a
        /*1442*/ 	.byte	0x3f
	.zero		1


	//   ....[54]....
        /*1444*/ 	.word	0x00016880
        /*1448*/ 	.word	0x00000010
        /*144c*/ 	.word	0x00030c28
        /*1450*/ 	.short	0x010a
        /*1452*/ 	.byte	0x3f
	.zero		1


	//   ....[55]....
        /*1454*/ 	.word	0x000168d0
        /*1458*/ 	.word	0x00000003
        /*145c*/ 	.word	0x00030c40
        /*1460*/ 	.short	0x010a
        /*1462*/ 	.byte	0x3f
	.zero		1


	//   ....[56]....
        /*1464*/ 	.word	0x000169a0
        /*1468*/ 	.word	0x00000006
        /*146c*/ 	.word	0x00000000
        /*1470*/ 	.short	0x010a
        /*1472*/ 	.byte	0x3f
	.zero		1


	//   ....[57]....
        /*1474*/ 	.word	0x000169f0
        /*1478*/ 	.word	0x00000003
        /*147c*/ 	.word	0x00000000
        /*1480*/ 	.short	0x010a
        /*1482*/ 	.byte	0x3f
	.zero		1


	//   ....[58]....
        /*1484*/ 	.word	0x00016a40
        /*1488*/ 	.word	0x00000002
        /*148c*/ 	.word	0x00000000
        /*1490*/ 	.short	0x010a
        /*1492*/ 	.byte	0x3f
	.zero		1


	//----- nvinfo : EIATTR_NUM_MBARRIERS
	.align		4
.L_618:
        /*1494*/ 	.byte	0x03, 0x38
        /*1496*/ 	.short	0x0009


	//----- nvinfo : EIATTR_EXIT_INSTR_OFFSETS
	.align		4
        /*1498*/ 	.byte	0x04, 0x1c
        /*149a*/ 	.short	(.L_620 - .L_619)


	//   ....[0]....
.L_619:
        /*149c*/ 	.word	0x00016280


	//----- nvinfo : EIATTR_MAX_THREADS
	.align		4
.L_620:
        /*14a0*/ 	.byte	0x04, 0x05
        /*14a2*/ 	.short	(.L_622 - .L_621)
.L_621:
        /*14a4*/ 	.word	0x00000180
        /*14a8*/ 	.word	0x00000001
        /*14ac*/ 	.word	0x00000001


	//----- nvinfo : EIATTR_CRS_STACK_SIZE
	.align		4
.L_622:
        /*14b0*/ 	.byte	0x04, 0x1e
        /*14b2*/ 	.short	(.L_624 - .L_623)
.L_623:
        /*14b4*/ 	.word	0x00000000


	//----- nvinfo : EIATTR_CBANK_PARAM_SIZE
	.align		4
.L_624:
        /*14b8*/ 	.byte	0x03, 0x19
        /*14ba*/ 	.short	0x0970


	//----- nvinfo : EIATTR_PARAM_CBANK
	.align		4
        /*14bc*/ 	.byte	0x04, 0x0a
        /*14be*/ 	.short	(.L_626 - .L_625)
	.align		4
.L_625:
        /*14c0*/ 	.word	index@(.nv.constant0._ZN7cutlass13device_kernelIN5flash11enable_sm90INS1_16FlashAttnBwdSm90INS1_25CollectiveMainloopBwdSm90ILi2ELi2ELi2EN4cute5tupleIJNS5_1CILi1EEES8_S8_EEENS6_IJNS7_ILi128EEESA_NS7_ILi64EEEEEENS_6half_tEfNS_4arch4Sm90ELb0ELb1ELb1ELb0ELb1ELb1ELb0ELb0ELi2ELi1ELi2ELi2ELb0EEENS1_21CollectiveEpilogueBwdISC_SD_SF_Li256ELb0ELb0ELi1EEENS1_19SingleTileSchedulerILb0ELb0ELb0ELi128EEEEEEEEEvNT_6ParamsE)
        /*14c4*/ 	.short	0x0210
        /*14c6*/ 	.short	0x0970


	//----- nvinfo : EIATTR_SW_WAR
	.align		4
.L_626:
        /*14c8*/ 	.byte	0x04, 0x36
        /*14ca*/ 	.short	(.L_628 - .L_627)
.L_627:
        /*14cc*/ 	.word	0x00000008
.L_628:


//--------------------- .nv.info._ZN7cutlass13device_kernelIN5flash11enable_sm90INS1_16FlashAttnBwdSm90INS1_25CollectiveMainloopBwdSm90ILi2ELi2ELi2EN4cute5tupleIJNS5_1CILi1EEES8_S8_EEENS6_IJNS7_ILi128EEESA_NS7_ILi64EEEEEENS_6half_tEfNS_4arch4Sm90ELb0ELb1ELb1ELb0ELb0ELb1ELb0ELb0ELi2ELi1ELi2ELi2ELb0EEENS1_24CollectiveEpilogueBwdGQAISC_fSF_Li256ELb0ELb0EEENS1_19SingleTileSchedulerILb0ELb0ELb0ELi128EEEEEEEEEvNT_6ParamsE --------------------------
	.section	.nv.info._ZN7cutlass13device_kernelIN5flash11enable_sm90INS1_16FlashAttnBwdSm90INS1_25CollectiveMainloopBwdSm90ILi2ELi2ELi2EN4cute5tupleIJNS5_1CILi1EEES8_S8_EEENS6_IJNS7_ILi128EEESA_NS7_ILi64EEEEEENS_6half_tEfNS_4arch4Sm90ELb0ELb1ELb1ELb0ELb0ELb1ELb0ELb0ELi2ELi1ELi2ELi2ELb0EEENS1_24CollectiveEpilogueBwdGQAISC_fSF_Li256ELb0ELb0EEENS1_19SingleTileSchedulerILb0ELb0ELb0ELi128EEEEEEEEEvNT_6ParamsE,"",@"SHT_CUDA_INFO"
	.sectionflags	@""
	.align	4


	//----- nvinfo : EIATTR_CUDA_API_VERSION
	.align		4
        /*0000*/ 	.byte	0x04, 0x37
        /*0002*/ 	.short	(.L_630 - .L_629)
.L_629:
        /*0004*/ 	.word	0x00000082


	//----- nvinfo : EIATTR_KPARAM_INFO
	.align		4
.L_630:
        /*0008*/ 	.byte	0x04, 0x17
        /*000a*/ 	.short	(.L_632 - .L_631)
.L_631:
        /*000c*/ 	.word	0x00000000
        /*0010*/ 	.short	0x0000
        /*0012*/ 	.short	0x0070
        /*0014*/ 	.byte	0x00, 0xf0, 0x01, 0x1a


	//----- nvinfo : EIATTR_SPARSE_MMA_MASK
	.align		4
.L_632:
        /*0018*/ 	.byte	0x03, 0x50
        /*001a*/ 	.short	0x0000


	//----- nvinfo : EIATTR_MAXREG_COUNT
	.align		4
        /*001c*/ 	.byte	0x03, 0x1b
        /*001e*/ 	.short	0x00a8


	//----- nvinfo : EIATTR_NUM_BARRIERS
	.align		4
        /*0020*/ 	.byte	0x02, 0x4c
        /*0022*/ 	.byte	0x10
	.zero		1


	//----- nvinfo : EIATTR_EXTERNS
	.align		4
        /*0024*/ 	.byte	0x04, 0x0f
        /*0026*/ 	.short	(.L_634 - .L_633)


	//   ....[0]....
	.align		4
.L_633:
        /*0028*/ 	.word	index@(__assertfail)


	//----- nvinfo : EIATTR_ANNOTATIONS
	.align		4
.L_634:
        /*002c*/ 	.byte	0x04, 0x55
        /*002e*/ 	.short	(.L_636 - .L_635)


	//   ....[0]....
.L_635:
        /* <DEDUP_REMOVED lines=158> */


	//----- nvinfo : EIATTR_MERCURY_ISA_VERSION
	.align		4
.L_636:
        /*0a00*/ 	.byte	0x03, 0x5f
        /*0a02*/ 	.short	0x0101


	//----- nvinfo : EIATTR_INT_WARP_WIDE_INSTR_OFFSETS
	.align		4
        /*0a04*/ 	.byte	0x04, 0x31
        /*0a06*/ 	.short	(.L_638 - .L_637)


	//   ....[0]....
.L_637:
        /*0a08*/ 	.word	0x00000190


	//   ....[1]....
        /*0a0c*/ 	.word	0x000001c0


	//----- nvinfo : EIATTR_COOP_GROUP_MASK_REGIDS
	.align		4
.L_638:
        /*0a10*/ 	.byte	0x04, 0x29
        /*0a12*/ 	.short	(.L_640 - .L_639)


	//   ....[0]....
.L_639:
        /*0a14*/ 	.word	0xffffffff


	//   ....[1]....
        /*0a18*/ 	.word	0xffffffff


	//   ....[2]....
        /*0a1c*/ 	.word	0xffffffff


	//   ....[3]....
        /*0a20*/ 	.word	0xffffffff


	//   ....[4]....
        /*0a24*/ 	.word	0xffffffff


	//   ....[5]....
        /*0a28*/ 	.word	0xffffffff


	//   ....[6]....
        /*0a2c*/ 	.word	0xffffffff


	//   ....[7]....
        /*0a30*/ 	.word	0xffffffff


	//   ....[8]....
        /*0a34*/ 	.word	0xffffffff


	//   ....[9]....
        /*0a38*/ 	.word	0xffffffff


	//   ....[10]....
        /*0a3c*/ 	.word	0xffffffff


	//   ....[11]....
        /*0a40*/ 	.word	0xffffffff


	//   ....[12]....
        /*0a44*/ 	.word	0xffffffff


	//   ....[13]....
        /*0a48*/ 	.word	0xffffffff


	//   ....[14]....
        /*0a4c*/ 	.word	0xffffffff


	//   ....[15]....
        /*0a50*/ 	.word	0xffffffff


	//   ....[16]....
        /*0a54*/ 	.word	0xffffffff


	//   ....[17]....
        /*0a58*/ 	.word	0xffffffff


	//   ....[18]....
        /*0a5c*/ 	.word	0xffffffff


	//   ....[19]....
        /*0a60*/ 	.word	0xffffffff


	//   ....[20]....
        /*0a64*/ 	.word	0xffffffff


	//   ....[21]....
        /*0a68*/ 	.word	0xffffffff


	//   ....[22]....
        /*0a6c*/ 	.word	0xffffffff


	//   ....[23]....
        /*0a70*/ 	.word	0xffffffff


	//   ....[24]....
        /*0a74*/ 	.word	0xffffffff


	//   ....[25]....
        /*0a78*/ 	.word	0xffffffff


	//   ....[26]....
        /*0a7c*/ 	.word	0xffffffff


	//   ....[27]....
        /*0a80*/ 	.word	0xffffffff


	//   ....[28]....
        /*0a84*/ 	.word	0xffffffff


	//   ....[29]....
        /*0a88*/ 	.word	0xffffffff


	//   ....[30]....
        /*0a8c*/ 	.word	0xffffffff


	//   ....[31]....
        /*0a90*/ 	.word	0xffffffff


	//   ....[32]....
        /*0a94*/ 	.word	0xffffffff


	//   ....[33]....
        /*0a98*/ 	.word	0xffffffff


	//   ....[34]....
        /*0a9c*/ 	.word	0xffffffff


	//   ....[35]....
        /*0aa0*/ 	.word	0xffffffff


	//   ....[36]....
        /*0aa4*/ 	.word	0xffffffff


	//   ....[37]....
        /*0aa8*/ 	.word	0xffffffff


	//   ....[38]....
        /*0aac*/ 	.word	0xffffffff


	//   ....[39]....
        /*0ab0*/ 	.word	0xffffffff


	//   ....[40]....
        /*0ab4*/ 	.word	0xffffffff


	//   ....[41]....
        /*0ab8*/ 	.word	0xffffffff


	//   ....[42]....
        /*0abc*/ 	.word	0xffffffff


	//   ....[43]....
        /*0ac0*/ 	.word	0xffffffff


	//   ....[44]....
        /*0ac4*/ 	.word	0xffffffff


	//   ....[45]....
        /*0ac8*/ 	.word	0xffffffff


	//   ....[46]....
        /*0acc*/ 	.word	0xffffffff


	//   ....[47]....
        /*0ad0*/ 	.word	0xffffffff


	//   ....[48]....
        /*0ad4*/ 	.word	0xffffffff


	//   ....[49]....
        /*0ad8*/ 	.word	0xffffffff


	//   ....[50]....
        /*0adc*/ 	.word	0xffffffff


	//   ....[51]....
        /*0ae0*/ 	.word	0xffffffff


	//   ....[52]....
        /*0ae4*/ 	.word	0xffffffff


	//   ....[53]....
        /*0ae8*/ 	.word	0xffffffff


	//   ....[54]....
        /*0aec*/ 	.word	0xffffffff


	//   ....[55]....
        /*0af0*/ 	.word	0xffffffff


	//   ....[56]....
        /*0af4*/ 	.word	0xffffffff


	//   ....[57]....
        /*0af8*/ 	.word	0xffffffff


	//   ....[58]....
        /*0afc*/ 	.word	0xffffffff


	//   ....[59]....
        /*0b00*/ 	.word	0xffffffff


	//   ....[60]....
        /*0b04*/ 	.word	0xffffffff


	//   ....[61]....
        /*0b08*/ 	.word	0xffffffff


	//   ....[62]....
        /*0b0c*/ 	.word	0xffffffff


	//   ....[63]....
        /*0b10*/ 	.word	0xffffffff


	//   ....[64]....
        /*0b14*/ 	.word	0xffffffff


	//   ....[65]....
        /*0b18*/ 	.word	0xffffffff


	//   ....[66]....
        /*0b1c*/ 	.word	0xffffffff


	//   ....[67]....
        /*0b20*/ 	.word	0xffffffff


	//   ....[68]....
        /*0b24*/ 	.word	0xffffffff


	//   ....[69]....
        /*0b28*/ 	.word	0xffffffff


	//   ....[70]....
        /*0b2c*/ 	.word	0xffffffff


	//   ....[71]....
        /*0b30*/ 	.word	0xffffffff


	//   ....[72]....
        /*0b34*/ 	.word	0xffffffff


	//   ....[73]....
        /*0b38*/ 	.word	0xffffffff


	//   ....[74]....
        /*0b3c*/ 	.word	0xffffffff


	//   ....[75]....
        /*0b40*/ 	.word	0xffffffff


	//   ....[76]....
        /*0b44*/ 	.word	0xffffffff


	//   ....[77]....
        /*0b48*/ 	.word	0xffffffff


	//   ....[78]....
        /*0b4c*/ 	.word	0xffffffff


	//   ....[79]....
        /*0b50*/ 	.word	0xffffffff


	//   ....[80]....
        /*0b54*/ 	.word	0xffffffff


	//   ....[81]....
        /*0b58*/ 	.word	0xffffffff


	//   ....[82]....
        /*0b5c*/ 	.word	0xffffffff


	//   ....[83]....
        /*0b60*/ 	.word	0xffffffff


	//   ....[84]....
        /*0b64*/ 	.word	0xffffffff


	//   ....[85]....
        /*0b68*/ 	.word	0xffffffff


	//   ....[86]....
        /*0b6c*/ 	.word	0xffffffff


	//   ....[87]....
        /*0b70*/ 	.word	0xffffffff


	//   ....[88]....
        /*0b74*/ 	.word	0xffffffff


	//   ....[89]....
        /*0b78*/ 	.word	0xffffffff


	//   ....[90]....
        /*0b7c*/ 	.word	0xffffffff


	//   ....[91]....
        /*0b80*/ 	.word	0xffffffff


	//   ....[92]....
        /*0b84*/ 	.word	0xffffffff


	//   ....[93]....
        /*0b88*/ 	.word	0xffffffff


	//   ....[94]....
        /*0b8c*/ 	.word	0xffffffff


	//   ....[95]....
        /*0b90*/ 	.word	0xffffffff


	//   ....[96]....
        /*0b94*/ 	.word	0xffffffff


	//   ....[97]....
        /*0b98*/ 	.word	0xffffffff


	//   ....[98]....
        /*0b9c*/ 	.word	0xffffffff


	//   ....[99]....
        /*0ba0*/ 	.word	0xffffffff


	//   ....[100]....
        /*0ba4*/ 	.word	0xffffffff


	//   ....[101]....
        /*0ba8*/ 	.word	0xffffffff


	//   ....[102]....
        /*0bac*/ 	.word	0xffffffff


	//   ....[103]....
        /*0bb0*/ 	.word	0xffffffff


	//   ....[104]....
        /*0bb4*/ 	.word	0xffffffff


	//   ....[105]....
        /*0bb8*/ 	.word	0xffffffff


	//   ....[106]....
        /*0bbc*/ 	.word	0xffffffff


	//   ....[107]....
        /*0bc0*/ 	.word	0xffffffff


	//   ....[108]....
        /*0bc4*/ 	.word	0xffffffff


	//   ....[109]....
        /*0bc8*/ 	.word	0xffffffff


	//   ....[110]....
        /*0bcc*/ 	.word	0xffffffff


	//   ....[111]....
        /*0bd0*/ 	.word	0xffffffff


	//   ....[112]....
        /*0bd4*/ 	.word	0xffffffff


	//   ....[113]....
        /*0bd8*/ 	.word	0xffffffff


	//   ....[114]....
        /*0bdc*/ 	.word	0xffffffff


	//   ....[115]....
        /*0be0*/ 	.word	0xffffffff


	//   ....[116]....
        /*0be4*/ 	.word	0xffffffff


	//   ....[117]....
        /*0be8*/ 	.word	0xffffffff


	//   ....[118]....
        /*0bec*/ 	.word	0xffffffff


	//   ....[119]....
        /*0bf0*/ 	.word	0xffffffff


	//   ....[120]....
        /*0bf4*/ 	.word	0xffffffff


	//   ....[121]....
        /*0bf8*/ 	.word	0xffffffff


	//   ....[122]....
        /*0bfc*/ 	.word	0xffffffff


	//   ....[123]....
        /*0c00*/ 	.word	0xffffffff


	//   ....[124]....
        /*0c04*/ 	.word	0xffffffff


	//   ....[125]....
        /*0c08*/ 	.word	0xffffffff


	//   ....[126]....
        /*0c0c*/ 	.word	0xffffffff


	//   ....[127]....
        /*0c10*/ 	.word	0xffffffff


	//   ....[128]....
        /*0c14*/ 	.word	0xffffffff


	//   ....[129]....
        /*0c18*/ 	.word	0xffffffff


	//   ....[130]....
        /*0c1c*/ 	.word	0xffffffff


	//   ....[131]....
        /*0c20*/ 	.word	0xffffffff


	//   ....[132]....
        /*0c24*/ 	.word	0xffffffff


	//   ....[133]....
        /*0c28*/ 	.word	0xffffffff


	//   ....[134]....
        /*0c2c*/ 	.word	0xffffffff


	//   ....[135]....
        /*0c30*/ 	.word	0xffffffff


	//   ....[136]....
        /*0c34*/ 	.word	0xffffffff


	//   ....[137]....
        /*0c38*/ 	.word	0xffffffff


	//   ....[138]....
        /*0c3c*/ 	.word	0xffffffff


	//   ....[139]....
        /*0c40*/ 	.word	0xffffffff


	//   ....[140]....
        /*0c44*/ 	.word	0xffffffff


	//   ....[141]....
        /*0c48*/ 	.word	0xffffffff


	//   ....[142]....
        /*0c4c*/ 	.word	0xffffffff


	//   ....[143]....
        /*0c50*/ 	.word	0xffffffff


	//   ....[144]....
        /*0c54*/ 	.word	0xffffffff


	//   ....[145]....
        /*0c58*/ 	.word	0xffffffff


	//   ....[146]....
        /*0c5c*/ 	.word	0xffffffff


	//   ....[147]....
        /*0c60*/ 	.word	0xffffffff


	//   ....[148]....
        /*0c64*/ 	.word	0xffffffff


	//   ....[149]....
        /*0c68*/ 	.word	0xffffffff


	//   ....[150]....
        /*0c6c*/ 	.word	0xffffffff


	//   ....[151]....
        /*0c70*/ 	.word	0xffffffff


	//   ....[152]....
        /*0c74*/ 	.word	0xffffffff


	//   ....[153]....
        /*0c78*/ 	.word	0xffffffff


	//   ....[154]....
        /*0c7c*/ 	.word	0xffffffff


	//   ....[155]....
        /*0c80*/ 	.word	0xffffffff


	//   ....[156]....
        /*0c84*/ 	.word	0xffffffff


	//   ....[157]....
        /*0c88*/ 	.word	0xffffffff


	//   ....[158]....
        /*0c8c*/ 	.word	0xffffffff


	//   ....[159]....
        /*0c90*/ 	.word	0xffffffff


	//   ....[160]....
        /*0c94*/ 	.word	0xffffffff


	//   ....[161]....
        /*0c98*/ 	.word	0xffffffff


	//   ....[162]....
        /*0c9c*/ 	.word	0xffffffff


	//   ....[163]....
        /*0ca0*/ 	.word	0xffffffff


	//   ....[164]....
        /*0ca4*/ 	.word	0xffffffff


	//   ....[165]....
        /*0ca8*/ 	.word	0xffffffff


	//   ....[166]....
        /*0cac*/ 	.word	0xffffffff


	//   ....[167]....
        /*0cb0*/ 	.word	0xffffffff


	//   ....[168]....
        /*0cb4*/ 	.word	0xffffffff


	//   ....[169]....
        /*0cb8*/ 	.word	0xffffffff


	//   ....[170]....
        /*0cbc*/ 	.word	0xffffffff


	//   ....[171]....
        /*0cc0*/ 	.word	0xffffffff


	//   ....[172]....
        /*0cc4*/ 	.word	0xffffffff


	//   ....[173]....
        /*0cc8*/ 	.word	0xffffffff


	//   ....[174]....
        /*0ccc*/ 	.word	0xffffffff


	//   ....[175]....
        /*0cd0*/ 	.word	0xffffffff


	//   ....[176]....
        /*0cd4*/ 	.word	0xffffffff


	//   ....[177]....
        /*0cd8*/ 	.word	0xffffffff


	//   ....[178]....
        /*0cdc*/ 	.word	0xffffffff


	//   ....[179]....
        /*0ce0*/ 	.word	0xffffffff


	//   ....[180]....
        /*0ce4*/ 	.word	0xffffffff


	//   ....[181]....
        /*0ce8*/ 	.word	0xffffffff


	//   ....[182]....
        /*0cec*/ 	.word	0xffffffff


	//   ....[183]....
        /*0cf0*/ 	.word	0xffffffff


	//   ....[184]....
        /*0cf4*/ 	.word	0xffffffff


	//   ....[185]....
        /*0cf8*/ 	.word	0xffffffff


	//   ....[186]....
        /*0cfc*/ 	.word	0xffffffff


	//   ....[187]....
        /*0d00*/ 	.word	0xffffffff


	//   ....[188]....
        /*0d04*/ 	.word	0xffffffff


	//   ....[189]....
        /*0d08*/ 	.word	0xffffffff


	//   ....[190]....
        /*0d0c*/ 	.word	0xffffffff


	//   ....[191]....
        /*0d10*/ 	.word	0xffffffff


	//   ....[192]....
        /*0d14*/ 	.word	0xffffffff


	//   ....[193]....
        /*0d18*/ 	.word	0xffffffff


	//   ....[194]....
        /*0d1c*/ 	.word	0xffffffff


	//   ....[195]....
        /*0d20*/ 	.word	0xffffffff


	//   ....[196]....
        /*0d24*/ 	.word	0xffffffff


	//   ....[197]....
        /*0d28*/ 	.word	0xffffffff


	//   ....[198]....
        /*0d2c*/ 	.word	0xffffffff


	//   ....[199]....
        /*0d30*/ 	.word	0x0500000f


	//----- nvinfo : EIATTR_COOP_GROUP_INSTR_OFFSETS
	.align		4
.L_640:
        /*0d34*/ 	.byte	0x04, 0x28
        /*0d36*/ 	.short	(.L_642 - .L_641)


	//   ....[0]....
.L_641:
        /*0d38*/ 	.word	0x00000070


	//   ....[1]....
        /*0d3c*/ 	.word	0x000001a0


	//   ....[2]....
        /*0d40*/ 	.word	0x000001f0


	//   ....[3]....
        /*0d44*/ 	.word	0x000003e0


	//   ....[4]....
        /*0d48*/ 	.word	0x00000600


	//   ....[5]....
        /*0d4c*/ 	.word	0x00000f50


	//   ....[6]....
        /*0d50*/ 	.word	0x00003230


	//   ....[7]....
        /*0d54*/ 	.word	0x00003770


	//   ....[8]....
        /*0d58*/ 	.word	0x00003ad0


	//   ....[9]....
        /*0d5c*/ 	.word	0x00003b00


	//   ....[10]....
        /*0d60*/ 	.word	0x00003b50


	//   ....[11]....
        /*0d64*/ 	.word	0x00003b90


	//   ....[12]....
        /*0d68*/ 	.word	0x00003bb0


	//   ....[13]....
        /*0d6c*/ 	.word	0x00003c60


	//   ....[14]....
        /*0d70*/ 	.word	0x00003cb0


	//   ....[15]....
        /*0d74*/ 	.word	0x00003cf0


	//   ....[16]....
        /*0d78*/ 	.word	0x00003d20


	//   ....[17]....
        /*0d7c*/ 	.word	0x00003d40


	//   ....[18]....
        /*0d80*/ 	.word	0x00003d50


	//   ....[19]....
        /*0d84*/ 	.word	0x00003dc0


	//   ....[20]....
        /*0d88*/ 	.word	0x00003e00


	//   ....[21]....
        /*0d8c*/ 	.word	0x00003e30


	//   ....[22]....
        /*0d90*/ 	.word	0x00003e70


	//   ....[23]....
        /*0d94*/ 	.word	0x00003ed0


	//   ....[24]....
        /*0d98*/ 	.word	0x00003fc0


	//   ....[25]....
        /*0d9c*/ 	.word	0x00004030


	//   ....[26]....
        /*0da0*/ 	.word	0x00004060


	//   ....[27]....
        /*0da4*/ 	.word	0x000040c0


	//   ....[28]....
        /*0da8*/ 	.word	0x00004100


	//   ....[29]....
        /*0dac*/ 	.word	0x00004120


	//   ....[30]....
        /*0db0*/ 	.word	0x00004150


	//   ....[31]....
        /*0db4*/ 	.word	0x00004180


	//   ....[32]....
        /*0db8*/ 	.word	0x000041a0


	//   ....[33]....
        /*0dbc*/ 	.word	0x000042c0


	//   ....[34]....
        /*0dc0*/ 	.word	0x00004300


	//   ....[35]....
        /*0dc4*/ 	.word	0x00004330


	//   ....[36]....
        /*0dc8*/ 	.word	0x00004360


	//   ....[37]....
        /*0dcc*/ 	.word	0x00004380


	//   ....[38]....
        /*0dd0*/ 	.word	0x00004430


	//   ....[39]....
        /*0dd4*/ 	.word	0x00004460


	//   ....[40]....
        /*0dd8*/ 	.word	0x000044a0


	//   ....[41]....
        /*0ddc*/ 	.word	0x000044c0


	//   ....[42]....
        /*0de0*/ 	.word	0x000044e0


	//   ....[43]....
        /*0de4*/ 	.word	0x000044f0


	//   ....[44]....
        /*0de8*/ 	.word	0x00004540


	//   ....[45]....
        /*0dec*/ 	.word	0x00004570


	//   ....[46]....
        /*0df0*/ 	.word	0x000045b0


	//   ....[47]....
        /*0df4*/ 	.word	0x000045e0


	//   ....[48]....
        /*0df8*/ 	.word	0x000046f0


	//   ....[49]....
        /*0dfc*/ 	.word	0x00004790


	//   ....[50]....
        /*0e00*/ 	.word	0x000047a0


	//   ....[51]....
        /*0e04*/ 	.word	0x00004870


	//   ....[52]....
        /*0e08*/ 	.word	0x000048a0


	//   ....[53]....
        /*0e0c*/ 	.word	0x000048e0


	//   ....[54]....
        /*0e10*/ 	.word	0x000049a0


	//   ....[55]....
        /*0e14*/ 	.word	0x00004b40


	//   ....[56]....
        /*0e18*/ 	.word	0x00004b80


	//   ....[57]....
        /*0e1c*/ 	.word	0x00004c30


	//   ....[58]....
        /*0e20*/ 	.word	0x00004c70


	//   ....[59]....
        /*0e24*/ 	.word	0x00004cb0


	//   ....[60]....
        /*0e28*/ 	.word	0x00004d30


	//   ....[61]....
        /*0e2c*/ 	.word	0x00004d70


	//   ....[62]....
        /*0e30*/ 	.word	0x00004ea0


	//   ....[63]....
        /*0e34*/ 	.word	0x00005010


	//   ....[64]....
        /*0e38*/ 	.word	0x00005040


	//   ....[65]....
        /*0e3c*/ 	.word	0x00005060


	//   ....[66]....
        /*0e40*/ 	.word	0x00005080


	//   ....[67]....
        /*0e44*/ 	.word	0x000050c0


	//   ....[68]....
        /*0e48*/ 	.word	0x000050e0


	//   ....[69]....
        /*0e4c*/ 	.word	0x00005160


	//   ....[70]....
        /*0e50*/ 	.word	0x00008140


	//   ....[71]....
        /*0e54*/ 	.word	0x000083a0


	//   ....[72]....
        /*0e58*/ 	.word	0x000083c0


	//   ....[73]....
        /*0e5c*/ 	.word	0x00008400


	//   ....[74]....
        /*0e60*/ 	.word	0x00008430


	//   ....[75]....
        /*0e64*/ 	.word	0x000084a0


	//   ....[76]....
        /*0e68*/ 	.word	0x00008550


	//   ....[77]....
        /*0e6c*/ 	.word	0x00008610


	//   ....[78]....
        /*0e70*/ 	.word	0x000086b0


	//   ....[79]....
        /*0e74*/ 	.word	0x000086d0


	//   ....[80]....
        /*0e78*/ 	.word	0x00008700


	//   ....[81]....
        /*0e7c*/ 	.word	0x00008770


	//   ....[82]....
        /*0e80*/ 	.word	0x000087b0


	//   ....[83]....
        /*0e84*/ 	.word	0x00008840


	//   ....[84]....
        /*0e88*/ 	.word	0x00008950


	//   ....[85]....
        /*0e8c*/ 	.word	0x00008a00


	//   ....[86]....
        /*0e90*/ 	.word	0x00008a40


	//   ....[87]....
        /*0e94*/ 	.word	0x00008aa0


	//   ....[88]....
        /*0e98*/ 	.word	0x00008ab0


	//   ....[89]....
        /*0e9c*/ 	.word	0x00008ae0


	//   ....[90]....
        /*0ea0*/ 	.word	0x00008af0


	//   ....[91]....
        /*0ea4*/ 	.word	0x00008b00


	//   ....[92]....
        /*0ea8*/ 	.word	0x00008b90


	//   ....[93]....
        /*0eac*/ 	.word	0x00008c30


	//   ....[94]....
        /*0eb0*/ 	.word	0x00008c60


	//   ....[95]....
        /*0eb4*/ 	.word	0x00008ce0


	//   ....[96]....
        /*0eb8*/ 	.word	0x00008d30


	//   ....[97]....
        /*0ebc*/ 	.word	0x00008d60


	//   ....[98]....
        /*0ec0*/ 	.word	0x00008e10


	//   ....[99]....
        /*0ec4*/ 	.word	0x00008e50


	//   ....[100]....
        /*0ec8*/ 	.word	0x00008e80


	//   ....[101]....
        /*0ecc*/ 	.word	0x00008ed0


	//   ....[102]....
        /*0ed0*/ 	.word	0x00008f00


	//   ....[103]....
        /*0ed4*/ 	.word	0x00008f30


	//   ....[104]....
        /*0ed8*/ 	.word	0x00008f80


	//   ....[105]....
        /*0edc*/ 	.word	0x00009020


	//   ....[106]....
        /*0ee0*/ 	.word	0x000091c0


	//   ....[107]....
        /*0ee4*/ 	.word	0x00009390


	//   ....[108]....
        /*0ee8*/ 	.word	0x000093f0


	//   ....[109]....
        /*0eec*/ 	.word	0x00009440


	//   ....[110]....
        /*0ef0*/ 	.word	0x00009710


	//   ....[111]....
        /*0ef4*/ 	.word	0x00009740


	//   ....[112]....
        /*0ef8*/ 	.word	0x00009780


	//   ....[113]....
        /*0efc*/ 	.word	0x00009790


	//   ....[114]....
        /*0f00*/ 	.word	0x000097a0


	//   ....[115]....
        /*0f04*/ 	.word	0x000097b0


	//   ....[116]....
        /*0f08*/ 	.word	0x00009830


	//   ....[117]....
        /*0f0c*/ 	.word	0x00009970


	//   ....[118]....
        /*0f10*/ 	.word	0x000099c0


	//   ....[119]....
        /*0f14*/ 	.word	0x00009c80


	//   ....[120]....
        /*0f18*/ 	.word	0x00009c90


	//   ....[121]....
        /*0f1c*/ 	.word	0x00009ca0


	//   ....[122]....
        /*0f20*/ 	.word	0x00009cb0


	//   ....[123]....
        /*0f24*/ 	.word	0x00009cd0


	//   ....[124]....
        /*0f28*/ 	.word	0x00009ce0


	//   ....[125]....
        /*0f2c*/ 	.word	0x00009cf0


	//   ....[126]....
        /*0f30*/ 	.word	0x0000a050


	//   ....[127]....
        /*0f34*/ 	.word	0x0000a060


	//   ....[128]....
        /*0f38*/ 	.word	0x0000a070


	//   ....[129]....
        /*0f3c*/ 	.word	0x0000a080


	//   ....[130]....
        /*0f40*/ 	.word	0x0000a090


	//   ....[131]....
        /*0f44*/ 	.word	0x0000a0a0


	//   ....[132]....
        /*0f48*/ 	.word	0x0000a0b0


	//   ....[133]....
        /*0f4c*/ 	.word	0x0000a0c0


	//   ....[134]....
        /*0f50*/ 	.word	0x0000e070


	//   ....[135]....
        /*0f54*/ 	.word	0x0000e0f0


	//   ....[136]....
        /*0f58*/ 	.word	0x0000e130


	//   ....[137]....
        /*0f5c*/ 	.word	0x0000e180


	//   ....[138]....
        /*0f60*/ 	.word	0x0000e1d0


	//   ....[139]....
        /*0f64*/ 	.word	0x0000e1e0


	//   ....[140]....
        /*0f68*/ 	.word	0x0000e260


	//   ....[141]....
        /*0f6c*/ 	.word	0x0000e290


	//   ....[142]....
        /*0f70*/ 	.word	0x0000e2a0


	//   ....[143]....
        /*0f74*/ 	.word	0x0000e2b0


	//   ....[144]....
        /*0f78*/ 	.word	0x0000e300


	//   ....[145]....
        /*0f7c*/ 	.word	0x0000e310


	//   ....[146]....
        /*0f80*/ 	.word	0x0000e3e0


	//   ....[147]....
        /*0f84*/ 	.word	0x0000e470


	//   ....[148]....
        /*0f88*/ 	.word	0x0000e490


	//   ....[149]....
        /*0f8c*/ 	.word	0x0000e4a0


	//   ....[150]....
        /*0f90*/ 	.word	0x0000e520


	//   ....[151]....
        /*0f94*/ 	.word	0x0000e5a0


	//   ....[152]....
        /*0f98*/ 	.word	0x0000e5f0


	//   ....[153]....
        /*0f9c*/ 	.word	0x0000e650


	//   ....[154]....
        /*0fa0*/ 	.word	0x0000e670


	//   ....[155]....
        /*0fa4*/ 	.word	0x0000e6a0


	//   ....[156]....
        /*0fa8*/ 	.word	0x0000e6d0


	//   ....[157]....
        /*0fac*/ 	.word	0x0000e700


	//   ....[158]....
        /*0fb0*/ 	.word	0x0000e720


	//   ....[159]....
        /*0fb4*/ 	.word	0x0000e790


	//   ....[160]....
        /*0fb8*/ 	.word	0x0000e800


	//   ....[161]....
        /*0fbc*/ 	.word	0x0000e850


	//   ....[162]....
        /*0fc0*/ 	.word	0x0000e860


	//   ....[163]....
        /*0fc4*/ 	.word	0x0000e890


	//   ....[164]....
        /*0fc8*/ 	.word	0x0000e8e0


	//   ....[165]....
        /*0fcc*/ 	.word	0x0000e900


	//   ....[166]....
        /*0fd0*/ 	.word	0x0000e950


	//   ....[167]....
        /*0fd4*/ 	.word	0x0000e9b0


	//   ....[168]....
        /*0fd8*/ 	.word	0x0000e9e0


	//   ....[169]....
        /*0fdc*/ 	.word	0x0000ea10


	//   ....[170]....
        /*0fe0*/ 	.word	0x0000ea80


	//   ....[171]....
        /*0fe4*/ 	.word	0x0000eac0


	//   ....[172]....
        /*0fe8*/ 	.word	0x0000eae0


	//   ....[173]....
        /*0fec*/ 	.word	0x0000eb10


	//   ....[174]....
        /*0ff0*/ 	.word	0x0000ec70


	//   ....[175]....
        /*0ff4*/ 	.word	0x0000ecd0


	//   ....[176]....
        /*0ff8*/ 	.word	0x0000edf0


	//   ....[177]....
        /*0ffc*/ 	.word	0x0000ee20


	//   ....[178]....
        /*1000*/ 	.word	0x0000ee40


	//   ....[179]....
        /*1004*/ 	.word	0x0000eea0


	//   ....[180]....
        /*1008*/ 	.word	0x0000ef50


	//   ....[181]....
        /*100c*/ 	.word	0x0000ef80


	//   ....[182]....
        /*1010*/ 	.word	0x0000efa0


	//   ....[183]....
        /*1014*/ 	.word	0x0000f110


	//   ....[184]....
        /*1018*/ 	.word	0x0000f170


	//   ....[185]....
        /*101c*/ 	.word	0x0000f250


	//   ....[186]....
        /*1020*/ 	.word	0x0000f270


	//   ....[187]....
        /*1024*/ 	.word	0x0000f290


	//   ....[188]....
        /*1028*/ 	.word	0x0000f2a0


	//   ....[189]....
        /*102c*/ 	.word	0x0000f2c0


	//   ....[190]....
        /*1030*/ 	.word	0x0000f890


	//   ....[191]....
        /*1034*/ 	.word	0x0000f8b0


	//   ....[192]....
        /*1038*/ 	.word	0x0000f8d0


	//   ....[193]....
        /*103c*/ 	.word	0x0000f8e0


	//   ....[194]....
        /*1040*/ 	.word	0x0000f8f0


	//   ....[195]....
        /*1044*/ 	.word	0x0000f900


	//   ....[196]....
        /*1048*/ 	.word	0x0000f910


	//   ....[197]....
        /*104c*/ 	.word	0x0000f930


	//   ....[198]....
        /*1050*/ 	.word	0x00011d80


	//   ....[199]....
        /*1054*/ 	.word	0x00014730


	//----- nvinfo : EIATTR_REG_RECONFIG
	.align		4
.L_642:
        /*1058*/ 	.byte	0x01, 0x54
	.zero		2


	//----- nvinfo : EIATTR_SYSCALL_OFFSETS
	.align		4
        /*105c*/ 	.byte	0x04, 0x46
        /*105e*/ 	.short	(.L_644 - .L_643)


	//   ....[0]....
.L_643:
        /*1060*/ 	.word	0x00000bb0


	//   ....[1]....
        /*1064*/ 	.word	0x00000ca0


	//   ....[2]....
        /*1068*/ 	.word	0x00000e00


	//   ....[3]....
        /*106c*/ 	.word	0x00000ef0


	//----- nvinfo : EIATTR_MBARRIER_INSTR_OFFSETS
	.align		4
.L_644:
        /*1070*/ 	.byte	0x04, 0x39
        /*1072*/ 	.short	(.L_646 - .L_645)


	//   ....[0]....
.L_645:
        /*1074*/ 	.word	0x00000290
        /*1078*/ 	.word	0x000000ff
        /*107c*/ 	.word	0x00030c00
        /*1080*/ 	.short	0x0100
        /*1082*/ 	.byte	0x06
	.zero		1


	//   ....[1]....
        /*1084*/ 	.word	0x00000390
        /*1088*/ 	.word	0x000000ff
        /*108c*/ 	.word	0x00030c10
        /*1090*/ 	.short	0x0100
        /*1092*/ 	.byte	0x08
	.zero		1


	//   ....[2]....
        /*1094*/ 	.word	0x000003a0
        /*1098*/ 	.word	0x000000ff
        /*109c*/ 	.word	0x00030c20
        /*10a0*/ 	.short	0x0100
        /*10a2*/ 	.byte	0x08
	.zero		1


	//   ....[3]....
        /*10a4*/ 	.word	0x000003b0
        /*10a8*/ 	.word	0x000000ff
        /*10ac*/ 	.word	0x00030c18
        /*10b0*/ 	.short	0x0100
        /*10b2*/ 	.byte	0x08
	.zero		1


	//   ....[4]....
        /*10b4*/ 	.word	0x000003c0
        /*10b8*/ 	.word	0x000000ff
        /*10bc*/ 	.word	0x00030c28
        /*10c0*/ 	.short	0x0100
        /*10c2*/ 	.byte	0x08
	.zero		1


	//   ....[5]....
        /*10c4*/ 	.word	0x000004f0
        /*10c8*/ 	.word	0x000000ff
        /*10cc*/ 	.word	0x00030c30
        /*10d0*/ 	.short	0x0100
        /*10d2*/ 	.byte	0x08
	.zero		1


	//   ....[6]....
        /*10d4*/ 	.word	0x00000500
        /*10d8*/ 	.word	0x000000ff
        /*10dc*/ 	.word	0x00030c40
        /*10e0*/ 	.short	0x0100
        /*10e2*/ 	.byte	0x08
	.zero		1


	//   ....[7]....
        /*10e4*/ 	.word	0x00000510
        /*10e8*/ 	.word	0x000000ff
        /*10ec*/ 	.word	0x00030c38
        /*10f0*/ 	.short	0x0100
        /*10f2*/ 	.byte	0x08
	.zero		1


	//   ....[8]....
        /*10f4*/ 	.word	0x00000520
        /*10f8*/ 	.word	0x000000ff
        /*10fc*/ 	.word	0x00030c48
        /*1100*/ 	.short	0x0100
        /*1102*/ 	.byte	0x08
	.zero		1


	//   ....[9]....
        /*1104*/ 	.word	0x00000f90
        /*1108*/ 	.word	0x00000010
        /*110c*/ 	.word	0x00030c00
        /*1110*/ 	.short	0x010a
        /*1112*/ 	.byte	0x3f
	.zero		1


	//   ....[10]....
        /*1114*/ 	.word	0x000010c0
        /*1118*/ 	.word	0x00000010
        /*111c*/ 	.word	0x00030c00
        /*1120*/ 	.short	0x010a
        /*1122*/ 	.byte	0x3f
	.zero		1


	//   ....[11]....
        /*1124*/ 	.word	0x00001ba0
        /*1128*/ 	.word	0x00000006
        /*112c*/ 	.word	0x00030c10
        /*1130*/ 	.short	0x010a
        /*1132*/ 	.byte	0x3f
	.zero		1


	//   ....[12]....
        /*1134*/ 	.word	0x00001c10
        /*1138*/ 	.word	0x00000006
        /*113c*/ 	.word	0x00030c10
        /*1140*/ 	.short	0x010a
        /*1142*/ 	.byte	0x3f
	.zero		1


	//   ....[13]....
        /*1144*/ 	.word	0x00002040
        /*1148*/ 	.word	0x00000006
        /*114c*/ 	.word	0x00030c30
        /*1150*/ 	.short	0x010a
        /*1152*/ 	.byte	0x3f
	.zero		1


	//   ....[14]....
        /*1154*/ 	.word	0x00002080
        /*1158*/ 	.word	0x00000006
        /*115c*/ 	.word	0x00030c30
        /*1160*/ 	.short	0x010a
        /*1162*/ 	.byte	0x3f
	.zero		1


	//   ....[15]....
        /*1164*/ 	.word	0x00006740
        /*1168*/ 	.word	0x00000005
        /*116c*/ 	.word	0x00000000
        /*1170*/ 	.short	0x0101
        /*1172*/ 	.byte	0x3f
	.zero		1


	//   ....[16]....
        /*1174*/ 	.word	0x00006b90
        /*1178*/ 	.word	0x00000006
        /*117c*/ 	.word	0x00000000
        /*1180*/ 	.short	0x0101
        /*1182*/ 	.byte	0x3f
	.zero		1


	//   ....[17]....
        /*1184*/ 	.word	0x000074c0
        /*1188*/ 	.word	0x00000006
        /*118c*/ 	.word	0x00030c10
        /*1190*/ 	.short	0x010a
        /*1192*/ 	.byte	0x3f
	.zero		1


	//   ....[18]....
        /*1194*/ 	.word	0x00007540
        /*1198*/ 	.word	0x00000006
        /*119c*/ 	.word	0x00030c10
        /*11a0*/ 	.short	0x010a
        /*11a2*/ 	.byte	0x3f
	.zero		1


	//   ....[19]....
        /*11a4*/ 	.word	0x00007950
        /*11a8*/ 	.word	0x00000006
        /*11ac*/ 	.word	0x00030c30
        /*11b0*/ 	.short	0x010a
        /*11b2*/ 	.byte	0x3f
	.zero		1


	//   ....[20]....
        /*11b4*/ 	.word	0x00007990
        /*11b8*/ 	.word	0x00000006
        /*11bc*/ 	.word	0x00030c30
        /*11c0*/ 	.short	0x010a
        /*11c2*/ 	.byte	0x3f
	.zero		1


	//   ....[21]....
        /*11c4*/ 	.word	0x0000b5b0
        /*11c8*/ 	.word	0x00000005
        /*11cc*/ 	.word	0x00000000
        /*11d0*/ 	.short	0x0101
        /*11d2*/ 	.byte	0x3f
	.zero		1


	//   ....[22]....
        /*11d4*/ 	.word	0x0000ba20
        /*11d8*/ 	.word	0x00000006
        /*11dc*/ 	.word	0x00000000
        /*11e0*/ 	.short	0x0101
        /*11e2*/ 	.byte	0x3f
	.zero		1


	//   ....[23]....
        /*11e4*/ 	.word	0x0000c2c0
        /*11e8*/ 	.word	0x00000006
        /*11ec*/ 	.word	0x00030c10
        /*11f0*/ 	.short	0x010a
        /*11f2*/ 	.byte	0x3f
	.zero		1


	//   ....[24]....
        /*11f4*/ 	.word	0x0000c340
        /*11f8*/ 	.word	0x00000006
        /*11fc*/ 	.word	0x00030c10
        /*1200*/ 	.short	0x010a
        /*1202*/ 	.byte	0x3f
	.zero		1


	//   ....[25]....
        /*1204*/ 	.word	0x0000c750
        /*1208*/ 	.word	0x00000006
        /*120c*/ 	.word	0x00030c30
        /*1210*/ 	.short	0x010a
        /*1212*/ 	.byte	0x3f
	.zero		1


	//   ....[26]....
        /*1214*/ 	.word	0x0000c790
        /*1218*/ 	.word	0x00000006
        /*121c*/ 	.word	0x00030c30
        /*1220*/ 	.short	0x010a
        /*1222*/ 	.byte	0x3f
	.zero		1


	//   ....[27]....
        /*1224*/ 	.word	0x00010e70
        /*1228*/ 	.word	0x00000005
        /*122c*/ 	.word	0x00000000
        /*1230*/ 	.short	0x0101
        /*1232*/ 	.byte	0x3f
	.zero		1


	//   ....[28]....
        /*1234*/ 	.word	0x000112f0
        /*1238*/ 	.word	0x00000006
        /*123c*/ 	.word	0x00000000
        /*1240*/ 	.short	0x0101
        /*1242*/ 	.byte	0x3f
	.zero		1


	//   ....[29]....
        /*1244*/ 	.word	0x00012e80
        /*1248*/ 	.word	0x00000010
        /*124c*/ 	.word	0x00030c20
        /*1250*/ 	.short	0x010a
        /*1252*/ 	.byte	0x3f
	.zero		1


	//   ....[30]....
        /*1254*/ 	.word	0x00013450
        /*1258*/ 	.word	0x00000010
        /*125c*/ 	.word	0x00030c40
        /*1260*/ 	.short	0x010a
        /*1262*/ 	.byte	0x3f
	.zero		1


	//   ....[31]....
        /*1264*/ 	.word	0x00013680
        /*1268*/ 	.word	0x00000010
        /*126c*/ 	.word	0x00030c28
        /*1270*/ 	.short	0x010a
        /*1272*/ 	.byte	0x3f
	.zero		1


	//   ....[32]....
        /*1274*/ 	.word	0x000138b0
        /*1278*/ 	.word	0x00000010
        /*127c*/ 	.word	0x00030c48
        /*1280*/ 	.short	0x010a
        /*1282*/ 	.byte	0x3f
	.zero		1


	//   ....[33]....
        /*1284*/ 	.word	0x00013a90
        /*1288*/ 	.word	0x00000010
        /*128c*/ 	.word	0x00030c20
        /*1290*/ 	.short	0x010a
        /*1292*/ 	.byte	0x3f
	.zero		1


	//   ....[34]....
        /*1294*/ 	.word	0x00013d40
        /*1298*/ 	.word	0x00000010
        /*129c*/ 	.word	0x00030c40
        /*12a0*/ 	.short	0x010a
        /*12a2*/ 	.byte	0x3f
	.zero		1


	//   ....[35]....
        /*12a4*/ 	.word	0x00013f40
        /*12a8*/ 	.word	0x00000010
        /*12ac*/ 	.word	0x00030c28
        /*12b0*/ 	.short	0x010a
        /*12b2*/ 	.byte	0x3f
	.zero		1


	//   ....[36]....
        /*12b4*/ 	.word	0x000141c0
        /*12b8*/ 	.word	0x00000003
        /*12bc*/ 	.word	0x00030c40
        /*12c0*/ 	.short	0x010a
        /*12c2*/ 	.byte	0x3f
	.zero		1


	//   ....[37]....
        /*12c4*/ 	.word	0x00014590
        /*12c8*/ 	.word	0x00000006
        /*12cc*/ 	.word	0x00000000
        /*12d0*/ 	.short	0x010a
        /*12d2*/ 	.byte	0x3f
	.zero		1


	//   ....[38]....
        /*12d4*/ 	.word	0x000145f0
        /*12d8*/ 	.word	0x00000003
        /*12dc*/ 	.word	0x00000000
        /*12e0*/ 	.short	0x010a
        /*12e2*/ 	.byte	0x3f
	.zero		1


	//   ....[39]....
        /*12e4*/ 	.word	0x00014650
        /*12e8*/ 	.word	0x00000002
        /*12ec*/ 	.word	0x00000000
        /*12f0*/ 	.short	0x010a
        /*12f2*/ 	.byte	0x3f
	.zero		1


	//   ....[40]....
        /*12f4*/ 	.word	0x00014680
        /*12f8*/ 	.word	0x00000003
        /*12fc*/ 	.word	0x00000000
        /*1300*/ 	.short	0x010a
        /*1302*/ 	.byte	0x3f
	.zero		1


	//   ....[41]....
        /*1304*/ 	.word	0x00014760
        /*1308*/ 	.word	0x00000010
        /*130c*/ 	.word	0x00030c00
        /*1310*/ 	.short	0x010a
        /*1312*/ 	.byte	0x3f
	.zero		1


	//   ....[42]....
        /*1314*/ 	.word	0x000147b0
        /*1318*/ 	.word	0x00000006
        /*131c*/ 	.word	0x00030c10
        /*1320*/ 	.short	0x010a
        /*1322*/ 	.byte	0x3f
	.zero		1


	//   ....[43]....
        /*1324*/ 	.word	0x00014800
        /*1328*/ 	.word	0x00000006
        /*132c*/ 	.word	0x00030c30
        /*1330*/ 	.short	0x010a
        /*1332*/ 	.byte	0x3f
	.zero		1


	//   ....[44]....
        /*1334*/ 	.word	0x00014850
        /*1338*/ 	.word	0x00000006
        /*133c*/ 	.word	0x00030c10
        /*1340*/ 	.short	0x010a
        /*1342*/ 	.byte	0x3f
	.zero		1


	//   ....[45]....
        /*1344*/ 	.word	0x000148a0
        /*1348*/ 	.word	0x00000006
        /*134c*/ 	.word	0x00030c30
        /*1350*/ 	.short	0x010a
        /*1352*/ 	.byte	0x3f
	.zero		1


	//   ....[46]....
        /*1354*/ 	.word	0x000148f0
        /*1358*/ 	.word	0x00000006
        /*135c*/ 	.word	0x00030c10
        /*1360*/ 	.short	0x010a
        /*1362*/ 	.byte	0x3f
	.zero		1


	//   ....[47]....
        /*1364*/ 	.word	0x00014940
        /*1368*/ 	.word	0x00000006
        /*136c*/ 	.word	0x00030c30
        /*1370*/ 	.short	0x010a
        /*1372*/ 	.byte	0x3f
	.zero		1


	//   ....[48]....
        /*1374*/ 	.word	0x00014990
        /*1378*/ 	.word	0x00000010
        /*137c*/ 	.word	0x00030c20
        /*1380*/ 	.short	0x010a
        /*1382*/ 	.byte	0x3f
	.zero		1


	//   ....[49]....
        /*1384*/ 	.word	0x000149e0
        /*1388*/ 	.word	0x00000010
        /*138c*/ 	.word	0x00030c40
        /*1390*/ 	.short	0x010a
        /*1392*/ 	.byte	0x3f
	.zero		1


	//   ....[50]....
        /*1394*/ 	.word	0x00014a30
        /*1398*/ 	.word	0x00000010
        /*139c*/ 	.word	0x00030c28
        /*13a0*/ 	.short	0x010a
        /*13a2*/ 	.byte	0x3f
	.zero		1


	//   ....[51]....
        /*13a4*/ 	.word	0x00014a80
        /*13a8*/ 	.word	0x00000010
        /*13ac*/ 	.word	0x00030c48
        /*13b0*/ 	.short	0x010a
        /*13b2*/ 	.byte	0x3f
	.zero		1


	//   ....[52]....
        /*13b4*/ 	.word	0x00014ae0
        /*13b8*/ 	.word	0x00000010
        /*13bc*/ 	.word	0x00030c20
        /*13c0*/ 	.short	0x010a
        /*13c2*/ 	.byte	0x3f
	.zero		1


	//   ....[53]....
        /*13c4*/ 	.word	0x00014b30
        /*13c8*/ 	.word	0x00000010
        /*13cc*/ 	.word	0x00030c40
        /*13d0*/ 	.short	0x010a
        /*13d2*/ 	.byte	0x3f
	.zero		1


	//   ....[54]....
        /*13d4*/ 	.word	0x00014b80
        /*13d8*/ 	.word	0x00000010
        /*13dc*/ 	.word	0x00030c28
        /*13e0*/ 	.short	0x010a
        /*13e2*/ 	.byte	0x3f
	.zero		1


	//   ....[55]....
        /*13e4*/ 	.word	0x00014bd0
        /*13e8*/ 	.word	0x00000003
        /*13ec*/ 	.word	0x00030c40
        /*13f0*/ 	.short	0x010a
        /*13f2*/ 	.byte	0x3f
	.zero		1


	//   ....[56]....
        /*13f4*/ 	.word	0x00014ca0
        /*13f8*/ 	.word	0x00000006
        /*13fc*/ 	.word	0x00000000
        /*1400*/ 	.short	0x010a
        /*1402*/ 	.byte	0x3f
	.zero		1


	//   ....[57]....
        /*1404*/ 	.word	0x00014cf0
        /*1408*/ 	.word	0x00000003
        /*140c*/ 	.word	0x00000000
        /*1410*/ 	.short	0x010a
        /*1412*/ 	.byte	0x3f
	.zero		1


	//   ....[58]....
        /*1414*/ 	.word	0x00014d40
        /*1418*/ 	.word	0x00000002
        /*141c*/ 	.word	0x00000000
        /*1420*/ 	.short	0x010a
        /*1422*/ 	.byte	0x3f
	.zero		1


	//----- nvinfo : EIATTR_NUM_MBARRIERS
	.align		4
.L_646:
        /*1424*/ 	.byte	0x03, 0x38
        /*1426*/ 	.short	0x0009


	//----- nvinfo : EIATTR_EXIT_INSTR_OFFSETS
	.align		4
        /*1428*/ 	.byte	0x04, 0x1c
        /*142a*/ 	.short	(.L_648 - .L_647)


	//   ....[0]....
.L_647:
        /*142c*/ 	.word	0x000146d0


	//----- nvinfo : EIATTR_MAX_THREADS
	.align		4
.L_648:
        /*1430*/ 	.byte	0x04, 0x05
        /*1432*/ 	.short	(.L_650 - .L_649)
.L_649:
        /*1434*/ 	.word	0x00000180
        /*1438*/ 	.word	0x00000001
        /*143c*/ 	.word	0x00000001


	//----- nvinfo : EIATTR_CRS_STACK_SIZE
	.align		4
.L_650:
        /*1440*/ 	.byte	0x04, 0x1e
        /*1442*/ 	.short	(.L_652 - .L_651)
.L_651:
        /*1444*/ 	.word	0x00000000


	//----- nvinfo : EIATTR_CBANK_PARAM_SIZE
	.align		4
.L_652:
        /*1448*/ 	.byte	0x03, 0x19
        /*144a*/ 	.short	0x06f0


	//----- nvinfo : EIATTR_PARAM_CBANK
	.align		4
        /*144c*/ 	.byte	0x04, 0x0a
        /*144e*/ 	.short	(.L_654 - .L_653)
	.align		4
.L_653:
        /*1450*/ 	.word	index@(.nv.constant0._ZN7cutlass13device_kernelIN5flash11enable_sm90INS1_16FlashAttnBwdSm90INS1_25CollectiveMainloopBwdSm90ILi2ELi2ELi2EN4cute5tupleIJNS5_1CILi1EEES8_S8_EEENS6_IJNS7_ILi128EEESA_NS7_ILi64EEEEEENS_6half_tEfNS_4arch4Sm90ELb0ELb1ELb1ELb0ELb0ELb1ELb0ELb0ELi2ELi1ELi2ELi2ELb0EEENS1_24CollectiveEpilogueBwdGQAISC_fSF_Li256ELb0ELb0EEENS1_19SingleTileSchedulerILb0ELb0ELb0ELi128EEEEEEEEEvNT_6ParamsE)
        /*1454*/ 	.short	0x0210
        /*1456*/ 	.short	0x06f0


	//----- nvinfo : EIATTR_SW_WAR
	.align		4
.L_654:
        /*1458*/ 	.byte	0x04, 0x36
        /*145a*/ 	.short	(.L_656 - .L_655)
.L_655:
        /*145c*/ 	.word	0x00000008
.L_656:


//--------------------- .nv.info._ZN7cutlass13device_kernelIN5flash11enable_sm90INS1_16FlashAttnBwdSm90INS1_25CollectiveMainloopBwdSm90ILi2ELi2ELi2EN4cute5tupleIJNS5_1CILi1EEES8_S8_EEENS6_IJNS7_ILi128EEESA_NS7_ILi64EEEEEENS_6half_tEfNS_4arch4Sm90ELb0ELb1ELb1ELb0ELb1ELb1ELb0ELb0ELi2ELi1ELi2ELi2ELb0EEENS1_24CollectiveEpilogueBwdGQAISC_fSF_Li256ELb0ELb1EEENS1_19SingleTileSchedulerILb0ELb0ELb0ELi128EEEEEEEEEvNT_6ParamsE --------------------------
	.section	.nv.info._ZN7cutlass13device_kernelIN5flash11enable_sm90INS1_16FlashAttnBwdSm90INS1_25CollectiveMainloopBwdSm90ILi2ELi2ELi2EN4cute5tupleIJNS5_1CILi1EEES8_S8_EEENS6_IJNS7_ILi128EEESA_NS7_ILi64EEEEEENS_6half_tEfNS_4arch4Sm90ELb0ELb1ELb1ELb0ELb1ELb1ELb0ELb0ELi2ELi1ELi2ELi2ELb0EEENS1_24CollectiveEpilogueBwdGQAISC_fSF_Li256ELb0ELb1EEENS1_19SingleTileSchedulerILb0ELb0ELb0ELi128EEEEEEEEEvNT_6ParamsE,"",@"SHT_CUDA_INFO"
	.sectionflags	@""
	.align	4


	//----- nvinfo : EIATTR_CUDA_API_VERSION
	.align		4
        /*0000*/ 	.byte	0x04, 0x37
        /*0002*/ 	.short	(.L_658 - .L_657)
.L_657:
        /*0004*/ 	.word	0x00000082


	//----- nvinfo : EIATTR_KPARAM_INFO
	.align		4
.L_658:
        /*0008*/ 	.byte	0x04, 0x17
        /*000a*/ 	.short	(.L_660 - .L_659)
.L_659:
        /*000c*/ 	.word	0x00000000
        /*0010*/ 	.short	0x0000
        /*0012*/ 	.short	0x0070
        /*0014*/ 	.byte	0x00, 0xf0, 0x01, 0x1a


	//----- nvinfo : EIATTR_SPARSE_MMA_MASK
	.align		4
.L_660:
        /*0018*/ 	.byte	0x03, 0x50
        /*001a*/ 	.short	0x0000


	//----- nvinfo : EIATTR_MAXREG_COUNT
	.align		4
        /*001c*/ 	.byte	0x03, 0x1b
        /*001e*/ 	.short	0x00a8


	//----- nvinfo : EIATTR_NUM_BARRIERS
	.align		4
        /*0020*/ 	.byte	0x02, 0x4c
        /*0022*/ 	.byte	0x10
	.zero		1


	//----- nvinfo : EIATTR_EXTERNS
	.align		4
        /*0024*/ 	.byte	0x04, 0x0f
        /*0026*/ 	.short	(.L_662 - .L_661)


	//   ....[0]....
	.align		4
.L_661:
        /*0028*/ 	.word	index@(__assertfail)


	//----- nvinfo : EIATTR_ANNOTATIONS
	.align		4
.L_662:
        /*002c*/ 	.byte	0x04, 0x55
        /*002e*/ 	.short	(.L_664 - .L_663)


	//   ....[0]....
.L_663:
        /* <DEDUP_REMOVED lines=156> */


	//----- nvinfo : EIATTR_MERCURY_ISA_VERSION
	.align		4
.L_664:
        /*09e0*/ 	.byte	0x03, 0x5f
        /*09e2*/ 	.short	0x0101


	//----- nvinfo : EIATTR_INT_WARP_WIDE_INSTR_OFFSETS
	.align		4
        /*09e4*/ 	.byte	0x04, 0x31
        /*09e6*/ 	.short	(.L_666 - .L_665)


	//   ....[0]....
.L_665:
        /*09e8*/ 	.word	0x00000190


	//   ....[1]....
        /*09ec*/ 	.word	0x000001c0


	//   ....[2]....
        /*09f0*/ 	.word	0x00012ac0


	//   ....[3]....
        /*09f4*/ 	.word	0x000130b0


	//   ....[4]....
        /*09f8*/ 	.word	0x00013560


	//   ....[5]....
        /*09fc*/ 	.word	0x00013820


	//   ....[6]....
        /*0a00*/ 	.word	0x00013a80


	//   ....[7]....
        /*0a04*/ 	.word	0x00013c10


	//----- nvinfo : EIATTR_COOP_GROUP_MASK_REGIDS
	.align		4
.L_666:
        /*0a08*/ 	.byte	0x04, 0x29
        /*0a0a*/ 	.short	(.L_668 - .L_667)


	//   ....[0]....
.L_667:
        /*0a0c*/ 	.word	0xffffffff


	//   ....[1]....
        /*0a10*/ 	.word	0xffffffff


	//   ....[2]....
        /*0a14*/ 	.word	0xffffffff


	//   ....[3]....
        /*0a18*/ 	.word	0xffffffff


	//   ....[4]....
        /*0a1c*/ 	.word	0xffffffff


	//   ....[5]....
        /*0a20*/ 	.word	0xffffffff


	//   ....[6]....
        /*0a24*/ 	.word	0xffffffff


	//   ....[7]....
        /*0a28*/ 	.word	0xffffffff


	//   ....[8]....
        /*0a2c*/ 	.word	0xffffffff


	//   ....[9]....
        /*0a30*/ 	.word	0xffffffff


	//   ....[10]....
        /*0a34*/ 	.word	0xffffffff


	//   ....[11]....
        /*0a38*/ 	.word	0xffffffff


	//   ....[12]....
        /*0a3c*/ 	.word	0xffffffff


	//   ....[13]....
        /*0a40*/ 	.word	0xffffffff


	//   ....[14]....
        /*0a44*/ 	.word	0xffffffff


	//   ....[15]....
        /*0a48*/ 	.word	0xffffffff


	//   ....[16]....
        /*0a4c*/ 	.word	0xffffffff


	//   ....[17]....
        /*0a50*/ 	.word	0xffffffff


	//   ....[18]....
        /*0a54*/ 	.word	0xffffffff


	//   ....[19]....
        /*0a58*/ 	.word	0xffffffff


	//   ....[20]....
        /*0a5c*/ 	.word	0xffffffff


	//   ....[21]....
        /*0a60*/ 	.word	0xffffffff


	//   ....[22]....
        /*0a64*/ 	.word	0xffffffff


	//   ....[23]....
        /*0a68*/ 	.word	0xffffffff


	//   ....[24]....
        /*0a6c*/ 	.word	0xffffffff


	//   ....[25]....
        /*0a70*/ 	.word	0xffffffff


	//   ....[26]....
        /*0a74*/ 	.word	0xffffffff


	//   ....[27]....
        /*0a78*/ 	.word	0xffffffff


	//   ....[28]....
        /*0a7c*/ 	.word	0xffffffff


	//   ....[29]....
        /*0a80*/ 	.word	0xffffffff


	//   ....[30]....
        /*0a84*/ 	.word	0xffffffff


	//   ....[31]....
        /*0a88*/ 	.word	0xffffffff


	//   ....[32]....
        /*0a8c*/ 	.word	0xffffffff


	//   ....[33]....
        /*0a90*/ 	.word	0xffffffff


	//   ....[34]....
        /*0a94*/ 	.word	0xffffffff


	//   ....[35]....
        /*0a98*/ 	.word	0xffffffff


	//   ....[36]....
        /*0a9c*/ 	.word	0xffffffff


	//   ....[37]....
        /*0aa0*/ 	.word	0xffffffff


	//   ....[38]....
        /*0aa4*/ 	.word	0xffffffff


	//   ....[39]....
        /*0aa8*/ 	.word	0xffffffff


	//   ....[40]....
        /*0aac*/ 	.word	0xffffffff


	//   ....[41]....
        /*0ab0*/ 	.word	0xffffffff


	//   ....[42]....
        /*0ab4*/ 	.word	0xffffffff


	//   ....[43]....
        /*0ab8*/ 	.word	0xffffffff


	//   ....[44]....
        /*0abc*/ 	.word	0xffffffff


	//   ....[45]....
        /*0ac0*/ 	.word	0xffffffff


	//   ....[46]....
        /*0ac4*/ 	.word	0xffffffff


	//   ....[47]....
        /*0ac8*/ 	.word	0xffffffff


	//   ....[48]....
        /*0acc*/ 	.word	0xffffffff


	//   ....[49]....
        /*0ad0*/ 	.word	0xffffffff


	//   ....[50]....
        /*0ad4*/ 	.word	0xffffffff


	//   ....[51]....
        /*0ad8*/ 	.word	0xffffffff


	//   ....[52]....
        /*0adc*/ 	.word	0xffffffff


	//   ....[53]....
        /*0ae0*/ 	.word	0xffffffff


	//   ....[54]....
        /*0ae4*/ 	.word	0xffffffff


	//   ....[55]....
        /*0ae8*/ 	.word	0xffffffff


	//   ....[56]....
        /*0aec*/ 	.word	0xffffffff


	//   ....[57]....
        /*0af0*/ 	.word	0xffffffff


	//   ....[58]....
        /*0af4*/ 	.word	0xffffffff


	//   ....[59]....
        /*0af8*/ 	.word	0xffffffff


	//   ....[60]....
        /*0afc*/ 	.word	0xffffffff


	//   ....[61]....
        /*0b00*/ 	.word	0xffffffff


	//   ....[62]....
        /*0b04*/ 	.word	0xffffffff


	//   ....[63]....
        /*0b08*/ 	.word	0xffffffff


	//   ....[64]....
        /*0b0c*/ 	.word	0xffffffff


	//   ....[65]....
        /*0b10*/ 	.word	0xffffffff


	//   ....[66]....
        /*0b14*/ 	.word	0xffffffff


	//   ....[67]....
        /*0b18*/ 	.word	0xffffffff


	//   ....[68]....
        /*0b1c*/ 	.word	0xffffffff


	//   ....[69]....
        /*0b20*/ 	.word	0xffffffff


	//   ....[70]....
        /*0b24*/ 	.word	0xffffffff


	//   ....[71]....
        /*0b28*/ 	.word	0xffffffff


	//   ....[72]....
        /*0b2c*/ 	.word	0xffffffff


	//   ....[73]....
        /*0b30*/ 	.word	0xffffffff


	//   ....[74]....
        /*0b34*/ 	.word	0xffffffff


	//   ....[75]....
        /*0b38*/ 	.word	0xffffffff


	//   ....[76]....
        /*0b3c*/ 	.word	0xffffffff


	//   ....[77]....
        /*0b40*/ 	.word	0xffffffff


	//   ....[78]....
        /*0b44*/ 	.word	0xffffffff


	//   ....[79]....
        /*0b48*/ 	.word	0xffffffff


	//   ....[80]....
        /*0b4c*/ 	.word	0xffffffff


	//   ....[81]....
        /*0b50*/ 	.word	0xffffffff


	//   ....[82]....
        /*0b54*/ 	.word	0xffffffff


	//   ....[83]....
        /*0b58*/ 	.word	0xffffffff


	//   ....[84]....
        /*0b5c*/ 	.word	0xffffffff


	//   ....[85]....
        /*0b60*/ 	.word	0xffffffff


	//   ....[86]....
        /*0b64*/ 	.word	0xffffffff


	//   ....[87]....
        /*0b68*/ 	.word	0xffffffff


	//   ....[88]....
        /*0b6c*/ 	.word	0xffffffff


	//   ....[89]....
        /*0b70*/ 	.word	0xffffffff


	//   ....[90]....
        /*0b74*/ 	.word	0xffffffff


	//   ....[91]....
        /*0b78*/ 	.word	0xffffffff


	//   ....[92]....
        /*0b7c*/ 	.word	0xffffffff


	//   ....[93]....
        /*0b80*/ 	.word	0xffffffff


	//   ....[94]....
        /*0b84*/ 	.word	0xffffffff


	//   ....[95]....
        /*0b88*/ 	.word	0xffffffff


	//   ....[96]....
        /*0b8c*/ 	.word	0xffffffff


	//   ....[97]....
        /*0b90*/ 	.word	0xffffffff


	//   ....[98]....
        /*0b94*/ 	.word	0xffffffff


	//   ....[99]....
        /*0b98*/ 	.word	0xffffffff


	//   ....[100]....
        /*0b9c*/ 	.word	0xffffffff


	//   ....[101]....
        /*0ba0*/ 	.word	0xffffffff


	//   ....[102]....
        /*0ba4*/ 	.word	0xffffffff


	//   ....[103]....
        /*0ba8*/ 	.word	0xffffffff


	//   ....[104]....
        /*0bac*/ 	.word	0xffffffff


	//   ....[105]....
        /*0bb0*/ 	.word	0xffffffff


	//   ....[106]....
        /*0bb4*/ 	.word	0xffffffff


	//   ....[107]....
        /*0bb8*/ 	.word	0xffffffff


	//   ....[108]....
        /*0bbc*/ 	.word	0xffffffff


	//   ....[109]....
        /*0bc0*/ 	.word	0xffffffff


	//   ....[110]....
        /*0bc4*/ 	.word	0xffffffff


	//   ....[111]....
        /*0bc8*/ 	.word	0xffffffff


	//   ....[112]....
        /*0bcc*/ 	.word	0xffffffff


	//   ....[113]....
        /*0bd0*/ 	.word	0xffffffff


	//   ....[114]....
        /*0bd4*/ 	.word	0xffffffff


	//   ....[115]....
        /*0bd8*/ 	.word	0xffffffff


	//   ....[116]....
        /*0bdc*/ 	.word	0xffffffff


	//   ....[117]....
        /*0be0*/ 	.word	0xffffffff


	//   ....[118]....
        /*0be4*/ 	.word	0xffffffff


	//   ....[119]....
        /*0be8*/ 	.word	0xffffffff


	//   ....[120]....
        /*0bec*/ 	.word	0xffffffff


	//   ....[121]....
        /*0bf0*/ 	.word	0xffffffff


	//   ....[122]....
        /*0bf4*/ 	.word	0xffffffff


	//   ....[123]....
        /*0bf8*/ 	.word	0xffffffff


	//   ....[124]....
        /*0bfc*/ 	.word	0xffffffff


	//   ....[125]....
        /*0c00*/ 	.word	0xffffffff


	//   ....[126]....
        /*0c04*/ 	.word	0xffffffff


	//   ....[127]....
        /*0c08*/ 	.word	0xffffffff


	//   ....[128]....
        /*0c0c*/ 	.word	0xffffffff


	//   ....[129]....
        /*0c10*/ 	.word	0xffffffff


	//   ....[130]....
        /*0c14*/ 	.word	0xffffffff


	//   ....[131]....
        /*0c18*/ 	.word	0xffffffff


	//   ....[132]....
        /*0c1c*/ 	.word	0xffffffff


	//   ....[133]....
        /*0c20*/ 	.word	0xffffffff


	//   ....[134]....
        /*0c24*/ 	.word	0xffffffff


	//   ....[135]....
        /*0c28*/ 	.word	0xffffffff


	//   ....[136]....
        /*0c2c*/ 	.word	0xffffffff


	//   ....[137]....
        /*0c30*/ 	.word	0xffffffff


	//   ....[138]....
        /*0c34*/ 	.word	0xffffffff


	//   ....[139]....
        /*0c38*/ 	.word	0xffffffff


	//   ....[140]....
        /*0c3c*/ 	.word	0xffffffff


	//   ....[141]....
        /*0c40*/ 	.word	0xffffffff


	//   ....[142]....
        /*0c44*/ 	.word	0xffffffff


	//   ....[143]....
        /*0c48*/ 	.word	0xffffffff


	//   ....[144]....
        /*0c4c*/ 	.word	0xffffffff


	//   ....[145]....
        /*0c50*/ 	.word	0xffffffff


	//   ....[146]....
        /*0c54*/ 	.word	0xffffffff


	//   ....[147]....
        /*0c58*/ 	.word	0xffffffff


	//   ....[148]....
        /*0c5c*/ 	.word	0xffffffff


	//   ....[149]....
        /*0c60*/ 	.word	0xffffffff


	//   ....[150]....
        /*0c64*/ 	.word	0xffffffff


	//   ....[151]....
        /*0c68*/ 	.word	0xffffffff


	//   ....[152]....
        /*0c6c*/ 	.word	0xffffffff


	//   ....[153]....
        /*0c70*/ 	.word	0xffffffff


	//   ....[154]....
        /*0c74*/ 	.word	0xffffffff


	//   ....[155]....
        /*0c78*/ 	.word	0xffffffff


	//   ....[156]....
        /*0c7c*/ 	.word	0xffffffff


	//   ....[157]....
        /*0c80*/ 	.word	0xffffffff


	//   ....[158]....
        /*0c84*/ 	.word	0xffffffff


	//   ....[159]....
        /*0c88*/ 	.word	0xffffffff


	//   ....[160]....
        /*0c8c*/ 	.word	0xffffffff


	//   ....[161]....
        /*0c90*/ 	.word	0xffffffff


	//   ....[162]....
        /*0c94*/ 	.word	0xffffffff


	//   ....[163]....
        /*0c98*/ 	.word	0xffffffff


	//   ....[164]....
        /*0c9c*/ 	.word	0xffffffff


	//   ....[165]....
        /*0ca0*/ 	.word	0xffffffff


	//   ....[166]....
        /*0ca4*/ 	.word	0xffffffff


	//   ....[167]....
        /*0ca8*/ 	.word	0xffffffff


	//   ....[168]....
        /*0cac*/ 	.word	0xffffffff


	//   ....[169]....
        /*0cb0*/ 	.word	0xffffffff


	//   ....[170]....
        /*0cb4*/ 	.word	0xffffffff


	//   ....[171]....
        /*0cb8*/ 	.word	0xffffffff


	//   ....[172]....
        /*0cbc*/ 	.word	0xffffffff


	//   ....[173]....
        /*0cc0*/ 	.word	0xffffffff


	//   ....[174]....
        /*0cc4*/ 	.word	0xffffffff


	//   ....[175]....
        /*0cc8*/ 	.word	0xffffffff


	//   ....[176]....
        /*0ccc*/ 	.word	0xffffffff


	//   ....[177]....
        /*0cd0*/ 	.word	0xffffffff


	//   ....[178]....
        /*0cd4*/ 	.word	0xffffffff


	//   ....[179]....
        /*0cd8*/ 	.word	0xffffffff


	//   ....[180]....
        /*0cdc*/ 	.word	0xffffffff


	//   ....[181]....
        /*0ce0*/ 	.word	0xffffffff


	//   ....[182]....
        /*0ce4*/ 	.word	0xffffffff


	//   ....[183]....
        /*0ce8*/ 	.word	0xffffffff


	//   ....[184]....
        /*0cec*/ 	.word	0xffffffff


	//   ....[185]....
        /*0cf0*/ 	.word	0xffffffff


	//   ....[186]....
        /*0cf4*/ 	.word	0xffffffff


	//   ....[187]....
        /*0cf8*/ 	.word	0xffffffff


	//   ....[188]....
        /*0cfc*/ 	.word	0xffffffff


	//   ....[189]....
        /*0d00*/ 	.word	0xffffffff


	//   ....[190]....
        /*0d04*/ 	.word	0xffffffff


	//   ....[191]....
        /*0d08*/ 	.word	0xffffffff


	//   ....[192]....
        /*0d0c*/ 	.word	0xffffffff


	//   ....[193]....
        /*0d10*/ 	.word	0xffffffff


	//   ....[194]....
        /*0d14*/ 	.word	0xffffffff


	//   ....[195]....
        /*0d18*/ 	.word	0xffffffff


	//   ....[196]....
        /*0d1c*/ 	.word	0xffffffff


	//   ....[197]....
        /*0d20*/ 	.word	0xffffffff


	//   ....[198]....
        /*0d24*/ 	.word	0xffffffff


	//   ....[199]....
        /*0d28*/ 	.word	0xffffffff


	//   ....[200]....
        /*0d2c*/ 	.word	0xffffffff


	//   ....[201]....
        /*0d30*/ 	.word	0xffffffff


	//   ....[202]....
        /*0d34*/ 	.word	0xffffffff


	//   ....[203]....
        /*0d38*/ 	.word	0xffffffff


	//   ....[204]....
        /*0d3c*/ 	.word	0xffffffff


	//   ....[205]....
        /*0d40*/ 	.word	0xffffffff


	//   ....[206]....
        /*0d44*/ 	.word	0xffffffff


	//   ....[207]....
        /*0d48*/ 	.word	0xffffffff


	//   ....[208]....
        /*0d4c*/ 	.word	0xffffffff


	//   ....[209]....
        /*0d50*/ 	.word	0xffffffff


	//   ....[210]....
        /*0d54*/ 	.word	0xffffffff


	//   ....[211]....
        /*0d58*/ 	.word	0xffffffff


	//   ....[212]....
        /*0d5c*/ 	.word	0x0500000f


	//   ....[213]....
        /*0d60*/ 	.word	0x0500000f


	//   ....[214]....
        /*0d64*/ 	.word	0x0500000f


	//   ....[215]....
        /*0d68*/ 	.word	0x0500000f


	//   ....[216]....
        /*0d6c*/ 	.word	0x0500000f


	//   ....[217]....
        /*0d70*/ 	.word	0x0500000f


	//----- nvinfo : EIATTR_COOP_GROUP_INSTR_OFFSETS
	.align		4
.L_668:
        /*0d74*/ 	.byte	0x04, 0x28
        /*0d76*/ 	.short	(.L_670 - .L_669)


	//   ....[0]....
.L_669:
        /*0d78*/ 	.word	0x00000070


	//   ....[1]....
        /*0d7c*/ 	.word	0x000001a0


	//   ....[2]....
        /*0d80*/ 	.word	0x000001f0


	//   ....[3]....
        /*0d84*/ 	.word	0x000003e0


	//   ....[4]....
        /*0d88*/ 	.word	0x00000610


	//   ....[5]....
        /*0d8c*/ 	.word	0x00000f60


	//   ....[6]....
        /*0d90*/ 	.word	0x00003240


	//   ....[7]....
        /*0d94*/ 	.word	0x00003780


	//   ....[8]....
        /*0d98*/ 	.word	0x00003ae0


	//   ....[9]....
        /*0d9c*/ 	.word	0x00003b10


	//   ....[10]....
        /*0da0*/ 	.word	0x00003b60


	//   ....[11]....
        /*0da4*/ 	.word	0x00003ba0


	//   ....[12]....
        /*0da8*/ 	.word	0x00003bc0


	//   ....[13]....
        /*0dac*/ 	.word	0x00003c70


	//   ....[14]....
        /*0db0*/ 	.word	0x00003cc0


	//   ....[15]....
        /*0db4*/ 	.word	0x00003d00


	//   ....[16]....
        /*0db8*/ 	.word	0x00003d30


	//   ....[17]....
        /*0dbc*/ 	.word	0x00003d50


	//   ....[18]....
        /*0dc0*/ 	.word	0x00003d60


	//   ....[19]....
        /*0dc4*/ 	.word	0x00003dd0


	//   ....[20]....
        /*0dc8*/ 	.word	0x00003e10


	//   ....[21]....
        /*0dcc*/ 	.word	0x00003e40


	//   ....[22]....
        /*0dd0*/ 	.word	0x00003e80


	//   ....[23]....
        /*0dd4*/ 	.word	0x00003ee0


	//   ....[24]....
        /*0dd8*/ 	.word	0x00003fd0


	//   ....[25]....
        /*0ddc*/ 	.word	0x00004040


	//   ....[26]....
        /*0de0*/ 	.word	0x00004070


	//   ....[27]....
        /*0de4*/ 	.word	0x000040d0


	//   ....[28]....
        /*0de8*/ 	.word	0x00004110


	//   ....[29]....
        /*0dec*/ 	.word	0x00004130


	//   ....[30]....
        /*0df0*/ 	.word	0x00004160


	//   ....[31]....
        /*0df4*/ 	.word	0x00004190


	//   ....[32]....
        /*0df8*/ 	.word	0x000041b0


	//   ....[33]....
        /*0dfc*/ 	.word	0x000042d0


	//   ....[34]....
        /*0e00*/ 	.word	0x00004310


	//   ....[35]....
        /*0e04*/ 	.word	0x00004340


	//   ....[36]....
        /*0e08*/ 	.word	0x00004370


	//   ....[37]....
        /*0e0c*/ 	.word	0x00004390


	//   ....[38]....
        /*0e10*/ 	.word	0x00004440


	//   ....[39]....
        /*0e14*/ 	.word	0x00004470


	//   ....[40]....
        /*0e18*/ 	.word	0x000044b0


	//   ....[41]....
        /*0e1c*/ 	.word	0x000044d0


	//   ....[42]....
        /*0e20*/ 	.word	0x000044f0


	//   ....[43]....
        /*0e24*/ 	.word	0x00004500


	//   ....[44]....
        /*0e28*/ 	.word	0x00004550


	//   ....[45]....
        /*0e2c*/ 	.word	0x00004580


	//   ....[46]....
        /*0e30*/ 	.word	0x000045c0


	//   ....[47]....
        /*0e34*/ 	.word	0x000045f0


	//   ....[48]....
        /*0e38*/ 	.word	0x00004700


	//   ....[49]....
        /*0e3c*/ 	.word	0x000047a0


	//   ....[50]....
        /*0e40*/ 	.word	0x000047b0


	//   ....[51]....
        /*0e44*/ 	.word	0x00004880


	//   ....[52]....
        /*0e48*/ 	.word	0x000048b0


	//   ....[53]....
        /*0e4c*/ 	.word	0x000048f0


	//   ....[54]....
        /*0e50*/ 	.word	0x000049b0


	//   ....[55]....
        /*0e54*/ 	.word	0x00004b50


	//   ....[56]....
        /*0e58*/ 	.word	0x00004b90


	//   ....[57]....
        /*0e5c*/ 	.word	0x00004c40


	//   ....[58]....
        /*0e60*/ 	.word	0x00004c80


	//   ....[59]....
        /*0e64*/ 	.word	0x00004cc0


	//   ....[60]....
        /*0e68*/ 	.word	0x00004d40


	//   ....[61]....
        /*0e6c*/ 	.word	0x00004d80


	//   ....[62]....
        /*0e70*/ 	.word	0x00004eb0


	//   ....[63]....
        /*0e74*/ 	.word	0x00005020


	//   ....[64]....
        /*0e78*/ 	.word	0x00005050


	//   ....[65]....
        /*0e7c*/ 	.word	0x00005070


	//   ....[66]....
        /*0e80*/ 	.word	0x00005090


	//   ....[67]....
        /*0e84*/ 	.word	0x000050d0


	//   ....[68]....
        /*0e88*/ 	.word	0x000050f0


	//   ....[69]....
        /*0e8c*/ 	.word	0x00005170


	//   ....[70]....
        /*0e90*/ 	.word	0x000083d0


	//   ....[71]....
        /*0e94*/ 	.word	0x000083e0


	//   ....[72]....
        /*0e98*/ 	.word	0x000083f0


	//   ....[73]....
        /*0e9c*/ 	.word	0x00008440


	//   ....[74]....
        /*0ea0*/ 	.word	0x00008450


	//   ....[75]....
        /*0ea4*/ 	.word	0x000084d0


	//   ....[76]....
        /*0ea8*/ 	.word	0x00008560


	//   ....[77]....
        /*0eac*/ 	.word	0x00008640


	//   ....[78]....
        /*0eb0*/ 	.word	0x00008660


	//   ....[79]....
        /*0eb4*/ 	.word	0x00008680


	//   ....[80]....
        /*0eb8*/ 	.word	0x000086e0


	//   ....[81]....
        /*0ebc*/ 	.word	0x00008770


	//   ....[82]....
        /*0ec0*/ 	.word	0x000087d0


	//   ....[83]....
        /*0ec4*/ 	.word	0x00008860


	//   ....[84]....
        /*0ec8*/ 	.word	0x000088f0


	//   ....[85]....
        /*0ecc*/ 	.word	0x00008900


	//   ....[86]....
        /*0ed0*/ 	.word	0x00008930


	//   ....[87]....
        /*0ed4*/ 	.word	0x00008970


	//   ....[88]....
        /*0ed8*/ 	.word	0x00008980


	//   ....[89]....
        /*0edc*/ 	.word	0x00008a80


	//   ....[90]....
        /*0ee0*/ 	.word	0x00008af0


	//   ....[91]....
        /*0ee4*/ 	.word	0x00008b20


	//   ....[92]....
        /*0ee8*/ 	.word	0x00008b50


	//   ....[93]....
        /*0eec*/ 	.word	0x00008b70


	//   ....[94]....
        /*0ef0*/ 	.word	0x00008ba0


	//   ....[95]....
        /*0ef4*/ 	.word	0x00008be0


	//   ....[96]....
        /*0ef8*/ 	.word	0x00008c10


	//   ....[97]....
        /*0efc*/ 	.word	0x00008cd0


	//   ....[98]....
        /*0f00*/ 	.word	0x00008d10


	//   ....[99]....
        /*0f04*/ 	.word	0x00008d70


	//   ....[100]....
        /*0f08*/ 	.word	0x00008dc0


	//   ....[101]....
        /*0f0c*/ 	.word	0x00008e80


	//   ....[102]....
        /*0f10*/ 	.word	0x00008ec0


	//   ....[103]....
        /*0f14*/ 	.word	0x00009080


	//   ....[104]....
        /*0f18*/ 	.word	0x00009090


	//   ....[105]....
        /*0f1c*/ 	.word	0x000090c0


	//   ....[106]....
        /*0f20*/ 	.word	0x00009260


	//   ....[107]....
        /*0f24*/ 	.word	0x00009360


	//   ....[108]....
        /*0f28*/ 	.word	0x000093c0


	//   ....[109]....
        /*0f2c*/ 	.word	0x00009400


	//   ....[110]....
        /*0f30*/ 	.word	0x00009640


	//   ....[111]....
        /*0f34*/ 	.word	0x000096e0


	//   ....[112]....
        /*0f38*/ 	.word	0x00009750


	//   ....[113]....
        /*0f3c*/ 	.word	0x00009760


	//   ....[114]....
        /*0f40*/ 	.word	0x00009770


	//   ....[115]....
        /*0f44*/ 	.word	0x00009810


	//   ....[116]....
        /*0f48*/ 	.word	0x00009880


	//   ....[117]....
        /*0f4c*/ 	.word	0x00009960


	//   ....[118]....
        /*0f50*/ 	.word	0x000099e0


	//   ....[119]....
        /*0f54*/ 	.word	0x00009cb0


	//   ....[120]....
        /*0f58*/ 	.word	0x00009cc0


	//   ....[121]....
        /*0f5c*/ 	.word	0x00009cd0


	//   ....[122]....
        /*0f60*/ 	.word	0x00009ce0


	//   ....[123]....
        /*0f64*/ 	.word	0x00009cf0


	//   ....[124]....
        /*0f68*/ 	.word	0x00009d00


	//   ....[125]....
        /*0f6c*/ 	.word	0x00009d10


	//   ....[126]....
        /*0f70*/ 	.word	0x0000a080


	//   ....[127]....
        /*0f74*/ 	.word	0x0000a090


	//   ....[128]....
        /*0f78*/ 	.word	0x0000a0a0


	//   ....[129]....
        /*0f7c*/ 	.word	0x0000a0b0


	//   ....[130]....
        /*0f80*/ 	.word	0x0000a0c0


	//   ....[131]....
        /*0f84*/ 	.word	0x0000a0d0


	//   ....[132]....
        /*0f88*/ 	.word	0x0000a0e0


	//   ....[133]....
        /*0f8c*/ 	.word	0x0000a0f0


	//   ....[134]....
        /*0f90*/ 	.word	0x0000d730


	//   ....[135]....
        /*0f94*/ 	.word	0x0000e0b0


	//   ....[136]....
        /*0f98*/ 	.word	0x0000e0f0


	//   ....[137]....
        /*0f9c*/ 	.word	0x0000e140


	//   ....[138]....
        /*0fa0*/ 	.word	0x0000e200


	//   ....[139]....
        /*0fa4*/ 	.word	0x0000e210


	//   ....[140]....
        /*0fa8*/ 	.word	0x0000e2a0


	//   ....[141]....
        /*0fac*/ 	.word	0x0000e320


	//   ....[142]....
        /*0fb0*/ 	.word	0x0000e330


	//   ....[143]....
        /*0fb4*/ 	.word	0x0000e340


	//   ....[144]....
        /*0fb8*/ 	.word	0x0000e390


	//   ....[145]....
        /*0fbc*/ 	.word	0x0000e3a0


	//   ....[146]....
        /*0fc0*/ 	.word	0x0000e4c0


	//   ....[147]....
        /*0fc4*/ 	.word	0x0000e500


	//   ....[148]....
        /*0fc8*/ 	.word	0x0000e530


	//   ....[149]....
        /*0fcc*/ 	.word	0x0000e540


	//   ....[150]....
        /*0fd0*/ 	.word	0x0000e580


	//   ....[151]....
        /*0fd4*/ 	.word	0x0000e620


	//   ....[152]....
        /*0fd8*/ 	.word	0x0000e680


	//   ....[153]....
        /*0fdc*/ 	.word	0x0000e6b0


	//   ....[154]....
        /*0fe0*/ 	.word	0x0000e6d0


	//   ....[155]....
        /*0fe4*/ 	.word	0x0000e780


	//   ....[156]....
        /*0fe8*/ 	.word	0x0000e790


	//   ....[157]....
        /*0fec*/ 	.word	0x0000e7a0


	//   ....[158]....
        /*0ff0*/ 	.word	0x0000e7f0


	//   ....[159]....
        /*0ff4*/ 	.word	0x0000e830


	//   ....[160]....
        /*0ff8*/ 	.word	0x0000e840


	//   ....[161]....
        /*0ffc*/ 	.word	0x0000e850


	//   ....[162]....
        /*1000*/ 	.word	0x0000e8a0


	//   ....[163]....
        /*1004*/ 	.word	0x0000e930


	//   ....[164]....
        /*1008*/ 	.word	0x0000e970


	//   ....[165]....
        /*100c*/ 	.word	0x0000e9a0


	//   ....[166]....
        /*1010*/ 	.word	0x0000e9b0


	//   ....[167]....
        /*1014*/ 	.word	0x0000ea10


	//   ....[168]....
        /*1018*/ 	.word	0x0000ea20


	//   ....[169]....
        /*101c*/ 	.word	0x0000ea50


	//   ....[170]....
        /*1020*/ 	.word	0x0000ea60


	//   ....[171]....
        /*1024*/ 	.word	0x0000eaa0


	//   ....[172]....
        /*1028*/ 	.word	0x0000eb20


	//   ....[173]....
        /*102c*/ 	.word	0x0000eb50


	//   ....[174]....
        /*1030*/ 	.word	0x0000eb70


	//   ....[175]....
        /*1034*/ 	.word	0x0000ee10


	//   ....[176]....
        /*1038*/ 	.word	0x0000ee70


	//   ....[177]....
        /*103c*/ 	.word	0x0000eeb0


	//   ....[178]....
        /*1040*/ 	.word	0x0000ef00


	//   ....[179]....
        /*1044*/ 	.word	0x0000ef70


	//   ....[180]....
        /*1048*/ 	.word	0x0000efb0


	//   ....[181]....
        /*104c*/ 	.word	0x0000efc0


	//   ....[182]....
        /*1050*/ 	.word	0x0000f290


	//   ....[183]....
        /*1054*/ 	.word	0x0000f2c0


	//   ....[184]....
        /*1058*/ 	.word	0x0000f300


	//   ....[185]....
        /*105c*/ 	.word	0x0000f320


	//   ....[186]....
        /*1060*/ 	.word	0x0000f330


	//   ....[187]....
        /*1064*/ 	.word	0x0000f340


	//   ....[188]....
        /*1068*/ 	.word	0x0000f350


	//   ....[189]....
        /*106c*/ 	.word	0x0000f360


	//   ....[190]....
        /*1070*/ 	.word	0x0000f6f0


	//   ....[191]....
        /*1074*/ 	.word	0x0000f720


	//   ....[192]....
        /*1078*/ 	.word	0x0000f770


	//   ....[193]....
        /*107c*/ 	.word	0x0000f850


	//   ....[194]....
        /*1080*/ 	.word	0x0000f8a0


	//   ....[195]....
        /*1084*/ 	.word	0x0000f8f0


	//   ....[196]....
        /*1088*/ 	.word	0x0000f920


	//   ....[197]....
        /*108c*/ 	.word	0x0000fc50


	//   ....[198]....
        /*1090*/ 	.word	0x00011ac0


	//   ....[199]....
        /*1094*/ 	.word	0x00011c60


	//   ....[200]....
        /*1098*/ 	.word	0x00011eb0


	//   ....[201]....
        /*109c*/ 	.word	0x00012050


	//   ....[202]....
        /*10a0*/ 	.word	0x00012170


	//   ....[203]....
        /*10a4*/ 	.word	0x000126c0


	//   ....[204]....
        /*10a8*/ 	.word	0x000129f0


	//   ....[205]....
        /*10ac*/ 	.word	0x00012d30


	//   ....[206]....
        /*10b0*/ 	.word	0x00012fe0


	//   ....[207]....
        /*10b4*/ 	.word	0x00013220


	//   ....[208]....
        /*10b8*/ 	.word	0x00013490


	//   ....[209]....
        /*10bc*/ 	.word	0x00013760


	//   ....[210]....
        /*10c0*/ 	.word	0x00013980


	//   ....[211]....
        /*10c4*/ 	.word	0x00013b10


	//   ....[212]....
        /*10c8*/ 	.word	0x00015a30


	//   ....[213]....
        /*10cc*/ 	.word	0x00015cc0


	//   ....[214]....
        /*10d0*/ 	.word	0x00015d30


	//   ....[215]....
        /*10d4*/ 	.word	0x00015da0


	//   ....[216]....
        /*10d8*/ 	.word	0x00015e10


	//   ....[217]....
        /*10dc*/ 	.word	0x00015e80


	//----- nvinfo : EIATTR_REG_RECONFIG
	.align		4
.L_670:
        /*10e0*/ 	.byte	0x01, 0x54
	.zero		2


	//----- nvinfo : EIATTR_SYSCALL_OFFSETS
	.align		4
        /*10e4*/ 	.byte	0x04, 0x46
        /*10e6*/ 	.short	(.L_672 - .L_671)


	//   ....[0]....
.L_671:
        /*10e8*/ 	.word	0x00000bc0


	//   ....[1]....
        /*10ec*/ 	.word	0x00000cb0


	//   ....[2]....
        /*10f0*/ 	.word	0x00000e10


	//   ....[3]....
        /*10f4*/ 	.word	0x00000f00


	//----- nvinfo : EIATTR_MBARRIER_INSTR_OFFSETS
	.align		4
.L_672:
        /*10f8*/ 	.byte	0x04, 0x39
        /*10fa*/ 	.short	(.L_674 - .L_673)


	//   ....[0]....
.L_673:
        /*10fc*/ 	.word	0x00000290
        /*1100*/ 	.word	0x000000ff
        /*1104*/ 	.word	0x00030c00
        /*1108*/ 	.short	0x0100
        /*110a*/ 	.byte	0x06
	.zero		1


	//   ....[1]....
        /*110c*/ 	.word	0x00000390
        /*1110*/ 	.word	0x000000ff
        /*1114*/ 	.word	0x00030c10
        /*1118*/ 	.short	0x0100
        /*111a*/ 	.byte	0x08
	.zero		1


	//   ....[2]....
        /*111c*/ 	.word	0x000003a0
        /*1120*/ 	.word	0x000000ff
        /*1124*/ 	.word	0x00030c20
        /*1128*/ 	.short	0x0100
        /*112a*/ 	.byte	0x08
	.zero		1


	//   ....[3]....
        /*112c*/ 	.word	0x000003b0
        /*1130*/ 	.word	0x000000ff
        /*1134*/ 	.word	0x00030c18
        /*1138*/ 	.short	0x0100
        /*113a*/ 	.byte	0x08
	.zero		1


	//   ....[4]....
        /*113c*/ 	.word	0x000003c0
        /*1140*/ 	.word	0x000000ff
        /*1144*/ 	.word	0x00030c28
        /*1148*/ 	.short	0x0100
        /*114a*/ 	.byte	0x08
	.zero		1


	//   ....[5]....
        /*114c*/ 	.word	0x000004f0
        /*1150*/ 	.word	0x000000ff
        /*1154*/ 	.word	0x00030c30
        /*1158*/ 	.short	0x0100
        /*115a*/ 	.byte	0x08
	.zero		1


	//   ....[6]....
        /*115c*/ 	.word	0x00000500
        /*1160*/ 	.word	0x000000ff
        /*1164*/ 	.word	0x00030c40
        /*1168*/ 	.short	0x0100
        /*116a*/ 	.byte	0x08
	.zero		1


	//   ....[7]....
        /*116c*/ 	.word	0x00000510
        /*1170*/ 	.word	0x000000ff
        /*1174*/ 	.word	0x00030c38
        /*1178*/ 	.short	0x0100
        /*117a*/ 	.byte	0x08
	.zero		1


	//   ....[8]....
        /*117c*/ 	.word	0x00000520
        /*1180*/ 	.word	0x000000ff
        /*1184*/ 	.word	0x00030c48
        /*1188*/ 	.short	0x0100
        /*118a*/ 	.byte	0x08
	.zero		1


	//   ....[9]....
        /*118c*/ 	.word	0x00000fa0
        /*1190*/ 	.word	0x00000010
        /*1194*/ 	.word	0x00030c00
        /*1198*/ 	.short	0x010a
        /*119a*/ 	.byte	0x3f
	.zero		1


	//   ....[10]....
        /*119c*/ 	.word	0x000010d0
        /*11a0*/ 	.word	0x00000010
        /*11a4*/ 	.word	0x00030c00
        /*11a8*/ 	.short	0x010a
        /*11aa*/ 	.byte	0x3f
	.zero		1


	//   ....[11]....
        /*11ac*/ 	.word	0x00001bb0
        /*11b0*/ 	.word	0x00000006
        /*11b4*/ 	.word	0x00030c10
        /*11b8*/ 	.short	0x010a
        /*11ba*/ 	.byte	0x3f
	.zero		1


	//   ....[12]....
        /*11bc*/ 	.word	0x00001c20
        /*11c0*/ 	.word	0x00000006
        /*11c4*/ 	.word	0x00030c10
        /*11c8*/ 	.short	0x010a
        /*11ca*/ 	.byte	0x3f
	.zero		1


	//   ....[13]....
        /*11cc*/ 	.word	0x00002050
        /*11d0*/ 	.word	0x00000006
        /*11d4*/ 	.word	0x00030c30
        /*11d8*/ 	.short	0x010a
        /*11da*/ 	.byte	0x3f
	.zero		1


	//   ....[14]....
        /*11dc*/ 	.word	0x00002090
        /*11e0*/ 	.word	0x00000006
        /*11e4*/ 	.word	0x00030c30
        /*11e8*/ 	.short	0x010a
        /*11ea*/ 	.byte	0x3f
	.zero		1


	//   ....[15]....
        /*11ec*/ 	.word	0x00006750
        /*11f0*/ 	.word	0x00000005
        /*11f4*/ 	.word	0x00000000
        /*11f8*/ 	.short	0x0101
        /*11fa*/ 	.byte	0x3f
	.zero		1


	//   ....[16]....
        /*11fc*/ 	.word	0x00006ba0
        /*1200*/ 	.word	0x00000006
        /*1204*/ 	.word	0x00000000
        /*1208*/ 	.short	0x0101
        /*120a*/ 	.byte	0x3f
	.zero		1


	//   ....[17]....
        /*120c*/ 	.word	0x000074d0
        /*1210*/ 	.word	0x00000006
        /*1214*/ 	.word	0x00030c10
        /*1218*/ 	.short	0x010a
        /*121a*/ 	.byte	0x3f
	.zero		1


	//   ....[18]....
        /*121c*/ 	.word	0x00007550
        /*1220*/ 	.word	0x00000006
        /*1224*/ 	.word	0x00030c10
        /*1228*/ 	.short	0x010a
        /*122a*/ 	.byte	0x3f
	.zero		1


	//   ....[19]....
        /*122c*/ 	.word	0x00007960
        /*1230*/ 	.word	0x00000006
        /*1234*/ 	.word	0x00030c30
        /*1238*/ 	.short	0x010a
        /*123a*/ 	.byte	0x3f
	.zero		1


	//   ....[20]....
        /*123c*/ 	.word	0x000079a0
        /*1240*/ 	.word	0x00000006
        /*1244*/ 	.word	0x00030c30
        /*1248*/ 	.short	0x010a
        /*124a*/ 	.byte	0x3f
	.zero		1


	//   ....[21]....
        /*124c*/ 	.word	0x0000b5f0
        /*1250*/ 	.word	0x00000005
        /*1254*/ 	.word	0x00000000
        /*1258*/ 	.short	0x0101
        /*125a*/ 	.byte	0x3f
	.zero		1


	//   ....[22]....
        /*125c*/ 	.word	0x0000ba40
        /*1260*/ 	.word	0x00000006
        /*1264*/ 	.word	0x00000000
        /*1268*/ 	.short	0x0101
        /*126a*/ 	.byte	0x3f
	.zero		1


	//   ....[23]....
        /*126c*/ 	.word	0x0000c240
        /*1270*/ 	.word	0x00000006
        /*1274*/ 	.word	0x00030c10
        /*1278*/ 	.short	0x010a
        /*127a*/ 	.byte	0x3f
	.zero		1


	//   ....[24]....
        /*127c*/ 	.word	0x0000c2c0
        /*1280*/ 	.word	0x00000006
        /*1284*/ 	.word	0x00030c10
        /*1288*/ 	.short	0x010a
        /*128a*/ 	.byte	0x3f
	.zero		1


	//   ....[25]....
        /*128c*/ 	.word	0x0000c6f0
        /*1290*/ 	.word	0x00000006
        /*1294*/ 	.word	0x00030c30
        /*1298*/ 	.short	0x010a
        /*129a*/ 	.byte	0x3f
	.zero		1


	//   ....[26]....
        /*129c*/ 	.word	0x0000c730
        /*12a0*/ 	.word	0x00000006
        /*12a4*/ 	.word	0x00030c30
        /*12a8*/ 	.short	0x010a
        /*12aa*/ 	.byte	0x3f
	.zero		1


	//   ....[27]....
        /*12ac*/ 	.word	0x00010e20
        /*12b0*/ 	.word	0x00000005
        /*12b4*/ 	.word	0x00000000
        /*12b8*/ 	.short	0x0101
        /*12ba*/ 	.byte	0x3f
	.zero		1


	//   ....[28]....
        /*12bc*/ 	.word	0x000112a0
        /*12c0*/ 	.word	0x00000006
        /*12c4*/ 	.word	0x00000000
        /*12c8*/ 	.short	0x0101
        /*12ca*/ 	.byte	0x3f
	.zero		1


	//   ....[29]....
        /*12cc*/ 	.word	0x00014180
        /*12d0*/ 	.word	0x00000010
        /*12d4*/ 	.word	0x00030c20
        /*12d8*/ 	.short	0x010a
        /*12da*/ 	.byte	0x3f
	.zero		1


	//   ....[30]....
        /*12dc*/ 	.word	0x00014750
        /*12e0*/ 	.word	0x00000010
        /*12e4*/ 	.word	0x00030c40
        /*12e8*/ 	.short	0x010a
        /*12ea*/ 	.byte	0x3f
	.zero		1


	//   ....[31]....
        /*12ec*/ 	.word	0x00014980
        /*12f0*/ 	.word	0x00000010
        /*12f4*/ 	.word	0x00030c28
        /*12f8*/ 	.short	0x010a
        /*12fa*/ 	.byte	0x3f
	.zero		1


	//   ....[32]....
        /*12fc*/ 	.word	0x00014bb0
        /*1300*/ 	.word	0x00000010
        /*1304*/ 	.word	0x00030c48
        /*1308*/ 	.short	0x010a
        /*130a*/ 	.byte	0x3f
	.zero		1


	//   ....[33]....
        /*130c*/ 	.word	0x00014d90
        /*1310*/ 	.word	0x00000010
        /*1314*/ 	.word	0x00030c20
        /*1318*/ 	.short	0x010a
        /*131a*/ 	.byte	0x3f
	.zero		1


	//   ....[34]....
        /*131c*/ 	.word	0x00015040
        /*1320*/ 	.word	0x00000010
        /*1324*/ 	.word	0x00030c40
        /*1328*/ 	.short	0x010a
        /*132a*/ 	.byte	0x3f
	.zero		1


	//   ....[35]....
        /*132c*/ 	.word	0x00015240
        /*1330*/ 	.word	0x00000010
        /*1334*/ 	.word	0x00030c28
        /*1338*/ 	.short	0x010a
        /*133a*/ 	.byte	0x3f
	.zero		1


	//   ....[36]....
        /*133c*/ 	.word	0x000154c0
        /*1340*/ 	.word	0x00000003
        /*1344*/ 	.word	0x00030c40
        /*1348*/ 	.short	0x010a
        /*134a*/ 	.byte	0x3f
	.zero		1


	//   ....[37]....
        /*134c*/ 	.word	0x00015890
        /*1350*/ 	.word	0x00000006
        /*1354*/ 	.word	0x00000000
        /*1358*/ 	.short	0x010a
        /*135a*/ 	.byte	0x3f
	.zero		1


	//   ....[38]....
        /*135c*/ 	.word	0x000158f0
        /*1360*/ 	.word	0x00000003
        /*1364*/ 	.word	0x00000000
        /*1368*/ 	.short	0x010a
        /*136a*/ 	.byte	0x3f
	.zero		1


	//   ....[39]....
        /*136c*/ 	.word	0x00015950
        /*1370*/ 	.word	0x00000002
        /*1374*/ 	.word	0x00000000
        /*1378*/ 	.short	0x010a
        /*137a*/ 	.byte	0x3f
	.zero		1


	//   ....[40]....
        /*137c*/ 	.word	0x00015980
        /*1380*/ 	.word	0x00000003
        /*1384*/ 	.word	0x00000000
        /*1388*/ 	.short	0x010a
        /*138a*/ 	.byte	0x3f
	.zero		1


	//   ....[41]....
        /*138c*/ 	.word	0x00015a60
        /*1390*/ 	.word	0x00000010
        /*1394*/ 	.word	0x00030c00
        /*1398*/ 	.short	0x010a
        /*139a*/ 	.byte	0x3f
	.zero		1


	//   ....[42]....
        /*139c*/ 	.word	0x00015ab0
        /*13a0*/ 	.word	0x00000006
        /*13a4*/ 	.word	0x00030c10
        /*13a8*/ 	.short	0x010a
        /*13aa*/ 	.byte	0x3f
	.zero		1


	//   ....[43]....
        /*13ac*/ 	.word	0x00015b00
        /*13b0*/ 	.word	0x00000006
        /*13b4*/ 	.word	0x00030c30
        /*13b8*/ 	.short	0x010a
        /*13ba*/ 	.byte	0x3f
	.zero		1


	//   ....[44]....
        /*13bc*/ 	.word	0x00015b50
        /*13c0*/ 	.word	0x00000006
        /*13c4*/ 	.word	0x00030c10
        /*13c8*/ 	.short	0x010a
        /*13ca*/ 	.byte	0x3f
	.zero		1


	//   ....[45]....
        /*13cc*/ 	.word	0x00015ba0
        /*13d0*/ 	.word	0x00000006
        /*13d4*/ 	.word	0x00030c30
        /*13d8*/ 	.short	0x010a
        /*13da*/ 	.byte	0x3f
	.zero		1


	//   ....[46]....
        /*13dc*/ 	.word	0x00015bf0
        /*13e0*/ 	.word	0x00000006
        /*13e4*/ 	.word	0x00030c10
        /*13e8*/ 	.short	0x010a
        /*13ea*/ 	.byte	0x3f
	.zero		1


	//   ....[47]....
        /*13ec*/ 	.word	0x00015c40
        /*13f0*/ 	.word	0x00000006
        /*13f4*/ 	.word	0x00030c30
        /*13f8*/ 	.short	0x010a
        /*13fa*/ 	.byte	0x3f
	.zero		1


	//   ....[48]....
        /*13fc*/ 	.word	0x00015ec0
        /*1400*/ 	.word	0x00000010
        /*1404*/ 	.word	0x00030c20
        /*1408*/ 	.short	0x010a
        /*140a*/ 	.byte	0x3f
	.zero		1


	//   ....[49]....
        /*140c*/ 	.word	0x00015f10
        /*1410*/ 	.word	0x00000010
        /*1414*/ 	.word	0x00030c40
        /*1418*/ 	.short	0x010a
        /*141a*/ 	.byte	0x3f
	.zero		1


	//   ....[50]....
        /*141c*/ 	.word	0x00015f60
        /*1420*/ 	.word	0x00000010
        /*1424*/ 	.word	0x00030c28
        /*1428*/ 	.short	0x010a
        /*142a*/ 	.byte	0x3f
	.zero		1


	//   ....[51]....
        /*142c*/ 	.word	0x00015fb0
        /*1430*/ 	.word	0x00000010
        /*1434*/ 	.word	0x00030c48
        /*1438*/ 	.short	0x010a
        /*143a*/ 	.byte	0x3f
	.zero		1


	//   ....[52]....
        /*143c*/ 	.word	0x00016010
        /*1440*/ 	.word	0x00000010
        /*1444*/ 	.word	0x00030c20
        /*1448*/ 	.short	0x010a
        /*144a*/ 	.byte	0x3f
	.zero		1


	//   ....[53]....
        /*144c*/ 	.word	0x00016060
        /*1450*/ 	.word	0x00000010
        /*1454*/ 	.word	0x00030c40
        /*1458*/ 	.short	0x010a
        /*145a*/ 	.byte	0x3f
	.zero		1


	//   ....[54]....
        /*145c*/ 	.word	0x000160b0
        /*1460*/ 	.word	0x00000010
        /*1464*/ 	.word	0x00030c28
        /*1468*/ 	.short	0x010a
        /*146a*/ 	.byte	0x3f
	.zero		1


	//   ....[55]....
        /*146c*/ 	.word	0x00016100
        /*1470*/ 	.word	0x00000003
        /*1474*/ 	.word	0x00030c40
        /*1478*/ 	.short	0x010a
        /*147a*/ 	.byte	0x3f
	.zero		1


	//   ....[56]....
        /*147c*/ 	.word	0x000161d0
        /*1480*/ 	.word	0x00000006
        /*1484*/ 	.word	0x00000000
        /*1488*/ 	.short	0x010a
        /*148a*/ 	.byte	0x3f
	.zero		1


	//   ....[57]....
        /*148c*/ 	.word	0x00016220
        /*1490*/ 	.word	0x00000003
        /*1494*/ 	.word	0x00000000
        /*1498*/ 	.short	0x010a
        /*149a*/ 	.byte	0x3f
	.zero		1


	//   ....[58]....
        /*149c*/ 	.word	0x00016270
        /*14a0*/ 	.word	0x00000002
        /*14a4*/ 	.word	0x00000000
        /*14a8*/ 	.short	0x010a
        /*14aa*/ 	.byte	0x3f
	.zero		1


	//----- nvinfo : EIATTR_NUM_MBARRIERS
	.align		4
.L_674:
        /*14ac*/ 	.byte	0x03, 0x38
        /*14ae*/ 	.short	0x0009


	//----- nvinfo : EIATTR_EXIT_INSTR_OFFSETS
	.align		4
        /*14b0*/ 	.byte	0x04, 0x1c
        /*14b2*/ 	.short	(.L_676 - .L_675)


	//   ....[0]....
.L_675:
        /*14b4*/ 	.word	0x000159d0


	//----- nvinfo : EIATTR_MAX_THREADS
	.align		4
.L_676:
        /*14b8*/ 	.byte	0x04, 0x05
        /*14ba*/ 	.short	(.L_678 - .L_677)
.L_677:
        /*14bc*/ 	.word	0x00000180
        /*14c0*/ 	.word	0x00000001
        /*14c4*/ 	.word	0x00000001


	//----- nvinfo : EIATTR_CRS_STACK_SIZE
	.align		4
.L_678:
        /*14c8*/ 	.byte	0x04, 0x1e
        /*14ca*/ 	.short	(.L_680 - .L_679)
.L_679:
        /*14cc*/ 	.word	0x00000000


	//----- nvinfo : EIATTR_CBANK_PARAM_SIZE
	.align		4
.L_680:
        /*14d0*/ 	.byte	0x03, 0x19
        /*14d2*/ 	.short	0x06f0


	//----- nvinfo : EIATTR_PARAM_CBANK
	.align		4
        /*14d4*/ 	.byte	0x04, 0x0a
        /*14d6*/ 	.short	(.L_682 - .L_681)
	.align		4
.L_681:
        /*14d8*/ 	.word	index@(.nv.constant0._ZN7cutlass13device_kernelIN5flash11enable_sm90INS1_16FlashAttnBwdSm90INS1_25CollectiveMainloopBwdSm90ILi2ELi2ELi2EN4cute5tupleIJNS5_1CILi1EEES8_S8_EEENS6_IJNS7_ILi128EEESA_NS7_ILi64EEEEEENS_6half_tEfNS_4arch4Sm90ELb0ELb1ELb1ELb0ELb1ELb1ELb0ELb0ELi2ELi1ELi2ELi2ELb0EEENS1_24CollectiveEpilogueBwdGQAISC_fSF_Li256ELb0ELb1EEENS1_19SingleTileSchedulerILb0ELb0ELb0ELi128EEEEEEEEEvNT_6ParamsE)
        /*14dc*/ 	.short	0x0210
        /*14de*/ 	.short	0x06f0


	//----- nvinfo : EIATTR_SW_WAR
	.align		4
.L_682:
        /*14e0*/ 	.byte	0x04, 0x36
        /*14e2*/ 	.short	(.L_684 - .L_683)
.L_683:
        /*14e4*/ 	.word	0x00000008
.L_684:


//--------------------- .nv.info._ZN7cutlass13device_kernelIN5flash11enable_sm90INS1_16FlashAttnBwdSm90INS1_25CollectiveMainloopBwdSm90ILi2ELi2ELi2EN4cute5tupleIJNS5_1CILi1EEES8_S8_EEENS6_IJNS7_ILi128EEESA_NS7_ILi64EEEEEENS_6half_tEfNS_4arch4Sm90ELb0ELb1ELb1ELb1ELb0ELb1ELb0ELb0ELi2ELi1ELi2ELi2ELb0EEENS1_21CollectiveEpilogueBwdISC_SD_SF_Li256ELb1ELb0ELi1EEENS1_19SingleTileSchedulerILb1ELb0ELb0ELi128EEEEEEEEEvNT_6ParamsE --------------------------
	.section	.nv.info._ZN7cutlass13device_kernelIN5flash11enable_sm90INS1_16FlashAttnBwdSm90INS1_25CollectiveMainloopBwdSm90ILi2ELi2ELi2EN4cute5tupleIJNS5_1CILi1EEES8_S8_EEENS6_IJNS7_ILi128EEESA_NS7_ILi64EEEEEENS_6half_tEfNS_4arch4Sm90ELb0ELb1ELb1ELb1ELb0ELb1ELb0ELb0ELi2ELi1ELi2ELi2ELb0EEENS1_21CollectiveEpilogueBwdISC_SD_SF_Li256ELb1ELb0ELi1EEENS1_19SingleTileSchedulerILb1ELb0ELb0ELi128EEEEEEEEEvNT_6ParamsE,"",@"SHT_CUDA_INFO"
	.sectionflags	@""
	.align	4


	//----- nvinfo : EIATTR_CUDA_API_VERSION
	.align		4
        /*0000*/ 	.byte	0x04, 0x37
        /*0002*/ 	.short	(.L_686 - .L_685)
.L_685:
        /*0004*/ 	.word	0x00000082


	//----- nvinfo : EIATTR_KPARAM_INFO
	.align		4
.L_686:
        /*0008*/ 	.byte	0x04, 0x17
        /*000a*/ 	.short	(.L_688 - .L_687)
.L_687:
        /*000c*/ 	.word	0x00000000
        /*0010*/ 	.short	0x0000
        /*0012*/ 	.short	0x0070
        /*0014*/ 	.byte	0x00, 0xf0, 0x01, 0x1a


	//----- nvinfo : EIATTR_SPARSE_MMA_MASK
	.align		4
.L_688:
        /*0018*/ 	.byte	0x03, 0x50
        /*001a*/ 	.short	0x0000


	//----- nvinfo : EIATTR_MAXREG_COUNT
	.align		4
        /*001c*/ 	.byte	0x03, 0x1b
        /*001e*/ 	.short	0x00a8


	//----- nvinfo : EIATTR_NUM_BARRIERS
	.align		4
        /*0020*/ 	.byte	0x02, 0x4c
        /*0022*/ 	.byte	0x10
	.zero		1


	//----- nvinfo : EIATTR_EXTERNS
	.align		4
        /*0024*/ 	.byte	0x04, 0x0f
        /*0026*/ 	.short	(.L_690 - .L_689)


	//   ....[0]....
	.align		4
.L_689:
        /*0028*/ 	.word	index@(__assertfail)


	//----- nvinfo : EIATTR_ANNOTATIONS
	.align		4
.L_690:
        /*002c*/ 	.byte	0x04, 0x55
        /*002e*/ 	.short	(.L_692 - .L_691)


	//   ....[0]....
.L_691:
        /* <DEDUP_REMOVED lines=158> */


	//----- nvinfo : EIATTR_MERCURY_ISA_VERSION
	.align		4
.L_692:
        /*09f8*/ 	.byte	0x03, 0x5f
        /*09fa*/ 	.short	0x0101


	//----- nvinfo : EIATTR_INT_WARP_WIDE_INSTR_OFFSETS
	.align		4
        /*09fc*/ 	.byte	0x04, 0x31
        /*09fe*/ 	.short	(.L_694 - .L_693)


	//   ....[0]....
.L_693:
        /*0a00*/ 	.word	0x00000190


	//   ....[1]....
        /*0a04*/ 	.word	0x000001c0


	//----- nvinfo : EIATTR_COOP_GROUP_MASK_REGIDS
	.align		4
.L_694:
        /*0a08*/ 	.byte	0x04, 0x29
        /*0a0a*/ 	.short	(.L_696 - .L_695)


	//   ....[0]....
.L_695:
        /*0a0c*/ 	.word	0xffffffff


	//   ....[1]....
        /*0a10*/ 	.word	0xffffffff


	//   ....[2]....
        /*0a14*/ 	.word	0xffffffff


	//   ....[3]....
        /*0a18*/ 	.word	0xffffffff


	//   ....[4]....
        /*0a1c*/ 	.word	0xffffffff


	//   ....[5]....
        /*0a20*/ 	.word	0xffffffff


	//   ....[6]....
        /*0a24*/ 	.word	0xffffffff


	//   ....[7]....
        /*0a28*/ 	.word	0xffffffff


	//   ....[8]....
        /*0a2c*/ 	.word	0xffffffff


	//   ....[9]....
        /*0a30*/ 	.word	0xffffffff


	//   ....[10]....
        /*0a34*/ 	.word	0xffffffff


	//   ....[11]....
        /*0a38*/ 	.word	0xffffffff


	//   ....[12]....
        /*0a3c*/ 	.word	0xffffffff


	//   ....[13]....
        /*0a40*/ 	.word	0xffffffff


	//   ....[14]....
        /*0a44*/ 	.word	0xffffffff


	//   ....[15]....
        /*0a48*/ 	.word	0xffffffff


	//   ....[16]....
        /*0a4c*/ 	.word	0xffffffff


	//   ....[17]....
        /*0a50*/ 	.word	0xffffffff


	//   ....[18]....
        /*0a54*/ 	.word	0xffffffff


	//   ....[19]....
        /*0a58*/ 	.word	0xffffffff


	//   ....[20]....
        /*0a5c*/ 	.word	0xffffffff


	//   ....[21]....
        /*0a60*/ 	.word	0xffffffff


	//   ....[22]....
        /*0a64*/ 	.word	0xffffffff


	//   ....[23]....
        /*0a68*/ 	.word	0xffffffff


	//   ....[24]....
        /*0a6c*/ 	.word	0xffffffff


	//   ....[25]....
        /*0a70*/ 	.word	0xffffffff


	//   ....[26]....
        /*0a74*/ 	.word	0xffffffff


	//   ....[27]....
        /*0a78*/ 	.word	0xffffffff


	//   ....[28]....
        /*0a7c*/ 	.word	0xffffffff


	//   ....[29]....
        /*0a80*/ 	.word	0xffffffff


	//   ....[30]....
        /*0a84*/ 	.word	0xffffffff


	//   ....[31]....
        /*0a88*/ 	.word	0xffffffff


	//   ....[32]....
        /*0a8c*/ 	.word	0xffffffff


	//   ....[33]....
        /*0a90*/ 	.word	0xffffffff


	//   ....[34]....
        /*0a94*/ 	.word	0xffffffff


	//   ....[35]....
        /*0a98*/ 	.word	0xffffffff


	//   ....[36]....
        /*0a9c*/ 	.word	0xffffffff


	//   ....[37]....
        /*0aa0*/ 	.word	0xffffffff


	//   ....[38]....
        /*0aa4*/ 	.word	0xffffffff


	//   ....[39]....
        /*0aa8*/ 	.word	0xffffffff


	//   ....[40]....
        /*0aac*/ 	.word	0xffffffff


	//   ....[41]....
        /*0ab0*/ 	.word	0xffffffff


	//   ....[42]....
        /*0ab4*/ 	.word	0xffffffff


	//   ....[43]....
        /*0ab8*/ 	.word	0xffffffff


	//   ....[44]....
        /*0abc*/ 	.word	0xffffffff


	//   ....[45]....
        /*0ac0*/ 	.word	0xffffffff


	//   ....[46]....
        /*0ac4*/ 	.word	0xffffffff


	//   ....[47]....
        /*0ac8*/ 	.word	0xffffffff


	//   ....[48]....
        /*0acc*/ 	.word	0xffffffff


	//   ....[49]....
        /*0ad0*/ 	.word	0xffffffff


	//   ....[50]....
        /*0ad4*/ 	.word	0xffffffff


	//   ....[51]....
        /*0ad8*/ 	.word	0xffffffff


	//   ....[52]....
        /*0adc*/ 	.word	0xffffffff


	//   ....[53]....
        /*0ae0*/ 	.word	0xffffffff


	//   ....[54]....
        /*0ae4*/ 	.word	0xffffffff


	//   ....[55]....
        /*0ae8*/ 	.word	0xffffffff


	//   ....[56]....
        /*0aec*/ 	.word	0xffffffff


	//   ....[57]....
        /*0af0*/ 	.word	0xffffffff


	//   ....[58]....
        /*0af4*/ 	.word	0xffffffff


	//   ....[59]....
        /*0af8*/ 	.word	0xffffffff


	//   ....[60]....
        /*0afc*/ 	.word	0xffffffff


	//   ....[61]....
        /*0b00*/ 	.word	0xffffffff


	//   ....[62]....
        /*0b04*/ 	.word	0xffffffff


	//   ....[63]....
        /*0b08*/ 	.word	0xffffffff


	//   ....[64]....
        /*0b0c*/ 	.word	0xffffffff


	//   ....[65]....
        /*0b10*/ 	.word	0xffffffff


	//   ....[66]....
        /*0b14*/ 	.word	0xffffffff


	//   ....[67]....
        /*0b18*/ 	.word	0xffffffff


	//   ....[68]....
        /*0b1c*/ 	.word	0xffffffff


	//   ....[69]....
        /*0b20*/ 	.word	0xffffffff


	//   ....[70]....
        /*0b24*/ 	.word	0xffffffff


	//   ....[71]....
        /*0b28*/ 	.word	0xffffffff


	//   ....[72]....
        /*0b2c*/ 	.word	0xffffffff


	//   ....[73]....
        /*0b30*/ 	.word	0xffffffff


	//   ....[74]....
        /*0b34*/ 	.word	0xffffffff


	//   ....[75]....
        /*0b38*/ 	.word	0xffffffff


	//   ....[76]....
        /*0b3c*/ 	.word	0xffffffff


	//   ....[77]....
        /*0b40*/ 	.word	0xffffffff


	//   ....[78]....
        /*0b44*/ 	.word	0xffffffff


	//   ....[79]....
        /*0b48*/ 	.word	0xffffffff


	//   ....[80]....
        /*0b4c*/ 	.word	0xffffffff


	//   ....[81]....
        /*0b50*/ 	.word	0xffffffff


	//   ....[82]....
        /*0b54*/ 	.word	0xffffffff


	//   ....[83]....
        /*0b58*/ 	.word	0xffffffff


	//   ....[84]....
        /*0b5c*/ 	.word	0xffffffff


	//   ....[85]....
        /*0b60*/ 	.word	0xffffffff


	//   ....[86]....
        /*0b64*/ 	.word	0xffffffff


	//   ....[87]....
        /*0b68*/ 	.word	0xffffffff


	//   ....[88]....
        /*0b6c*/ 	.word	0xffffffff


	//   ....[89]....
        /*0b70*/ 	.word	0xffffffff


	//   ....[90]....
        /*0b74*/ 	.word	0xffffffff


	//   ....[91]....
        /*0b78*/ 	.word	0xffffffff


	//   ....[92]....
        /*0b7c*/ 	.word	0xffffffff


	//   ....[93]....
        /*0b80*/ 	.word	0xffffffff


	//   ....[94]....
        /*0b84*/ 	.word	0xffffffff


	//   ....[95]....
        /*0b88*/ 	.word	0xffffffff


	//   ....[96]....
        /*0b8c*/ 	.word	0xffffffff


	//   ....[97]....
        /*0b90*/ 	.word	0xffffffff


	//   ....[98]....
        /*0b94*/ 	.word	0xffffffff


	//   ....[99]....
        /*0b98*/ 	.word	0xffffffff


	//   ....[100]....
        /*0b9c*/ 	.word	0xffffffff


	//   ....[101]....
        /*0ba0*/ 	.word	0xffffffff


	//   ....[102]....
        /*0ba4*/ 	.word	0xffffffff


	//   ....[103]....
        /*0ba8*/ 	.word	0xffffffff


	//   ....[104]....
        /*0bac*/ 	.word	0xffffffff


	//   ....[105]....
        /*0bb0*/ 	.word	0xffffffff


	//   ....[106]....
        /*0bb4*/ 	.word	0xffffffff


	//   ....[107]....
        /*0bb8*/ 	.word	0xffffffff


	//   ....[108]....
        /*0bbc*/ 	.word	0xffffffff


	//   ....[109]....
        /*0bc0*/ 	.word	0xffffffff


	//   ....[110]....
        /*0bc4*/ 	.word	0xffffffff


	//   ....[111]....
        /*0bc8*/ 	.word	0xffffffff


	//   ....[112]....
        /*0bcc*/ 	.word	0xffffffff


	//   ....[113]....
        /*0bd0*/ 	.word	0xffffffff


	//   ....[114]....
        /*0bd4*/ 	.word	0xffffffff


	//   ....[115]....
        /*0bd8*/ 	.word	0xffffffff


	//   ....[116]....
        /*0bdc*/ 	.word	0xffffffff


	//   ....[117]....
        /*0be0*/ 	.word	0xffffffff


	//   ....[118]....
        /*0be4*/ 	.word	0xffffffff


	//   ....[119]....
        /*0be8*/ 	.word	0xffffffff


	//   ....[120]....
        /*0bec*/ 	.word	0xffffffff


	//   ....[121]....
        /*0bf0*/ 	.word	0xffffffff


	//   ....[122]....
        /*0bf4*/ 	.word	0xffffffff


	//   ....[123]....
        /*0bf8*/ 	.word	0xffffffff


	//   ....[124]....
        /*0bfc*/ 	.word	0xffffffff


	//   ....[125]....
        /*0c00*/ 	.word	0xffffffff


	//   ....[126]....
        /*0c04*/ 	.word	0xffffffff


	//   ....[127]....
        /*0c08*/ 	.word	0xffffffff


	//   ....[128]....
        /*0c0c*/ 	.word	0xffffffff


	//   ....[129]....
        /*0c10*/ 	.word	0xffffffff


	//   ....[130]....
        /*0c14*/ 	.word	0xffffffff


	//   ....[131]....
        /*0c18*/ 	.word	0xffffffff


	//   ....[132]....
        /*0c1c*/ 	.word	0xffffffff


	//   ....[133]....
        /*0c20*/ 	.word	0xffffffff


	//   ....[134]....
        /*0c24*/ 	.word	0xffffffff


	//   ....[135]....
        /*0c28*/ 	.word	0xffffffff


	//   ....[136]....
        /*0c2c*/ 	.word	0xffffffff


	//   ....[137]....
        /*0c30*/ 	.word	0xffffffff


	//   ....[138]....
        /*0c34*/ 	.word	0xffffffff


	//   ....[139]....
        /*0c38*/ 	.word	0xffffffff


	//   ....[140]....
        /*0c3c*/ 	.word	0xffffffff


	//   ....[141]....
        /*0c40*/ 	.word	0xffffffff


	//   ....[142]....
        /*0c44*/ 	.word	0xffffffff


	//   ....[143]....
        /*0c48*/ 	.word	0xffffffff


	//   ....[144]....
        /*0c4c*/ 	.word	0xffffffff


	//   ....[145]....
        /*0c50*/ 	.word	0xffffffff


	//   ....[146]....
        /*0c54*/ 	.word	0xffffffff


	//   ....[147]....
        /*0c58*/ 	.word	0xffffffff


	//   ....[148]....
        /*0c5c*/ 	.word	0xffffffff


	//   ....[149]....
        /*0c60*/ 	.word	0xffffffff


	//   ....[150]....
        /*0c64*/ 	.word	0xffffffff


	//   ....[151]....
        /*0c68*/ 	.word	0xffffffff


	//   ....[152]....
        /*0c6c*/ 	.word	0xffffffff


	//   ....[153]....
        /*0c70*/ 	.word	0xffffffff


	//   ....[154]....
        /*0c74*/ 	.word	0xffffffff


	//   ....[155]....
        /*0c78*/ 	.word	0xffffffff


	//   ....[156]....
        /*0c7c*/ 	.word	0xffffffff


	//   ....[157]....
        /*0c80*/ 	.word	0xffffffff


	//   ....[158]....
        /*0c84*/ 	.word	0xffffffff


	//   ....[159]....
        /*0c88*/ 	.word	0xffffffff


	//   ....[160]....
        /*0c8c*/ 	.word	0xffffffff


	//   ....[161]....
        /*0c90*/ 	.word	0xffffffff


	//   ....[162]....
        /*0c94*/ 	.word	0xffffffff


	//   ....[163]....
        /*0c98*/ 	.word	0xffffffff


	//   ....[164]....
        /*0c9c*/ 	.word	0xffffffff


	//   ....[165]....
        /*0ca0*/ 	.word	0xffffffff


	//   ....[166]....
        /*0ca4*/ 	.word	0xffffffff


	//   ....[167]....
        /*0ca8*/ 	.word	0xffffffff


	//   ....[168]....
        /*0cac*/ 	.word	0xffffffff


	//   ....[169]....
        /*0cb0*/ 	.word	0xffffffff


	//   ....[170]....
        /*0cb4*/ 	.word	0xffffffff


	//   ....[171]....
        /*0cb8*/ 	.word	0xffffffff


	//   ....[172]....
        /*0cbc*/ 	.word	0xffffffff


	//   ....[173]....
        /*0cc0*/ 	.word	0xffffffff


	//   ....[174]....
        /*0cc4*/ 	.word	0xffffffff


	//   ....[175]....
        /*0cc8*/ 	.word	0xffffffff


	//   ....[176]....
        /*0ccc*/ 	.word	0xffffffff


	//   ....[177]....
        /*0cd0*/ 	.word	0xffffffff


	//   ....[178]....
        /*0cd4*/ 	.word	0xffffffff


	//   ....[179]....
        /*0cd8*/ 	.word	0xffffffff


	//   ....[180]....
        /*0cdc*/ 	.word	0xffffffff


	//   ....[181]....
        /*0ce0*/ 	.word	0xffffffff


	//   ....[182]....
        /*0ce4*/ 	.word	0xffffffff


	//   ....[183]....
        /*0ce8*/ 	.word	0xffffffff


	//   ....[184]....
        /*0cec*/ 	.word	0xffffffff


	//   ....[185]....
        /*0cf0*/ 	.word	0xffffffff


	//   ....[186]....
        /*0cf4*/ 	.word	0xffffffff


	//   ....[187]....
        /*0cf8*/ 	.word	0xffffffff


	//   ....[188]....
        /*0cfc*/ 	.word	0xffffffff


	//   ....[189]....
        /*0d00*/ 	.word	0xffffffff


	//   ....[190]....
        /*0d04*/ 	.word	0xffffffff


	//   ....[191]....
        /*0d08*/ 	.word	0xffffffff


	//   ....[192]....
        /*0d0c*/ 	.word	0xffffffff


	//   ....[193]....
        /*0d10*/ 	.word	0xffffffff


	//   ....[194]....
        /*0d14*/ 	.word	0xffffffff


	//   ....[195]....
        /*0d18*/ 	.word	0xffffffff


	//   ....[196]....
        /*0d1c*/ 	.word	0xffffffff


	//   ....[197]....
        /*0d20*/ 	.word	0xffffffff


	//   ....[198]....
        /*0d24*/ 	.word	0xffffffff


	//   ....[199]....
        /*0d28*/ 	.word	0x0500000f


	//----- nvinfo : EIATTR_COOP_GROUP_INSTR_OFFSETS
	.align		4
.L_696:
        /*0d2c*/ 	.byte	0x04, 0x28
        /*0d2e*/ 	.short	(.L_698 - .L_697)


	//   ....[0]....
.L_697:
        /*0d30*/ 	.word	0x00000070


	//   ....[1]....
        /*0d34*/ 	.word	0x000001a0


	//   ....[2]....
        /*0d38*/ 	.word	0x000001f0


	//   ....[3]....
        /*0d3c*/ 	.word	0x000003e0


	//   ....[4]....
        /*0d40*/ 	.word	0x00000620


	//   ....[5]....
        /*0d44*/ 	.word	0x00001410


	//   ....[6]....
        /*0d48*/ 	.word	0x000034f0


	//   ....[7]....
        /*0d4c*/ 	.word	0x00003a40


	//   ....[8]....
        /*0d50*/ 	.word	0x00003b90


	//   ....[9]....
        /*0d54*/ 	.word	0x00003db0


	//   ....[10]....
        /*0d58*/ 	.word	0x00003de0


	//   ....[11]....
        /*0d5c*/ 	.word	0x00003e10


	//   ....[12]....
        /*0d60*/ 	.word	0x00003e50


	//   ....[13]....
        /*0d64*/ 	.word	0x00003f30


	//   ....[14]....
        /*0d68*/ 	.word	0x00003f70


	//   ....[15]....
        /*0d6c*/ 	.word	0x00003fa0


	//   ....[16]....
        /*0d70*/ 	.word	0x00003fb0


	//   ....[17]....
        /*0d74*/ 	.word	0x00003fd0


	//   ....[18]....
        /*0d78*/ 	.word	0x00003fe0


	//   ....[19]....
        /*0d7c*/ 	.word	0x00004050


	//   ....[20]....
        /*0d80*/ 	.word	0x00004090


	//   ....[21]....
        /*0d84*/ 	.word	0x000040d0


	//   ....[22]....
        /*0d88*/ 	.word	0x00004110


	//   ....[23]....
        /*0d8c*/ 	.word	0x00004160


	//   ....[24]....
        /*0d90*/ 	.word	0x00004260


	//   ....[25]....
        /*0d94*/ 	.word	0x000042c0


	//   ....[26]....
        /*0d98*/ 	.word	0x000042f0


	//   ....[27]....
        /*0d9c*/ 	.word	0x00004350


	//   ....[28]....
        /*0da0*/ 	.word	0x00004390


	//   ....[29]....
        /*0da4*/ 	.word	0x000043b0


	//   ....[30]....
        /*0da8*/ 	.word	0x000043e0


	//   ....[31]....
        /*0dac*/ 	.word	0x00004410


	//   ....[32]....
        /*0db0*/ 	.word	0x00004430


	//   ....[33]....
        /*0db4*/ 	.word	0x00004540


	//   ....[34]....
        /*0db8*/ 	.word	0x00004580


	//   ....[35]....
        /*0dbc*/ 	.word	0x000045c0


	//   ....[36]....
        /*0dc0*/ 	.word	0x000045f0


	//   ....[37]....
        /*0dc4*/ 	.word	0x00004610


	//   ....[38]....
        /*0dc8*/ 	.word	0x00004690


	//   ....[39]....
        /*0dcc*/ 	.word	0x000046d0


	//   ....[40]....
        /*0dd0*/ 	.word	0x00004700


	//   ....[41]....
        /*0dd4*/ 	.word	0x00004740


	//   ....[42]....
        /*0dd8*/ 	.word	0x00004760


	//   ....[43]....
        /*0ddc*/ 	.word	0x00004780


	//   ....[44]....
        /*0de0*/ 	.word	0x00004790


	//   ....[45]....
        /*0de4*/ 	.word	0x000047e0


	//   ....[46]....
        /*0de8*/ 	.word	0x00004840


	//   ....[47]....
        /*0dec*/ 	.word	0x00004880


	//   ....[48]....
        /*0df0*/ 	.word	0x00004960


	//   ....[49]....
        /*0df4*/ 	.word	0x00004a30


	//   ....[50]....
        /*0df8*/ 	.word	0x00004a40


	//   ....[51]....
        /*0dfc*/ 	.word	0x00004b10


	//   ....[52]....
        /*0e00*/ 	.word	0x00004b40


	//   ....[53]....
        /*0e04*/ 	.word	0x00004b80


	//   ....[54]....
        /*0e08*/ 	.word	0x00004c70


	//   ....[55]....
        /*0e0c*/ 	.word	0x00004e50


	//   ....[56]....
        /*0e10*/ 	.word	0x00004e90


	//   ....[57]....
        /*0e14*/ 	.word	0x00004f00


	//   ....[58]....
        /*0e18*/ 	.word	0x00004f40


	//   ....[59]....
        /*0e1c*/ 	.word	0x00004f80


	//   ....[60]....
        /*0e20*/ 	.word	0x00005000


	//   ....[61]....
        /*0e24*/ 	.word	0x00005040


	//   ....[62]....
        /*0e28*/ 	.word	0x00005160


	//   ....[63]....
        /*0e2c*/ 	.word	0x000052c0


	//   ....[64]....
        /*0e30*/ 	.word	0x000052f0


	//   ....[65]....
        /*0e34*/ 	.word	0x00005310


	//   ....[66]....
        /*0e38*/ 	.word	0x00005350


	//   ....[67]....
        /*0e3c*/ 	.word	0x00005370


	//   ....[68]....
        /*0e40*/ 	.word	0x00005380


	//   ....[69]....
        /*0e44*/ 	.word	0x00005400


	//   ....[70]....
        /*0e48*/ 	.word	0x000083d0


	//   ....[71]....
        /*0e4c*/ 	.word	0x00008630


	//   ....[72]....
        /*0e50*/ 	.word	0x00008650


	//   ....[73]....
        /*0e54*/ 	.word	0x00008690


	//   ....[74]....
        /*0e58*/ 	.word	0x000086c0


	//   ....[75]....
        /*0e5c*/ 	.word	0x00008730


	//   ....[76]....
        /*0e60*/ 	.word	0x000087e0


	//   ....[77]....
        /*0e64*/ 	.word	0x000088a0


	//   ....[78]....
        /*0e68*/ 	.word	0x00008940


	//   ....[79]....
        /*0e6c*/ 	.word	0x00008960


	//   ....[80]....
        /*0e70*/ 	.word	0x00008990


	//   ....[81]....
        /*0e74*/ 	.word	0x00008a00


	//   ....[82]....
        /*0e78*/ 	.word	0x00008a40


	//   ....[83]....
        /*0e7c*/ 	.word	0x00008ad0


	//   ....[84]....
        /*0e80*/ 	.word	0x00008be0


	//   ....[85]....
        /*0e84*/ 	.word	0x00008c90


	//   ....[86]....
        /*0e88*/ 	.word	0x00008cd0


	//   ....[87]....
        /*0e8c*/ 	.word	0x00008d30


	//   ....[88]....
        /*0e90*/ 	.word	0x00008d40


	//   ....[89]....
        /*0e94*/ 	.word	0x00008d70


	//   ....[90]....
        /*0e98*/ 	.word	0x00008d80


	//   ....[91]....
        /*0e9c*/ 	.word	0x00008d90


	//   ....[92]....
        /*0ea0*/ 	.word	0x00008e20


	//   ....[93]....
        /*0ea4*/ 	.word	0x00008ec0


	//   ....[94]....
        /*0ea8*/ 	.word	0x00008ef0


	//   ....[95]....
        /*0eac*/ 	.word	0x00008f70


	//   ....[96]....
        /*0eb0*/ 	.word	0x00008fc0


	//   ....[97]....
        /*0eb4*/ 	.word	0x00008ff0


	//   ....[98]....
        /*0eb8*/ 	.word	0x000090a0


	//   ....[99]....
        /*0ebc*/ 	.word	0x000090e0


	//   ....[100]....
        /*0ec0*/ 	.word	0x00009170


	//   ....[101]....
        /*0ec4*/ 	.word	0x00009190


	//   ....[102]....
        /*0ec8*/ 	.word	0x000091b0


	//   ....[103]....
        /*0ecc*/ 	.word	0x000091d0


	//   ....[104]....
        /*0ed0*/ 	.word	0x00009320


	//   ....[105]....
        /*0ed4*/ 	.word	0x000093b0


	//   ....[106]....
        /*0ed8*/ 	.word	0x00009450


	//   ....[107]....
        /*0edc*/ 	.word	0x00009660


	//   ....[108]....
        /*0ee0*/ 	.word	0x000096c0


	//   ....[109]....
        /*0ee4*/ 	.word	0x000096f0


	//   ....[110]....
        /*0ee8*/ 	.word	0x00009950


	//   ....[111]....
        /*0eec*/ 	.word	0x000099b0


	//   ....[112]....
        /*0ef0*/ 	.word	0x000099e0


	//   ....[113]....
        /*0ef4*/ 	.word	0x00009a10


	//   ....[114]....
        /*0ef8*/ 	.word	0x00009a30


	//   ....[115]....
        /*0efc*/ 	.word	0x00009a60


	//   ....[116]....
        /*0f00*/ 	.word	0x00009a70


	//   ....[117]....
        /*0f04*/ 	.word	0x00009c80


	//   ....[118]....
        /*0f08*/ 	.word	0x00009cd0


	//   ....[119]....
        /*0f0c*/ 	.word	0x00009f10


	//   ....[120]....
        /*0f10*/ 	.word	0x00009f20


	//   ....[121]....
        /*0f14*/ 	.word	0x00009f30


	//   ....[122]....
        /*0f18*/ 	.word	0x00009f40


	//   ....[123]....
        /*0f1c*/ 	.word	0x00009f60


	//   ....[124]....
        /*0f20*/ 	.word	0x00009f70


	//   ....[125]....
        /*0f24*/ 	.word	0x00009f80


	//   ....[126]....
        /*0f28*/ 	.word	0x0000a2e0


	//   ....[127]....
        /*0f2c*/ 	.word	0x0000a2f0


	//   ....[128]....
        /*0f30*/ 	.word	0x0000a300


	//   ....[129]....
        /*0f34*/ 	.word	0x0000a310


	//   ....[130]....
        /*0f38*/ 	.word	0x0000a320


	//   ....[131]....
        /*0f3c*/ 	.word	0x0000a330


	//   ....[132]....
        /*0f40*/ 	.word	0x0000a340


	//   ....[133]....
        /*0f44*/ 	.word	0x0000a350


	//   ....[134]....
        /*0f48*/ 	.word	0x0000dc10


	//   ....[135]....
        /*0f4c*/ 	.word	0x0000e380


	//   ....[136]....
        /*0f50*/ 	.word	0x0000e3c0


	//   ....[137]....
        /*0f54*/ 	.word	0x0000e400


	//   ....[138]....
        /*0f58*/ 	.word	0x0000e450


	//   ....[139]....
        /*0f5c*/ 	.word	0x0000e460


	//   ....[140]....
        /*0f60*/ 	.word	0x0000e4e0


	//   ....[141]....
        /*0f64*/ 	.word	0x0000e510


	//   ....[142]....
        /*0f68*/ 	.word	0x0000e520


	//   ....[143]....
        /*0f6c*/ 	.word	0x0000e530


	//   ....[144]....
        /*0f70*/ 	.word	0x0000e580


	//   ....[145]....
        /*0f74*/ 	.word	0x0000e590


	//   ....[146]....
        /*0f78*/ 	.word	0x0000e5d0


	//   ....[147]....
        /*0f7c*/ 	.word	0x0000e680


	//   ....[148]....
        /*0f80*/ 	.word	0x0000e710


	//   ....[149]....
        /*0f84*/ 	.word	0x0000e720


	//   ....[150]....
        /*0f88*/ 	.word	0x0000e790


	//   ....[151]....
        /*0f8c*/ 	.word	0x0000e830


	//   ....[152]....
        /*0f90*/ 	.word	0x0000e890


	//   ....[153]....
        /*0f94*/ 	.word	0x0000e8d0


	//   ....[154]....
        /*0f98*/ 	.word	0x0000e920


	//   ....[155]....
        /*0f9c*/ 	.word	0x0000e930


	//   ....[156]....
        /*0fa0*/ 	.word	0x0000e960


	//   ....[157]....
        /*0fa4*/ 	.word	0x0000e9a0


	//   ....[158]....
        /*0fa8*/ 	.word	0x0000e9c0


	//   ....[159]....
        /*0fac*/ 	.word	0x0000e9f0


	//   ....[160]....
        /*0fb0*/ 	.word	0x0000ea90


	//   ....[161]....
        /*0fb4*/ 	.word	0x0000ead0


	//   ....[162]....
        /*0fb8*/ 	.word	0x0000eb00


	//   ....[163]....
        /*0fbc*/ 	.word	0x0000eb10


	//   ....[164]....
        /*0fc0*/ 	.word	0x0000eb20


	//   ....[165]....
        /*0fc4*/ 	.word	0x0000eb50


	//   ....[166]....
        /*0fc8*/ 	.word	0x0000eba0


	//   ....[167]....
        /*0fcc*/ 	.word	0x0000ebe0


	//   ....[168]....
        /*0fd0*/ 	.word	0x0000ec70


	//   ....[169]....
        /*0fd4*/ 	.word	0x0000ec80


	//   ....[170]....
        /*0fd8*/ 	.word	0x0000ece0


	//   ....[171]....
        /*0fdc*/ 	.word	0x0000ed60


	//   ....[172]....
        /*0fe0*/ 	.word	0x0000eda0


	//   ....[173]....
        /*0fe4*/ 	.word	0x0000edc0


	//   ....[174]....
        /*0fe8*/ 	.word	0x0000edf0


	//   ....[175]....
        /*0fec*/ 	.word	0x0000ef40


	//   ....[176]....
        /*0ff0*/ 	.word	0x0000efb0


	//   ....[177]....
        /*0ff4*/ 	.word	0x0000efd0


	//   ....[178]....
        /*0ff8*/ 	.word	0x0000f000


	//   ....[179]....
        /*0ffc*/ 	.word	0x0000f100


	//   ....[180]....
        /*1000*/ 	.word	0x0000f190


	//   ....[181]....
        /*1004*/ 	.word	0x0000f220


	//   ....[182]....
        /*1008*/ 	.word	0x0000f250


	//   ....[183]....
        /*100c*/ 	.word	0x0000f430


	//   ....[184]....
        /*1010*/ 	.word	0x0000f470


	//   ....[185]....
        /*1014*/ 	.word	0x0000f4b0


	//   ....[186]....
        /*1018*/ 	.word	0x0000f4d0


	//   ....[187]....
        /*101c*/ 	.word	0x0000f500


	//   ....[188]....
        /*1020*/ 	.word	0x0000f520


	//   ....[189]....
        /*1024*/ 	.word	0x0000f540


	//   ....[190]....
        /*1028*/ 	.word	0x0000fb00


	//   ....[191]....
        /*102c*/ 	.word	0x0000fb10


	//   ....[192]....
        /*1030*/ 	.word	0x0000fb30


	//   ....[193]....
        /*1034*/ 	.word	0x0000fb40


	//   ....[194]....
        /*1038*/ 	.word	0x0000fb50


	//   ....[195]....
        /*103c*/ 	.word	0x0000fb60


	//   ....[196]....
        /*1040*/ 	.word	0x0000fb70


	//   ....[197]....
        /*1044*/ 	.word	0x0000fb90


	//   ....[198]....
        /*1048*/ 	.word	0x00013760


	//   ....[199]....
        /*104c*/ 	.word	0x00016eb0


	//----- nvinfo : EIATTR_REG_RECONFIG
	.align		4
.L_698:
        /*1050*/ 	.byte	0x01, 0x54
	.zero		2


	//----- nvinfo : EIATTR_SYSCALL_OFFSETS
	.align		4
        /*1054*/ 	.byte	0x04, 0x46
        /*1056*/ 	.short	(.L_700 - .L_699)


	//   ....[0]....
.L_699:
        /*1058*/ 	.word	0x00001070


	//   ....[1]....
        /*105c*/ 	.word	0x00001160


	//   ....[2]....
        /*1060*/ 	.word	0x000012c0


	//   ....[3]....
        /*1064*/ 	.word	0x000013b0


	//----- nvinfo : EIATTR_MBARRIER_INSTR_OFFSETS
	.align		4
.L_700:
        /*1068*/ 	.byte	0x04, 0x39
        /*106a*/ 	.short	(.L_702 - .L_701)


	//   ....[0]....
.L_701:
        /*106c*/ 	.word	0x00000290
        /*1070*/ 	.word	0x000000ff
        /*1074*/ 	.word	0x00030c00
        /*1078*/ 	.short	0x0100
        /*107a*/ 	.byte	0x06
	.zero		1


	//   ....[1]....
        /*107c*/ 	.word	0x00000390
        /*1080*/ 	.word	0x000000ff
        /*1084*/ 	.word	0x00030c10
        /*1088*/ 	.short	0x0100
        /*108a*/ 	.byte	0x08
	.zero		1


	//   ....[2]....
        /*108c*/ 	.word	0x000003a0
        /*1090*/ 	.word	0x000000ff
        /*1094*/ 	.word	0x00030c20
        /*1098*/ 	.short	0x0100
        /*109a*/ 	.byte	0x08
	.zero		1


	//   ....[3]....
        /*109c*/ 	.word	0x000003b0
        /*10a0*/ 	.word	0x000000ff
        /*10a4*/ 	.word	0x00030c18
        /*10a8*/ 	.short	0x0100
        /*10aa*/ 	.byte	0x08
	.zero		1


	//   ....[4]....
        /*10ac*/ 	.word	0x000003c0
        /*10b0*/ 	.word	0x000000ff
        /*10b4*/ 	.word	0x00030c28
        /*10b8*/ 	.short	0x0100
        /*10ba*/ 	.byte	0x08
	.zero		1


	//   ....[5]....
        /*10bc*/ 	.word	0x000004f0
        /*10c0*/ 	.word	0x000000ff
        /*10c4*/ 	.word	0x00030c30
        /*10c8*/ 	.short	0x0100
        /*10ca*/ 	.byte	0x08
	.zero		1


	//   ....[6]....
        /*10cc*/ 	.word	0x00000500
        /*10d0*/ 	.word	0x000000ff
        /*10d4*/ 	.word	0x00030c40
        /*10d8*/ 	.short	0x0100
        /*10da*/ 	.byte	0x08
	.zero		1


	//   ....[7]....
        /*10dc*/ 	.word	0x00000510
        /*10e0*/ 	.word	0x000000ff
        /*10e4*/ 	.word	0x00030c38
        /*10e8*/ 	.short	0x0100
        /*10ea*/ 	.byte	0x08
	.zero		1


	//   ....[8]....
        /*10ec*/ 	.word	0x00000520
        /*10f0*/ 	.word	0x000000ff
        /*10f4*/ 	.word	0x00030c48
        /*10f8*/ 	.short	0x0100
        /*10fa*/ 	.byte	0x08
	.zero		1


	//   ....[9]....
        /*10fc*/ 	.word	0x00001450
        /*1100*/ 	.word	0x00000010
        /*1104*/ 	.word	0x00030c00
        /*1108*/ 	.short	0x010a
        /*110a*/ 	.byte	0x3f
	.zero		1


	//   ....[10]....
        /*110c*/ 	.word	0x00001580
        /*1110*/ 	.word	0x00000010
        /*1114*/ 	.word	0x00030c00
        /*1118*/ 	.short	0x010a
        /*111a*/ 	.byte	0x3f
	.zero		1


	//   ....[11]....
        /*111c*/ 	.word	0x00001e40
        /*1120*/ 	.word	0x00000006
        /*1124*/ 	.word	0x00030c10
        /*1128*/ 	.short	0x010a
        /*112a*/ 	.byte	0x3f
	.zero		1


	//   ....[12]....
        /*112c*/ 	.word	0x00001eb0
        /*1130*/ 	.word	0x00000006
        /*1134*/ 	.word	0x00030c10
        /*1138*/ 	.short	0x010a
        /*113a*/ 	.byte	0x3f
	.zero		1


	//   ....[13]....
        /*113c*/ 	.word	0x000022e0
        /*1140*/ 	.word	0x00000006
        /*1144*/ 	.word	0x00030c30
        /*1148*/ 	.short	0x010a
        /*114a*/ 	.byte	0x3f
	.zero		1


	//   ....[14]....
        /*114c*/ 	.word	0x00002320
        /*1150*/ 	.word	0x00000006
        /*1154*/ 	.word	0x00030c30
        /*1158*/ 	.short	0x010a
        /*115a*/ 	.byte	0x3f
	.zero		1


	//   ....[15]....
        /*115c*/ 	.word	0x000069d0
        /*1160*/ 	.word	0x00000005
        /*1164*/ 	.word	0x00000000
        /*1168*/ 	.short	0x0101
        /*116a*/ 	.byte	0x3f
	.zero		1


	//   ....[16]....
        /*116c*/ 	.word	0x00006e20
        /*1170*/ 	.word	0x00000006
        /*1174*/ 	.word	0x00000000
        /*1178*/ 	.short	0x0101
        /*117a*/ 	.byte	0x3f
	.zero		1


	//   ....[17]....
        /*117c*/ 	.word	0x00007750
        /*1180*/ 	.word	0x00000006
        /*1184*/ 	.word	0x00030c10
        /*1188*/ 	.short	0x010a
        /*118a*/ 	.byte	0x3f
	.zero		1


	//   ....[18]....
        /*118c*/ 	.word	0x000077d0
        /*1190*/ 	.word	0x00000006
        /*1194*/ 	.word	0x00030c10
        /*1198*/ 	.short	0x010a
        /*119a*/ 	.byte	0x3f
	.zero		1


	//   ....[19]....
        /*119c*/ 	.word	0x00007be0
        /*11a0*/ 	.word	0x00000006
        /*11a4*/ 	.word	0x00030c30
        /*11a8*/ 	.short	0x010a
        /*11aa*/ 	.byte	0x3f
	.zero		1


	//   ....[20]....
        /*11ac*/ 	.word	0x00007c20
        /*11b0*/ 	.word	0x00000006
        /*11b4*/ 	.word	0x00030c30
        /*11b8*/ 	.short	0x010a
        /*11ba*/ 	.byte	0x3f
	.zero		1


	//   ....[21]....
        /*11bc*/ 	.word	0x0000b840
        /*11c0*/ 	.word	0x00000005
        /*11c4*/ 	.word	0x00000000
        /*11c8*/ 	.short	0x0101
        /*11ca*/ 	.byte	0x3f
	.zero		1


	//   ....[22]....
        /*11cc*/ 	.word	0x0000bcb0
        /*11d0*/ 	.word	0x00000006
        /*11d4*/ 	.word	0x00000000
        /*11d8*/ 	.short	0x0101
        /*11da*/ 	.byte	0x3f
	.zero		1


	//   ....[23]....
        /*11dc*/ 	.word	0x0000c550
        /*11e0*/ 	.word	0x00000006
        /*11e4*/ 	.word	0x00030c10
        /*11e8*/ 	.short	0x010a
        /*11ea*/ 	.byte	0x3f
	.zero		1


	//   ....[24]....
        /*11ec*/ 	.word	0x0000c5d0
        /*11f0*/ 	.word	0x00000006
        /*11f4*/ 	.word	0x00030c10
        /*11f8*/ 	.short	0x010a
        /*11fa*/ 	.byte	0x3f
	.zero		1


	//   ....[25]....
        /*11fc*/ 	.word	0x0000c9e0
        /*1200*/ 	.word	0x00000006
        /*1204*/ 	.word	0x00030c30
        /*1208*/ 	.short	0x010a
        /*120a*/ 	.byte	0x3f
	.zero		1


	//   ....[26]....
        /*120c*/ 	.word	0x0000ca20
        /*1210*/ 	.word	0x00000006
        /*1214*/ 	.word	0x00030c30
        /*1218*/ 	.short	0x010a
        /*121a*/ 	.byte	0x3f
	.zero		1


	//   ....[27]....
        /*121c*/ 	.word	0x000110f0
        /*1220*/ 	.word	0x00000005
        /*1224*/ 	.word	0x00000000
        /*1228*/ 	.short	0x0101
        /*122a*/ 	.byte	0x3f
	.zero		1


	//   ....[28]....
        /*122c*/ 	.word	0x00011570
        /*1230*/ 	.word	0x00000006
        /*1234*/ 	.word	0x00000000
        /*1238*/ 	.short	0x0101
        /*123a*/ 	.byte	0x3f
	.zero		1


	//   ....[29]....
        /*123c*/ 	.word	0x000154e0
        /*1240*/ 	.word	0x0000000f
        /*1244*/ 	.word	0x00030c20
        /*1248*/ 	.short	0x010a
        /*124a*/ 	.byte	0x3f
	.zero		1


	//   ....[30]....
        /*124c*/ 	.word	0x00015ad0
        /*1250*/ 	.word	0x0000000f
        /*1254*/ 	.word	0x00030c40
        /*1258*/ 	.short	0x010a
        /*125a*/ 	.byte	0x3f
	.zero		1


	//   ....[31]....
        /*125c*/ 	.word	0x00015d30
        /*1260*/ 	.word	0x0000000f
        /*1264*/ 	.word	0x00030c28
        /*1268*/ 	.short	0x010a
        /*126a*/ 	.byte	0x3f
	.zero		1


	//   ....[32]....
        /*126c*/ 	.word	0x00015f90
        /*1270*/ 	.word	0x0000000f
        /*1274*/ 	.word	0x00030c48
        /*1278*/ 	.short	0x010a
        /*127a*/ 	.byte	0x3f
	.zero		1


	//   ....[33]....
        /*127c*/ 	.word	0x00016190
        /*1280*/ 	.word	0x0000000f
        /*1284*/ 	.word	0x00030c20
        /*1288*/ 	.short	0x010a
        /*128a*/ 	.byte	0x3f
	.zero		1


	//   ....[34]....
        /*128c*/ 	.word	0x00016460
        /*1290*/ 	.word	0x0000000f
        /*1294*/ 	.word	0x00030c40
        /*1298*/ 	.short	0x010a
        /*129a*/ 	.byte	0x3f
	.zero		1


	//   ....[35]....
        /*129c*/ 	.word	0x00016690
        /*12a0*/ 	.word	0x0000000f
        /*12a4*/ 	.word	0x00030c28
        /*12a8*/ 	.short	0x010a
        /*12aa*/ 	.byte	0x3f
	.zero		1


	//   ....[36]....
        /*12ac*/ 	.word	0x00016930
        /*12b0*/ 	.word	0x00000003
        /*12b4*/ 	.word	0x00030c40
        /*12b8*/ 	.short	0x010a
        /*12ba*/ 	.byte	0x3f
	.zero		1


	//   ....[37]....
        /*12bc*/ 	.word	0x00016d10
        /*12c0*/ 	.word	0x00000007
        /*12c4*/ 	.word	0x00000000
        /*12c8*/ 	.short	0x010a
        /*12ca*/ 	.byte	0x3f
	.zero		1


	//   ....[38]....
        /*12cc*/ 	.word	0x00016d70
        /*12d0*/ 	.word	0x00000003
        /*12d4*/ 	.word	0x00000000
        /*12d8*/ 	.short	0x010a
        /*12da*/ 	.byte	0x3f
	.zero		1


	//   ....[39]....
        /*12dc*/ 	.word	0x00016dd0
        /*12e0*/ 	.word	0x00000005
        /*12e4*/ 	.word	0x00000000
        /*12e8*/ 	.short	0x010a
        /*12ea*/ 	.byte	0x3f
	.zero		1


	//   ....[40]....
        /*12ec*/ 	.word	0x00016e00
        /*12f0*/ 	.word	0x00000003
        /*12f4*/ 	.word	0x00000000
        /*12f8*/ 	.short	0x010a
        /*12fa*/ 	.byte	0x3f
	.zero		1


	//   ....[41]....
        /*12fc*/ 	.word	0x00016ee0
        /*1300*/ 	.word	0x00000010
        /*1304*/ 	.word	0x00030c00
        /*1308*/ 	.short	0x010a
        /*130a*/ 	.byte	0x3f
	.zero		1


	//   ....[42]....
        /*130c*/ 	.word	0x00016f30
        /*1310*/ 	.word	0x00000006
        /*1314*/ 	.word	0x00030c10
        /*1318*/ 	.short	0x010a
        /*131a*/ 	.byte	0x3f
	.zero		1


	//   ....[43]....
        /*131c*/ 	.word	0x00016f80
        /*1320*/ 	.word	0x00000006
        /*1324*/ 	.word	0x00030c30
        /*1328*/ 	.short	0x010a
        /*132a*/ 	.byte	0x3f
	.zero		1


	//   ....[44]....
        /*132c*/ 	.word	0x00016fd0
        /*1330*/ 	.word	0x00000006
        /*1334*/ 	.word	0x00030c10
        /*1338*/ 	.short	0x010a
        /*133a*/ 	.byte	0x3f
	.zero		1


	//   ....[45]....
        /*133c*/ 	.word	0x00017020
        /*1340*/ 	.word	0x00000006
        /*1344*/ 	.word	0x00030c30
        /*1348*/ 	.short	0x010a
        /*134a*/ 	.byte	0x3f
	.zero		1


	//   ....[46]....
        /*134c*/ 	.word	0x00017070
        /*1350*/ 	.word	0x00000006
        /*1354*/ 	.word	0x00030c10
        /*1358*/ 	.short	0x010a
        /*135a*/ 	.byte	0x3f
	.zero		1


	//   ....[47]....
        /*135c*/ 	.word	0x000170c0
        /*1360*/ 	.word	0x00000006
        /*1364*/ 	.word	0x00030c30
        /*1368*/ 	.short	0x010a
        /*136a*/ 	.byte	0x3f
	.zero		1


	//   ....[48]....
        /*136c*/ 	.word	0x00017110
        /*1370*/ 	.word	0x0000000f
        /*1374*/ 	.word	0x00030c20
        /*1378*/ 	.short	0x010a
        /*137a*/ 	.byte	0x3f
	.zero		1


	//   ....[49]....
        /*137c*/ 	.word	0x00017160
        /*1380*/ 	.word	0x0000000f
        /*1384*/ 	.word	0x00030c40
        /*1388*/ 	.short	0x010a
        /*138a*/ 	.byte	0x3f
	.zero		1


	//   ....[50]....
        /*138c*/ 	.word	0x000171b0
        /*1390*/ 	.word	0x0000000f
        /*1394*/ 	.word	0x00030c28
        /*1398*/ 	.short	0x010a
        /*139a*/ 	.byte	0x3f
	.zero		1


	//   ....[51]....
        /*139c*/ 	.word	0x00017200
        /*13a0*/ 	.word	0x0000000f
        /*13a4*/ 	.word	0x00030c48
        /*13a8*/ 	.short	0x010a
        /*13aa*/ 	.byte	0x3f
	.zero		1


	//   ....[52]....
        /*13ac*/ 	.word	0x00017260
        /*13b0*/ 	.word	0x0000000f
        /*13b4*/ 	.word	0x00030c20
        /*13b8*/ 	.short	0x010a
        /*13ba*/ 	.byte	0x3f
	.zero		1


	//   ....[53]....
        /*13bc*/ 	.word	0x000172b0
        /*13c0*/ 	.word	0x0000000f
        /*13c4*/ 	.word	0x00030c40
        /*13c8*/ 	.short	0x010a
        /*13ca*/ 	.byte	0x3f
	.zero		1


	//   ....[54]....
        /*13cc*/ 	.word	0x00017300
        /*13d0*/ 	.word	0x0000000f
        /*13d4*/ 	.word	0x00030c28
        /*13d8*/ 	.short	0x010a
        /*13da*/ 	.byte	0x3f
	.zero		1


	//   ....[55]....
        /*13dc*/ 	.word	0x00017350
        /*13e0*/ 	.word	0x00000003
        /*13e4*/ 	.word	0x00030c40
        /*13e8*/ 	.short	0x010a
        /*13ea*/ 	.byte	0x3f
	.zero		1


	//   ....[56]....
        /*13ec*/ 	.word	0x00017420
        /*13f0*/ 	.word	0x00000007
        /*13f4*/ 	.word	0x00000000
        /*13f8*/ 	.short	0x010a
        /*13fa*/ 	.byte	0x3f
	.zero		1


	//   ....[57]....
        /*13fc*/ 	.word	0x00017470
        /*1400*/ 	.word	0x00000003
        /*1404*/ 	.word	0x00000000
        /*1408*/ 	.short	0x010a
        /*140a*/ 	.byte	0x3f
	.zero		1


	//   ....[58]....
        /*140c*/ 	.word	0x000174c0
        /*1410*/ 	.word	0x00000005
        /*1414*/ 	.word	0x00000000
        /*1418*/ 	.short	0x010a
        /*141a*/ 	.byte	0x3f
	.zero		1


	//----- nvinfo : EIATTR_NUM_MBARRIERS
	.align		4
.L_702:
        /*141c*/ 	.byte	0x03, 0x38
        /*141e*/ 	.short	0x0009


	//----- nvinfo : EIATTR_EXIT_INSTR_OFFSETS
	.align		4
        /*1420*/ 	.byte	0x04, 0x1c
        /*1422*/ 	.short	(.L_704 - .L_703)


	//   ....[0]....
.L_703:
        /*1424*/ 	.word	0x00016e50


	//----- nvinfo : EIATTR_MAX_THREADS
	.align		4
.L_704:
        /*1428*/ 	.byte	0x04, 0x05
        /*142a*/ 	.short	(.L_706 - .L_705)
.L_705:
        /*142c*/ 	.word	0x00000180
        /*1430*/ 	.word	0x00000001
        /*1434*/ 	.word	0x00000001


	//----- nvinfo : EIATTR_CRS_STACK_SIZE
	.align		4
.L_706:
        /*1438*/ 	.byte	0x04, 0x1e
        /*143a*/ 	.short	(.L_708 - .L_707)
.L_707:
        /*143c*/ 	.word	0x00000000


	//----- nvinfo : EIATTR_CBANK_PARAM_SIZE
	.align		4
.L_708:
        /*1440*/ 	.byte	0x03, 0x19
        /*1442*/ 	.short	0x06f0


	//----- nvinfo : EIATTR_PARAM_CBANK
	.align		4
        /*1444*/ 	.byte	0x04, 0x0a
        /*1446*/ 	.short	(.L_710 - .L_709)
	.align		4
.L_709:
        /*1448*/ 	.word	index@(.nv.constant0._ZN7cutlass13device_kernelIN5flash11enable_sm90INS1_16FlashAttnBwdSm90INS1_25CollectiveMainloopBwdSm90ILi2ELi2ELi2EN4cute5tupleIJNS5_1CILi1EEES8_S8_EEENS6_IJNS7_ILi128EEESA_NS7_ILi64EEEEEENS_6half_tEfNS_4arch4Sm90ELb0ELb1ELb1ELb1ELb0ELb1ELb0ELb0ELi2ELi1ELi2ELi2ELb0EEENS1_21CollectiveEpilogueBwdISC_SD_SF_Li256ELb1ELb0ELi1EEENS1_19SingleTileSchedulerILb1ELb0ELb0ELi128EEEEEEEEEvNT_6ParamsE)
        /*144c*/ 	.short	0x0210
        /*144e*/ 	.short	0x06f0


	//----- nvinfo : EIATTR_SW_WAR
	.align		4
.L_710:
        /*1450*/ 	.byte	0x04, 0x36
        /*1452*/ 	.short	(.L_712 - .L_711)
.L_711:
        /*1454*/ 	.word	0x00000008
.L_712:


//--------------------- .nv.info._ZN7cutlass13device_kernelIN5flash11enable_sm90INS1_16FlashAttnBwdSm90INS1_25CollectiveMainloopBwdSm90ILi2ELi2ELi2EN4cute5tupleIJNS5_1CILi1EEES8_S8_EEENS6_IJNS7_ILi128EEESA_NS7_ILi64EEEEEENS_6half_tEfNS_4arch4Sm90ELb0ELb1ELb1ELb1ELb1ELb1ELb0ELb0ELi2ELi1ELi2ELi2ELb0EEENS1_21CollectiveEpilogueBwdISC_SD_SF_Li256ELb1ELb0ELi1EEENS1_19SingleTileSchedulerILb1ELb0ELb0ELi128EEEEEEEEEvNT_6ParamsE --------------------------
	.section	.nv.info._ZN7cutlass13device_kernelIN5flash11enable_sm90INS1_16FlashAttnBwdSm90INS1_25CollectiveMainloopBwdSm90ILi2ELi2ELi2EN4cute5tupleIJNS5_1CILi1EEES8_S8_EEENS6_IJNS7_ILi128EEESA_NS7_ILi64EEEEEENS_6half_tEfNS_4arch4Sm90ELb0ELb1ELb1ELb1ELb1ELb1ELb0ELb0ELi2ELi1ELi2ELi2ELb0EEENS1_21CollectiveEpilogueBwdISC_SD_SF_Li256ELb1ELb0ELi1EEENS1_19SingleTileSchedulerILb1ELb0ELb0ELi128EEEEEEEEEvNT_6ParamsE,"",@"SHT_CUDA_INFO"
	.sectionflags	@""
	.align	4


	//----- nvinfo : EIATTR_CUDA_API_VERSION
	.align		4
        /*0000*/ 	.byte	0x04, 0x37
        /*0002*/ 	.short	(.L_714 - .L_713)
.L_713:
        /*0004*/ 	.word	0x00000082


	//----- nvinfo : EIATTR_KPARAM_INFO
	.align		4
.L_714:
        /*0008*/ 	.byte	0x04, 0x17
        /*000a*/ 	.short	(.L_716 - .L_715)
.L_715:
        /*000c*/ 	.word	0x00000000
        /*0010*/ 	.short	0x0000
        /*0012*/ 	.short	0x0070
        /*0014*/ 	.byte	0x00, 0xf0, 0x01, 0x1a


	//----- nvinfo : EIATTR_SPARSE_MMA_MASK
	.align		4
.L_716:
        /*0018*/ 	.byte	0x03, 0x50
        /*001a*/ 	.short	0x0000


	//----- nvinfo : EIATTR_MAXREG_COUNT
	.align		4
        /*001c*/ 	.byte	0x03, 0x1b
        /*001e*/ 	.short	0x00a8


	//----- nvinfo : EIATTR_NUM_BARRIERS
	.align		4
        /*0020*/ 	.byte	0x02, 0x4c
        /*0022*/ 	.byte	0x10
	.zero		1


	//----- nvinfo : EIATTR_EXTERNS
	.align		4
        /*0024*/ 	.byte	0x04, 0x0f
        /*0026*/ 	.short	(.L_718 - .L_717)


	//   ....[0]....
	.align		4
.L_717:
        /*0028*/ 	.word	index@(__assertfail)


	//----- nvinfo : EIATTR_ANNOTATIONS
	.align		4
.L_718:
        /*002c*/ 	.byte	0x04, 0x55
        /*002e*/ 	.short	(.L_720 - .L_719)


	//   ....[0]....
.L_719:
        /* <DEDUP_REMOVED lines=155> */


	//----- nvinfo : EIATTR_MERCURY_ISA_VERSION
	.align		4
.L_720:
        /*09d0*/ 	.byte	0x03, 0x5f
        /*09d2*/ 	.short	0x0101


	//----- nvinfo : EIATTR_INT_WARP_WIDE_INSTR_OFFSETS
	.align		4
        /*09d4*/ 	.byte	0x04, 0x31
        /*09d6*/ 	.short	(.L_722 - .L_721)


	//   ....[0]....
.L_721:
        /*09d8*/ 	.word	0x00000190


	//   ....[1]....
        /*09dc*/ 	.word	0x000001c0


	//   ....[2]....
        /*09e0*/ 	.word	0x000145a0


	//   ....[3]....
        /*09e4*/ 	.word	0x00014bf0


	//   ....[4]....
        /*09e8*/ 	.word	0x000150a0


	//   ....[5]....
        /*09ec*/ 	.word	0x00015360


	//   ....[6]....
        /*09f0*/ 	.word	0x000155c0


	//   ....[7]....
        /*09f4*/ 	.word	0x00015750


	//----- nvinfo : EIATTR_COOP_GROUP_MASK_REGIDS
	.align		4
.L_722:
        /*09f8*/ 	.byte	0x04, 0x29
        /*09fa*/ 	.short	(.L_724 - .L_723)


	//   ....[0]....
.L_723:
        /*09fc*/ 	.word	0xffffffff


	//   ....[1]....
        /*0a00*/ 	.word	0xffffffff


	//   ....[2]....
        /*0a04*/ 	.word	0xffffffff


	//   ....[3]....
        /*0a08*/ 	.word	0xffffffff


	//   ....[4]....
        /*0a0c*/ 	.word	0xffffffff


	//   ....[5]....
        /*0a10*/ 	.word	0xffffffff


	//   ....[6]....
        /*0a14*/ 	.word	0xffffffff


	//   ....[7]....
        /*0a18*/ 	.word	0xffffffff


	//   ....[8]....
        /*0a1c*/ 	.word	0xffffffff


	//   ....[9]....
        /*0a20*/ 	.word	0xffffffff


	//   ....[10]....
        /*0a24*/ 	.word	0xffffffff


	//   ....[11]....
        /*0a28*/ 	.word	0xffffffff


	//   ....[12]....
        /*0a2c*/ 	.word	0xffffffff


	//   ....[13]....
        /*0a30*/ 	.word	0xffffffff


	//   ....[14]....
        /*0a34*/ 	.word	0xffffffff


	//   ....[15]....
        /*0a38*/ 	.word	0xffffffff


	//   ....[16]....
        /*0a3c*/ 	.word	0xffffffff


	//   ....[17]....
        /*0a40*/ 	.word	0xffffffff


	//   ....[18]....
        /*0a44*/ 	.word	0xffffffff


	//   ....[19]....
        /*0a48*/ 	.word	0xffffffff


	//   ....[20]....
        /*0a4c*/ 	.word	0xffffffff


	//   ....[21]....
        /*0a50*/ 	.word	0xffffffff


	//   ....[22]....
        /*0a54*/ 	.word	0xffffffff


	//   ....[23]....
        /*0a58*/ 	.word	0xffffffff


	//   ....[24]....
        /*0a5c*/ 	.word	0xffffffff


	//   ....[25]....
        /*0a60*/ 	.word	0xffffffff


	//   ....[26]....
        /*0a64*/ 	.word	0xffffffff


	//   ....[27]....
        /*0a68*/ 	.word	0xffffffff


	//   ....[28]....
        /*0a6c*/ 	.word	0xffffffff


	//   ....[29]....
        /*0a70*/ 	.word	0xffffffff


	//   ....[30]....
        /*0a74*/ 	.word	0xffffffff


	//   ....[31]....
        /*0a78*/ 	.word	0xffffffff


	//   ....[32]....
        /*0a7c*/ 	.word	0xffffffff


	//   ....[33]....
        /*0a80*/ 	.word	0xffffffff


	//   ....[34]....
        /*0a84*/ 	.word	0xffffffff


	//   ....[35]....
        /*0a88*/ 	.word	0xffffffff


	//   ....[36]....
        /*0a8c*/ 	.word	0xffffffff


	//   ....[37]....
        /*0a90*/ 	.word	0xffffffff


	//   ....[38]....
        /*0a94*/ 	.word	0xffffffff


	//   ....[39]....
        /*0a98*/ 	.word	0xffffffff


	//   ....[40]....
        /*0a9c*/ 	.word	0xffffffff


	//   ....[41]....
        /*0aa0*/ 	.word	0xffffffff


	//   ....[42]....
        /*0aa4*/ 	.word	0xffffffff


	//   ....[43]....
        /*0aa8*/ 	.word	0xffffffff


	//   ....[44]....
        /*0aac*/ 	.word	0xffffffff


	//   ....[45]....
        /*0ab0*/ 	.word	0xffffffff


	//   ....[46]....
        /*0ab4*/ 	.word	0xffffffff


	//   ....[47]....
        /*0ab8*/ 	.word	0xffffffff


	//   ....[48]....
        /*0abc*/ 	.word	0xffffffff


	//   ....[49]....
        /*0ac0*/ 	.word	0xffffffff


	//   ....[50]....
        /*0ac4*/ 	.word	0xffffffff


	//   ....[51]....
        /*0ac8*/ 	.word	0xffffffff


	//   ....[52]....
        /*0acc*/ 	.word	0xffffffff


	//   ....[53]....
        /*0ad0*/ 	.word	0xffffffff


	//   ....[54]....
        /*0ad4*/ 	.word	0xffffffff


	//   ....[55]....
        /*0ad8*/ 	.word	0xffffffff


	//   ....[56]....
        /*0adc*/ 	.word	0xffffffff


	//   ....[57]....
        /*0ae0*/ 	.word	0xffffffff


	//   ....[58]....
        /*0ae4*/ 	.word	0xffffffff


	//   ....[59]....
        /*0ae8*/ 	.word	0xffffffff


	//   ....[60]....
        /*0aec*/ 	.word	0xffffffff


	//   ....[61]....
        /*0af0*/ 	.word	0xffffffff


	//   ....[62]....
        /*0af4*/ 	.word	0xffffffff


	//   ....[63]....
        /*0af8*/ 	.word	0xffffffff


	//   ....[64]....
        /*0afc*/ 	.word	0xffffffff


	//   ....[65]....
        /*0b00*/ 	.word	0xffffffff


	//   ....[66]....
        /*0b04*/ 	.word	0xffffffff


	//   ....[67]....
        /*0b08*/ 	.word	0xffffffff


	//   ....[68]....
        /*0b0c*/ 	.word	0xffffffff


	//   ....[69]....
        /*0b10*/ 	.word	0xffffffff


	//   ....[70]....
        /*0b14*/ 	.word	0xffffffff


	//   ....[71]....
        /*0b18*/ 	.word	0xffffffff


	//   ....[72]....
        /*0b1c*/ 	.word	0xffffffff


	//   ....[73]....
        /*0b20*/ 	.word	0xffffffff


	//   ....[74]....
        /*0b24*/ 	.word	0xffffffff


	//   ....[75]....
        /*0b28*/ 	.word	0xffffffff


	//   ....[76]....
        /*0b2c*/ 	.word	0xffffffff


	//   ....[77]....
        /*0b30*/ 	.word	0xffffffff


	//   ....[78]....
        /*0b34*/ 	.word	0xffffffff


	//   ....[79]....
        /*0b38*/ 	.word	0xffffffff


	//   ....[80]....
        /*0b3c*/ 	.word	0xffffffff


	//   ....[81]....
        /*0b40*/ 	.word	0xffffffff


	//   ....[82]....
        /*0b44*/ 	.word	0xffffffff


	//   ....[83]....
        /*0b48*/ 	.word	0xffffffff


	//   ....[84]....
        /*0b4c*/ 	.word	0xffffffff


	//   ....[85]....
        /*0b50*/ 	.word	0xffffffff


	//   ....[86]....
        /*0b54*/ 	.word	0xffffffff


	//   ....[87]....
        /*0b58*/ 	.word	0xffffffff


	//   ....[88]....
        /*0b5c*/ 	.word	0xffffffff


	//   ....[89]....
        /*0b60*/ 	.word	0xffffffff


	//   ....[90]....
        /*0b64*/ 	.word	0xffffffff


	//   ....[91]....
        /*0b68*/ 	.word	0xffffffff


	//   ....[92]....
        /*0b6c*/ 	.word	0xffffffff


	//   ....[93]....
        /*0b70*/ 	.word	0xffffffff


	//   ....[94]....
        /*0b74*/ 	.word	0xffffffff


	//   ....[95]....
        /*0b78*/ 	.word	0xffffffff


	//   ....[96]....
        /*0b7c*/ 	.word	0xffffffff


	//   ....[97]....
        /*0b80*/ 	.word	0xffffffff


	//   ....[98]....
        /*0b84*/ 	.word	0xffffffff


	//   ....[99]....
        /*0b88*/ 	.word	0xffffffff


	//   ....[100]....
        /*0b8c*/ 	.word	0xffffffff


	//   ....[101]....
        /*0b90*/ 	.word	0xffffffff


	//   ....[102]....
        /*0b94*/ 	.word	0xffffffff


	//   ....[103]....
        /*0b98*/ 	.word	0xffffffff


	//   ....[104]....
        /*0b9c*/ 	.word	0xffffffff


	//   ....[105]....
        /*0ba0*/ 	.word	0xffffffff


	//   ....[106]....
        /*0ba4*/ 	.word	0xffffffff


	//   ....[107]....
        /*0ba8*/ 	.word	0xffffffff


	//   ....[108]....
        /*0bac*/ 	.word	0xffffffff


	//   ....[109]....
        /*0bb0*/ 	.word	0xffffffff


	//   ....[110]....
        /*0bb4*/ 	.word	0xffffffff


	//   ....[111]....
        /*0bb8*/ 	.word	0xffffffff


	//   ....[112]....
        /*0bbc*/ 	.word	0xffffffff


	//   ....[113]....
        /*0bc0*/ 	.word	0xffffffff


	//   ....[114]....
        /*0bc4*/ 	.word	0xffffffff


	//   ....[115]....
        /*0bc8*/ 	.word	0xffffffff


	//   ....[116]....
        /*0bcc*/ 	.word	0xffffffff


	//   ....[117]....
        /*0bd0*/ 	.word	0xffffffff


	//   ....[118]....
        /*0bd4*/ 	.word	0xffffffff


	//   ....[119]....
        /*0bd8*/ 	.word	0xffffffff


	//   ....[120]....
        /*0bdc*/ 	.word	0xffffffff


	//   ....[121]....
        /*0be0*/ 	.word	0xffffffff


	//   ....[122]....
        /*0be4*/ 	.word	0xffffffff


	//   ....[123]....
        /*0be8*/ 	.word	0xffffffff


	//   ....[124]....
        /*0bec*/ 	.word	0xffffffff


	//   ....[125]....
        /*0bf0*/ 	.word	0xffffffff


	//   ....[126]....
        /*0bf4*/ 	.word	0xffffffff


	//   ....[127]....
        /*0bf8*/ 	.word	0xffffffff


	//   ....[128]....
        /*0bfc*/ 	.word	0xffffffff


	//   ....[129]....
        /*0c00*/ 	.word	0xffffffff


	//   ....[130]....
        /*0c04*/ 	.word	0xffffffff


	//   ....[131]....
        /*0c08*/ 	.word	0xffffffff


	//   ....[132]....
        /*0c0c*/ 	.word	0xffffffff


	//   ....[133]....
        /*0c10*/ 	.word	0xffffffff


	//   ....[134]....
        /*0c14*/ 	.word	0xffffffff


	//   ....[135]....
        /*0c18*/ 	.word	0xffffffff


	//   ....[136]....
        /*0c1c*/ 	.word	0xffffffff


	//   ....[137]....
        /*0c20*/ 	.word	0xffffffff


	//   ....[138]....
        /*0c24*/ 	.word	0xffffffff


	//   ....[139]....
        /*0c28*/ 	.word	0xffffffff


	//   ....[140]....
        /*0c2c*/ 	.word	0xffffffff


	//   ....[141]....
        /*0c30*/ 	.word	0xffffffff


	//   ....[142]....
        /*0c34*/ 	.word	0xffffffff


	//   ....[143]....
        /*0c38*/ 	.word	0xffffffff


	//   ....[144]....
        /*0c3c*/ 	.word	0xffffffff


	//   ....[145]....
        /*0c40*/ 	.word	0xffffffff


	//   ....[146]....
        /*0c44*/ 	.word	0xffffffff


	//   ....[147]....
        /*0c48*/ 	.word	0xffffffff


	//   ....[148]....
        /*0c4c*/ 	.word	0xffffffff


	//   ....[149]....
        /*0c50*/ 	.word	0xffffffff


	//   ....[150]....
        /*0c54*/ 	.word	0xffffffff


	//   ....[151]....
        /*0c58*/ 	.word	0xffffffff


	//   ....[152]....
        /*0c5c*/ 	.word	0xffffffff


	//   ....[153]....
        /*0c60*/ 	.word	0xffffffff


	//   ....[154]....
        /*0c64*/ 	.word	0xffffffff


	//   ....[155]....
        /*0c68*/ 	.word	0xffffffff


	//   ....[156]....
        /*0c6c*/ 	.word	0xffffffff


	//   ....[157]....
        /*0c70*/ 	.word	0xffffffff


	//   ....[158]....
        /*0c74*/ 	.word	0xffffffff


	//   ....[159]....
        /*0c78*/ 	.word	0xffffffff


	//   ....[160]....
        /*0c7c*/ 	.word	0xffffffff


	//   ....[161]....
        /*0c80*/ 	.word	0xffffffff


	//   ....[162]....
        /*0c84*/ 	.word	0xffffffff


	//   ....[163]....
        /*0c88*/ 	.word	0xffffffff


	//   ....[164]....
        /*0c8c*/ 	.word	0xffffffff


	//   ....[165]....
        /*0c90*/ 	.word	0xffffffff


	//   ....[166]....
        /*0c94*/ 	.word	0xffffffff


	//   ....[167]....
        /*0c98*/ 	.word	0xffffffff


	//   ....[168]....
        /*0c9c*/ 	.word	0xffffffff


	//   ....[169]....
        /*0ca0*/ 	.word	0xffffffff


	//   ....[170]....
        /*0ca4*/ 	.word	0xffffffff


	//   ....[171]....
        /*0ca8*/ 	.word	0xffffffff


	//   ....[172]....
        /*0cac*/ 	.word	0xffffffff


	//   ....[173]....
        /*0cb0*/ 	.word	0xffffffff


	//   ....[174]....
        /*0cb4*/ 	.word	0xffffffff


	//   ....[175]....
        /*0cb8*/ 	.word	0xffffffff


	//   ....[176]....
        /*0cbc*/ 	.word	0xffffffff


	//   ....[177]....
        /*0cc0*/ 	.word	0xffffffff


	//   ....[178]....
        /*0cc4*/ 	.word	0xffffffff


	//   ....[179]....
        /*0cc8*/ 	.word	0xffffffff


	//   ....[180]....
        /*0ccc*/ 	.word	0xffffffff


	//   ....[181]....
        /*0cd0*/ 	.word	0xffffffff


	//   ....[182]....
        /*0cd4*/ 	.word	0xffffffff


	//   ....[183]....
        /*0cd8*/ 	.word	0xffffffff


	//   ....[184]....
        /*0cdc*/ 	.word	0xffffffff


	//   ....[185]....
        /*0ce0*/ 	.word	0xffffffff


	//   ....[186]....
        /*0ce4*/ 	.word	0xffffffff


	//   ....[187]....
        /*0ce8*/ 	.word	0xffffffff


	//   ....[188]....
        /*0cec*/ 	.word	0xffffffff


	//   ....[189]....
        /*0cf0*/ 	.word	0xffffffff


	//   ....[190]....
        /*0cf4*/ 	.word	0xffffffff


	//   ....[191]....
        /*0cf8*/ 	.word	0xffffffff


	//   ....[192]....
        /*0cfc*/ 	.word	0xffffffff


	//   ....[193]....
        /*0d00*/ 	.word	0xffffffff


	//   ....[194]....
        /*0d04*/ 	.word	0xffffffff


	//   ....[195]....
        /*0d08*/ 	.word	0xffffffff


	//   ....[196]....
        /*0d0c*/ 	.word	0xffffffff


	//   ....[197]....
        /*0d10*/ 	.word	0xffffffff


	//   ....[198]....
        /*0d14*/ 	.word	0xffffffff


	//   ....[199]....
        /*0d18*/ 	.word	0xffffffff


	//   ....[200]....
        /*0d1c*/ 	.word	0xffffffff


	//   ....[201]....
        /*0d20*/ 	.word	0xffffffff


	//   ....[202]....
        /*0d24*/ 	.word	0xffffffff


	//   ....[203]....
        /*0d28*/ 	.word	0xffffffff


	//   ....[204]....
        /*0d2c*/ 	.word	0xffffffff


	//   ....[205]....
        /*0d30*/ 	.word	0xffffffff


	//   ....[206]....
        /*0d34*/ 	.word	0xffffffff


	//   ....[207]....
        /*0d38*/ 	.word	0xffffffff


	//   ....[208]....
        /*0d3c*/ 	.word	0x0500000f


	//   ....[209]....
        /*0d40*/ 	.word	0x0500000f


	//   ....[210]....
        /*0d44*/ 	.word	0x0500000f


	//   ....[211]....
        /*0d48*/ 	.word	0x0500000f


	//----- nvinfo : EIATTR_COOP_GROUP_INSTR_OFFSETS
	.align		4
.L_724:
        /*0d4c*/ 	.byte	0x04, 0x28
        /*0d4e*/ 	.short	(.L_726 - .L_725)


	//   ....[0]....
.L_725:
        /*0d50*/ 	.word	0x00000070


	//   ....[1]....
        /*0d54*/ 	.word	0x000001a0


	//   ....[2]....
        /*0d58*/ 	.word	0x000001f0


	//   ....[3]....
        /*0d5c*/ 	.word	0x000003e0


	//   ....[4]....
        /*0d60*/ 	.word	0x00000620


	//   ....[5]....
        /*0d64*/ 	.word	0x00001410


	//   ....[6]....
        /*0d68*/ 	.word	0x000034f0


	//   ....[7]....
        /*0d6c*/ 	.word	0x00003a40


	//   ....[8]....
        /*0d70*/ 	.word	0x00003b90


	//   ....[9]....
        /*0d74*/ 	.word	0x00003db0


	//   ....[10]....
        /*0d78*/ 	.word	0x00003de0


	//   ....[11]....
        /*0d7c*/ 	.word	0x00003e10


	//   ....[12]....
        /*0d80*/ 	.word	0x00003e50


	//   ....[13]....
        /*0d84*/ 	.word	0x00003f30


	//   ....[14]....
        /*0d88*/ 	.word	0x00003f70


	//   ....[15]....
        /*0d8c*/ 	.word	0x00003fa0


	//   ....[16]....
        /*0d90*/ 	.word	0x00003fb0


	//   ....[17]....
        /*0d94*/ 	.word	0x00003fd0


	//   ....[18]....
        /*0d98*/ 	.word	0x00003fe0


	//   ....[19]....
        /*0d9c*/ 	.word	0x00004050


	//   ....[20]....
        /*0da0*/ 	.word	0x00004090


	//   ....[21]....
        /*0da4*/ 	.word	0x000040d0


	//   ....[22]....
        /*0da8*/ 	.word	0x00004110


	//   ....[23]....
        /*0dac*/ 	.word	0x00004160


	//   ....[24]....
        /*0db0*/ 	.word	0x00004260


	//   ....[25]....
        /*0db4*/ 	.word	0x000042c0


	//   ....[26]....
        /*0db8*/ 	.word	0x000042f0


	//   ....[27]....
        /*0dbc*/ 	.word	0x00004350


	//   ....[28]....
        /*0dc0*/ 	.word	0x00004390


	//   ....[29]....
        /*0dc4*/ 	.word	0x000043b0


	//   ....[30]....
        /*0dc8*/ 	.word	0x000043e0


	//   ....[31]....
        /*0dcc*/ 	.word	0x00004410


	//   ....[32]....
        /*0dd0*/ 	.word	0x00004430


	//   ....[33]....
        /*0dd4*/ 	.word	0x00004540


	//   ....[34]....
        /*0dd8*/ 	.word	0x00004580


	//   ....[35]....
        /*0ddc*/ 	.word	0x000045c0


	//   ....[36]....
        /*0de0*/ 	.word	0x000045f0


	//   ....[37]....
        /*0de4*/ 	.word	0x00004610


	//   ....[38]....
        /*0de8*/ 	.word	0x00004690


	//   ....[39]....
        /*0dec*/ 	.word	0x000046d0


	//   ....[40]....
        /*0df0*/ 	.word	0x00004700


	//   ....[41]....
        /*0df4*/ 	.word	0x00004740


	//   ....[42]....
        /*0df8*/ 	.word	0x00004760


	//   ....[43]....
        /*0dfc*/ 	.word	0x00004780


	//   ....[44]....
        /*0e00*/ 	.word	0x00004790


	//   ....[45]....
        /*0e04*/ 	.word	0x000047e0


	//   ....[46]....
        /*0e08*/ 	.word	0x00004840


	//   ....[47]....
        /*0e0c*/ 	.word	0x00004880


	//   ....[48]....
        /*0e10*/ 	.word	0x00004960


	//   ....[49]....
        /*0e14*/ 	.word	0x00004a30


	//   ....[50]....
        /*0e18*/ 	.word	0x00004a40


	//   ....[51]....
        /*0e1c*/ 	.word	0x00004b10


	//   ....[52]....
        /*0e20*/ 	.word	0x00004b40


	//   ....[53]....
        /*0e24*/ 	.word	0x00004b80


	//   ....[54]....
        /*0e28*/ 	.word	0x00004c70


	//   ....[55]....
        /*0e2c*/ 	.word	0x00004e50


	//   ....[56]....
        /*0e30*/ 	.word	0x00004e90


	//   ....[57]....
        /*0e34*/ 	.word	0x00004f00


	//   ....[58]....
        /*0e38*/ 	.word	0x00004f40


	//   ....[59]....
        /*0e3c*/ 	.word	0x00004f80


	//   ....[60]....
        /*0e40*/ 	.word	0x00005000


	//   ....[61]....
        /*0e44*/ 	.word	0x00005040


	//   ....[62]....
        /*0e48*/ 	.word	0x00005160


	//   ....[63]....
        /*0e4c*/ 	.word	0x000052c0


	//   ....[64]....
        /*0e50*/ 	.word	0x000052f0


	//   ....[65]....
        /*0e54*/ 	.word	0x00005310


	//   ....[66]....
        /*0e58*/ 	.word	0x00005350


	//   ....[67]....
        /*0e5c*/ 	.word	0x00005370


	//   ....[68]....
        /*0e60*/ 	.word	0x00005380


	//   ....[69]....
        /*0e64*/ 	.word	0x00005400


	//   ....[70]....
        /*0e68*/ 	.word	0x00008620


	//   ....[71]....
        /*0e6c*/ 	.word	0x00008630


	//   ....[72]....
        /*0e70*/ 	.word	0x00008640


	//   ....[73]....
        /*0e74*/ 	.word	0x00008690


	//   ....[74]....
        /*0e78*/ 	.word	0x000086a0


	//   ....[75]....
        /*0e7c*/ 	.word	0x00008730


	//   ....[76]....
        /*0e80*/ 	.word	0x00008780


	//   ....[77]....
        /*0e84*/ 	.word	0x00008830


	//   ....[78]....
        /*0e88*/ 	.word	0x00008870


	//   ....[79]....
        /*0e8c*/ 	.word	0x00008890


	//   ....[80]....
        /*0e90*/ 	.word	0x00008910


	//   ....[81]....
        /*0e94*/ 	.word	0x00008930


	//   ....[82]....
        /*0e98*/ 	.word	0x00008960


	//   ....[83]....
        /*0e9c*/ 	.word	0x00008980


	//   ....[84]....
        /*0ea0*/ 	.word	0x00008a10


	//   ....[85]....
        /*0ea4*/ 	.word	0x00008b10


	//   ....[86]....
        /*0ea8*/ 	.word	0x00008b50


	//   ....[87]....
        /*0eac*/ 	.word	0x00008b90


	//   ....[88]....
        /*0eb0*/ 	.word	0x00008bf0


	//   ....[89]....
        /*0eb4*/ 	.word	0x00008c70


	//   ....[90]....
        /*0eb8*/ 	.word	0x00008d20


	//   ....[91]....
        /*0ebc*/ 	.word	0x00008df0


	//   ....[92]....
        /*0ec0*/ 	.word	0x00008e60


	//   ....[93]....
        /*0ec4*/ 	.word	0x00008ea0


	//   ....[94]....
        /*0ec8*/ 	.word	0x00008ed0


	//   ....[95]....
        /*0ecc*/ 	.word	0x00008f00


	//   ....[96]....
        /*0ed0*/ 	.word	0x00008f20


	//   ....[97]....
        /*0ed4*/ 	.word	0x00008fe0


	//   ....[98]....
        /*0ed8*/ 	.word	0x00009010


	//   ....[99]....
        /*0edc*/ 	.word	0x00009040


	//   ....[100]....
        /*0ee0*/ 	.word	0x00009160


	//   ....[101]....
        /*0ee4*/ 	.word	0x000091a0


	//   ....[102]....
        /*0ee8*/ 	.word	0x000091c0


	//   ....[103]....
        /*0eec*/ 	.word	0x000092f0


	//   ....[104]....
        /*0ef0*/ 	.word	0x00009330


	//   ....[105]....
        /*0ef4*/ 	.word	0x00009380


	//   ....[106]....
        /*0ef8*/ 	.word	0x00009480


	//   ....[107]....
        /*0efc*/ 	.word	0x00009560


	//   ....[108]....
        /*0f00*/ 	.word	0x00009600


	//   ....[109]....
        /*0f04*/ 	.word	0x00009630


	//   ....[110]....
        /*0f08*/ 	.word	0x000098c0


	//   ....[111]....
        /*0f0c*/ 	.word	0x00009950


	//   ....[112]....
        /*0f10*/ 	.word	0x00009980


	//   ....[113]....
        /*0f14*/ 	.word	0x000099c0


	//   ....[114]....
        /*0f18*/ 	.word	0x000099d0


	//   ....[115]....
        /*0f1c*/ 	.word	0x00009a10


	//   ....[116]....
        /*0f20*/ 	.word	0x00009c80


	//   ....[117]....
        /*0f24*/ 	.word	0x00009cf0


	//   ....[118]....
        /*0f28*/ 	.word	0x00009d50


	//   ....[119]....
        /*0f2c*/ 	.word	0x00009ef0


	//   ....[120]....
        /*0f30*/ 	.word	0x00009f00


	//   ....[121]....
        /*0f34*/ 	.word	0x00009f10


	//   ....[122]....
        /*0f38*/ 	.word	0x00009f20


	//   ....[123]....
        /*0f3c*/ 	.word	0x00009f30


	//   ....[124]....
        /*0f40*/ 	.word	0x00009f40


	//   ....[125]....
        /*0f44*/ 	.word	0x00009f50


	//   ....[126]....
        /*0f48*/ 	.word	0x0000a2d0


	//   ....[127]....
        /*0f4c*/ 	.word	0x0000a2f0


	//   ....[128]....
        /*0f50*/ 	.word	0x0000a310


	//   ....[129]....
        /*0f54*/ 	.word	0x0000a320


	//   ....[130]....
        /*0f58*/ 	.word	0x0000a330


	//   ....[131]....
        /*0f5c*/ 	.word	0x0000a340


	//   ....[132]....
        /*0f60*/ 	.word	0x0000a350


	//   ....[133]....
        /*0f64*/ 	.word	0x0000a360


	//   ....[134]....
        /*0f68*/ 	.word	0x0000d960


	//   ....[135]....
        /*0f6c*/ 	.word	0x0000e300


	//   ....[136]....
        /*0f70*/ 	.word	0x0000e340


	//   ....[137]....
        /*0f74*/ 	.word	0x0000e380


	//   ....[138]....
        /*0f78*/ 	.word	0x0000e3d0


	//   ....[139]....
        /*0f7c*/ 	.word	0x0000e3e0


	//   ....[140]....
        /*0f80*/ 	.word	0x0000e460


	//   ....[141]....
        /*0f84*/ 	.word	0x0000e490


	//   ....[142]....
        /*0f88*/ 	.word	0x0000e4a0


	//   ....[143]....
        /*0f8c*/ 	.word	0x0000e4b0


	//   ....[144]....
        /*0f90*/ 	.word	0x0000e500


	//   ....[145]....
        /*0f94*/ 	.word	0x0000e510


	//   ....[146]....
        /*0f98*/ 	.word	0x0000e550


	//   ....[147]....
        /*0f9c*/ 	.word	0x0000e640


	//   ....[148]....
        /*0fa0*/ 	.word	0x0000e690


	//   ....[149]....
        /*0fa4*/ 	.word	0x0000e6a0


	//   ....[150]....
        /*0fa8*/ 	.word	0x0000e6d0


	//   ....[151]....
        /*0fac*/ 	.word	0x0000e770


	//   ....[152]....
        /*0fb0*/ 	.word	0x0000e8a0


	//   ....[153]....
        /*0fb4*/ 	.word	0x0000e8b0


	//   ....[154]....
        /*0fb8*/ 	.word	0x0000e8e0


	//   ....[155]....
        /*0fbc*/ 	.word	0x0000e8f0


	//   ....[156]....
        /*0fc0*/ 	.word	0x0000e900


	//   ....[157]....
        /*0fc4*/ 	.word	0x0000e910


	//   ....[158]....
        /*0fc8*/ 	.word	0x0000e930


	//   ....[159]....
        /*0fcc*/ 	.word	0x0000e960


	//   ....[160]....
        /*0fd0*/ 	.word	0x0000e980


	//   ....[161]....
        /*0fd4*/ 	.word	0x0000e9b0


	//   ....[162]....
        /*0fd8*/ 	.word	0x0000e9e0


	//   ....[163]....
        /*0fdc*/ 	.word	0x0000ea90


	//   ....[164]....
        /*0fe0*/ 	.word	0x0000eac0


	//   ....[165]....
        /*0fe4*/ 	.word	0x0000eae0


	//   ....[166]....
        /*0fe8*/ 	.word	0x0000eb20


	//   ....[167]....
        /*0fec*/ 	.word	0x0000eb60


	//   ....[168]....
        /*0ff0*/ 	.word	0x0000eb80


	//   ....[169]....
        /*0ff4*/ 	.word	0x0000ebd0


	//   ....[170]....
        /*0ff8*/ 	.word	0x0000ebe0


	//   ....[171]....
        /*0ffc*/ 	.word	0x0000ec10


	//   ....[172]....
        /*1000*/ 	.word	0x0000ece0


	//   ....[173]....
        /*1004*/ 	.word	0x0000ecf0


	//   ....[174]....
        /*1008*/ 	.word	0x0000ed30


	//   ....[175]....
        /*100c*/ 	.word	0x0000ef80


	//   ....[176]....
        /*1010*/ 	.word	0x0000f020


	//   ....[177]....
        /*1014*/ 	.word	0x0000f050


	//   ....[178]....
        /*1018*/ 	.word	0x0000f060


	//   ....[179]....
        /*101c*/ 	.word	0x0000f130


	//   ....[180]....
        /*1020*/ 	.word	0x0000f190


	//   ....[181]....
        /*1024*/ 	.word	0x0000f2b0


	//   ....[182]....
        /*1028*/ 	.word	0x0000f3b0


	//   ....[183]....
        /*102c*/ 	.word	0x0000f4d0


	//   ....[184]....
        /*1030*/ 	.word	0x0000f500


	//   ....[185]....
        /*1034*/ 	.word	0x0000f520


	//   ....[186]....
        /*1038*/ 	.word	0x0000f540


	//   ....[187]....
        /*103c*/ 	.word	0x0000f5a0


	//   ....[188]....
        /*1040*/ 	.word	0x0000f5b0


	//   ....[189]....
        /*1044*/ 	.word	0x0000f5d0


	//   ....[190]....
        /*1048*/ 	.word	0x0000fa50


	//   ....[191]....
        /*104c*/ 	.word	0x0000fa80


	//   ....[192]....
        /*1050*/ 	.word	0x0000fa90


	//   ....[193]....
        /*1054*/ 	.word	0x0000faa0


	//   ....[194]....
        /*1058*/ 	.word	0x0000fab0


	//   ....[195]....
        /*105c*/ 	.word	0x0000fac0


	//   ....[196]....
        /*1060*/ 	.word	0x0000fad0


	//   ....[197]....
        /*1064*/ 	.word	0x0000faf0


	//   ....[198]....
        /*1068*/ 	.word	0x000136c0


	//   ....[199]....
        /*106c*/ 	.word	0x000141a0


	//   ....[200]....
        /*1070*/ 	.word	0x000144d0


	//   ....[201]....
        /*1074*/ 	.word	0x00014850


	//   ....[202]....
        /*1078*/ 	.word	0x00014b20


	//   ....[203]....
        /*107c*/ 	.word	0x00014d60


	//   ....[204]....
        /*1080*/ 	.word	0x00014fd0


	//   ....[205]....
        /*1084*/ 	.word	0x000152a0


	//   ....[206]....
        /*1088*/ 	.word	0x000154c0


	//   ....[207]....
        /*108c*/ 	.word	0x00015650


	//   ....[208]....
        /*1090*/ 	.word	0x00017d20


	//   ....[209]....
        /*1094*/ 	.word	0x00017fb0


	//   ....[210]....
        /*1098*/ 	.word	0x00018020


	//   ....[211]....
        /*109c*/ 	.word	0x00018090


	//----- nvinfo : EIATTR_REG_RECONFIG
	.align		4
.L_726:
        /*10a0*/ 	.byte	0x01, 0x54
	.zero		2


	//----- nvinfo : EIATTR_SYSCALL_OFFSETS
	.align		4
        /*10a4*/ 	.byte	0x04, 0x46
        /*10a6*/ 	.short	(.L_728 - .L_727)


	//   ....[0]....
.L_727:
        /*10a8*/ 	.word	0x00001070


	//   ....[1]....
        /*10ac*/ 	.word	0x00001160


	//   ....[2]....
        /*10b0*/ 	.word	0x000012c0


	//   ....[3]....
        /*10b4*/ 	.word	0x000013b0


	//----- nvinfo : EIATTR_MBARRIER_INSTR_OFFSETS
	.align		4
.L_728:
        /*10b8*/ 	.byte	0x04, 0x39
        /*10ba*/ 	.short	(.L_730 - .L_729)


	//   ....[0]....
.L_729:
        /*10bc*/ 	.word	0x00000290
        /*10c0*/ 	.word	0x000000ff
        /*10c4*/ 	.word	0x00030c00
        /*10c8*/ 	.short	0x0100
        /*10ca*/ 	.byte	0x06
	.zero		1


	//   ....[1]....
        /*10cc*/ 	.word	0x00000390
        /*10d0*/ 	.word	0x000000ff
        /*10d4*/ 	.word	0x00030c10
        /*10d8*/ 	.short	0x0100
        /*10da*/ 	.byte	0x08
	.zero		1


	//   ....[2]....
        /*10dc*/ 	.word	0x000003a0
        /*10e0*/ 	.word	0x000000ff
        /*10e4*/ 	.word	0x00030c20
        /*10e8*/ 	.short	0x0100
        /*10ea*/ 	.byte	0x08
	.zero		1


	//   ....[3]....
        /*10ec*/ 	.word	0x000003b0
        /*10f0*/ 	.word	0x000000ff
        /*10f4*/ 	.word	0x00030c18
        /*10f8*/ 	.short	0x0100
        /*10fa*/ 	.byte	0x08
	.zero		1


	//   ....[4]....
        /*10fc*/ 	.word	0x000003c0
        /*1100*/ 	.word	0x000000ff
        /*1104*/ 	.word	0x00030c28
        /*1108*/ 	.short	0x0100
        /*110a*/ 	.byte	0x08
	.zero		1


	//   ....[5]....
        /*110c*/ 	.word	0x000004f0
        /*1110*/ 	.word	0x000000ff
        /*1114*/ 	.word	0x00030c30
        /*1118*/ 	.short	0x0100
        /*111a*/ 	.byte	0x08
	.zero		1


	//   ....[6]....
        /*111c*/ 	.word	0x00000500
        /*1120*/ 	.word	0x000000ff
        /*1124*/ 	.word	0x00030c40
        /*1128*/ 	.short	0x0100
        /*112a*/ 	.byte	0x08
	.zero		1


	//   ....[7]....
        /*112c*/ 	.word	0x00000510
        /*1130*/ 	.word	0x000000ff
        /*1134*/ 	.word	0x00030c38
        /*1138*/ 	.short	0x0100
        /*113a*/ 	.byte	0x08
	.zero		1


	//   ....[8]....
        /*113c*/ 	.word	0x00000520
        /*1140*/ 	.word	0x000000ff
        /*1144*/ 	.word	0x00030c48
        /*1148*/ 	.short	0x0100
        /*114a*/ 	.byte	0x08
	.zero		1


	//   ....[9]....
        /*114c*/ 	.word	0x00001450
        /*1150*/ 	.word	0x00000010
        /*1154*/ 	.word	0x00030c00
        /*1158*/ 	.short	0x010a
        /*115a*/ 	.byte	0x3f
	.zero		1


	//   ....[10]....
        /*115c*/ 	.word	0x00001580
        /*1160*/ 	.word	0x00000010
        /*1164*/ 	.word	0x00030c00
        /*1168*/ 	.short	0x010a
        /*116a*/ 	.byte	0x3f
	.zero		1


	//   ....[11]....
        /*116c*/ 	.word	0x00001e40
        /*1170*/ 	.word	0x00000006
        /*1174*/ 	.word	0x00030c10
        /*1178*/ 	.short	0x010a
        /*117a*/ 	.byte	0x3f
	.zero		1


	//   ....[12]....
        /*117c*/ 	.word	0x00001eb0
        /*1180*/ 	.word	0x00000006
        /*1184*/ 	.word	0x00030c10
        /*1188*/ 	.short	0x010a
        /*118a*/ 	.byte	0x3f
	.zero		1


	//   ....[13]....
        /*118c*/ 	.word	0x000022e0
        /*1190*/ 	.word	0x00000006
        /*1194*/ 	.word	0x00030c30
        /*1198*/ 	.short	0x010a
        /*119a*/ 	.byte	0x3f
	.zero		1


	//   ....[14]....
        /*119c*/ 	.word	0x00002320
        /*11a0*/ 	.word	0x00000006
        /*11a4*/ 	.word	0x00030c30
        /*11a8*/ 	.short	0x010a
        /*11aa*/ 	.byte	0x3f
	.zero		1


	//   ....[15]....
        /*11ac*/ 	.word	0x000069d0
        /*11b0*/ 	.word	0x00000005
        /*11b4*/ 	.word	0x00000000
        /*11b8*/ 	.short	0x0101
        /*11ba*/ 	.byte	0x3f
	.zero		1


	//   ....[16]....
        /*11bc*/ 	.word	0x00006e20
        /*11c0*/ 	.word	0x00000006
        /*11c4*/ 	.word	0x00000000
        /*11c8*/ 	.short	0x0101
        /*11ca*/ 	.byte	0x3f
	.zero		1


	//   ....[17]....
        /*11cc*/ 	.word	0x00007710
        /*11d0*/ 	.word	0x00000006
        /*11d4*/ 	.word	0x00030c10
        /*11d8*/ 	.short	0x010a
        /*11da*/ 	.byte	0x3f
	.zero		1


	//   ....[18]....
        /*11dc*/ 	.word	0x00007790
        /*11e0*/ 	.word	0x00000006
        /*11e4*/ 	.word	0x00030c10
        /*11e8*/ 	.short	0x010a
        /*11ea*/ 	.byte	0x3f
	.zero		1


	//   ....[19]....
        /*11ec*/ 	.word	0x00007ba0
        /*11f0*/ 	.word	0x00000006
        /*11f4*/ 	.word	0x00030c30
        /*11f8*/ 	.short	0x010a
        /*11fa*/ 	.byte	0x3f
	.zero		1


	//   ....[20]....
        /*11fc*/ 	.word	0x00007be0
        /*1200*/ 	.word	0x00000006
        /*1204*/ 	.word	0x00030c30
        /*1208*/ 	.short	0x010a
        /*120a*/ 	.byte	0x3f
	.zero		1


	//   ....[21]....
        /*120c*/ 	.word	0x0000b840
        /*1210*/ 	.word	0x00000005
        /*1214*/ 	.word	0x00000000
        /*1218*/ 	.short	0x0101
        /*121a*/ 	.byte	0x3f
	.zero		1


	//   ....[22]....
        /*121c*/ 	.word	0x0000bc90
        /*1220*/ 	.word	0x00000006
        /*1224*/ 	.word	0x00000000
        /*1228*/ 	.short	0x0101
        /*122a*/ 	.byte	0x3f
	.zero		1


	//   ....[23]....
        /*122c*/ 	.word	0x0000c490
        /*1230*/ 	.word	0x00000006
        /*1234*/ 	.word	0x00030c10
        /*1238*/ 	.short	0x010a
        /*123a*/ 	.byte	0x3f
	.zero		1


	//   ....[24]....
        /*123c*/ 	.word	0x0000c510
        /*1240*/ 	.word	0x00000006
        /*1244*/ 	.word	0x00030c10
        /*1248*/ 	.short	0x010a
        /*124a*/ 	.byte	0x3f
	.zero		1


	//   ....[25]....
        /*124c*/ 	.word	0x0000c940
        /*1250*/ 	.word	0x00000006
        /*1254*/ 	.word	0x00030c30
        /*1258*/ 	.short	0x010a
        /*125a*/ 	.byte	0x3f
	.zero		1


	//   ....[26]....
        /*125c*/ 	.word	0x0000c980
        /*1260*/ 	.word	0x00000006
        /*1264*/ 	.word	0x00030c30
        /*1268*/ 	.short	0x010a
        /*126a*/ 	.byte	0x3f
	.zero		1


	//   ....[27]....
        /*126c*/ 	.word	0x00011050
        /*1270*/ 	.word	0x00000005
        /*1274*/ 	.word	0x00000000
        /*1278*/ 	.short	0x0101
        /*127a*/ 	.byte	0x3f
	.zero		1


	//   ....[28]....
        /*127c*/ 	.word	0x000114d0
        /*1280*/ 	.word	0x00000006
        /*1284*/ 	.word	0x00000000
        /*1288*/ 	.short	0x0101
        /*128a*/ 	.byte	0x3f
	.zero		1


	//   ....[29]....
        /*128c*/ 	.word	0x00016350
        /*1290*/ 	.word	0x0000000f
        /*1294*/ 	.word	0x00030c20
        /*1298*/ 	.short	0x010a
        /*129a*/ 	.byte	0x3f
	.zero		1


	//   ....[30]....
        /*129c*/ 	.word	0x00016940
        /*12a0*/ 	.word	0x0000000f
        /*12a4*/ 	.word	0x00030c40
        /*12a8*/ 	.short	0x010a
        /*12aa*/ 	.byte	0x3f
	.zero		1


	//   ....[31]....
        /*12ac*/ 	.word	0x00016ba0
        /*12b0*/ 	.word	0x0000000f
        /*12b4*/ 	.word	0x00030c28
        /*12b8*/ 	.short	0x010a
        /*12ba*/ 	.byte	0x3f
	.zero		1


	//   ....[32]....
        /*12bc*/ 	.word	0x00016e00
        /*12c0*/ 	.word	0x0000000f
        /*12c4*/ 	.word	0x00030c48
        /*12c8*/ 	.short	0x010a
        /*12ca*/ 	.byte	0x3f
	.zero		1


	//   ....[33]....
        /*12cc*/ 	.word	0x00017000
        /*12d0*/ 	.word	0x0000000f
        /*12d4*/ 	.word	0x00030c20
        /*12d8*/ 	.short	0x010a
        /*12da*/ 	.byte	0x3f
	.zero		1


	//   ....[34]....
        /*12dc*/ 	.word	0x000172d0
        /*12e0*/ 	.word	0x0000000f
        /*12e4*/ 	.word	0x00030c40
        /*12e8*/ 	.short	0x010a
        /*12ea*/ 	.byte	0x3f
	.zero		1


	//   ....[35]....
        /*12ec*/ 	.word	0x00017500
        /*12f0*/ 	.word	0x0000000f
        /*12f4*/ 	.word	0x00030c28
        /*12f8*/ 	.short	0x010a
        /*12fa*/ 	.byte	0x3f
	.zero		1


	//   ....[36]....
        /*12fc*/ 	.word	0x000177a0
        /*1300*/ 	.word	0x00000003
        /*1304*/ 	.word	0x00030c40
        /*1308*/ 	.short	0x010a
        /*130a*/ 	.byte	0x3f
	.zero		1


	//   ....[37]....
        /*130c*/ 	.word	0x00017b90
        /*1310*/ 	.word	0x00000007
        /*1314*/ 	.word	0x00000000
        /*1318*/ 	.short	0x010a
        /*131a*/ 	.byte	0x3f
	.zero		1


	//   ....[38]....
        /*131c*/ 	.word	0x00017be0
        /*1320*/ 	.word	0x00000003
        /*1324*/ 	.word	0x00000000
        /*1328*/ 	.short	0x010a
        /*132a*/ 	.byte	0x3f
	.zero		1


	//   ....[39]....
        /*132c*/ 	.word	0x00017c40
        /*1330*/ 	.word	0x00000005
        /*1334*/ 	.word	0x00000000
        /*1338*/ 	.short	0x010a
        /*133a*/ 	.byte	0x3f
	.zero		1


	//   ....[40]....
        /*133c*/ 	.word	0x00017c70
        /*1340*/ 	.word	0x00000003
        /*1344*/ 	.word	0x00000000
        /*1348*/ 	.short	0x010a
        /*134a*/ 	.byte	0x3f
	.zero		1


	//   ....[41]....
        /*134c*/ 	.word	0x00017d50
        /*1350*/ 	.word	0x00000010
        /*1354*/ 	.word	0x00030c00
        /*1358*/ 	.short	0x010a
        /*135a*/ 	.byte	0x3f
	.zero		1


	//   ....[42]....
        /*135c*/ 	.word	0x00017da0
        /*1360*/ 	.word	0x00000006
        /*1364*/ 	.word	0x00030c10
        /*1368*/ 	.short	0x010a
        /*136a*/ 	.byte	0x3f
	.zero		1


	//   ....[43]....
        /*136c*/ 	.word	0x00017df0
        /*1370*/ 	.word	0x00000006
        /*1374*/ 	.word	0x00030c30
        /*1378*/ 	.short	0x010a
        /*137a*/ 	.byte	0x3f
	.zero		1


	//   ....[44]....
        /*137c*/ 	.word	0x00017e40
        /*1380*/ 	.word	0x00000006
        /*1384*/ 	.word	0x00030c10
        /*1388*/ 	.short	0x010a
        /*138a*/ 	.byte	0x3f
	.zero		1


	//   ....[45]....
        /*138c*/ 	.word	0x00017e90
        /*1390*/ 	.word	0x00000006
        /*1394*/ 	.word	0x00030c30
        /*1398*/ 	.short	0x010a
        /*139a*/ 	.byte	0x3f
	.zero		1


	//   ....[46]....
        /*139c*/ 	.word	0x00017ee0
        /*13a0*/ 	.word	0x00000006
        /*13a4*/ 	.word	0x00030c10
        /*13a8*/ 	.short	0x010a
        /*13aa*/ 	.byte	0x3f
	.zero		1


	//   ....[47]....
        /*13ac*/ 	.word	0x00017f30
        /*13b0*/ 	.word	0x00000006
        /*13b4*/ 	.word	0x00030c30
        /*13b8*/ 	.short	0x010a
        /*13ba*/ 	.byte	0x3f
	.zero		1


	//   ....[48]....
        /*13bc*/ 	.word	0x000180d0
        /*13c0*/ 	.word	0x0000000f
        /*13c4*/ 	.word	0x00030c20
        /*13c8*/ 	.short	0x010a
        /*13ca*/ 	.byte	0x3f
	.zero		1


	//   ....[49]....
        /*13cc*/ 	.word	0x00018120
        /*13d0*/ 	.word	0x0000000f
        /*13d4*/ 	.word	0x00030c40
        /*13d8*/ 	.short	0x010a
        /*13da*/ 	.byte	0x3f
	.zero		1


	//   ....[50]....
        /*13dc*/ 	.word	0x00018170
        /*13e0*/ 	.word	0x0000000f
        /*13e4*/ 	.word	0x00030c28
        /*13e8*/ 	.short	0x010a
        /*13ea*/ 	.byte	0x3f
	.zero		1


	//   ....[51]....
        /*13ec*/ 	.word	0x000181c0
        /*13f0*/ 	.word	0x0000000f
        /*13f4*/ 	.word	0x00030c48
        /*13f8*/ 	.short	0x010a
        /*13fa*/ 	.byte	0x3f
	.zero		1


	//   ....[52]....
        /*13fc*/ 	.word	0x00018220
        /*1400*/ 	.word	0x0000000f
        /*1404*/ 	.word	0x00030c20
        /*1408*/ 	.short	0x010a
        /*140a*/ 	.byte	0x3f
	.zero		1


	//   ....[53]....
        /*140c*/ 	.word	0x00018270
        /*1410*/ 	.word	0x0000000f
        /*1414*/ 	.word	0x00030c40
        /*1418*/ 	.short	0x010a
        /*141a*/ 	.byte	0x3f
	.zero		1


	//   ....[54]....
        /*141c*/ 	.word	0x000182c0
        /*1420*/ 	.word	0x0000000f
        /*1424*/ 	.word	0x00030c28
        /*1428*/ 	.short	0x010a
        /*142a*/ 	.byte	0x3f
	.zero		1


	//   ....[55]....
        /*142c*/ 	.word	0x00018310
        /*1430*/ 	.word	0x00000003
        /*1434*/ 	.word	0x00030c40
        /*1438*/ 	.short	0x010a
        /*143a*/ 	.byte	0x3f
	.zero		1


	//   ....[56]....
        /*143c*/ 	.word	0x000183e0
        /*1440*/ 	.word	0x00000007
        /*1444*/ 	.word	0x00000000
        /*1448*/ 	.short	0x010a
        /*144a*/ 	.byte	0x3f
	.zero		1


	//   ....[57]....
        /*144c*/ 	.word	0x00018430
        /*1450*/ 	.word	0x00000003
        /*1454*/ 	.word	0x00000000
        /*1458*/ 	.short	0x010a
        /*145a*/ 	.byte	0x3f
	.zero		1


	//   ....[58]....
        /*145c*/ 	.word	0x00018480
        /*1460*/ 	.word	0x00000005
        /*1464*/ 	.word	0x00000000
        /*1468*/ 	.short	0x010a
        /*146a*/ 	.byte	0x3f
	.zero		1


	//----- nvinfo : EIATTR_NUM_MBARRIERS
	.align		4
.L_730:
        /*146c*/ 	.byte	0x03, 0x38
        /*146e*/ 	.short	0x0009


	//----- nvinfo : EIATTR_EXIT_INSTR_OFFSETS
	.align		4
        /*1470*/ 	.byte	0x04, 0x1c
        /*1472*/ 	.short	(.L_732 - .L_731)


	//   ....[0]....
.L_731:
        /*1474*/ 	.word	0x00017cc0


	//----- nvinfo : EIATTR_MAX_THREADS
	.align		4
.L_732:
        /*1478*/ 	.byte	0x04, 0x05
        /*147a*/ 	.short	(.L_734 - .L_733)
.L_733:
        /*147c*/ 	.word	0x00000180
        /*1480*/ 	.word	0x00000001
        /*1484*/ 	.word	0x00000001


	//----- nvinfo : EIATTR_CRS_STACK_SIZE
	.align		4
.L_734:
        /*1488*/ 	.byte	0x04, 0x1e
        /*148a*/ 	.short	(.L_736 - .L_735)
.L_735:
        /*148c*/ 	.word	0x00000000


	//----- nvinfo : EIATTR_CBANK_PARAM_SIZE
	.align		4
.L_736:
        /*1490*/ 	.byte	0x03, 0x19
        /*1492*/ 	.short	0x06f0


	//----- nvinfo : EIATTR_PARAM_CBANK
	.align		4
        /*1494*/ 	.byte	0x04, 0x0a
        /*1496*/ 	.short	(.L_738 - .L_737)
	.align		4
.L_737:
        /*1498*/ 	.word	index@(.nv.constant0._ZN7cutlass13device_kernelIN5flash11enable_sm90INS1_16FlashAttnBwdSm90INS1_25CollectiveMainloopBwdSm90ILi2ELi2ELi2EN4cute5tupleIJNS5_1CILi1EEES8_S8_EEENS6_IJNS7_ILi128EEESA_NS7_ILi64EEEEEENS_6half_tEfNS_4arch4Sm90ELb0ELb1ELb1ELb1ELb1ELb1ELb0ELb0ELi2ELi1ELi2ELi2ELb0EEENS1_21CollectiveEpilogueBwdISC_SD_SF_Li256ELb1ELb0ELi1EEENS1_19SingleTileSchedulerILb1ELb0ELb0ELi128EEEEEEEEEvNT_6ParamsE)
        /*149c*/ 	.short	0x0210
        /*149e*/ 	.short	0x06f0


	//----- nvinfo : EIATTR_SW_WAR
	.align		4
.L_738:
        /*14a0*/ 	.byte	0x04, 0x36
        /*14a2*/ 	.short	(.L_740 - .L_739)
.L_739:
        /*14a4*/ 	.word	0x00000008
.L_740:


//--------------------- .nv.info._ZN7cutlass13device_kernelIN5flash11enable_sm90INS1_16FlashAttnBwdSm90INS1_25CollectiveMainloopBwdSm90ILi2ELi2ELi2EN4cute5tupleIJNS5_1CILi1EEES8_S8_EEENS6_IJNS7_ILi128EEESA_NS7_ILi64EEEEEENS_6half_tEfNS_4arch4Sm90ELb0ELb1ELb1ELb1ELb0ELb1ELb0ELb0ELi2ELi1ELi2ELi2ELb0EEENS1_24CollectiveEpilogueBwdGQAISC_fSF_Li256ELb1ELb0EEENS1_19SingleTileSchedulerILb1ELb0ELb0ELi128EEEEEEEEEvNT_6ParamsE --------------------------
	.section	.nv.info._ZN7cutlass13device_kernelIN5flash11enable_sm90INS1_16FlashAttnBwdSm90INS1_25CollectiveMainloopBwdSm90ILi2ELi2ELi2EN4cute5tupleIJNS5_1CILi1EEES8_S8_EEENS6_IJNS7_ILi128EEESA_NS7_ILi64EEEEEENS_6half_tEfNS_4arch4Sm90ELb0ELb1ELb1ELb1ELb0ELb1ELb0ELb0ELi2ELi1ELi2ELi2ELb0EEENS1_24CollectiveEpilogueBwdGQAISC_fSF_Li256ELb1ELb0EEENS1_19SingleTileSchedulerILb1ELb0ELb0ELi128EEEEEEEEEvNT_6ParamsE,"",@"SHT_CUDA_INFO"
	.sectionflags	@""
	.align	4


	//----- nvinfo : EIATTR_CUDA_API_VERSION
	.align		4
        /*0000*/ 	.byte	0x04, 0x37
        /*0002*/ 	.short	(.L_742 - .L_741)
.L_741:
        /*0004*/ 	.word	0x00000082


	//----- nvinfo : EIATTR_KPARAM_INFO
	.align		4
.L_742:
        /*0008*/ 	.byte	0x04, 0x17
        /*000a*/ 	.short	(.L_744 - .L_743)
.L_743:
        /*000c*/ 	.word	0x00000000
        /*0010*/ 	.short	0x0000
        /*0012*/ 	.short	0x0070
        /*0014*/ 	.byte	0x00, 0xf0, 0x01, 0x1a


	//----- nvinfo : EIATTR_SPARSE_MMA_MASK
	.align		4
.L_744:
        /*0018*/ 	.byte	0x03, 0x50
        /*001a*/ 	.short	0x0000


	//----- nvinfo : EIATTR_MAXREG_COUNT
	.align		4
        /*001c*/ 	.byte	0x03, 0x1b
        /*001e*/ 	.short	0x00a8


	//----- nvinfo : EIATTR_NUM_BARRIERS
	.align		4
        /*0020*/ 	.byte	0x02, 0x4c
        /*0022*/ 	.byte	0x10
	.zero		1


	//----- nvinfo : EIATTR_EXTERNS
	.align		4
        /*0024*/ 	.byte	0x04, 0x0f
        /*0026*/ 	.short	(.L_746 - .L_745)


	//   ....[0]....
	.align		4
.L_745:
        /*0028*/ 	.word	index@(__assertfail)


	//----- nvinfo : EIATTR_ANNOTATIONS
	.align		4
.L_746:
        /*002c*/ 	.byte	0x04, 0x55
        /*002e*/ 	.short	(.L_748 - .L_747)


	//   ....[0]....
.L_747:
        /* <DEDUP_REMOVED lines=158> */


	//----- nvinfo : EIATTR_MERCURY_ISA_VERSION
	.align		4
.L_748:
        /*09f8*/ 	.byte	0x03, 0x5f
        /*09fa*/ 	.short	0x0101


	//----- nvinfo : EIATTR_INT_WARP_WIDE_INSTR_OFFSETS
	.align		4
        /*09fc*/ 	.byte	0x04, 0x31
        /*09fe*/ 	.short	(.L_750 - .L_749)


	//   ....[0]....
.L_749:
        /*0a00*/ 	.word	0x00000190


	//   ....[1]....
        /*0a04*/ 	.word	0x000001c0


	//----- nvinfo : EIATTR_COOP_GROUP_MASK_REGIDS
	.align		4
.L_750:
        /*0a08*/ 	.byte	0x04, 0x29
        /*0a0a*/ 	.short	(.L_752 - .L_751)


	//   ....[0]....
.L_751:
        /*0a0c*/ 	.word	0xffffffff


	//   ....[1]....
        /*0a10*/ 	.word	0xffffffff


	//   ....[2]....
        /*0a14*/ 	.word	0xffffffff


	//   ....[3]....
        /*0a18*/ 	.word	0xffffffff


	//   ....[4]....
        /*0a1c*/ 	.word	0xffffffff


	//   ....[5]....
        /*0a20*/ 	.word	0xffffffff


	//   ....[6]....
        /*0a24*/ 	.word	0xffffffff


	//   ....[7]....
        /*0a28*/ 	.word	0xffffffff


	//   ....[8]....
        /*0a2c*/ 	.word	0xffffffff


	//   ....[9]....
        /*0a30*/ 	.word	0xffffffff


	//   ....[10]....
        /*0a34*/ 	.word	0xffffffff


	//   ....[11]....
        /*0a38*/ 	.word	0xffffffff


	//   ....[12]....
        /*0a3c*/ 	.word	0xffffffff


	//   ....[13]....
        /*0a40*/ 	.word	0xffffffff


	//   ....[14]....
        /*0a44*/ 	.word	0xffffffff


	//   ....[15]....
        /*0a48*/ 	.word	0xffffffff


	//   ....[16]....
        /*0a4c*/ 	.word	0xffffffff


	//   ....[17]....
        /*0a50*/ 	.word	0xffffffff


	//   ....[18]....
        /*0a54*/ 	.word	0xffffffff


	//   ....[19]....
        /*0a58*/ 	.word	0xffffffff


	//   ....[20]....
        /*0a5c*/ 	.word	0xffffffff


	//   ....[21]....
        /*0a60*/ 	.word	0xffffffff


	//   ....[22]....
        /*0a64*/ 	.word	0xffffffff


	//   ....[23]....
        /*0a68*/ 	.word	0xffffffff


	//   ....[24]....
        /*0a6c*/ 	.word	0xffffffff


	//   ....[25]....
        /*0a70*/ 	.word	0xffffffff


	//   ....[26]....
        /*0a74*/ 	.word	0xffffffff


	//   ....[27]....
        /*0a78*/ 	.word	0xffffffff


	//   ....[28]....
        /*0a7c*/ 	.word	0xffffffff


	//   ....[29]....
        /*0a80*/ 	.word	0xffffffff


	//   ....[30]....
        /*0a84*/ 	.word	0xffffffff


	//   ....[31]....
        /*0a88*/ 	.word	0xffffffff


	//   ....[32]....
        /*0a8c*/ 	.word	0xffffffff


	//   ....[33]....
        /*0a90*/ 	.word	0xffffffff


	//   ....[34]....
        /*0a94*/ 	.word	0xffffffff


	//   ....[35]....
        /*0a98*/ 	.word	0xffffffff


	//   ....[36]....
        /*0a9c*/ 	.word	0xffffffff


	//   ....[37]....
        /*0aa0*/ 	.word	0xffffffff


	//   ....[38]....
        /*0aa4*/ 	.word	0xffffffff


	//   ....[39]....
        /*0aa8*/ 	.word	0xffffffff


	//   ....[40]....
        /*0aac*/ 	.word	0xffffffff


	//   ....[41]....
        /*0ab0*/ 	.word	0xffffffff


	//   ....[42]....
        /*0ab4*/ 	.word	0xffffffff


	//   ....[43]....
        /*0ab8*/ 	.word	0xffffffff


	//   ....[44]....
        /*0abc*/ 	.word	0xffffffff


	//   ....[45]....
        /*0ac0*/ 	.word	0xffffffff


	//   ....[46]....
        /*0ac4*/ 	.word	0xffffffff


	//   ....[47]....
        /*0ac8*/ 	.word	0xffffffff


	//   ....[48]....
        /*0acc*/ 	.word	0xffffffff


	//   ....[49]....
        /*0ad0*/ 	.word	0xffffffff


	//   ....[50]....
        /*0ad4*/ 	.word	0xffffffff


	//   ....[51]....
        /*0ad8*/ 	.word	0xffffffff


	//   ....[52]....
        /*0adc*/ 	.word	0xffffffff


	//   ....[53]....
        /*0ae0*/ 	.word	0xffffffff


	//   ....[54]....
        /*0ae4*/ 	.word	0xffffffff


	//   ....[55]....
        /*0ae8*/ 	.word	0xffffffff


	//   ....[56]....
        /*0aec*/ 	.word	0xffffffff


	//   ....[57]....
        /*0af0*/ 	.word	0xffffffff


	//   ....[58]....
        /*0af4*/ 	.word	0xffffffff


	//   ....[59]....
        /*0af8*/ 	.word	0xffffffff


	//   ....[60]....
        /*0afc*/ 	.word	0xffffffff


	//   ....[61]....
        /*0b00*/ 	.word	0xffffffff


	//   ....[62]....
        /*0b04*/ 	.word	0xffffffff


	//   ....[63]....
        /*0b08*/ 	.word	0xffffffff


	//   ....[64]....
        /*0b0c*/ 	.word	0xffffffff


	//   ....[65]....
        /*0b10*/ 	.word	0xffffffff


	//   ....[66]....
        /*0b14*/ 	.word	0xffffffff


	//   ....[67]....
        /*0b18*/ 	.word	0xffffffff


	//   ....[68]....
        /*0b1c*/ 	.word	0xffffffff


	//   ....[69]....
        /*0b20*/ 	.word	0xffffffff


	//   ....[70]....
        /*0b24*/ 	.word	0xffffffff


	//   ....[71]....
        /*0b28*/ 	.word	0xffffffff


	//   ....[72]....
        /*0b2c*/ 	.word	0xffffffff


	//   ....[73]....
        /*0b30*/ 	.word	0xffffffff


	//   ....[74]....
        /*0b34*/ 	.word	0xffffffff


	//   ....[75]....
        /*0b38*/ 	.word	0xffffffff


	//   ....[76]....
        /*0b3c*/ 	.word	0xffffffff


	//   ....[77]....
        /*0b40*/ 	.word	0xffffffff


	//   ....[78]....
        /*0b44*/ 	.word	0xffffffff


	//   ....[79]....
        /*0b48*/ 	.word	0xffffffff


	//   ....[80]....
        /*0b4c*/ 	.word	0xffffffff


	//   ....[81]....
        /*0b50*/ 	.word	0xffffffff


	//   ....[82]....
        /*0b54*/ 	.word	0xffffffff


	//   ....[83]....
        /*0b58*/ 	.word	0xffffffff


	//   ....[84]....
        /*0b5c*/ 	.word	0xffffffff


	//   ....[85]....
        /*0b60*/ 	.word	0xffffffff


	//   ....[86]....
        /*0b64*/ 	.word	0xffffffff


	//   ....[87]....
        /*0b68*/ 	.word	0xffffffff


	//   ....[88]....
        /*0b6c*/ 	.word	0xffffffff


	//   ....[89]....
        /*0b70*/ 	.word	0xffffffff


	//   ....[90]....
        /*0b74*/ 	.word	0xffffffff


	//   ....[91]....
        /*0b78*/ 	.word	0xffffffff


	//   ....[92]....
        /*0b7c*/ 	.word	0xffffffff


	//   ....[93]....
        /*0b80*/ 	.word	0xffffffff


	//   ....[94]....
        /*0b84*/ 	.word	0xffffffff


	//   ....[95]....
        /*0b88*/ 	.word	0xffffffff


	//   ....[96]....
        /*0b8c*/ 	.word	0xffffffff


	//   ....[97]....
        /*0b90*/ 	.word	0xffffffff


	//   ....[98]....
        /*0b94*/ 	.word	0xffffffff


	//   ....[99]....
        /*0b98*/ 	.word	0xffffffff


	//   ....[100]....
        /*0b9c*/ 	.word	0xffffffff


	//   ....[101]....
        /*0ba0*/ 	.word	0xffffffff


	//   ....[102]....
        /*0ba4*/ 	.word	0xffffffff


	//   ....[103]....
        /*0ba8*/ 	.word	0xffffffff


	//   ....[104]....
        /*0bac*/ 	.word	0xffffffff


	//   ....[105]....
        /*0bb0*/ 	.word	0xffffffff


	//   ....[106]....
        /*0bb4*/ 	.word	0xffffffff


	//   ....[107]....
        /*0bb8*/ 	.word	0xffffffff


	//   ....[108]....
        /*0bbc*/ 	.word	0xffffffff


	//   ....[109]....
        /*0bc0*/ 	.word	0xffffffff


	//   ....[110]....
        /*0bc4*/ 	.word	0xffffffff


	//   ....[111]....
        /*0bc8*/ 	.word	0xffffffff


	//   ....[112]....
        /*0bcc*/ 	.word	0xffffffff


	//   ....[113]....
        /*0bd0*/ 	.word	0xffffffff


	//   ....[114]....
        /*0bd4*/ 	.word	0xffffffff


	//   ....[115]....
        /*0bd8*/ 	.word	0xffffffff


	//   ....[116]....
        /*0bdc*/ 	.word	0xffffffff


	//   ....[117]....
        /*0be0*/ 	.word	0xffffffff


	//   ....[118]....
        /*0be4*/ 	.word	0xffffffff


	//   ....[119]....
        /*0be8*/ 	.word	0xffffffff


	//   ....[120]....
        /*0bec*/ 	.word	0xffffffff


	//   ....[121]....
        /*0bf0*/ 	.word	0xffffffff


	//   ....[122]....
        /*0bf4*/ 	.word	0xffffffff


	//   ....[123]....
        /*0bf8*/ 	.word	0xffffffff


	//   ....[124]....
        /*0bfc*/ 	.word	0xffffffff


	//   ....[125]....
        /*0c00*/ 	.word	0xffffffff


	//   ....[126]....
        /*0c04*/ 	.word	0xffffffff


	//   ....[127]....
        /*0c08*/ 	.word	0xffffffff


	//   ....[128]....
        /*0c0c*/ 	.word	0xffffffff


	//   ....[129]....
        /*0c10*/ 	.word	0xffffffff


	//   ....[130]....
        /*0c14*/ 	.word	0xffffffff


	//   ....[131]....
        /*0c18*/ 	.word	0xffffffff


	//   ....[132]....
        /*0c1c*/ 	.word	0xffffffff


	//   ....[133]....
        /*0c20*/ 	.word	0xffffffff


	//   ....[134]....
        /*0c24*/ 	.word	0xffffffff


	//   ....[135]....
        /*0c28*/ 	.word	0xffffffff


	//   ....[136]....
        /*0c2c*/ 	.word	0xffffffff


	//   ....[137]....
        /*0c30*/ 	.word	0xffffffff


	//   ....[138]....
        /*0c34*/ 	.word	0xffffffff


	//   ....[139]....
        /*0c38*/ 	.word	0xffffffff


	//   ....[140]....
        /*0c3c*/ 	.word	0xffffffff


	//   ....[141]....
        /*0c40*/ 	.word	0xffffffff


	//   ....[142]....
        /*0c44*/ 	.word	0xffffffff


	//   ....[143]....
        /*0c48*/ 	.word	0xffffffff


	//   ....[144]....
        /*0c4c*/ 	.word	0xffffffff


	//   ....[145]....
        /*0c50*/ 	.word	0xffffffff


	//   ....[146]....
        /*0c54*/ 	.word	0xffffffff


	//   ....[147]....
        /*0c58*/ 	.word	0xffffffff


	//   ....[148]....
        /*0c5c*/ 	.word	0xffffffff


	//   ....[149]....
        /*0c60*/ 	.word	0xffffffff


	//   ....[150]....
        /*0c64*/ 	.word	0xffffffff


	//   ....[151]....
        /*0c68*/ 	.word	0xffffffff


	//   ....[152]....
        /*0c6c*/ 	.word	0xffffffff


	//   ....[153]....
        /*0c70*/ 	.word	0xffffffff


	//   ....[154]....
        /*0c74*/ 	.word	0xffffffff


	//   ....[155]....
        /*0c78*/ 	.word	0xffffffff


	//   ....[156]....
        /*0c7c*/ 	.word	0xffffffff


	//   ....[157]....
        /*0c80*/ 	.word	0xffffffff


	//   ....[158]....
        /*0c84*/ 	.word	0xffffffff


	//   ....[159]....
        /*0c88*/ 	.word	0xffffffff


	//   ....[160]....
        /*0c8c*/ 	.word	0xffffffff


	//   ....[161]....
        /*0c90*/ 	.word	0xffffffff


	//   ....[162]....
        /*0c94*/ 	.word	0xffffffff


	//   ....[163]....
        /*0c98*/ 	.word	0xffffffff


	//   ....[164]....
        /*0c9c*/ 	.word	0xffffffff


	//   ....[165]....
        /*0ca0*/ 	.word	0xffffffff


	//   ....[166]....
        /*0ca4*/ 	.word	0xffffffff


	//   ....[167]....
        /*0ca8*/ 	.word	0xffffffff


	//   ....[168]....
        /*0cac*/ 	.word	0xffffffff


	//   ....[169]....
        /*0cb0*/ 	.word	0xffffffff


	//   ....[170]....
        /*0cb4*/ 	.word	0xffffffff


	//   ....[171]....
        /*0cb8*/ 	.word	0xffffffff


	//   ....[172]....
        /*0cbc*/ 	.word	0xffffffff


	//   ....[173]....
        /*0cc0*/ 	.word	0xffffffff


	//   ....[174]....
        /*0cc4*/ 	.word	0xffffffff


	//   ....[175]....
        /*0cc8*/ 	.word	0xffffffff


	//   ....[176]....
        /*0ccc*/ 	.word	0xffffffff


	//   ....[177]....
        /*0cd0*/ 	.word	0xffffffff


	//   ....[178]....
        /*0cd4*/ 	.word	0xffffffff


	//   ....[179]....
        /*0cd8*/ 	.word	0xffffffff


	//   ....[180]....
        /*0cdc*/ 	.word	0xffffffff


	//   ....[181]....
        /*0ce0*/ 	.word	0xffffffff


	//   ....[182]....
        /*0ce4*/ 	.word	0xffffffff


	//   ....[183]....
        /*0ce8*/ 	.word	0xffffffff


	//   ....[184]....
        /*0cec*/ 	.word	0xffffffff


	//   ....[185]....
        /*0cf0*/ 	.word	0xffffffff


	//   ....[186]....
        /*0cf4*/ 	.word	0xffffffff


	//   ....[187]....
        /*0cf8*/ 	.word	0xffffffff


	//   ....[188]....
        /*0cfc*/ 	.word	0xffffffff


	//   ....[189]....
        /*0d00*/ 	.word	0xffffffff


	//   ....[190]....
        /*0d04*/ 	.word	0xffffffff


	//   ....[191]....
        /*0d08*/ 	.word	0xffffffff


	//   ....[192]....
        /*0d0c*/ 	.word	0xffffffff


	//   ....[193]....
        /*0d10*/ 	.word	0xffffffff


	//   ....[194]....
        /*0d14*/ 	.word	0xffffffff


	//   ....[195]....
        /*0d18*/ 	.word	0xffffffff


	//   ....[196]....
        /*0d1c*/ 	.word	0xffffffff


	//   ....[197]....
        /*0d20*/ 	.word	0xffffffff


	//   ....[198]....
        /*0d24*/ 	.word	0xffffffff


	//   ....[199]....
        /*0d28*/ 	.word	0x0500000f


	//----- nvinfo : EIATTR_COOP_GROUP_INSTR_OFFSETS
	.align		4
.L_752:
        /*0d2c*/ 	.byte	0x04, 0x28
        /*0d2e*/ 	.short	(.L_754 - .L_753)


	//   ....[0]....
.L_753:
        /*0d30*/ 	.word	0x00000070


	//   ....[1]....
        /*0d34*/ 	.word	0x000001a0


	//   ....[2]....
        /*0d38*/ 	.word	0x000001f0


	//   ....[3]....
        /*0d3c*/ 	.word	0x000003e0


	//   ....[4]....
        /*0d40*/ 	.word	0x00000620


	//   ....[5]....
        /*0d44*/ 	.word	0x00001410


	//   ....[6]....
        /*0d48*/ 	.word	0x00003700


	//   ....[7]....
        /*0d4c*/ 	.word	0x00003d40


	//   ....[8]....
        /*0d50*/ 	.word	0x00003f60


	//   ....[9]....
        /*0d54*/ 	.word	0x00003f90


	//   ....[10]....
        /*0d58*/ 	.word	0x00003fc0


	//   ....[11]....
        /*0d5c*/ 	.word	0x00004000


	//   ....[12]....
        /*0d60*/ 	.word	0x00004040


	//   ....[13]....
        /*0d64*/ 	.word	0x00004120


	//   ....[14]....
        /*0d68*/ 	.word	0x00004160


	//   ....[15]....
        /*0d6c*/ 	.word	0x00004190


	//   ....[16]....
        /*0d70*/ 	.word	0x000041a0


	//   ....[17]....
        /*0d74*/ 	.word	0x000041c0


	//   ....[18]....
        /*0d78*/ 	.word	0x000041d0


	//   ....[19]....
        /*0d7c*/ 	.word	0x00004240


	//   ....[20]....
        /*0d80*/ 	.word	0x00004280


	//   ....[21]....
        /*0d84*/ 	.word	0x000042c0


	//   ....[22]....
        /*0d88*/ 	.word	0x00004300


	//   ....[23]....
        /*0d8c*/ 	.word	0x00004350


	//   ....[24]....
        /*0d90*/ 	.word	0x00004450


	//   ....[25]....
        /*0d94*/ 	.word	0x000044b0


	//   ....[26]....
        /*0d98*/ 	.word	0x000044e0


	//   ....[27]....
        /*0d9c*/ 	.word	0x00004540


	//   ....[28]....
        /*0da0*/ 	.word	0x00004580


	//   ....[29]....
        /*0da4*/ 	.word	0x000045a0


	//   ....[30]....
        /*0da8*/ 	.word	0x000045d0


	//   ....[31]....
        /*0dac*/ 	.word	0x00004600


	//   ....[32]....
        /*0db0*/ 	.word	0x00004620


	//   ....[33]....
        /*0db4*/ 	.word	0x00004740


	//   ....[34]....
        /*0db8*/ 	.word	0x00004780


	//   ....[35]....
        /*0dbc*/ 	.word	0x000047b0


	//   ....[36]....
        /*0dc0*/ 	.word	0x000047e0


	//   ....[37]....
        /*0dc4*/ 	.word	0x00004800


	//   ....[38]....
        /*0dc8*/ 	.word	0x000048b0


	//   ....[39]....
        /*0dcc*/ 	.word	0x000048e0


	//   ....[40]....
        /*0dd0*/ 	.word	0x00004920


	//   ....[41]....
        /*0dd4*/ 	.word	0x00004940


	//   ....[42]....
        /*0dd8*/ 	.word	0x00004960


	//   ....[43]....
        /*0ddc*/ 	.word	0x00004970


	//   ....[44]....
        /*0de0*/ 	.word	0x000049c0


	//   ....[45]....
        /*0de4*/ 	.word	0x000049f0


	//   ....[46]....
        /*0de8*/ 	.word	0x00004a30


	//   ....[47]....
        /*0dec*/ 	.word	0x00004a60


	//   ....[48]....
        /*0df0*/ 	.word	0x00004b70


	//   ....[49]....
        /*0df4*/ 	.word	0x00004c10


	//   ....[50]....
        /*0df8*/ 	.word	0x00004c20


	//   ....[51]....
        /*0dfc*/ 	.word	0x00004cf0


	//   ....[52]....
        /*0e00*/ 	.word	0x00004d20


	//   ....[53]....
        /*0e04*/ 	.word	0x00004d60


	//   ....[54]....
        /*0e08*/ 	.word	0x00004e20


	//   ....[55]....
        /*0e0c*/ 	.word	0x00004fc0


	//   ....[56]....
        /*0e10*/ 	.word	0x00005000


	//   ....[57]....
        /*0e14*/ 	.word	0x000050b0


	//   ....[58]....
        /*0e18*/ 	.word	0x000050f0


	//   ....[59]....
        /*0e1c*/ 	.word	0x00005130


	//   ....[60]....
        /*0e20*/ 	.word	0x000051b0


	//   ....[61]....
        /*0e24*/ 	.word	0x000051f0


	//   ....[62]....
        /*0e28*/ 	.word	0x00005320


	//   ....[63]....
        /*0e2c*/ 	.word	0x00005490


	//   ....[64]....
        /*0e30*/ 	.word	0x000054c0


	//   ....[65]....
        /*0e34*/ 	.word	0x000054e0


	//   ....[66]....
        /*0e38*/ 	.word	0x00005500


	//   ....[67]....
        /*0e3c*/ 	.word	0x00005540


	//   ....[68]....
        /*0e40*/ 	.word	0x00005560


	//   ....[69]....
        /*0e44*/ 	.word	0x000055e0


	//   ....[70]....
        /*0e48*/ 	.word	0x000085c0


	//   ....[71]....
        /*0e4c*/ 	.word	0x00008820


	//   ....[72]....
        /*0e50*/ 	.word	0x00008840


	//   ....[73]....
        /*0e54*/ 	.word	0x00008880


	//   ....[74]....
        /*0e58*/ 	.word	0x000088b0


	//   ....[75]....
        /*0e5c*/ 	.word	0x00008920


	//   ....[76]....
        /*0e60*/ 	.word	0x000089d0


	//   ....[77]....
        /*0e64*/ 	.word	0x00008a90


	//   ....[78]....
        /*0e68*/ 	.word	0x00008b30


	//   ....[79]....
        /*0e6c*/ 	.word	0x00008b50


	//   ....[80]....
        /*0e70*/ 	.word	0x00008b80


	//   ....[81]....
        /*0e74*/ 	.word	0x00008bf0


	//   ....[82]....
        /*0e78*/ 	.word	0x00008c30


	//   ....[83]....
        /*0e7c*/ 	.word	0x00008cc0


	//   ....[84]....
        /*0e80*/ 	.word	0x00008dd0


	//   ....[85]....
        /*0e84*/ 	.word	0x00008e80


	//   ....[86]....
        /*0e88*/ 	.word	0x00008ec0


	//   ....[87]....
        /*0e8c*/ 	.word	0x00008f20


	//   ....[88]....
        /*0e90*/ 	.word	0x00008f30


	//   ....[89]....
        /*0e94*/ 	.word	0x00008f60


	//   ....[90]....
        /*0e98*/ 	.word	0x00008f70


	//   ....[91]....
        /*0e9c*/ 	.word	0x00008f80


	//   ....[92]....
        /*0ea0*/ 	.word	0x00009010


	//   ....[93]....
        /*0ea4*/ 	.word	0x000090b0


	//   ....[94]....
        /*0ea8*/ 	.word	0x000090e0


	//   ....[95]....
        /*0eac*/ 	.word	0x00009160


	//   ....[96]....
        /*0eb0*/ 	.word	0x000091b0


	//   ....[97]....
        /*0eb4*/ 	.word	0x000091e0


	//   ....[98]....
        /*0eb8*/ 	.word	0x00009290


	//   ....[99]....
        /*0ebc*/ 	.word	0x000092d0


	//   ....[100]....
        /*0ec0*/ 	.word	0x00009300


	//   ....[101]....
        /*0ec4*/ 	.word	0x00009350


	//   ....[102]....
        /*0ec8*/ 	.word	0x00009380


	//   ....[103]....
        /*0ecc*/ 	.word	0x000093b0


	//   ....[104]....
        /*0ed0*/ 	.word	0x00009400


	//   ....[105]....
        /*0ed4*/ 	.word	0x000094a0


	//   ....[106]....
        /*0ed8*/ 	.word	0x00009640


	//   ....[107]....
        /*0edc*/ 	.word	0x00009810


	//   ....[108]....
        /*0ee0*/ 	.word	0x00009870


	//   ....[109]....
        /*0ee4*/ 	.word	0x000098c0


	//   ....[110]....
        /*0ee8*/ 	.word	0x00009b90


	//   ....[111]....
        /*0eec*/ 	.word	0x00009bc0


	//   ....[112]....
        /*0ef0*/ 	.word	0x00009c00


	//   ....[113]....
        /*0ef4*/ 	.word	0x00009c10


	//   ....[114]....
        /*0ef8*/ 	.word	0x00009c20


	//   ....[115]....
        /*0efc*/ 	.word	0x00009c30


	//   ....[116]....
        /*0f00*/ 	.word	0x00009cb0


	//   ....[117]....
        /*0f04*/ 	.word	0x00009df0


	//   ....[118]....
        /*0f08*/ 	.word	0x00009e40


	//   ....[119]....
        /*0f0c*/ 	.word	0x0000a100


	//   ....[120]....
        /*0f10*/ 	.word	0x0000a110


	//   ....[121]....
        /*0f14*/ 	.word	0x0000a120


	//   ....[122]....
        /*0f18*/ 	.word	0x0000a130


	//   ....[123]....
        /*0f1c*/ 	.word	0x0000a150


	//   ....[124]....
        /*0f20*/ 	.word	0x0000a160


	//   ....[125]....
        /*0f24*/ 	.word	0x0000a170


	//   ....[126]....
        /*0f28*/ 	.word	0x0000a4d0


	//   ....[127]....
        /*0f2c*/ 	.word	0x0000a4e0


	//   ....[128]....
        /*0f30*/ 	.word	0x0000a4f0


	//   ....[129]....
        /*0f34*/ 	.word	0x0000a500


	//   ....[130]....
        /*0f38*/ 	.word	0x0000a510


	//   ....[131]....
        /*0f3c*/ 	.word	0x0000a520


	//   ....[132]....
        /*0f40*/ 	.word	0x0000a530


	//   ....[133]....
        /*0f44*/ 	.word	0x0000a540


	//   ....[134]....
        /*0f48*/ 	.word	0x0000ddf0


	//   ....[135]....
        /*0f4c*/ 	.word	0x0000e560


	//   ....[136]....
        /*0f50*/ 	.word	0x0000e5a0


	//   ....[137]....
        /*0f54*/ 	.word	0x0000e5f0


	//   ....[138]....
        /*0f58*/ 	.word	0x0000e640


	//   ....[139]....
        /*0f5c*/ 	.word	0x0000e650


	//   ....[140]....
        /*0f60*/ 	.word	0x0000e6d0


	//   ....[141]....
        /*0f64*/ 	.word	0x0000e700


	//   ....[142]....
        /*0f68*/ 	.word	0x0000e710


	//   ....[143]....
        /*0f6c*/ 	.word	0x0000e720


	//   ....[144]....
        /*0f70*/ 	.word	0x0000e770


	//   ....[145]....
        /*0f74*/ 	.word	0x0000e780


	//   ....[146]....
        /*0f78*/ 	.word	0x0000e7c0


	//   ....[147]....
        /*0f7c*/ 	.word	0x0000e870


	//   ....[148]....
        /*0f80*/ 	.word	0x0000e900


	//   ....[149]....
        /*0f84*/ 	.word	0x0000e910


	//   ....[150]....
        /*0f88*/ 	.word	0x0000e990


	//   ....[151]....
        /*0f8c*/ 	.word	0x0000ea10


	//   ....[152]....
        /*0f90*/ 	.word	0x0000ea60


	//   ....[153]....
        /*0f94*/ 	.word	0x0000eac0


	//   ....[154]....
        /*0f98*/ 	.word	0x0000eae0


	//   ....[155]....
        /*0f9c*/ 	.word	0x0000eb10


	//   ....[156]....
        /*0fa0*/ 	.word	0x0000eb40


	//   ....[157]....
        /*0fa4*/ 	.word	0x0000eb70


	//   ....[158]....
        /*0fa8*/ 	.word	0x0000eb90


	//   ....[159]....
        /*0fac*/ 	.word	0x0000ec00


	//   ....[160]....
        /*0fb0*/ 	.word	0x0000ec70


	//   ....[161]....
        /*0fb4*/ 	.word	0x0000ecc0


	//   ....[162]....
        /*0fb8*/ 	.word	0x0000ecd0


	//   ....[163]....
        /*0fbc*/ 	.word	0x0000ed00


	//   ....[164]....
        /*0fc0*/ 	.word	0x0000ed50


	//   ....[165]....
        /*0fc4*/ 	.word	0x0000ed70


	//   ....[166]....
        /*0fc8*/ 	.word	0x0000edc0


	//   ....[167]....
        /*0fcc*/ 	.word	0x0000ee20


	//   ....[168]....
        /*0fd0*/ 	.word	0x0000ee50


	//   ....[169]....
        /*0fd4*/ 	.word	0x0000ee80


	//   ....[170]....
        /*0fd8*/ 	.word	0x0000eef0


	//   ....[171]....
        /*0fdc*/ 	.word	0x0000ef30


	//   ....[172]....
        /*0fe0*/ 	.word	0x0000ef50


	//   ....[173]....
        /*0fe4*/ 	.word	0x0000ef80


	//   ....[174]....
        /*0fe8*/ 	.word	0x0000f0e0


	//   ....[175]....
        /*0fec*/ 	.word	0x0000f140


	//   ....[176]....
        /*0ff0*/ 	.word	0x0000f250


	//   ....[177]....
        /*0ff4*/ 	.word	0x0000f290


	//   ....[178]....
        /*0ff8*/ 	.word	0x0000f330


	//   ....[179]....
        /*0ffc*/ 	.word	0x0000f380


	//   ....[180]....
        /*1000*/ 	.word	0x0000f3d0


	//   ....[181]....
        /*1004*/ 	.word	0x0000f3f0


	//   ....[182]....
        /*1008*/ 	.word	0x0000f410


	//   ....[183]....
        /*100c*/ 	.word	0x0000f580


	//   ....[184]....
        /*1010*/ 	.word	0x0000f5e0


	//   ....[185]....
        /*1014*/ 	.word	0x0000f6c0


	//   ....[186]....
        /*1018*/ 	.word	0x0000f6e0


	//   ....[187]....
        /*101c*/ 	.word	0x0000f700


	//   ....[188]....
        /*1020*/ 	.word	0x0000f710


	//   ....[189]....
        /*1024*/ 	.word	0x0000f730


	//   ....[190]....
        /*1028*/ 	.word	0x0000fd00


	//   ....[191]....
        /*102c*/ 	.word	0x0000fd20


	//   ....[192]....
        /*1030*/ 	.word	0x0000fd40


	//   ....[193]....
        /*1034*/ 	.word	0x0000fd50


	//   ....[194]....
        /*1038*/ 	.word	0x0000fd60


	//   ....[195]....
        /*103c*/ 	.word	0x0000fd70


	//   ....[196]....
        /*1040*/ 	.word	0x0000fd80


	//   ....[197]....
        /*1044*/ 	.word	0x0000fda0


	//   ....[198]....
        /*1048*/ 	.word	0x000122f0


	//   ....[199]....
        /*104c*/ 	.word	0x00015a40


	//----- nvinfo : EIATTR_REG_RECONFIG
	.align		4
.L_754:
        /*1050*/ 	.byte	0x01, 0x54
	.zero		2


	//----- nvinfo : EIATTR_SYSCALL_OFFSETS
	.align		4
        /*1054*/ 	.byte	0x04, 0x46
        /*1056*/ 	.short	(.L_756 - .L_755)


	//   ....[0]....
.L_755:
        /*1058*/ 	.word	0x00001070


	//   ....[1]....
        /*105c*/ 	.word	0x00001160


	//   ....[2]....
        /*1060*/ 	.word	0x000012c0


	//   ....[3]....
        /*1064*/ 	.word	0x000013b0


	//----- nvinfo : EIATTR_MBARRIER_INSTR_OFFSETS
	.align		4
.L_756:
        /*1068*/ 	.byte	0x04, 0x39
        /*106a*/ 	.short	(.L_758 - .L_757)


	//   ....[0]....
.L_757:
        /*106c*/ 	.word	0x00000290
        /*1070*/ 	.word	0x000000ff
        /*1074*/ 	.word	0x00030c00
        /*1078*/ 	.short	0x0100
        /*107a*/ 	.byte	0x06
	.zero		1


	//   ....[1]....
        /*107c*/ 	.word	0x00000390
        /*1080*/ 	.word	0x000000ff
        /*1084*/ 	.word	0x00030c10
        /*1088*/ 	.short	0x0100
        /*108a*/ 	.byte	0x08
	.zero		1


	//   ....[2]....
        /*108c*/ 	.word	0x000003a0
        /*1090*/ 	.word	0x000000ff
        /*1094*/ 	.word	0x00030c20
        /*1098*/ 	.short	0x0100
        /*109a*/ 	.byte	0x08
	.zero		1


	//   ....[3]....
        /*109c*/ 	.word	0x000003b0
        /*10a0*/ 	.word	0x000000ff
        /*10a4*/ 	.word	0x00030c18
        /*10a8*/ 	.short	0x0100
        /*10aa*/ 	.byte	0x08
	.zero		1


	//   ....[4]....
        /*10ac*/ 	.word	0x000003c0
        /*10b0*/ 	.word	0x000000ff
        /*10b4*/ 	.word	0x00030c28
        /*10b8*/ 	.short	0x0100
        /*10ba*/ 	.byte	0x08
	.zero		1


	//   ....[5]....
        /*10bc*/ 	.word	0x000004f0
        /*10c0*/ 	.word	0x000000ff
        /*10c4*/ 	.word	0x00030c30
        /*10c8*/ 	.short	0x0100
        /*10ca*/ 	.byte	0x08
	.zero		1


	//   ....[6]....
        /*10cc*/ 	.word	0x00000500
        /*10d0*/ 	.word	0x000000ff
        /*10d4*/ 	.word	0x00030c40
        /*10d8*/ 	.short	0x0100
        /*10da*/ 	.byte	0x08
	.zero		1


	//   ....[7]....
        /*10dc*/ 	.word	0x00000510
        /*10e0*/ 	.word	0x000000ff
        /*10e4*/ 	.word	0x00030c38
        /*10e8*/ 	.short	0x0100
        /*10ea*/ 	.byte	0x08
	.zero		1


	//   ....[8]....
        /*10ec*/ 	.word	0x00000520
        /*10f0*/ 	.word	0x000000ff
        /*10f4*/ 	.word	0x00030c48
        /*10f8*/ 	.short	0x0100
        /*10fa*/ 	.byte	0x08
	.zero		1


	//   ....[9]....
        /*10fc*/ 	.word	0x00001450
        /*1100*/ 	.word	0x00000010
        /*1104*/ 	.word	0x00030c00
        /*1108*/ 	.short	0x010a
        /*110a*/ 	.byte	0x3f
	.zero		1


	//   ....[10]....
        /*110c*/ 	.word	0x00001580
        /*1110*/ 	.word	0x00000010
        /*1114*/ 	.word	0x00030c00
        /*1118*/ 	.short	0x010a
        /*111a*/ 	.byte	0x3f
	.zero		1


	//   ....[11]....
        /*111c*/ 	.word	0x00002030
        /*1120*/ 	.word	0x00000006
        /*1124*/ 	.word	0x00030c10
        /*1128*/ 	.short	0x010a
        /*112a*/ 	.byte	0x3f
	.zero		1


	//   ....[12]....
        /*112c*/ 	.word	0x000020a0
        /*1130*/ 	.word	0x00000006
        /*1134*/ 	.word	0x00030c10
        /*1138*/ 	.short	0x010a
        /*113a*/ 	.byte	0x3f
	.zero		1


	//   ....[13]....
        /*113c*/ 	.word	0x000024d0
        /*1140*/ 	.word	0x00000006
        /*1144*/ 	.word	0x00030c30
        /*1148*/ 	.short	0x010a
        /*114a*/ 	.byte	0x3f
	.zero		1


	//   ....[14]....
        /*114c*/ 	.word	0x00002510
        /*1150*/ 	.word	0x00000006
        /*1154*/ 	.word	0x00030c30
        /*1158*/ 	.short	0x010a
        /*115a*/ 	.byte	0x3f
	.zero		1


	//   ....[15]....
        /*115c*/ 	.word	0x00006bc0
        /*1160*/ 	.word	0x00000005
        /*1164*/ 	.word	0x00000000
        /*1168*/ 	.short	0x0101
        /*116a*/ 	.byte	0x3f
	.zero		1


	//   ....[16]....
        /*116c*/ 	.word	0x00007010
        /*1170*/ 	.word	0x00000006
        /*1174*/ 	.word	0x00000000
        /*1178*/ 	.short	0x0101
        /*117a*/ 	.byte	0x3f
	.zero		1


	//   ....[17]....
        /*117c*/ 	.word	0x00007940
        /*1180*/ 	.word	0x00000006
        /*1184*/ 	.word	0x00030c10
        /*1188*/ 	.short	0x010a
        /*118a*/ 	.byte	0x3f
	.zero		1


	//   ....[18]....
        /*118c*/ 	.word	0x000079c0
        /*1190*/ 	.word	0x00000006
        /*1194*/ 	.word	0x00030c10
        /*1198*/ 	.short	0x010a
        /*119a*/ 	.byte	0x3f
	.zero		1


	//   ....[19]....
        /*119c*/ 	.word	0x00007dd0
        /*11a0*/ 	.word	0x00000006
        /*11a4*/ 	.word	0x00030c30
        /*11a8*/ 	.short	0x010a
        /*11aa*/ 	.byte	0x3f
	.zero		1


	//   ....[20]....
        /*11ac*/ 	.word	0x00007e10
        /*11b0*/ 	.word	0x00000006
        /*11b4*/ 	.word	0x00030c30
        /*11b8*/ 	.short	0x010a
        /*11ba*/ 	.byte	0x3f
	.zero		1


	//   ....[21]....
        /*11bc*/ 	.word	0x0000ba30
        /*11c0*/ 	.word	0x00000005
        /*11c4*/ 	.word	0x00000000
        /*11c8*/ 	.short	0x0101
        /*11ca*/ 	.byte	0x3f
	.zero		1


	//   ....[22]....
        /*11cc*/ 	.word	0x0000bea0
        /*11d0*/ 	.word	0x00000006
        /*11d4*/ 	.word	0x00000000
        /*11d8*/ 	.short	0x0101
        /*11da*/ 	.byte	0x3f
	.zero		1


	//   ....[23]....
        /*11dc*/ 	.word	0x0000c740
        /*11e0*/ 	.word	0x00000006
        /*11e4*/ 	.word	0x00030c10
        /*11e8*/ 	.short	0x010a
        /*11ea*/ 	.byte	0x3f
	.zero		1


	//   ....[24]....
        /*11ec*/ 	.word	0x0000c7c0
        /*11f0*/ 	.word	0x00000006
        /*11f4*/ 	.word	0x00030c10
        /*11f8*/ 	.short	0x010a
        /*11fa*/ 	.byte	0x3f
	.zero		1


	//   ....[25]....
        /*11fc*/ 	.word	0x0000cbd0
        /*1200*/ 	.word	0x00000006
        /*1204*/ 	.word	0x00030c30
        /*1208*/ 	.short	0x010a
        /*120a*/ 	.byte	0x3f
	.zero		1


	//   ....[26]....
        /*120c*/ 	.word	0x0000cc10
        /*1210*/ 	.word	0x00000006
        /*1214*/ 	.word	0x00030c30
        /*1218*/ 	.short	0x010a
        /*121a*/ 	.byte	0x3f
	.zero		1


	//   ....[27]....
        /*121c*/ 	.word	0x000112e0
        /*1220*/ 	.word	0x00000005
        /*1224*/ 	.word	0x00000000
        /*1228*/ 	.short	0x0101
        /*122a*/ 	.byte	0x3f
	.zero		1


	//   ....[28]....
        /*122c*/ 	.word	0x00011760
        /*1230*/ 	.word	0x00000006
        /*1234*/ 	.word	0x00000000
        /*1238*/ 	.short	0x0101
        /*123a*/ 	.byte	0x3f
	.zero		1


	//   ....[29]....
        /*123c*/ 	.word	0x00014070
        /*1240*/ 	.word	0x0000000f
        /*1244*/ 	.word	0x00030c20
        /*1248*/ 	.short	0x010a
        /*124a*/ 	.byte	0x3f
	.zero		1


	//   ....[30]....
        /*124c*/ 	.word	0x00014660
        /*1250*/ 	.word	0x0000000f
        /*1254*/ 	.word	0x00030c40
        /*1258*/ 	.short	0x010a
        /*125a*/ 	.byte	0x3f
	.zero		1


	//   ....[31]....
        /*125c*/ 	.word	0x000148c0
        /*1260*/ 	.word	0x0000000f
        /*1264*/ 	.word	0x00030c28
        /*1268*/ 	.short	0x010a
        /*126a*/ 	.byte	0x3f
	.zero		1


	//   ....[32]....
        /*126c*/ 	.word	0x00014b20
        /*1270*/ 	.word	0x0000000f
        /*1274*/ 	.word	0x00030c48
        /*1278*/ 	.short	0x010a
        /*127a*/ 	.byte	0x3f
	.zero		1


	//   ....[33]....
        /*127c*/ 	.word	0x00014d20
        /*1280*/ 	.word	0x0000000f
        /*1284*/ 	.word	0x00030c20
        /*1288*/ 	.short	0x010a
        /*128a*/ 	.byte	0x3f
	.zero		1


	//   ....[34]....
        /*128c*/ 	.word	0x00014ff0
        /*1290*/ 	.word	0x0000000f
        /*1294*/ 	.word	0x00030c40
        /*1298*/ 	.short	0x010a
        /*129a*/ 	.byte	0x3f
	.zero		1


	//   ....[35]....
        /*129c*/ 	.word	0x00015220
        /*12a0*/ 	.word	0x0000000f
        /*12a4*/ 	.word	0x00030c28
        /*12a8*/ 	.short	0x010a
        /*12aa*/ 	.byte	0x3f
	.zero		1


	//   ....[36]....
        /*12ac*/ 	.word	0x000154c0
        /*12b0*/ 	.word	0x00000003
        /*12b4*/ 	.word	0x00030c40
        /*12b8*/ 	.short	0x010a
        /*12ba*/ 	.byte	0x3f
	.zero		1


	//   ....[37]....
        /*12bc*/ 	.word	0x000158a0
        /*12c0*/ 	.word	0x00000007
        /*12c4*/ 	.word	0x00000000
        /*12c8*/ 	.short	0x010a
        /*12ca*/ 	.byte	0x3f
	.zero		1


	//   ....[38]....
        /*12cc*/ 	.word	0x00015900
        /*12d0*/ 	.word	0x00000003
        /*12d4*/ 	.word	0x00000000
        /*12d8*/ 	.short	0x010a
        /*12da*/ 	.byte	0x3f
	.zero		1


	//   ....[39]....
        /*12dc*/ 	.word	0x00015960
        /*12e0*/ 	.word	0x00000005
        /*12e4*/ 	.word	0x00000000
        /*12e8*/ 	.short	0x010a
        /*12ea*/ 	.byte	0x3f
	.zero		1


	//   ....[40]....
        /*12ec*/ 	.word	0x00015990
        /*12f0*/ 	.word	0x00000003
        /*12f4*/ 	.word	0x00000000
        /*12f8*/ 	.short	0x010a
        /*12fa*/ 	.byte	0x3f
	.zero		1


	//   ....[41]....
        /*12fc*/ 	.word	0x00015a70
        /*1300*/ 	.word	0x00000010
        /*1304*/ 	.word	0x00030c00
        /*1308*/ 	.short	0x010a
        /*130a*/ 	.byte	0x3f
	.zero		1


	//   ....[42]....
        /*130c*/ 	.word	0x00015ac0
        /*1310*/ 	.word	0x00000006
        /*1314*/ 	.word	0x00030c10
        /*1318*/ 	.short	0x010a
        /*131a*/ 	.byte	0x3f
	.zero		1


	//   ....[43]....
        /*131c*/ 	.word	0x00015b10
        /*1320*/ 	.word	0x00000006
        /*1324*/ 	.word	0x00030c30
        /*1328*/ 	.short	0x010a
        /*132a*/ 	.byte	0x3f
	.zero		1


	//   ....[44]....
        /*132c*/ 	.word	0x00015b60
        /*1330*/ 	.word	0x00000006
        /*1334*/ 	.word	0x00030c10
        /*1338*/ 	.short	0x010a
        /*133a*/ 	.byte	0x3f
	.zero		1


	//   ....[45]....
        /*133c*/ 	.word	0x00015bb0
        /*1340*/ 	.word	0x00000006
        /*1344*/ 	.word	0x00030c30
        /*1348*/ 	.short	0x010a
        /*134a*/ 	.byte	0x3f
	.zero		1


	//   ....[46]....
        /*134c*/ 	.word	0x00015c00
        /*1350*/ 	.word	0x00000006
        /*1354*/ 	.word	0x00030c10
        /*1358*/ 	.short	0x010a
        /*135a*/ 	.byte	0x3f
	.zero		1


	//   ....[47]....
        /*135c*/ 	.word	0x00015c50
        /*1360*/ 	.word	0x00000006
        /*1364*/ 	.word	0x00030c30
        /*1368*/ 	.short	0x010a
        /*136a*/ 	.byte	0x3f
	.zero		1


	//   ....[48]....
        /*136c*/ 	.word	0x00015ca0
        /*1370*/ 	.word	0x0000000f
        /*1374*/ 	.word	0x00030c20
        /*1378*/ 	.short	0x010a
        /*137a*/ 	.byte	0x3f
	.zero		1


	//   ....[49]....
        /*137c*/ 	.word	0x00015cf0
        /*1380*/ 	.word	0x0000000f
        /*1384*/ 	.word	0x00030c40
        /*1388*/ 	.short	0x010a
        /*138a*/ 	.byte	0x3f
	.zero		1


	//   ....[50]....
        /*138c*/ 	.word	0x00015d40
        /*1390*/ 	.word	0x0000000f
        /*1394*/ 	.word	0x00030c28
        /*1398*/ 	.short	0x010a
        /*139a*/ 	.byte	0x3f
	.zero		1


	//   ....[51]....
        /*139c*/ 	.word	0x00015d90
        /*13a0*/ 	.word	0x0000000f
        /*13a4*/ 	.word	0x00030c48
        /*13a8*/ 	.short	0x010a
        /*13aa*/ 	.byte	0x3f
	.zero		1


	//   ....[52]....
        /*13ac*/ 	.word	0x00015df0
        /*13b0*/ 	.word	0x0000000f
        /*13b4*/ 	.word	0x00030c20
        /*13b8*/ 	.short	0x010a
        /*13ba*/ 	.byte	0x3f
	.zero		1


	//   ....[53]....
        /*13bc*/ 	.word	0x00015e40
        /*13c0*/ 	.word	0x0000000f
        /*13c4*/ 	.word	0x00030c40
        /*13c8*/ 	.short	0x010a
        /*13ca*/ 	.byte	0x3f
	.zero		1


	//   ....[54]....
        /*13cc*/ 	.word	0x00015e90
        /*13d0*/ 	.word	0x0000000f
        /*13d4*/ 	.word	0x00030c28
        /*13d8*/ 	.short	0x010a
        /*13da*/ 	.byte	0x3f
	.zero		1


	//   ....[55]....
        /*13dc*/ 	.word	0x00015ee0
        /*13e0*/ 	.word	0x00000003
        /*13e4*/ 	.word	0x00030c40
        /*13e8*/ 	.short	0x010a
        /*13ea*/ 	.byte	0x3f
	.zero		1


	//   ....[56]....
        /*13ec*/ 	.word	0x00015fb0
        /*13f0*/ 	.word	0x00000007
        /*13f4*/ 	.word	0x00000000
        /*13f8*/ 	.short	0x010a
        /*13fa*/ 	.byte	0x3f
	.zero		1


	//   ....[57]....
        /*13fc*/ 	.word	0x00016000
        /*1400*/ 	.word	0x00000003
        /*1404*/ 	.word	0x00000000
        /*1408*/ 	.short	0x010a
        /*140a*/ 	.byte	0x3f
	.zero		1


	//   ....[58]....
        /*140c*/ 	.word	0x00016050
        /*1410*/ 	.word	0x00000005
        /*1414*/ 	.word	0x00000000
        /*1418*/ 	.short	0x010a
        /*141a*/ 	.byte	0x3f
	.zero		1


	//----- nvinfo : EIATTR_NUM_MBARRIERS
	.align		4
.L_758:
        /*141c*/ 	.byte	0x03, 0x38
        /*141e*/ 	.short	0x0009


	//----- nvinfo : EIATTR_EXIT_INSTR_OFFSETS
	.align		4
        /*1420*/ 	.byte	0x04, 0x1c
        /*1422*/ 	.short	(.L_760 - .L_759)


	//   ....[0]....
.L_759:
        /*1424*/ 	.word	0x000159e0


	//----- nvinfo : EIATTR_MAX_THREADS
	.align		4
.L_760:
        /*1428*/ 	.byte	0x04, 0x05
        /*142a*/ 	.short	(.L_762 - .L_761)
.L_761:
        /*142c*/ 	.word	0x00000180
        /*1430*/ 	.word	0x00000001
        /*1434*/ 	.word	0x00000001


	//----- nvinfo : EIATTR_CRS_STACK_SIZE
	.align		4
.L_762:
        /*1438*/ 	.byte	0x04, 0x1e
        /*143a*/ 	.short	(.L_764 - .L_763)
.L_763:
        /*143c*/ 	.word	0x00000000


	//----- nvinfo : EIATTR_CBANK_PARAM_SIZE
	.align		4
.L_764:
        /*1440*/ 	.byte	0x03, 0x19
        /*1442*/ 	.short	0x06f0


	//----- nvinfo : EIATTR_PARAM_CBANK
	.align		4
        /*1444*/ 	.byte	0x04, 0x0a
        /*1446*/ 	.short	(.L_766 - .L_765)
	.align		4
.L_765:
        /*1448*/ 	.word	index@(.nv.constant0._ZN7cutlass13device_kernelIN5flash11enable_sm90INS1_16FlashAttnBwdSm90INS1_25CollectiveMainloopBwdSm90ILi2ELi2ELi2EN4cute5tupleIJNS5_1CILi1EEES8_S8_EEENS6_IJNS7_ILi128EEESA_NS7_ILi64EEEEEENS_6half_tEfNS_4arch4Sm90ELb0ELb1ELb1ELb1ELb0ELb1ELb0ELb0ELi2ELi1ELi2ELi2ELb0EEENS1_24CollectiveEpilogueBwdGQAISC_fSF_Li256ELb1ELb0EEENS1_19SingleTileSchedulerILb1ELb0ELb0ELi128EEEEEEEEEvNT_6ParamsE)
        /*144c*/ 	.short	0x0210
        /*144e*/ 	.short	0x06f0


	//----- nvinfo : EIATTR_SW_WAR
	.align		4
.L_766:
        /*1450*/ 	.byte	0x04, 0x36
        /*1452*/ 	.short	(.L_768 - .L_767)
.L_767:
        /*1454*/ 	.word	0x00000008
.L_768:


//--------------------- .nv.info._ZN7cutlass13device_kernelIN5flash11enable_sm90INS1_16FlashAttnBwdSm90INS1_25CollectiveMainloopBwdSm90ILi2ELi2ELi2EN4cute5tupleIJNS5_1CILi1EEES8_S8_EEENS6_IJNS7_ILi128EEESA_NS7_ILi64EEEEEENS_6half_tEfNS_4arch4Sm90ELb0ELb1ELb1ELb1ELb1ELb1ELb0ELb0ELi2ELi1ELi2ELi2ELb0EEENS1_24CollectiveEpilogueBwdGQAISC_fSF_Li256ELb1ELb1EEENS1_19SingleTileSchedulerILb1ELb0ELb0ELi128EEEEEEEEEvNT_6ParamsE --------------------------
	.section	.nv.info._ZN7cutlass13device_kernelIN5flash11enable_sm90INS1_16FlashAttnBwdSm90INS1_25CollectiveMainloopBwdSm90ILi2ELi2ELi2EN4cute5tupleIJNS5_1CILi1EEES8_S8_EEENS6_IJNS7_ILi128EEESA_NS7_ILi64EEEEEENS_6half_tEfNS_4arch4Sm90ELb0ELb1ELb1ELb1ELb1ELb1ELb0ELb0ELi2ELi1ELi2ELi2ELb0EEENS1_24CollectiveEpilogueBwdGQAISC_fSF_Li256ELb1ELb1EEENS1_19SingleTileSchedulerILb1ELb0ELb0ELi128EEEEEEEEEvNT_6ParamsE,"",@"SHT_CUDA_INFO"
	.sectionflags	@""
	.align	4


	//----- nvinfo : EIATTR_CUDA_API_VERSION
	.align		4
        /*0000*/ 	.byte	0x04, 0x37
        /*0002*/ 	.short	(.L_770 - .L_769)
.L_769:
        /*0004*/ 	.word	0x00000082


	//----- nvinfo : EIATTR_KPARAM_INFO
	.align		4
.L_770:
        /*0008*/ 	.byte	0x04, 0x17
        /*000a*/ 	.short	(.L_772 - .L_771)
.L_771:
        /*000c*/ 	.word	0x00000000
        /*0010*/ 	.short	0x0000
        /*0012*/ 	.short	0x0070
        /*0014*/ 	.byte	0x00, 0xf0, 0x01, 0x1a


	//----- nvinfo : EIATTR_SPARSE_MMA_MASK
	.align		4
.L_772:
        /*0018*/ 	.byte	0x03, 0x50
        /*001a*/ 	.short	0x0000


	//----- nvinfo : EIATTR_MAXREG_COUNT
	.align		4
        /*001c*/ 	.byte	0x03, 0x1b
        /*001e*/ 	.short	0x00a8


	//----- nvinfo : EIATTR_NUM_BARRIERS
	.align		4
        /*0020*/ 	.byte	0x02, 0x4c
        /*0022*/ 	.byte	0x10
	.zero		1


	//----- nvinfo : EIATTR_EXTERNS
	.align		4
        /*0024*/ 	.byte	0x04, 0x0f
        /*0026*/ 	.short	(.L_774 - .L_773)


	//   ....[0]....
	.align		4
.L_773:
        /*0028*/ 	.word	index@(__assertfail)


	//----- nvinfo : EIATTR_ANNOTATIONS
	.align		4
.L_774:
        /*002c*/ 	.byte	0x04, 0x55
        /*002e*/ 	.short	(.L_776 - .L_775)


	//   ....[0]....
.L_775:
        /* <DEDUP_REMOVED lines=155> */


	//----- nvinfo : EIATTR_MERCURY_ISA_VERSION
	.align		4
.L_776:
        /*09d0*/ 	.byte	0x03, 0x5f
        /*09d2*/ 	.short	0x0101


	//----- nvinfo : EIATTR_INT_WARP_WIDE_INSTR_OFFSETS
	.align		4
        /*09d4*/ 	.byte	0x04, 0x31
        /*09d6*/ 	.short	(.L_778 - .L_777)


	//   ....[0]....
.L_777:
        /*09d8*/ 	.word	0x00000190


	//   ....[1]....
        /*09dc*/ 	.word	0x000001c0


	//   ....[2]....
        /*09e0*/ 	.word	0x000135c0


	//   ....[3]....
        /*09e4*/ 	.word	0x00013c10


	//   ....[4]....
        /*09e8*/ 	.word	0x000140c0


	//   ....[5]....
        /*09ec*/ 	.word	0x00014380


	//   ....[6]....
        /*09f0*/ 	.word	0x000145e0


	//   ....[7]....
        /*09f4*/ 	.word	0x00014770


	//----- nvinfo : EIATTR_COOP_GROUP_MASK_REGIDS
	.align		4
.L_778:
        /*09f8*/ 	.byte	0x04, 0x29
        /*09fa*/ 	.short	(.L_780 - .L_779)


	//   ....[0]....
.L_779:
        /*09fc*/ 	.word	0xffffffff


	//   ....[1]....
        /*0a00*/ 	.word	0xffffffff


	//   ....[2]....
        /*0a04*/ 	.word	0xffffffff


	//   ....[3]....
        /*0a08*/ 	.word	0xffffffff


	//   ....[4]....
        /*0a0c*/ 	.word	0xffffffff


	//   ....[5]....
        /*0a10*/ 	.word	0xffffffff


	//   ....[6]....
        /*0a14*/ 	.word	0xffffffff


	//   ....[7]....
        /*0a18*/ 	.word	0xffffffff


	//   ....[8]....
        /*0a1c*/ 	.word	0xffffffff


	//   ....[9]....
        /*0a20*/ 	.word	0xffffffff


	//   ....[10]....
        /*0a24*/ 	.word	0xffffffff


	//   ....[11]....
        /*0a28*/ 	.word	0xffffffff


	//   ....[12]....
        /*0a2c*/ 	.word	0xffffffff


	//   ....[13]....
        /*0a30*/ 	.word	0xffffffff


	//   ....[14]....
        /*0a34*/ 	.word	0xffffffff


	//   ....[15]....
        /*0a38*/ 	.word	0xffffffff


	//   ....[16]....
        /*0a3c*/ 	.word	0xffffffff


	//   ....[17]....
        /*0a40*/ 	.word	0xffffffff


	//   ....[18]....
        /*0a44*/ 	.word	0xffffffff


	//   ....[19]....
        /*0a48*/ 	.word	0xffffffff


	//   ....[20]....
        /*0a4c*/ 	.word	0xffffffff


	//   ....[21]....
        /*0a50*/ 	.word	0xffffffff


	//   ....[22]....
        /*0a54*/ 	.word	0xffffffff


	//   ....[23]....
        /*0a58*/ 	.word	0xffffffff


	//   ....[24]....
        /*0a5c*/ 	.word	0xffffffff


	//   ....[25]....
        /*0a60*/ 	.word	0xffffffff


	//   ....[26]....
        /*0a64*/ 	.word	0xffffffff


	//   ....[27]....
        /*0a68*/ 	.word	0xffffffff


	//   ....[28]....
        /*0a6c*/ 	.word	0xffffffff


	//   ....[29]....
        /*0a70*/ 	.word	0xffffffff


	//   ....[30]....
        /*0a74*/ 	.word	0xffffffff


	//   ....[31]....
        /*0a78*/ 	.word	0xffffffff


	//   ....[32]....
        /*0a7c*/ 	.word	0xffffffff


	//   ....[33]....
        /*0a80*/ 	.word	0xffffffff


	//   ....[34]....
        /*0a84*/ 	.word	0xffffffff


	//   ....[35]....
        /*0a88*/ 	.word	0xffffffff


	//   ....[36]....
        /*0a8c*/ 	.word	0xffffffff


	//   ....[37]....
        /*0a90*/ 	.word	0xffffffff


	//   ....[38]....
        /*0a94*/ 	.word	0xffffffff


	//   ....[39]....
        /*0a98*/ 	.word	0xffffffff


	//   ....[40]....
        /*0a9c*/ 	.word	0xffffffff


	//   ....[41]....
        /*0aa0*/ 	.word	0xffffffff


	//   ....[42]....
        /*0aa4*/ 	.word	0xffffffff


	//   ....[43]....
        /*0aa8*/ 	.word	0xffffffff


	//   ....[44]....
        /*0aac*/ 	.word	0xffffffff


	//   ....[45]....
        /*0ab0*/ 	.word	0xffffffff


	//   ....[46]....
        /*0ab4*/ 	.word	0xffffffff


	//   ....[47]....
        /*0ab8*/ 	.word	0xffffffff


	//   ....[48]....
        /*0abc*/ 	.word	0xffffffff


	//   ....[49]....
        /*0ac0*/ 	.word	0xffffffff


	//   ....[50]....
        /*0ac4*/ 	.word	0xffffffff


	//   ....[51]....
        /*0ac8*/ 	.word	0xffffffff


	//   ....[52]....
        /*0acc*/ 	.word	0xffffffff


	//   ....[53]....
        /*0ad0*/ 	.word	0xffffffff


	//   ....[54]....
        /*0ad4*/ 	.word	0xffffffff


	//   ....[55]....
        /*0ad8*/ 	.word	0xffffffff


	//   ....[56]....
        /*0adc*/ 	.word	0xffffffff


	//   ....[57]....
        /*0ae0*/ 	.word	0xffffffff


	//   ....[58]....
        /*0ae4*/ 	.word	0xffffffff


	//   ....[59]....
        /*0ae8*/ 	.word	0xffffffff


	//   ....[60]....
        /*0aec*/ 	.word	0xffffffff


	//   ....[61]....
        /*0af0*/ 	.word	0xffffffff


	//   ....[62]....
        /*0af4*/ 	.word	0xffffffff


	//   ....[63]....
        /*0af8*/ 	.word	0xffffffff


	//   ....[64]....
        /*0afc*/ 	.word	0xffffffff


	//   ....[65]....
        /*0b00*/ 	.word	0xffffffff


	//   ....[66]....
        /*0b04*/ 	.word	0xffffffff


	//   ....[67]....
        /*0b08*/ 	.word	0xffffffff


	//   ....[68]....
        /*0b0c*/ 	.word	0xffffffff


	//   ....[69]....
        /*0b10*/ 	.word	0xffffffff


	//   ....[70]....
        /*0b14*/ 	.word	0xffffffff


	//   ....[71]....
        /*0b18*/ 	.word	0xffffffff


	//   ....[72]....
        /*0b1c*/ 	.word	0xffffffff


	//   ....[73]....
        /*0b20*/ 	.word	0xffffffff


	//   ....[74]....
        /*0b24*/ 	.word	0xffffffff


	//   ....[75]....
        /*0b28*/ 	.word	0xffffffff


	//   ....[76]....
        /*0b2c*/ 	.word	0xffffffff


	//   ....[77]....
        /*0b30*/ 	.word	0xffffffff


	//   ....[78]....
        /*0b34*/ 	.word	0xffffffff


	//   ....[79]....
        /*0b38*/ 	.word	0xffffffff


	//   ....[80]....
        /*0b3c*/ 	.word	0xffffffff


	//   ....[81]....
        /*0b40*/ 	.word	0xffffffff


	//   ....[82]....
        /*0b44*/ 	.word	0xffffffff


	//   ....[83]....
        /*0b48*/ 	.word	0xffffffff


	//   ....[84]....
        /*0b4c*/ 	.word	0xffffffff


	//   ....[85]....
        /*0b50*/ 	.word	0xffffffff


	//   ....[86]....
        /*0b54*/ 	.word	0xffffffff


	//   ....[87]....
        /*0b58*/ 	.word	0xffffffff


	//   ....[88]....
        /*0b5c*/ 	.word	0xffffffff


	//   ....[89]....
        /*0b60*/ 	.word	0xffffffff


	//   ....[90]....
        /*0b64*/ 	.word	0xffffffff


	//   ....[91]....
        /*0b68*/ 	.word	0xffffffff


	//   ....[92]....
        /*0b6c*/ 	.word	0xffffffff


	//   ....[93]....
        /*0b70*/ 	.word	0xffffffff


	//   ....[94]....
        /*0b74*/ 	.word	0xffffffff


	//   ....[95]....
        /*0b78*/ 	.word	0xffffffff


	//   ....[96]....
        /*0b7c*/ 	.word	0xffffffff


	//   ....[97]....
        /*0b80*/ 	.word	0xffffffff


	//   ....[98]....
        /*0b84*/ 	.word	0xffffffff


	//   ....[99]....
        /*0b88*/ 	.word	0xffffffff


	//   ....[100]....
        /*0b8c*/ 	.word	0xffffffff


	//   ....[101]....
        /*0b90*/ 	.word	0xffffffff


	//   ....[102]....
        /*0b94*/ 	.word	0xffffffff


	//   ....[103]....
        /*0b98*/ 	.word	0xffffffff


	//   ....[104]....
        /*0b9c*/ 	.word	0xffffffff


	//   ....[105]....
        /*0ba0*/ 	.word	0xffffffff


	//   ....[106]....
        /*0ba4*/ 	.word	0xffffffff


	//   ....[107]....
        /*0ba8*/ 	.word	0xffffffff


	//   ....[108]....
        /*0bac*/ 	.word	0xffffffff


	//   ....[109]....
        /*0bb0*/ 	.word	0xffffffff


	//   ....[110]....
        /*0bb4*/ 	.word	0xffffffff


	//   ....[111]....
        /*0bb8*/ 	.word	0xffffffff


	//   ....[112]....
        /*0bbc*/ 	.word	0xffffffff


	//   ....[113]....
        /*0bc0*/ 	.word	0xffffffff


	//   ....[114]....
        /*0bc4*/ 	.word	0xffffffff


	//   ....[115]....
        /*0bc8*/ 	.word	0xffffffff


	//   ....[116]....
        /*0bcc*/ 	.word	0xffffffff


	//   ....[117]....
        /*0bd0*/ 	.word	0xffffffff


	//   ....[118]....
        /*0bd4*/ 	.word	0xffffffff


	//   ....[119]....
        /*0bd8*/ 	.word	0xffffffff


	//   ....[120]....
        /*0bdc*/ 	.word	0xffffffff


	//   ....[121]....
        /*0be0*/ 	.word	0xffffffff


	//   ....[122]....
        /*0be4*/ 	.word	0xffffffff


	//   ....[123]....
        /*0be8*/ 	.word	0xffffffff


	//   ....[124]....
        /*0bec*/ 	.word	0xffffffff


	//   ....[125]....
        /*0bf0*/ 	.word	0xffffffff


	//   ....[126]....
        /*0bf4*/ 	.word	0xffffffff


	//   ....[127]....
        /*0bf8*/ 	.word	0xffffffff


	//   ....[128]....
        /*0bfc*/ 	.word	0xffffffff


	//   ....[129]....
        /*0c00*/ 	.word	0xffffffff


	//   ....[130]....
        /*0c04*/ 	.word	0xffffffff


	//   ....[131]....
        /*0c08*/ 	.word	0xffffffff


	//   ....[132]....
        /*0c0c*/ 	.word	0xffffffff


	//   ....[133]....
        /*0c10*/ 	.word	0xffffffff


	//   ....[134]....
        /*0c14*/ 	.word	0xffffffff


	//   ....[135]....
        /*0c18*/ 	.word	0xffffffff


	//   ....[136]....
        /*0c1c*/ 	.word	0xffffffff


	//   ....[137]....
        /*0c20*/ 	.word	0xffffffff


	//   ....[138]....
        /*0c24*/ 	.word	0xffffffff


	//   ....[139]....
        /*0c28*/ 	.word	0xffffffff


	//   ....[140]....
        /*0c2c*/ 	.word	0xffffffff


	//   ....[141]....
        /*0c30*/ 	.word	0xffffffff


	//   ....[142]....
        /*0c34*/ 	.word	0xffffffff


	//   ....[143]....
        /*0c38*/ 	.word	0xffffffff


	//   ....[144]....
        /*0c3c*/ 	.word	0xffffffff


	//   ....[145]....
        /*0c40*/ 	.word	0xffffffff


	//   ....[146]....
        /*0c44*/ 	.word	0xffffffff


	//   ....[147]....
        /*0c48*/ 	.word	0xffffffff


	//   ....[148]....
        /*0c4c*/ 	.word	0xffffffff


	//   ....[149]....
        /*0c50*/ 	.word	0xffffffff


	//   ....[150]....
        /*0c54*/ 	.word	0xffffffff


	//   ....[151]....
        /*0c58*/ 	.word	0xffffffff


	//   ....[152]....
        /*0c5c*/ 	.word	0xffffffff


	//   ....[153]....
        /*0c60*/ 	.word	0xffffffff


	//   ....[154]....
        /*0c64*/ 	.word	0xffffffff


	//   ....[155]....
        /*0c68*/ 	.word	0xffffffff


	//   ....[156]....
        /*0c6c*/ 	.word	0xffffffff


	//   ....[157]....
        /*0c70*/ 	.word	0xffffffff


	//   ....[158]....
        /*0c74*/ 	.word	0xffffffff


	//   ....[159]....
        /*0c78*/ 	.word	0xffffffff


	//   ....[160]....
        /*0c7c*/ 	.word	0xffffffff


	//   ....[161]....
        /*0c80*/ 	.word	0xffffffff


	//   ....[162]....
        /*0c84*/ 	.word	0xffffffff


	//   ....[163]....
        /*0c88*/ 	.word	0xffffffff


	//   ....[164]....
        /*0c8c*/ 	.word	0xffffffff


	//   ....[165]....
        /*0c90*/ 	.word	0xffffffff


	//   ....[166]....
        /*0c94*/ 	.word	0xffffffff


	//   ....[167]....
        /*0c98*/ 	.word	0xffffffff


	//   ....[168]....
        /*0c9c*/ 	.word	0xffffffff


	//   ....[169]....
        /*0ca0*/ 	.word	0xffffffff


	//   ....[170]....
        /*0ca4*/ 	.word	0xffffffff


	//   ....[171]....
        /*0ca8*/ 	.word	0xffffffff


	//   ....[172]....
        /*0cac*/ 	.word	0xffffffff


	//   ....[173]....
        /*0cb0*/ 	.word	0xffffffff


	//   ....[174]....
        /*0cb4*/ 	.word	0xffffffff


	//   ....[175]....
        /*0cb8*/ 	.word	0xffffffff


	//   ....[176]....
        /*0cbc*/ 	.word	0xffffffff


	//   ....[177]....
        /*0cc0*/ 	.word	0xffffffff


	//   ....[178]....
        /*0cc4*/ 	.word	0xffffffff


	//   ....[179]....
        /*0cc8*/ 	.word	0xffffffff


	//   ....[180]....
        /*0ccc*/ 	.word	0xffffffff


	//   ....[181]....
        /*0cd0*/ 	.word	0xffffffff


	//   ....[182]....
        /*0cd4*/ 	.word	0xffffffff


	//   ....[183]....
        /*0cd8*/ 	.word	0xffffffff


	//   ....[184]....
        /*0cdc*/ 	.word	0xffffffff


	//   ....[185]....
        /*0ce0*/ 	.word	0xffffffff


	//   ....[186]....
        /*0ce4*/ 	.word	0xffffffff


	//   ....[187]....
        /*0ce8*/ 	.word	0xffffffff


	//   ....[188]....
        /*0cec*/ 	.word	0xffffffff


	//   ....[189]....
        /*0cf0*/ 	.word	0xffffffff


	//   ....[190]....
        /*0cf4*/ 	.word	0xffffffff


	//   ....[191]....
        /*0cf8*/ 	.word	0xffffffff


	//   ....[192]....
        /*0cfc*/ 	.word	0xffffffff


	//   ....[193]....
        /*0d00*/ 	.word	0xffffffff


	//   ....[194]....
        /*0d04*/ 	.word	0xffffffff


	//   ....[195]....
        /*0d08*/ 	.word	0xffffffff


	//   ....[196]....
        /*0d0c*/ 	.word	0xffffffff


	//   ....[197]....
        /*0d10*/ 	.word	0xffffffff


	//   ....[198]....
        /*0d14*/ 	.word	0xffffffff


	//   ....[199]....
        /*0d18*/ 	.word	0xffffffff


	//   ....[200]....
        /*0d1c*/ 	.word	0xffffffff


	//   ....[201]....
        /*0d20*/ 	.word	0xffffffff


	//   ....[202]....
        /*0d24*/ 	.word	0xffffffff


	//   ....[203]....
        /*0d28*/ 	.word	0xffffffff


	//   ....[204]....
        /*0d2c*/ 	.word	0xffffffff


	//   ....[205]....
        /*0d30*/ 	.word	0xffffffff


	//   ....[206]....
        /*0d34*/ 	.word	0xffffffff


	//   ....[207]....
        /*0d38*/ 	.word	0xffffffff


	//   ....[208]....
        /*0d3c*/ 	.word	0xffffffff


	//   ....[209]....
        /*0d40*/ 	.word	0xffffffff


	//   ....[210]....
        /*0d44*/ 	.word	0xffffffff


	//   ....[211]....
        /*0d48*/ 	.word	0xffffffff


	//   ....[212]....
        /*0d4c*/ 	.word	0x0500000f


	//   ....[213]....
        /*0d50*/ 	.word	0x0500000f


	//   ....[214]....
        /*0d54*/ 	.word	0x0500000f


	//   ....[215]....
        /*0d58*/ 	.word	0x0500000f


	//   ....[216]....
        /*0d5c*/ 	.word	0x0500000f


	//   ....[217]....
        /*0d60*/ 	.word	0x0500000f


	//----- nvinfo : EIATTR_COOP_GROUP_INSTR_OFFSETS
	.align		4
.L_780:
        /*0d64*/ 	.byte	0x04, 0x28
        /*0d66*/ 	.short	(.L_782 - .L_781)


	//   ....[0]....
.L_781:
        /*0d68*/ 	.word	0x00000070


	//   ....[1]....
        /*0d6c*/ 	.word	0x000001a0


	//   ....[2]....
        /*0d70*/ 	.word	0x000001f0


	//   ....[3]....
        /*0d74*/ 	.word	0x000003e0


	//   ....[4]....
        /*0d78*/ 	.word	0x00000620


	//   ....[5]....
        /*0d7c*/ 	.word	0x00001410


	//   ....[6]....
        /*0d80*/ 	.word	0x00003700


	//   ....[7]....
        /*0d84*/ 	.word	0x00003d40


	//   ....[8]....
        /*0d88*/ 	.word	0x00003f60


	//   ....[9]....
        /*0d8c*/ 	.word	0x00003f90


	//   ....[10]....
        /*0d90*/ 	.word	0x00003fc0


	//   ....[11]....
        /*0d94*/ 	.word	0x00004000


	//   ....[12]....
        /*0d98*/ 	.word	0x00004040


	//   ....[13]....
        /*0d9c*/ 	.word	0x00004120


	//   ....[14]....
        /*0da0*/ 	.word	0x00004160


	//   ....[15]....
        /*0da4*/ 	.word	0x00004190


	//   ....[16]....
        /*0da8*/ 	.word	0x000041a0


	//   ....[17]....
        /*0dac*/ 	.word	0x000041c0


	//   ....[18]....
        /*0db0*/ 	.word	0x000041d0


	//   ....[19]....
        /*0db4*/ 	.word	0x00004240


	//   ....[20]....
        /*0db8*/ 	.word	0x00004280


	//   ....[21]....
        /*0dbc*/ 	.word	0x000042c0


	//   ....[22]....
        /*0dc0*/ 	.word	0x00004300


	//   ....[23]....
        /*0dc4*/ 	.word	0x00004350


	//   ....[24]....
        /*0dc8*/ 	.word	0x00004450


	//   ....[25]....
        /*0dcc*/ 	.word	0x000044b0


	//   ....[26]....
        /*0dd0*/ 	.word	0x000044e0


	//   ....[27]....
        /*0dd4*/ 	.word	0x00004540


	//   ....[28]....
        /*0dd8*/ 	.word	0x00004580


	//   ....[29]....
        /*0ddc*/ 	.word	0x000045a0


	//   ....[30]....
        /*0de0*/ 	.word	0x000045d0


	//   ....[31]....
        /*0de4*/ 	.word	0x00004600


	//   ....[32]....
        /*0de8*/ 	.word	0x00004620


	//   ....[33]....
        /*0dec*/ 	.word	0x00004740


	//   ....[34]....
        /*0df0*/ 	.word	0x00004780


	//   ....[35]....
        /*0df4*/ 	.word	0x000047b0


	//   ....[36]....
        /*0df8*/ 	.word	0x000047e0


	//   ....[37]....
        /*0dfc*/ 	.word	0x00004800


	//   ....[38]....
        /*0e00*/ 	.word	0x000048b0


	//   ....[39]....
        /*0e04*/ 	.word	0x000048e0


	//   ....[40]....
        /*0e08*/ 	.word	0x00004920


	//   ....[41]....
        /*0e0c*/ 	.word	0x00004940


	//   ....[42]....
        /*0e10*/ 	.word	0x00004960


	//   ....[43]....
        /*0e14*/ 	.word	0x00004970


	//   ....[44]....
        /*0e18*/ 	.word	0x000049c0


	//   ....[45]....
        /*0e1c*/ 	.word	0x000049f0


	//   ....[46]....
        /*0e20*/ 	.word	0x00004a30


	//   ....[47]....
        /*0e24*/ 	.word	0x00004a60


	//   ....[48]....
        /*0e28*/ 	.word	0x00004b70


	//   ....[49]....
        /*0e2c*/ 	.word	0x00004c10


	//   ....[50]....
        /*0e30*/ 	.word	0x00004c20


	//   ....[51]....
        /*0e34*/ 	.word	0x00004cf0


	//   ....[52]....
        /*0e38*/ 	.word	0x00004d20


	//   ....[53]....
        /*0e3c*/ 	.word	0x00004d60


	//   ....[54]....
        /*0e40*/ 	.word	0x00004e20


	//   ....[55]....
        /*0e44*/ 	.word	0x00004fc0


	//   ....[56]....
        /*0e48*/ 	.word	0x00005000


	//   ....[57]....
        /*0e4c*/ 	.word	0x000050b0


	//   ....[58]....
        /*0e50*/ 	.word	0x000050f0


	//   ....[59]....
        /*0e54*/ 	.word	0x00005130


	//   ....[60]....
        /*0e58*/ 	.word	0x000051b0


	//   ....[61]....
        /*0e5c*/ 	.word	0x000051f0


	//   ....[62]....
        /*0e60*/ 	.word	0x00005320


	//   ....[63]....
        /*0e64*/ 	.word	0x00005490


	//   ....[64]....
        /*0e68*/ 	.word	0x000054c0


	//   ....[65]....
        /*0e6c*/ 	.word	0x000054e0


	//   ....[66]....
        /*0e70*/ 	.word	0x00005500


	//   ....[67]....
        /*0e74*/ 	.word	0x00005540


	//   ....[68]....
        /*0e78*/ 	.word	0x00005560


	//   ....[69]....
        /*0e7c*/ 	.word	0x000055e0


	//   ....[70]....
        /*0e80*/ 	.word	0x00008810


	//   ....[71]....
        /*0e84*/ 	.word	0x00008820


	//   ....[72]....
        /*0e88*/ 	.word	0x00008830


	//   ....[73]....
        /*0e8c*/ 	.word	0x00008880


	//   ....[74]....
        /*0e90*/ 	.word	0x00008890


	//   ....[75]....
        /*0e94*/ 	.word	0x00008920


	//   ....[76]....
        /*0e98*/ 	.word	0x00008970


	//   ....[77]....
        /*0e9c*/ 	.word	0x00008a20


	//   ....[78]....
        /*0ea0*/ 	.word	0x00008a60


	//   ....[79]....
        /*0ea4*/ 	.word	0x00008a80


	//   ....[80]....
        /*0ea8*/ 	.word	0x00008b00


	//   ....[81]....
        /*0eac*/ 	.word	0x00008b20


	//   ....[82]....
        /*0eb0*/ 	.word	0x00008b50


	//   ....[83]....
        /*0eb4*/ 	.word	0x00008b70


	//   ....[84]....
        /*0eb8*/ 	.word	0x00008bf0


	//   ....[85]....
        /*0ebc*/ 	.word	0x00008ce0


	//   ....[86]....
        /*0ec0*/ 	.word	0x00008d20


	//   ....[87]....
        /*0ec4*/ 	.word	0x00008d70


	//   ....[88]....
        /*0ec8*/ 	.word	0x00008df0


	//   ....[89]....
        /*0ecc*/ 	.word	0x00008e20


	//   ....[90]....
        /*0ed0*/ 	.word	0x00008ed0


	//   ....[91]....
        /*0ed4*/ 	.word	0x00008f70


	//   ....[92]....
        /*0ed8*/ 	.word	0x00008ff0


	//   ....[93]....
        /*0edc*/ 	.word	0x00009020


	//   ....[94]....
        /*0ee0*/ 	.word	0x00009080


	//   ....[95]....
        /*0ee4*/ 	.word	0x000090b0


	//   ....[96]....
        /*0ee8*/ 	.word	0x000090f0


	//   ....[97]....
        /*0eec*/ 	.word	0x00009150


	//   ....[98]....
        /*0ef0*/ 	.word	0x00009200


	//   ....[99]....
        /*0ef4*/ 	.word	0x00009230


	//   ....[100]....
        /*0ef8*/ 	.word	0x00009270


	//   ....[101]....
        /*0efc*/ 	.word	0x00009340


	//   ....[102]....
        /*0f00*/ 	.word	0x000093d0


	//   ....[103]....
        /*0f04*/ 	.word	0x000094f0


	//   ....[104]....
        /*0f08*/ 	.word	0x00009520


	//   ....[105]....
        /*0f0c*/ 	.word	0x00009570


	//   ....[106]....
        /*0f10*/ 	.word	0x00009660


	//   ....[107]....
        /*0f14*/ 	.word	0x00009740


	//   ....[108]....
        /*0f18*/ 	.word	0x000097e0


	//   ....[109]....
        /*0f1c*/ 	.word	0x00009810


	//   ....[110]....
        /*0f20*/ 	.word	0x00009aa0


	//   ....[111]....
        /*0f24*/ 	.word	0x00009b10


	//   ....[112]....
        /*0f28*/ 	.word	0x00009b30


	//   ....[113]....
        /*0f2c*/ 	.word	0x00009bd0


	//   ....[114]....
        /*0f30*/ 	.word	0x00009c60


	//   ....[115]....
        /*0f34*/ 	.word	0x00009c90


	//   ....[116]....
        /*0f38*/ 	.word	0x00009dc0


	//   ....[117]....
        /*0f3c*/ 	.word	0x00009e30


	//   ....[118]....
        /*0f40*/ 	.word	0x00009ea0


	//   ....[119]....
        /*0f44*/ 	.word	0x0000a0e0


	//   ....[120]....
        /*0f48*/ 	.word	0x0000a0f0


	//   ....[121]....
        /*0f4c*/ 	.word	0x0000a100


	//   ....[122]....
        /*0f50*/ 	.word	0x0000a110


	//   ....[123]....
        /*0f54*/ 	.word	0x0000a120


	//   ....[124]....
        /*0f58*/ 	.word	0x0000a130


	//   ....[125]....
        /*0f5c*/ 	.word	0x0000a140


	//   ....[126]....
        /*0f60*/ 	.word	0x0000a4c0


	//   ....[127]....
        /*0f64*/ 	.word	0x0000a4e0


	//   ....[128]....
        /*0f68*/ 	.word	0x0000a500


	//   ....[129]....
        /*0f6c*/ 	.word	0x0000a510


	//   ....[130]....
        /*0f70*/ 	.word	0x0000a520


	//   ....[131]....
        /*0f74*/ 	.word	0x0000a530


	//   ....[132]....
        /*0f78*/ 	.word	0x0000a540


	//   ....[133]....
        /*0f7c*/ 	.word	0x0000a550


	//   ....[134]....
        /*0f80*/ 	.word	0x0000db50


	//   ....[135]....
        /*0f84*/ 	.word	0x0000e4f0


	//   ....[136]....
        /*0f88*/ 	.word	0x0000e530


	//   ....[137]....
        /*0f8c*/ 	.word	0x0000e570


	//   ....[138]....
        /*0f90*/ 	.word	0x0000e640


	//   ....[139]....
        /*0f94*/ 	.word	0x0000e650


	//   ....[140]....
        /*0f98*/ 	.word	0x0000e6e0


	//   ....[141]....
        /*0f9c*/ 	.word	0x0000e750


	//   ....[142]....
        /*0fa0*/ 	.word	0x0000e760


	//   ....[143]....
        /*0fa4*/ 	.word	0x0000e770


	//   ....[144]....
        /*0fa8*/ 	.word	0x0000e7c0


	//   ....[145]....
        /*0fac*/ 	.word	0x0000e7d0


	//   ....[146]....
        /*0fb0*/ 	.word	0x0000e810


	//   ....[147]....
        /*0fb4*/ 	.word	0x0000e900


	//   ....[148]....
        /*0fb8*/ 	.word	0x0000e950


	//   ....[149]....
        /*0fbc*/ 	.word	0x0000e960


	//   ....[150]....
        /*0fc0*/ 	.word	0x0000e9a0


	//   ....[151]....
        /*0fc4*/ 	.word	0x0000ea70


	//   ....[152]....
        /*0fc8*/ 	.word	0x0000eae0


	//   ....[153]....
        /*0fcc*/ 	.word	0x0000eb00


	//   ....[154]....
        /*0fd0*/ 	.word	0x0000eb10


	//   ....[155]....
        /*0fd4*/ 	.word	0x0000ebb0


	//   ....[156]....
        /*0fd8*/ 	.word	0x0000ebc0


	//   ....[157]....
        /*0fdc*/ 	.word	0x0000ebd0


	//   ....[158]....
        /*0fe0*/ 	.word	0x0000ec20


	//   ....[159]....
        /*0fe4*/ 	.word	0x0000ec60


	//   ....[160]....
        /*0fe8*/ 	.word	0x0000ec70


	//   ....[161]....
        /*0fec*/ 	.word	0x0000ec80


	//   ....[162]....
        /*0ff0*/ 	.word	0x0000ecd0


	//   ....[163]....
        /*0ff4*/ 	.word	0x0000ed60


	//   ....[164]....
        /*0ff8*/ 	.word	0x0000eda0


	//   ....[165]....
        /*0ffc*/ 	.word	0x0000edd0


	//   ....[166]....
        /*1000*/ 	.word	0x0000ede0


	//   ....[167]....
        /*1004*/ 	.word	0x0000ee40


	//   ....[168]....
        /*1008*/ 	.word	0x0000ee50


	//   ....[169]....
        /*100c*/ 	.word	0x0000ee80


	//   ....[170]....
        /*1010*/ 	.word	0x0000ee90


	//   ....[171]....
        /*1014*/ 	.word	0x0000eed0


	//   ....[172]....
        /*1018*/ 	.word	0x0000ef40


	//   ....[173]....
        /*101c*/ 	.word	0x0000ef80


	//   ....[174]....
        /*1020*/ 	.word	0x0000efa0


	//   ....[175]....
        /*1024*/ 	.word	0x0000f210


	//   ....[176]....
        /*1028*/ 	.word	0x0000f280


	//   ....[177]....
        /*102c*/ 	.word	0x0000f2e0


	//   ....[178]....
        /*1030*/ 	.word	0x0000f330


	//   ....[179]....
        /*1034*/ 	.word	0x0000f390


	//   ....[180]....
        /*1038*/ 	.word	0x0000f3d0


	//   ....[181]....
        /*103c*/ 	.word	0x0000f3e0


	//   ....[182]....
        /*1040*/ 	.word	0x0000f6b0


	//   ....[183]....
        /*1044*/ 	.word	0x0000f6e0


	//   ....[184]....
        /*1048*/ 	.word	0x0000f720


	//   ....[185]....
        /*104c*/ 	.word	0x0000f740


	//   ....[186]....
        /*1050*/ 	.word	0x0000f750


	//   ....[187]....
        /*1054*/ 	.word	0x0000f760


	//   ....[188]....
        /*1058*/ 	.word	0x0000f770


	//   ....[189]....
        /*105c*/ 	.word	0x0000f780


	//   ....[190]....
        /*1060*/ 	.word	0x0000fb10


	//   ....[191]....
        /*1064*/ 	.word	0x0000fb40


	//   ....[192]....
        /*1068*/ 	.word	0x0000fb90


	//   ....[193]....
        /*106c*/ 	.word	0x0000fc70


	//   ....[194]....
        /*1070*/ 	.word	0x0000fcc0


	//   ....[195]....
        /*1074*/ 	.word	0x0000fd10


	//   ....[196]....
        /*1078*/ 	.word	0x0000fd40


	//   ....[197]....
        /*107c*/ 	.word	0x00010070


	//   ....[198]....
        /*1080*/ 	.word	0x00012040


	//   ....[199]....
        /*1084*/ 	.word	0x000121e0


	//   ....[200]....
        /*1088*/ 	.word	0x00012430


	//   ....[201]....
        /*108c*/ 	.word	0x000125d0


	//   ....[202]....
        /*1090*/ 	.word	0x000126e0


	//   ....[203]....
        /*1094*/ 	.word	0x000131c0


	//   ....[204]....
        /*1098*/ 	.word	0x000134f0


	//   ....[205]....
        /*109c*/ 	.word	0x00013870


	//   ....[206]....
        /*10a0*/ 	.word	0x00013b40


	//   ....[207]....
        /*10a4*/ 	.word	0x00013d80


	//   ....[208]....
        /*10a8*/ 	.word	0x00013ff0


	//   ....[209]....
        /*10ac*/ 	.word	0x000142c0


	//   ....[210]....
        /*10b0*/ 	.word	0x000144e0


	//   ....[211]....
        /*10b4*/ 	.word	0x00014670


	//   ....[212]....
        /*10b8*/ 	.word	0x00016d40


	//   ....[213]....
        /*10bc*/ 	.word	0x00016fd0


	//   ....[214]....
        /*10c0*/ 	.word	0x00017040


	//   ....[215]....
        /*10c4*/ 	.word	0x000170b0


	//   ....[216]....
        /*10c8*/ 	.word	0x00017120


	//   ....[217]....
        /*10cc*/ 	.word	0x00017190


	//----- nvinfo : EIATTR_REG_RECONFIG
	.align		4
.L_782:
        /*10d0*/ 	.byte	0x01, 0x54
	.zero		2


	//----- nvinfo : EIATTR_SYSCALL_OFFSETS
	.align		4
        /*10d4*/ 	.byte	0x04, 0x46
        /*10d6*/ 	.short	(.L_784 - .L_783)


	//   ....[0]....
.L_783:
        /*10d8*/ 	.word	0x00001070


	//   ....[1]....
        /*10dc*/ 	.word	0x00001160


	//   ....[2]....
        /*10e0*/ 	.word	0x000012c0


	//   ....[3]....
        /*10e4*/ 	.word	0x000013b0


	//----- nvinfo : EIATTR_MBARRIER_INSTR_OFFSETS
	.align		4
.L_784:
        /*10e8*/ 	.byte	0x04, 0x39
        /*10ea*/ 	.short	(.L_786 - .L_785)


	//   ....[0]....
.L_785:
        /*10ec*/ 	.word	0x00000290
        /*10f0*/ 	.word	0x000000ff
        /*10f4*/ 	.word	0x00030c00
        /*10f8*/ 	.short	0x0100
        /*10fa*/ 	.byte	0x06
	.zero		1


	//   ....[1]....
        /*10fc*/ 	.word	0x00000390
        /*1100*/ 	.word	0x000000ff
        /*1104*/ 	.word	0x00030c10
        /*1108*/ 	.short	0x0100
        /*110a*/ 	.byte	0x08
	.zero		1


	//   ....[2]....
        /*110c*/ 	.word	0x000003a0
        /*1110*/ 	.word	0x000000ff
        /*1114*/ 	.word	0x00030c20
        /*1118*/ 	.short	0x0100
        /*111a*/ 	.byte	0x08
	.zero		1


	//   ....[3]....
        /*111c*/ 	.word	0x000003b0
        /*1120*/ 	.word	0x000000ff
        /*1124*/ 	.word	0x00030c18
        /*1128*/ 	.short	0x0100
        /*112a*/ 	.byte	0x08
	.zero		1


	//   ....[4]....
        /*112c*/ 	.word	0x000003c0
        /*1130*/ 	.word	0x000000ff
        /*1134*/ 	.word	0x00030c28
        /*1138*/ 	.short	0x0100
        /*113a*/ 	.byte	0x08
	.zero		1


	//   ....[5]....
        /*113c*/ 	.word	0x000004f0
        /*1140*/ 	.word	0x000000ff
        /*1144*/ 	.word	0x00030c30
        /*1148*/ 	.short	0x0100
        /*114a*/ 	.byte	0x08
	.zero		1


	//   ....[6]....
        /*114c*/ 	.word	0x00000500
        /*1150*/ 	.word	0x000000ff
        /*1154*/ 	.word	0x00030c40
        /*1158*/ 	.short	0x0100
        /*115a*/ 	.byte	0x08
	.zero		1


	//   ....[7]....
        /*115c*/ 	.word	0x00000510
        /*1160*/ 	.word	0x000000ff
        /*1164*/ 	.word	0x00030c38
        /*1168*/ 	.short	0x0100
        /*116a*/ 	.byte	0x08
	.zero		1


	//   ....[8]....
        /*116c*/ 	.word	0x00000520
        /*1170*/ 	.word	0x000000ff
        /*1174*/ 	.word	0x00030c48
        /*1178*/ 	.short	0x0100
        /*117a*/ 	.byte	0x08
	.zero		1


	//   ....[9]....
        /*117c*/ 	.word	0x00001450
        /*1180*/ 	.word	0x00000010
        /*1184*/ 	.word	0x00030c00
        /*1188*/ 	.short	0x010a
        /*118a*/ 	.byte	0x3f
	.zero		1


	//   ....[10]....
        /*118c*/ 	.word	0x00001580
        /*1190*/ 	.word	0x00000010
        /*1194*/ 	.word	0x00030c00
        /*1198*/ 	.short	0x010a
        /*119a*/ 	.byte	0x3f
	.zero		1


	//   ....[11]....
        /*119c*/ 	.word	0x00002030
        /*11a0*/ 	.word	0x00000006
        /*11a4*/ 	.word	0x00030c10
        /*11a8*/ 	.short	0x010a
        /*11aa*/ 	.byte	0x3f
	.zero		1


	//   ....[12]....
        /*11ac*/ 	.word	0x000020a0
        /*11b0*/ 	.word	0x00000006
        /*11b4*/ 	.word	0x00030c10
        /*11b8*/ 	.short	0x010a
        /*11ba*/ 	.byte	0x3f
	.zero		1


	//   ....[13]....
        /*11bc*/ 	.word	0x000024d0
        /*11c0*/ 	.word	0x00000006
        /*11c4*/ 	.word	0x00030c30
        /*11c8*/ 	.short	0x010a
        /*11ca*/ 	.byte	0x3f
	.zero		1


	//   ....[14]....
        /*11cc*/ 	.word	0x00002510
        /*11d0*/ 	.word	0x00000006
        /*11d4*/ 	.word	0x00030c30
        /*11d8*/ 	.short	0x010a
        /*11da*/ 	.byte	0x3f
	.zero		1


	//   ....[15]....
        /*11dc*/ 	.word	0x00006bc0
        /*11e0*/ 	.word	0x00000005
        /*11e4*/ 	.word	0x00000000
        /*11e8*/ 	.short	0x0101
        /*11ea*/ 	.byte	0x3f
	.zero		1


	//   ....[16]....
        /*11ec*/ 	.word	0x00007010
        /*11f0*/ 	.word	0x00000006
        /*11f4*/ 	.word	0x00000000
        /*11f8*/ 	.short	0x0101
        /*11fa*/ 	.byte	0x3f
	.zero		1


	//   ....[17]....
        /*11fc*/ 	.word	0x00007900
        /*1200*/ 	.word	0x00000006
        /*1204*/ 	.word	0x00030c10
        /*1208*/ 	.short	0x010a
        /*120a*/ 	.byte	0x3f
	.zero		1


	//   ....[18]....
        /*120c*/ 	.word	0x00007980
        /*1210*/ 	.word	0x00000006
        /*1214*/ 	.word	0x00030c10
        /*1218*/ 	.short	0x010a
        /*121a*/ 	.byte	0x3f
	.zero		1


	//   ....[19]....
        /*121c*/ 	.word	0x00007d90
        /*1220*/ 	.word	0x00000006
        /*1224*/ 	.word	0x00030c30
        /*1228*/ 	.short	0x010a
        /*122a*/ 	.byte	0x3f
	.zero		1


	//   ....[20]....
        /*122c*/ 	.word	0x00007dd0
        /*1230*/ 	.word	0x00000006
        /*1234*/ 	.word	0x00030c30
        /*1238*/ 	.short	0x010a
        /*123a*/ 	.byte	0x3f
	.zero		1


	//   ....[21]....
        /*123c*/ 	.word	0x0000ba30
        /*1240*/ 	.word	0x00000005
        /*1244*/ 	.word	0x00000000
        /*1248*/ 	.short	0x0101
        /*124a*/ 	.byte	0x3f
	.zero		1


	//   ....[22]....
        /*124c*/ 	.word	0x0000be80
        /*1250*/ 	.word	0x00000006
        /*1254*/ 	.word	0x00000000
        /*1258*/ 	.short	0x0101
        /*125a*/ 	.byte	0x3f
	.zero		1


	//   ....[23]....
        /*125c*/ 	.word	0x0000c680
        /*1260*/ 	.word	0x00000006
        /*1264*/ 	.word	0x00030c10
        /*1268*/ 	.short	0x010a
        /*126a*/ 	.byte	0x3f
	.zero		1


	//   ....[24]....
        /*126c*/ 	.word	0x0000c700
        /*1270*/ 	.word	0x00000006
        /*1274*/ 	.word	0x00030c10
        /*1278*/ 	.short	0x010a
        /*127a*/ 	.byte	0x3f
	.zero		1


	//   ....[25]....
        /*127c*/ 	.word	0x0000cb30
        /*1280*/ 	.word	0x00000006
        /*1284*/ 	.word	0x00030c30
        /*1288*/ 	.short	0x010a
        /*128a*/ 	.byte	0x3f
	.zero		1


	//   ....[26]....
        /*128c*/ 	.word	0x0000cb70
        /*1290*/ 	.word	0x00000006
        /*1294*/ 	.word	0x00030c30
        /*1298*/ 	.short	0x010a
        /*129a*/ 	.byte	0x3f
	.zero		1


	//   ....[27]....
        /*129c*/ 	.word	0x00011240
        /*12a0*/ 	.word	0x00000005
        /*12a4*/ 	.word	0x00000000
        /*12a8*/ 	.short	0x0101
        /*12aa*/ 	.byte	0x3f
	.zero		1


	//   ....[28]....
        /*12ac*/ 	.word	0x000116c0
        /*12b0*/ 	.word	0x00000006
        /*12b4*/ 	.word	0x00000000
        /*12b8*/ 	.short	0x0101
        /*12ba*/ 	.byte	0x3f
	.zero		1


	//   ....[29]....
        /*12bc*/ 	.word	0x00015370
        /*12c0*/ 	.word	0x0000000f
        /*12c4*/ 	.word	0x00030c20
        /*12c8*/ 	.short	0x010a
        /*12ca*/ 	.byte	0x3f
	.zero		1


	//   ....[30]....
        /*12cc*/ 	.word	0x00015960
        /*12d0*/ 	.word	0x0000000f
        /*12d4*/ 	.word	0x00030c40
        /*12d8*/ 	.short	0x010a
        /*12da*/ 	.byte	0x3f
	.zero		1


	//   ....[31]....
        /*12dc*/ 	.word	0x00015bc0
        /*12e0*/ 	.word	0x0000000f
        /*12e4*/ 	.word	0x00030c28
        /*12e8*/ 	.short	0x010a
        /*12ea*/ 	.byte	0x3f
	.zero		1


	//   ....[32]....
        /*12ec*/ 	.word	0x00015e20
        /*12f0*/ 	.word	0x0000000f
        /*12f4*/ 	.word	0x00030c48
        /*12f8*/ 	.short	0x010a
        /*12fa*/ 	.byte	0x3f
	.zero		1


	//   ....[33]....
        /*12fc*/ 	.word	0x00016020
        /*1300*/ 	.word	0x0000000f
        /*1304*/ 	.word	0x00030c20
        /*1308*/ 	.short	0x010a
        /*130a*/ 	.byte	0x3f
	.zero		1


	//   ....[34]....
        /*130c*/ 	.word	0x000162f0
        /*1310*/ 	.word	0x0000000f
        /*1314*/ 	.word	0x00030c40
        /*1318*/ 	.short	0x010a
        /*131a*/ 	.byte	0x3f
	.zero		1


	//   ....[35]....
        /*131c*/ 	.word	0x00016520
        /*1320*/ 	.word	0x0000000f
        /*1324*/ 	.word	0x00030c28
        /*1328*/ 	.short	0x010a
        /*132a*/ 	.byte	0x3f
	.zero		1


	//   ....[36]....
        /*132c*/ 	.word	0x000167c0
        /*1330*/ 	.word	0x00000003
        /*1334*/ 	.word	0x00030c40
        /*1338*/ 	.short	0x010a
        /*133a*/ 	.byte	0x3f
	.zero		1


	//   ....[37]....
        /*133c*/ 	.word	0x00016bb0
        /*1340*/ 	.word	0x00000007
        /*1344*/ 	.word	0x00000000
        /*1348*/ 	.short	0x010a
        /*134a*/ 	.byte	0x3f
	.zero		1


	//   ....[38]....
        /*134c*/ 	.word	0x00016c00
        /*1350*/ 	.word	0x00000003
        /*1354*/ 	.word	0x00000000
        /*1358*/ 	.short	0x010a
        /*135a*/ 	.byte	0x3f
	.zero		1


	//   ....[39]....
        /*135c*/ 	.word	0x00016c60
        /*1360*/ 	.word	0x00000005
        /*1364*/ 	.word	0x00000000
        /*1368*/ 	.short	0x010a
        /*136a*/ 	.byte	0x3f
	.zero		1


	//   ....[40]....
        /*136c*/ 	.word	0x00016c90
        /*1370*/ 	.word	0x00000003
        /*1374*/ 	.word	0x00000000
        /*1378*/ 	.short	0x010a
        /*137a*/ 	.byte	0x3f
	.zero		1


	//   ....[41]....
        /*137c*/ 	.word	0x00016d70
        /*1380*/ 	.word	0x00000010
        /*1384*/ 	.word	0x00030c00
        /*1388*/ 	.short	0x010a
        /*138a*/ 	.byte	0x3f
	.zero		1


	//   ....[42]....
        /*138c*/ 	.word	0x00016dc0
        /*1390*/ 	.word	0x00000006
        /*1394*/ 	.word	0x00030c10
        /*1398*/ 	.short	0x010a
        /*139a*/ 	.byte	0x3f
	.zero		1


	//   ....[43]....
        /*139c*/ 	.word	0x00016e10
        /*13a0*/ 	.word	0x00000006
        /*13a4*/ 	.word	0x00030c30
        /*13a8*/ 	.short	0x010a
        /*13aa*/ 	.byte	0x3f
	.zero		1


	//   ....[44]....
        /*13ac*/ 	.word	0x00016e60
        /*13b0*/ 	.word	0x00000006
        /*13b4*/ 	.word	0x00030c10
        /*13b8*/ 	.short	0x010a
        /*13ba*/ 	.byte	0x3f
	.zero		1


	//   ....[45]....
        /*13bc*/ 	.word	0x00016eb0
        /*13c0*/ 	.word	0x00000006
        /*13c4*/ 	.word	0x00030c30
        /*13c8*/ 	.short	0x010a
        /*13ca*/ 	.byte	0x3f
	.zero		1


	//   ....[46]....
        /*13cc*/ 	.word	0x00016f00
        /*13d0*/ 	.word	0x00000006
        /*13d4*/ 	.word	0x00030c10
        /*13d8*/ 	.short	0x010a
        /*13da*/ 	.byte	0x3f
	.zero		1


	//   ....[47]....
        /*13dc*/ 	.word	0x00016f50
        /*13e0*/ 	.word	0x00000006
        /*13e4*/ 	.word	0x00030c30
        /*13e8*/ 	.short	0x010a
        /*13ea*/ 	.byte	0x3f
	.zero		1


	//   ....[48]....
        /*13ec*/ 	.word	0x000171d0
        /*13f0*/ 	.word	0x0000000f
        /*13f4*/ 	.word	0x00030c20
        /*13f8*/ 	.short	0x010a
        /*13fa*/ 	.byte	0x3f
	.zero		1


	//   ....[49]....
        /*13fc*/ 	.word	0x00017220
        /*1400*/ 	.word	0x0000000f
        /*1404*/ 	.word	0x00030c40
        /*1408*/ 	.short	0x010a
        /*140a*/ 	.byte	0x3f
	.zero		1


	//   ....[50]....
        /*140c*/ 	.word	0x00017270
        /*1410*/ 	.word	0x0000000f
        /*1414*/ 	.word	0x00030c28
        /*1418*/ 	.short	0x010a
        /*141a*/ 	.byte	0x3f
	.zero		1


	//   ....[51]....
        /*141c*/ 	.word	0x000172c0
        /*1420*/ 	.word	0x0000000f
        /*1424*/ 	.word	0x00030c48
        /*1428*/ 	.short	0x010a
        /*142a*/ 	.byte	0x3f
	.zero		1


	//   ....[52]....
        /*142c*/ 	.word	0x00017320
        /*1430*/ 	.word	0x0000000f
        /*1434*/ 	.word	0x00030c20
        /*1438*/ 	.short	0x010a
        /*143a*/ 	.byte	0x3f
	.zero		1


	//   ....[53]....
        /*143c*/ 	.word	0x00017370
        /*1440*/ 	.word	0x0000000f
        /*1444*/ 	.word	0x00030c40
        /*1448*/ 	.short	0x010a
        /*144a*/ 	.byte	0x3f
	.zero		1


	//   ....[54]....
        /*144c*/ 	.word	0x000173c0
        /*1450*/ 	.word	0x0000000f
        /*1454*/ 	.word	0x00030c28
        /*1458*/ 	.short	0x010a
        /*145a*/ 	.byte	0x3f
	.zero		1


	//   ....[55]....
        /*145c*/ 	.word	0x00017410
        /*1460*/ 	.word	0x00000003
        /*1464*/ 	.word	0x00030c40
        /*1468*/ 	.short	0x010a
        /*146a*/ 	.byte	0x3f
	.zero		1


	//   ....[56]....
        /*146c*/ 	.word	0x000174e0
        /*1470*/ 	.word	0x00000007
        /*1474*/ 	.word	0x00000000
        /*1478*/ 	.short	0x010a
        /*147a*/ 	.byte	0x3f
	.zero		1


	//   ....[57]....
        /*147c*/ 	.word	0x00017530
        /*1480*/ 	.word	0x00000003
        /*1484*/ 	.word	0x00000000
        /*1488*/ 	.short	0x010a
        /*148a*/ 	.byte	0x3f
	.zero		1


	//   ....[58]....
        /*148c*/ 	.word	0x00017580
        /*1490*/ 	.word	0x00000005
        /*1494*/ 	.word	0x00000000
        /*1498*/ 	.short	0x010a
        /*149a*/ 	.byte	0x3f
	.zero		1


	//----- nvinfo : EIATTR_NUM_MBARRIERS
	.align		4
.L_786:
        /*149c*/ 	.byte	0x03, 0x38
        /*149e*/ 	.short	0x0009


	//----- nvinfo : EIATTR_EXIT_INSTR_OFFSETS
	.align		4
        /*14a0*/ 	.byte	0x04, 0x1c
        /*14a2*/ 	.short	(.L_788 - .L_787)


	//   ....[0]....
.L_787:
        /*14a4*/ 	.word	0x00016ce0


	//----- nvinfo : EIATTR_MAX_THREADS
	.align		4
.L_788:
        /*14a8*/ 	.byte	0x04, 0x05
        /*14aa*/ 	.short	(.L_790 - .L_789)
.L_789:
        /*14ac*/ 	.word	0x00000180
        /*14b0*/ 	.word	0x00000001
        /*14b4*/ 	.word	0x00000001


	//----- nvinfo : EIATTR_CRS_STACK_SIZE
	.align		4
.L_790:
        /*14b8*/ 	.byte	0x04, 0x1e
        /*14ba*/ 	.short	(.L_792 - .L_791)
.L_791:
        /*14bc*/ 	.word	0x00000000


	//----- nvinfo : EIATTR_CBANK_PARAM_SIZE
	.align		4
.L_792:
        /*14c0*/ 	.byte	0x03, 0x19
        /*14c2*/ 	.short	0x06f0


	//----- nvinfo : EIATTR_PARAM_CBANK
	.align		4
        /*14c4*/ 	.byte	0x04, 0x0a
        /*14c6*/ 	.short	(.L_794 - .L_793)
	.align		4
.L_793:
        /*14c8*/ 	.word	index@(.nv.constant0._ZN7cutlass13device_kernelIN5flash11enable_sm90INS1_16FlashAttnBwdSm90INS1_25CollectiveMainloopBwdSm90ILi2ELi2ELi2EN4cute5tupleIJNS5_1CILi1EEES8_S8_EEENS6_IJNS7_ILi128EEESA_NS7_ILi64EEEEEENS_6half_tEfNS_4arch4Sm90ELb0ELb1ELb1ELb1ELb1ELb1ELb0ELb0ELi2ELi1ELi2ELi2ELb0EEENS1_24CollectiveEpilogueBwdGQAISC_fSF_Li256ELb1ELb1EEENS1_19SingleTileSchedulerILb1ELb0ELb0ELi128EEEEEEEEEvNT_6ParamsE)
        /*14cc*/ 	.short	0x0210
        /*14ce*/ 	.short	0x06f0


	//----- nvinfo : EIATTR_SW_WAR
	.align		4
.L_794:
        /*14d0*/ 	.byte	0x04, 0x36
        /*14d2*/ 	.short	(.L_796 - .L_795)
.L_795:
        /*14d4*/ 	.word	0x00000008
.L_796:


//--------------------- .nv.info._ZN7cutlass13device_kernelIN5flash11enable_sm90INS1_16FlashAttnBwdSm90INS1_25CollectiveMainloopBwdSm90ILi2ELi2ELi2EN4cute5tupleIJNS5_1CILi1EEES8_S8_EEENS6_IJNS7_ILi96EEENS7_ILi128EEENS7_ILi64EEEEEENS_6half_tEfNS_4arch4Sm90ELb1ELb0ELb1ELb0ELb0ELb1ELb0ELb1ELi2ELi1ELi2ELi2ELb0EEENS1_21CollectiveEpilogueBwdISD_SE_SG_Li256ELb0ELb0ELi1EEENS1_25SingleTileBwdLPTSchedulerILb0ELi128ELb0EEEEEEEEEvNT_6ParamsE --------------------------
	.section	.nv.info._ZN7cutlass13device_kernelIN5flash11enable_sm90INS1_16FlashAttnBwdSm90INS1_25CollectiveMainloopBwdSm90ILi2ELi2ELi2EN4cute5tupleIJNS5_1CILi1EEES8_S8_EEENS6_IJNS7_ILi96EEENS7_ILi128EEENS7_ILi64EEEEEENS_6half_tEfNS_4arch4Sm90ELb1ELb0ELb1ELb0ELb0ELb1ELb0ELb1ELi2ELi1ELi2ELi2ELb0EEENS1_21CollectiveEpilogueBwdISD_SE_SG_Li256ELb0ELb0ELi1EEENS1_25SingleTileBwdLPTSchedulerILb0ELi128ELb0EEEEEEEEEvNT_6ParamsE,"",@"SHT_CUDA_INFO"
	.sectionflags	@""
	.align	4


	//----- nvinfo : EIATTR_CUDA_API_VERSION
	.align		4
        /*0000*/ 	.byte	0x04, 0x37
        /*0002*/ 	.short	(.L_798 - .L_797)
.L_797:
        /*0004*/ 	.word	0x00000082


	//----- nvinfo : EIATTR_KPARAM_INFO
	.align		4
.L_798:
        /*0008*/ 	.byte	0x04, 0x17
        /*000a*/ 	.short	(.L_800 - .L_799)
.L_799:
        /*000c*/ 	.word	0x00000000
        /*0010*/ 	.short	0x0000
        /*0012*/ 	.short	0x0070
        /*0014*/ 	.byte	0x00, 0xf0, 0x01, 0x24


	//----- nvinfo : EIATTR_SPARSE_MMA_MASK
	.align		4
.L_800:
        /*0018*/ 	.byte	0x03, 0x50
        /*001a*/ 	.short	0x0000


	//----- nvinfo : EIATTR_MAXREG_COUNT
	.align		4
        /*001c*/ 	.byte	0x03, 0x1b
        /*001e*/ 	.short	0x00a8


	//----- nvinfo : EIATTR_NUM_BARRIERS
	.align		4
        /*0020*/ 	.byte	0x02, 0x4c
        /*0022*/ 	.byte	0x10
	.zero		1


	//----- nvinfo : EIATTR_EXTERNS
	.align		4
        /*0024*/ 	.byte	0x04, 0x0f
        /*0026*/ 	.short	(.L_802 - .L_801)


	//   ....[0]....
	.align		4
.L_801:
        /*0028*/ 	.word	index@(__assertfail)


	//----- nvinfo : EIATTR_ANNOTATIONS
	.align		4
.L_802:
        /*002c*/ 	.byte	0x04, 0x55
        /*002e*/ 	.short	(.L_804 - .L_803)


	//   ....[0]....
.L_803:
        /* <DEDUP_REMOVED lines=29> */


	//----- nvinfo : EIATTR_MERCURY_ISA_VERSION
	.align		4
.L_804:
        /*01e8*/ 	.byte	0x03, 0x5f
        /*01ea*/ 	.short	0x0101


	//----- nvinfo : EIATTR_INT_WARP_WIDE_INSTR_OFFSETS
	.align		4
        /*01ec*/ 	.byte	0x04, 0x31
        /*01ee*/ 	.short	(.L_806 - .L_805)


	//   ....[0]....
.L_805:
        /*01f0*/ 	.word	0x000001e0


	//   ....[1]....
        /*01f4*/ 	.word	0x000002a0


	//----- nvinfo : EIATTR_COOP_GROUP_MASK_REGIDS
	.align		4
.L_806:
        /*01f8*/ 	.byte	0x04, 0x29
        /*01fa*/ 	.short	(.L_808 - .L_807)


	//   ....[0]....
.L_807:
        /*01fc*/ 	.word	0xffffffff


	//   ....[1]....
        /*0200*/ 	.word	0xffffffff


	//   ....[2]....
        /*0204*/ 	.word	0xffffffff


	//   ....[3]....
        /*0208*/ 	.word	0xffffffff


	//   ....[4]....
        /*020c*/ 	.word	0xffffffff


	//   ....[5]....
        /*0210*/ 	.word	0xffffffff


	//   ....[6]....
        /*0214*/ 	.word	0xffffffff


	//   ....[7]....
        /*0218*/ 	.word	0xffffffff


	//   ....[8]....
        /*021c*/ 	.word	0xffffffff


	//   ....[9]....
        /*0220*/ 	.word	0xffffffff


	//   ....[10]....
        /*0224*/ 	.word	0xffffffff


	//   ....[11]....
        /*0228*/ 	.word	0xffffffff


	//   ....[12]....
        /*022c*/ 	.word	0xffffffff


	//   ....[13]....
        /*0230*/ 	.word	0xffffffff


	//   ....[14]....
        /*0234*/ 	.word	0xffffffff


	//   ....[15]....
        /*0238*/ 	.word	0xffffffff


	//   ....[16]....
        /*023c*/ 	.word	0xffffffff


	//   ....[17]....
        /*0240*/ 	.word	0xffffffff


	//   ....[18]....
        /*0244*/ 	.word	0xffffffff


	//   ....[19]....
        /*0248*/ 	.word	0xffffffff


	//   ....[20]....
        /*024c*/ 	.word	0xffffffff


	//   ....[21]....
        /*0250*/ 	.word	0xffffffff


	//   ....[22]....
        /*0254*/ 	.word	0xffffffff


	//   ....[23]....
        /*0258*/ 	.word	0xffffffff


	//   ....[24]....
        /*025c*/ 	.word	0xffffffff


	//   ....[25]....
        /*0260*/ 	.word	0xffffffff


	//   ....[26]....
        /*0264*/ 	.word	0xffffffff


	//   ....[27]....
        /*0268*/ 	.word	0xffffffff


	//   ....[28]....
        /*026c*/ 	.word	0xffffffff


	//   ....[29]....
        /*0270*/ 	.word	0xffffffff


	//   ....[30]....
        /*0274*/ 	.word	0xffffffff


	//   ....[31]....
        /*0278*/ 	.word	0xffffffff


	//   ....[32]....
        /*027c*/ 	.word	0xffffffff


	//   ....[33]....
        /*0280*/ 	.word	0xffffffff


	//   ....[34]....
        /*0284*/ 	.word	0xffffffff


	//   ....[35]....
        /*0288*/ 	.word	0xffffffff


	//   ....[36]....
        /*028c*/ 	.word	0xffffffff


	//   ....[37]....
        /*0290*/ 	.word	0xffffffff


	//   ....[38]....
        /*0294*/ 	.word	0xffffffff


	//   ....[39]....
        /*0298*/ 	.word	0xffffffff


	//   ....[40]....
        /*029c*/ 	.word	0xffffffff


	//   ....[41]....
        /*02a0*/ 	.word	0xffffffff


	//   ....[42]....
        /*02a4*/ 	.word	0xffffffff


	//   ....[43]....
        /*02a8*/ 	.word	0xffffffff


	//   ....[44]....
        /*02ac*/ 	.word	0xffffffff


	//   ....[45]....
        /*02b0*/ 	.word	0xffffffff


	//   ....[46]....
        /*02b4*/ 	.word	0xffffffff


	//   ....[47]....
        /*02b8*/ 	.word	0xffffffff


	//   ....[48]....
        /*02bc*/ 	.word	0xffffffff


	//   ....[49]....
        /*02c0*/ 	.word	0xffffffff


	//   ....[50]....
        /*02c4*/ 	.word	0xffffffff


	//   ....[51]....
        /*02c8*/ 	.word	0xffffffff


	//   ....[52]....
        /*02cc*/ 	.word	0xffffffff


	//   ....[53]....
        /*02d0*/ 	.word	0xffffffff


	//   ....[54]....
        /*02d4*/ 	.word	0xffffffff


	//   ....[55]....
        /*02d8*/ 	.word	0xffffffff


	//   ....[56]....
        /*02dc*/ 	.word	0xffffffff


	//   ....[57]....
        /*02e0*/ 	.word	0xffffffff


	//   ....[58]....
        /*02e4*/ 	.word	0xffffffff


	//   ....[59]....
        /*02e8*/ 	.word	0xffffffff


	//   ....[60]....
        /*02ec*/ 	.word	0xffffffff


	//   ....[61]....
        /*02f0*/ 	.word	0xffffffff


	//   ....[62]....
        /*02f4*/ 	.word	0xffffffff


	//   ....[63]....
        /*02f8*/ 	.word	0xffffffff


	//   ....[64]....
        /*02fc*/ 	.word	0xffffffff


	//   ....[65]....
        /*0300*/ 	.word	0xffffffff


	//   ....[66]....
        /*0304*/ 	.word	0xffffffff


	//   ....[67]....
        /*0308*/ 	.word	0xffffffff


	//   ....[68]....
        /*030c*/ 	.word	0xffffffff


	//   ....[69]....
        /*0310*/ 	.word	0xffffffff


	//   ....[70]....
        /*0314*/ 	.word	0xffffffff


	//   ....[71]....
        /*0318*/ 	.word	0xffffffff


	//   ....[72]....
        /*031c*/ 	.word	0xffffffff


	//   ....[73]....
        /*0320*/ 	.word	0xffffffff


	//   ....[74]....
        /*0324*/ 	.word	0xffffffff


	//   ....[75]....
        /*0328*/ 	.word	0xffffffff


	//   ....[76]....
        /*032c*/ 	.word	0xffffffff


	//   ....[77]....
        /*0330*/ 	.word	0xffffffff


	//   ....[78]....
        /*0334*/ 	.word	0xffffffff


	//   ....[79]....
        /*0338*/ 	.word	0xffffffff


	//   ....[80]....
        /*033c*/ 	.word	0xffffffff


	//   ....[81]....
        /*0340*/ 	.word	0xffffffff


	//   ....[82]....
        /*0344*/ 	.word	0xffffffff


	//   ....[83]....
        /*0348*/ 	.word	0xffffffff


	//   ....[84]....
        /*034c*/ 	.word	0xffffffff


	//   ....[85]....
        /*0350*/ 	.word	0xffffffff


	//   ....[86]....
        /*0354*/ 	.word	0xffffffff


	//   ....[87]....
        /*0358*/ 	.word	0xffffffff


	//   ....[88]....
        /*035c*/ 	.word	0xffffffff


	//   ....[89]....
        /*0360*/ 	.word	0xffffffff


	//   ....[90]....
        /*0364*/ 	.word	0xffffffff


	//   ....[91]....
        /*0368*/ 	.word	0xffffffff


	//   ....[92]....
        /*036c*/ 	.word	0xffffffff


	//   ....[93]....
        /*0370*/ 	.word	0xffffffff


	//   ....[94]....
        /*0374*/ 	.word	0xffffffff


	//   ....[95]....
        /*0378*/ 	.word	0xffffffff


	//   ....[96]....
        /*037c*/ 	.word	0xffffffff


	//   ....[97]....
        /*0380*/ 	.word	0xffffffff


	//   ....[98]....
        /*0384*/ 	.word	0xffffffff


	//   ....[99]....
        /*0388*/ 	.word	0xffffffff


	//   ....[100]....
        /*038c*/ 	.word	0xffffffff


	//   ....[101]....
        /*0390*/ 	.word	0xffffffff


	//   ....[102]....
        /*0394*/ 	.word	0xffffffff


	//   ....[103]....
        /*0398*/ 	.word	0xffffffff


	//   ....[104]....
        /*039c*/ 	.word	0x0500000f


	//----- nvinfo : EIATTR_COOP_GROUP_INSTR_OFFSETS
	.align		4
.L_808:
        /*03a0*/ 	.byte	0x04, 0x28
        /*03a2*/ 	.short	(.L_810 - .L_809)


	//   ....[0]....
.L_809:
        /*03a4*/ 	.word	0x00000060


	//   ....[1]....
        /*03a8*/ 	.word	0x000001f0


	//   ....[2]....
        /*03ac*/ 	.word	0x00000280


	//   ....[3]....
        /*03b0*/ 	.word	0x00000400


	//   ....[4]....
        /*03b4*/ 	.word	0x00000670


	//   ....[5]....
        /*03b8*/ 	.word	0x00001110


	//   ....[6]....
        /*03bc*/ 	.word	0x000022f0


	//   ....[7]....
        /*03c0*/ 	.word	0x000025f0


	//   ....[8]....
        /*03c4*/ 	.word	0x00002640


	//   ....[9]....
        /*03c8*/ 	.word	0x00002db0


	//   ....[10]....
        /*03cc*/ 	.word	0x00002e30


	//   ....[11]....
        /*03d0*/ 	.word	0x00002e70


	//   ....[12]....
        /*03d4*/ 	.word	0x00002f50


	//   ....[13]....
        /*03d8*/ 	.word	0x00002f80


	//   ....[14]....
        /*03dc*/ 	.word	0x00002fe0


	//   ....[15]....
        /*03e0*/ 	.word	0x00002ff0


	//   ....[16]....
        /*03e4*/ 	.word	0x00003000


	//   ....[17]....
        /*03e8*/ 	.word	0x00003010


	//   ....[18]....
        /*03ec*/ 	.word	0x000030f0


	//   ....[19]....
        /*03f0*/ 	.word	0x00003100


	//   ....[20]....
        /*03f4*/ 	.word	0x00003130


	//   ....[21]....
        /*03f8*/ 	.word	0x00003140


	//   ....[22]....
        /*03fc*/ 	.word	0x00003160


	//   ....[23]....
        /*0400*/ 	.word	0x000031e0


	//   ....[24]....
        /*0404*/ 	.word	0x00003220


	//   ....[25]....
        /*0408*/ 	.word	0x00003250


	//   ....[26]....
        /*040c*/ 	.word	0x00003290


	//   ....[27]....
        /*0410*/ 	.word	0x000032a0


	//   ....[28]....
        /*0414*/ 	.word	0x000032e0


	//   ....[29]....
        /*0418*/ 	.word	0x00003330


	//   ....[30]....
        /*041c*/ 	.word	0x00003370


	//   ....[31]....
        /*0420*/ 	.word	0x000033b0


	//   ....[32]....
        /*0424*/ 	.word	0x00003410


	//   ....[33]....
        /*0428*/ 	.word	0x00003440


	//   ....[34]....
        /*042c*/ 	.word	0x000034b0


	//   ....[35]....
        /*0430*/ 	.word	0x000034e0


	//   ....[36]....
        /*0434*/ 	.word	0x000035f0


	//   ....[37]....
        /*0438*/ 	.word	0x00003610


	//   ....[38]....
        /*043c*/ 	.word	0x000037b0


	//   ....[39]....
        /*0440*/ 	.word	0x000037c0


	//   ....[40]....
        /*0444*/ 	.word	0x000038a0


	//   ....[41]....
        /*0448*/ 	.word	0x000038f0


	//   ....[42]....
        /*044c*/ 	.word	0x00003990


	//   ....[43]....
        /*0450*/ 	.word	0x000039e0


	//   ....[44]....
        /*0454*/ 	.word	0x00003a80


	//   ....[45]....
        /*0458*/ 	.word	0x00003b40


	//   ....[46]....
        /*045c*/ 	.word	0x00003ba0


	//   ....[47]....
        /*0460*/ 	.word	0x00003be0


	//   ....[48]....
        /*0464*/ 	.word	0x00003c00


	//   ....[49]....
        /*0468*/ 	.word	0x00003c30


	//   ....[50]....
        /*046c*/ 	.word	0x00003c50


	//   ....[51]....
        /*0470*/ 	.word	0x00003c90


	//   ....[52]....
        /*0474*/ 	.word	0x00003cb0


	//   ....[53]....
        /*0478*/ 	.word	0x00003cc0


	//   ....[54]....
        /*047c*/ 	.word	0x00006550


	//   ....[55]....
        /*0480*/ 	.word	0x00006560


	//   ....[56]....
        /*0484*/ 	.word	0x00006570


	//   ....[57]....
        /*0488*/ 	.word	0x00006580


	//   ....[58]....
        /*048c*/ 	.word	0x00006590


	//   ....[59]....
        /*0490*/ 	.word	0x000065a0


	//   ....[60]....
        /*0494*/ 	.word	0x000065b0


	//   ....[61]....
        /*0498*/ 	.word	0x000065c0


	//   ....[62]....
        /*049c*/ 	.word	0x000065d0


	//   ....[63]....
        /*04a0*/ 	.word	0x000065e0


	//   ....[64]....
        /*04a4*/ 	.word	0x000065f0


	//   ....[65]....
        /*04a8*/ 	.word	0x00006600


	//   ....[66]....
        /*04ac*/ 	.word	0x00006710


	//   ....[67]....
        /*04b0*/ 	.word	0x00006750


	//   ....[68]....
        /*04b4*/ 	.word	0x000067b0


	//   ....[69]....
        /*04b8*/ 	.word	0x000067f0


	//   ....[70]....
        /*04bc*/ 	.word	0x00006830


	//   ....[71]....
        /*04c0*/ 	.word	0x00006870


	//   ....[72]....
        /*04c4*/ 	.word	0x000068b0


	//   ....[73]....
        /*04c8*/ 	.word	0x00006a70


	//   ....[74]....
        /*04cc*/ 	.word	0x00006c60


	//   ....[75]....
        /*04d0*/ 	.word	0x00006fc0


	//   ....[76]....
        /*04d4*/ 	.word	0x000070f0


	//   ....[77]....
        /*04d8*/ 	.word	0x00007180


	//   ....[78]....
        /*04dc*/ 	.word	0x000073c0


	//   ....[79]....
        /*04e0*/ 	.word	0x000073e0


	//   ....[80]....
        /*04e4*/ 	.word	0x000073f0


	//   ....[81]....
        /*04e8*/ 	.word	0x00007410


	//   ....[82]....
        /*04ec*/ 	.word	0x00007420


	//   ....[83]....
        /*04f0*/ 	.word	0x00007440


	//   ....[84]....
        /*04f4*/ 	.word	0x000077b0


	//   ....[85]....
        /*04f8*/ 	.word	0x000077f0


	//   ....[86]....
        /*04fc*/ 	.word	0x00007cb0


	//   ....[87]....
        /*0500*/ 	.word	0x00007cd0


	//   ....[88]....
        /*0504*/ 	.word	0x00007d00


	//   ....[89]....
        /*0508*/ 	.word	0x00007d10


	//   ....[90]....
        /*050c*/ 	.word	0x00007e90


	//   ....[91]....
        /*0510*/ 	.word	0x00007ea0


	//   ....[92]....
        /*0514*/ 	.word	0x00007f20


	//   ....[93]....
        /*0518*/ 	.word	0x00007f50


	//   ....[94]....
        /*051c*/ 	.word	0x00007fb0


	//   ....[95]....
        /*0520*/ 	.word	0x00008020


	//   ....[96]....
        /*0524*/ 	.word	0x00008040


	//   ....[97]....
        /*0528*/ 	.word	0x00008060


	//   ....[98]....
        /*052c*/ 	.word	0x00008090


	//   ....[99]....
        /*0530*/ 	.word	0x000080b0


	//   ....[100]....
        /*0534*/ 	.word	0x000080c0


	//   ....[101]....
        /*0538*/ 	.word	0x000080f0


	//   ....[102]....
        /*053c*/ 	.word	0x0000a500


	//   ....[103]....
        /*0540*/ 	.word	0x0000b390


	//   ....[104]....
        /*0544*/ 	.word	0x0000e170


	//----- nvinfo : EIATTR_REG_RECONFIG
	.align		4
.L_810:
        /*0548*/ 	.byte	0x01, 0x54
	.zero		2


	//----- nvinfo : EIATTR_SYSCALL_OFFSETS
	.align		4
        /*054c*/ 	.byte	0x04, 0x46
        /*054e*/ 	.short	(.L_812 - .L_811)


	//   ....[0]....
.L_811:
        /*0550*/ 	.word	0x00000d70


	//   ....[1]....
        /*0554*/ 	.word	0x00000e60


	//   ....[2]....
        /*0558*/ 	.word	0x00000fc0


	//   ....[3]....
        /*055c*/ 	.word	0x000010b0


	//   ....[4]....
        /*0560*/ 	.word	0x00009d80


	//   ....[5]....
        /*0564*/ 	.word	0x00009eb0


	//   ....[6]....
        /*0568*/ 	.word	0x00009fd0


	//   ....[7]....
        /*056c*/ 	.word	0x0000a0f0


	//----- nvinfo : EIATTR_MBARRIER_INSTR_OFFSETS
	.align		4
.L_812:
        /*0570*/ 	.byte	0x04, 0x39
        /*0572*/ 	.short	(.L_814 - .L_813)


	//   ....[0]....
.L_813:
        /*0574*/ 	.word	0x000002c0
        /*0578*/ 	.word	0x000000ff
        /*057c*/ 	.word	0x00026800
        /*0580*/ 	.short	0x0100
        /*0582*/ 	.byte	0x06
	.zero		1


	//   ....[1]....
        /*0584*/ 	.word	0x000003b0
        /*0588*/ 	.word	0x000000ff
        /*058c*/ 	.word	0x00026810
        /*0590*/ 	.short	0x0100
        /*0592*/ 	.byte	0x08
	.zero		1


	//   ....[2]....
        /*0594*/ 	.word	0x000003c0
        /*0598*/ 	.word	0x000000ff
        /*059c*/ 	.word	0x00026820
        /*05a0*/ 	.short	0x0100
        /*05a2*/ 	.byte	0x08
	.zero		1


	//   ....[3]....
        /*05a4*/ 	.word	0x000003d0
        /*05a8*/ 	.word	0x000000ff
        /*05ac*/ 	.word	0x00026818
        /*05b0*/ 	.short	0x0100
        /*05b2*/ 	.byte	0x08
	.zero		1


	//   ....[4]....
        /*05b4*/ 	.word	0x000003e0
        /*05b8*/ 	.word	0x000000ff
        /*05bc*/ 	.word	0x00026828
        /*05c0*/ 	.short	0x0100
        /*05c2*/ 	.byte	0x08
	.zero		1


	//   ....[5]....
        /*05c4*/ 	.word	0x00000510
        /*05c8*/ 	.word	0x000000ff
        /*05cc*/ 	.word	0x00026830
        /*05d0*/ 	.short	0x0100
        /*05d2*/ 	.byte	0x08
	.zero		1


	//   ....[6]....
        /*05d4*/ 	.word	0x00000520
        /*05d8*/ 	.word	0x000000ff
        /*05dc*/ 	.word	0x00026840
        /*05e0*/ 	.short	0x0100
        /*05e2*/ 	.byte	0x08
	.zero		1


	//   ....[7]....
        /*05e4*/ 	.word	0x00000530
        /*05e8*/ 	.word	0x000000ff
        /*05ec*/ 	.word	0x00026838
        /*05f0*/ 	.short	0x0100
        /*05f2*/ 	.byte	0x08
	.zero		1


	//   ....[8]....
        /*05f4*/ 	.word	0x00000540
        /*05f8*/ 	.word	0x000000ff
        /*05fc*/ 	.word	0x00026848
        /*0600*/ 	.short	0x0100
        /*0602*/ 	.byte	0x08
	.zero		1


	//   ....[9]....
        /*0604*/ 	.word	0x00001150
        /*0608*/ 	.word	0x00000011
        /*060c*/ 	.word	0x00026800
        /*0610*/ 	.short	0x010a
        /*0612*/ 	.byte	0x3f
	.zero		1


	//   ....[10]....
        /*0614*/ 	.word	0x00001170
        /*0618*/ 	.word	0x00000011
        /*061c*/ 	.word	0x00026800
        /*0620*/ 	.short	0x010a
        /*0622*/ 	.byte	0x3f
	.zero		1


	//   ....[11]....
        /*0624*/ 	.word	0x00001a80
        /*0628*/ 	.word	0x00000008
        /*062c*/ 	.word	0x00026810
        /*0630*/ 	.short	0x010a
        /*0632*/ 	.byte	0x3f
	.zero		1


	//   ....[12]....
        /*0634*/ 	.word	0x00001af0
        /*0638*/ 	.word	0x00000008
        /*063c*/ 	.word	0x00026810
        /*0640*/ 	.short	0x010a
        /*0642*/ 	.byte	0x3f
	.zero		1


	//   ....[13]....
        /*0644*/ 	.word	0x00001eb0
        /*0648*/ 	.word	0x00000008
        /*064c*/ 	.word	0x00026830
        /*0650*/ 	.short	0x010a
        /*0652*/ 	.byte	0x3f
	.zero		1


	//   ....[14]....
        /*0654*/ 	.word	0x00001f30
        /*0658*/ 	.word	0x00000008
        /*065c*/ 	.word	0x00026830
        /*0660*/ 	.short	0x010a
        /*0662*/ 	.byte	0x3f
	.zero		1


	//   ....[15]....
        /*0664*/ 	.word	0x00005470
        /*0668*/ 	.word	0x00000009
        /*066c*/ 	.word	0x00000000
        /*0670*/ 	.short	0x0101
        /*0672*/ 	.byte	0x3f
	.zero		1


	//   ....[16]....
        /*0674*/ 	.word	0x00005800
        /*0678*/ 	.word	0x00000008
        /*067c*/ 	.word	0x00000000
        /*0680*/ 	.short	0x0101
        /*0682*/ 	.byte	0x3f
	.zero		1


	//   ....[17]....
        /*0684*/ 	.word	0x00005f30
        /*0688*/ 	.word	0x00000006
        /*068c*/ 	.word	0x00026810
        /*0690*/ 	.short	0x010a
        /*0692*/ 	.byte	0x3f
	.zero		1


	//   ....[18]....
        /*0694*/ 	.word	0x00005fb0
        /*0698*/ 	.word	0x00000006
        /*069c*/ 	.word	0x00026810
        /*06a0*/ 	.short	0x010a
        /*06a2*/ 	.byte	0x3f
	.zero		1


	//   ....[19]....
        /*06a4*/ 	.word	0x00006330
        /*06a8*/ 	.word	0x00000006
        /*06ac*/ 	.word	0x00026830
        /*06b0*/ 	.short	0x010a
        /*06b2*/ 	.byte	0x3f
	.zero		1


	//   ....[20]....
        /*06b4*/ 	.word	0x000063c0
        /*06b8*/ 	.word	0x00000006
        /*06bc*/ 	.word	0x00026830
        /*06c0*/ 	.short	0x010a
        /*06c2*/ 	.byte	0x3f
	.zero		1


	//   ....[21]....
        /*06c4*/ 	.word	0x00009620
        /*06c8*/ 	.word	0x00000005
        /*06cc*/ 	.word	0x00000000
        /*06d0*/ 	.short	0x0101
        /*06d2*/ 	.byte	0x3f
	.zero		1


	//   ....[22]....
        /*06d4*/ 	.word	0x000099d0
        /*06d8*/ 	.word	0x00000006
        /*06dc*/ 	.word	0x00000000
        /*06e0*/ 	.short	0x0101
        /*06e2*/ 	.byte	0x3f
	.zero		1


	//   ....[23]....
        /*06e4*/ 	.word	0x0000c840
        /*06e8*/ 	.word	0x00000000
        /*06ec*/ 	.word	0x00026820
        /*06f0*/ 	.short	0x010a
        /*06f2*/ 	.byte	0x3f
	.zero		1


	//   ....[24]....
        /*06f4*/ 	.word	0x0000cd90
        /*06f8*/ 	.word	0x00000000
        /*06fc*/ 	.word	0x00026840
        /*0700*/ 	.short	0x010a
        /*0702*/ 	.byte	0x3f
	.zero		1


	//   ....[25]....
        /*0704*/ 	.word	0x0000cfe0
        /*0708*/ 	.word	0x00000000
        /*070c*/ 	.word	0x00026828
        /*0710*/ 	.short	0x010a
        /*0712*/ 	.byte	0x3f
	.zero		1


	//   ....[26]....
        /*0714*/ 	.word	0x0000d250
        /*0718*/ 	.word	0x00000000
        /*071c*/ 	.word	0x00026848
        /*0720*/ 	.short	0x010a
        /*0722*/ 	.byte	0x3f
	.zero		1


	//   ....[27]....
        /*0724*/ 	.word	0x0000d450
        /*0728*/ 	.word	0x00000000
        /*072c*/ 	.word	0x00026820
        /*0730*/ 	.short	0x010a
        /*0732*/ 	.byte	0x3f
	.zero		1


	//   ....[28]....
        /*0734*/ 	.word	0x0000d700
        /*0738*/ 	.word	0x00000000
        /*073c*/ 	.word	0x00026840
        /*0740*/ 	.short	0x010a
        /*0742*/ 	.byte	0x3f
	.zero		1


	//   ....[29]....
        /*0744*/ 	.word	0x0000d920
        /*0748*/ 	.word	0x00000000
        /*074c*/ 	.word	0x00026828
        /*0750*/ 	.short	0x010a
        /*0752*/ 	.byte	0x3f
	.zero		1


	//   ....[30]....
        /*0754*/ 	.word	0x0000dbe0
        /*0758*/ 	.word	0x00000004
        /*075c*/ 	.word	0x00026840
        /*0760*/ 	.short	0x010a
        /*0762*/ 	.byte	0x3f
	.zero		1


	//   ....[31]....
        /*0764*/ 	.word	0x0000dff0
        /*0768*/ 	.word	0x00000007
        /*076c*/ 	.word	0x00000000
        /*0770*/ 	.short	0x010a
        /*0772*/ 	.byte	0x3f
	.zero		1


	//   ....[32]....
        /*0774*/ 	.word	0x0000e040
        /*0778*/ 	.word	0x00000003
        /*077c*/ 	.word	0x00000000
        /*0780*/ 	.short	0x010a
        /*0782*/ 	.byte	0x3f
	.zero		1


	//   ....[33]....
        /*0784*/ 	.word	0x0000e0a0
        /*0788*/ 	.word	0x00000005
        /*078c*/ 	.word	0x00000000
        /*0790*/ 	.short	0x010a
        /*0792*/ 	.byte	0x3f
	.zero		1


	//   ....[34]....
        /*0794*/ 	.word	0x0000e0d0
        /*0798*/ 	.word	0x00000003
        /*079c*/ 	.word	0x00000000
        /*07a0*/ 	.short	0x010a
        /*07a2*/ 	.byte	0x3f
	.zero		1


	//   ....[35]....
        /*07a4*/ 	.word	0x0000e1a0
        /*07a8*/ 	.word	0x00000011
        /*07ac*/ 	.word	0x00026800
        /*07b0*/ 	.short	0x010a
        /*07b2*/ 	.byte	0x3f
	.zero		1


	//   ....[36]....
        /*07b4*/ 	.word	0x0000e1f0
        /*07b8*/ 	.word	0x00000008
        /*07bc*/ 	.word	0x00026810
        /*07c0*/ 	.short	0x010a
        /*07c2*/ 	.byte	0x3f
	.zero		1


	//   ....[37]....
        /*07c4*/ 	.word	0x0000e240
        /*07c8*/ 	.word	0x00000008
        /*07cc*/ 	.word	0x00026830
        /*07d0*/ 	.short	0x010a
        /*07d2*/ 	.byte	0x3f
	.zero		1


	//   ....[38]....
        /*07d4*/ 	.word	0x0000e290
        /*07d8*/ 	.word	0x00000006
        /*07dc*/ 	.word	0x00026810
        /*07e0*/ 	.short	0x010a
        /*07e2*/ 	.byte	0x3f
	.zero		1


	//   ....[39]....
        /*07e4*/ 	.word	0x0000e2e0
        /*07e8*/ 	.word	0x00000006
        /*07ec*/ 	.word	0x00026830
        /*07f0*/ 	.short	0x010a
        /*07f2*/ 	.byte	0x3f
	.zero		1


	//   ....[40]....
        /*07f4*/ 	.word	0x0000e330
        /*07f8*/ 	.word	0x00000000
        /*07fc*/ 	.word	0x00026820
        /*0800*/ 	.short	0x010a
        /*0802*/ 	.byte	0x3f
	.zero		1


	//   ....[41]....
        /*0804*/ 	.word	0x0000e380
        /*0808*/ 	.word	0x00000000
        /*080c*/ 	.word	0x00026840
        /*0810*/ 	.short	0x010a
        /*0812*/ 	.byte	0x3f
	.zero		1


	//   ....[42]....
        /*0814*/ 	.word	0x0000e3d0
        /*0818*/ 	.word	0x00000000
        /*081c*/ 	.word	0x00026828
        /*0820*/ 	.short	0x010a
        /*0822*/ 	.byte	0x3f
	.zero		1


	//   ....[43]....
        /*0824*/ 	.word	0x0000e420
        /*0828*/ 	.word	0x00000000
        /*082c*/ 	.word	0x00026848
        /*0830*/ 	.short	0x010a
        /*0832*/ 	.byte	0x3f
	.zero		1


	//   ....[44]....
        /*0834*/ 	.word	0x0000e480
        /*0838*/ 	.word	0x00000000
        /*083c*/ 	.word	0x00026820
        /*0840*/ 	.short	0x010a
        /*0842*/ 	.byte	0x3f
	.zero		1


	//   ....[45]....
        /*0844*/ 	.word	0x0000e4d0
        /*0848*/ 	.word	0x00000000
        /*084c*/ 	.word	0x00026840
        /*0850*/ 	.short	0x010a
        /*0852*/ 	.byte	0x3f
	.zero		1


	//   ....[46]....
        /*0854*/ 	.word	0x0000e520
        /*0858*/ 	.word	0x00000000
        /*085c*/ 	.word	0x00026828
        /*0860*/ 	.short	0x010a
        /*0862*/ 	.byte	0x3f
	.zero		1


	//   ....[47]....
        /*0864*/ 	.word	0x0000e570
        /*0868*/ 	.word	0x00000004
        /*086c*/ 	.word	0x00026840
        /*0870*/ 	.short	0x010a
        /*0872*/ 	.byte	0x3f
	.zero		1


	//   ....[48]....
        /*0874*/ 	.word	0x0000e640
        /*0878*/ 	.word	0x00000007
        /*087c*/ 	.word	0x00000000
        /*0880*/ 	.short	0x010a
        /*0882*/ 	.byte	0x3f
	.zero		1


	//   ....[49]....
        /*0884*/ 	.word	0x0000e690
        /*0888*/ 	.word	0x00000003
        /*088c*/ 	.word	0x00000000
        /*0890*/ 	.short	0x010a
        /*0892*/ 	.byte	0x3f
	.zero		1


	//   ....[50]....
        /*0894*/ 	.word	0x0000e6e0
        /*0898*/ 	.word	0x00000005
        /*089c*/ 	.word	0x00000000
        /*08a0*/ 	.short	0x010a
        /*08a2*/ 	.byte	0x3f
	.zero		1


	//----- nvinfo : EIATTR_NUM_MBARRIERS
	.align		4
.L_814:
        /*08a4*/ 	.byte	0x03, 0x38
        /*08a6*/ 	.short	0x0009


	//----- nvinfo : EIATTR_EXIT_INSTR_OFFSETS
	.align		4
        /*08a8*/ 	.byte	0x04, 0x1c
        /*08aa*/ 	.short	(.L_816 - .L_815)


	//   ....[0]....
.L_815:
        /*08ac*/ 	.word	0x0000e120


	//----- nvinfo : EIATTR_MAX_THREADS
	.align		4
.L_816:
        /*08b0*/ 	.byte	0x04, 0x05
        /*08b2*/ 	.short	(.L_818 - .L_817)
.L_817:
        /*08b4*/ 	.word	0x00000180
        /*08b8*/ 	.word	0x00000001
        /*08bc*/ 	.word	0x00000001


	//----- nvinfo : EIATTR_CRS_STACK_SIZE
	.align		4
.L_818:
        /*08c0*/ 	.byte	0x04, 0x1e
        /*08c2*/ 	.short	(.L_820 - .L_819)
.L_819:
        /*08c4*/ 	.word	0x00000000


	//----- nvinfo : EIATTR_CBANK_PARAM_SIZE
	.align		4
.L_820:
        /*08c8*/ 	.byte	0x03, 0x19
        /*08ca*/ 	.short	0x0970


	//----- nvinfo : EIATTR_PARAM_CBANK
	.align		4
        /*08cc*/ 	.byte	0x04, 0x0a
        /*08ce*/ 	.short	(.L_822 - .L_821)
	.align		4
.L_821:
        /*08d0*/ 	.word	index@(.nv.constant0._ZN7cutlass13device_kernelIN5flash11enable_sm90INS1_16FlashAttnBwdSm90INS1_25CollectiveMainloopBwdSm90ILi2ELi2ELi2EN4cute5tupleIJNS5_1CILi1EEES8_S8_EEENS6_IJNS7_ILi96EEENS7_ILi128EEENS7_ILi64EEEEEENS_6half_tEfNS_4arch4Sm90ELb1ELb0ELb1ELb0ELb0ELb1ELb0ELb1ELi2ELi1ELi2ELi2ELb0EEENS1_21CollectiveEpilogueBwdISD_SE_SG_Li256ELb0ELb0ELi1EEENS1_25SingleTileBwdLPTSchedulerILb0ELi128ELb0EEEEEEEEEvNT_6ParamsE)
        /*08d4*/ 	.short	0x0210
        /*08d6*/ 	.short	0x0970


	//----- nvinfo : EIATTR_SW_WAR
	.align		4
.L_822:
        /*08d8*/ 	.byte	0x04, 0x36
        /*08da*/ 	.short	(.L_824 - .L_823)
.L_823:
        /*08dc*/ 	.word	0x00000008
.L_824:


//--------------------- .nv.info._ZN7cutlass13device_kernelIN5flash11enable_sm90INS1_16FlashAttnBwdSm90INS1_25CollectiveMainloopBwdSm90ILi2ELi2ELi2EN4cute5tupleIJNS5_1CILi1EEES8_S8_EEENS6_IJNS7_ILi96EEENS7_ILi128EEENS7_ILi64EEEEEENS_6half_tEfNS_4arch4Sm90ELb1ELb0ELb1ELb0ELb1ELb1ELb0ELb1ELi2ELi1ELi2ELi2ELb0EEENS1_21CollectiveEpilogueBwdISD_SE_SG_Li256ELb0ELb0ELi1EEENS1_25SingleTileBwdLPTSchedulerILb0ELi128ELb1EEEEEEEEEvNT_6ParamsE --------------------------
	.section	.nv.info._ZN7cutlass13device_kernelIN5flash11enable_sm90INS1_16FlashAttnBwdSm90INS1_25CollectiveMainloopBwdSm90ILi2ELi2ELi2EN4cute5tupleIJNS5_1CILi1EEES8_S8_EEENS6_IJNS7_ILi96EEENS7_ILi128EEENS7_ILi64EEEEEENS_6half_tEfNS_4arch4Sm90ELb1ELb0ELb1ELb0ELb1ELb1ELb0ELb1ELi2ELi1ELi2ELi2ELb0EEENS1_21CollectiveEpilogueBwdISD_SE_SG_Li256ELb0ELb0ELi1EEENS1_25SingleTileBwdLPTSchedulerILb0ELi128ELb1EEEEEEEEEvNT_6ParamsE,"",@"SHT_CUDA_INFO"
	.sectionflags	@""
	.align	4


	//----- nvinfo : EIATTR_CUDA_API_VERSION
	.align		4
        /*0000*/ 	.byte	0x04, 0x37
        /*0002*/ 	.short	(.L_826 - .L_825)
.L_825:
        /*0004*/ 	.word	0x00000082


	//----- nvinfo : EIATTR_KPARAM_INFO
	.align		4
.L_826:
        /*0008*/ 	.byte	0x04, 0x17
        /*000a*/ 	.short	(.L_828 - .L_827)
.L_827:
        /*000c*/ 	.word	0x00000000
        /*0010*/ 	.short	0x0000
        /*0012*/ 	.short	0x0070
        /*0014*/ 	.byte	0x00, 0xf0, 0x01, 0x24


	//----- nvinfo : EIATTR_SPARSE_MMA_MASK
	.align		4
.L_828:
        /*0018*/ 	.byte	0x03, 0x50
        /*001a*/ 	.short	0x0000


	//----- nvinfo : EIATTR_MAXREG_COUNT
	.align		4
        /*001c*/ 	.byte	0x03, 0x1b
        /*001e*/ 	.short	0x00a8


	//----- nvinfo : EIATTR_NUM_BARRIERS
	.align		4
        /*0020*/ 	.byte	0x02, 0x4c
        /*0022*/ 	.byte	0x10
	.zero		1


	//----- nvinfo : EIATTR_EXTERNS
	.align		4
        /*0024*/ 	.byte	0x04, 0x0f
        /*0026*/ 	.short	(.L_830 - .L_829)


	//   ....[0]....
	.align		4
.L_829:
        /*0028*/ 	.word	index@(__assertfail)


	//----- nvinfo : EIATTR_ANNOTATIONS
	.align		4
.L_830:
        /*002c*/ 	.byte	0x04, 0x55
        /*002e*/ 	.short	(.L_832 - .L_831)


	//   ....[0]....
.L_831:
        /* <DEDUP_REMOVED lines=31> */


	//----- nvinfo : EIATTR_MERCURY_ISA_VERSION
	.align		4
.L_832:
        /*0208*/ 	.byte	0x03, 0x5f
        /*020a*/ 	.short	0x0101


	//----- nvinfo : EIATTR_INT_WARP_WIDE_INSTR_OFFSETS
	.align		4
        /*020c*/ 	.byte	0x04, 0x31
        /*020e*/ 	.short	(.L_834 - .L_833)


	//   ....[0]....
.L_833:
        /*0210*/ 	.word	0x000001e0


	//   ....[1]....
        /*0214*/ 	.word	0x000002a0


	//   ....[2]....
        /*0218*/ 	.word	0x0000bed0


	//   ....[3]....
        /*021c*/ 	.word	0x0000c540


	//   ....[4]....
        /*0220*/ 	.word	0x0000ca60


	//----- nvinfo : EIATTR_COOP_GROUP_MASK_REGIDS
	.align		4
.L_834:
        /*0224*/ 	.byte	0x04, 0x29
        /*0226*/ 	.short	(.L_836 - .L_835)


	//   ....[0]....
.L_835:
        /*0228*/ 	.word	0xffffffff


	//   ....[1]....
        /*022c*/ 	.word	0xffffffff


	//   ....[2]....
        /*0230*/ 	.word	0xffffffff


	//   ....[3]....
        /*0234*/ 	.word	0xffffffff


	//   ....[4]....
        /*0238*/ 	.word	0xffffffff


	//   ....[5]....
        /*023c*/ 	.word	0xffffffff


	//   ....[6]....
        /*0240*/ 	.word	0xffffffff


	//   ....[7]....
        /*0244*/ 	.word	0xffffffff


	//   ....[8]....
        /*0248*/ 	.word	0xffffffff


	//   ....[9]....
        /*024c*/ 	.word	0xffffffff


	//   ....[10]....
        /*0250*/ 	.word	0xffffffff


	//   ....[11]....
        /*0254*/ 	.word	0xffffffff


	//   ....[12]....
        /*0258*/ 	.word	0xffffffff


	//   ....[13]....
        /*025c*/ 	.word	0xffffffff


	//   ....[14]....
        /*0260*/ 	.word	0xffffffff


	//   ....[15]....
        /*0264*/ 	.word	0xffffffff


	//   ....[16]....
        /*0268*/ 	.word	0xffffffff


	//   ....[17]....
        /*026c*/ 	.word	0xffffffff


	//   ....[18]....
        /*0270*/ 	.word	0xffffffff


	//   ....[19]....
        /*0274*/ 	.word	0xffffffff


	//   ....[20]....
        /*0278*/ 	.word	0xffffffff


	//   ....[21]....
        /*027c*/ 	.word	0xffffffff


	//   ....[22]....
        /*0280*/ 	.word	0xffffffff


	//   ....[23]....
        /*0284*/ 	.word	0xffffffff


	//   ....[24]....
        /*0288*/ 	.word	0xffffffff


	//   ....[25]....
        /*028c*/ 	.word	0xffffffff


	//   ....[26]....
        /*0290*/ 	.word	0xffffffff


	//   ....[27]....
        /*0294*/ 	.word	0xffffffff


	//   ....[28]....
        /*0298*/ 	.word	0xffffffff


	//   ....[29]....
        /*029c*/ 	.word	0xffffffff


	//   ....[30]....
        /*02a0*/ 	.word	0xffffffff


	//   ....[31]....
        /*02a4*/ 	.word	0xffffffff


	//   ....[32]....
        /*02a8*/ 	.word	0xffffffff


	//   ....[33]....
        /*02ac*/ 	.word	0xffffffff


	//   ....[34]....
        /*02b0*/ 	.word	0xffffffff


	//   ....[35]....
        /*02b4*/ 	.word	0xffffffff


	//   ....[36]....
        /*02b8*/ 	.word	0xffffffff


	//   ....[37]....
        /*02bc*/ 	.word	0xffffffff


	//   ....[38]....
        /*02c0*/ 	.word	0xffffffff


	//   ....[39]....
        /*02c4*/ 	.word	0xffffffff


	//   ....[40]....
        /*02c8*/ 	.word	0xffffffff


	//   ....[41]....
        /*02cc*/ 	.word	0xffffffff


	//   ....[42]....
        /*02d0*/ 	.word	0xffffffff


	//   ....[43]....
        /*02d4*/ 	.word	0xffffffff


	//   ....[44]....
        /*02d8*/ 	.word	0xffffffff


	//   ....[45]....
        /*02dc*/ 	.word	0xffffffff


	//   ....[46]....
        /*02e0*/ 	.word	0xffffffff


	//   ....[47]....
        /*02e4*/ 	.word	0xffffffff


	//   ....[48]....
        /*02e8*/ 	.word	0xffffffff


	//   ....[49]....
        /*02ec*/ 	.word	0xffffffff


	//   ....[50]....
        /*02f0*/ 	.word	0xffffffff


	//   ....[51]....
        /*02f4*/ 	.word	0xffffffff


	//   ....[52]....
        /*02f8*/ 	.word	0xffffffff


	//   ....[53]....
        /*02fc*/ 	.word	0xffffffff


	//   ....[54]....
        /*0300*/ 	.word	0xffffffff


	//   ....[55]....
        /*0304*/ 	.word	0xffffffff


	//   ....[56]....
        /*0308*/ 	.word	0xffffffff


	//   ....[57]....
        /*030c*/ 	.word	0xffffffff


	//   ....[58]....
        /*0310*/ 	.word	0xffffffff


	//   ....[59]....
        /*0314*/ 	.word	0xffffffff


	//   ....[60]....
        /*0318*/ 	.word	0xffffffff


	//   ....[61]....
        /*031c*/ 	.word	0xffffffff


	//   ....[62]....
        /*0320*/ 	.word	0xffffffff


	//   ....[63]....
        /*0324*/ 	.word	0xffffffff


	//   ....[64]....
        /*0328*/ 	.word	0xffffffff


	//   ....[65]....
        /*032c*/ 	.word	0xffffffff


	//   ....[66]....
        /*0330*/ 	.word	0xffffffff


	//   ....[67]....
        /*0334*/ 	.word	0xffffffff


	//   ....[68]....
        /*0338*/ 	.word	0xffffffff


	//   ....[69]....
        /*033c*/ 	.word	0xffffffff


	//   ....[70]....
        /*0340*/ 	.word	0xffffffff


	//   ....[71]....
        /*0344*/ 	.word	0xffffffff


	//   ....[72]....
        /*0348*/ 	.word	0xffffffff


	//   ....[73]....
        /*034c*/ 	.word	0xffffffff


	//   ....[74]....
        /*0350*/ 	.word	0xffffffff


	//   ....[75]....
        /*0354*/ 	.word	0xffffffff


	//   ....[76]....
        /*0358*/ 	.word	0xffffffff


	//   ....[77]....
        /*035c*/ 	.word	0xffffffff


	//   ....[78]....
        /*0360*/ 	.word	0xffffffff


	//   ....[79]....
        /*0364*/ 	.word	0xffffffff


	//   ....[80]....
        /*0368*/ 	.word	0xffffffff


	//   ....[81]....
        /*036c*/ 	.word	0xffffffff


	//   ....[82]....
        /*0370*/ 	.word	0xffffffff


	//   ....[83]....
        /*0374*/ 	.word	0xffffffff


	//   ....[84]....
        /*0378*/ 	.word	0xffffffff


	//   ....[85]....
        /*037c*/ 	.word	0xffffffff


	//   ....[86]....
        /*0380*/ 	.word	0xffffffff


	//   ....[87]....
        /*0384*/ 	.word	0xffffffff


	//   ....[88]....
        /*0388*/ 	.word	0xffffffff


	//   ....[89]....
        /*038c*/ 	.word	0xffffffff


	//   ....[90]....
        /*0390*/ 	.word	0xffffffff


	//   ....[91]....
        /*0394*/ 	.word	0xffffffff


	//   ....[92]....
        /*0398*/ 	.word	0xffffffff


	//   ....[93]....
        /*039c*/ 	.word	0xffffffff


	//   ....[94]....
        /*03a0*/ 	.word	0xffffffff


	//   ....[95]....
        /*03a4*/ 	.word	0xffffffff


	//   ....[96]....
        /*03a8*/ 	.word	0xffffffff


	//   ....[97]....
        /*03ac*/ 	.word	0xffffffff


	//   ....[98]....
        /*03b0*/ 	.word	0xffffffff


	//   ....[99]....
        /*03b4*/ 	.word	0xffffffff


	//   ....[100]....
        /*03b8*/ 	.word	0xffffffff


	//   ....[101]....
        /*03bc*/ 	.word	0xffffffff


	//   ....[102]....
        /*03c0*/ 	.word	0xffffffff


	//   ....[103]....
        /*03c4*/ 	.word	0xffffffff


	//   ....[104]....
        /*03c8*/ 	.word	0xffffffff


	//   ....[105]....
        /*03cc*/ 	.word	0xffffffff


	//   ....[106]....
        /*03d0*/ 	.word	0xffffffff


	//   ....[107]....
        /*03d4*/ 	.word	0xffffffff


	//   ....[108]....
        /*03d8*/ 	.word	0xffffffff


	//   ....[109]....
        /*03dc*/ 	.word	0xffffffff


	//   ....[110]....
        /*03e0*/ 	.word	0x0500000f


	//   ....[111]....
        /*03e4*/ 	.word	0x0500000f


	//   ....[112]....
        /*03e8*/ 	.word	0x0500000f


	//   ....[113]....
        /*03ec*/ 	.word	0x0500000f


	//----- nvinfo : EIATTR_COOP_GROUP_INSTR_OFFSETS
	.align		4
.L_836:
        /*03f0*/ 	.byte	0x04, 0x28
        /*03f2*/ 	.short	(.L_838 - .L_837)


	//   ....[0]....
.L_837:
        /*03f4*/ 	.word	0x00000060


	//   ....[1]....
        /*03f8*/ 	.word	0x000001f0


	//   ....[2]....
        /*03fc*/ 	.word	0x00000280


	//   ....[3]....
        /*0400*/ 	.word	0x00000400


	//   ....[4]....
        /*0404*/ 	.word	0x00000680


	//   ....[5]....
        /*0408*/ 	.word	0x00001170


	//   ....[6]....
        /*040c*/ 	.word	0x00002300


	//   ....[7]....
        /*0410*/ 	.word	0x00002640


	//   ....[8]....
        /*0414*/ 	.word	0x00002690


	//   ....[9]....
        /*0418*/ 	.word	0x00002e00


	//   ....[10]....
        /*041c*/ 	.word	0x00002e80


	//   ....[11]....
        /*0420*/ 	.word	0x00002ec0


	//   ....[12]....
        /*0424*/ 	.word	0x00002fa0


	//   ....[13]....
        /*0428*/ 	.word	0x00002fd0


	//   ....[14]....
        /*042c*/ 	.word	0x00003020


	//   ....[15]....
        /*0430*/ 	.word	0x00003030


	//   ....[16]....
        /*0434*/ 	.word	0x00003040


	//   ....[17]....
        /*0438*/ 	.word	0x00003050


	//   ....[18]....
        /*043c*/ 	.word	0x00003120


	//   ....[19]....
        /*0440*/ 	.word	0x00003130


	//   ....[20]....
        /*0444*/ 	.word	0x00003160


	//   ....[21]....
        /*0448*/ 	.word	0x00003170


	//   ....[22]....
        /*044c*/ 	.word	0x00003190


	//   ....[23]....
        /*0450*/ 	.word	0x00003260


	//   ....[24]....
        /*0454*/ 	.word	0x000032a0


	//   ....[25]....
        /*0458*/ 	.word	0x000032e0


	//   ....[26]....
        /*045c*/ 	.word	0x00003320


	//   ....[27]....
        /*0460*/ 	.word	0x00003340


	//   ....[28]....
        /*0464*/ 	.word	0x00003360


	//   ....[29]....
        /*0468*/ 	.word	0x000033c0


	//   ....[30]....
        /*046c*/ 	.word	0x00003400


	//   ....[31]....
        /*0470*/ 	.word	0x00003440


	//   ....[32]....
        /*0474*/ 	.word	0x000034c0


	//   ....[33]....
        /*0478*/ 	.word	0x000034f0


	//   ....[34]....
        /*047c*/ 	.word	0x00003520


	//   ....[35]....
        /*0480*/ 	.word	0x00003550


	//   ....[36]....
        /*0484*/ 	.word	0x00003680


	//   ....[37]....
        /*0488*/ 	.word	0x000036a0


	//   ....[38]....
        /*048c*/ 	.word	0x00003830


	//   ....[39]....
        /*0490*/ 	.word	0x00003850


	//   ....[40]....
        /*0494*/ 	.word	0x00003920


	//   ....[41]....
        /*0498*/ 	.word	0x00003960


	//   ....[42]....
        /*049c*/ 	.word	0x000039a0


	//   ....[43]....
        /*04a0*/ 	.word	0x000039e0


	//   ....[44]....
        /*04a4*/ 	.word	0x00003a10


	//   ....[45]....
        /*04a8*/ 	.word	0x00003a40


	//   ....[46]....
        /*04ac*/ 	.word	0x00003bd0


	//   ....[47]....
        /*04b0*/ 	.word	0x00003c10


	//   ....[48]....
        /*04b4*/ 	.word	0x00003c40


	//   ....[49]....
        /*04b8*/ 	.word	0x00003c60


	//   ....[50]....
        /*04bc*/ 	.word	0x00003c90


	//   ....[51]....
        /*04c0*/ 	.word	0x00003cb0


	//   ....[52]....
        /*04c4*/ 	.word	0x00003cd0


	//   ....[53]....
        /*04c8*/ 	.word	0x00003d10


	//   ....[54]....
        /*04cc*/ 	.word	0x000065a0


	//   ....[55]....
        /*04d0*/ 	.word	0x000065b0


	//   ....[56]....
        /*04d4*/ 	.word	0x000065c0


	//   ....[57]....
        /*04d8*/ 	.word	0x000065d0


	//   ....[58]....
        /*04dc*/ 	.word	0x000065e0


	//   ....[59]....
        /*04e0*/ 	.word	0x000065f0


	//   ....[60]....
        /*04e4*/ 	.word	0x00006600


	//   ....[61]....
        /*04e8*/ 	.word	0x00006610


	//   ....[62]....
        /*04ec*/ 	.word	0x00006620


	//   ....[63]....
        /*04f0*/ 	.word	0x00006630


	//   ....[64]....
        /*04f4*/ 	.word	0x00006640


	//   ....[65]....
        /*04f8*/ 	.word	0x00006650


	//   ....[66]....
        /*04fc*/ 	.word	0x00006760


	//   ....[67]....
        /*0500*/ 	.word	0x000067a0


	//   ....[68]....
        /*0504*/ 	.word	0x00006800


	//   ....[69]....
        /*0508*/ 	.word	0x00006840


	//   ....[70]....
        /*050c*/ 	.word	0x00006880


	//   ....[71]....
        /*0510*/ 	.word	0x000068c0


	//   ....[72]....
        /*0514*/ 	.word	0x00006900


	//   ....[73]....
        /*0518*/ 	.word	0x00006ac0


	//   ....[74]....
        /*051c*/ 	.word	0x00006cb0


	//   ....[75]....
        /*0520*/ 	.word	0x00007010


	//   ....[76]....
        /*0524*/ 	.word	0x00007140


	//   ....[77]....
        /*0528*/ 	.word	0x000071d0


	//   ....[78]....
        /*052c*/ 	.word	0x00007410


	//   ....[79]....
        /*0530*/ 	.word	0x00007430


	//   ....[80]....
        /*0534*/ 	.word	0x00007440


	//   ....[81]....
        /*0538*/ 	.word	0x00007460


	//   ....[82]....
        /*053c*/ 	.word	0x00007470


	//   ....[83]....
        /*0540*/ 	.word	0x00007490


	//   ....[84]....
        /*0544*/ 	.word	0x000077f0


	//   ....[85]....
        /*0548*/ 	.word	0x00007830


	//   ....[86]....
        /*054c*/ 	.word	0x00007d10


	//   ....[87]....
        /*0550*/ 	.word	0x00007d30


	//   ....[88]....
        /*0554*/ 	.word	0x00007d60


	//   ....[89]....
        /*0558*/ 	.word	0x00007d70


	//   ....[90]....
        /*055c*/ 	.word	0x00007ef0


	//   ....[91]....
        /*0560*/ 	.word	0x00007f00


	//   ....[92]....
        /*0564*/ 	.word	0x00007f40


	//   ....[93]....
        /*0568*/ 	.word	0x00007f70


	//   ....[94]....
        /*056c*/ 	.word	0x00008000


	//   ....[95]....
        /*0570*/ 	.word	0x00008030


	//   ....[96]....
        /*0574*/ 	.word	0x00008070


	//   ....[97]....
        /*0578*/ 	.word	0x000080b0


	//   ....[98]....
        /*057c*/ 	.word	0x000080e0


	//   ....[99]....
        /*0580*/ 	.word	0x00008120


	//   ....[100]....
        /*0584*/ 	.word	0x00008130


	//   ....[101]....
        /*0588*/ 	.word	0x00008160


	//   ....[102]....
        /*058c*/ 	.word	0x0000a560


	//   ....[103]....
        /*0590*/ 	.word	0x0000b300


	//   ....[104]....
        /*0594*/ 	.word	0x0000bad0


	//   ....[105]....
        /*0598*/ 	.word	0x0000be00


	//   ....[106]....
        /*059c*/ 	.word	0x0000c1c0


	//   ....[107]....
        /*05a0*/ 	.word	0x0000c470


	//   ....[108]....
        /*05a4*/ 	.word	0x0000c720


	//   ....[109]....
        /*05a8*/ 	.word	0x0000c990


	//   ....[110]....
        /*05ac*/ 	.word	0x0000eae0


	//   ....[111]....
        /*05b0*/ 	.word	0x0000ecd0


	//   ....[112]....
        /*05b4*/ 	.word	0x0000ed40


	//   ....[113]....
        /*05b8*/ 	.word	0x0000edb0


	//----- nvinfo : EIATTR_REG_RECONFIG
	.align		4
.L_838:
        /*05bc*/ 	.byte	0x01, 0x54
	.zero		2


	//----- nvinfo : EIATTR_SYSCALL_OFFSETS
	.align		4
        /*05c0*/ 	.byte	0x04, 0x46
        /*05c2*/ 	.short	(.L_840 - .L_839)


	//   ....[0]....
.L_839:
        /*05c4*/ 	.word	0x00000dd0


	//   ....[1]....
        /*05c8*/ 	.word	0x00000ec0


	//   ....[2]....
        /*05cc*/ 	.word	0x00001020


	//   ....[3]....
        /*05d0*/ 	.word	0x00001110


	//   ....[4]....
        /*05d4*/ 	.word	0x00009de0


	//   ....[5]....
        /*05d8*/ 	.word	0x00009f10


	//   ....[6]....
        /*05dc*/ 	.word	0x0000a030


	//   ....[7]....
        /*05e0*/ 	.word	0x0000a150


	//----- nvinfo : EIATTR_MBARRIER_INSTR_OFFSETS
	.align		4
.L_840:
        /*05e4*/ 	.byte	0x04, 0x39
        /*05e6*/ 	.short	(.L_842 - .L_841)


	//   ....[0]....
.L_841:
        /*05e8*/ 	.word	0x000002c0
        /*05ec*/ 	.word	0x000000ff
        /*05f0*/ 	.word	0x00026800
        /*05f4*/ 	.short	0x0100
        /*05f6*/ 	.byte	0x06
	.zero		1


	//   ....[1]....
        /*05f8*/ 	.word	0x000003b0
        /*05fc*/ 	.word	0x000000ff
        /*0600*/ 	.word	0x00026810
        /*0604*/ 	.short	0x0100
        /*0606*/ 	.byte	0x08
	.zero		1


	//   ....[2]....
        /*0608*/ 	.word	0x000003c0
        /*060c*/ 	.word	0x000000ff
        /*0610*/ 	.word	0x00026820
        /*0614*/ 	.short	0x0100
        /*0616*/ 	.byte	0x08
	.zero		1


	//   ....[3]....
        /*0618*/ 	.word	0x000003d0
        /*061c*/ 	.word	0x000000ff
        /*0620*/ 	.word	0x00026818
        /*0624*/ 	.short	0x0100
        /*0626*/ 	.byte	0x08
	.zero		1


	//   ....[4]....
        /*0628*/ 	.word	0x000003e0
        /*062c*/ 	.word	0x000000ff
        /*0630*/ 	.word	0x00026828
        /*0634*/ 	.short	0x0100
        /*0636*/ 	.byte	0x08
	.zero		1


	//   ....[5]....
        /*0638*/ 	.word	0x00000510
        /*063c*/ 	.word	0x000000ff
        /*0640*/ 	.word	0x00026830
        /*0644*/ 	.short	0x0100
        /*0646*/ 	.byte	0x08
	.zero		1


	//   ....[6]....
        /*0648*/ 	.word	0x00000520
        /*064c*/ 	.word	0x000000ff
        /*0650*/ 	.word	0x00026840
        /*0654*/ 	.short	0x0100
        /*0656*/ 	.byte	0x08
	.zero		1


	//   ....[7]....
        /*0658*/ 	.word	0x00000530
        /*065c*/ 	.word	0x000000ff
        /*0660*/ 	.word	0x00026838
        /*0664*/ 	.short	0x0100
        /*0666*/ 	.byte	0x08
	.zero		1


	//   ....[8]....
        /*0668*/ 	.word	0x00000540
        /*066c*/ 	.word	0x000000ff
        /*0670*/ 	.word	0x00026848
        /*0674*/ 	.short	0x0100
        /*0676*/ 	.byte	0x08
	.zero		1


	//   ....[9]....
        /*0678*/ 	.word	0x000011d0
        /*067c*/ 	.word	0x00000011
        /*0680*/ 	.word	0x00026800
        /*0684*/ 	.short	0x010a
        /*0686*/ 	.byte	0x3f
	.zero		1


	//   ....[10]....
        /*0688*/ 	.word	0x00001200
        /*068c*/ 	.word	0x00000011
        /*0690*/ 	.word	0x00026800
        /*0694*/ 	.short	0x010a
        /*0696*/ 	.byte	0x3f
	.zero		1


	//   ....[11]....
        /*0698*/ 	.word	0x00001ad0
        /*069c*/ 	.word	0x00000008
        /*06a0*/ 	.word	0x00026810
        /*06a4*/ 	.short	0x010a
        /*06a6*/ 	.byte	0x3f
	.zero		1


	//   ....[12]....
        /*06a8*/ 	.word	0x00001b40
        /*06ac*/ 	.word	0x00000008
        /*06b0*/ 	.word	0x00026810
        /*06b4*/ 	.short	0x010a
        /*06b6*/ 	.byte	0x3f
	.zero		1


	//   ....[13]....
        /*06b8*/ 	.word	0x00001f00
        /*06bc*/ 	.word	0x00000008
        /*06c0*/ 	.word	0x00026830
        /*06c4*/ 	.short	0x010a
        /*06c6*/ 	.byte	0x3f
	.zero		1


	//   ....[14]....
        /*06c8*/ 	.word	0x00001f80
        /*06cc*/ 	.word	0x00000008
        /*06d0*/ 	.word	0x00026830
        /*06d4*/ 	.short	0x010a
        /*06d6*/ 	.byte	0x3f
	.zero		1


	//   ....[15]....
        /*06d8*/ 	.word	0x000054c0
        /*06dc*/ 	.word	0x00000009
        /*06e0*/ 	.word	0x00000000
        /*06e4*/ 	.short	0x0101
        /*06e6*/ 	.byte	0x3f
	.zero		1


	//   ....[16]....
        /*06e8*/ 	.word	0x00005850
        /*06ec*/ 	.word	0x00000008
        /*06f0*/ 	.word	0x00000000
        /*06f4*/ 	.short	0x0101
        /*06f6*/ 	.byte	0x3f
	.zero		1


	//   ....[17]....
        /*06f8*/ 	.word	0x00005f80
        /*06fc*/ 	.word	0x00000006
        /*0700*/ 	.word	0x00026810
        /*0704*/ 	.short	0x010a
        /*0706*/ 	.byte	0x3f
	.zero		1


	//   ....[18]....
        /*0708*/ 	.word	0x00006000
        /*070c*/ 	.word	0x00000006
        /*0710*/ 	.word	0x00026810
        /*0714*/ 	.short	0x010a
        /*0716*/ 	.byte	0x3f
	.zero		1


	//   ....[19]....
        /*0718*/ 	.word	0x00006380
        /*071c*/ 	.word	0x00000006
        /*0720*/ 	.word	0x00026830
        /*0724*/ 	.short	0x010a
        /*0726*/ 	.byte	0x3f
	.zero		1


	//   ....[20]....
        /*0728*/ 	.word	0x00006410
        /*072c*/ 	.word	0x00000006
        /*0730*/ 	.word	0x00026830
        /*0734*/ 	.short	0x010a
        /*0736*/ 	.byte	0x3f
	.zero		1


	//   ....[21]....
        /*0738*/ 	.word	0x00009670
        /*073c*/ 	.word	0x00000005
        /*0740*/ 	.word	0x00000000
        /*0744*/ 	.short	0x0101
        /*0746*/ 	.byte	0x3f
	.zero		1


	//   ....[22]....
        /*0748*/ 	.word	0x00009a10
        /*074c*/ 	.word	0x00000006
        /*0750*/ 	.word	0x00000000
        /*0754*/ 	.short	0x0101
        /*0756*/ 	.byte	0x3f
	.zero		1


	//   ....[23]....
        /*0758*/ 	.word	0x0000d1b0
        /*075c*/ 	.word	0x00000000
        /*0760*/ 	.word	0x00026820
        /*0764*/ 	.short	0x010a
        /*0766*/ 	.byte	0x3f
	.zero		1


	//   ....[24]....
        /*0768*/ 	.word	0x0000d700
        /*076c*/ 	.word	0x00000000
        /*0770*/ 	.word	0x00026840
        /*0774*/ 	.short	0x010a
        /*0776*/ 	.byte	0x3f
	.zero		1


	//   ....[25]....
        /*0778*/ 	.word	0x0000d950
        /*077c*/ 	.word	0x00000000
        /*0780*/ 	.word	0x00026828
        /*0784*/ 	.short	0x010a
        /*0786*/ 	.byte	0x3f
	.zero		1


	//   ....[26]....
        /*0788*/ 	.word	0x0000dbc0
        /*078c*/ 	.word	0x00000000
        /*0790*/ 	.word	0x00026848
        /*0794*/ 	.short	0x010a
        /*0796*/ 	.byte	0x3f
	.zero		1


	//   ....[27]....
        /*0798*/ 	.word	0x0000ddc0
        /*079c*/ 	.word	0x00000000
        /*07a0*/ 	.word	0x00026820
        /*07a4*/ 	.short	0x010a
        /*07a6*/ 	.byte	0x3f
	.zero		1


	//   ....[28]....
        /*07a8*/ 	.word	0x0000e070
        /*07ac*/ 	.word	0x00000000
        /*07b0*/ 	.word	0x00026840
        /*07b4*/ 	.short	0x010a
        /*07b6*/ 	.byte	0x3f
	.zero		1


	//   ....[29]....
        /*07b8*/ 	.word	0x0000e290
        /*07bc*/ 	.word	0x00000000
        /*07c0*/ 	.word	0x00026828
        /*07c4*/ 	.short	0x010a
        /*07c6*/ 	.byte	0x3f
	.zero		1


	//   ....[30]....
        /*07c8*/ 	.word	0x0000e550
        /*07cc*/ 	.word	0x00000004
        /*07d0*/ 	.word	0x00026840
        /*07d4*/ 	.short	0x010a
        /*07d6*/ 	.byte	0x3f
	.zero		1


	//   ....[31]....
        /*07d8*/ 	.word	0x0000e950
        /*07dc*/ 	.word	0x00000007
        /*07e0*/ 	.word	0x00000000
        /*07e4*/ 	.short	0x010a
        /*07e6*/ 	.byte	0x3f
	.zero		1


	//   ....[32]....
        /*07e8*/ 	.word	0x0000e9b0
        /*07ec*/ 	.word	0x00000003
        /*07f0*/ 	.word	0x00000000
        /*07f4*/ 	.short	0x010a
        /*07f6*/ 	.byte	0x3f
	.zero		1


	//   ....[33]....
        /*07f8*/ 	.word	0x0000ea10
        /*07fc*/ 	.word	0x00000005
        /*0800*/ 	.word	0x00000000
        /*0804*/ 	.short	0x010a
        /*0806*/ 	.byte	0x3f
	.zero		1


	//   ....[34]....
        /*0808*/ 	.word	0x0000ea40
        /*080c*/ 	.word	0x00000003
        /*0810*/ 	.word	0x00000000
        /*0814*/ 	.short	0x010a
        /*0816*/ 	.byte	0x3f
	.zero		1


	//   ....[35]....
        /*0818*/ 	.word	0x0000eb10
        /*081c*/ 	.word	0x00000011
        /*0820*/ 	.word	0x00026800
        /*0824*/ 	.short	0x010a
        /*0826*/ 	.byte	0x3f
	.zero		1


	//   ....[36]....
        /*0828*/ 	.word	0x0000eb60
        /*082c*/ 	.word	0x00000008
        /*0830*/ 	.word	0x00026810
        /*0834*/ 	.short	0x010a
        /*0836*/ 	.byte	0x3f
	.zero		1


	//   ....[37]....
        /*0838*/ 	.word	0x0000ebb0
        /*083c*/ 	.word	0x00000008
        /*0840*/ 	.word	0x00026830
        /*0844*/ 	.short	0x010a
        /*0846*/ 	.byte	0x3f
	.zero		1


	//   ....[38]....
        /*0848*/ 	.word	0x0000ec00
        /*084c*/ 	.word	0x00000006
        /*0850*/ 	.word	0x00026810
        /*0854*/ 	.short	0x010a
        /*0856*/ 	.byte	0x3f
	.zero		1


	//   ....[39]....
        /*0858*/ 	.word	0x0000ec50
        /*085c*/ 	.word	0x00000006
        /*0860*/ 	.word	0x00026830
        /*0864*/ 	.short	0x010a
        /*0866*/ 	.byte	0x3f
	.zero		1


	//   ....[40]....
        /*0868*/ 	.word	0x0000edf0
        /*086c*/ 	.word	0x00000000
        /*0870*/ 	.word	0x00026820
        /*0874*/ 	.short	0x010a
        /*0876*/ 	.byte	0x3f
	.zero		1


	//   ....[41]....
        /*0878*/ 	.word	0x0000ee40
        /*087c*/ 	.word	0x00000000
        /*0880*/ 	.word	0x00026840
        /*0884*/ 	.short	0x010a
        /*0886*/ 	.byte	0x3f
	.zero		1


	//   ....[42]....
        /*0888*/ 	.word	0x0000ee90
        /*088c*/ 	.word	0x00000000
        /*0890*/ 	.word	0x00026828
        /*0894*/ 	.short	0x010a
        /*0896*/ 	.byte	0x3f
	.zero		1


	//   ....[43]....
        /*0898*/ 	.word	0x0000eee0
        /*089c*/ 	.word	0x00000000
        /*08a0*/ 	.word	0x00026848
        /*08a4*/ 	.short	0x010a
        /*08a6*/ 	.byte	0x3f
	.zero		1


	//   ....[44]....
        /*08a8*/ 	.word	0x0000ef40
        /*08ac*/ 	.word	0x00000000
        /*08b0*/ 	.word	0x00026820
        /*08b4*/ 	.short	0x010a
        /*08b6*/ 	.byte	0x3f
	.zero		1


	//   ....[45]....
        /*08b8*/ 	.word	0x0000ef90
        /*08bc*/ 	.word	0x00000000
        /*08c0*/ 	.word	0x00026840
        /*08c4*/ 	.short	0x010a
        /*08c6*/ 	.byte	0x3f
	.zero		1


	//   ....[46]....
        /*08c8*/ 	.word	0x0000efe0
        /*08cc*/ 	.word	0x00000000
        /*08d0*/ 	.word	0x00026828
        /*08d4*/ 	.short	0x010a
        /*08d6*/ 	.byte	0x3f
	.zero		1


	//   ....[47]....
        /*08d8*/ 	.word	0x0000f030
        /*08dc*/ 	.word	0x00000004
        /*08e0*/ 	.word	0x00026840
        /*08e4*/ 	.short	0x010a
        /*08e6*/ 	.byte	0x3f
	.zero		1


	//   ....[48]....
        /*08e8*/ 	.word	0x0000f100
        /*08ec*/ 	.word	0x00000007
        /*08f0*/ 	.word	0x00000000
        /*08f4*/ 	.short	0x010a
        /*08f6*/ 	.byte	0x3f
	.zero		1


	//   ....[49]....
        /*08f8*/ 	.word	0x0000f150
        /*08fc*/ 	.word	0x00000003
        /*0900*/ 	.word	0x00000000
        /*0904*/ 	.short	0x010a
        /*0906*/ 	.byte	0x3f
	.zero		1


	//   ....[50]....
        /*0908*/ 	.word	0x0000f1a0
        /*090c*/ 	.word	0x00000005
        /*0910*/ 	.word	0x00000000
        /*0914*/ 	.short	0x010a
        /*0916*/ 	.byte	0x3f
	.zero		1


	//----- nvinfo : EIATTR_NUM_MBARRIERS
	.align		4
.L_842:
        /*0918*/ 	.byte	0x03, 0x38
        /*091a*/ 	.short	0x0009


	//----- nvinfo : EIATTR_EXIT_INSTR_OFFSETS
	.align		4
        /*091c*/ 	.byte	0x04, 0x1c
        /*091e*/ 	.short	(.L_844 - .L_843)


	//   ....[0]....
.L_843:
        /*0920*/ 	.word	0x0000ea90


	//----- nvinfo : EIATTR_MAX_THREADS
	.align		4
.L_844:
        /*0924*/ 	.byte	0x04, 0x05
        /*0926*/ 	.short	(.L_846 - .L_845)
.L_845:
        /*0928*/ 	.word	0x00000180
        /*092c*/ 	.word	0x00000001
        /*0930*/ 	.word	0x00000001


	//----- nvinfo : EIATTR_CRS_STACK_SIZE
	.align		4
.L_846:
        /*0934*/ 	.byte	0x04, 0x1e
        /*0936*/ 	.short	(.L_848 - .L_847)
.L_847:
        /*0938*/ 	.word	0x00000000


	//----- nvinfo : EIATTR_CBANK_PARAM_SIZE
	.align		4
.L_848:
        /*093c*/ 	.byte	0x03, 0x19
        /*093e*/ 	.short	0x0970


	//----- nvinfo : EIATTR_PARAM_CBANK
	.align		4
        /*0940*/ 	.byte	0x04, 0x0a
        /*0942*/ 	.short	(.L_850 - .L_849)
	.align		4
.L_849:
        /*0944*/ 	.word	index@(.nv.constant0._ZN7cutlass13device_kernelIN5flash11enable_sm90INS1_16FlashAttnBwdSm90INS1_25CollectiveMainloopBwdSm90ILi2ELi2ELi2EN4cute5tupleIJNS5_1CILi1EEES8_S8_EEENS6_IJNS7_ILi96EEENS7_ILi128EEENS7_ILi64EEEEEENS_6half_tEfNS_4arch4Sm90ELb1ELb0ELb1ELb0ELb1ELb1ELb0ELb1ELi2ELi1ELi2ELi2ELb0EEENS1_21CollectiveEpilogueBwdISD_SE_SG_Li256ELb0ELb0ELi1EEENS1_25SingleTileBwdLPTSchedulerILb0ELi128ELb1EEEEEEEEEvNT_6ParamsE)
        /*0948*/ 	.short	0x0210
        /*094a*/ 	.short	0x0970


	//----- nvinfo : EIATTR_SW_WAR
	.align		4
.L_850:
        /*094c*/ 	.byte	0x04, 0x36
        /*094e*/ 	.short	(.L_852 - .L_851)
.L_851:
        /*0950*/ 	.word	0x00000008
.L_852:


//--------------------- .nv.info._ZN7cutlass13device_kernelIN5flash11enable_sm90INS1_16FlashAttnBwdSm90INS1_25CollectiveMainloopBwdSm90ILi2ELi2ELi2EN4cute5tupleIJNS5_1CILi1EEES8_S8_EEENS6_IJNS7_ILi96EEENS7_ILi128EEENS7_ILi64EEEEEENS_6half_tEfNS_4arch4Sm90ELb1ELb0ELb1ELb0ELb0ELb1ELb0ELb1ELi2ELi1ELi2ELi2ELb0EEENS1_24CollectiveEpilogueBwdGQAISD_fSG_Li256ELb0ELb0EEENS1_25SingleTileBwdLPTSchedulerILb0ELi128ELb0EEEEEEEEEvNT_6ParamsE --------------------------
	.section	.nv.info._ZN7cutlass13device_kernelIN5flash11enable_sm90INS1_16FlashAttnBwdSm90INS1_25CollectiveMainloopBwdSm90ILi2ELi2ELi2EN4cute5tupleIJNS5_1CILi1EEES8_S8_EEENS6_IJNS7_ILi96EEENS7_ILi128EEENS7_ILi64EEEEEENS_6half_tEfNS_4arch4Sm90ELb1ELb0ELb1ELb0ELb0ELb1ELb0ELb1ELi2ELi1ELi2ELi2ELb0EEENS1_24CollectiveEpilogueBwdGQAISD_fSG_Li256ELb0ELb0EEENS1_25SingleTileBwdLPTSchedulerILb0ELi128ELb0EEEEEEEEEvNT_6ParamsE,"",@"SHT_CUDA_INFO"
	.sectionflags	@""
	.align	4


	//----- nvinfo : EIATTR_CUDA_API_VERSION
	.align		4
        /*0000*/ 	.byte	0x04, 0x37
        /*0002*/ 	.short	(.L_854 - .L_853)
.L_853:
        /*0004*/ 	.word	0x00000082


	//----- nvinfo : EIATTR_KPARAM_INFO
	.align		4
.L_854:
        /*0008*/ 	.byte	0x04, 0x17
        /*000a*/ 	.short	(.L_856 - .L_855)
.L_855:
        /*000c*/ 	.word	0x00000000
        /*0010*/ 	.short	0x0000
        /*0012*/ 	.short	0x0070
        /*0014*/ 	.byte	0x00, 0xf0, 0x01, 0x1c


	//----- nvinfo : EIATTR_SPARSE_MMA_MASK
	.align		4
.L_856:
        /*0018*/ 	.byte	0x03, 0x50
        /*001a*/ 	.short	0x0000


	//----- nvinfo : EIATTR_MAXREG_COUNT
	.align		4
        /*001c*/ 	.byte	0x03, 0x1b
        /*001e*/ 	.short	0x00a8


	//----- nvinfo : EIATTR_NUM_BARRIERS
	.align		4
        /*0020*/ 	.byte	0x02, 0x4c
        /*0022*/ 	.byte	0x10
	.zero		1


	//----- nvinfo : EIATTR_EXTERNS
	.align		4
        /*0024*/ 	.byte	0x04, 0x0f
        /*0026*/ 	.short	(.L_858 - .L_857)


	//   ....[0]....
	.align		4
.L_857:
        /*0028*/ 	.word	index@(__assertfail)


	//----- nvinfo : EIATTR_ANNOTATIONS
	.align		4
.L_858:
        /*002c*/ 	.byte	0x04, 0x55
        /*002e*/ 	.short	(.L_860 - .L_859)


	//   ....[0]....
.L_859:
        /* <DEDUP_REMOVED lines=36> */


	//----- nvinfo : EIATTR_MERCURY_ISA_VERSION
	.align		4
.L_860:
        /*0260*/ 	.byte	0x03, 0x5f
        /*0262*/ 	.short	0x0101


	//----- nvinfo : EIATTR_INT_WARP_WIDE_INSTR_OFFSETS
	.align		4
        /*0264*/ 	.byte	0x04, 0x31
        /*0266*/ 	.short	(.L_862 - .L_861)


	//   ....[0]....
.L_861:
        /*0268*/ 	.word	0x00000180


	//   ....[1]....
        /*026c*/ 	.word	0x00000240


	//----- nvinfo : EIATTR_COOP_GROUP_MASK_REGIDS
	.align		4
.L_862:
        /*0270*/ 	.byte	0x04, 0x29
        /*0272*/ 	.short	(.L_864 - .L_863)


	//   ....[0]....
.L_863:
        /*0274*/ 	.word	0xffffffff


	//   ....[1]....
        /*0278*/ 	.word	0xffffffff


	//   ....[2]....
        /*027c*/ 	.word	0xffffffff


	//   ....[3]....
        /*0280*/ 	.word	0xffffffff


	//   ....[4]....
        /*0284*/ 	.word	0xffffffff


	//   ....[5]....
        /*0288*/ 	.word	0xffffffff


	//   ....[6]....
        /*028c*/ 	.word	0xffffffff


	//   ....[7]....
        /*0290*/ 	.word	0xffffffff


	//   ....[8]....
        /*0294*/ 	.word	0xffffffff


	//   ....[9]....
        /*0298*/ 	.word	0xffffffff


	//   ....[10]....
        /*029c*/ 	.word	0xffffffff


	//   ....[11]....
        /*02a0*/ 	.word	0xffffffff


	//   ....[12]....
        /*02a4*/ 	.word	0xffffffff


	//   ....[13]....
        /*02a8*/ 	.word	0xffffffff


	//   ....[14]....
        /*02ac*/ 	.word	0xffffffff


	//   ....[15]....
        /*02b0*/ 	.word	0xffffffff


	//   ....[16]....
        /*02b4*/ 	.word	0xffffffff


	//   ....[17]....
        /*02b8*/ 	.word	0xffffffff


	//   ....[18]....
        /*02bc*/ 	.word	0xffffffff


	//   ....[19]....
        /*02c0*/ 	.word	0xffffffff


	//   ....[20]....
        /*02c4*/ 	.word	0xffffffff


	//   ....[21]....
        /*02c8*/ 	.word	0xffffffff


	//   ....[22]....
        /*02cc*/ 	.word	0xffffffff


	//   ....[23]....
        /*02d0*/ 	.word	0xffffffff


	//   ....[24]....
        /*02d4*/ 	.word	0xffffffff


	//   ....[25]....
        /*02d8*/ 	.word	0xffffffff


	//   ....[26]....
        /*02dc*/ 	.word	0xffffffff


	//   ....[27]....
        /*02e0*/ 	.word	0xffffffff


	//   ....[28]....
        /*02e4*/ 	.word	0xffffffff


	//   ....[29]....
        /*02e8*/ 	.word	0xffffffff


	//   ....[30]....
        /*02ec*/ 	.word	0xffffffff


	//   ....[31]....
        /*02f0*/ 	.word	0xffffffff


	//   ....[32]....
        /*02f4*/ 	.word	0xffffffff


	//   ....[33]....
        /*02f8*/ 	.word	0xffffffff


	//   ....[34]....
        /*02fc*/ 	.word	0xffffffff


	//   ....[35]....
        /*0300*/ 	.word	0xffffffff


	//   ....[36]....
        /*0304*/ 	.word	0xffffffff


	//   ....[37]....
        /*0308*/ 	.word	0xffffffff


	//   ....[38]....
        /*030c*/ 	.word	0xffffffff


	//   ....[39]....
        /*0310*/ 	.word	0xffffffff


	//   ....[40]....
        /*0314*/ 	.word	0xffffffff


	//   ....[41]....
        /*0318*/ 	.word	0xffffffff


	//   ....[42]....
        /*031c*/ 	.word	0xffffffff


	//   ....[43]....
        /*0320*/ 	.word	0xffffffff


	//   ....[44]....
        /*0324*/ 	.word	0xffffffff


	//   ....[45]....
        /*0328*/ 	.word	0xffffffff


	//   ....[46]....
        /*032c*/ 	.word	0xffffffff


	//   ....[47]....
        /*0330*/ 	.word	0xffffffff


	//   ....[48]....
        /*0334*/ 	.word	0xffffffff


	//   ....[49]....
        /*0338*/ 	.word	0xffffffff


	//   ....[50]....
        /*033c*/ 	.word	0xffffffff


	//   ....[51]....
        /*0340*/ 	.word	0xffffffff


	//   ....[52]....
        /*0344*/ 	.word	0xffffffff


	//   ....[53]....
        /*0348*/ 	.word	0xffffffff


	//   ....[54]....
        /*034c*/ 	.word	0xffffffff


	//   ....[55]....
        /*0350*/ 	.word	0xffffffff


	//   ....[56]....
        /*0354*/ 	.word	0xffffffff


	//   ....[57]....
        /*0358*/ 	.word	0xffffffff


	//   ....[58]....
        /*035c*/ 	.word	0xffffffff


	//   ....[59]....
        /*0360*/ 	.word	0xffffffff


	//   ....[60]....
        /*0364*/ 	.word	0xffffffff


	//   ....[61]....
        /*0368*/ 	.word	0xffffffff


	//   ....[62]....
        /*036c*/ 	.word	0xffffffff


	//   ....[63]....
        /*0370*/ 	.word	0xffffffff


	//   ....[64]....
        /*0374*/ 	.word	0xffffffff


	//   ....[65]....
        /*0378*/ 	.word	0xffffffff


	//   ....[66]....
        /*037c*/ 	.word	0xffffffff


	//   ....[67]....
        /*0380*/ 	.word	0xffffffff


	//   ....[68]....
        /*0384*/ 	.word	0xffffffff


	//   ....[69]....
        /*0388*/ 	.word	0xffffffff


	//   ....[70]....
        /*038c*/ 	.word	0xffffffff


	//   ....[71]....
        /*0390*/ 	.word	0xffffffff


	//   ....[72]....
        /*0394*/ 	.word	0xffffffff


	//   ....[73]....
        /*0398*/ 	.word	0xffffffff


	//   ....[74]....
        /*039c*/ 	.word	0xffffffff


	//   ....[75]....
        /*03a0*/ 	.word	0xffffffff


	//   ....[76]....
        /*03a4*/ 	.word	0xffffffff


	//   ....[77]....
        /*03a8*/ 	.word	0xffffffff


	//   ....[78]....
        /*03ac*/ 	.word	0xffffffff


	//   ....[79]....
        /*03b0*/ 	.word	0xffffffff


	//   ....[80]....
        /*03b4*/ 	.word	0xffffffff


	//   ....[81]....
        /*03b8*/ 	.word	0xffffffff


	//   ....[82]....
        /*03bc*/ 	.word	0xffffffff


	//   ....[83]....
        /*03c0*/ 	.word	0xffffffff


	//   ....[84]....
        /*03c4*/ 	.word	0xffffffff


	//   ....[85]....
        /*03c8*/ 	.word	0xffffffff


	//   ....[86]....
        /*03cc*/ 	.word	0xffffffff


	//   ....[87]....
        /*03d0*/ 	.word	0xffffffff


	//   ....[88]....
        /*03d4*/ 	.word	0xffffffff


	//   ....[89]....
        /*03d8*/ 	.word	0xffffffff


	//   ....[90]....
        /*03dc*/ 	.word	0xffffffff


	//   ....[91]....
        /*03e0*/ 	.word	0xffffffff


	//   ....[92]....
        /*03e4*/ 	.word	0xffffffff


	//   ....[93]....
        /*03e8*/ 	.word	0xffffffff


	//   ....[94]....
        /*03ec*/ 	.word	0xffffffff


	//   ....[95]....
        /*03f0*/ 	.word	0xffffffff


	//   ....[96]....
        /*03f4*/ 	.word	0xffffffff


	//   ....[97]....
        /*03f8*/ 	.word	0xffffffff


	//   ....[98]....
        /*03fc*/ 	.word	0xffffffff


	//   ....[99]....
        /*0400*/ 	.word	0xffffffff


	//   ....[100]....
        /*0404*/ 	.word	0xffffffff


	//   ....[101]....
        /*0408*/ 	.word	0xffffffff


	//   ....[102]....
        /*040c*/ 	.word	0xffffffff


	//   ....[103]....
        /*0410*/ 	.word	0x0500000f


	//----- nvinfo : EIATTR_COOP_GROUP_INSTR_OFFSETS
	.align		4
.L_864:
        /*0414*/ 	.byte	0x04, 0x28
        /*0416*/ 	.short	(.L_866 - .L_865)


	//   ....[0]....
.L_865:
        /*0418*/ 	.word	0x00000060


	//   ....[1]....
        /*041c*/ 	.word	0x00000190


	//   ....[2]....
        /*0420*/ 	.word	0x00000220


	//   ....[3]....
        /*0424*/ 	.word	0x000003a0


	//   ....[4]....
        /*0428*/ 	.word	0x00000610


	//   ....[5]....
        /*042c*/ 	.word	0x00001110


	//   ....[6]....
        /*0430*/ 	.word	0x00002500


	//   ....[7]....
        /*0434*/ 	.word	0x000027a0


	//   ....[8]....
        /*0438*/ 	.word	0x00002820


	//   ....[9]....
        /*043c*/ 	.word	0x00002850


	//   ....[10]....
        /*0440*/ 	.word	0x00002fb0


	//   ....[11]....
        /*0444*/ 	.word	0x00003000


	//   ....[12]....
        /*0448*/ 	.word	0x00003070


	//   ....[13]....
        /*044c*/ 	.word	0x000030a0


	//   ....[14]....
        /*0450*/ 	.word	0x000030d0


	//   ....[15]....
        /*0454*/ 	.word	0x000030f0


	//   ....[16]....
        /*0458*/ 	.word	0x00003210


	//   ....[17]....
        /*045c*/ 	.word	0x00003230


	//   ....[18]....
        /*0460*/ 	.word	0x00003240


	//   ....[19]....
        /*0464*/ 	.word	0x00003280


	//   ....[20]....
        /*0468*/ 	.word	0x00003350


	//   ....[21]....
        /*046c*/ 	.word	0x00003370


	//   ....[22]....
        /*0470*/ 	.word	0x000033f0


	//   ....[23]....
        /*0474*/ 	.word	0x00003400


	//   ....[24]....
        /*0478*/ 	.word	0x00003420


	//   ....[25]....
        /*047c*/ 	.word	0x00003490


	//   ....[26]....
        /*0480*/ 	.word	0x000034b0


	//   ....[27]....
        /*0484*/ 	.word	0x000034f0


	//   ....[28]....
        /*0488*/ 	.word	0x00003520


	//   ....[29]....
        /*048c*/ 	.word	0x00003560


	//   ....[30]....
        /*0490*/ 	.word	0x000035f0


	//   ....[31]....
        /*0494*/ 	.word	0x00003630


	//   ....[32]....
        /*0498*/ 	.word	0x00003680


	//   ....[33]....
        /*049c*/ 	.word	0x00003690


	//   ....[34]....
        /*04a0*/ 	.word	0x000036f0


	//   ....[35]....
        /*04a4*/ 	.word	0x00003730


	//   ....[36]....
        /*04a8*/ 	.word	0x00003830


	//   ....[37]....
        /*04ac*/ 	.word	0x00003850


	//   ....[38]....
        /*04b0*/ 	.word	0x00003ad0


	//   ....[39]....
        /*04b4*/ 	.word	0x00003af0


	//   ....[40]....
        /*04b8*/ 	.word	0x00003b20


	//   ....[41]....
        /*04bc*/ 	.word	0x00003b90


	//   ....[42]....
        /*04c0*/ 	.word	0x00003bc0


	//   ....[43]....
        /*04c4*/ 	.word	0x00003bd0


	//   ....[44]....
        /*04c8*/ 	.word	0x00003c00


	//   ....[45]....
        /*04cc*/ 	.word	0x00003c10


	//   ....[46]....
        /*04d0*/ 	.word	0x00003ea0


	//   ....[47]....
        /*04d4*/ 	.word	0x00003eb0


	//   ....[48]....
        /*04d8*/ 	.word	0x00003ed0


	//   ....[49]....
        /*04dc*/ 	.word	0x00003ee0


	//   ....[50]....
        /*04e0*/ 	.word	0x00003ef0


	//   ....[51]....
        /*04e4*/ 	.word	0x00003f00


	//   ....[52]....
        /*04e8*/ 	.word	0x00003f10


	//   ....[53]....
        /*04ec*/ 	.word	0x00003f20


	//   ....[54]....
        /*04f0*/ 	.word	0x00006730


	//   ....[55]....
        /*04f4*/ 	.word	0x00006740


	//   ....[56]....
        /*04f8*/ 	.word	0x00006750


	//   ....[57]....
        /*04fc*/ 	.word	0x00006760


	//   ....[58]....
        /*0500*/ 	.word	0x00006770


	//   ....[59]....
        /*0504*/ 	.word	0x00006780


	//   ....[60]....
        /*0508*/ 	.word	0x00006790


	//   ....[61]....
        /*050c*/ 	.word	0x000067a0


	//   ....[62]....
        /*0510*/ 	.word	0x000067b0


	//   ....[63]....
        /*0514*/ 	.word	0x000067c0


	//   ....[64]....
        /*0518*/ 	.word	0x000067d0


	//   ....[65]....
        /*051c*/ 	.word	0x000067e0


	//   ....[66]....
        /*0520*/ 	.word	0x000068f0


	//   ....[67]....
        /*0524*/ 	.word	0x00006940


	//   ....[68]....
        /*0528*/ 	.word	0x00006980


	//   ....[69]....
        /*052c*/ 	.word	0x000069c0


	//   ....[70]....
        /*0530*/ 	.word	0x00006a00


	//   ....[71]....
        /*0534*/ 	.word	0x00006a40


	//   ....[72]....
        /*0538*/ 	.word	0x00006a80


	//   ....[73]....
        /*053c*/ 	.word	0x00006c70


	//   ....[74]....
        /*0540*/ 	.word	0x00006e00


	//   ....[75]....
        /*0544*/ 	.word	0x000071a0


	//   ....[76]....
        /*0548*/ 	.word	0x000072d0


	//   ....[77]....
        /*054c*/ 	.word	0x00007360


	//   ....[78]....
        /*0550*/ 	.word	0x000075a0


	//   ....[79]....
        /*0554*/ 	.word	0x000075c0


	//   ....[80]....
        /*0558*/ 	.word	0x000075d0


	//   ....[81]....
        /*055c*/ 	.word	0x000075f0


	//   ....[82]....
        /*0560*/ 	.word	0x00007600


	//   ....[83]....
        /*0564*/ 	.word	0x00007620


	//   ....[84]....
        /*0568*/ 	.word	0x00007990


	//   ....[85]....
        /*056c*/ 	.word	0x000079d0


	//   ....[86]....
        /*0570*/ 	.word	0x00007e90


	//   ....[87]....
        /*0574*/ 	.word	0x00007eb0


	//   ....[88]....
        /*0578*/ 	.word	0x00007ee0


	//   ....[89]....
        /*057c*/ 	.word	0x00007ef0


	//   ....[90]....
        /*0580*/ 	.word	0x00008050


	//   ....[91]....
        /*0584*/ 	.word	0x00008080


	//   ....[92]....
        /*0588*/ 	.word	0x000080e0


	//   ....[93]....
        /*058c*/ 	.word	0x000081b0


	//   ....[94]....
        /*0590*/ 	.word	0x000081f0


	//   ....[95]....
        /*0594*/ 	.word	0x00008230


	//   ....[96]....
        /*0598*/ 	.word	0x00008250


	//   ....[97]....
        /*059c*/ 	.word	0x00008260


	//   ....[98]....
        /*05a0*/ 	.word	0x00008280


	//   ....[99]....
        /*05a4*/ 	.word	0x000082b0


	//   ....[100]....
        /*05a8*/ 	.word	0x000082c0


	//   ....[101]....
        /*05ac*/ 	.word	0x000082d0


	//   ....[102]....
        /*05b0*/ 	.word	0x0000a5f0


	//   ....[103]....
        /*05b4*/ 	.word	0x0000d3d0


	//----- nvinfo : EIATTR_REG_RECONFIG
	.align		4
.L_866:
        /*05b8*/ 	.byte	0x01, 0x54
	.zero		2


	//----- nvinfo : EIATTR_SYSCALL_OFFSETS
	.align		4
        /*05bc*/ 	.byte	0x04, 0x46
        /*05be*/ 	.short	(.L_868 - .L_867)


	//   ....[0]....
.L_867:
        /*05c0*/ 	.word	0x00000d70


	//   ....[1]....
        /*05c4*/ 	.word	0x00000e60


	//   ....[2]....
        /*05c8*/ 	.word	0x00000fc0


	//   ....[3]....
        /*05cc*/ 	.word	0x000010b0


	//----- nvinfo : EIATTR_MBARRIER_INSTR_OFFSETS
	.align		4
.L_868:
        /*05d0*/ 	.byte	0x04, 0x39
        /*05d2*/ 	.short	(.L_870 - .L_869)


	//   ....[0]....
.L_869:
        /*05d4*/ 	.word	0x00000260
        /*05d8*/ 	.word	0x000000ff
        /*05dc*/ 	.word	0x00026800
        /*05e0*/ 	.short	0x0100
        /*05e2*/ 	.byte	0x06
	.zero		1


	//   ....[1]....
        /*05e4*/ 	.word	0x00000350
        /*05e8*/ 	.word	0x000000ff
        /*05ec*/ 	.word	0x00026810
        /*05f0*/ 	.short	0x0100
        /*05f2*/ 	.byte	0x08
	.zero		1


	//   ....[2]....
        /*05f4*/ 	.word	0x00000360
        /*05f8*/ 	.word	0x000000ff
        /*05fc*/ 	.word	0x00026820
        /*0600*/ 	.short	0x0100
        /*0602*/ 	.byte	0x08
	.zero		1


	//   ....[3]....
        /*0604*/ 	.word	0x00000370
        /*0608*/ 	.word	0x000000ff
        /*060c*/ 	.word	0x00026818
        /*0610*/ 	.short	0x0100
        /*0612*/ 	.byte	0x08
	.zero		1


	//   ....[4]....
        /*0614*/ 	.word	0x00000380
        /*0618*/ 	.word	0x000000ff
        /*061c*/ 	.word	0x00026828
        /*0620*/ 	.short	0x0100
        /*0622*/ 	.byte	0x08
	.zero		1


	//   ....[5]....
        /*0624*/ 	.word	0x000004b0
        /*0628*/ 	.word	0x000000ff
        /*062c*/ 	.word	0x00026830
        /*0630*/ 	.short	0x0100
        /*0632*/ 	.byte	0x08
	.zero		1


	//   ....[6]....
        /*0634*/ 	.word	0x000004c0
        /*0638*/ 	.word	0x000000ff
        /*063c*/ 	.word	0x00026840
        /*0640*/ 	.short	0x0100
        /*0642*/ 	.byte	0x08
	.zero		1


	//   ....[7]....
        /*0644*/ 	.word	0x000004d0
        /*0648*/ 	.word	0x000000ff
        /*064c*/ 	.word	0x00026838
        /*0650*/ 	.short	0x0100
        /*0652*/ 	.byte	0x08
	.zero		1


	//   ....[8]....
        /*0654*/ 	.word	0x000004e0
        /*0658*/ 	.word	0x000000ff
        /*065c*/ 	.word	0x00026848
        /*0660*/ 	.short	0x0100
        /*0662*/ 	.byte	0x08
	.zero		1


	//   ....[9]....
        /*0664*/ 	.word	0x00001170
        /*0668*/ 	.word	0x00000011
        /*066c*/ 	.word	0x00026800
        /*0670*/ 	.short	0x010a
        /*0672*/ 	.byte	0x3f
	.zero		1


	//   ....[10]....
        /*0674*/ 	.word	0x000011a0
        /*0678*/ 	.word	0x00000011
        /*067c*/ 	.word	0x00026800
        /*0680*/ 	.short	0x010a
        /*0682*/ 	.byte	0x3f
	.zero		1


	//   ....[11]....
        /*0684*/ 	.word	0x00001c60
        /*0688*/ 	.word	0x00000006
        /*068c*/ 	.word	0x00026810
        /*0690*/ 	.short	0x010a
        /*0692*/ 	.byte	0x3f
	.zero		1


	//   ....[12]....
        /*0694*/ 	.word	0x00001cd0
        /*0698*/ 	.word	0x00000006
        /*069c*/ 	.word	0x00026810
        /*06a0*/ 	.short	0x010a
        /*06a2*/ 	.byte	0x3f
	.zero		1


	//   ....[13]....
        /*06a4*/ 	.word	0x00002090
        /*06a8*/ 	.word	0x00000006
        /*06ac*/ 	.word	0x00026830
        /*06b0*/ 	.short	0x010a
        /*06b2*/ 	.byte	0x3f
	.zero		1


	//   ....[14]....
        /*06b4*/ 	.word	0x00002110
        /*06b8*/ 	.word	0x00000006
        /*06bc*/ 	.word	0x00026830
        /*06c0*/ 	.short	0x010a
        /*06c2*/ 	.byte	0x3f
	.zero		1


	//   ....[15]....
        /*06c4*/ 	.word	0x00005650
        /*06c8*/ 	.word	0x00000007
        /*06cc*/ 	.word	0x00000000
        /*06d0*/ 	.short	0x0101
        /*06d2*/ 	.byte	0x3f
	.zero		1


	//   ....[16]....
        /*06d4*/ 	.word	0x000059e0
        /*06d8*/ 	.word	0x00000006
        /*06dc*/ 	.word	0x00000000
        /*06e0*/ 	.short	0x0101
        /*06e2*/ 	.byte	0x3f
	.zero		1


	//   ....[17]....
        /*06e4*/ 	.word	0x00006110
        /*06e8*/ 	.word	0x00000006
        /*06ec*/ 	.word	0x00026810
        /*06f0*/ 	.short	0x010a
        /*06f2*/ 	.byte	0x3f
	.zero		1


	//   ....[18]....
        /*06f4*/ 	.word	0x00006190
        /*06f8*/ 	.word	0x00000006
        /*06fc*/ 	.word	0x00026810
        /*0700*/ 	.short	0x010a
        /*0702*/ 	.byte	0x3f
	.zero		1


	//   ....[19]....
        /*0704*/ 	.word	0x00006510
        /*0708*/ 	.word	0x00000006
        /*070c*/ 	.word	0x00026830
        /*0710*/ 	.short	0x010a
        /*0712*/ 	.byte	0x3f
	.zero		1


	//   ....[20]....
        /*0714*/ 	.word	0x000065a0
        /*0718*/ 	.word	0x00000006
        /*071c*/ 	.word	0x00026830
        /*0720*/ 	.short	0x010a
        /*0722*/ 	.byte	0x3f
	.zero		1


	//   ....[21]....
        /*0724*/ 	.word	0x00009800
        /*0728*/ 	.word	0x00000005
        /*072c*/ 	.word	0x00000000
        /*0730*/ 	.short	0x0101
        /*0732*/ 	.byte	0x3f
	.zero		1


	//   ....[22]....
        /*0734*/ 	.word	0x00009bb0
        /*0738*/ 	.word	0x00000006
        /*073c*/ 	.word	0x00000000
        /*0740*/ 	.short	0x0101
        /*0742*/ 	.byte	0x3f
	.zero		1


	//   ....[23]....
        /*0744*/ 	.word	0x0000baa0
        /*0748*/ 	.word	0x00000000
        /*074c*/ 	.word	0x00026820
        /*0750*/ 	.short	0x010a
        /*0752*/ 	.byte	0x3f
	.zero		1


	//   ....[24]....
        /*0754*/ 	.word	0x0000bff0
        /*0758*/ 	.word	0x00000000
        /*075c*/ 	.word	0x00026840
        /*0760*/ 	.short	0x010a
        /*0762*/ 	.byte	0x3f
	.zero		1


	//   ....[25]....
        /*0764*/ 	.word	0x0000c240
        /*0768*/ 	.word	0x00000000
        /*076c*/ 	.word	0x00026828
        /*0770*/ 	.short	0x010a
        /*0772*/ 	.byte	0x3f
	.zero		1


	//   ....[26]....
        /*0774*/ 	.word	0x0000c4b0
        /*0778*/ 	.word	0x00000000
        /*077c*/ 	.word	0x00026848
        /*0780*/ 	.short	0x010a
        /*0782*/ 	.byte	0x3f
	.zero		1


	//   ....[27]....
        /*0784*/ 	.word	0x0000c6b0
        /*0788*/ 	.word	0x00000000
        /*078c*/ 	.word	0x00026820
        /*0790*/ 	.short	0x010a
        /*0792*/ 	.byte	0x3f
	.zero		1


	//   ....[28]....
        /*0794*/ 	.word	0x0000c960
        /*0798*/ 	.word	0x00000000
        /*079c*/ 	.word	0x00026840
        /*07a0*/ 	.short	0x010a
        /*07a2*/ 	.byte	0x3f
	.zero		1


	//   ....[29]....
        /*07a4*/ 	.word	0x0000cb80
        /*07a8*/ 	.word	0x00000000
        /*07ac*/ 	.word	0x00026828
        /*07b0*/ 	.short	0x010a
        /*07b2*/ 	.byte	0x3f
	.zero		1


	//   ....[30]....
        /*07b4*/ 	.word	0x0000ce40
        /*07b8*/ 	.word	0x00000004
        /*07bc*/ 	.word	0x00026840
        /*07c0*/ 	.short	0x010a
        /*07c2*/ 	.byte	0x3f
	.zero		1


	//   ....[31]....
        /*07c4*/ 	.word	0x0000d250
        /*07c8*/ 	.word	0x00000007
        /*07cc*/ 	.word	0x00000000
        /*07d0*/ 	.short	0x010a
        /*07d2*/ 	.byte	0x3f
	.zero		1


	//   ....[32]....
        /*07d4*/ 	.word	0x0000d2a0
        /*07d8*/ 	.word	0x00000003
        /*07dc*/ 	.word	0x00000000
        /*07e0*/ 	.short	0x010a
        /*07e2*/ 	.byte	0x3f
	.zero		1


	//   ....[33]....
        /*07e4*/ 	.word	0x0000d300
        /*07e8*/ 	.word	0x00000005
        /*07ec*/ 	.word	0x00000000
        /*07f0*/ 	.short	0x010a
        /*07f2*/ 	.byte	0x3f
	.zero		1


	//   ....[34]....
        /*07f4*/ 	.word	0x0000d330
        /*07f8*/ 	.word	0x00000003
        /*07fc*/ 	.word	0x00000000
        /*0800*/ 	.short	0x010a
        /*0802*/ 	.byte	0x3f
	.zero		1


	//   ....[35]....
        /*0804*/ 	.word	0x0000d400
        /*0808*/ 	.word	0x00000011
        /*080c*/ 	.word	0x00026800
        /*0810*/ 	.short	0x010a
        /*0812*/ 	.byte	0x3f
	.zero		1


	//   ....[36]....
        /*0814*/ 	.word	0x0000d450
        /*0818*/ 	.word	0x00000006
        /*081c*/ 	.word	0x00026810
        /*0820*/ 	.short	0x010a
        /*0822*/ 	.byte	0x3f
	.zero		1


	//   ....[37]....
        /*0824*/ 	.word	0x0000d4a0
        /*0828*/ 	.word	0x00000006
        /*082c*/ 	.word	0x00026830
        /*0830*/ 	.short	0x010a
        /*0832*/ 	.byte	0x3f
	.zero		1


	//   ....[38]....
        /*0834*/ 	.word	0x0000d4f0
        /*0838*/ 	.word	0x00000006
        /*083c*/ 	.word	0x00026810
        /*0840*/ 	.short	0x010a
        /*0842*/ 	.byte	0x3f
	.zero		1


	//   ....[39]....
        /*0844*/ 	.word	0x0000d540
        /*0848*/ 	.word	0x00000006
        /*084c*/ 	.word	0x00026830
        /*0850*/ 	.short	0x010a
        /*0852*/ 	.byte	0x3f
	.zero		1


	//   ....[40]....
        /*0854*/ 	.word	0x0000d590
        /*0858*/ 	.word	0x00000000
        /*085c*/ 	.word	0x00026820
        /*0860*/ 	.short	0x010a
        /*0862*/ 	.byte	0x3f
	.zero		1


	//   ....[41]....
        /*0864*/ 	.word	0x0000d5e0
        /*0868*/ 	.word	0x00000000
        /*086c*/ 	.word	0x00026840
        /*0870*/ 	.short	0x010a
        /*0872*/ 	.byte	0x3f
	.zero		1


	//   ....[42]....
        /*0874*/ 	.word	0x0000d630
        /*0878*/ 	.word	0x00000000
        /*087c*/ 	.word	0x00026828
        /*0880*/ 	.short	0x010a
        /*0882*/ 	.byte	0x3f
	.zero		1


	//   ....[43]....
        /*0884*/ 	.word	0x0000d680
        /*0888*/ 	.word	0x00000000
        /*088c*/ 	.word	0x00026848
        /*0890*/ 	.short	0x010a
        /*0892*/ 	.byte	0x3f
	.zero		1


	//   ....[44]....
        /*0894*/ 	.word	0x0000d6e0
        /*0898*/ 	.word	0x00000000
        /*089c*/ 	.word	0x00026820
        /*08a0*/ 	.short	0x010a
        /*08a2*/ 	.byte	0x3f
	.zero		1


	//   ....[45]....
        /*08a4*/ 	.word	0x0000d730
        /*08a8*/ 	.word	0x00000000
        /*08ac*/ 	.word	0x00026840
        /*08b0*/ 	.short	0x010a
        /*08b2*/ 	.byte	0x3f
	.zero		1


	//   ....[46]....
        /*08b4*/ 	.word	0x0000d780
        /*08b8*/ 	.word	0x00000000
        /*08bc*/ 	.word	0x00026828
        /*08c0*/ 	.short	0x010a
        /*08c2*/ 	.byte	0x3f
	.zero		1


	//   ....[47]....
        /*08c4*/ 	.word	0x0000d7d0
        /*08c8*/ 	.word	0x00000004
        /*08cc*/ 	.word	0x00026840
        /*08d0*/ 	.short	0x010a
        /*08d2*/ 	.byte	0x3f
	.zero		1


	//   ....[48]....
        /*08d4*/ 	.word	0x0000d8a0
        /*08d8*/ 	.word	0x00000007
        /*08dc*/ 	.word	0x00000000
        /*08e0*/ 	.short	0x010a
        /*08e2*/ 	.byte	0x3f
	.zero		1


	//   ....[49]....
        /*08e4*/ 	.word	0x0000d8f0
        /*08e8*/ 	.word	0x00000003
        /*08ec*/ 	.word	0x00000000
        /*08f0*/ 	.short	0x010a
        /*08f2*/ 	.byte	0x3f
	.zero		1


	//   ....[50]....
        /*08f4*/ 	.word	0x0000d940
        /*08f8*/ 	.word	0x00000005
        /*08fc*/ 	.word	0x00000000
        /*0900*/ 	.short	0x010a
        /*0902*/ 	.byte	0x3f
	.zero		1


	//----- nvinfo : EIATTR_NUM_MBARRIERS
	.align		4
.L_870:
        /*0904*/ 	.byte	0x03, 0x38
        /*0906*/ 	.short	0x0009


	//----- nvinfo : EIATTR_EXIT_INSTR_OFFSETS
	.align		4
        /*0908*/ 	.byte	0x04, 0x1c
        /*090a*/ 	.short	(.L_872 - .L_871)


	//   ....[0]....
.L_871:
        /*090c*/ 	.word	0x0000d380


	//----- nvinfo : EIATTR_MAX_THREADS
	.align		4
.L_872:
        /*0910*/ 	.byte	0x04, 0x05
        /*0912*/ 	.short	(.L_874 - .L_873)
.L_873:
        /*0914*/ 	.word	0x00000180
        /*0918*/ 	.word	0x00000001
        /*091c*/ 	.word	0x00000001


	//----- nvinfo : EIATTR_CRS_STACK_SIZE
	.align		4
.L_874:
        /*0920*/ 	.byte	0x04, 0x1e
        /*0922*/ 	.short	(.L_876 - .L_875)
.L_875:
        /*0924*/ 	.word	0x00000000


	//----- nvinfo : EIATTR_CBANK_PARAM_SIZE
	.align		4
.L_876:
        /*0928*/ 	.byte	0x03, 0x19
        /*092a*/ 	.short	0x0770


	//----- nvinfo : EIATTR_PARAM_CBANK
	.align		4
        /*092c*/ 	.byte	0x04, 0x0a
        /*092e*/ 	.short	(.L_878 - .L_877)
	.align		4
.L_877:
        /*0930*/ 	.word	index@(.nv.constant0._ZN7cutlass13device_kernelIN5flash11enable_sm90INS1_16FlashAttnBwdSm90INS1_25CollectiveMainloopBwdSm90ILi2ELi2ELi2EN4cute5tupleIJNS5_1CILi1EEES8_S8_EEENS6_IJNS7_ILi96EEENS7_ILi128EEENS7_ILi64EEEEEENS_6half_tEfNS_4arch4Sm90ELb1ELb0ELb1ELb0ELb0ELb1ELb0ELb1ELi2ELi1ELi2ELi2ELb0EEENS1_24CollectiveEpilogueBwdGQAISD_fSG_Li256ELb0ELb0EEENS1_25SingleTileBwdLPTSchedulerILb0ELi128ELb0EEEEEEEEEvNT_6ParamsE)
        /*0934*/ 	.short	0x0210
        /*0936*/ 	.short	0x0770


	//----- nvinfo : EIATTR_SW_WAR
	.align		4
.L_878:
        /*0938*/ 	.byte	0x04, 0x36
        /*093a*/ 	.short	(.L_880 - .L_879)
.L_879:
        /*093c*/ 	.word	0x00000008
.L_880:


//--------------------- .nv.info._ZN7cutlass13device_kernelIN5flash11enable_sm90INS1_16FlashAttnBwdSm90INS1_25CollectiveMainloopBwdSm90ILi2ELi2ELi2EN4cute5tupleIJNS5_1CILi1EEES8_S8_EEENS6_IJNS7_ILi96EEENS7_ILi128EEENS7_ILi64EEEEEENS_6half_tEfNS_4arch4Sm90ELb1ELb0ELb1ELb0ELb1ELb1ELb0ELb1ELi2ELi1ELi2ELi2ELb0EEENS1_24CollectiveEpilogueBwdGQAISD_fSG_Li256ELb0ELb1EEENS1_25SingleTileBwdLPTSchedulerILb0ELi128ELb1EEEEEEEEEvNT_6ParamsE --------------------------
	.section	.nv.info._ZN7cutlass13device_kernelIN5flash11enable_sm90INS1_16FlashAttnBwdSm90INS1_25CollectiveMainloopBwdSm90ILi2ELi2ELi2EN4cute5tupleIJNS5_1CILi1EEES8_S8_EEENS6_IJNS7_ILi96EEENS7_ILi128EEENS7_ILi64EEEEEENS_6half_tEfNS_4arch4Sm90ELb1ELb0ELb1ELb0ELb1ELb1ELb0ELb1ELi2ELi1ELi2ELi2ELb0EEENS1_24CollectiveEpilogueBwdGQAISD_fSG_Li256ELb0ELb1EEENS1_25SingleTileBwdLPTSchedulerILb0ELi128ELb1EEEEEEEEEvNT_6ParamsE,"",@"SHT_CUDA_INFO"
	.sectionflags	@""
	.align	4


	//----- nvinfo : EIATTR_CUDA_API_VERSION
	.align		4
        /*0000*/ 	.byte	0x04, 0x37
        /*0002*/ 	.short	(.L_882 - .L_881)
.L_881:
        /*0004*/ 	.word	0x00000082


	//----- nvinfo : EIATTR_KPARAM_INFO
	.align		4
.L_882:
        /*0008*/ 	.byte	0x04, 0x17
        /*000a*/ 	.short	(.L_884 - .L_883)
.L_883:
        /*000c*/ 	.word	0x00000000
        /*0010*/ 	.short	0x0000
        /*0012*/ 	.short	0x0070
        /*0014*/ 	.byte	0x00, 0xf0, 0x01, 0x1c


	//----- nvinfo : EIATTR_SPARSE_MMA_MASK
	.align		4
.L_884:
        /*0018*/ 	.byte	0x03, 0x50
        /*001a*/ 	.short	0x0000


	//----- nvinfo : EIATTR_MAXREG_COUNT
	.align		4
        /*001c*/ 	.byte	0x03, 0x1b
        /*001e*/ 	.short	0x00a8


	//----- nvinfo : EIATTR_NUM_BARRIERS
	.align		4
        /*0020*/ 	.byte	0x02, 0x4c
        /*0022*/ 	.byte	0x10
	.zero		1


	//----- nvinfo : EIATTR_EXTERNS
	.align		4
        /*0024*/ 	.byte	0x04, 0x0f
        /*0026*/ 	.short	(.L_886 - .L_885)


	//   ....[0]....
	.align		4
.L_885:
        /*0028*/ 	.word	index@(__assertfail)


	//----- nvinfo : EIATTR_ANNOTATIONS
	.align		4
.L_886:
        /*002c*/ 	.byte	0x04, 0x55
        /*002e*/ 	.short	(.L_888 - .L_887)


	//   ....[0]....
.L_887:
        /* <DEDUP_REMOVED lines=32> */


	//----- nvinfo : EIATTR_MERCURY_ISA_VERSION
	.align		4
.L_888:
        /*0218*/ 	.byte	0x03, 0x5f
        /*021a*/ 	.short	0x0101


	//----- nvinfo : EIATTR_INT_WARP_WIDE_INSTR_OFFSETS
	.align		4
        /*021c*/ 	.byte	0x04, 0x31
        /*021e*/ 	.short	(.L_890 - .L_889)


	//   ....[0]....
.L_889:
        /*0220*/ 	.word	0x00000180


	//   ....[1]....
        /*0224*/ 	.word	0x00000240


	//   ....[2]....
        /*0228*/ 	.word	0x0000b650


	//   ....[3]....
        /*022c*/ 	.word	0x0000bcc0


	//   ....[4]....
        /*0230*/ 	.word	0x0000c1e0


	//----- nvinfo : EIATTR_COOP_GROUP_MASK_REGIDS
	.align		4
.L_890:
        /*0234*/ 	.byte	0x04, 0x29
        /*0236*/ 	.short	(.L_892 - .L_891)


	//   ....[0]....
.L_891:
        /*0238*/ 	.word	0xffffffff


	//   ....[1]....
        /*023c*/ 	.word	0xffffffff


	//   ....[2]....
        /*0240*/ 	.word	0xffffffff


	//   ....[3]....
        /*0244*/ 	.word	0xffffffff


	//   ....[4]....
        /*0248*/ 	.word	0xffffffff


	//   ....[5]....
        /*024c*/ 	.word	0xffffffff


	//   ....[6]....
        /*0250*/ 	.word	0xffffffff


	//   ....[7]....
        /*0254*/ 	.word	0xffffffff


	//   ....[8]....
        /*0258*/ 	.word	0xffffffff


	//   ....[9]....
        /*025c*/ 	.word	0xffffffff


	//   ....[10]....
        /*0260*/ 	.word	0xffffffff


	//   ....[11]....
        /*0264*/ 	.word	0xffffffff


	//   ....[12]....
        /*0268*/ 	.word	0xffffffff


	//   ....[13]....
        /*026c*/ 	.word	0xffffffff


	//   ....[14]....
        /*0270*/ 	.word	0xffffffff


	//   ....[15]....
        /*0274*/ 	.word	0xffffffff


	//   ....[16]....
        /*0278*/ 	.word	0xffffffff


	//   ....[17]....
        /*027c*/ 	.word	0xffffffff


	//   ....[18]....
        /*0280*/ 	.word	0xffffffff


	//   ....[19]....
        /*0284*/ 	.word	0xffffffff


	//   ....[20]....
        /*0288*/ 	.word	0xffffffff


	//   ....[21]....
        /*028c*/ 	.word	0xffffffff


	//   ....[22]....
        /*0290*/ 	.word	0xffffffff


	//   ....[23]....
        /*0294*/ 	.word	0xffffffff


	//   ....[24]....
        /*0298*/ 	.word	0xffffffff


	//   ....[25]....
        /*029c*/ 	.word	0xffffffff


	//   ....[26]....
        /*02a0*/ 	.word	0xffffffff


	//   ....[27]....
        /*02a4*/ 	.word	0xffffffff


	//   ....[28]....
        /*02a8*/ 	.word	0xffffffff


	//   ....[29]....
        /*02ac*/ 	.word	0xffffffff


	//   ....[30]....
        /*02b0*/ 	.word	0xffffffff


	//   ....[31]....
        /*02b4*/ 	.word	0xffffffff


	//   ....[32]....
        /*02b8*/ 	.word	0xffffffff


	//   ....[33]....
        /*02bc*/ 	.word	0xffffffff


	//   ....[34]....
        /*02c0*/ 	.word	0xffffffff


	//   ....[35]....
        /*02c4*/ 	.word	0xffffffff


	//   ....[36]....
        /*02c8*/ 	.word	0xffffffff


	//   ....[37]....
        /*02cc*/ 	.word	0xffffffff


	//   ....[38]....
        /*02d0*/ 	.word	0xffffffff


	//   ....[39]....
        /*02d4*/ 	.word	0xffffffff


	//   ....[40]....
        /*02d8*/ 	.word	0xffffffff


	//   ....[41]....
        /*02dc*/ 	.word	0xffffffff


	//   ....[42]....
        /*02e0*/ 	.word	0xffffffff


	//   ....[43]....
        /*02e4*/ 	.word	0xffffffff


	//   ....[44]....
        /*02e8*/ 	.word	0xffffffff


	//   ....[45]....
        /*02ec*/ 	.word	0xffffffff


	//   ....[46]....
        /*02f0*/ 	.word	0xffffffff


	//   ....[47]....
        /*02f4*/ 	.word	0xffffffff


	//   ....[48]....
        /*02f8*/ 	.word	0xffffffff


	//   ....[49]....
        /*02fc*/ 	.word	0xffffffff


	//   ....[50]....
        /*0300*/ 	.word	0xffffffff


	//   ....[51]....
        /*0304*/ 	.word	0xffffffff


	//   ....[52]....
        /*0308*/ 	.word	0xffffffff


	//   ....[53]....
        /*030c*/ 	.word	0xffffffff


	//   ....[54]....
        /*0310*/ 	.word	0xffffffff


	//   ....[55]....
        /*0314*/ 	.word	0xffffffff


	//   ....[56]....
        /*0318*/ 	.word	0xffffffff


	//   ....[57]....
        /*031c*/ 	.word	0xffffffff


	//   ....[58]....
        /*0320*/ 	.word	0xffffffff


	//   ....[59]....
        /*0324*/ 	.word	0xffffffff


	//   ....[60]....
        /*0328*/ 	.word	0xffffffff


	//   ....[61]....
        /*032c*/ 	.word	0xffffffff


	//   ....[62]....
        /*0330*/ 	.word	0xffffffff


	//   ....[63]....
        /*0334*/ 	.word	0xffffffff


	//   ....[64]....
        /*0338*/ 	.word	0xffffffff


	//   ....[65]....
        /*033c*/ 	.word	0xffffffff


	//   ....[66]....
        /*0340*/ 	.word	0xffffffff


	//   ....[67]....
        /*0344*/ 	.word	0xffffffff


	//   ....[68]....
        /*0348*/ 	.word	0xffffffff


	//   ....[69]....
        /*034c*/ 	.word	0xffffffff


	//   ....[70]....
        /*0350*/ 	.word	0xffffffff


	//   ....[71]....
        /*0354*/ 	.word	0xffffffff


	//   ....[72]....
        /*0358*/ 	.word	0xffffffff


	//   ....[73]....
        /*035c*/ 	.word	0xffffffff


	//   ....[74]....
        /*0360*/ 	.word	0xffffffff


	//   ....[75]....
        /*0364*/ 	.word	0xffffffff


	//   ....[76]....
        /*0368*/ 	.word	0xffffffff


	//   ....[77]....
        /*036c*/ 	.word	0xffffffff


	//   ....[78]....
        /*0370*/ 	.word	0xffffffff


	//   ....[79]....
        /*0374*/ 	.word	0xffffffff


	//   ....[80]....
        /*0378*/ 	.word	0xffffffff


	//   ....[81]....
        /*037c*/ 	.word	0xffffffff


	//   ....[82]....
        /*0380*/ 	.word	0xffffffff


	//   ....[83]....
        /*0384*/ 	.word	0xffffffff


	//   ....[84]....
        /*0388*/ 	.word	0xffffffff


	//   ....[85]....
        /*038c*/ 	.word	0xffffffff


	//   ....[86]....
        /*0390*/ 	.word	0xffffffff


	//   ....[87]....
        /*0394*/ 	.word	0xffffffff


	//   ....[88]....
        /*0398*/ 	.word	0xffffffff


	//   ....[89]....
        /*039c*/ 	.word	0xffffffff


	//   ....[90]....
        /*03a0*/ 	.word	0xffffffff


	//   ....[91]....
        /*03a4*/ 	.word	0xffffffff


	//   ....[92]....
        /*03a8*/ 	.word	0xffffffff


	//   ....[93]....
        /*03ac*/ 	.word	0xffffffff


	//   ....[94]....
        /*03b0*/ 	.word	0xffffffff


	//   ....[95]....
        /*03b4*/ 	.word	0xffffffff


	//   ....[96]....
        /*03b8*/ 	.word	0xffffffff


	//   ....[97]....
        /*03bc*/ 	.word	0xffffffff


	//   ....[98]....
        /*03c0*/ 	.word	0xffffffff


	//   ....[99]....
        /*03c4*/ 	.word	0xffffffff


	//   ....[100]....
        /*03c8*/ 	.word	0xffffffff


	//   ....[101]....
        /*03cc*/ 	.word	0xffffffff


	//   ....[102]....
        /*03d0*/ 	.word	0xffffffff


	//   ....[103]....
        /*03d4*/ 	.word	0xffffffff


	//   ....[104]....
        /*03d8*/ 	.word	0xffffffff


	//   ....[105]....
        /*03dc*/ 	.word	0xffffffff


	//   ....[106]....
        /*03e0*/ 	.word	0xffffffff


	//   ....[107]....
        /*03e4*/ 	.word	0xffffffff


	//   ....[108]....
        /*03e8*/ 	.word	0xffffffff


	//   ....[109]....
        /*03ec*/ 	.word	0xffffffff


	//   ....[110]....
        /*03f0*/ 	.word	0xffffffff


	//   ....[111]....
        /*03f4*/ 	.word	0xffffffff


	//   ....[112]....
        /*03f8*/ 	.word	0xffffffff


	//   ....[113]....
        /*03fc*/ 	.word	0x0500000f


	//   ....[114]....
        /*0400*/ 	.word	0x0500000f


	//   ....[115]....
        /*0404*/ 	.word	0x0500000f


	//   ....[116]....
        /*0408*/ 	.word	0x0500000f


	//   ....[117]....
        /*040c*/ 	.word	0x0500000f


	//   ....[118]....
        /*0410*/ 	.word	0x0500000f


	//----- nvinfo : EIATTR_COOP_GROUP_INSTR_OFFSETS
	.align		4
.L_892:
        /*0414*/ 	.byte	0x04, 0x28
        /*0416*/ 	.short	(.L_894 - .L_893)


	//   ....[0]....
.L_893:
        /*0418*/ 	.word	0x00000060


	//   ....[1]....
        /*041c*/ 	.word	0x00000190


	//   ....[2]....
        /*0420*/ 	.word	0x00000220


	//   ....[3]....
        /*0424*/ 	.word	0x000003a0


	//   ....[4]....
        /*0428*/ 	.word	0x00000620


	//   ....[5]....
        /*042c*/ 	.word	0x00001100


	//   ....[6]....
        /*0430*/ 	.word	0x000024e0


	//   ....[7]....
        /*0434*/ 	.word	0x00002790


	//   ....[8]....
        /*0438*/ 	.word	0x000027d0


	//   ....[9]....
        /*043c*/ 	.word	0x00002f50


	//   ....[10]....
        /*0440*/ 	.word	0x00002ff0


	//   ....[11]....
        /*0444*/ 	.word	0x00003030


	//   ....[12]....
        /*0448*/ 	.word	0x00003040


	//   ....[13]....
        /*044c*/ 	.word	0x00003130


	//   ....[14]....
        /*0450*/ 	.word	0x00003160


	//   ....[15]....
        /*0454*/ 	.word	0x00003170


	//   ....[16]....
        /*0458*/ 	.word	0x00003190


	//   ....[17]....
        /*045c*/ 	.word	0x000031a0


	//   ....[18]....
        /*0460*/ 	.word	0x000031e0


	//   ....[19]....
        /*0464*/ 	.word	0x00003230


	//   ....[20]....
        /*0468*/ 	.word	0x000032b0


	//   ....[21]....
        /*046c*/ 	.word	0x000032f0


	//   ....[22]....
        /*0470*/ 	.word	0x00003350


	//   ....[23]....
        /*0474*/ 	.word	0x00003380


	//   ....[24]....
        /*0478*/ 	.word	0x000033a0


	//   ....[25]....
        /*047c*/ 	.word	0x00003440


	//   ....[26]....
        /*0480*/ 	.word	0x00003480


	//   ....[27]....
        /*0484*/ 	.word	0x000034b0


	//   ....[28]....
        /*0488*/ 	.word	0x000034d0


	//   ....[29]....
        /*048c*/ 	.word	0x000034f0


	//   ....[30]....
        /*0490*/ 	.word	0x00003540


	//   ....[31]....
        /*0494*/ 	.word	0x000035c0


	//   ....[32]....
        /*0498*/ 	.word	0x00003630


	//   ....[33]....
        /*049c*/ 	.word	0x00003660


	//   ....[34]....
        /*04a0*/ 	.word	0x00003690


	//   ....[35]....
        /*04a4*/ 	.word	0x000036c0


	//   ....[36]....
        /*04a8*/ 	.word	0x000037d0


	//   ....[37]....
        /*04ac*/ 	.word	0x00003800


	//   ....[38]....
        /*04b0*/ 	.word	0x00003a60


	//   ....[39]....
        /*04b4*/ 	.word	0x00003aa0


	//   ....[40]....
        /*04b8*/ 	.word	0x00003ac0


	//   ....[41]....
        /*04bc*/ 	.word	0x00003b30


	//   ....[42]....
        /*04c0*/ 	.word	0x00003b60


	//   ....[43]....
        /*04c4*/ 	.word	0x00003b70


	//   ....[44]....
        /*04c8*/ 	.word	0x00003ba0


	//   ....[45]....
        /*04cc*/ 	.word	0x00003bb0


	//   ....[46]....
        /*04d0*/ 	.word	0x00003e30


	//   ....[47]....
        /*04d4*/ 	.word	0x00003e50


	//   ....[48]....
        /*04d8*/ 	.word	0x00003e80


	//   ....[49]....
        /*04dc*/ 	.word	0x00003eb0


	//   ....[50]....
        /*04e0*/ 	.word	0x00003ed0


	//   ....[51]....
        /*04e4*/ 	.word	0x00003ee0


	//   ....[52]....
        /*04e8*/ 	.word	0x00003ef0


	//   ....[53]....
        /*04ec*/ 	.word	0x00003f20


	//   ....[54]....
        /*04f0*/ 	.word	0x00006720


	//   ....[55]....
        /*04f4*/ 	.word	0x00006730


	//   ....[56]....
        /*04f8*/ 	.word	0x00006740


	//   ....[57]....
        /*04fc*/ 	.word	0x00006750


	//   ....[58]....
        /*0500*/ 	.word	0x00006760


	//   ....[59]....
        /*0504*/ 	.word	0x00006770


	//   ....[60]....
        /*0508*/ 	.word	0x00006780


	//   ....[61]....
        /*050c*/ 	.word	0x00006790


	//   ....[62]....
        /*0510*/ 	.word	0x000067a0


	//   ....[63]....
        /*0514*/ 	.word	0x000067b0


	//   ....[64]....
        /*0518*/ 	.word	0x000068a0


	//   ....[65]....
        /*051c*/ 	.word	0x00006940


	//   ....[66]....
        /*0520*/ 	.word	0x000069a0


	//   ....[67]....
        /*0524*/ 	.word	0x000069e0


	//   ....[68]....
        /*0528*/ 	.word	0x00006a20


	//   ....[69]....
        /*052c*/ 	.word	0x00006a60


	//   ....[70]....
        /*0530*/ 	.word	0x00006ae0


	//   ....[71]....
        /*0534*/ 	.word	0x00006c60


	//   ....[72]....
        /*0538*/ 	.word	0x00006c80


	//   ....[73]....
        /*053c*/ 	.word	0x00006ca0


	//   ....[74]....
        /*0540*/ 	.word	0x000071f0


	//   ....[75]....
        /*0544*/ 	.word	0x000072a0


	//   ....[76]....
        /*0548*/ 	.word	0x00007340


	//   ....[77]....
        /*054c*/ 	.word	0x000073a0


	//   ....[78]....
        /*0550*/ 	.word	0x00007580


	//   ....[79]....
        /*0554*/ 	.word	0x000075a0


	//   ....[80]....
        /*0558*/ 	.word	0x000075b0


	//   ....[81]....
        /*055c*/ 	.word	0x000075d0


	//   ....[82]....
        /*0560*/ 	.word	0x000075e0


	//   ....[83]....
        /*0564*/ 	.word	0x00007600


	//   ....[84]....
        /*0568*/ 	.word	0x000079e0


	//   ....[85]....
        /*056c*/ 	.word	0x00007a20


	//   ....[86]....
        /*0570*/ 	.word	0x00007f20


	//   ....[87]....
        /*0574*/ 	.word	0x00007f70


	//   ....[88]....
        /*0578*/ 	.word	0x00007f90


	//   ....[89]....
        /*057c*/ 	.word	0x00007fc0


	//   ....[90]....
        /*0580*/ 	.word	0x00007fd0


	//   ....[91]....
        /*0584*/ 	.word	0x00007ff0


	//   ....[92]....
        /*0588*/ 	.word	0x00008030


	//   ....[93]....
        /*058c*/ 	.word	0x00008070


	//   ....[94]....
        /*0590*/ 	.word	0x000080f0


	//   ....[95]....
        /*0594*/ 	.word	0x00008130


	//   ....[96]....
        /*0598*/ 	.word	0x00008190


	//   ....[97]....
        /*059c*/ 	.word	0x00008200


	//   ....[98]....
        /*05a0*/ 	.word	0x000082f0


	//   ....[99]....
        /*05a4*/ 	.word	0x00008330


	//   ....[100]....
        /*05a8*/ 	.word	0x00008370


	//   ....[101]....
        /*05ac*/ 	.word	0x000083a0


	//   ....[102]....
        /*05b0*/ 	.word	0x0000a3e0


	//   ....[103]....
        /*05b4*/ 	.word	0x0000a580


	//   ....[104]....
        /*05b8*/ 	.word	0x0000a7d0


	//   ....[105]....
        /*05bc*/ 	.word	0x0000a970


	//   ....[106]....
        /*05c0*/ 	.word	0x0000aa80


	//   ....[107]....
        /*05c4*/ 	.word	0x0000b250


	//   ....[108]....
        /*05c8*/ 	.word	0x0000b580


	//   ....[109]....
        /*05cc*/ 	.word	0x0000b940


	//   ....[110]....
        /*05d0*/ 	.word	0x0000bbf0


	//   ....[111]....
        /*05d4*/ 	.word	0x0000bea0


	//   ....[112]....
        /*05d8*/ 	.word	0x0000c110


	//   ....[113]....
        /*05dc*/ 	.word	0x0000e260


	//   ....[114]....
        /*05e0*/ 	.word	0x0000e450


	//   ....[115]....
        /*05e4*/ 	.word	0x0000e4c0


	//   ....[116]....
        /*05e8*/ 	.word	0x0000e530


	//   ....[117]....
        /*05ec*/ 	.word	0x0000e5a0


	//   ....[118]....
        /*05f0*/ 	.word	0x0000e610


	//----- nvinfo : EIATTR_REG_RECONFIG
	.align		4
.L_894:
        /*05f4*/ 	.byte	0x01, 0x54
	.zero		2


	//----- nvinfo : EIATTR_SYSCALL_OFFSETS
	.align		4
        /*05f8*/ 	.byte	0x04, 0x46
        /*05fa*/ 	.short	(.L_896 - .L_895)


	//   ....[0]....
.L_895:
        /*05fc*/ 	.word	0x00000d60


	//   ....[1]....
        /*0600*/ 	.word	0x00000e50


	//   ....[2]....
        /*0604*/ 	.word	0x00000fb0


	//   ....[3]....
        /*0608*/ 	.word	0x000010a0


	//----- nvinfo : EIATTR_MBARRIER_INSTR_OFFSETS
	.align		4
.L_896:
        /*060c*/ 	.byte	0x04, 0x39
        /*060e*/ 	.short	(.L_898 - .L_897)


	//   ....[0]....
.L_897:
        /*0610*/ 	.word	0x00000260
        /*0614*/ 	.word	0x000000ff
        /*0618*/ 	.word	0x00026800
        /*061c*/ 	.short	0x0100
        /*061e*/ 	.byte	0x06
	.zero		1


	//   ....[1]....
        /*0620*/ 	.word	0x00000350
        /*0624*/ 	.word	0x000000ff
        /*0628*/ 	.word	0x00026810
        /*062c*/ 	.short	0x0100
        /*062e*/ 	.byte	0x08
	.zero		1


	//   ....[2]....
        /*0630*/ 	.word	0x00000360
        /*0634*/ 	.word	0x000000ff
        /*0638*/ 	.word	0x00026820
        /*063c*/ 	.short	0x0100
        /*063e*/ 	.byte	0x08
	.zero		1


	//   ....[3]....
        /*0640*/ 	.word	0x00000370
        /*0644*/ 	.word	0x000000ff
        /*0648*/ 	.word	0x00026818
        /*064c*/ 	.short	0x0100
        /*064e*/ 	.byte	0x08
	.zero		1


	//   ....[4]....
        /*0650*/ 	.word	0x00000380
        /*0654*/ 	.word	0x000000ff
        /*0658*/ 	.word	0x00026828
        /*065c*/ 	.short	0x0100
        /*065e*/ 	.byte	0x08
	.zero		1


	//   ....[5]....
        /*0660*/ 	.word	0x000004b0
        /*0664*/ 	.word	0x000000ff
        /*0668*/ 	.word	0x00026830
        /*066c*/ 	.short	0x0100
        /*066e*/ 	.byte	0x08
	.zero		1


	//   ....[6]....
        /*0670*/ 	.word	0x000004c0
        /*0674*/ 	.word	0x000000ff
        /*0678*/ 	.word	0x00026840
        /*067c*/ 	.short	0x0100
        /*067e*/ 	.byte	0x08
	.zero		1


	//   ....[7]....
        /*0680*/ 	.word	0x000004d0
        /*0684*/ 	.word	0x000000ff
        /*0688*/ 	.word	0x00026838
        /*068c*/ 	.short	0x0100
        /*068e*/ 	.byte	0x08
	.zero		1


	//   ....[8]....
        /*0690*/ 	.word	0x000004e0
        /*0694*/ 	.word	0x000000ff
        /*0698*/ 	.word	0x00026848
        /*069c*/ 	.short	0x0100
        /*069e*/ 	.byte	0x08
	.zero		1


	//   ....[9]....
        /*06a0*/ 	.word	0x00001160
        /*06a4*/ 	.word	0x00000011
        /*06a8*/ 	.word	0x00026800
        /*06ac*/ 	.short	0x010a
        /*06ae*/ 	.byte	0x3f
	.zero		1


	//   ....[10]....
        /*06b0*/ 	.word	0x00001190
        /*06b4*/ 	.word	0x00000011
        /*06b8*/ 	.word	0x00026800
        /*06bc*/ 	.short	0x010a
        /*06be*/ 	.byte	0x3f
	.zero		1


	//   ....[11]....
        /*06c0*/ 	.word	0x00001c40
        /*06c4*/ 	.word	0x00000006
        /*06c8*/ 	.word	0x00026810
        /*06cc*/ 	.short	0x010a
        /*06ce*/ 	.byte	0x3f
	.zero		1


	//   ....[12]....
        /*06d0*/ 	.word	0x00001cb0
        /*06d4*/ 	.word	0x00000006
        /*06d8*/ 	.word	0x00026810
        /*06dc*/ 	.short	0x010a
        /*06de*/ 	.byte	0x3f
	.zero		1


	//   ....[13]....
        /*06e0*/ 	.word	0x00002070
        /*06e4*/ 	.word	0x00000006
        /*06e8*/ 	.word	0x00026830
        /*06ec*/ 	.short	0x010a
        /*06ee*/ 	.byte	0x3f
	.zero		1


	//   ....[14]....
        /*06f0*/ 	.word	0x000020f0
        /*06f4*/ 	.word	0x00000006
        /*06f8*/ 	.word	0x00026830
        /*06fc*/ 	.short	0x010a
        /*06fe*/ 	.byte	0x3f
	.zero		1


	//   ....[15]....
        /*0700*/ 	.word	0x00005630
        /*0704*/ 	.word	0x00000007
        /*0708*/ 	.word	0x00000000
        /*070c*/ 	.short	0x0101
        /*070e*/ 	.byte	0x3f
	.zero		1


	//   ....[16]....
        /*0710*/ 	.word	0x000059c0
        /*0714*/ 	.word	0x00000006
        /*0718*/ 	.word	0x00000000
        /*071c*/ 	.short	0x0101
        /*071e*/ 	.byte	0x3f
	.zero		1


	//   ....[17]....
        /*0720*/ 	.word	0x00006100
        /*0724*/ 	.word	0x00000006
        /*0728*/ 	.word	0x00026810
        /*072c*/ 	.short	0x010a
        /*072e*/ 	.byte	0x3f
	.zero		1


	//   ....[18]....
        /*0730*/ 	.word	0x00006180
        /*0734*/ 	.word	0x00000006
        /*0738*/ 	.word	0x00026810
        /*073c*/ 	.short	0x010a
        /*073e*/ 	.byte	0x3f
	.zero		1


	//   ....[19]....
        /*0740*/ 	.word	0x00006500
        /*0744*/ 	.word	0x00000006
        /*0748*/ 	.word	0x00026830
        /*074c*/ 	.short	0x010a
        /*074e*/ 	.byte	0x3f
	.zero		1


	//   ....[20]....
        /*0750*/ 	.word	0x00006590
        /*0754*/ 	.word	0x00000006
        /*0758*/ 	.word	0x00026830
        /*075c*/ 	.short	0x010a
        /*075e*/ 	.byte	0x3f
	.zero		1


	//   ....[21]....
        /*0760*/ 	.word	0x00009800
        /*0764*/ 	.word	0x00000005
        /*0768*/ 	.word	0x00000000
        /*076c*/ 	.short	0x0101
        /*076e*/ 	.byte	0x3f
	.zero		1


	//   ....[22]....
        /*0770*/ 	.word	0x00009ba0
        /*0774*/ 	.word	0x00000006
        /*0778*/ 	.word	0x00000000
        /*077c*/ 	.short	0x0101
        /*077e*/ 	.byte	0x3f
	.zero		1


	//   ....[23]....
        /*0780*/ 	.word	0x0000c930
        /*0784*/ 	.word	0x00000000
        /*0788*/ 	.word	0x00026820
        /*078c*/ 	.short	0x010a
        /*078e*/ 	.byte	0x3f
	.zero		1


	//   ....[24]....
        /*0790*/ 	.word	0x0000ce80
        /*0794*/ 	.word	0x00000000
        /*0798*/ 	.word	0x00026840
        /*079c*/ 	.short	0x010a
        /*079e*/ 	.byte	0x3f
	.zero		1


	//   ....[25]....
        /*07a0*/ 	.word	0x0000d0d0
        /*07a4*/ 	.word	0x00000000
        /*07a8*/ 	.word	0x00026828
        /*07ac*/ 	.short	0x010a
        /*07ae*/ 	.byte	0x3f
	.zero		1


	//   ....[26]....
        /*07b0*/ 	.word	0x0000d340
        /*07b4*/ 	.word	0x00000000
        /*07b8*/ 	.word	0x00026848
        /*07bc*/ 	.short	0x010a
        /*07be*/ 	.byte	0x3f
	.zero		1


	//   ....[27]....
        /*07c0*/ 	.word	0x0000d540
        /*07c4*/ 	.word	0x00000000
        /*07c8*/ 	.word	0x00026820
        /*07cc*/ 	.short	0x010a
        /*07ce*/ 	.byte	0x3f
	.zero		1


	//   ....[28]....
        /*07d0*/ 	.word	0x0000d7f0
        /*07d4*/ 	.word	0x00000000
        /*07d8*/ 	.word	0x00026840
        /*07dc*/ 	.short	0x010a
        /*07de*/ 	.byte	0x3f
	.zero		1


	//   ....[29]....
        /*07e0*/ 	.word	0x0000da10
        /*07e4*/ 	.word	0x00000000
        /*07e8*/ 	.word	0x00026828
        /*07ec*/ 	.short	0x010a
        /*07ee*/ 	.byte	0x3f
	.zero		1


	//   ....[30]....
        /*07f0*/ 	.word	0x0000dcd0
        /*07f4*/ 	.word	0x00000004
        /*07f8*/ 	.word	0x00026840
        /*07fc*/ 	.short	0x010a
        /*07fe*/ 	.byte	0x3f
	.zero		1


	//   ....[31]....
        /*0800*/ 	.word	0x0000e0d0
        /*0804*/ 	.word	0x00000007
        /*0808*/ 	.word	0x00000000
        /*080c*/ 	.short	0x010a
        /*080e*/ 	.byte	0x3f
	.zero		1


	//   ....[32]....
        /*0810*/ 	.word	0x0000e130
        /*0814*/ 	.word	0x00000003
        /*0818*/ 	.word	0x00000000
        /*081c*/ 	.short	0x010a
        /*081e*/ 	.byte	0x3f
	.zero		1


	//   ....[33]....
        /*0820*/ 	.word	0x0000e190
        /*0824*/ 	.word	0x00000005
        /*0828*/ 	.word	0x00000000
        /*082c*/ 	.short	0x010a
        /*082e*/ 	.byte	0x3f
	.zero		1


	//   ....[34]....
        /*0830*/ 	.word	0x0000e1c0
        /*0834*/ 	.word	0x00000003
        /*0838*/ 	.word	0x00000000
        /*083c*/ 	.short	0x010a
        /*083e*/ 	.byte	0x3f
	.zero		1


	//   ....[35]....
        /*0840*/ 	.word	0x0000e290
        /*0844*/ 	.word	0x00000011
        /*0848*/ 	.word	0x00026800
        /*084c*/ 	.short	0x010a
        /*084e*/ 	.byte	0x3f
	.zero		1


	//   ....[36]....
        /*0850*/ 	.word	0x0000e2e0
        /*0854*/ 	.word	0x00000006
        /*0858*/ 	.word	0x00026810
        /*085c*/ 	.short	0x010a
        /*085e*/ 	.byte	0x3f
	.zero		1


	//   ....[37]....
        /*0860*/ 	.word	0x0000e330
        /*0864*/ 	.word	0x00000006
        /*0868*/ 	.word	0x00026830
        /*086c*/ 	.short	0x010a
        /*086e*/ 	.byte	0x3f
	.zero		1


	//   ....[38]....
        /*0870*/ 	.word	0x0000e380
        /*0874*/ 	.word	0x00000006
        /*0878*/ 	.word	0x00026810
        /*087c*/ 	.short	0x010a
        /*087e*/ 	.byte	0x3f
	.zero		1


	//   ....[39]....
        /*0880*/ 	.word	0x0000e3d0
        /*0884*/ 	.word	0x00000006
        /*0888*/ 	.word	0x00026830
        /*088c*/ 	.short	0x010a
        /*088e*/ 	.byte	0x3f
	.zero		1


	//   ....[40]....
        /*0890*/ 	.word	0x0000e650
        /*0894*/ 	.word	0x00000000
        /*0898*/ 	.word	0x00026820
        /*089c*/ 	.short	0x010a
        /*089e*/ 	.byte	0x3f
	.zero		1


	//   ....[41]....
        /*08a0*/ 	.word	0x0000e6a0
        /*08a4*/ 	.word	0x00000000
        /*08a8*/ 	.word	0x00026840
        /*08ac*/ 	.short	0x010a
        /*08ae*/ 	.byte	0x3f
	.zero		1


	//   ....[42]....
        /*08b0*/ 	.word	0x0000e6f0
        /*08b4*/ 	.word	0x00000000
        /*08b8*/ 	.word	0x00026828
        /*08bc*/ 	.short	0x010a
        /*08be*/ 	.byte	0x3f
	.zero		1


	//   ....[43]....
        /*08c0*/ 	.word	0x0000e740
        /*08c4*/ 	.word	0x00000000
        /*08c8*/ 	.word	0x00026848
        /*08cc*/ 	.short	0x010a
        /*08ce*/ 	.byte	0x3f
	.zero		1


	//   ....[44]....
        /*08d0*/ 	.word	0x0000e7a0
        /*08d4*/ 	.word	0x00000000
        /*08d8*/ 	.word	0x00026820
        /*08dc*/ 	.short	0x010a
        /*08de*/ 	.byte	0x3f
	.zero		1


	//   ....[45]....
        /*08e0*/ 	.word	0x0000e7f0
        /*08e4*/ 	.word	0x00000000
        /*08e8*/ 	.word	0x00026840
        /*08ec*/ 	.short	0x010a
        /*08ee*/ 	.byte	0x3f
	.zero		1


	//   ....[46]....
        /*08f0*/ 	.word	0x0000e840
        /*08f4*/ 	.word	0x00000000
        /*08f8*/ 	.word	0x00026828
        /*08fc*/ 	.short	0x010a
        /*08fe*/ 	.byte	0x3f
	.zero		1


	//   ....[47]....
        /*0900*/ 	.word	0x0000e890
        /*0904*/ 	.word	0x00000004
        /*0908*/ 	.word	0x00026840
        /*090c*/ 	.short	0x010a
        /*090e*/ 	.byte	0x3f
	.zero		1


	//   ....[48]....
        /*0910*/ 	.word	0x0000e960
        /*0914*/ 	.word	0x00000007
        /*0918*/ 	.word	0x00000000
        /*091c*/ 	.short	0x010a
        /*091e*/ 	.byte	0x3f
	.zero		1


	//   ....[49]....
        /*0920*/ 	.word	0x0000e9b0
        /*0924*/ 	.word	0x00000003
        /*0928*/ 	.word	0x00000000
        /*092c*/ 	.short	0x010a
        /*092e*/ 	.byte	0x3f
	.zero		1


	//   ....[50]....
        /*0930*/ 	.word	0x0000ea00
        /*0934*/ 	.word	0x00000005
        /*0938*/ 	.word	0x00000000
        /*093c*/ 	.short	0x010a
        /*093e*/ 	.byte	0x3f
	.zero		1


	//----- nvinfo : EIATTR_NUM_MBARRIERS
	.align		4
.L_898:
        /*0940*/ 	.byte	0x03, 0x38
        /*0942*/ 	.short	0x0009


	//----- nvinfo : EIATTR_EXIT_INSTR_OFFSETS
	.align		4
        /*0944*/ 	.byte	0x04, 0x1c
        /*0946*/ 	.short	(.L_900 - .L_899)


	//   ....[0]....
.L_899:
        /*0948*/ 	.word	0x0000e210


	//----- nvinfo : EIATTR_MAX_THREADS
	.align		4
.L_900:
        /*094c*/ 	.byte	0x04, 0x05
        /*094e*/ 	.short	(.L_902 - .L_901)
.L_901:
        /*0950*/ 	.word	0x00000180
        /*0954*/ 	.word	0x00000001
        /*0958*/ 	.word	0x00000001


	//----- nvinfo : EIATTR_CRS_STACK_SIZE
	.align		4
.L_902:
        /*095c*/ 	.byte	0x04, 0x1e
        /*095e*/ 	.short	(.L_904 - .L_903)
.L_903:
        /*0960*/ 	.word	0x00000000


	//----- nvinfo : EIATTR_CBANK_PARAM_SIZE
	.align		4
.L_904:
        /*0964*/ 	.byte	0x03, 0x19
        /*0966*/ 	.short	0x0770


	//----- nvinfo : EIATTR_PARAM_CBANK
	.align		4
        /*0968*/ 	.byte	0x04, 0x0a
        /*096a*/ 	.short	(.L_906 - .L_905)
	.align		4
.L_905:
        /*096c*/ 	.word	index@(.nv.constant0._ZN7cutlass13device_kernelIN5flash11enable_sm90INS1_16FlashAttnBwdSm90INS1_25CollectiveMainloopBwdSm90ILi2ELi2ELi2EN4cute5tupleIJNS5_1CILi1EEES8_S8_EEENS6_IJNS7_ILi96EEENS7_ILi128EEENS7_ILi64EEEEEENS_6half_tEfNS_4arch4Sm90ELb1ELb0ELb1ELb0ELb1ELb1ELb0ELb1ELi2ELi1ELi2ELi2ELb0EEENS1_24CollectiveEpilogueBwdGQAISD_fSG_Li256ELb0ELb1EEENS1_25SingleTileBwdLPTSchedulerILb0ELi128ELb1EEEEEEEEEvNT_6ParamsE)
        /*0970*/ 	.short	0x0210
        /*0972*/ 	.short	0x0770


	//----- nvinfo : EIATTR_SW_WAR
	.align		4
.L_906:
        /*0974*/ 	.byte	0x04, 0x36
        /*0976*/ 	.short	(.L_908 - .L_907)
.L_907:
        /*0978*/ 	.word	0x00000008
.L_908:


//--------------------- .nv.info._ZN7cutlass13device_kernelIN5flash22FlashAttnBwdPreprocessIN4cute5tupleIJNS3_1CILi96EEENS5_ILi64EEEEEENS_6half_tEfNS_4arch4Sm90ELb1ELb0EEEEEvNT_6ParamsE --------------------------
	.section	.nv.info._ZN7cutlass13device_kernelIN5flash22FlashAttnBwdPreprocessIN4cute5tupleIJNS3_1CILi96EEENS5_ILi64EEEEEENS_6half_tEfNS_4arch4Sm90ELb1ELb0EEEEEvNT_6ParamsE,"",@"SHT_CUDA_INFO"
	.sectionflags	@""
	.align	4


	//----- nvinfo : EIATTR_CUDA_API_VERSION
	.align		4
        /*0000*/ 	.byte	0x04, 0x37
        /*0002*/ 	.short	(.L_910 - .L_909)
.L_909:
        /*0004*/ 	.word	0x00000082


	//----- nvinfo : EIATTR_KPARAM_INFO
	.align		4
.L_910:
        /*0008*/ 	.byte	0x04, 0x17
        /*000a*/ 	.short	(.L_912 - .L_911)
.L_911:
        /*000c*/ 	.word	0x00000000
        /*0010*/ 	.short	0x0000
        /*0012*/ 	.short	0x0000
        /*0014*/ 	.byte	0x00, 0xf0, 0xc1, 0x03


	//----- nvinfo : EIATTR_SPARSE_MMA_MASK
	.align		4
.L_912:
        /*0018*/ 	.byte	0x03, 0x50
        /*001a*/ 	.short	0x0000


	//----- nvinfo : EIATTR_MAXREG_COUNT
	.align		4
        /*001c*/ 	.byte	0x03, 0x1b
        /*001e*/ 	.short	0x0080


	//----- nvinfo : EIATTR_MERCURY_ISA_VERSION
	.align		4
        /*0020*/ 	.byte	0x03, 0x5f
        /*0022*/ 	.short	0x0101


	//----- nvinfo : EIATTR_COOP_GROUP_MASK_REGIDS
	.align		4
        /*0024*/ 	.byte	0x04, 0x29
        /*0026*/ 	.short	(.L_914 - .L_913)


	//   ....[0]....
.L_913:
        /*0028*/ 	.word	0xffffffff


	//   ....[1]....
        /*002c*/ 	.word	0xffffffff


	//   ....[2]....
        /*0030*/ 	.word	0xffffffff


	//   ....[3]....
        /*0034*/ 	.word	0xffffffff


	//   ....[4]....
        /*0038*/ 	.word	0xffffffff


	//   ....[5]....
        /*003c*/ 	.word	0xffffffff


	//   ....[6]....
        /*0040*/ 	.word	0xffffffff


	//   ....[7]....
        /*0044*/ 	.word	0xffffffff


	//   ....[8]....
        /*0048*/ 	.word	0xffffffff


	//----- nvinfo : EIATTR_COOP_GROUP_INSTR_OFFSETS
	.align		4
.L_914:
        /*004c*/ 	.byte	0x04, 0x28
        /*004e*/ 	.short	(.L_916 - .L_915)


	//   ....[0]....
.L_915:
        /*0050*/ 	.word	0x00000dd0


	//   ....[1]....
        /*0054*/ 	.word	0x00000de0


	//   ....[2]....
        /*0058*/ 	.word	0x00000df0


	//   ....[3]....
        /*005c*/ 	.word	0x00000e40


	//   ....[4]....
        /*0060*/ 	.word	0x00000e60


	//   ....[5]....
        /*0064*/ 	.word	0x00000e70


	//   ....[6]....
        /*0068*/ 	.word	0x00000f20


	//   ....[7]....
        /*006c*/ 	.word	0x00000f40


	//   ....[8]....
        /*0070*/ 	.word	0x00000f50


	//----- nvinfo : EIATTR_EXIT_INSTR_OFFSETS
	.align		4
.L_916:
        /*0074*/ 	.byte	0x04, 0x1c
        /*0076*/ 	.short	(.L_918 - .L_917)


	//   ....[0]....
.L_917:
        /*0078*/ 	.word	0x00001470


	//   ....[1]....
        /*007c*/ 	.word	0x000014f0


	//----- nvinfo : EIATTR_MAX_THREADS
	.align		4
.L_918:
        /*0080*/ 	.byte	0x04, 0x05
        /*0082*/ 	.short	(.L_920 - .L_919)
.L_919:
        /*0084*/ 	.word	0x00000100
        /*0088*/ 	.word	0x00000001
        /*008c*/ 	.word	0x00000001


	//----- nvinfo : EIATTR_CRS_STACK_SIZE
	.align		4
.L_920:
        /*0090*/ 	.byte	0x04, 0x1e
        /*0092*/ 	.short	(.L_922 - .L_921)
.L_921:
        /*0094*/ 	.word	0x00000000


	//----- nvinfo : EIATTR_CBANK_PARAM_SIZE
	.align		4
.L_922:
        /*0098*/ 	.byte	0x03, 0x19
        /*009a*/ 	.short	0x00f0


	//----- nvinfo : EIATTR_PARAM_CBANK
	.align		4
        /*009c*/ 	.byte	0x04, 0x0a
        /*009e*/ 	.short	(.L_924 - .L_923)
	.align		4
.L_923:
        /*00a0*/ 	.word	index@(.nv.constant0._ZN7cutlass13device_kernelIN5flash22FlashAttnBwdPreprocessIN4cute5tupleIJNS3_1CILi96EEENS5_ILi64EEEEEENS_6half_tEfNS_4arch4Sm90ELb1ELb0EEEEEvNT_6ParamsE)
        /*00a4*/ 	.short	0x0210
        /*00a6*/ 	.short	0x00f0


	//----- nvinfo : EIATTR_SW_WAR
	.align		4
.L_924:
        /*00a8*/ 	.byte	0x04, 0x36
        /*00aa*/ 	.short	(.L_926 - .L_925)
.L_925:
        /*00ac*/ 	.word	0x00000008
.L_926:


//--------------------- .nv.info._ZN7cutlass13device_kernelIN5flash11enable_sm90INS1_16FlashAttnBwdSm90INS1_25CollectiveMainloopBwdSm90ILi2ELi2ELi2EN4cute5tupleIJNS5_1CILi1EEES8_S8_EEENS6_IJNS7_ILi96EEENS7_ILi128EEENS7_ILi64EEEEEENS_6half_tEfNS_4arch4Sm90ELb1ELb0ELb1ELb1ELb0ELb1ELb0ELb1ELi2ELi1ELi2ELi2ELb0EEENS1_21CollectiveEpilogueBwdISD_SE_SG_Li256ELb1ELb0ELi1EEENS1_25SingleTileBwdLPTSchedulerILb1ELi128ELb0EEEEEEEEEvNT_6ParamsE --------------------------
	.section	.nv.info._ZN7cutlass13device_kernelIN5flash11enable_sm90INS1_16FlashAttnBwdSm90INS1_25CollectiveMainloopBwdSm90ILi2ELi2ELi2EN4cute5tupleIJNS5_1CILi1EEES8_S8_EEENS6_IJNS7_ILi96EEENS7_ILi128EEENS7_ILi64EEEEEENS_6half_tEfNS_4arch4Sm90ELb1ELb0ELb1ELb1ELb0ELb1ELb0ELb1ELi2ELi1ELi2ELi2ELb0EEENS1_21CollectiveEpilogueBwdISD_SE_SG_Li256ELb1ELb0ELi1EEENS1_25SingleTileBwdLPTSchedulerILb1ELi128ELb0EEEEEEEEEvNT_6ParamsE,"",@"SHT_CUDA_INFO"
	.sectionflags	@""
	.align	4


	//----- nvinfo : EIATTR_CUDA_API_VERSION
	.align		4
        /*0000*/ 	.byte	0x04, 0x37
        /*0002*/ 	.short	(.L_928 - .L_927)
.L_927:
        /*0004*/ 	.word	0x00000082


	//----- nvinfo : EIATTR_KPARAM_INFO
	.align		4
.L_928:
        /*0008*/ 	.byte	0x04, 0x17
        /*000a*/ 	.short	(.L_930 - .L_929)
.L_929:
        /*000c*/ 	.word	0x00000000
        /*0010*/ 	.short	0x0000
        /*0012*/ 	.short	0x0070
        /*0014*/ 	.byte	0x00, 0xf0, 0x01, 0x1a


	//----- nvinfo : EIATTR_SPARSE_MMA_MASK
	.align		4
.L_930:
        /*0018*/ 	.byte	0x03, 0x50
        /*001a*/ 	.short	0x0000


	//----- nvinfo : EIATTR_MAXREG_COUNT
	.align		4
        /*001c*/ 	.byte	0x03, 0x1b
        /*001e*/ 	.short	0x00a8


	//----- nvinfo : EIATTR_NUM_BARRIERS
	.align		4
        /*0020*/ 	.byte	0x02, 0x4c
        /*0022*/ 	.byte	0x10
	.zero		1


	//----- nvinfo : EIATTR_EXTERNS
	.align		4
        /*0024*/ 	.byte	0x04, 0x0f
        /*0026*/ 	.short	(.L_932 - .L_931)


	//   ....[0]....
	.align		4
.L_931:
        /*0028*/ 	.word	index@(__assertfail)


	//----- nvinfo : EIATTR_ANNOTATIONS
	.align		4
.L_932:
        /*002c*/ 	.byte	0x04, 0x55
        /*002e*/ 	.short	(.L_934 - .L_933)


	//   ....[0]....
.L_933:
        /* <DEDUP_REMOVED lines=19> */


	//----- nvinfo : EIATTR_MERCURY_ISA_VERSION
	.align		4
.L_934:
        /*0150*/ 	.byte	0x03, 0x5f
        /*0152*/ 	.short	0x0101


	//----- nvinfo : EIATTR_INT_WARP_WIDE_INSTR_OFFSETS
	.align		4
        /*0154*/ 	.byte	0x04, 0x31
        /*0156*/ 	.short	(.L_936 - .L_935)


	//   ....[0]....
.L_935:
        /*0158*/ 	.word	0x00000190


	//   ....[1]....
        /*015c*/ 	.word	0x000001c0


	//----- nvinfo : EIATTR_COOP_GROUP_MASK_REGIDS
	.align		4
.L_936:
        /*0160*/ 	.byte	0x04, 0x29
        /*0162*/ 	.short	(.L_938 - .L_937)


	//   ....[0]....
.L_937:
        /*0164*/ 	.word	0xffffffff


	//   ....[1]....
        /*0168*/ 	.word	0xffffffff


	//   ....[2]....
        /*016c*/ 	.word	0xffffffff


	//   ....[3]....
        /*0170*/ 	.word	0xffffffff


	//   ....[4]....
        /*0174*/ 	.word	0xffffffff


	//   ....[5]....
        /*0178*/ 	.word	0xffffffff


	//   ....[6]....
        /*017c*/ 	.word	0xffffffff


	//   ....[7]....
        /*0180*/ 	.word	0xffffffff


	//   ....[8]....
        /*0184*/ 	.word	0xffffffff


	//   ....[9]....
        /*0188*/ 	.word	0xffffffff


	//   ....[10]....
        /*018c*/ 	.word	0xffffffff


	//   ....[11]....
        /*0190*/ 	.word	0xffffffff


	//   ....[12]....
        /*0194*/ 	.word	0xffffffff


	//   ....[13]....
        /*0198*/ 	.word	0xffffffff


	//   ....[14]....
        /*019c*/ 	.word	0xffffffff


	//   ....[15]....
        /*01a0*/ 	.word	0xffffffff


	//   ....[16]....
        /*01a4*/ 	.word	0xffffffff


	//   ....[17]....
        /*01a8*/ 	.word	0xffffffff


	//   ....[18]....
        /*01ac*/ 	.word	0xffffffff


	//   ....[19]....
        /*01b0*/ 	.word	0xffffffff


	//   ....[20]....
        /*01b4*/ 	.word	0xffffffff


	//   ....[21]....
        /*01b8*/ 	.word	0xffffffff


	//   ....[22]....
        /*01bc*/ 	.word	0xffffffff


	//   ....[23]....
        /*01c0*/ 	.word	0xffffffff


	//   ....[24]....
        /*01c4*/ 	.word	0xffffffff


	//   ....[25]....
        /*01c8*/ 	.word	0xffffffff


	//   ....[26]....
        /*01cc*/ 	.word	0xffffffff


	//   ....[27]....
        /*01d0*/ 	.word	0xffffffff


	//   ....[28]....
        /*01d4*/ 	.word	0xffffffff


	//   ....[29]....
        /*01d8*/ 	.word	0xffffffff


	//   ....[30]....
        /*01dc*/ 	.word	0xffffffff


	//   ....[31]....
        /*01e0*/ 	.word	0xffffffff


	//   ....[32]....
        /*01e4*/ 	.word	0xffffffff


	//   ....[33]....
        /*01e8*/ 	.word	0xffffffff


	//   ....[34]....
        /*01ec*/ 	.word	0xffffffff


	//   ....[35]....
        /*01f0*/ 	.word	0xffffffff


	//   ....[36]....
        /*01f4*/ 	.word	0xffffffff


	//   ....[37]....
        /*01f8*/ 	.word	0xffffffff


	//   ....[38]....
        /*01fc*/ 	.word	0xffffffff


	//   ....[39]....
        /*0200*/ 	.word	0xffffffff


	//   ....[40]....
        /*0204*/ 	.word	0xffffffff


	//   ....[41]....
        /*0208*/ 	.word	0xffffffff


	//   ....[42]....
        /*020c*/ 	.word	0xffffffff


	//   ....[43]....
        /*0210*/ 	.word	0xffffffff


	//   ....[44]....
        /*0214*/ 	.word	0xffffffff


	//   ....[45]....
        /*0218*/ 	.word	0xffffffff


	//   ....[46]....
        /*021c*/ 	.word	0xffffffff


	//   ....[47]....
        /*0220*/ 	.word	0xffffffff


	//   ....[48]....
        /*0224*/ 	.word	0xffffffff


	//   ....[49]....
        /*0228*/ 	.word	0xffffffff


	//   ....[50]....
        /*022c*/ 	.word	0xffffffff


	//   ....[51]....
        /*0230*/ 	.word	0xffffffff


	//   ....[52]....
        /*0234*/ 	.word	0xffffffff


	//   ....[53]....
        /*0238*/ 	.word	0xffffffff


	//   ....[54]....
        /*023c*/ 	.word	0xffffffff


	//   ....[55]....
        /*0240*/ 	.word	0xffffffff


	//   ....[56]....
        /*0244*/ 	.word	0xffffffff


	//   ....[57]....
        /*0248*/ 	.word	0xffffffff


	//   ....[58]....
        /*024c*/ 	.word	0xffffffff


	//   ....[59]....
        /*0250*/ 	.word	0xffffffff


	//   ....[60]....
        /*0254*/ 	.word	0xffffffff


	//   ....[61]....
        /*0258*/ 	.word	0xffffffff


	//   ....[62]....
        /*025c*/ 	.word	0xffffffff


	//   ....[63]....
        /*0260*/ 	.word	0xffffffff


	//   ....[64]....
        /*0264*/ 	.word	0xffffffff


	//   ....[65]....
        /*0268*/ 	.word	0xffffffff


	//   ....[66]....
        /*026c*/ 	.word	0xffffffff


	//   ....[67]....
        /*0270*/ 	.word	0xffffffff


	//   ....[68]....
        /*0274*/ 	.word	0xffffffff


	//   ....[69]....
        /*0278*/ 	.word	0xffffffff


	//   ....[70]....
        /*027c*/ 	.word	0xffffffff


	//   ....[71]....
        /*0280*/ 	.word	0xffffffff


	//   ....[72]....
        /*0284*/ 	.word	0xffffffff


	//   ....[73]....
        /*0288*/ 	.word	0xffffffff


	//   ....[74]....
        /*028c*/ 	.word	0xffffffff


	//   ....[75]....
        /*0290*/ 	.word	0xffffffff


	//   ....[76]....
        /*0294*/ 	.word	0xffffffff


	//   ....[77]....
        /*0298*/ 	.word	0xffffffff


	//   ....[78]....
        /*029c*/ 	.word	0xffffffff


	//   ....[79]....
        /*02a0*/ 	.word	0xffffffff


	//   ....[80]....
        /*02a4*/ 	.word	0xffffffff


	//   ....[81]....
        /*02a8*/ 	.word	0xffffffff


	//   ....[82]....
        /*02ac*/ 	.word	0xffffffff


	//   ....[83]....
        /*02b0*/ 	.word	0xffffffff


	//   ....[84]....
        /*02b4*/ 	.word	0xffffffff


	//   ....[85]....
        /*02b8*/ 	.word	0xffffffff


	//   ....[86]....
        /*02bc*/ 	.word	0xffffffff


	//   ....[87]....
        /*02c0*/ 	.word	0xffffffff


	//   ....[88]....
        /*02c4*/ 	.word	0xffffffff


	//   ....[89]....
        /*02c8*/ 	.word	0xffffffff


	//   ....[90]....
        /*02cc*/ 	.word	0xffffffff


	//   ....[91]....
        /*02d0*/ 	.word	0xffffffff


	//   ....[92]....
        /*02d4*/ 	.word	0xffffffff


	//   ....[93]....
        /*02d8*/ 	.word	0xffffffff


	//   ....[94]....
        /*02dc*/ 	.word	0xffffffff


	//   ....[95]....
        /*02e0*/ 	.word	0xffffffff


	//   ....[96]....
        /*02e4*/ 	.word	0xffffffff


	//   ....[97]....
        /*02e8*/ 	.word	0xffffffff


	//   ....[98]....
        /*02ec*/ 	.word	0xffffffff


	//   ....[99]....
        /*02f0*/ 	.word	0xffffffff


	//   ....[100]....
        /*02f4*/ 	.word	0xffffffff


	//   ....[101]....
        /*02f8*/ 	.word	0xffffffff


	//   ....[102]....
        /*02fc*/ 	.word	0xffffffff


	//   ....[103]....
        /*0300*/ 	.word	0x0500000f


	//----- nvinfo : EIATTR_COOP_GROUP_INSTR_OFFSETS
	.align		4
.L_938:
        /*0304*/ 	.byte	0x04, 0x28
        /*0306*/ 	.short	(.L_940 - .L_939)


	//   ....[0]....
.L_939:
        /*0308*/ 	.word	0x00000070


	//   ....[1]....
        /*030c*/ 	.word	0x000001a0


	//   ....[2]....
        /*0310*/ 	.word	0x000001f0


	//   ....[3]....
        /*0314*/ 	.word	0x000003e0


	//   ....[4]....
        /*0318*/ 	.word	0x00000630


	//   ....[5]....
        /*031c*/ 	.word	0x00001610


	//   ....[6]....
        /*0320*/ 	.word	0x00002760


	//   ....[7]....
        /*0324*/ 	.word	0x000028d0


	//   ....[8]....
        /*0328*/ 	.word	0x00002900


	//   ....[9]....
        /*032c*/ 	.word	0x00003070


	//   ....[10]....
        /*0330*/ 	.word	0x00003120


	//   ....[11]....
        /*0334*/ 	.word	0x00003170


	//   ....[12]....
        /*0338*/ 	.word	0x00003410


	//   ....[13]....
        /*033c*/ 	.word	0x00003440


	//   ....[14]....
        /*0340*/ 	.word	0x00003490


	//   ....[15]....
        /*0344*/ 	.word	0x000034a0


	//   ....[16]....
        /*0348*/ 	.word	0x000034b0


	//   ....[17]....
        /*034c*/ 	.word	0x000034c0


	//   ....[18]....
        /*0350*/ 	.word	0x00003590


	//   ....[19]....
        /*0354*/ 	.word	0x000035a0


	//   ....[20]....
        /*0358*/ 	.word	0x000035d0


	//   ....[21]....
        /*035c*/ 	.word	0x000035e0


	//   ....[22]....
        /*0360*/ 	.word	0x00003600


	//   ....[23]....
        /*0364*/ 	.word	0x000036d0


	//   ....[24]....
        /*0368*/ 	.word	0x00003710


	//   ....[25]....
        /*036c*/ 	.word	0x00003740


	//   ....[26]....
        /*0370*/ 	.word	0x00003780


	//   ....[27]....
        /*0374*/ 	.word	0x00003790


	//   ....[28]....
        /*0378*/ 	.word	0x000037d0


	//   ....[29]....
        /*037c*/ 	.word	0x00003820


	//   ....[30]....
        /*0380*/ 	.word	0x00003860


	//   ....[31]....
        /*0384*/ 	.word	0x000038a0


	//   ....[32]....
        /*0388*/ 	.word	0x00003900


	//   ....[33]....
        /*038c*/ 	.word	0x00003990


	//   ....[34]....
        /*0390*/ 	.word	0x000039b0


	//   ....[35]....
        /*0394*/ 	.word	0x00003a70


	//   ....[36]....
        /*0398*/ 	.word	0x00003aa0


	//   ....[37]....
        /*039c*/ 	.word	0x00003ab0


	//   ....[38]....
        /*03a0*/ 	.word	0x00003c20


	//   ....[39]....
        /*03a4*/ 	.word	0x00003c40


	//   ....[40]....
        /*03a8*/ 	.word	0x00003d50


	//   ....[41]....
        /*03ac*/ 	.word	0x00003d70


	//   ....[42]....
        /*03b0*/ 	.word	0x00003d80


	//   ....[43]....
        /*03b4*/ 	.word	0x00003dc0


	//   ....[44]....
        /*03b8*/ 	.word	0x00003dd0


	//   ....[45]....
        /*03bc*/ 	.word	0x00003df0


	//   ....[46]....
        /*03c0*/ 	.word	0x00003ff0


	//   ....[47]....
        /*03c4*/ 	.word	0x00004030


	//   ....[48]....
        /*03c8*/ 	.word	0x00004070


	//   ....[49]....
        /*03cc*/ 	.word	0x000040f0


	//   ....[50]....
        /*03d0*/ 	.word	0x00004130


	//   ....[51]....
        /*03d4*/ 	.word	0x00004150


	//   ....[52]....
        /*03d8*/ 	.word	0x000041b0


	//   ....[53]....
        /*03dc*/ 	.word	0x000041d0


	//   ....[54]....
        /*03e0*/ 	.word	0x000069d0


	//   ....[55]....
        /*03e4*/ 	.word	0x000069f0


	//   ....[56]....
        /*03e8*/ 	.word	0x00006a00


	//   ....[57]....
        /*03ec*/ 	.word	0x00006a10


	//   ....[58]....
        /*03f0*/ 	.word	0x00006a20


	//   ....[59]....
        /*03f4*/ 	.word	0x00006a30


	//   ....[60]....
        /*03f8*/ 	.word	0x00006a40


	//   ....[61]....
        /*03fc*/ 	.word	0x00006a50


	//   ....[62]....
        /*0400*/ 	.word	0x00006a60


	//   ....[63]....
        /*0404*/ 	.word	0x00006a70


	//   ....[64]....
        /*0408*/ 	.word	0x00006b30


	//   ....[65]....
        /*040c*/ 	.word	0x00006bf0


	//   ....[66]....
        /*0410*/ 	.word	0x00006c30


	//   ....[67]....
        /*0414*/ 	.word	0x00006c70


	//   ....[68]....
        /*0418*/ 	.word	0x00006cb0


	//   ....[69]....
        /*041c*/ 	.word	0x00006cf0


	//   ....[70]....
        /*0420*/ 	.word	0x00006d30


	//   ....[71]....
        /*0424*/ 	.word	0x00006d70


	//   ....[72]....
        /*0428*/ 	.word	0x00006db0


	//   ....[73]....
        /*042c*/ 	.word	0x00006f30


	//   ....[74]....
        /*0430*/ 	.word	0x00007250


	//   ....[75]....
        /*0434*/ 	.word	0x000072b0


	//   ....[76]....
        /*0438*/ 	.word	0x00007650


	//   ....[77]....
        /*043c*/ 	.word	0x00007860


	//   ....[78]....
        /*0440*/ 	.word	0x00007880


	//   ....[79]....
        /*0444*/ 	.word	0x00007890


	//   ....[80]....
        /*0448*/ 	.word	0x000078d0


	//   ....[81]....
        /*044c*/ 	.word	0x00007900


	//   ....[82]....
        /*0450*/ 	.word	0x00007b00


	//   ....[83]....
        /*0454*/ 	.word	0x00007b20


	//   ....[84]....
        /*0458*/ 	.word	0x00007ca0


	//   ....[85]....
        /*045c*/ 	.word	0x00007ce0


	//   ....[86]....
        /*0460*/ 	.word	0x00008210


	//   ....[87]....
        /*0464*/ 	.word	0x00008220


	//   ....[88]....
        /*0468*/ 	.word	0x00008230


	//   ....[89]....
        /*046c*/ 	.word	0x00008240


	//   ....[90]....
        /*0470*/ 	.word	0x00008250


	//   ....[91]....
        /*0474*/ 	.word	0x00008260


	//   ....[92]....
        /*0478*/ 	.word	0x00008280


	//   ....[93]....
        /*047c*/ 	.word	0x000082d0


	//   ....[94]....
        /*0480*/ 	.word	0x00008540


	//   ....[95]....
        /*0484*/ 	.word	0x00008550


	//   ....[96]....
        /*0488*/ 	.word	0x00008560


	//   ....[97]....
        /*048c*/ 	.word	0x00008570


	//   ....[98]....
        /*0490*/ 	.word	0x00008580


	//   ....[99]....
        /*0494*/ 	.word	0x00008590


	//   ....[100]....
        /*0498*/ 	.word	0x000085a0


	//   ....[101]....
        /*049c*/ 	.word	0x000085e0


	//   ....[102]....
        /*04a0*/ 	.word	0x0000c080


	//   ....[103]....
        /*04a4*/ 	.word	0x0000fb80


	//----- nvinfo : EIATTR_REG_RECONFIG
	.align		4
.L_940:
        /*04a8*/ 	.byte	0x01, 0x54
	.zero		2


	//----- nvinfo : EIATTR_SYSCALL_OFFSETS
	.align		4
        /*04ac*/ 	.byte	0x04, 0x46
        /*04ae*/ 	.short	(.L_942 - .L_941)


	//   ....[0]....
.L_941:
        /*04b0*/ 	.word	0x00001270


	//   ....[1]....
        /*04b4*/ 	.word	0x00001360


	//   ....[2]....
        /*04b8*/ 	.word	0x000014c0


	//   ....[3]....
        /*04bc*/ 	.word	0x000015b0


	//----- nvinfo : EIATTR_MBARRIER_INSTR_OFFSETS
	.align		4
.L_942:
        /*04c0*/ 	.byte	0x04, 0x39
        /*04c2*/ 	.short	(.L_944 - .L_943)


	//   ....[0]....
.L_943:
        /*04c4*/ 	.word	0x00000290
        /*04c8*/ 	.word	0x000000ff
        /*04cc*/ 	.word	0x00026800
        /*04d0*/ 	.short	0x0100
        /*04d2*/ 	.byte	0x06
	.zero		1


	//   ....[1]....
        /*04d4*/ 	.word	0x00000390
        /*04d8*/ 	.word	0x000000ff
        /*04dc*/ 	.word	0x00026810
        /*04e0*/ 	.short	0x0100
        /*04e2*/ 	.byte	0x08
	.zero		1


	//   ....[2]....
        /*04e4*/ 	.word	0x000003a0
        /*04e8*/ 	.word	0x000000ff
        /*04ec*/ 	.word	0x00026820
        /*04f0*/ 	.short	0x0100
        /*04f2*/ 	.byte	0x08
	.zero		1


	//   ....[3]....
        /*04f4*/ 	.word	0x000003b0
        /*04f8*/ 	.word	0x000000ff
        /*04fc*/ 	.word	0x00026818
        /*0500*/ 	.short	0x0100
        /*0502*/ 	.byte	0x08
	.zero		1


	//   ....[4]....
        /*0504*/ 	.word	0x000003c0
        /*0508*/ 	.word	0x000000ff
        /*050c*/ 	.word	0x00026828
        /*0510*/ 	.short	0x0100
        /*0512*/ 	.byte	0x08
	.zero		1


	//   ....[5]....
        /*0514*/ 	.word	0x000004f0
        /*0518*/ 	.word	0x000000ff
        /*051c*/ 	.word	0x00026830
        /*0520*/ 	.short	0x0100
        /*0522*/ 	.byte	0x08
	.zero		1


	//   ....[6]....
        /*0524*/ 	.word	0x00000500
        /*0528*/ 	.word	0x000000ff
        /*052c*/ 	.word	0x00026840
        /*0530*/ 	.short	0x0100
        /*0532*/ 	.byte	0x08
	.zero		1


	//   ....[7]....
        /*0534*/ 	.word	0x00000510
        /*0538*/ 	.word	0x000000ff
        /*053c*/ 	.word	0x00026838
        /*0540*/ 	.short	0x0100
        /*0542*/ 	.byte	0x08
	.zero		1


	//   ....[8]....
        /*0544*/ 	.word	0x00000520
        /*0548*/ 	.word	0x000000ff
        /*054c*/ 	.word	0x00026848
        /*0550*/ 	.short	0x0100
        /*0552*/ 	.byte	0x08
	.zero		1


	//   ....[9]....
        /*0554*/ 	.word	0x00001640
        /*0558*/ 	.word	0x00000010
        /*055c*/ 	.word	0x00026800
        /*0560*/ 	.short	0x010a
        /*0562*/ 	.byte	0x3f
	.zero		1


	//   ....[10]....
        /*0564*/ 	.word	0x00001660
        /*0568*/ 	.word	0x00000010
        /*056c*/ 	.word	0x00026800
        /*0570*/ 	.short	0x010a
        /*0572*/ 	.byte	0x3f
	.zero		1


	//   ....[11]....
        /*0574*/ 	.word	0x00001f50
        /*0578*/ 	.word	0x00000008
        /*057c*/ 	.word	0x00026810
        /*0580*/ 	.short	0x010a
        /*0582*/ 	.byte	0x3f
	.zero		1


	//   ....[12]....
        /*0584*/ 	.word	0x00001fc0
        /*0588*/ 	.word	0x00000008
        /*058c*/ 	.word	0x00026810
        /*0590*/ 	.short	0x010a
        /*0592*/ 	.byte	0x3f
	.zero		1


	//   ....[13]....
        /*0594*/ 	.word	0x00002370
        /*0598*/ 	.word	0x00000008
        /*059c*/ 	.word	0x00026830
        /*05a0*/ 	.short	0x010a
        /*05a2*/ 	.byte	0x3f
	.zero		1


	//   ....[14]....
        /*05a4*/ 	.word	0x000023f0
        /*05a8*/ 	.word	0x00000008
        /*05ac*/ 	.word	0x00026830
        /*05b0*/ 	.short	0x010a
        /*05b2*/ 	.byte	0x3f
	.zero		1


	//   ....[15]....
        /*05b4*/ 	.word	0x00005930
        /*05b8*/ 	.word	0x00000009
        /*05bc*/ 	.word	0x00000000
        /*05c0*/ 	.short	0x0101
        /*05c2*/ 	.byte	0x3f
	.zero		1


	//   ....[16]....
        /*05c4*/ 	.word	0x00005cc0
        /*05c8*/ 	.word	0x00000008
        /*05cc*/ 	.word	0x00000000
        /*05d0*/ 	.short	0x0101
        /*05d2*/ 	.byte	0x3f
	.zero		1


	//   ....[17]....
        /*05d4*/ 	.word	0x000063e0
        /*05d8*/ 	.word	0x00000005
        /*05dc*/ 	.word	0x00026810
        /*05e0*/ 	.short	0x010a
        /*05e2*/ 	.byte	0x3f
	.zero		1


	//   ....[18]....
        /*05e4*/ 	.word	0x00006460
        /*05e8*/ 	.word	0x00000005
        /*05ec*/ 	.word	0x00026810
        /*05f0*/ 	.short	0x010a
        /*05f2*/ 	.byte	0x3f
	.zero		1


	//   ....[19]....
        /*05f4*/ 	.word	0x000067e0
        /*05f8*/ 	.word	0x00000005
        /*05fc*/ 	.word	0x00026830
        /*0600*/ 	.short	0x010a
        /*0602*/ 	.byte	0x3f
	.zero		1


	//   ....[20]....
        /*0604*/ 	.word	0x00006870
        /*0608*/ 	.word	0x00000005
        /*060c*/ 	.word	0x00026830
        /*0610*/ 	.short	0x010a
        /*0612*/ 	.byte	0x3f
	.zero		1


	//   ....[21]....
        /*0614*/ 	.word	0x00009a90
        /*0618*/ 	.word	0x00000006
        /*061c*/ 	.word	0x00000000
        /*0620*/ 	.short	0x0101
        /*0622*/ 	.byte	0x3f
	.zero		1


	//   ....[22]....
        /*0624*/ 	.word	0x00009e40
        /*0628*/ 	.word	0x00000005
        /*062c*/ 	.word	0x00000000
        /*0630*/ 	.short	0x0101
        /*0632*/ 	.byte	0x3f
	.zero		1


	//   ....[23]....
        /*0634*/ 	.word	0x0000e1e0
        /*0638*/ 	.word	0x0000000f
        /*063c*/ 	.word	0x00026820
        /*0640*/ 	.short	0x010a
        /*0642*/ 	.byte	0x3f
	.zero		1


	//   ....[24]....
        /*0644*/ 	.word	0x0000e780
        /*0648*/ 	.word	0x0000000f
        /*064c*/ 	.word	0x00026840
        /*0650*/ 	.short	0x010a
        /*0652*/ 	.byte	0x3f
	.zero		1


	//   ....[25]....
        /*0654*/ 	.word	0x0000e9e0
        /*0658*/ 	.word	0x0000000f
        /*065c*/ 	.word	0x00026828
        /*0660*/ 	.short	0x010a
        /*0662*/ 	.byte	0x3f
	.zero		1


	//   ....[26]....
        /*0664*/ 	.word	0x0000ec40
        /*0668*/ 	.word	0x0000000f
        /*066c*/ 	.word	0x00026848
        /*0670*/ 	.short	0x010a
        /*0672*/ 	.byte	0x3f
	.zero		1


	//   ....[27]....
        /*0674*/ 	.word	0x0000ee40
        /*0678*/ 	.word	0x0000000f
        /*067c*/ 	.word	0x00026820
        /*0680*/ 	.short	0x010a
        /*0682*/ 	.byte	0x3f
	.zero		1


	//   ....[28]....
        /*0684*/ 	.word	0x0000f100
        /*0688*/ 	.word	0x0000000f
        /*068c*/ 	.word	0x00026840
        /*0690*/ 	.short	0x010a
        /*0692*/ 	.byte	0x3f
	.zero		1


	//   ....[29]....
        /*0694*/ 	.word	0x0000f330
        /*0698*/ 	.word	0x0000000f
        /*069c*/ 	.word	0x00026828
        /*06a0*/ 	.short	0x010a
        /*06a2*/ 	.byte	0x3f
	.zero		1


	//   ....[30]....
        /*06a4*/ 	.word	0x0000f600
        /*06a8*/ 	.word	0x00000003
        /*06ac*/ 	.word	0x00026840
        /*06b0*/ 	.short	0x010a
        /*06b2*/ 	.byte	0x3f
	.zero		1


	//   ....[31]....
        /*06b4*/ 	.word	0x0000fa00
        /*06b8*/ 	.word	0x00000007
        /*06bc*/ 	.word	0x00000000
        /*06c0*/ 	.short	0x010a
        /*06c2*/ 	.byte	0x3f
	.zero		1


	//   ....[32]....
        /*06c4*/ 	.word	0x0000fa50
        /*06c8*/ 	.word	0x00000003
        /*06cc*/ 	.word	0x00000000
        /*06d0*/ 	.short	0x010a
        /*06d2*/ 	.byte	0x3f
	.zero		1


	//   ....[33]....
        /*06d4*/ 	.word	0x0000fab0
        /*06d8*/ 	.word	0x00000005
        /*06dc*/ 	.word	0x00000000
        /*06e0*/ 	.short	0x010a
        /*06e2*/ 	.byte	0x3f
	.zero		1


	//   ....[34]....
        /*06e4*/ 	.word	0x0000fae0
        /*06e8*/ 	.word	0x00000003
        /*06ec*/ 	.word	0x00000000
        /*06f0*/ 	.short	0x010a
        /*06f2*/ 	.byte	0x3f
	.zero		1


	//   ....[35]....
        /*06f4*/ 	.word	0x0000fbb0
        /*06f8*/ 	.word	0x00000010
        /*06fc*/ 	.word	0x00026800
        /*0700*/ 	.short	0x010a
        /*0702*/ 	.byte	0x3f
	.zero		1


	//   ....[36]....
        /*0704*/ 	.word	0x0000fc00
        /*0708*/ 	.word	0x00000008
        /*070c*/ 	.word	0x00026810
        /*0710*/ 	.short	0x010a
        /*0712*/ 	.byte	0x3f
	.zero		1


	//   ....[37]....
        /*0714*/ 	.word	0x0000fc50
        /*0718*/ 	.word	0x00000008
        /*071c*/ 	.word	0x00026830
        /*0720*/ 	.short	0x010a
        /*0722*/ 	.byte	0x3f
	.zero		1


	//   ....[38]....
        /*0724*/ 	.word	0x0000fca0
        /*0728*/ 	.word	0x00000005
        /*072c*/ 	.word	0x00026810
        /*0730*/ 	.short	0x010a
        /*0732*/ 	.byte	0x3f
	.zero		1


	//   ....[39]....
        /*0734*/ 	.word	0x0000fcf0
        /*0738*/ 	.word	0x00000005
        /*073c*/ 	.word	0x00026830
        /*0740*/ 	.short	0x010a
        /*0742*/ 	.byte	0x3f
	.zero		1


	//   ....[40]....
        /*0744*/ 	.word	0x0000fd40
        /*0748*/ 	.word	0x0000000f
        /*074c*/ 	.word	0x00026820
        /*0750*/ 	.short	0x010a
        /*0752*/ 	.byte	0x3f
	.zero		1


	//   ....[41]....
        /*0754*/ 	.word	0x0000fd90
        /*0758*/ 	.word	0x0000000f
        /*075c*/ 	.word	0x00026840
        /*0760*/ 	.short	0x010a
        /*0762*/ 	.byte	0x3f
	.zero		1


	//   ....[42]....
        /*0764*/ 	.word	0x0000fde0
        /*0768*/ 	.word	0x0000000f
        /*076c*/ 	.word	0x00026828
        /*0770*/ 	.short	0x010a
        /*0772*/ 	.byte	0x3f
	.zero		1


	//   ....[43]....
        /*0774*/ 	.word	0x0000fe30
        /*0778*/ 	.word	0x0000000f
        /*077c*/ 	.word	0x00026848
        /*0780*/ 	.short	0x010a
        /*0782*/ 	.byte	0x3f
	.zero		1


	//   ....[44]....
        /*0784*/ 	.word	0x0000fe90
        /*0788*/ 	.word	0x0000000f
        /*078c*/ 	.word	0x00026820
        /*0790*/ 	.short	0x010a
        /*0792*/ 	.byte	0x3f
	.zero		1


	//   ....[45]....
        /*0794*/ 	.word	0x0000fee0
        /*0798*/ 	.word	0x0000000f
        /*079c*/ 	.word	0x00026840
        /*07a0*/ 	.short	0x010a
        /*07a2*/ 	.byte	0x3f
	.zero		1


	//   ....[46]....
        /*07a4*/ 	.word	0x0000ff30
        /*07a8*/ 	.word	0x0000000f
        /*07ac*/ 	.word	0x00026828
        /*07b0*/ 	.short	0x010a
        /*07b2*/ 	.byte	0x3f
	.zero		1


	//   ....[47]....
        /*07b4*/ 	.word	0x0000ff80
        /*07b8*/ 	.word	0x00000003
        /*07bc*/ 	.word	0x00026840
        /*07c0*/ 	.short	0x010a
        /*07c2*/ 	.byte	0x3f
	.zero		1


	//   ....[48]....
        /*07c4*/ 	.word	0x00010050
        /*07c8*/ 	.word	0x00000007
        /*07cc*/ 	.word	0x00000000
        /*07d0*/ 	.short	0x010a
        /*07d2*/ 	.byte	0x3f
	.zero		1


	//   ....[49]....
        /*07d4*/ 	.word	0x000100a0
        /*07d8*/ 	.word	0x00000003
        /*07dc*/ 	.word	0x00000000
        /*07e0*/ 	.short	0x010a
        /*07e2*/ 	.byte	0x3f
	.zero		1


	//   ....[50]....
        /*07e4*/ 	.word	0x000100f0
        /*07e8*/ 	.word	0x00000005
        /*07ec*/ 	.word	0x00000000
        /*07f0*/ 	.short	0x010a
        /*07f2*/ 	.byte	0x3f
	.zero		1


	//----- nvinfo : EIATTR_NUM_MBARRIERS
	.align		4
.L_944:
        /*07f4*/ 	.byte	0x03, 0x38
        /*07f6*/ 	.short	0x0009


	//----- nvinfo : EIATTR_EXIT_INSTR_OFFSETS
	.align		4
        /*07f8*/ 	.byte	0x04, 0x1c
        /*07fa*/ 	.short	(.L_946 - .L_945)


	//   ....[0]....
.L_945:
        /*07fc*/ 	.word	0x0000fb30


	//----- nvinfo : EIATTR_MAX_THREADS
	.align		4
.L_946:
        /*0800*/ 	.byte	0x04, 0x05
        /*0802*/ 	.short	(.L_948 - .L_947)
.L_947:
        /*0804*/ 	.word	0x00000180
        /*0808*/ 	.word	0x00000001
        /*080c*/ 	.word	0x00000001


	//----- nvinfo : EIATTR_CRS_STACK_SIZE
	.align		4
.L_948:
        /*0810*/ 	.byte	0x04, 0x1e
        /*0812*/ 	.short	(.L_950 - .L_949)
.L_949:
        /*0814*/ 	.word	0x00000000


	//----- nvinfo : EIATTR_CBANK_PARAM_SIZE
	.align		4
.L_950:
        /*0818*/ 	.byte	0x03, 0x19
        /*081a*/ 	.short	0x06f0


	//----- nvinfo : EIATTR_PARAM_CBANK
	.align		4
        /*081c*/ 	.byte	0x04, 0x0a
        /*081e*/ 	.short	(.L_952 - .L_951)
	.align		4
.L_951:
        /*0820*/ 	.word	index@(.nv.constant0._ZN7cutlass13device_kernelIN5flash11enable_sm90INS1_16FlashAttnBwdSm90INS1_25CollectiveMainloopBwdSm90ILi2ELi2ELi2EN4cute5tupleIJNS5_1CILi1EEES8_S8_EEENS6_IJNS7_ILi96EEENS7_ILi128EEENS7_ILi64EEEEEENS_6half_tEfNS_4arch4Sm90ELb1ELb0ELb1ELb1ELb0ELb1ELb0ELb1ELi2ELi1ELi2ELi2ELb0EEENS1_21CollectiveEpilogueBwdISD_SE_SG_Li256ELb1ELb0ELi1EEENS1_25SingleTileBwdLPTSchedulerILb1ELi128ELb0EEEEEEEEEvNT_6ParamsE)
        /*0824*/ 	.short	0x0210
        /*0826*/ 	.short	0x06f0


	//----- nvinfo : EIATTR_SW_WAR
	.align		4
.L_952:
        /*0828*/ 	.byte	0x04, 0x36
        /*082a*/ 	.short	(.L_954 - .L_953)
.L_953:
        /*082c*/ 	.word	0x00000008
.L_954:


//--------------------- .nv.info._ZN7cutlass13device_kernelIN5flash11enable_sm90INS1_16FlashAttnBwdSm90INS1_25CollectiveMainloopBwdSm90ILi2ELi2ELi2EN4cute5tupleIJNS5_1CILi1EEES8_S8_EEENS6_IJNS7_ILi96EEENS7_ILi128EEENS7_ILi64EEEEEENS_6half_tEfNS_4arch4Sm90ELb1ELb0ELb1ELb1ELb1ELb1ELb0ELb1ELi2ELi1ELi2ELi2ELb0EEENS1_21CollectiveEpilogueBwdISD_SE_SG_Li256ELb1ELb0ELi1EEENS1_25SingleTileBwdLPTSchedulerILb1ELi128ELb1EEEEEEEEEvNT_6ParamsE --------------------------
	.section	.nv.info._ZN7cutlass13device_kernelIN5flash11enable_sm90INS1_16FlashAttnBwdSm90INS1_25CollectiveMainloopBwdSm90ILi2ELi2ELi2EN4cute5tupleIJNS5_1CILi1EEES8_S8_EEENS6_IJNS7_ILi96EEENS7_ILi128EEENS7_ILi64EEEEEENS_6half_tEfNS_4arch4Sm90ELb1ELb0ELb1ELb1ELb1ELb1ELb0ELb1ELi2ELi1ELi2ELi2ELb0EEENS1_21CollectiveEpilogueBwdISD_SE_SG_Li256ELb1ELb0ELi1EEENS1_25SingleTileBwdLPTSchedulerILb1ELi128ELb1EEEEEEEEEvNT_6ParamsE,"",@"SHT_CUDA_INFO"
	.sectionflags	@""
	.align	4


	//----- nvinfo : EIATTR_CUDA_API_VERSION
	.align		4
        /*0000*/ 	.byte	0x04, 0x37
        /*0002*/ 	.short	(.L_956 - .L_955)
.L_955:
        /*0004*/ 	.word	0x00000082


	//----- nvinfo : EIATTR_KPARAM_INFO
	.align		4
.L_956:
        /*0008*/ 	.byte	0x04, 0x17
        /*000a*/ 	.short	(.L_958 - .L_957)
.L_957:
        /*000c*/ 	.word	0x00000000
        /*0010*/ 	.short	0x0000
        /*0012*/ 	.short	0x0070
        /*0014*/ 	.byte	0x00, 0xf0, 0x01, 0x1a


	//----- nvinfo : EIATTR_SPARSE_MMA_MASK
	.align		4
.L_958:
        /*0018*/ 	.byte	0x03, 0x50
        /*001a*/ 	.short	0x0000


	//----- nvinfo : EIATTR_MAXREG_COUNT
	.align		4
        /*001c*/ 	.byte	0x03, 0x1b
        /*001e*/ 	.short	0x00a8


	//----- nvinfo : EIATTR_NUM_BARRIERS
	.align		4
        /*0020*/ 	.byte	0x02, 0x4c
        /*0022*/ 	.byte	0x10
	.zero		1


	//----- nvinfo : EIATTR_EXTERNS
	.align		4
        /*0024*/ 	.byte	0x04, 0x0f
        /*0026*/ 	.short	(.L_960 - .L_959)


	//   ....[0]....
	.align		4
.L_959:
        /*0028*/ 	.word	index@(__assertfail)


	//----- nvinfo : EIATTR_ANNOTATIONS
	.align		4
.L_960:
        /*002c*/ 	.byte	0x04, 0x55
        /*002e*/ 	.short	(.L_962 - .L_961)


	//   ....[0]....
.L_961:
        /* <DEDUP_REMOVED lines=19> */


	//----- nvinfo : EIATTR_MERCURY_ISA_VERSION
	.align		4
.L_962:
        /*0150*/ 	.byte	0x03, 0x5f
        /*0152*/ 	.short	0x0101


	//----- nvinfo : EIATTR_INT_WARP_WIDE_INSTR_OFFSETS
	.align		4
        /*0154*/ 	.byte	0x04, 0x31
        /*0156*/ 	.short	(.L_964 - .L_963)


	//   ....[0]....
.L_963:
        /*0158*/ 	.word	0x00000190


	//   ....[1]....
        /*015c*/ 	.word	0x000001c0


	//   ....[2]....
        /*0160*/ 	.word	0x0000d250


	//   ....[3]....
        /*0164*/ 	.word	0x0000d900


	//   ....[4]....
        /*0168*/ 	.word	0x0000de20


	//----- nvinfo : EIATTR_COOP_GROUP_MASK_REGIDS
	.align		4
.L_964:
        /*016c*/ 	.byte	0x04, 0x29
        /*016e*/ 	.short	(.L_966 - .L_965)


	//   ....[0]....
.L_965:
        /*0170*/ 	.word	0xffffffff


	//   ....[1]....
        /*0174*/ 	.word	0xffffffff


	//   ....[2]....
        /*0178*/ 	.word	0xffffffff


	//   ....[3]....
        /*017c*/ 	.word	0xffffffff


	//   ....[4]....
        /*0180*/ 	.word	0xffffffff


	//   ....[5]....
        /*0184*/ 	.word	0xffffffff


	//   ....[6]....
        /*0188*/ 	.word	0xffffffff


	//   ....[7]....
        /*018c*/ 	.word	0xffffffff


	//   ....[8]....
        /*0190*/ 	.word	0xffffffff


	//   ....[9]....
        /*0194*/ 	.word	0xffffffff


	//   ....[10]....
        /*0198*/ 	.word	0xffffffff


	//   ....[11]....
        /*019c*/ 	.word	0xffffffff


	//   ....[12]....
        /*01a0*/ 	.word	0xffffffff


	//   ....[13]....
        /*01a4*/ 	.word	0xffffffff


	//   ....[14]....
        /*01a8*/ 	.word	0xffffffff


	//   ....[15]....
        /*01ac*/ 	.word	0xffffffff


	//   ....[16]....
        /*01b0*/ 	.word	0xffffffff


	//   ....[17]....
        /*01b4*/ 	.word	0xffffffff


	//   ....[18]....
        /*01b8*/ 	.word	0xffffffff


	//   ....[19]....
        /*01bc*/ 	.word	0xffffffff


	//   ....[20]....
        /*01c0*/ 	.word	0xffffffff


	//   ....[21]....
        /*01c4*/ 	.word	0xffffffff


	//   ....[22]....
        /*01c8*/ 	.word	0xffffffff


	//   ....[23]....
        /*01cc*/ 	.word	0xffffffff


	//   ....[24]....
        /*01d0*/ 	.word	0xffffffff


	//   ....[25]....
        /*01d4*/ 	.word	0xffffffff


	//   ....[26]....
        /*01d8*/ 	.word	0xffffffff


	//   ....[27]....
        /*01dc*/ 	.word	0xffffffff


	//   ....[28]....
        /*01e0*/ 	.word	0xffffffff


	//   ....[29]....
        /*01e4*/ 	.word	0xffffffff


	//   ....[30]....
        /*01e8*/ 	.word	0xffffffff


	//   ....[31]....
        /*01ec*/ 	.word	0xffffffff


	//   ....[32]....
        /*01f0*/ 	.word	0xffffffff


	//   ....[33]....
        /*01f4*/ 	.word	0xffffffff


	//   ....[34]....
        /*01f8*/ 	.word	0xffffffff


	//   ....[35]....
        /*01fc*/ 	.word	0xffffffff


	//   ....[36]....
        /*0200*/ 	.word	0xffffffff


	//   ....[37]....
        /*0204*/ 	.word	0xffffffff


	//   ....[38]....
        /*0208*/ 	.word	0xffffffff


	//   ....[39]....
        /*020c*/ 	.word	0xffffffff


	//   ....[40]....
        /*0210*/ 	.word	0xffffffff


	//   ....[41]....
        /*0214*/ 	.word	0xffffffff


	//   ....[42]....
        /*0218*/ 	.word	0xffffffff


	//   ....[43]....
        /*021c*/ 	.word	0xffffffff


	//   ....[44]....
        /*0220*/ 	.word	0xffffffff


	//   ....[45]....
        /*0224*/ 	.word	0xffffffff


	//   ....[46]....
        /*0228*/ 	.word	0xffffffff


	//   ....[47]....
        /*022c*/ 	.word	0xffffffff


	//   ....[48]....
        /*0230*/ 	.word	0xffffffff


	//   ....[49]....
        /*0234*/ 	.word	0xffffffff


	//   ....[50]....
        /*0238*/ 	.word	0xffffffff


	//   ....[51]....
        /*023c*/ 	.word	0xffffffff


	//   ....[52]....
        /*0240*/ 	.word	0xffffffff


	//   ....[53]....
        /*0244*/ 	.word	0xffffffff


	//   ....[54]....
        /*0248*/ 	.word	0xffffffff


	//   ....[55]....
        /*024c*/ 	.word	0xffffffff


	//   ....[56]....
        /*0250*/ 	.word	0xffffffff


	//   ....[57]....
        /*0254*/ 	.word	0xffffffff


	//   ....[58]....
        /*0258*/ 	.word	0xffffffff


	//   ....[59]....
        /*025c*/ 	.word	0xffffffff


	//   ....[60]....
        /*0260*/ 	.word	0xffffffff


	//   ....[61]....
        /*0264*/ 	.word	0xffffffff


	//   ....[62]....
        /*0268*/ 	.word	0xffffffff


	//   ....[63]....
        /*026c*/ 	.word	0xffffffff


	//   ....[64]....
        /*0270*/ 	.word	0xffffffff


	//   ....[65]....
        /*0274*/ 	.word	0xffffffff


	//   ....[66]....
        /*0278*/ 	.word	0xffffffff


	//   ....[67]....
        /*027c*/ 	.word	0xffffffff


	//   ....[68]....
        /*0280*/ 	.word	0xffffffff


	//   ....[69]....
        /*0284*/ 	.word	0xffffffff


	//   ....[70]....
        /*0288*/ 	.word	0xffffffff


	//   ....[71]....
        /*028c*/ 	.word	0xffffffff


	//   ....[72]....
        /*0290*/ 	.word	0xffffffff


	//   ....[73]....
        /*0294*/ 	.word	0xffffffff


	//   ....[74]....
        /*0298*/ 	.word	0xffffffff


	//   ....[75]....
        /*029c*/ 	.word	0xffffffff


	//   ....[76]....
        /*02a0*/ 	.word	0xffffffff


	//   ....[77]....
        /*02a4*/ 	.word	0xffffffff


	//   ....[78]....
        /*02a8*/ 	.word	0xffffffff


	//   ....[79]....
        /*02ac*/ 	.word	0xffffffff


	//   ....[80]....
        /*02b0*/ 	.word	0xffffffff


	//   ....[81]....
        /*02b4*/ 	.word	0xffffffff


	//   ....[82]....
        /*02b8*/ 	.word	0xffffffff


	//   ....[83]....
        /*02bc*/ 	.word	0xffffffff


	//   ....[84]....
        /*02c0*/ 	.word	0xffffffff


	//   ....[85]....
        /*02c4*/ 	.word	0xffffffff


	//   ....[86]....
        /*02c8*/ 	.word	0xffffffff


	//   ....[87]....
        /*02cc*/ 	.word	0xffffffff


	//   ....[88]....
        /*02d0*/ 	.word	0xffffffff


	//   ....[89]....
        /*02d4*/ 	.word	0xffffffff


	//   ....[90]....
        /*02d8*/ 	.word	0xffffffff


	//   ....[91]....
        /*02dc*/ 	.word	0xffffffff


	//   ....[92]....
        /*02e0*/ 	.word	0xffffffff


	//   ....[93]....
        /*02e4*/ 	.word	0xffffffff


	//   ....[94]....
        /*02e8*/ 	.word	0xffffffff


	//   ....[95]....
        /*02ec*/ 	.word	0xffffffff


	//   ....[96]....
        /*02f0*/ 	.word	0xffffffff


	//   ....[97]....
        /*02f4*/ 	.word	0xffffffff


	//   ....[98]....
        /*02f8*/ 	.word	0xffffffff


	//   ....[99]....
        /*02fc*/ 	.word	0xffffffff


	//   ....[100]....
        /*0300*/ 	.word	0xffffffff


	//   ....[101]....
        /*0304*/ 	.word	0xffffffff


	//   ....[102]....
        /*0308*/ 	.word	0xffffffff


	//   ....[103]....
        /*030c*/ 	.word	0xffffffff


	//   ....[104]....
        /*0310*/ 	.word	0xffffffff


	//   ....[105]....
        /*0314*/ 	.word	0xffffffff


	//   ....[106]....
        /*0318*/ 	.word	0xffffffff


	//   ....[107]....
        /*031c*/ 	.word	0xffffffff


	//   ....[108]....
        /*0320*/ 	.word	0xffffffff


	//   ....[109]....
        /*0324*/ 	.word	0x0500000f


	//   ....[110]....
        /*0328*/ 	.word	0x0500000f


	//   ....[111]....
        /*032c*/ 	.word	0x0500000f


	//   ....[112]....
        /*0330*/ 	.word	0x0500000f


	//----- nvinfo : EIATTR_COOP_GROUP_INSTR_OFFSETS
	.align		4
.L_966:
        /*0334*/ 	.byte	0x04, 0x28
        /*0336*/ 	.short	(.L_968 - .L_967)


	//   ....[0]....
.L_967:
        /*0338*/ 	.word	0x00000070


	//   ....[1]....
        /*033c*/ 	.word	0x000001a0


	//   ....[2]....
        /*0340*/ 	.word	0x000001f0


	//   ....[3]....
        /*0344*/ 	.word	0x000003e0


	//   ....[4]....
        /*0348*/ 	.word	0x00000630


	//   ....[5]....
        /*034c*/ 	.word	0x00001630


	//   ....[6]....
        /*0350*/ 	.word	0x00002780


	//   ....[7]....
        /*0354*/ 	.word	0x000028f0


	//   ....[8]....
        /*0358*/ 	.word	0x00002920


	//   ....[9]....
        /*035c*/ 	.word	0x00003090


	//   ....[10]....
        /*0360*/ 	.word	0x00003140


	//   ....[11]....
        /*0364*/ 	.word	0x00003190


	//   ....[12]....
        /*0368*/ 	.word	0x00003430


	//   ....[13]....
        /*036c*/ 	.word	0x00003460


	//   ....[14]....
        /*0370*/ 	.word	0x000034b0


	//   ....[15]....
        /*0374*/ 	.word	0x000034c0


	//   ....[16]....
        /*0378*/ 	.word	0x000034d0


	//   ....[17]....
        /*037c*/ 	.word	0x000034e0


	//   ....[18]....
        /*0380*/ 	.word	0x000035b0


	//   ....[19]....
        /*0384*/ 	.word	0x000035c0


	//   ....[20]....
        /*0388*/ 	.word	0x000035f0


	//   ....[21]....
        /*038c*/ 	.word	0x00003600


	//   ....[22]....
        /*0390*/ 	.word	0x00003620


	//   ....[23]....
        /*0394*/ 	.word	0x000036f0


	//   ....[24]....
        /*0398*/ 	.word	0x00003730


	//   ....[25]....
        /*039c*/ 	.word	0x00003760


	//   ....[26]....
        /*03a0*/ 	.word	0x000037a0


	//   ....[27]....
        /*03a4*/ 	.word	0x000037b0


	//   ....[28]....
        /*03a8*/ 	.word	0x000037f0


	//   ....[29]....
        /*03ac*/ 	.word	0x00003840


	//   ....[30]....
        /*03b0*/ 	.word	0x00003880


	//   ....[31]....
        /*03b4*/ 	.word	0x000038c0


	//   ....[32]....
        /*03b8*/ 	.word	0x00003920


	//   ....[33]....
        /*03bc*/ 	.word	0x000039b0


	//   ....[34]....
        /*03c0*/ 	.word	0x000039d0


	//   ....[35]....
        /*03c4*/ 	.word	0x00003a90


	//   ....[36]....
        /*03c8*/ 	.word	0x00003ac0


	//   ....[37]....
        /*03cc*/ 	.word	0x00003ad0


	//   ....[38]....
        /*03d0*/ 	.word	0x00003c40


	//   ....[39]....
        /*03d4*/ 	.word	0x00003c60


	//   ....[40]....
        /*03d8*/ 	.word	0x00003d70


	//   ....[41]....
        /*03dc*/ 	.word	0x00003d90


	//   ....[42]....
        /*03e0*/ 	.word	0x00003da0


	//   ....[43]....
        /*03e4*/ 	.word	0x00003de0


	//   ....[44]....
        /*03e8*/ 	.word	0x00003df0


	//   ....[45]....
        /*03ec*/ 	.word	0x00003e10


	//   ....[46]....
        /*03f0*/ 	.word	0x00004010


	//   ....[47]....
        /*03f4*/ 	.word	0x00004050


	//   ....[48]....
        /*03f8*/ 	.word	0x00004090


	//   ....[49]....
        /*03fc*/ 	.word	0x00004110


	//   ....[50]....
        /*0400*/ 	.word	0x00004150


	//   ....[51]....
        /*0404*/ 	.word	0x00004170


	//   ....[52]....
        /*0408*/ 	.word	0x000041d0


	//   ....[53]....
        /*040c*/ 	.word	0x000041f0


	//   ....[54]....
        /*0410*/ 	.word	0x000069f0


	//   ....[55]....
        /*0414*/ 	.word	0x00006a10


	//   ....[56]....
        /*0418*/ 	.word	0x00006a20


	//   ....[57]....
        /*041c*/ 	.word	0x00006a30


	//   ....[58]....
        /*0420*/ 	.word	0x00006a40


	//   ....[59]....
        /*0424*/ 	.word	0x00006a50


	//   ....[60]....
        /*0428*/ 	.word	0x00006a60


	//   ....[61]....
        /*042c*/ 	.word	0x00006a70


	//   ....[62]....
        /*0430*/ 	.word	0x00006a80


	//   ....[63]....
        /*0434*/ 	.word	0x00006a90


	//   ....[64]....
        /*0438*/ 	.word	0x00006b50


	//   ....[65]....
        /*043c*/ 	.word	0x00006c10


	//   ....[66]....
        /*0440*/ 	.word	0x00006c50


	//   ....[67]....
        /*0444*/ 	.word	0x00006c90


	//   ....[68]....
        /*0448*/ 	.word	0x00006cd0


	//   ....[69]....
        /*044c*/ 	.word	0x00006d10


	//   ....[70]....
        /*0450*/ 	.word	0x00006d50


	//   ....[71]....
        /*0454*/ 	.word	0x00006d90


	//   ....[72]....
        /*0458*/ 	.word	0x00006dd0


	//   ....[73]....
        /*045c*/ 	.word	0x00006f50


	//   ....[74]....
        /*0460*/ 	.word	0x00007270


	//   ....[75]....
        /*0464*/ 	.word	0x000072d0


	//   ....[76]....
        /*0468*/ 	.word	0x00007670


	//   ....[77]....
        /*046c*/ 	.word	0x00007880


	//   ....[78]....
        /*0470*/ 	.word	0x000078a0


	//   ....[79]....
        /*0474*/ 	.word	0x000078b0


	//   ....[80]....
        /*0478*/ 	.word	0x000078f0


	//   ....[81]....
        /*047c*/ 	.word	0x00007920


	//   ....[82]....
        /*0480*/ 	.word	0x00007b20


	//   ....[83]....
        /*0484*/ 	.word	0x00007b40


	//   ....[84]....
        /*0488*/ 	.word	0x00007ce0


	//   ....[85]....
        /*048c*/ 	.word	0x00007d20


	//   ....[86]....
        /*0490*/ 	.word	0x00008230


	//   ....[87]....
        /*0494*/ 	.word	0x00008240


	//   ....[88]....
        /*0498*/ 	.word	0x00008250


	//   ....[89]....
        /*049c*/ 	.word	0x00008260


	//   ....[90]....
        /*04a0*/ 	.word	0x00008270


	//   ....[91]....
        /*04a4*/ 	.word	0x00008280


	//   ....[92]....
        /*04a8*/ 	.word	0x000082a0


	//   ....[93]....
        /*04ac*/ 	.word	0x000082f0


	//   ....[94]....
        /*04b0*/ 	.word	0x00008560


	//   ....[95]....
        /*04b4*/ 	.word	0x00008570


	//   ....[96]....
        /*04b8*/ 	.word	0x00008580


	//   ....[97]....
        /*04bc*/ 	.word	0x00008590


	//   ....[98]....
        /*04c0*/ 	.word	0x000085a0


	//   ....[99]....
        /*04c4*/ 	.word	0x000085b0


	//   ....[100]....
        /*04c8*/ 	.word	0x000085c0


	//   ....[101]....
        /*04cc*/ 	.word	0x00008600


	//   ....[102]....
        /*04d0*/ 	.word	0x0000c0a0


	//   ....[103]....
        /*04d4*/ 	.word	0x0000ce50


	//   ....[104]....
        /*04d8*/ 	.word	0x0000d180


	//   ....[105]....
        /*04dc*/ 	.word	0x0000d580


	//   ....[106]....
        /*04e0*/ 	.word	0x0000d830


	//   ....[107]....
        /*04e4*/ 	.word	0x0000dae0


	//   ....[108]....
        /*04e8*/ 	.word	0x0000dd50


	//   ....[109]....
        /*04ec*/ 	.word	0x00010490


	//   ....[110]....
        /*04f0*/ 	.word	0x00010680


	//   ....[111]....
        /*04f4*/ 	.word	0x000106f0


	//   ....[112]....
        /*04f8*/ 	.word	0x00010760


	//----- nvinfo : EIATTR_REG_RECONFIG
	.align		4
.L_968:
        /*04fc*/ 	.byte	0x01, 0x54
	.zero		2


	//----- nvinfo : EIATTR_SYSCALL_OFFSETS
	.align		4
        /*0500*/ 	.byte	0x04, 0x46
        /*0502*/ 	.short	(.L_970 - .L_969)


	//   ....[0]....
.L_969:
        /*0504*/ 	.word	0x00001290


	//   ....[1]....
        /*0508*/ 	.word	0x00001380


	//   ....[2]....
        /*050c*/ 	.word	0x000014e0


	//   ....[3]....
        /*0510*/ 	.word	0x000015d0


	//----- nvinfo : EIATTR_MBARRIER_INSTR_OFFSETS
	.align		4
.L_970:
        /*0514*/ 	.byte	0x04, 0x39
        /*0516*/ 	.short	(.L_972 - .L_971)


	//   ....[0]....
.L_971:
        /*0518*/ 	.word	0x00000290
        /*051c*/ 	.word	0x000000ff
        /*0520*/ 	.word	0x00026800
        /*0524*/ 	.short	0x0100
        /*0526*/ 	.byte	0x06
	.zero		1


	//   ....[1]....
        /*0528*/ 	.word	0x00000390
        /*052c*/ 	.word	0x000000ff
        /*0530*/ 	.word	0x00026810
        /*0534*/ 	.short	0x0100
        /*0536*/ 	.byte	0x08
	.zero		1


	//   ....[2]....
        /*0538*/ 	.word	0x000003a0
        /*053c*/ 	.word	0x000000ff
        /*0540*/ 	.word	0x00026820
        /*0544*/ 	.short	0x0100
        /*0546*/ 	.byte	0x08
	.zero		1


	//   ....[3]....
        /*0548*/ 	.word	0x000003b0
        /*054c*/ 	.word	0x000000ff
        /*0550*/ 	.word	0x00026818
        /*0554*/ 	.short	0x0100
        /*0556*/ 	.byte	0x08
	.zero		1


	//   ....[4]....
        /*0558*/ 	.word	0x000003c0
        /*055c*/ 	.word	0x000000ff
        /*0560*/ 	.word	0x00026828
        /*0564*/ 	.short	0x0100
        /*0566*/ 	.byte	0x08
	.zero		1


	//   ....[5]....
        /*0568*/ 	.word	0x000004f0
        /*056c*/ 	.word	0x000000ff
        /*0570*/ 	.word	0x00026830
        /*0574*/ 	.short	0x0100
        /*0576*/ 	.byte	0x08
	.zero		1


	//   ....[6]....
        /*0578*/ 	.word	0x00000500
        /*057c*/ 	.word	0x000000ff
        /*0580*/ 	.word	0x00026840
        /*0584*/ 	.short	0x0100
        /*0586*/ 	.byte	0x08
	.zero		1


	//   ....[7]....
        /*0588*/ 	.word	0x00000510
        /*058c*/ 	.word	0x000000ff
        /*0590*/ 	.word	0x00026838
        /*0594*/ 	.short	0x0100
        /*0596*/ 	.byte	0x08
	.zero		1


	//   ....[8]....
        /*0598*/ 	.word	0x00000520
        /*059c*/ 	.word	0x000000ff
        /*05a0*/ 	.word	0x00026848
        /*05a4*/ 	.short	0x0100
        /*05a6*/ 	.byte	0x08
	.zero		1


	//   ....[9]....
        /*05a8*/ 	.word	0x00001660
        /*05ac*/ 	.word	0x00000010
        /*05b0*/ 	.word	0x00026800
        /*05b4*/ 	.short	0x010a
        /*05b6*/ 	.byte	0x3f
	.zero		1


	//   ....[10]....
        /*05b8*/ 	.word	0x00001680
        /*05bc*/ 	.word	0x00000010
        /*05c0*/ 	.word	0x00026800
        /*05c4*/ 	.short	0x010a
        /*05c6*/ 	.byte	0x3f
	.zero		1


	//   ....[11]....
        /*05c8*/ 	.word	0x00001f70
        /*05cc*/ 	.word	0x00000008
        /*05d0*/ 	.word	0x00026810
        /*05d4*/ 	.short	0x010a
        /*05d6*/ 	.byte	0x3f
	.zero		1


	//   ....[12]....
        /*05d8*/ 	.word	0x00001fe0
        /*05dc*/ 	.word	0x00000008
        /*05e0*/ 	.word	0x00026810
        /*05e4*/ 	.short	0x010a
        /*05e6*/ 	.byte	0x3f
	.zero		1


	//   ....[13]....
        /*05e8*/ 	.word	0x00002390
        /*05ec*/ 	.word	0x00000008
        /*05f0*/ 	.word	0x00026830
        /*05f4*/ 	.short	0x010a
        /*05f6*/ 	.byte	0x3f
	.zero		1


	//   ....[14]....
        /*05f8*/ 	.word	0x00002410
        /*05fc*/ 	.word	0x00000008
        /*0600*/ 	.word	0x00026830
        /*0604*/ 	.short	0x010a
        /*0606*/ 	.byte	0x3f
	.zero		1


	//   ....[15]....
        /*0608*/ 	.word	0x00005950
        /*060c*/ 	.word	0x00000009
        /*0610*/ 	.word	0x00000000
        /*0614*/ 	.short	0x0101
        /*0616*/ 	.byte	0x3f
	.zero		1


	//   ....[16]....
        /*0618*/ 	.word	0x00005ce0
        /*061c*/ 	.word	0x00000008
        /*0620*/ 	.word	0x00000000
        /*0624*/ 	.short	0x0101
        /*0626*/ 	.byte	0x3f
	.zero		1


	//   ....[17]....
        /*0628*/ 	.word	0x00006400
        /*062c*/ 	.word	0x00000005
        /*0630*/ 	.word	0x00026810
        /*0634*/ 	.short	0x010a
        /*0636*/ 	.byte	0x3f
	.zero		1


	//   ....[18]....
        /*0638*/ 	.word	0x00006480
        /*063c*/ 	.word	0x00000005
        /*0640*/ 	.word	0x00026810
        /*0644*/ 	.short	0x010a
        /*0646*/ 	.byte	0x3f
	.zero		1


	//   ....[19]....
        /*0648*/ 	.word	0x00006800
        /*064c*/ 	.word	0x00000005
        /*0650*/ 	.word	0x00026830
        /*0654*/ 	.short	0x010a
        /*0656*/ 	.byte	0x3f
	.zero		1


	//   ....[20]....
        /*0658*/ 	.word	0x00006890
        /*065c*/ 	.word	0x00000005
        /*0660*/ 	.word	0x00026830
        /*0664*/ 	.short	0x010a
        /*0666*/ 	.byte	0x3f
	.zero		1


	//   ....[21]....
        /*0668*/ 	.word	0x00009ab0
        /*066c*/ 	.word	0x00000006
        /*0670*/ 	.word	0x00000000
        /*0674*/ 	.short	0x0101
        /*0676*/ 	.byte	0x3f
	.zero		1


	//   ....[22]....
        /*0678*/ 	.word	0x00009e60
        /*067c*/ 	.word	0x00000005
        /*0680*/ 	.word	0x00000000
        /*0684*/ 	.short	0x0101
        /*0686*/ 	.byte	0x3f
	.zero		1


	//   ....[23]....
        /*0688*/ 	.word	0x0000eaf0
        /*068c*/ 	.word	0x0000000f
        /*0690*/ 	.word	0x00026820
        /*0694*/ 	.short	0x010a
        /*0696*/ 	.byte	0x3f
	.zero		1


	//   ....[24]....
        /*0698*/ 	.word	0x0000f090
        /*069c*/ 	.word	0x0000000f
        /*06a0*/ 	.word	0x00026840
        /*06a4*/ 	.short	0x010a
        /*06a6*/ 	.byte	0x3f
	.zero		1


	//   ....[25]....
        /*06a8*/ 	.word	0x0000f2f0
        /*06ac*/ 	.word	0x0000000f
        /*06b0*/ 	.word	0x00026828
        /*06b4*/ 	.short	0x010a
        /*06b6*/ 	.byte	0x3f
	.zero		1


	//   ....[26]....
        /*06b8*/ 	.word	0x0000f550
        /*06bc*/ 	.word	0x0000000f
        /*06c0*/ 	.word	0x00026848
        /*06c4*/ 	.short	0x010a
        /*06c6*/ 	.byte	0x3f
	.zero		1


	//   ....[27]....
        /*06c8*/ 	.word	0x0000f750
        /*06cc*/ 	.word	0x0000000f
        /*06d0*/ 	.word	0x00026820
        /*06d4*/ 	.short	0x010a
        /*06d6*/ 	.byte	0x3f
	.zero		1


	//   ....[28]....
        /*06d8*/ 	.word	0x0000fa10
        /*06dc*/ 	.word	0x0000000f
        /*06e0*/ 	.word	0x00026840
        /*06e4*/ 	.short	0x010a
        /*06e6*/ 	.byte	0x3f
	.zero		1


	//   ....[29]....
        /*06e8*/ 	.word	0x0000fc40
        /*06ec*/ 	.word	0x0000000f
        /*06f0*/ 	.word	0x00026828
        /*06f4*/ 	.short	0x010a
        /*06f6*/ 	.byte	0x3f
	.zero		1


	//   ....[30]....
        /*06f8*/ 	.word	0x0000ff10
        /*06fc*/ 	.word	0x00000003
        /*0700*/ 	.word	0x00026840
        /*0704*/ 	.short	0x010a
        /*0706*/ 	.byte	0x3f
	.zero		1


	//   ....[31]....
        /*0708*/ 	.word	0x00010310
        /*070c*/ 	.word	0x00000007
        /*0710*/ 	.word	0x00000000
        /*0714*/ 	.short	0x010a
        /*0716*/ 	.byte	0x3f
	.zero		1


	//   ....[32]....
        /*0718*/ 	.word	0x00010360
        /*071c*/ 	.word	0x00000003
        /*0720*/ 	.word	0x00000000
        /*0724*/ 	.short	0x010a
        /*0726*/ 	.byte	0x3f
	.zero		1


	//   ....[33]....
        /*0728*/ 	.word	0x000103c0
        /*072c*/ 	.word	0x00000005
        /*0730*/ 	.word	0x00000000
        /*0734*/ 	.short	0x010a
        /*0736*/ 	.byte	0x3f
	.zero		1


	//   ....[34]....
        /*0738*/ 	.word	0x000103f0
        /*073c*/ 	.word	0x00000003
        /*0740*/ 	.word	0x00000000
        /*0744*/ 	.short	0x010a
        /*0746*/ 	.byte	0x3f
	.zero		1


	//   ....[35]....
        /*0748*/ 	.word	0x000104c0
        /*074c*/ 	.word	0x00000010
        /*0750*/ 	.word	0x00026800
        /*0754*/ 	.short	0x010a
        /*0756*/ 	.byte	0x3f
	.zero		1


	//   ....[36]....
        /*0758*/ 	.word	0x00010510
        /*075c*/ 	.word	0x00000008
        /*0760*/ 	.word	0x00026810
        /*0764*/ 	.short	0x010a
        /*0766*/ 	.byte	0x3f
	.zero		1


	//   ....[37]....
        /*0768*/ 	.word	0x00010560
        /*076c*/ 	.word	0x00000008
        /*0770*/ 	.word	0x00026830
        /*0774*/ 	.short	0x010a
        /*0776*/ 	.byte	0x3f
	.zero		1


	//   ....[38]....
        /*0778*/ 	.word	0x000105b0
        /*077c*/ 	.word	0x00000005
        /*0780*/ 	.word	0x00026810
        /*0784*/ 	.short	0x010a
        /*0786*/ 	.byte	0x3f
	.zero		1


	//   ....[39]....
        /*0788*/ 	.word	0x00010600
        /*078c*/ 	.word	0x00000005
        /*0790*/ 	.word	0x00026830
        /*0794*/ 	.short	0x010a
        /*0796*/ 	.byte	0x3f
	.zero		1


	//   ....[40]....
        /*0798*/ 	.word	0x000107a0
        /*079c*/ 	.word	0x0000000f
        /*07a0*/ 	.word	0x00026820
        /*07a4*/ 	.short	0x010a
        /*07a6*/ 	.byte	0x3f
	.zero		1


	//   ....[41]....
        /*07a8*/ 	.word	0x000107f0
        /*07ac*/ 	.word	0x0000000f
        /*07b0*/ 	.word	0x00026840
        /*07b4*/ 	.short	0x010a
        /*07b6*/ 	.byte	0x3f
	.zero		1


	//   ....[42]....
        /*07b8*/ 	.word	0x00010840
        /*07bc*/ 	.word	0x0000000f
        /*07c0*/ 	.word	0x00026828
        /*07c4*/ 	.short	0x010a
        /*07c6*/ 	.byte	0x3f
	.zero		1


	//   ....[43]....
        /*07c8*/ 	.word	0x00010890
        /*07cc*/ 	.word	0x0000000f
        /*07d0*/ 	.word	0x00026848
        /*07d4*/ 	.short	0x010a
        /*07d6*/ 	.byte	0x3f
	.zero		1


	//   ....[44]....
        /*07d8*/ 	.word	0x000108f0
        /*07dc*/ 	.word	0x0000000f
        /*07e0*/ 	.word	0x00026820
        /*07e4*/ 	.short	0x010a
        /*07e6*/ 	.byte	0x3f
	.zero		1


	//   ....[45]....
        /*07e8*/ 	.word	0x00010940
        /*07ec*/ 	.word	0x0000000f
        /*07f0*/ 	.word	0x00026840
        /*07f4*/ 	.short	0x010a
        /*07f6*/ 	.byte	0x3f
	.zero		1


	//   ....[46]....
        /*07f8*/ 	.word	0x00010990
        /*07fc*/ 	.word	0x0000000f
        /*0800*/ 	.word	0x00026828
        /*0804*/ 	.short	0x010a
        /*0806*/ 	.byte	0x3f
	.zero		1


	//   ....[47]....
        /*0808*/ 	.word	0x000109e0
        /*080c*/ 	.word	0x00000003
        /*0810*/ 	.word	0x00026840
        /*0814*/ 	.short	0x010a
        /*0816*/ 	.byte	0x3f
	.zero		1


	//   ....[48]....
        /*0818*/ 	.word	0x00010ab0
        /*081c*/ 	.word	0x00000007
        /*0820*/ 	.word	0x00000000
        /*0824*/ 	.short	0x010a
        /*0826*/ 	.byte	0x3f
	.zero		1


	//   ....[49]....
        /*0828*/ 	.word	0x00010b00
        /*082c*/ 	.word	0x00000003
        /*0830*/ 	.word	0x00000000
        /*0834*/ 	.short	0x010a
        /*0836*/ 	.byte	0x3f
	.zero		1


	//   ....[50]....
        /*0838*/ 	.word	0x00010b50
        /*083c*/ 	.word	0x00000005
        /*0840*/ 	.word	0x00000000
        /*0844*/ 	.short	0x010a
        /*0846*/ 	.byte	0x3f
	.zero		1


	//----- nvinfo : EIATTR_NUM_MBARRIERS
	.align		4
.L_972:
        /*0848*/ 	.byte	0x03, 0x38
        /*084a*/ 	.short	0x0009


	//----- nvinfo : EIATTR_EXIT_INSTR_OFFSETS
	.align		4
        /*084c*/ 	.byte	0x04, 0x1c
        /*084e*/ 	.short	(.L_974 - .L_973)


	//   ....[0]....
.L_973:
        /*0850*/ 	.word	0x00010440


	//----- nvinfo : EIATTR_MAX_THREADS
	.align		4
.L_974:
        /*0854*/ 	.byte	0x04, 0x05
        /*0856*/ 	.short	(.L_976 - .L_975)
.L_975:
        /*0858*/ 	.word	0x00000180
        /*085c*/ 	.word	0x00000001
        /*0860*/ 	.word	0x00000001


	//----- nvinfo : EIATTR_CRS_STACK_SIZE
	.align		4
.L_976:
        /*0864*/ 	.byte	0x04, 0x1e
        /*0866*/ 	.short	(.L_978 - .L_977)
.L_977:
        /*0868*/ 	.word	0x00000000


	//----- nvinfo : EIATTR_CBANK_PARAM_SIZE
	.align		4
.L_978:
        /*086c*/ 	.byte	0x03, 0x19
        /*086e*/ 	.short	0x06f0


	//----- nvinfo : EIATTR_PARAM_CBANK
	.align		4
        /*0870*/ 	.byte	0x04, 0x0a
        /*0872*/ 	.short	(.L_980 - .L_979)
	.align		4
.L_979:
        /*0874*/ 	.word	index@(.nv.constant0._ZN7cutlass13device_kernelIN5flash11enable_sm90INS1_16FlashAttnBwdSm90INS1_25CollectiveMainloopBwdSm90ILi2ELi2ELi2EN4cute5tupleIJNS5_1CILi1EEES8_S8_EEENS6_IJNS7_ILi96EEENS7_ILi128EEENS7_ILi64EEEEEENS_6half_tEfNS_4arch4Sm90ELb1ELb0ELb1ELb1ELb1ELb1ELb0ELb1ELi2ELi1ELi2ELi2ELb0EEENS1_21CollectiveEpilogueBwdISD_SE_SG_Li256ELb1ELb0ELi1EEENS1_25SingleTileBwdLPTSchedulerILb1ELi128ELb1EEEEEEEEEvNT_6ParamsE)
        /*0878*/ 	.short	0x0210
        /*087a*/ 	.short	0x06f0


	//----- nvinfo : EIATTR_SW_WAR
	.align		4
.L_980:
        /*087c*/ 	.byte	0x04, 0x36
        /*087e*/ 	.short	(.L_982 - .L_981)
.L_981:
        /*0880*/ 	.word	0x00000008
.L_982:


//--------------------- .nv.info._ZN7cutlass13device_kernelIN5flash11enable_sm90INS1_16FlashAttnBwdSm90INS1_25CollectiveMainloopBwdSm90ILi2ELi2ELi2EN4cute5tupleIJNS5_1CILi1EEES8_S8_EEENS6_IJNS7_ILi96EEENS7_ILi128EEENS7_ILi64EEEEEENS_6half_tEfNS_4arch4Sm90ELb1ELb0ELb1ELb1ELb0ELb1ELb0ELb1ELi2ELi1ELi2ELi2ELb0EEENS1_24CollectiveEpilogueBwdGQAISD_fSG_Li256ELb1ELb0EEENS1_25SingleTileBwdLPTSchedulerILb1ELi128ELb0EEEEEEEEEvNT_6ParamsE --------------------------
	.section	.nv.info._ZN7cutlass13device_kernelIN5flash11enable_sm90INS1_16FlashAttnBwdSm90INS1_25CollectiveMainloopBwdSm90ILi2ELi2ELi2EN4cute5tupleIJNS5_1CILi1EEES8_S8_EEENS6_IJNS7_ILi96EEENS7_ILi128EEENS7_ILi64EEEEEENS_6half_tEfNS_4arch4Sm90ELb1ELb0ELb1ELb1ELb0ELb1ELb0ELb1ELi2ELi1ELi2ELi2ELb0EEENS1_24CollectiveEpilogueBwdGQAISD_fSG_Li256ELb1ELb0EEENS1_25SingleTileBwdLPTSchedulerILb1ELi128ELb0EEEEEEEEEvNT_6ParamsE,"",@"SHT_CUDA_INFO"
	.sectionflags	@""
	.align	4


	//----- nvinfo : EIATTR_CUDA_API_VERSION
	.align		4
        /*0000*/ 	.byte	0x04, 0x37
        /*0002*/ 	.short	(.L_984 - .L_983)
.L_983:
        /*0004*/ 	.word	0x00000082


	//----- nvinfo : EIATTR_KPARAM_INFO
	.align		4
.L_984:
        /*0008*/ 	.byte	0x04, 0x17
        /*000a*/ 	.short	(.L_986 - .L_985)
.L_985:
        /*000c*/ 	.word	0x00000000
        /*0010*/ 	.short	0x0000
        /*0012*/ 	.short	0x0070
        /*0014*/ 	.byte	0x00, 0xf0, 0x01, 0x1c


	//----- nvinfo : EIATTR_SPARSE_MMA_MASK
	.align		4
.L_986:
        /*0018*/ 	.byte	0x03, 0x50
        /*001a*/ 	.short	0x0000


	//----- nvinfo : EIATTR_MAXREG_COUNT
	.align		4
        /*001c*/ 	.byte	0x03, 0x1b
        /*001e*/ 	.short	0x00a8


	//----- nvinfo : EIATTR_NUM_BARRIERS
	.align		4
        /*0020*/ 	.byte	0x02, 0x4c
        /*0022*/ 	.byte	0x10
	.zero		1


	//----- nvinfo : EIATTR_EXTERNS
	.align		4
        /*0024*/ 	.byte	0x04, 0x0f
        /*0026*/ 	.short	(.L_988 - .L_987)


	//   ....[0]....
	.align		4
.L_987:
        /*0028*/ 	.word	index@(__assertfail)


	//----- nvinfo : EIATTR_ANNOTATIONS
	.align		4
.L_988:
        /*002c*/ 	.byte	0x04, 0x55
        /*002e*/ 	.short	(.L_990 - .L_989)


	//   ....[0]....
.L_989:
        /* <DEDUP_REMOVED lines=35> */


	//----- nvinfo : EIATTR_MERCURY_ISA_VERSION
	.align		4
.L_990:
        /*0248*/ 	.byte	0x03, 0x5f
        /*024a*/ 	.short	0x0101


	//----- nvinfo : EIATTR_INT_WARP_WIDE_INSTR_OFFSETS
	.align		4
        /*024c*/ 	.byte	0x04, 0x31
        /*024e*/ 	.short	(.L_992 - .L_991)


	//   ....[0]....
.L_991:
        /*0250*/ 	.word	0x00000180


	//   ....[1]....
        /*0254*/ 	.word	0x00000240


	//----- nvinfo : EIATTR_COOP_GROUP_MASK_REGIDS
	.align		4
.L_992:
        /*0258*/ 	.byte	0x04, 0x29
        /*025a*/ 	.short	(.L_994 - .L_993)


	//   ....[0]....
.L_993:
        /*025c*/ 	.word	0xffffffff


	//   ....[1]....
        /*0260*/ 	.word	0xffffffff


	//   ....[2]....
        /*0264*/ 	.word	0xffffffff


	//   ....[3]....
        /*0268*/ 	.word	0xffffffff


	//   ....[4]....
        /*026c*/ 	.word	0xffffffff


	//   ....[5]....
        /*0270*/ 	.word	0xffffffff


	//   ....[6]....
        /*0274*/ 	.word	0xffffffff


	//   ....[7]....
        /*0278*/ 	.word	0xffffffff


	//   ....[8]....
        /*027c*/ 	.word	0xffffffff


	//   ....[9]....
        /*0280*/ 	.word	0xffffffff


	//   ....[10]....
        /*0284*/ 	.word	0xffffffff


	//   ....[11]....
        /*0288*/ 	.word	0xffffffff


	//   ....[12]....
        /*028c*/ 	.word	0xffffffff


	//   ....[13]....
        /*0290*/ 	.word	0xffffffff


	//   ....[14]....
        /*0294*/ 	.word	0xffffffff


	//   ....[15]....
        /*0298*/ 	.word	0xffffffff


	//   ....[16]....
        /*029c*/ 	.word	0xffffffff


	//   ....[17]....
        /*02a0*/ 	.word	0xffffffff


	//   ....[18]....
        /*02a4*/ 	.word	0xffffffff


	//   ....[19]....
        /*02a8*/ 	.word	0xffffffff


	//   ....[20]....
        /*02ac*/ 	.word	0xffffffff


	//   ....[21]....
        /*02b0*/ 	.word	0xffffffff


	//   ....[22]....
        /*02b4*/ 	.word	0xffffffff


	//   ....[23]....
        /*02b8*/ 	.word	0xffffffff


	//   ....[24]....
        /*02bc*/ 	.word	0xffffffff


	//   ....[25]....
        /*02c0*/ 	.word	0xffffffff


	//   ....[26]....
        /*02c4*/ 	.word	0xffffffff


	//   ....[27]....
        /*02c8*/ 	.word	0xffffffff


	//   ....[28]....
        /*02cc*/ 	.word	0xffffffff


	//   ....[29]....
        /*02d0*/ 	.word	0xffffffff


	//   ....[30]....
        /*02d4*/ 	.word	0xffffffff


	//   ....[31]....
        /*02d8*/ 	.word	0xffffffff


	//   ....[32]....
        /*02dc*/ 	.word	0xffffffff


	//   ....[33]....
        /*02e0*/ 	.word	0xffffffff


	//   ....[34]....
        /*02e4*/ 	.word	0xffffffff


	//   ....[35]....
        /*02e8*/ 	.word	0xffffffff


	//   ....[36]....
        /*02ec*/ 	.word	0xffffffff


	//   ....[37]....
        /*02f0*/ 	.word	0xffffffff


	//   ....[38]....
        /*02f4*/ 	.word	0xffffffff


	//   ....[39]....
        /*02f8*/ 	.word	0xffffffff


	//   ....[40]....
        /*02fc*/ 	.word	0xffffffff


	//   ....[41]....
        /*0300*/ 	.word	0xffffffff


	//   ....[42]....
        /*0304*/ 	.word	0xffffffff


	//   ....[43]....
        /*0308*/ 	.word	0xffffffff


	//   ....[44]....
        /*030c*/ 	.word	0xffffffff


	//   ....[45]....
        /*0310*/ 	.word	0xffffffff


	//   ....[46]....
        /*0314*/ 	.word	0xffffffff


	//   ....[47]....
        /*0318*/ 	.word	0xffffffff


	//   ....[48]....
        /*031c*/ 	.word	0xffffffff


	//   ....[49]....
        /*0320*/ 	.word	0xffffffff


	//   ....[50]....
        /*0324*/ 	.word	0xffffffff


	//   ....[51]....
        /*0328*/ 	.word	0xffffffff


	//   ....[52]....
        /*032c*/ 	.word	0xffffffff


	//   ....[53]....
        /*0330*/ 	.word	0xffffffff


	//   ....[54]....
        /*0334*/ 	.word	0xffffffff


	//   ....[55]....
        /*0338*/ 	.word	0xffffffff


	//   ....[56]....
        /*033c*/ 	.word	0xffffffff


	//   ....[57]....
        /*0340*/ 	.word	0xffffffff


	//   ....[58]....
        /*0344*/ 	.word	0xffffffff


	//   ....[59]....
        /*0348*/ 	.word	0xffffffff


	//   ....[60]....
        /*034c*/ 	.word	0xffffffff


	//   ....[61]....
        /*0350*/ 	.word	0xffffffff


	//   ....[62]....
        /*0354*/ 	.word	0xffffffff


	//   ....[63]....
        /*0358*/ 	.word	0xffffffff


	//   ....[64]....
        /*035c*/ 	.word	0xffffffff


	//   ....[65]....
        /*0360*/ 	.word	0xffffffff


	//   ....[66]....
        /*0364*/ 	.word	0xffffffff


	//   ....[67]....
        /*0368*/ 	.word	0xffffffff


	//   ....[68]....
        /*036c*/ 	.word	0xffffffff


	//   ....[69]....
        /*0370*/ 	.word	0xffffffff


	//   ....[70]....
        /*0374*/ 	.word	0xffffffff


	//   ....[71]....
        /*0378*/ 	.word	0xffffffff


	//   ....[72]....
        /*037c*/ 	.word	0xffffffff


	//   ....[73]....
        /*0380*/ 	.word	0xffffffff


	//   ....[74]....
        /*0384*/ 	.word	0xffffffff


	//   ....[75]....
        /*0388*/ 	.word	0xffffffff


	//   ....[76]....
        /*038c*/ 	.word	0xffffffff


	//   ....[77]....
        /*0390*/ 	.word	0xffffffff


	//   ....[78]....
        /*0394*/ 	.word	0xffffffff


	//   ....[79]....
        /*0398*/ 	.word	0xffffffff


	//   ....[80]....
        /*039c*/ 	.word	0xffffffff


	//   ....[81]....
        /*03a0*/ 	.word	0xffffffff


	//   ....[82]....
        /*03a4*/ 	.word	0xffffffff


	//   ....[83]....
        /*03a8*/ 	.word	0xffffffff


	//   ....[84]....
        /*03ac*/ 	.word	0xffffffff


	//   ....[85]....
        /*03b0*/ 	.word	0xffffffff


	//   ....[86]....
        /*03b4*/ 	.word	0xffffffff


	//   ....[87]....
        /*03b8*/ 	.word	0xffffffff


	//   ....[88]....
        /*03bc*/ 	.word	0xffffffff


	//   ....[89]....
        /*03c0*/ 	.word	0xffffffff


	//   ....[90]....
        /*03c4*/ 	.word	0xffffffff


	//   ....[91]....
        /*03c8*/ 	.word	0xffffffff


	//   ....[92]....
        /*03cc*/ 	.word	0xffffffff


	//   ....[93]....
        /*03d0*/ 	.word	0xffffffff


	//   ....[94]....
        /*03d4*/ 	.word	0xffffffff


	//   ....[95]....
        /*03d8*/ 	.word	0xffffffff


	//   ....[96]....
        /*03dc*/ 	.word	0xffffffff


	//   ....[97]....
        /*03e0*/ 	.word	0xffffffff


	//   ....[98]....
        /*03e4*/ 	.word	0xffffffff


	//   ....[99]....
        /*03e8*/ 	.word	0xffffffff


	//   ....[100]....
        /*03ec*/ 	.word	0xffffffff


	//   ....[101]....
        /*03f0*/ 	.word	0xffffffff


	//   ....[102]....
        /*03f4*/ 	.word	0xffffffff


	//   ....[103]....
        /*03f8*/ 	.word	0x0500000f


	//----- nvinfo : EIATTR_COOP_GROUP_INSTR_OFFSETS
	.align		4
.L_994:
        /*03fc*/ 	.byte	0x04, 0x28
        /*03fe*/ 	.short	(.L_996 - .L_995)


	//   ....[0]....
.L_995:
        /*0400*/ 	.word	0x00000060


	//   ....[1]....
        /*0404*/ 	.word	0x00000190


	//   ....[2]....
        /*0408*/ 	.word	0x00000220


	//   ....[3]....
        /*040c*/ 	.word	0x000003a0


	//   ....[4]....
        /*0410*/ 	.word	0x00000620


	//   ....[5]....
        /*0414*/ 	.word	0x00001520


	//   ....[6]....
        /*0418*/ 	.word	0x000025e0


	//   ....[7]....
        /*041c*/ 	.word	0x00002b00


	//   ....[8]....
        /*0420*/ 	.word	0x00002b50


	//   ....[9]....
        /*0424*/ 	.word	0x00003320


	//   ....[10]....
        /*0428*/ 	.word	0x00003360


	//   ....[11]....
        /*042c*/ 	.word	0x000033a0


	//   ....[12]....
        /*0430*/ 	.word	0x000033d0


	//   ....[13]....
        /*0434*/ 	.word	0x00003470


	//   ....[14]....
        /*0438*/ 	.word	0x000034d0


	//   ....[15]....
        /*043c*/ 	.word	0x00003510


	//   ....[16]....
        /*0440*/ 	.word	0x00003560


	//   ....[17]....
        /*0444*/ 	.word	0x00003670


	//   ....[18]....
        /*0448*/ 	.word	0x00003710


	//   ....[19]....
        /*044c*/ 	.word	0x00003720


	//   ....[20]....
        /*0450*/ 	.word	0x00003740


	//   ....[21]....
        /*0454*/ 	.word	0x00003750


	//   ....[22]....
        /*0458*/ 	.word	0x00003790


	//   ....[23]....
        /*045c*/ 	.word	0x000037d0


	//   ....[24]....
        /*0460*/ 	.word	0x00003810


	//   ....[25]....
        /*0464*/ 	.word	0x00003840


	//   ....[26]....
        /*0468*/ 	.word	0x00003880


	//   ....[27]....
        /*046c*/ 	.word	0x00003890


	//   ....[28]....
        /*0470*/ 	.word	0x000038b0


	//   ....[29]....
        /*0474*/ 	.word	0x000038f0


	//   ....[30]....
        /*0478*/ 	.word	0x00003930


	//   ....[31]....
        /*047c*/ 	.word	0x00003970


	//   ....[32]....
        /*0480*/ 	.word	0x000039b0


	//   ....[33]....
        /*0484*/ 	.word	0x00003ad0


	//   ....[34]....
        /*0488*/ 	.word	0x00003b10


	//   ....[35]....
        /*048c*/ 	.word	0x00003b90


	//   ....[36]....
        /*0490*/ 	.word	0x00003c70


	//   ....[37]....
        /*0494*/ 	.word	0x00003ca0


	//   ....[38]....
        /*0498*/ 	.word	0x00003d80


	//   ....[39]....
        /*049c*/ 	.word	0x00003db0


	//   ....[40]....
        /*04a0*/ 	.word	0x00003f60


	//   ....[41]....
        /*04a4*/ 	.word	0x00003f70


	//   ....[42]....
        /*04a8*/ 	.word	0x00003f90


	//   ....[43]....
        /*04ac*/ 	.word	0x00003fa0


	//   ....[44]....
        /*04b0*/ 	.word	0x00003fc0


	//   ....[45]....
        /*04b4*/ 	.word	0x00003fe0


	//   ....[46]....
        /*04b8*/ 	.word	0x000040d0


	//   ....[47]....
        /*04bc*/ 	.word	0x00004100


	//   ....[48]....
        /*04c0*/ 	.word	0x00004110


	//   ....[49]....
        /*04c4*/ 	.word	0x00004180


	//   ....[50]....
        /*04c8*/ 	.word	0x000041f0


	//   ....[51]....
        /*04cc*/ 	.word	0x00004220


	//   ....[52]....
        /*04d0*/ 	.word	0x00004260


	//   ....[53]....
        /*04d4*/ 	.word	0x000042a0


	//   ....[54]....
        /*04d8*/ 	.word	0x00006b20


	//   ....[55]....
        /*04dc*/ 	.word	0x00006b30


	//   ....[56]....
        /*04e0*/ 	.word	0x00006b40


	//   ....[57]....
        /*04e4*/ 	.word	0x00006b50


	//   ....[58]....
        /*04e8*/ 	.word	0x00006b60


	//   ....[59]....
        /*04ec*/ 	.word	0x00006b70


	//   ....[60]....
        /*04f0*/ 	.word	0x00006b80


	//   ....[61]....
        /*04f4*/ 	.word	0x00006b90


	//   ....[62]....
        /*04f8*/ 	.word	0x00006ba0


	//   ....[63]....
        /*04fc*/ 	.word	0x00006bb0


	//   ....[64]....
        /*0500*/ 	.word	0x00006bc0


	//   ....[65]....
        /*0504*/ 	.word	0x00006bd0


	//   ....[66]....
        /*0508*/ 	.word	0x00006ce0


	//   ....[67]....
        /*050c*/ 	.word	0x00006d30


	//   ....[68]....
        /*0510*/ 	.word	0x00006d70


	//   ....[69]....
        /*0514*/ 	.word	0x00006db0


	//   ....[70]....
        /*0518*/ 	.word	0x00006df0


	//   ....[71]....
        /*051c*/ 	.word	0x00006e30


	//   ....[72]....
        /*0520*/ 	.word	0x00006e70


	//   ....[73]....
        /*0524*/ 	.word	0x00007060


	//   ....[74]....
        /*0528*/ 	.word	0x000071f0


	//   ....[75]....
        /*052c*/ 	.word	0x00007590


	//   ....[76]....
        /*0530*/ 	.word	0x000076c0


	//   ....[77]....
        /*0534*/ 	.word	0x00007750


	//   ....[78]....
        /*0538*/ 	.word	0x00007990


	//   ....[79]....
        /*053c*/ 	.word	0x000079b0


	//   ....[80]....
        /*0540*/ 	.word	0x000079c0


	//   ....[81]....
        /*0544*/ 	.word	0x000079e0


	//   ....[82]....
        /*0548*/ 	.word	0x000079f0


	//   ....[83]....
        /*054c*/ 	.word	0x00007a10


	//   ....[84]....
        /*0550*/ 	.word	0x00007d80


	//   ....[85]....
        /*0554*/ 	.word	0x00007db0


	//   ....[86]....
        /*0558*/ 	.word	0x00008280


	//   ....[87]....
        /*055c*/ 	.word	0x000082a0


	//   ....[88]....
        /*0560*/ 	.word	0x000082d0


	//   ....[89]....
        /*0564*/ 	.word	0x000082e0


	//   ....[90]....
        /*0568*/ 	.word	0x00008440


	//   ....[91]....
        /*056c*/ 	.word	0x00008470


	//   ....[92]....
        /*0570*/ 	.word	0x000084d0


	//   ....[93]....
        /*0574*/ 	.word	0x000085a0


	//   ....[94]....
        /*0578*/ 	.word	0x000085e0


	//   ....[95]....
        /*057c*/ 	.word	0x00008610


	//   ....[96]....
        /*0580*/ 	.word	0x00008640


	//   ....[97]....
        /*0584*/ 	.word	0x00008650


	//   ....[98]....
        /*0588*/ 	.word	0x00008670


	//   ....[99]....
        /*058c*/ 	.word	0x000086a0


	//   ....[100]....
        /*0590*/ 	.word	0x000086b0


	//   ....[101]....
        /*0594*/ 	.word	0x000086d0


	//   ....[102]....
        /*0598*/ 	.word	0x0000aae0


	//   ....[103]....
        /*059c*/ 	.word	0x0000e4f0


	//----- nvinfo : EIATTR_REG_RECONFIG
	.align		4
.L_996:
        /*05a0*/ 	.byte	0x01, 0x54
	.zero		2


	//----- nvinfo : EIATTR_SYSCALL_OFFSETS
	.align		4
        /*05a4*/ 	.byte	0x04, 0x46
        /*05a6*/ 	.short	(.L_998 - .L_997)


	//   ....[0]....
.L_997:
        /*05a8*/ 	.word	0x00001180


	//   ....[1]....
        /*05ac*/ 	.word	0x00001270


	//   ....[2]....
        /*05b0*/ 	.word	0x000013d0


	//   ....[3]....
        /*05b4*/ 	.word	0x000014c0


	//----- nvinfo : EIATTR_MBARRIER_INSTR_OFFSETS
	.align		4
.L_998:
        /*05b8*/ 	.byte	0x04, 0x39
        /*05ba*/ 	.short	(.L_1000 - .L_999)


	//   ....[0]....
.L_999:
        /*05bc*/ 	.word	0x00000260
        /*05c0*/ 	.word	0x000000ff
        /*05c4*/ 	.word	0x00026800
        /*05c8*/ 	.short	0x0100
        /*05ca*/ 	.byte	0x06
	.zero		1


	//   ....[1]....
        /*05cc*/ 	.word	0x00000350
        /*05d0*/ 	.word	0x000000ff
        /*05d4*/ 	.word	0x00026810
        /*05d8*/ 	.short	0x0100
        /*05da*/ 	.byte	0x08
	.zero		1


	//   ....[2]....
        /*05dc*/ 	.word	0x00000360
        /*05e0*/ 	.word	0x000000ff
        /*05e4*/ 	.word	0x00026820
        /*05e8*/ 	.short	0x0100
        /*05ea*/ 	.byte	0x08
	.zero		1


	//   ....[3]....
        /*05ec*/ 	.word	0x00000370
        /*05f0*/ 	.word	0x000000ff
        /*05f4*/ 	.word	0x00026818
        /*05f8*/ 	.short	0x0100
        /*05fa*/ 	.byte	0x08
	.zero		1


	//   ....[4]....
        /*05fc*/ 	.word	0x00000380
        /*0600*/ 	.word	0x000000ff
        /*0604*/ 	.word	0x00026828
        /*0608*/ 	.short	0x0100
        /*060a*/ 	.byte	0x08
	.zero		1


	//   ....[5]....
        /*060c*/ 	.word	0x000004b0
        /*0610*/ 	.word	0x000000ff
        /*0614*/ 	.word	0x00026830
        /*0618*/ 	.short	0x0100
        /*061a*/ 	.byte	0x08
	.zero		1


	//   ....[6]....
        /*061c*/ 	.word	0x000004c0
        /*0620*/ 	.word	0x000000ff
        /*0624*/ 	.word	0x00026840
        /*0628*/ 	.short	0x0100
        /*062a*/ 	.byte	0x08
	.zero		1


	//   ....[7]....
        /*062c*/ 	.word	0x000004d0
        /*0630*/ 	.word	0x000000ff
        /*0634*/ 	.word	0x00026838
        /*0638*/ 	.short	0x0100
        /*063a*/ 	.byte	0x08
	.zero		1


	//   ....[8]....
        /*063c*/ 	.word	0x000004e0
        /*0640*/ 	.word	0x000000ff
        /*0644*/ 	.word	0x00026848
        /*0648*/ 	.short	0x0100
        /*064a*/ 	.byte	0x08
	.zero		1


	//   ....[9]....
        /*064c*/ 	.word	0x00001550
        /*0650*/ 	.word	0x00000011
        /*0654*/ 	.word	0x00026800
        /*0658*/ 	.short	0x010a
        /*065a*/ 	.byte	0x3f
	.zero		1


	//   ....[10]....
        /*065c*/ 	.word	0x00001580
        /*0660*/ 	.word	0x00000011
        /*0664*/ 	.word	0x00026800
        /*0668*/ 	.short	0x010a
        /*066a*/ 	.byte	0x3f
	.zero		1


	//   ....[11]....
        /*066c*/ 	.word	0x00002060
        /*0670*/ 	.word	0x00000006
        /*0674*/ 	.word	0x00026810
        /*0678*/ 	.short	0x010a
        /*067a*/ 	.byte	0x3f
	.zero		1


	//   ....[12]....
        /*067c*/ 	.word	0x000020d0
        /*0680*/ 	.word	0x00000006
        /*0684*/ 	.word	0x00026810
        /*0688*/ 	.short	0x010a
        /*068a*/ 	.byte	0x3f
	.zero		1


	//   ....[13]....
        /*068c*/ 	.word	0x00002490
        /*0690*/ 	.word	0x00000006
        /*0694*/ 	.word	0x00026830
        /*0698*/ 	.short	0x010a
        /*069a*/ 	.byte	0x3f
	.zero		1


	//   ....[14]....
        /*069c*/ 	.word	0x00002510
        /*06a0*/ 	.word	0x00000006
        /*06a4*/ 	.word	0x00026830
        /*06a8*/ 	.short	0x010a
        /*06aa*/ 	.byte	0x3f
	.zero		1


	//   ....[15]....
        /*06ac*/ 	.word	0x00005a40
        /*06b0*/ 	.word	0x00000007
        /*06b4*/ 	.word	0x00000000
        /*06b8*/ 	.short	0x0101
        /*06ba*/ 	.byte	0x3f
	.zero		1


	//   ....[16]....
        /*06bc*/ 	.word	0x00005dd0
        /*06c0*/ 	.word	0x00000006
        /*06c4*/ 	.word	0x00000000
        /*06c8*/ 	.short	0x0101
        /*06ca*/ 	.byte	0x3f
	.zero		1


	//   ....[17]....
        /*06cc*/ 	.word	0x00006500
        /*06d0*/ 	.word	0x00000006
        /*06d4*/ 	.word	0x00026810
        /*06d8*/ 	.short	0x010a
        /*06da*/ 	.byte	0x3f
	.zero		1


	//   ....[18]....
        /*06dc*/ 	.word	0x00006580
        /*06e0*/ 	.word	0x00000006
        /*06e4*/ 	.word	0x00026810
        /*06e8*/ 	.short	0x010a
        /*06ea*/ 	.byte	0x3f
	.zero		1


	//   ....[19]....
        /*06ec*/ 	.word	0x00006900
        /*06f0*/ 	.word	0x00000006
        /*06f4*/ 	.word	0x00026830
        /*06f8*/ 	.short	0x010a
        /*06fa*/ 	.byte	0x3f
	.zero		1


	//   ....[20]....
        /*06fc*/ 	.word	0x00006990
        /*0700*/ 	.word	0x00000006
        /*0704*/ 	.word	0x00026830
        /*0708*/ 	.short	0x010a
        /*070a*/ 	.byte	0x3f
	.zero		1


	//   ....[21]....
        /*070c*/ 	.word	0x00009bf0
        /*0710*/ 	.word	0x00000005
        /*0714*/ 	.word	0x00000000
        /*0718*/ 	.short	0x0101
        /*071a*/ 	.byte	0x3f
	.zero		1


	//   ....[22]....
        /*071c*/ 	.word	0x00009fa0
        /*0720*/ 	.word	0x00000006
        /*0724*/ 	.word	0x00000000
        /*0728*/ 	.short	0x0101
        /*072a*/ 	.byte	0x3f
	.zero		1


	//   ....[23]....
        /*072c*/ 	.word	0x0000cb50
        /*0730*/ 	.word	0x00000000
        /*0734*/ 	.word	0x00026820
        /*0738*/ 	.short	0x010a
        /*073a*/ 	.byte	0x3f
	.zero		1


	//   ....[24]....
        /*073c*/ 	.word	0x0000d0f0
        /*0740*/ 	.word	0x00000000
        /*0744*/ 	.word	0x00026840
        /*0748*/ 	.short	0x010a
        /*074a*/ 	.byte	0x3f
	.zero		1


	//   ....[25]....
        /*074c*/ 	.word	0x0000d350
        /*0750*/ 	.word	0x00000000
        /*0754*/ 	.word	0x00026828
        /*0758*/ 	.short	0x010a
        /*075a*/ 	.byte	0x3f
	.zero		1


	//   ....[26]....
        /*075c*/ 	.word	0x0000d5b0
        /*0760*/ 	.word	0x00000000
        /*0764*/ 	.word	0x00026848
        /*0768*/ 	.short	0x010a
        /*076a*/ 	.byte	0x3f
	.zero		1


	//   ....[27]....
        /*076c*/ 	.word	0x0000d7b0
        /*0770*/ 	.word	0x00000000
        /*0774*/ 	.word	0x00026820
        /*0778*/ 	.short	0x010a
        /*077a*/ 	.byte	0x3f
	.zero		1


	//   ....[28]....
        /*077c*/ 	.word	0x0000da70
        /*0780*/ 	.word	0x00000000
        /*0784*/ 	.word	0x00026840
        /*0788*/ 	.short	0x010a
        /*078a*/ 	.byte	0x3f
	.zero		1


	//   ....[29]....
        /*078c*/ 	.word	0x0000dca0
        /*0790*/ 	.word	0x00000000
        /*0794*/ 	.word	0x00026828
        /*0798*/ 	.short	0x010a
        /*079a*/ 	.byte	0x3f
	.zero		1


	//   ....[30]....
        /*079c*/ 	.word	0x0000df70
        /*07a0*/ 	.word	0x00000003
        /*07a4*/ 	.word	0x00026840
        /*07a8*/ 	.short	0x010a
        /*07aa*/ 	.byte	0x3f
	.zero		1


	//   ....[31]....
        /*07ac*/ 	.word	0x0000e370
        /*07b0*/ 	.word	0x00000007
        /*07b4*/ 	.word	0x00000000
        /*07b8*/ 	.short	0x010a
        /*07ba*/ 	.byte	0x3f
	.zero		1


	//   ....[32]....
        /*07bc*/ 	.word	0x0000e3c0
        /*07c0*/ 	.word	0x00000003
        /*07c4*/ 	.word	0x00000000
        /*07c8*/ 	.short	0x010a
        /*07ca*/ 	.byte	0x3f
	.zero		1


	//   ....[33]....
        /*07cc*/ 	.word	0x0000e420
        /*07d0*/ 	.word	0x00000005
        /*07d4*/ 	.word	0x00000000
        /*07d8*/ 	.short	0x010a
        /*07da*/ 	.byte	0x3f
	.zero		1


	//   ....[34]....
        /*07dc*/ 	.word	0x0000e450
        /*07e0*/ 	.word	0x00000003
        /*07e4*/ 	.word	0x00000000
        /*07e8*/ 	.short	0x010a
        /*07ea*/ 	.byte	0x3f
	.zero		1


	//   ....[35]....
        /*07ec*/ 	.word	0x0000e520
        /*07f0*/ 	.word	0x00000011
        /*07f4*/ 	.word	0x00026800
        /*07f8*/ 	.short	0x010a
        /*07fa*/ 	.byte	0x3f
	.zero		1


	//   ....[36]....
        /*07fc*/ 	.word	0x0000e570
        /*0800*/ 	.word	0x00000006
        /*0804*/ 	.word	0x00026810
        /*0808*/ 	.short	0x010a
        /*080a*/ 	.byte	0x3f
	.zero		1


	//   ....[37]....
        /*080c*/ 	.word	0x0000e5c0
        /*0810*/ 	.word	0x00000006
        /*0814*/ 	.word	0x00026830
        /*0818*/ 	.short	0x010a
        /*081a*/ 	.byte	0x3f
	.zero		1


	//   ....[38]....
        /*081c*/ 	.word	0x0000e610
        /*0820*/ 	.word	0x00000006
        /*0824*/ 	.word	0x00026810
        /*0828*/ 	.short	0x010a
        /*082a*/ 	.byte	0x3f
	.zero		1


	//   ....[39]....
        /*082c*/ 	.word	0x0000e660
        /*0830*/ 	.word	0x00000006
        /*0834*/ 	.word	0x00026830
        /*0838*/ 	.short	0x010a
        /*083a*/ 	.byte	0x3f
	.zero		1


	//   ....[40]....
        /*083c*/ 	.word	0x0000e6b0
        /*0840*/ 	.word	0x00000000
        /*0844*/ 	.word	0x00026820
        /*0848*/ 	.short	0x010a
        /*084a*/ 	.byte	0x3f
	.zero		1


	//   ....[41]....
        /*084c*/ 	.word	0x0000e700
        /*0850*/ 	.word	0x00000000
        /*0854*/ 	.word	0x00026840
        /*0858*/ 	.short	0x010a
        /*085a*/ 	.byte	0x3f
	.zero		1


	//   ....[42]....
        /*085c*/ 	.word	0x0000e750
        /*0860*/ 	.word	0x00000000
        /*0864*/ 	.word	0x00026828
        /*0868*/ 	.short	0x010a
        /*086a*/ 	.byte	0x3f
	.zero		1


	//   ....[43]....
        /*086c*/ 	.word	0x0000e7a0
        /*0870*/ 	.word	0x00000000
        /*0874*/ 	.word	0x00026848
        /*0878*/ 	.short	0x010a
        /*087a*/ 	.byte	0x3f
	.zero		1


	//   ....[44]....
        /*087c*/ 	.word	0x0000e800
        /*0880*/ 	.word	0x00000000
        /*0884*/ 	.word	0x00026820
        /*0888*/ 	.short	0x010a
        /*088a*/ 	.byte	0x3f
	.zero		1


	//   ....[45]....
        /*088c*/ 	.word	0x0000e850
        /*0890*/ 	.word	0x00000000
        /*0894*/ 	.word	0x00026840
        /*0898*/ 	.short	0x010a
        /*089a*/ 	.byte	0x3f
	.zero		1


	//   ....[46]....
        /*089c*/ 	.word	0x0000e8a0
        /*08a0*/ 	.word	0x00000000
        /*08a4*/ 	.word	0x00026828
        /*08a8*/ 	.short	0x010a
        /*08aa*/ 	.byte	0x3f
	.zero		1


	//   ....[47]....
        /*08ac*/ 	.word	0x0000e8f0
        /*08b0*/ 	.word	0x00000003
        /*08b4*/ 	.word	0x00026840
        /*08b8*/ 	.short	0x010a
        /*08ba*/ 	.byte	0x3f
	.zero		1


	//   ....[48]....
        /*08bc*/ 	.word	0x0000e9c0
        /*08c0*/ 	.word	0x00000007
        /*08c4*/ 	.word	0x00000000
        /*08c8*/ 	.short	0x010a
        /*08ca*/ 	.byte	0x3f
	.zero		1


	//   ....[49]....
        /*08cc*/ 	.word	0x0000ea10
        /*08d0*/ 	.word	0x00000003
        /*08d4*/ 	.word	0x00000000
        /*08d8*/ 	.short	0x010a
        /*08da*/ 	.byte	0x3f
	.zero		1


	//   ....[50]....
        /*08dc*/ 	.word	0x0000ea60
        /*08e0*/ 	.word	0x00000005
        /*08e4*/ 	.word	0x00000000
        /*08e8*/ 	.short	0x010a
        /*08ea*/ 	.byte	0x3f
	.zero		1


	//----- nvinfo : EIATTR_NUM_MBARRIERS
	.align		4
.L_1000:
        /*08ec*/ 	.byte	0x03, 0x38
        /*08ee*/ 	.short	0x0009


	//----- nvinfo : EIATTR_EXIT_INSTR_OFFSETS
	.align		4
        /*08f0*/ 	.byte	0x04, 0x1c
        /*08f2*/ 	.short	(.L_1002 - .L_1001)


	//   ....[0]....
.L_1001:
        /*08f4*/ 	.word	0x0000e4a0


	//----- nvinfo : EIATTR_MAX_THREADS
	.align		4
.L_1002:
        /*08f8*/ 	.byte	0x04, 0x05
        /*08fa*/ 	.short	(.L_1004 - .L_1003)
.L_1003:
        /*08fc*/ 	.word	0x00000180
        /*0900*/ 	.word	0x00000001
        /*0904*/ 	.word	0x00000001


	//----- nvinfo : EIATTR_CRS_STACK_SIZE
	.align		4
.L_1004:
        /*0908*/ 	.byte	0x04, 0x1e
        /*090a*/ 	.short	(.L_1006 - .L_1005)
.L_1005:
        /*090c*/ 	.word	0x00000000


	//----- nvinfo : EIATTR_CBANK_PARAM_SIZE
	.align		4
.L_1006:
        /*0910*/ 	.byte	0x03, 0x19
        /*0912*/ 	.short	0x0770


	//----- nvinfo : EIATTR_PARAM_CBANK
	.align		4
        /*0914*/ 	.byte	0x04, 0x0a
        /*0916*/ 	.short	(.L_1008 - .L_1007)
	.align		4
.L_1007:
        /*0918*/ 	.word	index@(.nv.constant0._ZN7cutlass13device_kernelIN5flash11enable_sm90INS1_16FlashAttnBwdSm90INS1_25CollectiveMainloopBwdSm90ILi2ELi2ELi2EN4cute5tupleIJNS5_1CILi1EEES8_S8_EEENS6_IJNS7_ILi96EEENS7_ILi128EEENS7_ILi64EEEEEENS_6half_tEfNS_4arch4Sm90ELb1ELb0ELb1ELb1ELb0ELb1ELb0ELb1ELi2ELi1ELi2ELi2ELb0EEENS1_24CollectiveEpilogueBwdGQAISD_fSG_Li256ELb1ELb0EEENS1_25SingleTileBwdLPTSchedulerILb1ELi128ELb0EEEEEEEEEvNT_6ParamsE)
        /*091c*/ 	.short	0x0210
        /*091e*/ 	.short	0x0770


	//----- nvinfo : EIATTR_SW_WAR
	.align		4
.L_1008:
        /*0920*/ 	.byte	0x04, 0x36
        /*0922*/ 	.short	(.L_1010 - .L_1009)
.L_1009:
        /*0924*/ 	.word	0x00000008
.L_1010:


//--------------------- .nv.info._ZN7cutlass13device_kernelIN5flash32FlashAttnBwdPostprocessConvertdQIN4cute5tupleIJNS3_1CILi96EEENS5_ILi64EEEEEENS_6half_tEfNS_4arch4Sm90ELi256ENS3_8TiledMMAINS3_8MMA_AtomIJNS3_4SM904GMMA25MMA_64x16x16_F32F16F16_SSILNSF_5MajorE1ELSH_0ELNSF_7ScaleInE1ELSI_1EEEEEENS3_6LayoutINS4_IJNS5_ILi1EEENS5_ILi2EEESM_EEENS4_IJNS5_ILi0EEESM_SP_EEEEENS4_IJNS3_10UnderscoreESS_SS_EEEEELb1EEEEEvNT_6ParamsE --------------------------
	.section	.nv.info._ZN7cutlass13device_kernelIN5flash32FlashAttnBwdPostprocessConvertdQIN4cute5tupleIJNS3_1CILi96EEENS5_ILi64EEEEEENS_6half_tEfNS_4arch4Sm90ELi256ENS3_8TiledMMAINS3_8MMA_AtomIJNS3_4SM904GMMA25MMA_64x16x16_F32F16F16_SSILNSF_5MajorE1ELSH_0ELNSF_7ScaleInE1ELSI_1EEEEEENS3_6LayoutINS4_IJNS5_ILi1EEENS5_ILi2EEESM_EEENS4_IJNS5_ILi0EEESM_SP_EEEEENS4_IJNS3_10UnderscoreESS_SS_EEEEELb1EEEEEvNT_6ParamsE,"",@"SHT_CUDA_INFO"
	.sectionflags	@""
	.align	4


	//----- nvinfo : EIATTR_CUDA_API_VERSION
	.align		4
        /*0000*/ 	.byte	0x04, 0x37
        /*0002*/ 	.short	(.L_1012 - .L_1011)
.L_1011:
        /*0004*/ 	.word	0x00000082


	//----- nvinfo : EIATTR_KPARAM_INFO
	.align		4
.L_1012:
        /*0008*/ 	.byte	0x04, 0x17
        /*000a*/ 	.short	(.L_1014 - .L_1013)
.L_1013:
        /*000c*/ 	.word	0x00000000
        /*0010*/ 	.short	0x0000
        /*0012*/ 	.short	0x0000
        /*0014*/ 	.byte	0x00, 0xf0, 0xc1, 0x01


	//----- nvinfo : EIATTR_SPARSE_MMA_MASK
	.align		4
.L_1014:
        /*0018*/ 	.byte	0x03, 0x50
        /*001a*/ 	.short	0x0000


	//----- nvinfo : EIATTR_MAXREG_COUNT
	.align		4
        /*001c*/ 	.byte	0x03, 0x1b
        /*001e*/ 	.short	0x0080


	//----- nvinfo : EIATTR_NUM_BARRIERS
	.align		4
        /*0020*/ 	.byte	0x02, 0x4c
        /*0022*/ 	.byte	0x01
	.zero		1


	//----- nvinfo : EIATTR_MERCURY_ISA_VERSION
	.align		4
        /*0024*/ 	.byte	0x03, 0x5f
        /*0026*/ 	.short	0x0101


	//----- nvinfo : EIATTR_MBARRIER_INSTR_OFFSETS
	.align		4
        /*0028*/ 	.byte	0x04, 0x39
        /*002a*/ 	.short	(.L_1016 - .L_1015)


	//   ....[0]....
.L_1015:
        /*002c*/ 	.word	0x00000490
        /*0030*/ 	.word	0x000000ff
        /*0034*/ 	.word	0x00009000
        /*0038*/ 	.short	0x0100
        /*003a*/ 	.byte	0x06
	.zero		1


	//   ....[1]....
        /*003c*/ 	.word	0x000005a0
        /*0040*/ 	.word	0x00000003
        /*0044*/ 	.word	0x00009000
        /*0048*/ 	.short	0x010a
        /*004a*/ 	.byte	0x3f
	.zero		1


	//----- nvinfo : EIATTR_NUM_MBARRIERS
	.align		4
.L_1016:
        /*004c*/ 	.byte	0x03, 0x38
        /*004e*/ 	.short	0x0001


	//----- nvinfo : EIATTR_EXIT_INSTR_OFFSETS
	.align		4
        /*0050*/ 	.byte	0x04, 0x1c
        /*0052*/ 	.short	(.L_1018 - .L_1017)


	//   ....[0]....
.L_1017:
        /*0054*/ 	.word	0x000001a0


	//   ....[1]....
        /*0058*/ 	.word	0x00000fe0


	//   ....[2]....
        /*005c*/ 	.word	0x000010c0


	//----- nvinfo : EIATTR_MAX_THREADS
	.align		4
.L_1018:
        /*0060*/ 	.byte	0x04, 0x05
        /*0062*/ 	.short	(.L_1020 - .L_1019)
.L_1019:
        /*0064*/ 	.word	0x00000100
        /*0068*/ 	.word	0x00000001
        /*006c*/ 	.word	0x00000001


	//----- nvinfo : EIATTR_CRS_STACK_SIZE
	.align		4
.L_1020:
        /*0070*/ 	.byte	0x04, 0x1e
        /*0072*/ 	.short	(.L_1022 - .L_1021)
.L_1021:
        /*0074*/ 	.word	0x00000000


	//----- nvinfo : EIATTR_CBANK_PARAM_SIZE
	.align		4
.L_1022:
        /*0078*/ 	.byte	0x03, 0x19
        /*007a*/ 	.short	0x0070


	//----- nvinfo : EIATTR_PARAM_CBANK
	.align		4
        /*007c*/ 	.byte	0x04, 0x0a
        /*007e*/ 	.short	(.L_1024 - .L_1023)
	.align		4
.L_1023:
        /*0080*/ 	.word	index@(.nv.constant0._ZN7cutlass13device_kernelIN5flash32FlashAttnBwdPostprocessConvertdQIN4cute5tupleIJNS3_1CILi96EEENS5_ILi64EEEEEENS_6half_tEfNS_4arch4Sm90ELi256ENS3_8TiledMMAINS3_8MMA_AtomIJNS3_4SM904GMMA25MMA_64x16x16_F32F16F16_SSILNSF_5MajorE1ELSH_0ELNSF_7ScaleInE1ELSI_1EEEEEENS3_6LayoutINS4_IJNS5_ILi1EEENS5_ILi2EEESM_EEENS4_IJNS5_ILi0EEESM_SP_EEEEENS4_IJNS3_10UnderscoreESS_SS_EEEEELb1EEEEEvNT_6ParamsE)
        /*0084*/ 	.short	0x0210
        /*0086*/ 	.short	0x0070


	//----- nvinfo : EIATTR_SW_WAR
	.align		4
.L_1024:
        /*0088*/ 	.byte	0x04, 0x36
        /*008a*/ 	.short	(.L_1026 - .L_1025)
.L_1025:
        /*008c*/ 	.word	0x00000008
.L_1026:


//--------------------- .nv.info._ZN7cutlass13device_kernelIN5flash11enable_sm90INS1_16FlashAttnBwdSm90INS1_25CollectiveMainloopBwdSm90ILi2ELi2ELi2EN4cute5tupleIJNS5_1CILi1EEES8_S8_EEENS6_IJNS7_ILi96EEENS7_ILi128EEENS7_ILi64EEEEEENS_6half_tEfNS_4arch4Sm90ELb1ELb0ELb1ELb1ELb1ELb1ELb0ELb1ELi2ELi1ELi2ELi2ELb0EEENS1_24CollectiveEpilogueBwdGQAISD_fSG_Li256ELb1ELb1EEENS1_25SingleTileBwdLPTSchedulerILb1ELi128ELb1EEEEEEEEEvNT_6ParamsE --------------------------
	.section	.nv.info._ZN7cutlass13device_kernelIN5flash11enable_sm90INS1_16FlashAttnBwdSm90INS1_25CollectiveMainloopBwdSm90ILi2ELi2ELi2EN4cute5tupleIJNS5_1CILi1EEES8_S8_EEENS6_IJNS7_ILi96EEENS7_ILi128EEENS7_ILi64EEEEEENS_6half_tEfNS_4arch4Sm90ELb1ELb0ELb1ELb1ELb1ELb1ELb0ELb1ELi2ELi1ELi2ELi2ELb0EEENS1_24CollectiveEpilogueBwdGQAISD_fSG_Li256ELb1ELb1EEENS1_25SingleTileBwdLPTSchedulerILb1ELi128ELb1EEEEEEEEEvNT_6ParamsE,"",@"SHT_CUDA_INFO"
	.sectionflags	@""
	.align	4


	//----- nvinfo : EIATTR_CUDA_API_VERSION
	.align		4
        /*0000*/ 	.byte	0x04, 0x37
        /*0002*/ 	.short	(.L_1028 - .L_1027)
.L_1027:
        /*0004*/ 	.word	0x00000082


	//----- nvinfo : EIATTR_KPARAM_INFO
	.align		4
.L_1028:
        /*0008*/ 	.byte	0x04, 0x17
        /*000a*/ 	.short	(.L_1030 - .L_1029)
.L_1029:
        /*000c*/ 	.word	0x00000000
        /*0010*/ 	.short	0x0000
        /*0012*/ 	.short	0x0070
        /*0014*/ 	.byte	0x00, 0xf0, 0x01, 0x1c


	//----- nvinfo : EIATTR_SPARSE_MMA_MASK
	.align		4
.L_1030:
        /*0018*/ 	.byte	0x03, 0x50
        /*001a*/ 	.short	0x0000


	//----- nvinfo : EIATTR_MAXREG_COUNT
	.align		4
        /*001c*/ 	.byte	0x03, 0x1b
        /*001e*/ 	.short	0x00a8


	//----- nvinfo : EIATTR_NUM_BARRIERS
	.align		4
        /*0020*/ 	.byte	0x02, 0x4c
        /*0022*/ 	.byte	0x10
	.zero		1


	//----- nvinfo : EIATTR_EXTERNS
	.align		4
        /*0024*/ 	.byte	0x04, 0x0f
        /*0026*/ 	.short	(.L_1032 - .L_1031)


	//   ....[0]....
	.align		4
.L_1031:
        /*0028*/ 	.word	index@(__assertfail)


	//----- nvinfo : EIATTR_ANNOTATIONS
	.align		4
.L_1032:
        /*002c*/ 	.byte	0x04, 0x55
        /*002e*/ 	.short	(.L_1034 - .L_1033)


	//   ....[0]....
.L_1033:
        /* <DEDUP_REMOVED lines=19> */


	//----- nvinfo : EIATTR_MERCURY_ISA_VERSION
	.align		4
.L_1034:
        /*0150*/ 	.byte	0x03, 0x5f
        /*0152*/ 	.short	0x0101


	//----- nvinfo : EIATTR_INT_WARP_WIDE_INSTR_OFFSETS
	.align		4
        /*0154*/ 	.byte	0x04, 0x31
        /*0156*/ 	.short	(.L_1036 - .L_1035)


	//   ....[0]....
.L_1035:
        /*0158*/ 	.word	0x00000190


	//   ....[1]....
        /*015c*/ 	.word	0x000001c0


	//   ....[2]....
        /*0160*/ 	.word	0x0000c240


	//   ....[3]....
        /*0164*/ 	.word	0x0000c8f0


	//   ....[4]....
        /*0168*/ 	.word	0x0000ce10


	//----- nvinfo : EIATTR_COOP_GROUP_MASK_REGIDS
	.align		4
.L_1036:
        /*016c*/ 	.byte	0x04, 0x29
        /*016e*/ 	.short	(.L_1038 - .L_1037)


	//   ....[0]....
.L_1037:
        /*0170*/ 	.word	0xffffffff


	//   ....[1]....
        /*0174*/ 	.word	0xffffffff


	//   ....[2]....
        /*0178*/ 	.word	0xffffffff


	//   ....[3]....
        /*017c*/ 	.word	0xffffffff


	//   ....[4]....
        /*0180*/ 	.word	0xffffffff


	//   ....[5]....
        /*0184*/ 	.word	0xffffffff


	//   ....[6]....
        /*0188*/ 	.word	0xffffffff


	//   ....[7]....
        /*018c*/ 	.word	0xffffffff


	//   ....[8]....
        /*0190*/ 	.word	0xffffffff


	//   ....[9]....
        /*0194*/ 	.word	0xffffffff


	//   ....[10]....
        /*0198*/ 	.word	0xffffffff


	//   ....[11]....
        /*019c*/ 	.word	0xffffffff


	//   ....[12]....
        /*01a0*/ 	.word	0xffffffff


	//   ....[13]....
        /*01a4*/ 	.word	0xffffffff


	//   ....[14]....
        /*01a8*/ 	.word	0xffffffff


	//   ....[15]....
        /*01ac*/ 	.word	0xffffffff


	//   ....[16]....
        /*01b0*/ 	.word	0xffffffff


	//   ....[17]....
        /*01b4*/ 	.word	0xffffffff


	//   ....[18]....
        /*01b8*/ 	.word	0xffffffff


	//   ....[19]....
        /*01bc*/ 	.word	0xffffffff


	//   ....[20]....
        /*01c0*/ 	.word	0xffffffff


	//   ....[21]....
        /*01c4*/ 	.word	0xffffffff


	//   ....[22]....
        /*01c8*/ 	.word	0xffffffff


	//   ....[23]....
        /*01cc*/ 	.word	0xffffffff


	//   ....[24]....
        /*01d0*/ 	.word	0xffffffff


	//   ....[25]....
        /*01d4*/ 	.word	0xffffffff


	//   ....[26]....
        /*01d8*/ 	.word	0xffffffff


	//   ....[27]....
        /*01dc*/ 	.word	0xffffffff


	//   ....[28]....
        /*01e0*/ 	.word	0xffffffff


	//   ....[29]....
        /*01e4*/ 	.word	0xffffffff


	//   ....[30]....
        /*01e8*/ 	.word	0xffffffff


	//   ....[31]....
        /*01ec*/ 	.word	0xffffffff


	//   ....[32]....
        /*01f0*/ 	.word	0xffffffff


	//   ....[33]....
        /*01f4*/ 	.word	0xffffffff


	//   ....[34]....
        /*01f8*/ 	.word	0xffffffff


	//   ....[35]....
        /*01fc*/ 	.word	0xffffffff


	//   ....[36]....
        /*0200*/ 	.word	0xffffffff


	//   ....[37]....
        /*0204*/ 	.word	0xffffffff


	//   ....[38]....
        /*0208*/ 	.word	0xffffffff


	//   ....[39]....
        /*020c*/ 	.word	0xffffffff


	//   ....[40]....
        /*0210*/ 	.word	0xffffffff


	//   ....[41]....
        /*0214*/ 	.word	0xffffffff


	//   ....[42]....
        /*0218*/ 	.word	0xffffffff


	//   ....[43]....
        /*021c*/ 	.word	0xffffffff


	//   ....[44]....
        /*0220*/ 	.word	0xffffffff


	//   ....[45]....
        /*0224*/ 	.word	0xffffffff


	//   ....[46]....
        /*0228*/ 	.word	0xffffffff


	//   ....[47]....
        /*022c*/ 	.word	0xffffffff


	//   ....[48]....
        /*0230*/ 	.word	0xffffffff


	//   ....[49]....
        /*0234*/ 	.word	0xffffffff


	//   ....[50]....
        /*0238*/ 	.word	0xffffffff


	//   ....[51]....
        /*023c*/ 	.word	0xffffffff


	//   ....[52]....
        /*0240*/ 	.word	0xffffffff


	//   ....[53]....
        /*0244*/ 	.word	0xffffffff


	//   ....[54]....
        /*0248*/ 	.word	0xffffffff


	//   ....[55]....
        /*024c*/ 	.word	0xffffffff


	//   ....[56]....
        /*0250*/ 	.word	0xffffffff


	//   ....[57]....
        /*0254*/ 	.word	0xffffffff


	//   ....[58]....
        /*0258*/ 	.word	0xffffffff


	//   ....[59]....
        /*025c*/ 	.word	0xffffffff


	//   ....[60]....
        /*0260*/ 	.word	0xffffffff


	//   ....[61]....
        /*0264*/ 	.word	0xffffffff


	//   ....[62]....
        /*0268*/ 	.word	0xffffffff


	//   ....[63]....
        /*026c*/ 	.word	0xffffffff


	//   ....[64]....
        /*0270*/ 	.word	0xffffffff


	//   ....[65]....
        /*0274*/ 	.word	0xffffffff


	//   ....[66]....
        /*0278*/ 	.word	0xffffffff


	//   ....[67]....
        /*027c*/ 	.word	0xffffffff


	//   ....[68]....
        /*0280*/ 	.word	0xffffffff


	//   ....[69]....
        /*0284*/ 	.word	0xffffffff


	//   ....[70]....
        /*0288*/ 	.word	0xffffffff


	//   ....[71]....
        /*028c*/ 	.word	0xffffffff


	//   ....[72]....
        /*0290*/ 	.word	0xffffffff


	//   ....[73]....
        /*0294*/ 	.word	0xffffffff


	//   ....[74]....
        /*0298*/ 	.word	0xffffffff


	//   ....[75]....
        /*029c*/ 	.word	0xffffffff


	//   ....[76]....
        /*02a0*/ 	.word	0xffffffff


	//   ....[77]....
        /*02a4*/ 	.word	0xffffffff


	//   ....[78]....
        /*02a8*/ 	.word	0xffffffff


	//   ....[79]....
        /*02ac*/ 	.word	0xffffffff


	//   ....[80]....
        /*02b0*/ 	.word	0xffffffff


	//   ....[81]....
        /*02b4*/ 	.word	0xffffffff


	//   ....[82]....
        /*02b8*/ 	.word	0xffffffff


	//   ....[83]....
        /*02bc*/ 	.word	0xffffffff


	//   ....[84]....
        /*02c0*/ 	.word	0xffffffff


	//   ....[85]....
        /*02c4*/ 	.word	0xffffffff


	//   ....[86]....
        /*02c8*/ 	.word	0xffffffff


	//   ....[87]....
        /*02cc*/ 	.word	0xffffffff


	//   ....[88]....
        /*02d0*/ 	.word	0xffffffff


	//   ....[89]....
        /*02d4*/ 	.word	0xffffffff


	//   ....[90]....
        /*02d8*/ 	.word	0xffffffff


	//   ....[91]....
        /*02dc*/ 	.word	0xffffffff


	//   ....[92]....
        /*02e0*/ 	.word	0xffffffff


	//   ....[93]....
        /*02e4*/ 	.word	0xffffffff


	//   ....[94]....
        /*02e8*/ 	.word	0xffffffff


	//   ....[95]....
        /*02ec*/ 	.word	0xffffffff


	//   ....[96]....
        /*02f0*/ 	.word	0xffffffff


	//   ....[97]....
        /*02f4*/ 	.word	0xffffffff


	//   ....[98]....
        /*02f8*/ 	.word	0xffffffff


	//   ....[99]....
        /*02fc*/ 	.word	0xffffffff


	//   ....[100]....
        /*0300*/ 	.word	0xffffffff


	//   ....[101]....
        /*0304*/ 	.word	0xffffffff


	//   ....[102]....
        /*0308*/ 	.word	0xffffffff


	//   ....[103]....
        /*030c*/ 	.word	0xffffffff


	//   ....[104]....
        /*0310*/ 	.word	0xffffffff


	//   ....[105]....
        /*0314*/ 	.word	0xffffffff


	//   ....[106]....
        /*0318*/ 	.word	0xffffffff


	//   ....[107]....
        /*031c*/ 	.word	0xffffffff


	//   ....[108]....
        /*0320*/ 	.word	0xffffffff


	//   ....[109]....
        /*0324*/ 	.word	0xffffffff


	//   ....[110]....
        /*0328*/ 	.word	0xffffffff


	//   ....[111]....
        /*032c*/ 	.word	0xffffffff


	//   ....[112]....
        /*0330*/ 	.word	0xffffffff


	//   ....[113]....
        /*0334*/ 	.word	0x0500000f


	//   ....[114]....
        /*0338*/ 	.word	0x0500000f


	//   ....[115]....
        /*033c*/ 	.word	0x0500000f


	//   ....[116]....
        /*0340*/ 	.word	0x0500000f


	//   ....[117]....
        /*0344*/ 	.word	0x0500000f


	//   ....[118]....
        /*0348*/ 	.word	0x0500000f


	//----- nvinfo : EIATTR_COOP_GROUP_INSTR_OFFSETS
	.align		4
.L_1038:
        /*034c*/ 	.byte	0x04, 0x28
        /*034e*/ 	.short	(.L_1040 - .L_1039)


	//   ....[0]....
.L_1039:
        /*0350*/ 	.word	0x00000070


	//   ....[1]....
        /*0354*/ 	.word	0x000001a0


	//   ....[2]....
        /*0358*/ 	.word	0x000001f0


	//   ....[3]....
        /*035c*/ 	.word	0x000003e0


	//   ....[4]....
        /*0360*/ 	.word	0x00000630


	//   ....[5]....
        /*0364*/ 	.word	0x00001620


	//   ....[6]....
        /*0368*/ 	.word	0x00002990


	//   ....[7]....
        /*036c*/ 	.word	0x00002aa0


	//   ....[8]....
        /*0370*/ 	.word	0x00002ae0


	//   ....[9]....
        /*0374*/ 	.word	0x00003260


	//   ....[10]....
        /*0378*/ 	.word	0x00003300


	//   ....[11]....
        /*037c*/ 	.word	0x00003330


	//   ....[12]....
        /*0380*/ 	.word	0x00003370


	//   ....[13]....
        /*0384*/ 	.word	0x000035f0


	//   ....[14]....
        /*0388*/ 	.word	0x00003640


	//   ....[15]....
        /*038c*/ 	.word	0x00003680


	//   ....[16]....
        /*0390*/ 	.word	0x00003690


	//   ....[17]....
        /*0394*/ 	.word	0x000036b0


	//   ....[18]....
        /*0398*/ 	.word	0x000036c0


	//   ....[19]....
        /*039c*/ 	.word	0x00003780


	//   ....[20]....
        /*03a0*/ 	.word	0x000037f0


	//   ....[21]....
        /*03a4*/ 	.word	0x00003800


	//   ....[22]....
        /*03a8*/ 	.word	0x00003890


	//   ....[23]....
        /*03ac*/ 	.word	0x000038c0


	//   ....[24]....
        /*03b0*/ 	.word	0x000038d0


	//   ....[25]....
        /*03b4*/ 	.word	0x00003940


	//   ....[26]....
        /*03b8*/ 	.word	0x00003960


	//   ....[27]....
        /*03bc*/ 	.word	0x000039a0


	//   ....[28]....
        /*03c0*/ 	.word	0x000039d0


	//   ....[29]....
        /*03c4*/ 	.word	0x00003a10


	//   ....[30]....
        /*03c8*/ 	.word	0x00003aa0


	//   ....[31]....
        /*03cc*/ 	.word	0x00003ae0


	//   ....[32]....
        /*03d0*/ 	.word	0x00003b40


	//   ....[33]....
        /*03d4*/ 	.word	0x00003b60


	//   ....[34]....
        /*03d8*/ 	.word	0x00003bb0


	//   ....[35]....
        /*03dc*/ 	.word	0x00003bf0


	//   ....[36]....
        /*03e0*/ 	.word	0x00003cd0


	//   ....[37]....
        /*03e4*/ 	.word	0x00003cf0


	//   ....[38]....
        /*03e8*/ 	.word	0x00003f80


	//   ....[39]....
        /*03ec*/ 	.word	0x00003fa0


	//   ....[40]....
        /*03f0*/ 	.word	0x00004030


	//   ....[41]....
        /*03f4*/ 	.word	0x00004050


	//   ....[42]....
        /*03f8*/ 	.word	0x00004060


	//   ....[43]....
        /*03fc*/ 	.word	0x000040a0


	//   ....[44]....
        /*0400*/ 	.word	0x000040c0


	//   ....[45]....
        /*0404*/ 	.word	0x000040d0


	//   ....[46]....
        /*0408*/ 	.word	0x000042a0


	//   ....[47]....
        /*040c*/ 	.word	0x000042b0


	//   ....[48]....
        /*0410*/ 	.word	0x000042f0


	//   ....[49]....
        /*0414*/ 	.word	0x00004300


	//   ....[50]....
        /*0418*/ 	.word	0x00004340


	//   ....[51]....
        /*041c*/ 	.word	0x00004390


	//   ....[52]....
        /*0420*/ 	.word	0x000043f0


	//   ....[53]....
        /*0424*/ 	.word	0x00004430


	//   ....[54]....
        /*0428*/ 	.word	0x00006bd0


	//   ....[55]....
        /*042c*/ 	.word	0x00006bf0


	//   ....[56]....
        /*0430*/ 	.word	0x00006c00


	//   ....[57]....
        /*0434*/ 	.word	0x00006c10


	//   ....[58]....
        /*0438*/ 	.word	0x00006c20


	//   ....[59]....
        /*043c*/ 	.word	0x00006c30


	//   ....[60]....
        /*0440*/ 	.word	0x00006c40


	//   ....[61]....
        /*0444*/ 	.word	0x00006c50


	//   ....[62]....
        /*0448*/ 	.word	0x00006c60


	//   ....[63]....
        /*044c*/ 	.word	0x00006c70


	//   ....[64]....
        /*0450*/ 	.word	0x00006d30


	//   ....[65]....
        /*0454*/ 	.word	0x00006df0


	//   ....[66]....
        /*0458*/ 	.word	0x00006e30


	//   ....[67]....
        /*045c*/ 	.word	0x00006e70


	//   ....[68]....
        /*0460*/ 	.word	0x00006eb0


	//   ....[69]....
        /*0464*/ 	.word	0x00006ef0


	//   ....[70]....
        /*0468*/ 	.word	0x00006f30


	//   ....[71]....
        /*046c*/ 	.word	0x00006f70


	//   ....[72]....
        /*0470*/ 	.word	0x00006fb0


	//   ....[73]....
        /*0474*/ 	.word	0x00007130


	//   ....[74]....
        /*0478*/ 	.word	0x00007450


	//   ....[75]....
        /*047c*/ 	.word	0x000074b0


	//   ....[76]....
        /*0480*/ 	.word	0x00007860


	//   ....[77]....
        /*0484*/ 	.word	0x00007a50


	//   ....[78]....
        /*0488*/ 	.word	0x00007a70


	//   ....[79]....
        /*048c*/ 	.word	0x00007a80


	//   ....[80]....
        /*0490*/ 	.word	0x00007ac0


	//   ....[81]....
        /*0494*/ 	.word	0x00007b00


	//   ....[82]....
        /*0498*/ 	.word	0x00007cf0


	//   ....[83]....
        /*049c*/ 	.word	0x00007d10


	//   ....[84]....
        /*04a0*/ 	.word	0x00007ea0


	//   ....[85]....
        /*04a4*/ 	.word	0x00007ee0


	//   ....[86]....
        /*04a8*/ 	.word	0x00008420


	//   ....[87]....
        /*04ac*/ 	.word	0x00008430


	//   ....[88]....
        /*04b0*/ 	.word	0x00008440


	//   ....[89]....
        /*04b4*/ 	.word	0x00008450


	//   ....[90]....
        /*04b8*/ 	.word	0x00008460


	//   ....[91]....
        /*04bc*/ 	.word	0x00008470


	//   ....[92]....
        /*04c0*/ 	.word	0x000084a0


	//   ....[93]....
        /*04c4*/ 	.word	0x00008520


	//   ....[94]....
        /*04c8*/ 	.word	0x00008750


	//   ....[95]....
        /*04cc*/ 	.word	0x00008780


	//   ....[96]....
        /*04d0*/ 	.word	0x00008790


	//   ....[97]....
        /*04d4*/ 	.word	0x000087a0


	//   ....[98]....
        /*04d8*/ 	.word	0x000087b0


	//   ....[99]....
        /*04dc*/ 	.word	0x000087c0


	//   ....[100]....
        /*04e0*/ 	.word	0x000087d0


	//   ....[101]....
        /*04e4*/ 	.word	0x000087e0


	//   ....[102]....
        /*04e8*/ 	.word	0x0000a9f0


	//   ....[103]....
        /*04ec*/ 	.word	0x0000ab90


	//   ....[104]....
        /*04f0*/ 	.word	0x0000ade0


	//   ....[105]....
        /*04f4*/ 	.word	0x0000af80


	//   ....[106]....
        /*04f8*/ 	.word	0x0000b090


	//   ....[107]....
        /*04fc*/ 	.word	0x0000be40


	//   ....[108]....
        /*0500*/ 	.word	0x0000c170


	//   ....[109]....
        /*0504*/ 	.word	0x0000c570


	//   ....[110]....
        /*0508*/ 	.word	0x0000c820


	//   ....[111]....
        /*050c*/ 	.word	0x0000cad0


	//   ....[112]....
        /*0510*/ 	.word	0x0000cd40


	//   ....[113]....
        /*0514*/ 	.word	0x0000f480


	//   ....[114]....
        /*0518*/ 	.word	0x0000f670


	//   ....[115]....
        /*051c*/ 	.word	0x0000f6e0


	//   ....[116]....
        /*0520*/ 	.word	0x0000f750


	//   ....[117]....
        /*0524*/ 	.word	0x0000f7c0


	//   ....[118]....
        /*0528*/ 	.word	0x0000f830


	//----- nvinfo : EIATTR_REG_RECONFIG
	.align		4
.L_1040:
        /*052c*/ 	.byte	0x01, 0x54
	.zero		2


	//----- nvinfo : EIATTR_SYSCALL_OFFSETS
	.align		4
        /*0530*/ 	.byte	0x04, 0x46
        /*0532*/ 	.short	(.L_1042 - .L_1041)


	//   ....[0]....
.L_1041:
        /*0534*/ 	.word	0x00001280


	//   ....[1]....
        /*0538*/ 	.word	0x00001370


	//   ....[2]....
        /*053c*/ 	.word	0x000014d0


	//   ....[3]....
        /*0540*/ 	.word	0x000015c0


	//----- nvinfo : EIATTR_MBARRIER_INSTR_OFFSETS
	.align		4
.L_1042:
        /*0544*/ 	.byte	0x04, 0x39
        /*0546*/ 	.short	(.L_1044 - .L_1043)


	//   ....[0]....
.L_1043:
        /*0548*/ 	.word	0x00000290
        /*054c*/ 	.word	0x000000ff
        /*0550*/ 	.word	0x00026800
        /*0554*/ 	.short	0x0100
        /*0556*/ 	.byte	0x06
	.zero		1


	//   ....[1]....
        /*0558*/ 	.word	0x00000390
        /*055c*/ 	.word	0x000000ff
        /*0560*/ 	.word	0x00026810
        /*0564*/ 	.short	0x0100
        /*0566*/ 	.byte	0x08
	.zero		1


	//   ....[2]....
        /*0568*/ 	.word	0x000003a0
        /*056c*/ 	.word	0x000000ff
        /*0570*/ 	.word	0x00026820
        /*0574*/ 	.short	0x0100
        /*0576*/ 	.byte	0x08
	.zero		1


	//   ....[3]....
        /*0578*/ 	.word	0x000003b0
        /*057c*/ 	.word	0x000000ff
        /*0580*/ 	.word	0x00026818
        /*0584*/ 	.short	0x0100
        /*0586*/ 	.byte	0x08
	.zero		1


	//   ....[4]....
        /*0588*/ 	.word	0x000003c0
        /*058c*/ 	.word	0x000000ff
        /*0590*/ 	.word	0x00026828
        /*0594*/ 	.short	0x0100
        /*0596*/ 	.byte	0x08
	.zero		1


	//   ....[5]....
        /*0598*/ 	.word	0x000004f0
        /*059c*/ 	.word	0x000000ff
        /*05a0*/ 	.word	0x00026830
        /*05a4*/ 	.short	0x0100
        /*05a6*/ 	.byte	0x08
	.zero		1


	//   ....[6]....
        /*05a8*/ 	.word	0x00000500
        /*05ac*/ 	.word	0x000000ff
        /*05b0*/ 	.word	0x00026840
        /*05b4*/ 	.short	0x0100
        /*05b6*/ 	.byte	0x08
	.zero		1


	//   ....[7]....
        /*05b8*/ 	.word	0x00000510
        /*05bc*/ 	.word	0x000000ff
        /*05c0*/ 	.word	0x00026838
        /*05c4*/ 	.short	0x0100
        /*05c6*/ 	.byte	0x08
	.zero		1


	//   ....[8]....
        /*05c8*/ 	.word	0x00000520
        /*05cc*/ 	.word	0x000000ff
        /*05d0*/ 	.word	0x00026848
        /*05d4*/ 	.short	0x0100
        /*05d6*/ 	.byte	0x08
	.zero		1


	//   ....[9]....
        /*05d8*/ 	.word	0x00001650
        /*05dc*/ 	.word	0x00000010
        /*05e0*/ 	.word	0x00026800
        /*05e4*/ 	.short	0x010a
        /*05e6*/ 	.byte	0x3f
	.zero		1


	//   ....[10]....
        /*05e8*/ 	.word	0x00001670
        /*05ec*/ 	.word	0x00000010
        /*05f0*/ 	.word	0x00026800
        /*05f4*/ 	.short	0x010a
        /*05f6*/ 	.byte	0x3f
	.zero		1


	//   ....[11]....
        /*05f8*/ 	.word	0x00002150
        /*05fc*/ 	.word	0x00000006
        /*0600*/ 	.word	0x00026810
        /*0604*/ 	.short	0x010a
        /*0606*/ 	.byte	0x3f
	.zero		1


	//   ....[12]....
        /*0608*/ 	.word	0x000021c0
        /*060c*/ 	.word	0x00000006
        /*0610*/ 	.word	0x00026810
        /*0614*/ 	.short	0x010a
        /*0616*/ 	.byte	0x3f
	.zero		1


	//   ....[13]....
        /*0618*/ 	.word	0x00002570
        /*061c*/ 	.word	0x00000006
        /*0620*/ 	.word	0x00026830
        /*0624*/ 	.short	0x010a
        /*0626*/ 	.byte	0x3f
	.zero		1


	//   ....[14]....
        /*0628*/ 	.word	0x000025f0
        /*062c*/ 	.word	0x00000006
        /*0630*/ 	.word	0x00026830
        /*0634*/ 	.short	0x010a
        /*0636*/ 	.byte	0x3f
	.zero		1


	//   ....[15]....
        /*0638*/ 	.word	0x00005b30
        /*063c*/ 	.word	0x00000007
        /*0640*/ 	.word	0x00000000
        /*0644*/ 	.short	0x0101
        /*0646*/ 	.byte	0x3f
	.zero		1


	//   ....[16]....
        /*0648*/ 	.word	0x00005ec0
        /*064c*/ 	.word	0x00000006
        /*0650*/ 	.word	0x00000000
        /*0654*/ 	.short	0x0101
        /*0656*/ 	.byte	0x3f
	.zero		1


	//   ....[17]....
        /*0658*/ 	.word	0x000065e0
        /*065c*/ 	.word	0x00000005
        /*0660*/ 	.word	0x00026810
        /*0664*/ 	.short	0x010a
        /*0666*/ 	.byte	0x3f
	.zero		1


	//   ....[18]....
        /*0668*/ 	.word	0x00006660
        /*066c*/ 	.word	0x00000005
        /*0670*/ 	.word	0x00026810
        /*0674*/ 	.short	0x010a
        /*0676*/ 	.byte	0x3f
	.zero		1


	//   ....[19]....
        /*0678*/ 	.word	0x000069e0
        /*067c*/ 	.word	0x00000005
        /*0680*/ 	.word	0x00026830
        /*0684*/ 	.short	0x010a
        /*0686*/ 	.byte	0x3f
	.zero		1


	//   ....[20]....
        /*0688*/ 	.word	0x00006a70
        /*068c*/ 	.word	0x00000005
        /*0690*/ 	.word	0x00026830
        /*0694*/ 	.short	0x010a
        /*0696*/ 	.byte	0x3f
	.zero		1


	//   ....[21]....
        /*0698*/ 	.word	0x00009c90
        /*069c*/ 	.word	0x00000006
        /*06a0*/ 	.word	0x00000000
        /*06a4*/ 	.short	0x0101
        /*06a6*/ 	.byte	0x3f
	.zero		1


	//   ....[22]....
        /*06a8*/ 	.word	0x0000a040
        /*06ac*/ 	.word	0x00000005
        /*06b0*/ 	.word	0x00000000
        /*06b4*/ 	.short	0x0101
        /*06b6*/ 	.byte	0x3f
	.zero		1


	//   ....[23]....
        /*06b8*/ 	.word	0x0000dae0
        /*06bc*/ 	.word	0x0000000f
        /*06c0*/ 	.word	0x00026820
        /*06c4*/ 	.short	0x010a
        /*06c6*/ 	.byte	0x3f
	.zero		1


	//   ....[24]....
        /*06c8*/ 	.word	0x0000e080
        /*06cc*/ 	.word	0x0000000f
        /*06d0*/ 	.word	0x00026840
        /*06d4*/ 	.short	0x010a
        /*06d6*/ 	.byte	0x3f
	.zero		1


	//   ....[25]....
        /*06d8*/ 	.word	0x0000e2e0
        /*06dc*/ 	.word	0x0000000f
        /*06e0*/ 	.word	0x00026828
        /*06e4*/ 	.short	0x010a
        /*06e6*/ 	.byte	0x3f
	.zero		1


	//   ....[26]....
        /*06e8*/ 	.word	0x0000e540
        /*06ec*/ 	.word	0x0000000f
        /*06f0*/ 	.word	0x00026848
        /*06f4*/ 	.short	0x010a
        /*06f6*/ 	.byte	0x3f
	.zero		1


	//   ....[27]....
        /*06f8*/ 	.word	0x0000e740
        /*06fc*/ 	.word	0x0000000f
        /*0700*/ 	.word	0x00026820
        /*0704*/ 	.short	0x010a
        /*0706*/ 	.byte	0x3f
	.zero		1


	//   ....[28]....
        /*0708*/ 	.word	0x0000ea00
        /*070c*/ 	.word	0x0000000f
        /*0710*/ 	.word	0x00026840
        /*0714*/ 	.short	0x010a
        /*0716*/ 	.byte	0x3f
	.zero		1


	//   ....[29]....
        /*0718*/ 	.word	0x0000ec30
        /*071c*/ 	.word	0x0000000f
        /*0720*/ 	.word	0x00026828
        /*0724*/ 	.short	0x010a
        /*0726*/ 	.byte	0x3f
	.zero		1


	//   ....[30]....
        /*0728*/ 	.word	0x0000ef00
        /*072c*/ 	.word	0x00000003
        /*0730*/ 	.word	0x00026840
        /*0734*/ 	.short	0x010a
        /*0736*/ 	.byte	0x3f
	.zero		1


	//   ....[31]....
        /*0738*/ 	.word	0x0000f300
        /*073c*/ 	.word	0x00000007
        /*0740*/ 	.word	0x00000000
        /*0744*/ 	.short	0x010a
        /*0746*/ 	.byte	0x3f
	.zero		1


	//   ....[32]....
        /*0748*/ 	.word	0x0000f350
        /*074c*/ 	.word	0x00000003
        /*0750*/ 	.word	0x00000000
        /*0754*/ 	.short	0x010a
        /*0756*/ 	.byte	0x3f
	.zero		1


	//   ....[33]....
        /*0758*/ 	.word	0x0000f3b0
        /*075c*/ 	.word	0x00000005
        /*0760*/ 	.word	0x00000000
        /*0764*/ 	.short	0x010a
        /*0766*/ 	.byte	0x3f
	.zero		1


	//   ....[34]....
        /*0768*/ 	.word	0x0000f3e0
        /*076c*/ 	.word	0x00000003
        /*0770*/ 	.word	0x00000000
        /*0774*/ 	.short	0x010a
        /*0776*/ 	.byte	0x3f
	.zero		1


	//   ....[35]....
        /*0778*/ 	.word	0x0000f4b0
        /*077c*/ 	.word	0x00000010
        /*0780*/ 	.word	0x00026800
        /*0784*/ 	.short	0x010a
        /*0786*/ 	.byte	0x3f
	.zero		1


	//   ....[36]....
        /*0788*/ 	.word	0x0000f500
        /*078c*/ 	.word	0x00000006
        /*0790*/ 	.word	0x00026810
        /*0794*/ 	.short	0x010a
        /*0796*/ 	.byte	0x3f
	.zero		1


	//   ....[37]....
        /*0798*/ 	.word	0x0000f550
        /*079c*/ 	.word	0x00000006
        /*07a0*/ 	.word	0x00026830
        /*07a4*/ 	.short	0x010a
        /*07a6*/ 	.byte	0x3f
	.zero		1


	//   ....[38]....
        /*07a8*/ 	.word	0x0000f5a0
        /*07ac*/ 	.word	0x00000005
        /*07b0*/ 	.word	0x00026810
        /*07b4*/ 	.short	0x010a
        /*07b6*/ 	.byte	0x3f
	.zero		1


	//   ....[39]....
        /*07b8*/ 	.word	0x0000f5f0
        /*07bc*/ 	.word	0x00000005
        /*07c0*/ 	.word	0x00026830
        /*07c4*/ 	.short	0x010a
        /*07c6*/ 	.byte	0x3f
	.zero		1


	//   ....[40]....
        /*07c8*/ 	.word	0x0000f870
        /*07cc*/ 	.word	0x0000000f
        /*07d0*/ 	.word	0x00026820
        /*07d4*/ 	.short	0x010a
        /*07d6*/ 	.byte	0x3f
	.zero		1


	//   ....[41]....
        /*07d8*/ 	.word	0x0000f8c0
        /*07dc*/ 	.word	0x0000000f
        /*07e0*/ 	.word	0x00026840
        /*07e4*/ 	.short	0x010a
        /*07e6*/ 	.byte	0x3f
	.zero		1


	//   ....[42]....
        /*07e8*/ 	.word	0x0000f910
        /*07ec*/ 	.word	0x0000000f
        /*07f0*/ 	.word	0x00026828
        /*07f4*/ 	.short	0x010a
        /*07f6*/ 	.byte	0x3f
	.zero		1


	//   ....[43]....
        /*07f8*/ 	.word	0x0000f960
        /*07fc*/ 	.word	0x0000000f
        /*0800*/ 	.word	0x00026848
        /*0804*/ 	.short	0x010a
        /*0806*/ 	.byte	0x3f
	.zero		1


	//   ....[44]....
        /*0808*/ 	.word	0x0000f9c0
        /*080c*/ 	.word	0x0000000f
        /*0810*/ 	.word	0x00026820
        /*0814*/ 	.short	0x010a
        /*0816*/ 	.byte	0x3f
	.zero		1


	//   ....[45]....
        /*0818*/ 	.word	0x0000fa10
        /*081c*/ 	.word	0x0000000f
        /*0820*/ 	.word	0x00026840
        /*0824*/ 	.short	0x010a
        /*0826*/ 	.byte	0x3f
	.zero		1


	//   ....[46]....
        /*0828*/ 	.word	0x0000fa60
        /*082c*/ 	.word	0x0000000f
        /*0830*/ 	.word	0x00026828
        /*0834*/ 	.short	0x010a
        /*0836*/ 	.byte	0x3f
	.zero		1


	//   ....[47]....
        /*0838*/ 	.word	0x0000fab0
        /*083c*/ 	.word	0x00000003
        /*0840*/ 	.word	0x00026840
        /*0844*/ 	.short	0x010a
        /*0846*/ 	.byte	0x3f
	.zero		1


	//   ....[48]....
        /*0848*/ 	.word	0x0000fb80
        /*084c*/ 	.word	0x00000007
        /*0850*/ 	.word	0x00000000
        /*0854*/ 	.short	0x010a
        /*0856*/ 	.byte	0x3f
	.zero		1


	//   ....[49]....
        /*0858*/ 	.word	0x0000fbd0
        /*085c*/ 	.word	0x00000003
        /*0860*/ 	.word	0x00000000
        /*0864*/ 	.short	0x010a
        /*0866*/ 	.byte	0x3f
	.zero		1


	//   ....[50]....
        /*0868*/ 	.word	0x0000fc20
        /*086c*/ 	.word	0x00000005
        /*0870*/ 	.word	0x00000000
        /*0874*/ 	.short	0x010a
        /*0876*/ 	.byte	0x3f
	.zero		1


	//----- nvinfo : EIATTR_NUM_MBARRIERS
	.align		4
.L_1044:
        /*0878*/ 	.byte	0x03, 0x38
        /*087a*/ 	.short	0x0009


	//----- nvinfo : EIATTR_EXIT_INSTR_OFFSETS
	.align		4
        /*087c*/ 	.byte	0x04, 0x1c
        /*087e*/ 	.short	(.L_1046 - .L_1045)


	//   ....[0]....
.L_1045:
        /*0880*/ 	.word	0x0000f430


	//----- nvinfo : EIATTR_MAX_THREADS
	.align		4
.L_1046:
        /*0884*/ 	.byte	0x04, 0x05
        /*0886*/ 	.short	(.L_1048 - .L_1047)
.L_1047:
        /*0888*/ 	.word	0x00000180
        /*088c*/ 	.word	0x00000001
        /*0890*/ 	.word	0x00000001


	//----- nvinfo : EIATTR_CRS_STACK_SIZE
	.align		4
.L_1048:
        /*0894*/ 	.byte	0x04, 0x1e
        /*0896*/ 	.short	(.L_1050 - .L_1049)
.L_1049:
        /*0898*/ 	.word	0x00000000


	//----- nvinfo : EIATTR_CBANK_PARAM_SIZE
	.align		4
.L_1050:
        /*089c*/ 	.byte	0x03, 0x19
        /*089e*/ 	.short	0x0770


	//----- nvinfo : EIATTR_PARAM_CBANK
	.align		4
        /*08a0*/ 	.byte	0x04, 0x0a
        /*08a2*/ 	.short	(.L_1052 - .L_1051)
	.align		4
.L_1051:
        /*08a4*/ 	.word	index@(.nv.constant0._ZN7cutlass13device_kernelIN5flash11enable_sm90INS1_16FlashAttnBwdSm90INS1_25CollectiveMainloopBwdSm90ILi2ELi2ELi2EN4cute5tupleIJNS5_1CILi1EEES8_S8_EEENS6_IJNS7_ILi96EEENS7_ILi128EEENS7_ILi64EEEEEENS_6half_tEfNS_4arch4Sm90ELb1ELb0ELb1ELb1ELb1ELb1ELb0ELb1ELi2ELi1ELi2ELi2ELb0EEENS1_24CollectiveEpilogueBwdGQAISD_fSG_Li256ELb1ELb1EEENS1_25SingleTileBwdLPTSchedulerILb1ELi128ELb1EEEEEEEEEvNT_6ParamsE)
        /*08a8*/ 	.short	0x0210
        /*08aa*/ 	.short	0x0770


	//----- nvinfo : EIATTR_SW_WAR
	.align		4
.L_1052:
        /*08ac*/ 	.byte	0x04, 0x36
        /*08ae*/ 	.short	(.L_1054 - .L_1053)
.L_1053:
        /*08b0*/ 	.word	0x00000008
.L_1054:


//--------------------- .nv.info._ZN7cutlass13device_kernelIN5flash22FlashAttnBwdPreprocessIN4cute5tupleIJNS3_1CILi96EEENS5_ILi64EEEEEENS_6half_tEfNS_4arch4Sm90ELb1ELb1EEEEEvNT_6ParamsE --------------------------
	.section	.nv.info._ZN7cutlass13device_kernelIN5flash22FlashAttnBwdPreprocessIN4cute5tupleIJNS3_1CILi96EEENS5_ILi64EEEEEENS_6half_tEfNS_4arch4Sm90ELb1ELb1EEEEEvNT_6ParamsE,"",@"SHT_CUDA_INFO"
	.sectionflags	@""
	.align	4


	//----- nvinfo : EIATTR_CUDA_API_VERSION
	.align		4
        /*0000*/ 	.byte	0x04, 0x37
        /*0002*/ 	.short	(.L_1056 - .L_1055)
.L_1055:
        /*0004*/ 	.word	0x00000082


	//----- nvinfo : EIATTR_KPARAM_INFO
	.align		4
.L_1056:
        /*0008*/ 	.byte	0x04, 0x17
        /*000a*/ 	.short	(.L_1058 - .L_1057)
.L_1057:
        /*000c*/ 	.word	0x00000000
        /*0010*/ 	.short	0x0000
        /*0012*/ 	.short	0x0000
        /*0014*/ 	.byte	0x00, 0xf0, 0xc1, 0x03


	//----- nvinfo : EIATTR_SPARSE_MMA_MASK
	.align		4
.L_1058:
        /*0018*/ 	.byte	0x03, 0x50
        /*001a*/ 	.short	0x0000


	//----- nvinfo : EIATTR_MAXREG_COUNT
	.align		4
        /*001c*/ 	.byte	0x03, 0x1b
        /*001e*/ 	.short	0x0080


	//----- nvinfo : EIATTR_MERCURY_ISA_VERSION
	.align		4
        /*0020*/ 	.byte	0x03, 0x5f
        /*0022*/ 	.short	0x0101


	//----- nvinfo : EIATTR_COOP_GROUP_MASK_REGIDS
	.align		4
        /*0024*/ 	.byte	0x04, 0x29
        /*0026*/ 	.short	(.L_1060 - .L_1059)


	//   ....[0]....
.L_1059:
        /*0028*/ 	.word	0xffffffff


	//   ....[1]....
        /*002c*/ 	.word	0xffffffff


	//   ....[2]....
        /*0030*/ 	.word	0xffffffff


	//   ....[3]....
        /*0034*/ 	.word	0xffffffff


	//   ....[4]....
        /*0038*/ 	.word	0xffffffff


	//   ....[5]....
        /*003c*/ 	.word	0xffffffff


	//   ....[6]....
        /*0040*/ 	.word	0xffffffff


	//   ....[7]....
        /*0044*/ 	.word	0xffffffff


	//   ....[8]....
        /*0048*/ 	.word	0xffffffff


	//----- nvinfo : EIATTR_COOP_GROUP_INSTR_OFFSETS
	.align		4
.L_1060:
        /*004c*/ 	.byte	0x04, 0x28
        /*004e*/ 	.short	(.L_1062 - .L_1061)


	//   ....[0]....
.L_1061:
        /*0050*/ 	.word	0x00001020


	//   ....[1]....
        /*0054*/ 	.word	0x00001030


	//   ....[2]....
        /*0058*/ 	.word	0x00001040


	//   ....[3]....
        /*005c*/ 	.word	0x00001080


	//   ....[4]....
        /*0060*/ 	.word	0x00001090


	//   ....[5]....
        /*0064*/ 	.word	0x000010a0


	//   ....[6]....
        /*0068*/ 	.word	0x000010e0


	//   ....[7]....
        /*006c*/ 	.word	0x00001100


	//   ....[8]....
        /*0070*/ 	.word	0x00001110


	//----- nvinfo : EIATTR_EXIT_INSTR_OFFSETS
	.align		4
.L_1062:
        /*0074*/ 	.byte	0x04, 0x1c
        /*0076*/ 	.short	(.L_1064 - .L_1063)


	//   ....[0]....
.L_1063:
        /*0078*/ 	.word	0x000001b0


	//   ....[1]....
        /*007c*/ 	.word	0x00001740


	//   ....[2]....
        /*0080*/ 	.word	0x000017c0


	//----- nvinfo : EIATTR_MAX_THREADS
	.align		4
.L_1064:
        /*0084*/ 	.byte	0x04, 0x05
        /*0086*/ 	.short	(.L_1066 - .L_1065)
.L_1065:
        /*0088*/ 	.word	0x00000100
        /*008c*/ 	.word	0x00000001
        /*0090*/ 	.word	0x00000001


	//----- nvinfo : EIATTR_CRS_STACK_SIZE
	.align		4
.L_1066:
        /*0094*/ 	.byte	0x04, 0x1e
        /*0096*/ 	.short	(.L_1068 - .L_1067)
.L_1067:
        /*0098*/ 	.word	0x00000000


	//----- nvinfo : EIATTR_CBANK_PARAM_SIZE
	.align		4
.L_1068:
        /*009c*/ 	.byte	0x03, 0x19
        /*009e*/ 	.short	0x00f0


	//----- nvinfo : EIATTR_PARAM_CBANK
	.align		4
        /*00a0*/ 	.byte	0x04, 0x0a
        /*00a2*/ 	.short	(.L_1070 - .L_1069)
	.align		4
.L_1069:
        /*00a4*/ 	.word	index@(.nv.constant0._ZN7cutlass13device_kernelIN5flash22FlashAttnBwdPreprocessIN4cute5tupleIJNS3_1CILi96EEENS5_ILi64EEEEEENS_6half_tEfNS_4arch4Sm90ELb1ELb1EEEEEvNT_6ParamsE)
        /*00a8*/ 	.short	0x0210
        /*00aa*/ 	.short	0x00f0


	//----- nvinfo : EIATTR_SW_WAR
	.align		4
.L_1070:
        /*00ac*/ 	.byte	0x04, 0x36
        /*00ae*/ 	.short	(.L_1072 - .L_1071)
.L_1071:
        /*00b0*/ 	.word	0x00000008
.L_1072:


//--------------------- .nv.info._ZN7cutlass13device_kernelIN5flash11enable_sm90INS1_16FlashAttnBwdSm90INS1_25CollectiveMainloopBwdSm90ILi2ELi2ELi2EN4cute5tupleIJNS5_1CILi1EEES8_S8_EEENS6_IJNS7_ILi128EEESA_NS7_ILi64EEEEEENS_6half_tEfNS_4arch4Sm90ELb0ELb0ELb0ELb0ELb0ELb1ELb0ELb0ELi2ELi1ELi2ELi2ELb0EEENS1_21CollectiveEpilogueBwdISC_SD_SF_Li256ELb0ELb0ELi1EEENS1_19SingleTileSchedulerILb0ELb0ELb0ELi128EEEEEEEEEvNT_6ParamsE --------------------------
	.section	.nv.info._ZN7cutlass13device_kernelIN5flash11enable_sm90INS1_16FlashAttnBwdSm90INS1_25CollectiveMainloopBwdSm90ILi2ELi2ELi2EN4cute5tupleIJNS5_1CILi1EEES8_S8_EEENS6_IJNS7_ILi128EEESA_NS7_ILi64EEEEEENS_6half_tEfNS_4arch4Sm90ELb0ELb0ELb0ELb0ELb0ELb1ELb0ELb0ELi2ELi1ELi2ELi2ELb0EEENS1_21CollectiveEpilogueBwdISC_SD_SF_Li256ELb0ELb0ELi1EEENS1_19SingleTileSchedulerILb0ELb0ELb0ELi128EEEEEEEEEvNT_6ParamsE,"",@"SHT_CUDA_INFO"
	.sectionflags	@""
	.align	4


	//----- nvinfo : EIATTR_CUDA_API_VERSION
	.align		4
        /*0000*/ 	.byte	0x04, 0x37
        /*0002*/ 	.short	(.L_1074 - .L_1073)
.L_1073:
        /*0004*/ 	.word	0x00000082


	//----- nvinfo : EIATTR_KPARAM_INFO
	.align		4
.L_1074:
        /*0008*/ 	.byte	0x04, 0x17
        /*000a*/ 	.short	(.L_1076 - .L_1075)
.L_1075:
        /*000c*/ 	.word	0x00000000
        /*0010*/ 	.short	0x0000
        /*0012*/ 	.short	0x0070
        /*0014*/ 	.byte	0x00, 0xf0, 0x01, 0x24


	//----- nvinfo : EIATTR_SPARSE_MMA_MASK
	.align		4
.L_1076:
        /*0018*/ 	.byte	0x03, 0x50
        /*001a*/ 	.short	0x0000


	//----- nvinfo : EIATTR_MAXREG_COUNT
	.align		4
        /*001c*/ 	.byte	0x03, 0x1b
        /*001e*/ 	.short	0x00a8


	//----- nvinfo : EIATTR_NUM_BARRIERS
	.align		4
        /*0020*/ 	.byte	0x02, 0x4c
        /*0022*/ 	.byte	0x10
	.zero		1


	//----- nvinfo : EIATTR_EXTERNS
	.align		4
        /*0024*/ 	.byte	0x04, 0x0f
        /*0026*/ 	.short	(.L_1078 - .L_1077)


	//   ....[0]....
	.align		4
.L_1077:
        /*0028*/ 	.word	index@(__assertfail)


	//----- nvinfo : EIATTR_ANNOTATIONS
	.align		4
.L_1078:
        /*002c*/ 	.byte	0x04, 0x55
        /*002e*/ 	.short	(.L_1080 - .L_1079)


	//   ....[0]....
.L_1079:
        /*0030*/ 	.word	0x00000001
        /*0034*/ 	.byte	0x40, 0x0c, 0x00, 0x00, 0x01, 0x00, 0x00, 0x00, 0xd0, 0x0e, 0x00, 0x00, 0x01, 0x00, 0x00, 0x00
        /*0044*/ 	.byte	0x00, 0x14, 0x00, 0x00, 0x01, 0x00, 0x00, 0x00, 0x30, 0x14, 0x00, 0x00, 0x01, 0x00, 0x00, 0x00
        /*0054*/ 	.byte	0x60, 0x14, 0x00, 0x00, 0x01, 0x00, 0x00, 0x00, 0xd0, 0x15, 0x00, 0x00, 0x01, 0x00, 0x00, 0x00
        /*0064*/ 	.byte	0x00, 0x16, 0x00, 0x00, 0x01, 0x00, 0x00, 0x00, 0x20, 0x16, 0x00, 0x00, 0x01, 0x00, 0x00, 0x00
        /*0074*/ 	.byte	0x80, 0x4c, 0x00, 0x00


	//----- nvinfo : EIATTR_MERCURY_ISA_VERSION
	.align		4
.L_1080:
        /*0078*/ 	.byte	0x03, 0x5f
        /*007a*/ 	.short	0x0101


	//----- nvinfo : EIATTR_INT_WARP_WIDE_INSTR_OFFSETS
	.align		4
        /*007c*/ 	.byte	0x04, 0x31
        /*007e*/ 	.short	(.L_1082 - .L_1081)


	//   ....[0]....
.L_1081:
        /*0080*/ 	.word	0x000001e0


	//   ....[1]....
        /*0084*/ 	.word	0x000002a0


	//----- nvinfo : EIATTR_COOP_GROUP_MASK_REGIDS
	.align		4
.L_1082:
        /*0088*/ 	.byte	0x04, 0x29
        /*008a*/ 	.short	(.L_1084 - .L_1083)


	//   ....[0]....
.L_1083:
        /*008c*/ 	.word	0xffffffff


	//   ....[1]....
        /*0090*/ 	.word	0xffffffff


	//   ....[2]....
        /*0094*/ 	.word	0xffffffff


	//   ....[3]....
        /*0098*/ 	.word	0xffffffff


	//   ....[4]....
        /*009c*/ 	.word	0xffffffff


	//   ....[5]....
        /*00a0*/ 	.word	0xffffffff


	//   ....[6]....
        /*00a4*/ 	.word	0xffffffff


	//   ....[7]....
        /*00a8*/ 	.word	0xffffffff


	//   ....[8]....
        /*00ac*/ 	.word	0xffffffff


	//   ....[9]....
        /*00b0*/ 	.word	0xffffffff


	//   ....[10]....
        /*00b4*/ 	.word	0xffffffff


	//   ....[11]....
        /*00b8*/ 	.word	0xffffffff


	//   ....[12]....
        /*00bc*/ 	.word	0xffffffff


	//   ....[13]....
        /*00c0*/ 	.word	0xffffffff


	//   ....[14]....
        /*00c4*/ 	.word	0xffffffff


	//   ....[15]....
        /*00c8*/ 	.word	0xffffffff


	//   ....[16]....
        /*00cc*/ 	.word	0xffffffff


	//   ....[17]....
        /*00d0*/ 	.word	0xffffffff


	//   ....[18]....
        /*00d4*/ 	.word	0xffffffff


	//   ....[19]....
        /*00d8*/ 	.word	0xffffffff


	//   ....[20]....
        /*00dc*/ 	.word	0xffffffff


	//   ....[21]....
        /*00e0*/ 	.word	0xffffffff


	//   ....[22]....
        /*00e4*/ 	.word	0xffffffff


	//   ....[23]....
        /*00e8*/ 	.word	0xffffffff


	//   ....[24]....
        /*00ec*/ 	.word	0xffffffff


	//   ....[25]....
        /*00f0*/ 	.word	0xffffffff


	//   ....[26]....
        /*00f4*/ 	.word	0xffffffff


	//   ....[27]....
        /*00f8*/ 	.word	0xffffffff


	//   ....[28]....
        /*00fc*/ 	.word	0xffffffff


	//   ....[29]....
        /*0100*/ 	.word	0xffffffff


	//   ....[30]....
        /*0104*/ 	.word	0xffffffff


	//   ....[31]....
        /*0108*/ 	.word	0xffffffff


	//   ....[32]....
        /*010c*/ 	.word	0xffffffff


	//   ....[33]....
        /*0110*/ 	.word	0xffffffff


	//   ....[34]....
        /*0114*/ 	.word	0xffffffff


	//   ....[35]....
        /*0118*/ 	.word	0xffffffff


	//   ....[36]....
        /*011c*/ 	.word	0xffffffff


	//   ....[37]....
        /*0120*/ 	.word	0xffffffff


	//   ....[38]....
        /*0124*/ 	.word	0xffffffff


	//   ....[39]....
        /*0128*/ 	.word	0xffffffff


	//   ....[40]....
        /*012c*/ 	.word	0xffffffff


	//   ....[41]....
        /*0130*/ 	.word	0xffffffff


	//   ....[42]....
        /*0134*/ 	.word	0xffffffff


	//   ....[43]....
        /*0138*/ 	.word	0xffffffff


	//   ....[44]....
        /*013c*/ 	.word	0xffffffff


	//   ....[45]....
        /*0140*/ 	.word	0xffffffff


	//   ....[46]....
        /*0144*/ 	.word	0xffffffff


	//   ....[47]....
        /*0148*/ 	.word	0xffffffff


	//   ....[48]....
        /*014c*/ 	.word	0xffffffff


	//   ....[49]....
        /*0150*/ 	.word	0xffffffff


	//   ....[50]....
        /*0154*/ 	.word	0xffffffff


	//   ....[51]....
        /*0158*/ 	.word	0xffffffff


	//   ....[52]....
        /*015c*/ 	.word	0xffffffff


	//   ....[53]....
        /*0160*/ 	.word	0xffffffff


	//   ....[54]....
        /*0164*/ 	.word	0xffffffff


	//   ....[55]....
        /*0168*/ 	.word	0xffffffff


	//   ....[56]....
        /*016c*/ 	.word	0xffffffff


	//   ....[57]....
        /*0170*/ 	.word	0xffffffff


	//   ....[58]....
        /*0174*/ 	.word	0xffffffff


	//   ....[59]....
        /*0178*/ 	.word	0xffffffff


	//   ....[60]....
        /*017c*/ 	.word	0xffffffff


	//   ....[61]....
        /*0180*/ 	.word	0xffffffff


	//   ....[62]....
        /*0184*/ 	.word	0xffffffff


	//   ....[63]....
        /*0188*/ 	.word	0xffffffff


	//   ....[64]....
        /*018c*/ 	.word	0xffffffff


	//   ....[65]....
        /*0190*/ 	.word	0xffffffff


	//   ....[66]....
        /*0194*/ 	.word	0xffffffff


	//   ....[67]....
        /*0198*/ 	.word	0xffffffff


	//   ....[68]....
        /*019c*/ 	.word	0xffffffff


	//   ....[69]....
        /*01a0*/ 	.word	0xffffffff


	//   ....[70]....
        /*01a4*/ 	.word	0xffffffff


	//   ....[71]....
        /*01a8*/ 	.word	0xffffffff


	//   ....[72]....
        /*01ac*/ 	.word	0x0500000f


	//----- nvinfo : EIATTR_COOP_GROUP_INSTR_OFFSETS
	.align		4
.L_1084:
        /*01b0*/ 	.byte	0x04, 0x28
        /*01b2*/ 	.short	(.L_1086 - .L_1085)


	//   ....[0]....
.L_1085:
        /*01b4*/ 	.word	0x00000060


	//   ....[1]....
        /*01b8*/ 	.word	0x000001f0


	//   ....[2]....
        /*01bc*/ 	.word	0x00000280


	//   ....[3]....
        /*01c0*/ 	.word	0x00000400


	//   ....[4]....
        /*01c4*/ 	.word	0x00000640


	//   ....[5]....
        /*01c8*/ 	.word	0x00000b90


	//   ....[6]....
        /*01cc*/ 	.word	0x00001ad0


	//   ....[7]....
        /*01d0*/ 	.word	0x00001b10


	//   ....[8]....
        /*01d4*/ 	.word	0x00001b50


	//   ....[9]....
        /*01d8*/ 	.word	0x00001bb0


	//   ....[10]....
        /*01dc*/ 	.word	0x00001c80


	//   ....[11]....
        /*01e0*/ 	.word	0x00001cd0


	//   ....[12]....
        /*01e4*/ 	.word	0x00001d10


	//   ....[13]....
        /*01e8*/ 	.word	0x00001d50


	//   ....[14]....
        /*01ec*/ 	.word	0x00001d80


	//   ....[15]....
        /*01f0*/ 	.word	0x00001dc0


	//   ....[16]....
        /*01f4*/ 	.word	0x00001e00


	//   ....[17]....
        /*01f8*/ 	.word	0x00001e80


	//   ....[18]....
        /*01fc*/ 	.word	0x00001ee0


	//   ....[19]....
        /*0200*/ 	.word	0x00001f10


	//   ....[20]....
        /*0204*/ 	.word	0x00001f40


	//   ....[21]....
        /*0208*/ 	.word	0x00001f70


	//   ....[22]....
        /*020c*/ 	.word	0x00001fb0


	//   ....[23]....
        /*0210*/ 	.word	0x00002050


	//   ....[24]....
        /*0214*/ 	.word	0x000020d0


	//   ....[25]....
        /*0218*/ 	.word	0x00002110


	//   ....[26]....
        /*021c*/ 	.word	0x00002150


	//   ....[27]....
        /*0220*/ 	.word	0x00002190


	//   ....[28]....
        /*0224*/ 	.word	0x000021e0


	//   ....[29]....
        /*0228*/ 	.word	0x00002220


	//   ....[30]....
        /*022c*/ 	.word	0x000022b0


	//   ....[31]....
        /*0230*/ 	.word	0x000022f0


	//   ....[32]....
        /*0234*/ 	.word	0x00002330


	//   ....[33]....
        /*0238*/ 	.word	0x00002380


	//   ....[34]....
        /*023c*/ 	.word	0x000023f0


	//   ....[35]....
        /*0240*/ 	.word	0x00002490


	//   ....[36]....
        /*0244*/ 	.word	0x000024d0


	//   ....[37]....
        /*0248*/ 	.word	0x000026a0


	//   ....[38]....
        /*024c*/ 	.word	0x00002b20


	//   ....[39]....
        /*0250*/ 	.word	0x00002b30


	//   ....[40]....
        /*0254*/ 	.word	0x00002b40


	//   ....[41]....
        /*0258*/ 	.word	0x00002b50


	//   ....[42]....
        /*025c*/ 	.word	0x00002b60


	//   ....[43]....
        /*0260*/ 	.word	0x00002b70


	//   ....[44]....
        /*0264*/ 	.word	0x00002ba0


	//   ....[45]....
        /*0268*/ 	.word	0x00002bd0


	//   ....[46]....
        /*026c*/ 	.word	0x00002c10


	//   ....[47]....
        /*0270*/ 	.word	0x00002c50


	//   ....[48]....
        /*0274*/ 	.word	0x00002c90


	//   ....[49]....
        /*0278*/ 	.word	0x00002cd0


	//   ....[50]....
        /*027c*/ 	.word	0x00002d00


	//   ....[51]....
        /*0280*/ 	.word	0x00002d30


	//   ....[52]....
        /*0284*/ 	.word	0x00002d90


	//   ....[53]....
        /*0288*/ 	.word	0x00002dd0


	//   ....[54]....
        /*028c*/ 	.word	0x00002e10


	//   ....[55]....
        /*0290*/ 	.word	0x00002e50


	//   ....[56]....
        /*0294*/ 	.word	0x00002e90


	//   ....[57]....
        /*0298*/ 	.word	0x00002ed0


	//   ....[58]....
        /*029c*/ 	.word	0x00002f10


	//   ....[59]....
        /*02a0*/ 	.word	0x00002f50


	//   ....[60]....
        /*02a4*/ 	.word	0x00002f90


	//   ....[61]....
        /*02a8*/ 	.word	0x00002fd0


	//   ....[62]....
        /*02ac*/ 	.word	0x00003010


	//   ....[63]....
        /*02b0*/ 	.word	0x00003050


	//   ....[64]....
        /*02b4*/ 	.word	0x00003090


	//   ....[65]....
        /*02b8*/ 	.word	0x000030d0


	//   ....[66]....
        /*02bc*/ 	.word	0x00003110


	//   ....[67]....
        /*02c0*/ 	.word	0x00003150


	//   ....[68]....
        /*02c4*/ 	.word	0x00003190


	//   ....[69]....
        /*02c8*/ 	.word	0x000031d0


	//   ....[70]....
        /*02cc*/ 	.word	0x00004e80


	//   ....[71]....
        /*02d0*/ 	.word	0x00005360


	//   ....[72]....
        /*02d4*/ 	.word	0x000077b0


	//----- nvinfo : EIATTR_REG_RECONFIG
	.align		4
.L_1086:
        /*02d8*/ 	.byte	0x01, 0x54
	.zero		2


	//----- nvinfo : EIATTR_SYSCALL_OFFSETS
	.align		4
        /*02dc*/ 	.byte	0x04, 0x46
        /*02de*/ 	.short	(.L_1088 - .L_1087)


	//   ....[0]....
.L_1087:
        /*02e0*/ 	.word	0x000007f0


	//   ....[1]....
        /*02e4*/ 	.word	0x000008e0


	//   ....[2]....
        /*02e8*/ 	.word	0x00000a40


	//   ....[3]....
        /*02ec*/ 	.word	0x00000b30


	//   ....[4]....
        /*02f0*/ 	.word	0x00004900


	//   ....[5]....
        /*02f4*/ 	.word	0x00004a30


	//   ....[6]....
        /*02f8*/ 	.word	0x00004b50


	//   ....[7]....
        /*02fc*/ 	.word	0x00004c70


	//----- nvinfo : EIATTR_MBARRIER_INSTR_OFFSETS
	.align		4
.L_1088:
        /*0300*/ 	.byte	0x04, 0x39
        /*0302*/ 	.short	(.L_1090 - .L_1089)


	//   ....[0]....
.L_1089:
        /*0304*/ 	.word	0x000002c0
        /*0308*/ 	.word	0x000000ff
        /*030c*/ 	.word	0x00030c00
        /*0310*/ 	.short	0x0100
        /*0312*/ 	.byte	0x06
	.zero		1


	//   ....[1]....
        /*0314*/ 	.word	0x000003b0
        /*0318*/ 	.word	0x000000ff
        /*031c*/ 	.word	0x00030c10
        /*0320*/ 	.short	0x0100
        /*0322*/ 	.byte	0x08
	.zero		1


	//   ....[2]....
        /*0324*/ 	.word	0x000003c0
        /*0328*/ 	.word	0x000000ff
        /*032c*/ 	.word	0x00030c20
        /*0330*/ 	.short	0x0100
        /*0332*/ 	.byte	0x08
	.zero		1


	//   ....[3]....
        /*0334*/ 	.word	0x000003d0
        /*0338*/ 	.word	0x000000ff
        /*033c*/ 	.word	0x00030c18
        /*0340*/ 	.short	0x0100
        /*0342*/ 	.byte	0x08
	.zero		1


	//   ....[4]....
        /*0344*/ 	.word	0x000003e0
        /*0348*/ 	.word	0x000000ff
        /*034c*/ 	.word	0x00030c28
        /*0350*/ 	.short	0x0100
        /*0352*/ 	.byte	0x08
	.zero		1


	//   ....[5]....
        /*0354*/ 	.word	0x00000510
        /*0358*/ 	.word	0x000000ff
        /*035c*/ 	.word	0x00030c30
        /*0360*/ 	.short	0x0100
        /*0362*/ 	.byte	0x08
	.zero		1


	//   ....[6]....
        /*0364*/ 	.word	0x00000520
        /*0368*/ 	.word	0x000000ff
        /*036c*/ 	.word	0x00030c40
        /*0370*/ 	.short	0x0100
        /*0372*/ 	.byte	0x08
	.zero		1


	//   ....[7]....
        /*0374*/ 	.word	0x00000530
        /*0378*/ 	.word	0x000000ff
        /*037c*/ 	.word	0x00030c38
        /*0380*/ 	.short	0x0100
        /*0382*/ 	.byte	0x08
	.zero		1


	//   ....[8]....
        /*0384*/ 	.word	0x00000540
        /*0388*/ 	.word	0x000000ff
        /*038c*/ 	.word	0x00030c48
        /*0390*/ 	.short	0x0100
        /*0392*/ 	.byte	0x08
	.zero		1


	//   ....[9]....
        /*0394*/ 	.word	0x00000bc0
        /*0398*/ 	.word	0x000000e1
        /*039c*/ 	.word	0x00030c00
        /*03a0*/ 	.short	0x010a
        /*03a2*/ 	.byte	0x3f
	.zero		1


	//   ....[10]....
        /*03a4*/ 	.word	0x00000c60
        /*03a8*/ 	.word	0x000000e1
        /*03ac*/ 	.word	0x00030c00
        /*03b0*/ 	.short	0x010a
        /*03b2*/ 	.byte	0x3f
	.zero		1


	//   ....[11]....
        /*03b4*/ 	.word	0x00001510
        /*03b8*/ 	.word	0x00000009
        /*03bc*/ 	.word	0x00030c10
        /*03c0*/ 	.short	0x010a
        /*03c2*/ 	.byte	0x3f
	.zero		1


	//   ....[12]....
        /*03c4*/ 	.word	0x00001580
        /*03c8*/ 	.word	0x00000009
        /*03cc*/ 	.word	0x00030c10
        /*03d0*/ 	.short	0x010a
        /*03d2*/ 	.byte	0x3f
	.zero		1


	//   ....[13]....
        /*03d4*/ 	.word	0x00001990
        /*03d8*/ 	.word	0x00000009
        /*03dc*/ 	.word	0x00030c30
        /*03e0*/ 	.short	0x010a
        /*03e2*/ 	.byte	0x3f
	.zero		1


	//   ....[14]....
        /*03e4*/ 	.word	0x00001a10
        /*03e8*/ 	.word	0x00000009
        /*03ec*/ 	.word	0x00030c30
        /*03f0*/ 	.short	0x010a
        /*03f2*/ 	.byte	0x3f
	.zero		1


	//   ....[15]....
        /*03f4*/ 	.word	0x00004150
        /*03f8*/ 	.word	0x0000000a
        /*03fc*/ 	.word	0x00000000
        /*0400*/ 	.short	0x0101
        /*0402*/ 	.byte	0x3f
	.zero		1


	//   ....[16]....
        /*0404*/ 	.word	0x00004590
        /*0408*/ 	.word	0x00000009
        /*040c*/ 	.word	0x00000000
        /*0410*/ 	.short	0x0101
        /*0412*/ 	.byte	0x3f
	.zero		1


	//   ....[17]....
        /*0414*/ 	.word	0x000061a0
        /*0418*/ 	.word	0x0000000b
        /*041c*/ 	.word	0x00030c20
        /*0420*/ 	.short	0x010a
        /*0422*/ 	.byte	0x3f
	.zero		1


	//   ....[18]....
        /*0424*/ 	.word	0x00006670
        /*0428*/ 	.word	0x0000000b
        /*042c*/ 	.word	0x00030c40
        /*0430*/ 	.short	0x010a
        /*0432*/ 	.byte	0x3f
	.zero		1


	//   ....[19]....
        /*0434*/ 	.word	0x000068a0
        /*0438*/ 	.word	0x0000000b
        /*043c*/ 	.word	0x00030c28
        /*0440*/ 	.short	0x010a
        /*0442*/ 	.byte	0x3f
	.zero		1


	//   ....[20]....
        /*0444*/ 	.word	0x00006a40
        /*0448*/ 	.word	0x0000000b
        /*044c*/ 	.word	0x00030c48
        /*0450*/ 	.short	0x010a
        /*0452*/ 	.byte	0x3f
	.zero		1


	//   ....[21]....
        /*0454*/ 	.word	0x00006c50
        /*0458*/ 	.word	0x0000000b
        /*045c*/ 	.word	0x00030c20
        /*0460*/ 	.short	0x010a
        /*0462*/ 	.byte	0x3f
	.zero		1


	//   ....[22]....
        /*0464*/ 	.word	0x00006e60
        /*0468*/ 	.word	0x0000000b
        /*046c*/ 	.word	0x00030c40
        /*0470*/ 	.short	0x010a
        /*0472*/ 	.byte	0x3f
	.zero		1


	//   ....[23]....
        /*0474*/ 	.word	0x00007060
        /*0478*/ 	.word	0x0000000b
        /*047c*/ 	.word	0x00030c28
        /*0480*/ 	.short	0x010a
        /*0482*/ 	.byte	0x3f
	.zero		1


	//   ....[24]....
        /*0484*/ 	.word	0x00007260
        /*0488*/ 	.word	0x0000000d
        /*048c*/ 	.word	0x00030c40
        /*0490*/ 	.short	0x010a
        /*0492*/ 	.byte	0x3f
	.zero		1


	//   ....[25]....
        /*0494*/ 	.word	0x00007620
        /*0498*/ 	.word	0x00000006
        /*049c*/ 	.word	0x00000000
        /*04a0*/ 	.short	0x010a
        /*04a2*/ 	.byte	0x3f
	.zero		1


	//   ....[26]....
        /*04a4*/ 	.word	0x00007680
        /*04a8*/ 	.word	0x00000003
        /*04ac*/ 	.word	0x00000000
        /*04b0*/ 	.short	0x010a
        /*04b2*/ 	.byte	0x3f
	.zero		1


	//   ....[27]....
        /*04b4*/ 	.word	0x000076e0
        /*04b8*/ 	.word	0x00000000
        /*04bc*/ 	.word	0x00000000
        /*04c0*/ 	.short	0x010a
        /*04c2*/ 	.byte	0x3f
	.zero		1


	//   ....[28]....
        /*04c4*/ 	.word	0x00007710
        /*04c8*/ 	.word	0x00000003
        /*04cc*/ 	.word	0x00000000
        /*04d0*/ 	.short	0x010a
        /*04d2*/ 	.byte	0x3f
	.zero		1


	//   ....[29]....
        /*04d4*/ 	.word	0x000077e0
        /*04d8*/ 	.word	0x000000e1
        /*04dc*/ 	.word	0x00030c00
        /*04e0*/ 	.short	0x010a
        /*04e2*/ 	.byte	0x3f
	.zero		1


	//   ....[30]....
        /*04e4*/ 	.word	0x00007830
        /*04e8*/ 	.word	0x00000009
        /*04ec*/ 	.word	0x00030c10
        /*04f0*/ 	.short	0x010a
        /*04f2*/ 	.byte	0x3f
	.zero		1


	//   ....[31]....
        /*04f4*/ 	.word	0x00007880
        /*04f8*/ 	.word	0x00000009
        /*04fc*/ 	.word	0x00030c30
        /*0500*/ 	.short	0x010a
        /*0502*/ 	.byte	0x3f
	.zero		1


	//   ....[32]....
        /*0504*/ 	.word	0x000078d0
        /*0508*/ 	.word	0x0000000b
        /*050c*/ 	.word	0x00030c20
        /*0510*/ 	.short	0x010a
        /*0512*/ 	.byte	0x3f
	.zero		1


	//   ....[33]....
        /*0514*/ 	.word	0x00007920
        /*0518*/ 	.word	0x0000000b
        /*051c*/ 	.word	0x00030c40
        /*0520*/ 	.short	0x010a
        /*0522*/ 	.byte	0x3f
	.zero		1


	//   ....[34]....
        /*0524*/ 	.word	0x00007970
        /*0528*/ 	.word	0x0000000b
        /*052c*/ 	.word	0x00030c28
        /*0530*/ 	.short	0x010a
        /*0532*/ 	.byte	0x3f
	.zero		1


	//   ....[35]....
        /*0534*/ 	.word	0x000079c0
        /*0538*/ 	.word	0x0000000b
        /*053c*/ 	.word	0x00030c48
        /*0540*/ 	.short	0x010a
        /*0542*/ 	.byte	0x3f
	.zero		1


	//   ....[36]....
        /*0544*/ 	.word	0x00007a20
        /*0548*/ 	.word	0x0000000b
        /*054c*/ 	.word	0x00030c20
        /*0550*/ 	.short	0x010a
        /*0552*/ 	.byte	0x3f
	.zero		1


	//   ....[37]....
        /*0554*/ 	.word	0x00007a70
        /*0558*/ 	.word	0x0000000b
        /*055c*/ 	.word	0x00030c40
        /*0560*/ 	.short	0x010a
        /*0562*/ 	.byte	0x3f
	.zero		1


	//   ....[38]....
        /*0564*/ 	.word	0x00007ac0
        /*0568*/ 	.word	0x0000000b
        /*056c*/ 	.word	0x00030c28
        /*0570*/ 	.short	0x010a
        /*0572*/ 	.byte	0x3f
	.zero		1


	//   ....[39]....
        /*0574*/ 	.word	0x00007b10
        /*0578*/ 	.word	0x0000000d
        /*057c*/ 	.word	0x00030c40
        /*0580*/ 	.short	0x010a
        /*0582*/ 	.byte	0x3f
	.zero		1


	//   ....[40]....
        /*0584*/ 	.word	0x00007bf0
        /*0588*/ 	.word	0x00000006
        /*058c*/ 	.word	0x00000000
        /*0590*/ 	.short	0x010a
        /*0592*/ 	.byte	0x3f
	.zero		1


	//   ....[41]....
        /*0594*/ 	.word	0x00007c40
        /*0598*/ 	.word	0x00000003
        /*059c*/ 	.word	0x00000000
        /*05a0*/ 	.short	0x010a
        /*05a2*/ 	.byte	0x3f
	.zero		1


	//   ....[42]....
        /*05a4*/ 	.word	0x00007c90
        /*05a8*/ 	.word	0x00000000
        /*05ac*/ 	.word	0x00000000
        /*05b0*/ 	.short	0x010a
        /*05b2*/ 	.byte	0x3f
	.zero		1


	//----- nvinfo : EIATTR_NUM_MBARRIERS
	.align		4
.L_1090:
        /*05b4*/ 	.byte	0x03, 0x38
        /*05b6*/ 	.short	0x0009


	//----- nvinfo : EIATTR_EXIT_INSTR_OFFSETS
	.align		4
        /*05b8*/ 	.byte	0x04, 0x1c
        /*05ba*/ 	.short	(.L_1092 - .L_1091)


	//   ....[0]....
.L_1091:
        /*05bc*/ 	.word	0x00007760


	//----- nvinfo : EIATTR_MAX_THREADS
	.align		4
.L_1092:
        /*05c0*/ 	.byte	0x04, 0x05
        /*05c2*/ 	.short	(.L_1094 - .L_1093)
.L_1093:
        /*05c4*/ 	.word	0x00000180
        /*05c8*/ 	.word	0x00000001
        /*05cc*/ 	.word	0x00000001


	//----- nvinfo : EIATTR_CRS_STACK_SIZE
	.align		4
.L_1094:
        /*05d0*/ 	.byte	0x04, 0x1e
        /*05d2*/ 	.short	(.L_1096 - .L_1095)
.L_1095:
        /*05d4*/ 	.word	0x00000000


	//----- nvinfo : EIATTR_CBANK_PARAM_SIZE
	.align		4
.L_1096:
        /*05d8*/ 	.byte	0x03, 0x19
        /*05da*/ 	.short	0x0970


	//----- nvinfo : EIATTR_PARAM_CBANK
	.align		4
        /*05dc*/ 	.byte	0x04, 0x0a
        /*05de*/ 	.short	(.L_1098 - .L_1097)
	.align		4
.L_1097:
        /*05e0*/ 	.word	index@(.nv.constant0._ZN7cutlass13device_kernelIN5flash11enable_sm90INS1_16FlashAttnBwdSm90INS1_25CollectiveMainloopBwdSm90ILi2ELi2ELi2EN4cute5tupleIJNS5_1CILi1EEES8_S8_EEENS6_IJNS7_ILi128EEESA_NS7_ILi64EEEEEENS_6half_tEfNS_4arch4Sm90ELb0ELb0ELb0ELb0ELb0ELb1ELb0ELb0ELi2ELi1ELi2ELi2ELb0EEENS1_21CollectiveEpilogueBwdISC_SD_SF_Li256ELb0ELb0ELi1EEENS1_19SingleTileSchedulerILb0ELb0ELb0ELi128EEEEEEEEEvNT_6ParamsE)
        /*05e4*/ 	.short	0x0210
        /*05e6*/ 	.short	0x0970


	//----- nvinfo : EIATTR_SW_WAR
	.align		4
.L_1098:
        /*05e8*/ 	.byte	0x04, 0x36
        /*05ea*/ 	.short	(.L_1100 - .L_1099)
.L_1099:
        /*05ec*/ 	.word	0x00000008
.L_1100:


//--------------------- .nv.info._ZN7cutlass13device_kernelIN5flash11enable_sm90INS1_16FlashAttnBwdSm90INS1_25CollectiveMainloopBwdSm90ILi2ELi2ELi2EN4cute5tupleIJNS5_1CILi1EEES8_S8_EEENS6_IJNS7_ILi128EEESA_NS7_ILi64EEEEEENS_6half_tEfNS_4arch4Sm90ELb0ELb0ELb0ELb0ELb1ELb1ELb0ELb0ELi2ELi1ELi2ELi2ELb0EEENS1_21CollectiveEpilogueBwdISC_SD_SF_Li256ELb0ELb0ELi1EEENS1_19SingleTileSchedulerILb0ELb0ELb0ELi128EEEEEEEEEvNT_6ParamsE --------------------------
	.section	.nv.info._ZN7cutlass13device_kernelIN5flash11enable_sm90INS1_16FlashAttnBwdSm90INS1_25CollectiveMainloopBwdSm90ILi2ELi2ELi2EN4cute5tupleIJNS5_1CILi1EEES8_S8_EEENS6_IJNS7_ILi128EEESA_NS7_ILi64EEEEEENS_6half_tEfNS_4arch4Sm90ELb0ELb0ELb0ELb0ELb1ELb1ELb0ELb0ELi2ELi1ELi2ELi2ELb0EEENS1_21CollectiveEpilogueBwdISC_SD_SF_Li256ELb0ELb0ELi1EEENS1_19SingleTileSchedulerILb0ELb0ELb0ELi128EEEEEEEEEvNT_6ParamsE,"",@"SHT_CUDA_INFO"
	.sectionflags	@""
	.align	4


	//----- nvinfo : EIATTR_CUDA_API_VERSION
	.align		4
        /*0000*/ 	.byte	0x04, 0x37
        /*0002*/ 	.short	(.L_1102 - .L_1101)
.L_1101:
        /*0004*/ 	.word	0x00000082


	//----- nvinfo : EIATTR_KPARAM_INFO
	.align		4
.L_1102:
        /*0008*/ 	.byte	0x04, 0x17
        /*000a*/ 	.short	(.L_1104 - .L_1103)
.L_1103:
        /*000c*/ 	.word	0x00000000
        /*0010*/ 	.short	0x0000
        /*0012*/ 	.short	0x0070
        /*0014*/ 	.byte	0x00, 0xf0, 0x01, 0x24


	//----- nvinfo : EIATTR_SPARSE_MMA_MASK
	.align		4
.L_1104:
        /*0018*/ 	.byte	0x03, 0x50
        /*001a*/ 	.short	0x0000


	//----- nvinfo : EIATTR_MAXREG_COUNT
	.align		4
        /*001c*/ 	.byte	0x03, 0x1b
        /*001e*/ 	.short	0x00a8


	//----- nvinfo : EIATTR_NUM_BARRIERS
	.align		4
        /*0020*/ 	.byte	0x02, 0x4c
        /*0022*/ 	.byte	0x10
	.zero		1


	//----- nvinfo : EIATTR_EXTERNS
	.align		4
        /*0024*/ 	.byte	0x04, 0x0f
        /*0026*/ 	.short	(.L_1106 - .L_1105)


	//   ....[0]....
	.align		4
.L_1105:
        /*0028*/ 	.word	index@(__assertfail)


	//----- nvinfo : EIATTR_ANNOTATIONS
	.align		4
.L_1106:
        /*002c*/ 	.byte	0x04, 0x55
        /*002e*/ 	.short	(.L_1108 - .L_1107)


	//   ....[0]....
.L_1107:
        /*0030*/ 	.word	0x00000001
        /*0034*/ 	.byte	0x40, 0x0c, 0x00, 0x00, 0x01, 0x00, 0x00, 0x00, 0xd0, 0x0e, 0x00, 0x00, 0x01, 0x00, 0x00, 0x00
        /*0044*/ 	.byte	0x00, 0x14, 0x00, 0x00, 0x01, 0x00, 0x00, 0x00, 0x30, 0x14, 0x00, 0x00, 0x01, 0x00, 0x00, 0x00
        /*0054*/ 	.byte	0x60, 0x14, 0x00, 0x00, 0x01, 0x00, 0x00, 0x00, 0xd0, 0x15, 0x00, 0x00, 0x01, 0x00, 0x00, 0x00
        /*0064*/ 	.byte	0x00, 0x16, 0x00, 0x00, 0x01, 0x00, 0x00, 0x00, 0x20, 0x16, 0x00, 0x00, 0x01, 0x00, 0x00, 0x00
        /*0074*/ 	.byte	0x80, 0x4c, 0x00, 0x00


	//----- nvinfo : EIATTR_MERCURY_ISA_VERSION
	.align		4
.L_1108:
        /*0078*/ 	.byte	0x03, 0x5f
        /*007a*/ 	.short	0x0101


	//----- nvinfo : EIATTR_INT_WARP_WIDE_INSTR_OFFSETS
	.align		4
        /*007c*/ 	.byte	0x04, 0x31
        /*007e*/ 	.short	(.L_1110 - .L_1109)


	//   ....[0]....
.L_1109:
        /*0080*/ 	.word	0x000001e0


	//   ....[1]....
        /*0084*/ 	.word	0x000002a0


	//   ....[2]....
        /*0088*/ 	.word	0x00005bd0


	//   ....[3]....
        /*008c*/ 	.word	0x00006040


	//   ....[4]....
        /*0090*/ 	.word	0x00006610


	//----- nvinfo : EIATTR_COOP_GROUP_MASK_REGIDS
	.align		4
.L_1110:
        /*0094*/ 	.byte	0x04, 0x29
        /*0096*/ 	.short	(.L_1112 - .L_1111)


	//   ....[0]....
.L_1111:
        /*0098*/ 	.word	0xffffffff


	//   ....[1]....
        /*009c*/ 	.word	0xffffffff


	//   ....[2]....
        /*00a0*/ 	.word	0xffffffff


	//   ....[3]....
        /*00a4*/ 	.word	0xffffffff


	//   ....[4]....
        /*00a8*/ 	.word	0xffffffff


	//   ....[5]....
        /*00ac*/ 	.word	0xffffffff


	//   ....[6]....
        /*00b0*/ 	.word	0xffffffff


	//   ....[7]....
        /*00b4*/ 	.word	0xffffffff


	//   ....[8]....
        /*00b8*/ 	.word	0xffffffff


	//   ....[9]....
        /*00bc*/ 	.word	0xffffffff


	//   ....[10]....
        /*00c0*/ 	.word	0xffffffff


	//   ....[11]....
        /*00c4*/ 	.word	0xffffffff


	//   ....[12]....
        /*00c8*/ 	.word	0xffffffff


	//   ....[13]....
        /*00cc*/ 	.word	0xffffffff


	//   ....[14]....
        /*00d0*/ 	.word	0xffffffff


	//   ....[15]....
        /*00d4*/ 	.word	0xffffffff


	//   ....[16]....
        /*00d8*/ 	.word	0xffffffff


	//   ....[17]....
        /*00dc*/ 	.word	0xffffffff


	//   ....[18]....
        /*00e0*/ 	.word	0xffffffff


	//   ....[19]....
        /*00e4*/ 	.word	0xffffffff


	//   ....[20]....
        /*00e8*/ 	.word	0xffffffff


	//   ....[21]....
        /*00ec*/ 	.word	0xffffffff


	//   ....[22]....
        /*00f0*/ 	.word	0xffffffff


	//   ....[23]....
        /*00f4*/ 	.word	0xffffffff


	//   ....[24]....
        /*00f8*/ 	.word	0xffffffff


	//   ....[25]....
        /*00fc*/ 	.word	0xffffffff


	//   ....[26]....
        /*0100*/ 	.word	0xffffffff


	//   ....[27]....
        /*0104*/ 	.word	0xffffffff


	//   ....[28]....
        /*0108*/ 	.word	0xffffffff


	//   ....[29]....
        /*010c*/ 	.word	0xffffffff


	//   ....[30]....
        /*0110*/ 	.word	0xffffffff


	//   ....[31]....
        /*0114*/ 	.word	0xffffffff


	//   ....[32]....
        /*0118*/ 	.word	0xffffffff


	//   ....[33]....
        /*011c*/ 	.word	0xffffffff


	//   ....[34]....
        /*0120*/ 	.word	0xffffffff


	//   ....[35]....
        /*0124*/ 	.word	0xffffffff


	//   ....[36]....
        /*0128*/ 	.word	0xffffffff


	//   ....[37]....
        /*012c*/ 	.word	0xffffffff


	//   ....[38]....
        /*0130*/ 	.word	0xffffffff


	//   ....[39]....
        /*0134*/ 	.word	0xffffffff


	//   ....[40]....
        /*0138*/ 	.word	0xffffffff


	//   ....[41]....
        /*013c*/ 	.word	0xffffffff


	//   ....[42]....
        /*0140*/ 	.word	0xffffffff


	//   ....[43]....
        /*0144*/ 	.word	0xffffffff


	//   ....[44]....
        /*0148*/ 	.word	0xffffffff


	//   ....[45]....
        /*014c*/ 	.word	0xffffffff


	//   ....[46]....
        /*0150*/ 	.word	0xffffffff


	//   ....[47]....
        /*0154*/ 	.word	0xffffffff


	//   ....[48]....
        /*0158*/ 	.word	0xffffffff


	//   ....[49]....
        /*015c*/ 	.word	0xffffffff


	//   ....[50]....
        /*0160*/ 	.word	0xffffffff


	//   ....[51]....
        /*0164*/ 	.word	0xffffffff


	//   ....[52]....
        /*0168*/ 	.word	0xffffffff


	//   ....[53]....
        /*016c*/ 	.word	0xffffffff


	//   ....[54]....
        /*0170*/ 	.word	0xffffffff


	//   ....[55]....
        /*0174*/ 	.word	0xffffffff


	//   ....[56]....
        /*0178*/ 	.word	0xffffffff


	//   ....[57]....
        /*017c*/ 	.word	0xffffffff


	//   ....[58]....
        /*0180*/ 	.word	0xffffffff


	//   ....[59]....
        /*0184*/ 	.word	0xffffffff


	//   ....[60]....
        /*0188*/ 	.word	0xffffffff


	//   ....[61]....
        /*018c*/ 	.word	0xffffffff


	//   ....[62]....
        /*0190*/ 	.word	0xffffffff


	//   ....[63]....
        /*0194*/ 	.word	0xffffffff


	//   ....[64]....
        /*0198*/ 	.word	0xffffffff


	//   ....[65]....
        /*019c*/ 	.word	0xffffffff


	//   ....[66]....
        /*01a0*/ 	.word	0xffffffff


	//   ....[67]....
        /*01a4*/ 	.word	0xffffffff


	//   ....[68]....
        /*01a8*/ 	.word	0xffffffff


	//   ....[69]....
        /*01ac*/ 	.word	0xffffffff


	//   ....[70]....
        /*01b0*/ 	.word	0xffffffff


	//   ....[71]....
        /*01b4*/ 	.word	0xffffffff


	//   ....[72]....
        /*01b8*/ 	.word	0xffffffff


	//   ....[73]....
        /*01bc*/ 	.word	0xffffffff


	//   ....[74]....
        /*01c0*/ 	.word	0xffffffff


	//   ....[75]....
        /*01c4*/ 	.word	0xffffffff


	//   ....[76]....
        /*01c8*/ 	.word	0xffffffff


	//   ....[77]....
        /*01cc*/ 	.word	0xffffffff


	//   ....[78]....
        /*01d0*/ 	.word	0x0500000f


	//   ....[79]....
        /*01d4*/ 	.word	0x0500000f


	//   ....[80]....
        /*01d8*/ 	.word	0x0500000f


	//   ....[81]....
        /*01dc*/ 	.word	0x0500000f


	//----- nvinfo : EIATTR_COOP_GROUP_INSTR_OFFSETS
	.align		4
.L_1112:
        /*01e0*/ 	.byte	0x04, 0x28
        /*01e2*/ 	.short	(.L_1114 - .L_1113)


	//   ....[0]....
.L_1113:
        /*01e4*/ 	.word	0x00000060


	//   ....[1]....
        /*01e8*/ 	.word	0x000001f0


	//   ....[2]....
        /*01ec*/ 	.word	0x00000280


	//   ....[3]....
        /*01f0*/ 	.word	0x00000400


	//   ....[4]....
        /*01f4*/ 	.word	0x00000640


	//   ....[5]....
        /*01f8*/ 	.word	0x00000b90


	//   ....[6]....
        /*01fc*/ 	.word	0x00001ad0


	//   ....[7]....
        /*0200*/ 	.word	0x00001b10


	//   ....[8]....
        /*0204*/ 	.word	0x00001b50


	//   ....[9]....
        /*0208*/ 	.word	0x00001bb0


	//   ....[10]....
        /*020c*/ 	.word	0x00001c80


	//   ....[11]....
        /*0210*/ 	.word	0x00001cd0


	//   ....[12]....
        /*0214*/ 	.word	0x00001d10


	//   ....[13]....
        /*0218*/ 	.word	0x00001d50


	//   ....[14]....
        /*021c*/ 	.word	0x00001d80


	//   ....[15]....
        /*0220*/ 	.word	0x00001dc0


	//   ....[16]....
        /*0224*/ 	.word	0x00001e00


	//   ....[17]....
        /*0228*/ 	.word	0x00001e80


	//   ....[18]....
        /*022c*/ 	.word	0x00001ee0


	//   ....[19]....
        /*0230*/ 	.word	0x00001f10


	//   ....[20]....
        /*0234*/ 	.word	0x00001f40


	//   ....[21]....
        /*0238*/ 	.word	0x00001f70


	//   ....[22]....
        /*023c*/ 	.word	0x00001fb0


	//   ....[23]....
        /*0240*/ 	.word	0x00002050


	//   ....[24]....
        /*0244*/ 	.word	0x000020d0


	//   ....[25]....
        /*0248*/ 	.word	0x00002110


	//   ....[26]....
        /*024c*/ 	.word	0x00002150


	//   ....[27]....
        /*0250*/ 	.word	0x00002190


	//   ....[28]....
        /*0254*/ 	.word	0x000021e0


	//   ....[29]....
        /*0258*/ 	.word	0x00002220


	//   ....[30]....
        /*025c*/ 	.word	0x000022b0


	//   ....[31]....
        /*0260*/ 	.word	0x000022f0


	//   ....[32]....
        /*0264*/ 	.word	0x00002330


	//   ....[33]....
        /*0268*/ 	.word	0x00002380


	//   ....[34]....
        /*026c*/ 	.word	0x000023f0


	//   ....[35]....
        /*0270*/ 	.word	0x00002490


	//   ....[36]....
        /*0274*/ 	.word	0x000024d0


	//   ....[37]....
        /*0278*/ 	.word	0x000026a0


	//   ....[38]....
        /*027c*/ 	.word	0x00002b20


	//   ....[39]....
        /*0280*/ 	.word	0x00002b30


	//   ....[40]....
        /*0284*/ 	.word	0x00002b40


	//   ....[41]....
        /*0288*/ 	.word	0x00002b50


	//   ....[42]....
        /*028c*/ 	.word	0x00002b60


	//   ....[43]....
        /*0290*/ 	.word	0x00002b70


	//   ....[44]....
        /*0294*/ 	.word	0x00002ba0


	//   ....[45]....
        /*0298*/ 	.word	0x00002bd0


	//   ....[46]....
        /*029c*/ 	.word	0x00002c10


	//   ....[47]....
        /*02a0*/ 	.word	0x00002c50


	//   ....[48]....
        /*02a4*/ 	.word	0x00002c90


	//   ....[49]....
        /*02a8*/ 	.word	0x00002cd0


	//   ....[50]....
        /*02ac*/ 	.word	0x00002d00


	//   ....[51]....
        /*02b0*/ 	.word	0x00002d30


	//   ....[52]....
        /*02b4*/ 	.word	0x00002d90


	//   ....[53]....
        /*02b8*/ 	.word	0x00002dd0


	//   ....[54]....
        /*02bc*/ 	.word	0x00002e10


	//   ....[55]....
        /*02c0*/ 	.word	0x00002e50


	//   ....[56]....
        /*02c4*/ 	.word	0x00002e90


	//   ....[57]....
        /*02c8*/ 	.word	0x00002ed0


	//   ....[58]....
        /*02cc*/ 	.word	0x00002f10


	//   ....[59]....
        /*02d0*/ 	.word	0x00002f50


	//   ....[60]....
        /*02d4*/ 	.word	0x00002f90


	//   ....[61]....
        /*02d8*/ 	.word	0x00002fd0


	//   ....[62]....
        /*02dc*/ 	.word	0x00003010


	//   ....[63]....
        /*02e0*/ 	.word	0x00003050


	//   ....[64]....
        /*02e4*/ 	.word	0x00003090


	//   ....[65]....
        /*02e8*/ 	.word	0x000030d0


	//   ....[66]....
        /*02ec*/ 	.word	0x00003110


	//   ....[67]....
        /*02f0*/ 	.word	0x00003150


	//   ....[68]....
        /*02f4*/ 	.word	0x00003190


	//   ....[69]....
        /*02f8*/ 	.word	0x000031d0


	//   ....[70]....
        /*02fc*/ 	.word	0x00004e80


	//   ....[71]....
        /*0300*/ 	.word	0x00005360


	//   ....[72]....
        /*0304*/ 	.word	0x00005870


	//   ....[73]....
        /*0308*/ 	.word	0x00005b00


	//   ....[74]....
        /*030c*/ 	.word	0x00005d40


	//   ....[75]....
        /*0310*/ 	.word	0x00005f70


	//   ....[76]....
        /*0314*/ 	.word	0x00006220


	//   ....[77]....
        /*0318*/ 	.word	0x00006550


	//   ....[78]....
        /*031c*/ 	.word	0x00007fd0


	//   ....[79]....
        /*0320*/ 	.word	0x00008120


	//   ....[80]....
        /*0324*/ 	.word	0x00008190


	//   ....[81]....
        /*0328*/ 	.word	0x00008200


	//----- nvinfo : EIATTR_REG_RECONFIG
	.align		4
.L_1114:
        /*032c*/ 	.byte	0x01, 0x54
	.zero		2


	//----- nvinfo : EIATTR_SYSCALL_OFFSETS
	.align		4
        /*0330*/ 	.byte	0x04, 0x46
        /*0332*/ 	.short	(.L_1116 - .L_1115)


	//   ....[0]....
.L_1115:
        /*0334*/ 	.word	0x000007f0


	//   ....[1]....
        /*0338*/ 	.word	0x000008e0


	//   ....[2]....
        /*033c*/ 	.word	0x00000a40


	//   ....[3]....
        /*0340*/ 	.word	0x00000b30


	//   ....[4]....
        /*0344*/ 	.word	0x00004900


	//   ....[5]....
        /*0348*/ 	.word	0x00004a30


	//   ....[6]....
        /*034c*/ 	.word	0x00004b50


	//   ....[7]....
        /*0350*/ 	.word	0x00004c70


	//----- nvinfo : EIATTR_MBARRIER_INSTR_OFFSETS
	.align		4
.L_1116:
        /*0354*/ 	.byte	0x04, 0x39
        /*0356*/ 	.short	(.L_1118 - .L_1117)


	//   ....[0]....
.L_1117:
        /*0358*/ 	.word	0x000002c0
        /*035c*/ 	.word	0x000000ff
        /*0360*/ 	.word	0x00030c00
        /*0364*/ 	.short	0x0100
        /*0366*/ 	.byte	0x06
	.zero		1


	//   ....[1]....
        /*0368*/ 	.word	0x000003b0
        /*036c*/ 	.word	0x000000ff
        /*0370*/ 	.word	0x00030c10
        /*0374*/ 	.short	0x0100
        /*0376*/ 	.byte	0x08
	.zero		1


	//   ....[2]....
        /*0378*/ 	.word	0x000003c0
        /*037c*/ 	.word	0x000000ff
        /*0380*/ 	.word	0x00030c20
        /*0384*/ 	.short	0x0100
        /*0386*/ 	.byte	0x08
	.zero		1


	//   ....[3]....
        /*0388*/ 	.word	0x000003d0
        /*038c*/ 	.word	0x000000ff
        /*0390*/ 	.word	0x00030c18
        /*0394*/ 	.short	0x0100
        /*0396*/ 	.byte	0x08
	.zero		1


	//   ....[4]....
        /*0398*/ 	.word	0x000003e0
        /*039c*/ 	.word	0x000000ff
        /*03a0*/ 	.word	0x00030c28
        /*03a4*/ 	.short	0x0100
        /*03a6*/ 	.byte	0x08
	.zero		1


	//   ....[5]....
        /*03a8*/ 	.word	0x00000510
        /*03ac*/ 	.word	0x000000ff
        /*03b0*/ 	.word	0x00030c30
        /*03b4*/ 	.short	0x0100
        /*03b6*/ 	.byte	0x08
	.zero		1


	//   ....[6]....
        /*03b8*/ 	.word	0x00000520
        /*03bc*/ 	.word	0x000000ff
        /*03c0*/ 	.word	0x00030c40
        /*03c4*/ 	.short	0x0100
        /*03c6*/ 	.byte	0x08
	.zero		1


	//   ....[7]....
        /*03c8*/ 	.word	0x00000530
        /*03cc*/ 	.word	0x000000ff
        /*03d0*/ 	.word	0x00030c38
        /*03d4*/ 	.short	0x0100
        /*03d6*/ 	.byte	0x08
	.zero		1


	//   ....[8]....
        /*03d8*/ 	.word	0x00000540
        /*03dc*/ 	.word	0x000000ff
        /*03e0*/ 	.word	0x00030c48
        /*03e4*/ 	.short	0x0100
        /*03e6*/ 	.byte	0x08
	.zero		1


	//   ....[9]....
        /*03e8*/ 	.word	0x00000bc0
        /*03ec*/ 	.word	0x000000e1
        /*03f0*/ 	.word	0x00030c00
        /*03f4*/ 	.short	0x010a
        /*03f6*/ 	.byte	0x3f
	.zero		1


	//   ....[10]....
        /*03f8*/ 	.word	0x00000c60
        /*03fc*/ 	.word	0x000000e1
        /*0400*/ 	.word	0x00030c00
        /*0404*/ 	.short	0x010a
        /*0406*/ 	.byte	0x3f
	.zero		1


	//   ....[11]....
        /*0408*/ 	.word	0x00001510
        /*040c*/ 	.word	0x00000009
        /*0410*/ 	.word	0x00030c10
        /*0414*/ 	.short	0x010a
        /*0416*/ 	.byte	0x3f
	.zero		1


	//   ....[12]....
        /*0418*/ 	.word	0x00001580
        /*041c*/ 	.word	0x00000009
        /*0420*/ 	.word	0x00030c10
        /*0424*/ 	.short	0x010a
        /*0426*/ 	.byte	0x3f
	.zero		1


	//   ....[13]....
        /*0428*/ 	.word	0x00001990
        /*042c*/ 	.word	0x00000009
        /*0430*/ 	.word	0x00030c30
        /*0434*/ 	.short	0x010a
        /*0436*/ 	.byte	0x3f
	.zero		1


	//   ....[14]....
        /*0438*/ 	.word	0x00001a10
        /*043c*/ 	.word	0x00000009
        /*0440*/ 	.word	0x00030c30
        /*0444*/ 	.short	0x010a
        /*0446*/ 	.byte	0x3f
	.zero		1


	//   ....[15]....
        /*0448*/ 	.word	0x00004150
        /*044c*/ 	.word	0x0000000a
        /*0450*/ 	.word	0x00000000
        /*0454*/ 	.short	0x0101
        /*0456*/ 	.byte	0x3f
	.zero		1


	//   ....[16]....
        /*0458*/ 	.word	0x00004590
        /*045c*/ 	.word	0x00000009
        /*0460*/ 	.word	0x00000000
        /*0464*/ 	.short	0x0101
        /*0466*/ 	.byte	0x3f
	.zero		1


	//   ....[17]....
        /*0468*/ 	.word	0x000069c0
        /*046c*/ 	.word	0x0000000b
        /*0470*/ 	.word	0x00030c20
        /*0474*/ 	.short	0x010a
        /*0476*/ 	.byte	0x3f
	.zero		1


	//   ....[18]....
        /*0478*/ 	.word	0x00006e90
        /*047c*/ 	.word	0x0000000b
        /*0480*/ 	.word	0x00030c40
        /*0484*/ 	.short	0x010a
        /*0486*/ 	.byte	0x3f
	.zero		1


	//   ....[19]....
        /*0488*/ 	.word	0x000070c0
        /*048c*/ 	.word	0x0000000b
        /*0490*/ 	.word	0x00030c28
        /*0494*/ 	.short	0x010a
        /*0496*/ 	.byte	0x3f
	.zero		1


	//   ....[20]....
        /*0498*/ 	.word	0x00007260
        /*049c*/ 	.word	0x0000000b
        /*04a0*/ 	.word	0x00030c48
        /*04a4*/ 	.short	0x010a
        /*04a6*/ 	.byte	0x3f
	.zero		1


	//   ....[21]....
        /*04a8*/ 	.word	0x00007470
        /*04ac*/ 	.word	0x0000000b
        /*04b0*/ 	.word	0x00030c20
        /*04b4*/ 	.short	0x010a
        /*04b6*/ 	.byte	0x3f
	.zero		1


	//   ....[22]....
        /*04b8*/ 	.word	0x00007680
        /*04bc*/ 	.word	0x0000000b
        /*04c0*/ 	.word	0x00030c40
        /*04c4*/ 	.short	0x010a
        /*04c6*/ 	.byte	0x3f
	.zero		1


	//   ....[23]....
        /*04c8*/ 	.word	0x00007880
        /*04cc*/ 	.word	0x0000000b
        /*04d0*/ 	.word	0x00030c28
        /*04d4*/ 	.short	0x010a
        /*04d6*/ 	.byte	0x3f
	.zero		1


	//   ....[24]....
        /*04d8*/ 	.word	0x00007a80
        /*04dc*/ 	.word	0x0000000d
        /*04e0*/ 	.word	0x00030c40
        /*04e4*/ 	.short	0x010a
        /*04e6*/ 	.byte	0x3f
	.zero		1


	//   ....[25]....
        /*04e8*/ 	.word	0x00007e40
        /*04ec*/ 	.word	0x00000006
        /*04f0*/ 	.word	0x00000000
        /*04f4*/ 	.short	0x010a
        /*04f6*/ 	.byte	0x3f
	.zero		1


	//   ....[26]....
        /*04f8*/ 	.word	0x00007ea0
        /*04fc*/ 	.word	0x00000003
        /*0500*/ 	.word	0x00000000
        /*0504*/ 	.short	0x010a
        /*0506*/ 	.byte	0x3f
	.zero		1


	//   ....[27]....
        /*0508*/ 	.word	0x00007f00
        /*050c*/ 	.word	0x00000000
        /*0510*/ 	.word	0x00000000
        /*0514*/ 	.short	0x010a
        /*0516*/ 	.byte	0x3f
	.zero		1


	//   ....[28]....
        /*0518*/ 	.word	0x00007f30
        /*051c*/ 	.word	0x00000003
        /*0520*/ 	.word	0x00000000
        /*0524*/ 	.short	0x010a
        /*0526*/ 	.byte	0x3f
	.zero		1


	//   ....[29]....
        /*0528*/ 	.word	0x00008000
        /*052c*/ 	.word	0x000000e1
        /*0530*/ 	.word	0x00030c00
        /*0534*/ 	.short	0x010a
        /*0536*/ 	.byte	0x3f
	.zero		1


	//   ....[30]....
        /*0538*/ 	.word	0x00008050
        /*053c*/ 	.word	0x00000009
        /*0540*/ 	.word	0x00030c10
        /*0544*/ 	.short	0x010a
        /*0546*/ 	.byte	0x3f
	.zero		1


	//   ....[31]....
        /*0548*/ 	.word	0x000080a0
        /*054c*/ 	.word	0x00000009
        /*0550*/ 	.word	0x00030c30
        /*0554*/ 	.short	0x010a
        /*0556*/ 	.byte	0x3f
	.zero		1


	//   ....[32]....
        /*0558*/ 	.word	0x00008240
        /*055c*/ 	.word	0x0000000b
        /*0560*/ 	.word	0x00030c20
        /*0564*/ 	.short	0x010a
        /*0566*/ 	.byte	0x3f
	.zero		1


	//   ....[33]....
        /*0568*/ 	.word	0x00008290
        /*056c*/ 	.word	0x0000000b
        /*0570*/ 	.word	0x00030c40
        /*0574*/ 	.short	0x010a
        /*0576*/ 	.byte	0x3f
	.zero		1


	//   ....[34]....
        /*0578*/ 	.word	0x000082e0
        /*057c*/ 	.word	0x0000000b
        /*0580*/ 	.word	0x00030c28
        /*0584*/ 	.short	0x010a
        /*0586*/ 	.byte	0x3f
	.zero		1


	//   ....[35]....
        /*0588*/ 	.word	0x00008330
        /*058c*/ 	.word	0x0000000b
        /*0590*/ 	.word	0x00030c48
        /*0594*/ 	.short	0x010a
        /*0596*/ 	.byte	0x3f
	.zero		1


	//   ....[36]....
        /*0598*/ 	.word	0x00008390
        /*059c*/ 	.word	0x0000000b
        /*05a0*/ 	.word	0x00030c20
        /*05a4*/ 	.short	0x010a
        /*05a6*/ 	.byte	0x3f
	.zero		1


	//   ....[37]....
        /*05a8*/ 	.word	0x000083e0
        /*05ac*/ 	.word	0x0000000b
        /*05b0*/ 	.word	0x00030c40
        /*05b4*/ 	.short	0x010a
        /*05b6*/ 	.byte	0x3f
	.zero		1


	//   ....[38]....
        /*05b8*/ 	.word	0x00008430
        /*05bc*/ 	.word	0x0000000b
        /*05c0*/ 	.word	0x00030c28
        /*05c4*/ 	.short	0x010a
        /*05c6*/ 	.byte	0x3f
	.zero		1


	//   ....[39]....
        /*05c8*/ 	.word	0x00008480
        /*05cc*/ 	.word	0x0000000d
        /*05d0*/ 	.word	0x00030c40
        /*05d4*/ 	.short	0x010a
        /*05d6*/ 	.byte	0x3f
	.zero		1


	//   ....[40]....
        /*05d8*/ 	.word	0x00008560
        /*05dc*/ 	.word	0x00000006
        /*05e0*/ 	.word	0x00000000
        /*05e4*/ 	.short	0x010a
        /*05e6*/ 	.byte	0x3f
	.zero		1


	//   ....[41]....
        /*05e8*/ 	.word	0x000085b0
        /*05ec*/ 	.word	0x00000003
        /*05f0*/ 	.word	0x00000000
        /*05f4*/ 	.short	0x010a
        /*05f6*/ 	.byte	0x3f
	.zero		1


	//   ....[42]....
        /*05f8*/ 	.word	0x00008600
        /*05fc*/ 	.word	0x00000000
        /*0600*/ 	.word	0x00000000
        /*0604*/ 	.short	0x010a
        /*0606*/ 	.byte	0x3f
	.zero		1


	//----- nvinfo : EIATTR_NUM_MBARRIERS
	.align		4
.L_1118:
        /*0608*/ 	.byte	0x03, 0x38
        /*060a*/ 	.short	0x0009


	//----- nvinfo : EIATTR_EXIT_INSTR_OFFSETS
	.align		4
        /*060c*/ 	.byte	0x04, 0x1c
        /*060e*/ 	.short	(.L_1120 - .L_1119)


	//   ....[0]....
.L_1119:
        /*0610*/ 	.word	0x00007f80


	//----- nvinfo : EIATTR_MAX_THREADS
	.align		4
.L_1120:
        /*0614*/ 	.byte	0x04, 0x05
        /*0616*/ 	.short	(.L_1122 - .L_1121)
.L_1121:
        /*0618*/ 	.word	0x00000180
        /*061c*/ 	.word	0x00000001
        /*0620*/ 	.word	0x00000001


	//----- nvinfo : EIATTR_CRS_STACK_SIZE
	.align		4
.L_1122:
        /*0624*/ 	.byte	0x04, 0x1e
        /*0626*/ 	.short	(.L_1124 - .L_1123)
.L_1123:
        /*0628*/ 	.word	0x00000000


	//----- nvinfo : EIATTR_CBANK_PARAM_SIZE
	.align		4
.L_1124:
        /*062c*/ 	.byte	0x03, 0x19
        /*062e*/ 	.short	0x0970


	//----- nvinfo : EIATTR_PARAM_CBANK
	.align		4
        /*0630*/ 	.byte	0x04, 0x0a
        /*0632*/ 	.short	(.L_1126 - .L_1125)
	.align		4
.L_1125:
        /*0634*/ 	.word	index@(.nv.constant0._ZN7cutlass13device_kernelIN5flash11enable_sm90INS1_16FlashAttnBwdSm90INS1_25CollectiveMainloopBwdSm90ILi2ELi2ELi2EN4cute5tupleIJNS5_1CILi1EEES8_S8_EEENS6_IJNS7_ILi128EEESA_NS7_ILi64EEEEEENS_6half_tEfNS_4arch4Sm90ELb0ELb0ELb0ELb0ELb1ELb1ELb0ELb0ELi2ELi1ELi2ELi2ELb0EEENS1_21CollectiveEpilogueBwdISC_SD_SF_Li256ELb0ELb0ELi1EEENS1_19SingleTileSchedulerILb0ELb0ELb0ELi128EEEEEEEEEvNT_6ParamsE)
        /*0638*/ 	.short	0x0210
        /*063a*/ 	.short	0x0970


	//----- nvinfo : EIATTR_SW_WAR
	.align		4
.L_1126:
        /*063c*/ 	.byte	0x04, 0x36
        /*063e*/ 	.short	(.L_1128 - .L_1127)
.L_1127:
        /*0640*/ 	.word	0x00000008
.L_1128:


//--------------------- .nv.info._ZN7cutlass13device_kernelIN5flash11enable_sm90INS1_16FlashAttnBwdSm90INS1_25CollectiveMainloopBwdSm90ILi2ELi2ELi2EN4cute5tupleIJNS5_1CILi1EEES8_S8_EEENS6_IJNS7_ILi128EEESA_NS7_ILi64EEEEEENS_6half_tEfNS_4arch4Sm90ELb0ELb0ELb0ELb0ELb0ELb1ELb0ELb0ELi2ELi1ELi2ELi2ELb0EEENS1_24CollectiveEpilogueBwdGQAISC_fSF_Li256ELb0ELb0EEENS1_19SingleTileSchedulerILb0ELb0ELb0ELi128EEEEEEEEEvNT_6ParamsE --------------------------
	.section	.nv.info._ZN7cutlass13device_kernelIN5flash11enable_sm90INS1_16FlashAttnBwdSm90INS1_25CollectiveMainloopBwdSm90ILi2ELi2ELi2EN4cute5tupleIJNS5_1CILi1EEES8_S8_EEENS6_IJNS7_ILi128EEESA_NS7_ILi64EEEEEENS_6half_tEfNS_4arch4Sm90ELb0ELb0ELb0ELb0ELb0ELb1ELb0ELb0ELi2ELi1ELi2ELi2ELb0EEENS1_24CollectiveEpilogueBwdGQAISC_fSF_Li256ELb0ELb0EEENS1_19SingleTileSchedulerILb0ELb0ELb0ELi128EEEEEEEEEvNT_6ParamsE,"",@"SHT_CUDA_INFO"
	.sectionflags	@""
	.align	4


	//----- nvinfo : EIATTR_CUDA_API_VERSION
	.align		4
        /*0000*/ 	.byte	0x04, 0x37
        /*0002*/ 	.short	(.L_1130 - .L_1129)
.L_1129:
        /*0004*/ 	.word	0x00000082


	//----- nvinfo : EIATTR_KPARAM_INFO
	.align		4
.L_1130:
        /*0008*/ 	.byte	0x04, 0x17
        /*000a*/ 	.short	(.L_1132 - .L_1131)
.L_1131:
        /*000c*/ 	.word	0x00000000
        /*0010*/ 	.short	0x0000
        /*0012*/ 	.short	0x0070
        /*0014*/ 	.byte	0x00, 0xf0, 0x01, 0x1a


	//----- nvinfo : EIATTR_SPARSE_MMA_MASK
	.align		4
.L_1132:
        /*0018*/ 	.byte	0x03, 0x50
        /*001a*/ 	.short	0x0000


	//----- nvinfo : EIATTR_MAXREG_COUNT
	.align		4
        /*001c*/ 	.byte	0x03, 0x1b
        /*001e*/ 	.short	0x00a8


	//----- nvinfo : EIATTR_NUM_BARRIERS
	.align		4
        /*0020*/ 	.byte	0x02, 0x4c
        /*0022*/ 	.byte	0x10
	.zero		1


	//----- nvinfo : EIATTR_EXTERNS
	.align		4
        /*0024*/ 	.byte	0x04, 0x0f
        /*0026*/ 	.short	(.L_1134 - .L_1133)


	//   ....[0]....
	.align		4
.L_1133:
        /*0028*/ 	.word	index@(__assertfail)


	//----- nvinfo : EIATTR_ANNOTATIONS
	.align		4
.L_1134:
        /*002c*/ 	.byte	0x04, 0x55
        /*002e*/ 	.short	(.L_1136 - .L_1135)


	//   ....[0]....
.L_1135:
        /*0030*/ 	.word	0x00000001
        /*0034*/ 	.byte	0x60, 0x15, 0x00, 0x00, 0x01, 0x00, 0x00, 0x00, 0xa0, 0x15, 0x00, 0x00, 0x01, 0x00, 0x00, 0x00
        /*0044*/ 	.byte	0xe0, 0x15, 0x00, 0x00, 0x01, 0x00, 0x00, 0x00, 0x30, 0x17, 0x00, 0x00, 0x01, 0x00, 0x00, 0x00
        /*0054*/ 	.byte	0x60, 0x17, 0x00, 0x00, 0x01, 0x00, 0x00, 0x00, 0x80, 0x17, 0x00, 0x00


	//----- nvinfo : EIATTR_MERCURY_ISA_VERSION
	.align		4
.L_1136:
        /*0060*/ 	.byte	0x03, 0x5f
        /*0062*/ 	.short	0x0101


	//----- nvinfo : EIATTR_INT_WARP_WIDE_INSTR_OFFSETS
	.align		4
        /*0064*/ 	.byte	0x04, 0x31
        /*0066*/ 	.short	(.L_1138 - .L_1137)


	//   ....[0]....
.L_1137:
        /*0068*/ 	.word	0x00000180


	//   ....[1]....
        /*006c*/ 	.word	0x00000240


	//----- nvinfo : EIATTR_COOP_GROUP_MASK_REGIDS
	.align		4
.L_1138:
        /*0070*/ 	.byte	0x04, 0x29
        /*0072*/ 	.short	(.L_1140 - .L_1139)


	//   ....[0]....
.L_1139:
        /*0074*/ 	.word	0xffffffff


	//   ....[1]....
        /*0078*/ 	.word	0xffffffff


	//   ....[2]....
        /*007c*/ 	.word	0xffffffff


	//   ....[3]....
        /*0080*/ 	.word	0xffffffff


	//   ....[4]....
        /*0084*/ 	.word	0xffffffff


	//   ....[5]....
        /*0088*/ 	.word	0xffffffff


	//   ....[6]....
        /*008c*/ 	.word	0xffffffff


	//   ....[7]....
        /*0090*/ 	.word	0xffffffff


	//   ....[8]....
        /*0094*/ 	.word	0xffffffff


	//   ....[9]....
        /*0098*/ 	.word	0xffffffff


	//   ....[10]....
        /*009c*/ 	.word	0xffffffff


	//   ....[11]....
        /*00a0*/ 	.word	0xffffffff


	//   ....[12]....
        /*00a4*/ 	.word	0xffffffff


	//   ....[13]....
        /*00a8*/ 	.word	0xffffffff


	//   ....[14]....
        /*00ac*/ 	.word	0xffffffff


	//   ....[15]....
        /*00b0*/ 	.word	0xffffffff


	//   ....[16]....
        /*00b4*/ 	.word	0xffffffff


	//   ....[17]....
        /*00b8*/ 	.word	0xffffffff


	//   ....[18]....
        /*00bc*/ 	.word	0xffffffff


	//   ....[19]....
        /*00c0*/ 	.word	0xffffffff


	//   ....[20]....
        /*00c4*/ 	.word	0xffffffff


	//   ....[21]....
        /*00c8*/ 	.word	0xffffffff


	//   ....[22]....
        /*00cc*/ 	.word	0xffffffff


	//   ....[23]....
        /*00d0*/ 	.word	0xffffffff


	//   ....[24]....
        /*00d4*/ 	.word	0xffffffff


	//   ....[25]....
        /*00d8*/ 	.word	0xffffffff


	//   ....[26]....
        /*00dc*/ 	.word	0xffffffff


	//   ....[27]....
        /*00e0*/ 	.word	0xffffffff


	//   ....[28]....
        /*00e4*/ 	.word	0xffffffff


	//   ....[29]....
        /*00e8*/ 	.word	0xffffffff


	//   ....[30]....
        /*00ec*/ 	.word	0xffffffff


	//   ....[31]....
        /*00f0*/ 	.word	0xffffffff


	//   ....[32]....
        /*00f4*/ 	.word	0xffffffff


	//   ....[33]....
        /*00f8*/ 	.word	0xffffffff


	//   ....[34]....
        /*00fc*/ 	.word	0xffffffff


	//   ....[35]....
        /*0100*/ 	.word	0xffffffff


	//   ....[36]....
        /*0104*/ 	.word	0xffffffff


	//   ....[37]....
        /*0108*/ 	.word	0xffffffff


	//   ....[38]....
        /*010c*/ 	.word	0xffffffff


	//   ....[39]....
        /*0110*/ 	.word	0xffffffff


	//   ....[40]....
        /*0114*/ 	.word	0xffffffff


	//   ....[41]....
        /*0118*/ 	.word	0xffffffff


	//   ....[42]....
        /*011c*/ 	.word	0xffffffff


	//   ....[43]....
        /*0120*/ 	.word	0xffffffff


	//   ....[44]....
        /*0124*/ 	.word	0xffffffff


	//   ....[45]....
        /*0128*/ 	.word	0xffffffff


	//   ....[46]....
        /*012c*/ 	.word	0xffffffff


	//   ....[47]....
        /*0130*/ 	.word	0xffffffff


	//   ....[48]....
        /*0134*/ 	.word	0xffffffff


	//   ....[49]....
        /*0138*/ 	.word	0xffffffff


	//   ....[50]....
        /*013c*/ 	.word	0xffffffff


	//   ....[51]....
        /*0140*/ 	.word	0xffffffff


	//   ....[52]....
        /*0144*/ 	.word	0xffffffff


	//   ....[53]....
        /*0148*/ 	.word	0xffffffff


	//   ....[54]....
        /*014c*/ 	.word	0xffffffff


	//   ....[55]....
        /*0150*/ 	.word	0xffffffff


	//   ....[56]....
        /*0154*/ 	.word	0xffffffff


	//   ....[57]....
        /*0158*/ 	.word	0xffffffff


	//   ....[58]....
        /*015c*/ 	.word	0xffffffff


	//   ....[59]....
        /*0160*/ 	.word	0xffffffff


	//   ....[60]....
        /*0164*/ 	.word	0xffffffff


	//   ....[61]....
        /*0168*/ 	.word	0xffffffff


	//   ....[62]....
        /*016c*/ 	.word	0xffffffff


	//   ....[63]....
        /*0170*/ 	.word	0xffffffff


	//   ....[64]....
        /*0174*/ 	.word	0xffffffff


	//   ....[65]....
        /*0178*/ 	.word	0xffffffff


	//   ....[66]....
        /*017c*/ 	.word	0xffffffff


	//   ....[67]....
        /*0180*/ 	.word	0xffffffff


	//   ....[68]....
        /*0184*/ 	.word	0xffffffff


	//   ....[69]....
        /*0188*/ 	.word	0xffffffff


	//   ....[70]....
        /*018c*/ 	.word	0xffffffff


	//   ....[71]....
        /*0190*/ 	.word	0x0500000f


	//----- nvinfo : EIATTR_COOP_GROUP_INSTR_OFFSETS
	.align		4
.L_1140:
        /*0194*/ 	.byte	0x04, 0x28
        /*0196*/ 	.short	(.L_1142 - .L_1141)


	//   ....[0]....
.L_1141:
        /*0198*/ 	.word	0x00000060


	//   ....[1]....
        /*019c*/ 	.word	0x00000190


	//   ....[2]....
        /*01a0*/ 	.word	0x00000220


	//   ....[3]....
        /*01a4*/ 	.word	0x000003a0


	//   ....[4]....
        /*01a8*/ 	.word	0x000005e0


	//   ....[5]....
        /*01ac*/ 	.word	0x00000b30


	//   ....[6]....
        /*01b0*/ 	.word	0x00001c30


	//   ....[7]....
        /*01b4*/ 	.word	0x00001c70


	//   ....[8]....
        /*01b8*/ 	.word	0x00001cb0


	//   ....[9]....
        /*01bc*/ 	.word	0x00001d10


	//   ....[10]....
        /*01c0*/ 	.word	0x00001de0


	//   ....[11]....
        /*01c4*/ 	.word	0x00001e30


	//   ....[12]....
        /*01c8*/ 	.word	0x00001e70


	//   ....[13]....
        /*01cc*/ 	.word	0x00001eb0


	//   ....[14]....
        /*01d0*/ 	.word	0x00001ee0


	//   ....[15]....
        /*01d4*/ 	.word	0x00001f40


	//   ....[16]....
        /*01d8*/ 	.word	0x00001fc0


	//   ....[17]....
        /*01dc*/ 	.word	0x00002030


	//   ....[18]....
        /*01e0*/ 	.word	0x00002080


	//   ....[19]....
        /*01e4*/ 	.word	0x000020c0


	//   ....[20]....
        /*01e8*/ 	.word	0x00002100


	//   ....[21]....
        /*01ec*/ 	.word	0x00002130


	//   ....[22]....
        /*01f0*/ 	.word	0x00002170


	//   ....[23]....
        /*01f4*/ 	.word	0x000021c0


	//   ....[24]....
        /*01f8*/ 	.word	0x00002200


	//   ....[25]....
        /*01fc*/ 	.word	0x00002270


	//   ....[26]....
        /*0200*/ 	.word	0x000022b0


	//   ....[27]....
        /*0204*/ 	.word	0x000022f0


	//   ....[28]....
        /*0208*/ 	.word	0x00002330


	//   ....[29]....
        /*020c*/ 	.word	0x000023b0


	//   ....[30]....
        /*0210*/ 	.word	0x000023f0


	//   ....[31]....
        /*0214*/ 	.word	0x00002430


	//   ....[32]....
        /*0218*/ 	.word	0x000024a0


	//   ....[33]....
        /*021c*/ 	.word	0x00002530


	//   ....[34]....
        /*0220*/ 	.word	0x000025f0


	//   ....[35]....
        /*0224*/ 	.word	0x00002660


	//   ....[36]....
        /*0228*/ 	.word	0x000026b0


	//   ....[37]....
        /*022c*/ 	.word	0x000027f0


	//   ....[38]....
        /*0230*/ 	.word	0x00002c80


	//   ....[39]....
        /*0234*/ 	.word	0x00002c90


	//   ....[40]....
        /*0238*/ 	.word	0x00002ca0


	//   ....[41]....
        /*023c*/ 	.word	0x00002cb0


	//   ....[42]....
        /*0240*/ 	.word	0x00002cc0


	//   ....[43]....
        /*0244*/ 	.word	0x00002cd0


	//   ....[44]....
        /*0248*/ 	.word	0x00002d00


	//   ....[45]....
        /*024c*/ 	.word	0x00002d30


	//   ....[46]....
        /*0250*/ 	.word	0x00002d70


	//   ....[47]....
        /*0254*/ 	.word	0x00002db0


	//   ....[48]....
        /*0258*/ 	.word	0x00002df0


	//   ....[49]....
        /*025c*/ 	.word	0x00002e30


	//   ....[50]....
        /*0260*/ 	.word	0x00002e50


	//   ....[51]....
        /*0264*/ 	.word	0x00002e90


	//   ....[52]....
        /*0268*/ 	.word	0x00002ed0


	//   ....[53]....
        /*026c*/ 	.word	0x00002f30


	//   ....[54]....
        /*0270*/ 	.word	0x00002f70


	//   ....[55]....
        /*0274*/ 	.word	0x00002fb0


	//   ....[56]....
        /*0278*/ 	.word	0x00002ff0


	//   ....[57]....
        /*027c*/ 	.word	0x00003030


	//   ....[58]....
        /*0280*/ 	.word	0x00003070


	//   ....[59]....
        /*0284*/ 	.word	0x000030b0


	//   ....[60]....
        /*0288*/ 	.word	0x000030f0


	//   ....[61]....
        /*028c*/ 	.word	0x00003130


	//   ....[62]....
        /*0290*/ 	.word	0x00003170


	//   ....[63]....
        /*0294*/ 	.word	0x000031b0


	//   ....[64]....
        /*0298*/ 	.word	0x000031f0


	//   ....[65]....
        /*029c*/ 	.word	0x00003230


	//   ....[66]....
        /*02a0*/ 	.word	0x00003270


	//   ....[67]....
        /*02a4*/ 	.word	0x000032b0


	//   ....[68]....
        /*02a8*/ 	.word	0x000032f0


	//   ....[69]....
        /*02ac*/ 	.word	0x00003330


	//   ....[70]....
        /*02b0*/ 	.word	0x000050a0


	//   ....[71]....
        /*02b4*/ 	.word	0x000074f0


	//----- nvinfo : EIATTR_REG_RECONFIG
	.align		4
.L_1142:
        /*02b8*/ 	.byte	0x01, 0x54
	.zero		2


	//----- nvinfo : EIATTR_SYSCALL_OFFSETS
	.align		4
        /*02bc*/ 	.byte	0x04, 0x46
        /*02be*/ 	.short	(.L_1144 - .L_1143)


	//   ....[0]....
.L_1143:
        /*02c0*/ 	.word	0x00000790


	//   ....[1]....
        /*02c4*/ 	.word	0x00000880


	//   ....[2]....
        /*02c8*/ 	.word	0x000009e0


	//   ....[3]....
        /*02cc*/ 	.word	0x00000ad0


	//----- nvinfo : EIATTR_MBARRIER_INSTR_OFFSETS
	.align		4
.L_1144:
        /*02d0*/ 	.byte	0x04, 0x39
        /*02d2*/ 	.short	(.L_1146 - .L_1145)


	//   ....[0]....
.L_1145:
        /*02d4*/ 	.word	0x00000260
        /*02d8*/ 	.word	0x000000ff
        /*02dc*/ 	.word	0x00030c00
        /*02e0*/ 	.short	0x0100
        /*02e2*/ 	.byte	0x06
	.zero		1


	//   ....[1]....
        /*02e4*/ 	.word	0x00000350
        /*02e8*/ 	.word	0x000000ff
        /*02ec*/ 	.word	0x00030c10
        /*02f0*/ 	.short	0x0100
        /*02f2*/ 	.byte	0x08
	.zero		1


	//   ....[2]....
        /*02f4*/ 	.word	0x00000360
        /*02f8*/ 	.word	0x000000ff
        /*02fc*/ 	.word	0x00030c20
        /*0300*/ 	.short	0x0100
        /*0302*/ 	.byte	0x08
	.zero		1


	//   ....[3]....
        /*0304*/ 	.word	0x00000370
        /*0308*/ 	.word	0x000000ff
        /*030c*/ 	.word	0x00030c18
        /*0310*/ 	.short	0x0100
        /*0312*/ 	.byte	0x08
	.zero		1


	//   ....[4]....
        /*0314*/ 	.word	0x00000380
        /*0318*/ 	.word	0x000000ff
        /*031c*/ 	.word	0x00030c28
        /*0320*/ 	.short	0x0100
        /*0322*/ 	.byte	0x08
	.zero		1


	//   ....[5]....
        /*0324*/ 	.word	0x000004b0
        /*0328*/ 	.word	0x000000ff
        /*032c*/ 	.word	0x00030c30
        /*0330*/ 	.short	0x0100
        /*0332*/ 	.byte	0x08
	.zero		1


	//   ....[6]....
        /*0334*/ 	.word	0x000004c0
        /*0338*/ 	.word	0x000000ff
        /*033c*/ 	.word	0x00030c40
        /*0340*/ 	.short	0x0100
        /*0342*/ 	.byte	0x08
	.zero		1


	//   ....[7]....
        /*0344*/ 	.word	0x000004d0
        /*0348*/ 	.word	0x000000ff
        /*034c*/ 	.word	0x00030c38
        /*0350*/ 	.short	0x0100
        /*0352*/ 	.byte	0x08
	.zero		1


	//   ....[8]....
        /*0354*/ 	.word	0x000004e0
        /*0358*/ 	.word	0x000000ff
        /*035c*/ 	.word	0x00030c48
        /*0360*/ 	.short	0x0100
        /*0362*/ 	.byte	0x08
	.zero		1


	//   ....[9]....
        /*0364*/ 	.word	0x00000b60
        /*0368*/ 	.word	0x00000002
        /*036c*/ 	.word	0x00030c00
        /*0370*/ 	.short	0x010a
        /*0372*/ 	.byte	0x3f
	.zero		1


	//   ....[10]....
        /*0374*/ 	.word	0x00000bb0
        /*0378*/ 	.word	0x00000002
        /*037c*/ 	.word	0x00030c00
        /*0380*/ 	.short	0x010a
        /*0382*/ 	.byte	0x3f
	.zero		1


	//   ....[11]....
        /*0384*/ 	.word	0x00001670
        /*0388*/ 	.word	0x00000009
        /*038c*/ 	.word	0x00030c10
        /*0390*/ 	.short	0x010a
        /*0392*/ 	.byte	0x3f
	.zero		1


	//   ....[12]....
        /*0394*/ 	.word	0x000016e0
        /*0398*/ 	.word	0x00000009
        /*039c*/ 	.word	0x00030c10
        /*03a0*/ 	.short	0x010a
        /*03a2*/ 	.byte	0x3f
	.zero		1


	//   ....[13]....
        /*03a4*/ 	.word	0x00001af0
        /*03a8*/ 	.word	0x00000009
        /*03ac*/ 	.word	0x00030c30
        /*03b0*/ 	.short	0x010a
        /*03b2*/ 	.byte	0x3f
	.zero		1


	//   ....[14]....
        /*03b4*/ 	.word	0x00001b70
        /*03b8*/ 	.word	0x00000009
        /*03bc*/ 	.word	0x00030c30
        /*03c0*/ 	.short	0x010a
        /*03c2*/ 	.byte	0x3f
	.zero		1


	//   ....[15]....
        /*03c4*/ 	.word	0x000042b0
        /*03c8*/ 	.word	0x0000000a
        /*03cc*/ 	.word	0x00000000
        /*03d0*/ 	.short	0x0101
        /*03d2*/ 	.byte	0x3f
	.zero		1


	//   ....[16]....
        /*03d4*/ 	.word	0x00004700
        /*03d8*/ 	.word	0x00000009
        /*03dc*/ 	.word	0x00000000
        /*03e0*/ 	.short	0x0101
        /*03e2*/ 	.byte	0x3f
	.zero		1


	//   ....[17]....
        /*03e4*/ 	.word	0x00005ee0
        /*03e8*/ 	.word	0x0000000b
        /*03ec*/ 	.word	0x00030c20
        /*03f0*/ 	.short	0x010a
        /*03f2*/ 	.byte	0x3f
	.zero		1


	//   ....[18]....
        /*03f4*/ 	.word	0x000063b0
        /*03f8*/ 	.word	0x0000000b
        /*03fc*/ 	.word	0x00030c40
        /*0400*/ 	.short	0x010a
        /*0402*/ 	.byte	0x3f
	.zero		1


	//   ....[19]....
        /*0404*/ 	.word	0x000065e0
        /*0408*/ 	.word	0x0000000b
        /*040c*/ 	.word	0x00030c28
        /*0410*/ 	.short	0x010a
        /*0412*/ 	.byte	0x3f
	.zero		1


	//   ....[20]....
        /*0414*/ 	.word	0x00006780
        /*0418*/ 	.word	0x0000000b
        /*041c*/ 	.word	0x00030c48
        /*0420*/ 	.short	0x010a
        /*0422*/ 	.byte	0x3f
	.zero		1


	//   ....[21]....
        /*0424*/ 	.word	0x00006990
        /*0428*/ 	.word	0x0000000b
        /*042c*/ 	.word	0x00030c20
        /*0430*/ 	.short	0x010a
        /*0432*/ 	.byte	0x3f
	.zero		1


	//   ....[22]....
        /*0434*/ 	.word	0x00006ba0
        /*0438*/ 	.word	0x0000000b
        /*043c*/ 	.word	0x00030c40
        /*0440*/ 	.short	0x010a
        /*0442*/ 	.byte	0x3f
	.zero		1


	//   ....[23]....
        /*0444*/ 	.word	0x00006da0
        /*0448*/ 	.word	0x0000000b
        /*044c*/ 	.word	0x00030c28
        /*0450*/ 	.short	0x010a
        /*0452*/ 	.byte	0x3f
	.zero		1


	//   ....[24]....
        /*0454*/ 	.word	0x00006fa0
        /*0458*/ 	.word	0x0000000d
        /*045c*/ 	.word	0x00030c40
        /*0460*/ 	.short	0x010a
        /*0462*/ 	.byte	0x3f
	.zero		1


	//   ....[25]....
        /*0464*/ 	.word	0x00007360
        /*0468*/ 	.word	0x00000006
        /*046c*/ 	.word	0x00000000
        /*0470*/ 	.short	0x010a
        /*0472*/ 	.byte	0x3f
	.zero		1


	//   ....[26]....
        /*0474*/ 	.word	0x000073c0
        /*0478*/ 	.word	0x00000003
        /*047c*/ 	.word	0x00000000
        /*0480*/ 	.short	0x010a
        /*0482*/ 	.byte	0x3f
	.zero		1


	//   ....[27]....
        /*0484*/ 	.word	0x00007420
        /*0488*/ 	.word	0x00000000
        /*048c*/ 	.word	0x00000000
        /*0490*/ 	.short	0x010a
        /*0492*/ 	.byte	0x3f
	.zero		1


	//   ....[28]....
        /*0494*/ 	.word	0x00007450
        /*0498*/ 	.word	0x00000003
        /*049c*/ 	.word	0x00000000
        /*04a0*/ 	.short	0x010a
        /*04a2*/ 	.byte	0x3f
	.zero		1


	//   ....[29]....
        /*04a4*/ 	.word	0x00007520
        /*04a8*/ 	.word	0x00000002
        /*04ac*/ 	.word	0x00030c00
        /*04b0*/ 	.short	0x010a
        /*04b2*/ 	.byte	0x3f
	.zero		1


	//   ....[30]....
        /*04b4*/ 	.word	0x00007570
        /*04b8*/ 	.word	0x00000009
        /*04bc*/ 	.word	0x00030c10
        /*04c0*/ 	.short	0x010a
        /*04c2*/ 	.byte	0x3f
	.zero		1


	//   ....[31]....
        /*04c4*/ 	.word	0x000075c0
        /*04c8*/ 	.word	0x00000009
        /*04cc*/ 	.word	0x00030c30
        /*04d0*/ 	.short	0x010a
        /*04d2*/ 	.byte	0x3f
	.zero		1


	//   ....[32]....
        /*04d4*/ 	.word	0x00007610
        /*04d8*/ 	.word	0x0000000b
        /*04dc*/ 	.word	0x00030c20
        /*04e0*/ 	.short	0x010a
        /*04e2*/ 	.byte	0x3f
	.zero		1


	//   ....[33]....
        /*04e4*/ 	.word	0x00007660
        /*04e8*/ 	.word	0x0000000b
        /*04ec*/ 	.word	0x00030c40
        /*04f0*/ 	.short	0x010a
        /*04f2*/ 	.byte	0x3f
	.zero		1


	//   ....[34]....
        /*04f4*/ 	.word	0x000076b0
        /*04f8*/ 	.word	0x0000000b
        /*04fc*/ 	.word	0x00030c28
        /*0500*/ 	.short	0x010a
        /*0502*/ 	.byte	0x3f
	.zero		1


	//   ....[35]....
        /*0504*/ 	.word	0x00007700
        /*0508*/ 	.word	0x0000000b
        /*050c*/ 	.word	0x00030c48
        /*0510*/ 	.short	0x010a
        /*0512*/ 	.byte	0x3f
	.zero		1


	//   ....[36]....
        /*0514*/ 	.word	0x00007760
        /*0518*/ 	.word	0x0000000b
        /*051c*/ 	.word	0x00030c20
        /*0520*/ 	.short	0x010a
        /*0522*/ 	.byte	0x3f
	.zero		1


	//   ....[37]....
        /*0524*/ 	.word	0x000077b0
        /*0528*/ 	.word	0x0000000b
        /*052c*/ 	.word	0x00030c40
        /*0530*/ 	.short	0x010a
        /*0532*/ 	.byte	0x3f
	.zero		1


	//   ....[38]....
        /*0534*/ 	.word	0x00007800
        /*0538*/ 	.word	0x0000000b
        /*053c*/ 	.word	0x00030c28
        /*0540*/ 	.short	0x010a
        /*0542*/ 	.byte	0x3f
	.zero		1


	//   ....[39]....
        /*0544*/ 	.word	0x00007850
        /*0548*/ 	.word	0x0000000d
        /*054c*/ 	.word	0x00030c40
        /*0550*/ 	.short	0x010a
        /*0552*/ 	.byte	0x3f
	.zero		1


	//   ....[40]....
        /*0554*/ 	.word	0x00007930
        /*0558*/ 	.word	0x00000006
        /*055c*/ 	.word	0x00000000
        /*0560*/ 	.short	0x010a
        /*0562*/ 	.byte	0x3f
	.zero		1


	//   ....[41]....
        /*0564*/ 	.word	0x00007980
        /*0568*/ 	.word	0x00000003
        /*056c*/ 	.word	0x00000000
        /*0570*/ 	.short	0x010a
        /*0572*/ 	.byte	0x3f
	.zero		1


	//   ....[42]....
        /*0574*/ 	.word	0x000079d0
        /*0578*/ 	.word	0x00000000
        /*057c*/ 	.word	0x00000000
        /*0580*/ 	.short	0x010a
        /*0582*/ 	.byte	0x3f
	.zero		1


	//----- nvinfo : EIATTR_NUM_MBARRIERS
	.align		4
.L_1146:
        /*0584*/ 	.byte	0x03, 0x38
        /*0586*/ 	.short	0x0009


	//----- nvinfo : EIATTR_EXIT_INSTR_OFFSETS
	.align		4
        /*0588*/ 	.byte	0x04, 0x1c
        /*058a*/ 	.short	(.L_1148 - .L_1147)


	//   ....[0]....
.L_1147:
        /*058c*/ 	.word	0x000074a0


	//----- nvinfo : EIATTR_MAX_THREADS
	.align		4
.L_1148:
        /*0590*/ 	.byte	0x04, 0x05
        /*0592*/ 	.short	(.L_1150 - .L_1149)
.L_1149:
        /*0594*/ 	.word	0x00000180
        /*0598*/ 	.word	0x00000001
        /*059c*/ 	.word	0x00000001


	//----- nvinfo : EIATTR_CRS_STACK_SIZE
	.align		4
.L_1150:
        /*05a0*/ 	.byte	0x04, 0x1e
        /*05a2*/ 	.short	(.L_1152 - .L_1151)
.L_1151:
        /*05a4*/ 	.word	0x00000000


	//----- nvinfo : EIATTR_CBANK_PARAM_SIZE
	.align		4
.L_1152:
        /*05a8*/ 	.byte	0x03, 0x19
        /*05aa*/ 	.short	0x06f0


	//----- nvinfo : EIATTR_PARAM_CBANK
	.align		4
        /*05ac*/ 	.byte	0x04, 0x0a
        /*05ae*/ 	.short	(.L_1154 - .L_1153)
	.align		4
.L_1153:
        /*05b0*/ 	.word	index@(.nv.constant0._ZN7cutlass13device_kernelIN5flash11enable_sm90INS1_16FlashAttnBwdSm90INS1_25CollectiveMainloopBwdSm90ILi2ELi2ELi2EN4cute5tupleIJNS5_1CILi1EEES8_S8_EEENS6_IJNS7_ILi128EEESA_NS7_ILi64EEEEEENS_6half_tEfNS_4arch4Sm90ELb0ELb0ELb0ELb0ELb0ELb1ELb0ELb0ELi2ELi1ELi2ELi2ELb0EEENS1_24CollectiveEpilogueBwdGQAISC_fSF_Li256ELb0ELb0EEENS1_19SingleTileSchedulerILb0ELb0ELb0ELi128EEEEEEEEEvNT_6ParamsE)
        /*05b4*/ 	.short	0x0210
        /*05b6*/ 	.short	0x06f0


	//----- nvinfo : EIATTR_SW_WAR
	.align		4
.L_1154:
        /*05b8*/ 	.byte	0x04, 0x36
        /*05ba*/ 	.short	(.L_1156 - .L_1155)
.L_1155:
        /*05bc*/ 	.word	0x00000008
.L_1156:


//--------------------- .nv.info._ZN7cutlass13device_kernelIN5flash11enable_sm90INS1_16FlashAttnBwdSm90INS1_25CollectiveMainloopBwdSm90ILi2ELi2ELi2EN4cute5tupleIJNS5_1CILi1EEES8_S8_EEENS6_IJNS7_ILi128EEESA_NS7_ILi64EEEEEENS_6half_tEfNS_4arch4Sm90ELb0ELb0ELb0ELb0ELb1ELb1ELb0ELb0ELi2ELi1ELi2ELi2ELb0EEENS1_24CollectiveEpilogueBwdGQAISC_fSF_Li256ELb0ELb1EEENS1_19SingleTileSchedulerILb0ELb0ELb0ELi128EEEEEEEEEvNT_6ParamsE --------------------------
	.section	.nv.info._ZN7cutlass13device_kernelIN5flash11enable_sm90INS1_16FlashAttnBwdSm90INS1_25CollectiveMainloopBwdSm90ILi2ELi2ELi2EN4cute5tupleIJNS5_1CILi1EEES8_S8_EEENS6_IJNS7_ILi128EEESA_NS7_ILi64EEEEEENS_6half_tEfNS_4arch4Sm90ELb0ELb0ELb0ELb0ELb1ELb1ELb0ELb0ELi2ELi1ELi2ELi2ELb0EEENS1_24CollectiveEpilogueBwdGQAISC_fSF_Li256ELb0ELb1EEENS1_19SingleTileSchedulerILb0ELb0ELb0ELi128EEEEEEEEEvNT_6ParamsE,"",@"SHT_CUDA_INFO"
	.sectionflags	@""
	.align	4


	//----- nvinfo : EIATTR_CUDA_API_VERSION
	.align		4
        /*0000*/ 	.byte	0x04, 0x37
        /*0002*/ 	.short	(.L_1158 - .L_1157)
.L_1157:
        /*0004*/ 	.word	0x00000082


	//----- nvinfo : EIATTR_KPARAM_INFO
	.align		4
.L_1158:
        /*0008*/ 	.byte	0x04, 0x17
        /*000a*/ 	.short	(.L_1160 - .L_1159)
.L_1159:
        /*000c*/ 	.word	0x00000000
        /*0010*/ 	.short	0x0000
        /*0012*/ 	.short	0x0070
        /*0014*/ 	.byte	0x00, 0xf0, 0x01, 0x1a


	//----- nvinfo : EIATTR_SPARSE_MMA_MASK
	.align		4
.L_1160:
        /*0018*/ 	.byte	0x03, 0x50
        /*001a*/ 	.short	0x0000


	//----- nvinfo : EIATTR_MAXREG_COUNT
	.align		4
        /*001c*/ 	.byte	0x03, 0x1b
        /*001e*/ 	.short	0x00a8


	//----- nvinfo : EIATTR_NUM_BARRIERS
	.align		4
        /*0020*/ 	.byte	0x02, 0x4c
        /*0022*/ 	.byte	0x10
	.zero		1


	//----- nvinfo : EIATTR_EXTERNS
	.align		4
        /*0024*/ 	.byte	0x04, 0x0f
        /*0026*/ 	.short	(.L_1162 - .L_1161)


	//   ....[0]....
	.align		4
.L_1161:
        /*0028*/ 	.word	index@(__assertfail)


	//----- nvinfo : EIATTR_ANNOTATIONS
	.align		4
.L_1162:
        /*002c*/ 	.byte	0x04, 0x55
        /*002e*/ 	.short	(.L_1164 - .L_1163)


	//   ....[0]....
.L_1163:
        /*0030*/ 	.word	0x00000001
        /*0034*/ 	.byte	0x70, 0x15, 0x00, 0x00, 0x01, 0x00, 0x00, 0x00, 0xb0, 0x15, 0x00, 0x00, 0x01, 0x00, 0x00, 0x00
        /*0044*/ 	.byte	0xf0, 0x15, 0x00, 0x00, 0x01, 0x00, 0x00, 0x00, 0x40, 0x17, 0x00, 0x00, 0x01, 0x00, 0x00, 0x00
        /*0054*/ 	.byte	0x70, 0x17, 0x00, 0x00, 0x01, 0x00, 0x00, 0x00, 0x90, 0x17, 0x00, 0x00


	//----- nvinfo : EIATTR_MERCURY_ISA_VERSION
	.align		4
.L_1164:
        /*0060*/ 	.byte	0x03, 0x5f
        /*0062*/ 	.short	0x0101


	//----- nvinfo : EIATTR_INT_WARP_WIDE_INSTR_OFFSETS
	.align		4
        /*0064*/ 	.byte	0x04, 0x31
        /*0066*/ 	.short	(.L_1166 - .L_1165)


	//   ....[0]....
.L_1165:
        /*0068*/ 	.word	0x00000180


	//   ....[1]....
        /*006c*/ 	.word	0x00000240


	//   ....[2]....
        /*0070*/ 	.word	0x00005d50


	//   ....[3]....
        /*0074*/ 	.word	0x000061c0


	//   ....[4]....
        /*0078*/ 	.word	0x00006790


	//----- nvinfo : EIATTR_COOP_GROUP_MASK_REGIDS
	.align		4
.L_1166:
        /*007c*/ 	.byte	0x04, 0x29
        /*007e*/ 	.short	(.L_1168 - .L_1167)


	//   ....[0]....
.L_1167:
        /*0080*/ 	.word	0xffffffff


	//   ....[1]....
        /*0084*/ 	.word	0xffffffff


	//   ....[2]....
        /*0088*/ 	.word	0xffffffff


	//   ....[3]....
        /*008c*/ 	.word	0xffffffff


	//   ....[4]....
        /*0090*/ 	.word	0xffffffff


	//   ....[5]....
        /*0094*/ 	.word	0xffffffff


	//   ....[6]....
        /*0098*/ 	.word	0xffffffff


	//   ....[7]....
        /*009c*/ 	.word	0xffffffff


	//   ....[8]....
        /*00a0*/ 	.word	0xffffffff


	//   ....[9]....
        /*00a4*/ 	.word	0xffffffff


	//   ....[10]....
        /*00a8*/ 	.word	0xffffffff


	//   ....[11]....
        /*00ac*/ 	.word	0xffffffff


	//   ....[12]....
        /*00b0*/ 	.word	0xffffffff


	//   ....[13]....
        /*00b4*/ 	.word	0xffffffff


	//   ....[14]....
        /*00b8*/ 	.word	0xffffffff


	//   ....[15]....
        /*00bc*/ 	.word	0xffffffff


	//   ....[16]....
        /*00c0*/ 	.word	0xffffffff


	//   ....[17]....
        /*00c4*/ 	.word	0xffffffff


	//   ....[18]....
        /*00c8*/ 	.word	0xffffffff


	//   ....[19]....
        /*00cc*/ 	.word	0xffffffff


	//   ....[20]....
        /*00d0*/ 	.word	0xffffffff


	//   ....[21]....
        /*00d4*/ 	.word	0xffffffff


	//   ....[22]....
        /*00d8*/ 	.word	0xffffffff


	//   ....[23]....
        /*00dc*/ 	.word	0xffffffff


	//   ....[24]....
        /*00e0*/ 	.word	0xffffffff


	//   ....[25]....
        /*00e4*/ 	.word	0xffffffff


	//   ....[26]....
        /*00e8*/ 	.word	0xffffffff


	//   ....[27]....
        /*00ec*/ 	.word	0xffffffff


	//   ....[28]....
        /*00f0*/ 	.word	0xffffffff


	//   ....[29]....
        /*00f4*/ 	.word	0xffffffff


	//   ....[30]....
        /*00f8*/ 	.word	0xffffffff


	//   ....[31]....
        /*00fc*/ 	.word	0xffffffff


	//   ....[32]....
        /*0100*/ 	.word	0xffffffff


	//   ....[33]....
        /*0104*/ 	.word	0xffffffff


	//   ....[34]....
        /*0108*/ 	.word	0xffffffff


	//   ....[35]....
        /*010c*/ 	.word	0xffffffff


	//   ....[36]....
        /*0110*/ 	.word	0xffffffff


	//   ....[37]....
        /*0114*/ 	.word	0xffffffff


	//   ....[38]....
        /*0118*/ 	.word	0xffffffff


	//   ....[39]....
        /*011c*/ 	.word	0xffffffff


	//   ....[40]....
        /*0120*/ 	.word	0xffffffff


	//   ....[41]....
        /*0124*/ 	.word	0xffffffff


	//   ....[42]....
        /*0128*/ 	.word	0xffffffff


	//   ....[43]....
        /*012c*/ 	.word	0xffffffff


	//   ....[44]....
        /*0130*/ 	.word	0xffffffff


	//   ....[45]....
        /*0134*/ 	.word	0xffffffff


	//   ....[46]....
        /*0138*/ 	.word	0xffffffff


	//   ....[47]....
        /*013c*/ 	.word	0xffffffff


	//   ....[48]....
        /*0140*/ 	.word	0xffffffff


	//   ....[49]....
        /*0144*/ 	.word	0xffffffff


	//   ....[50]....
        /*0148*/ 	.word	0xffffffff


	//   ....[51]....
        /*014c*/ 	.word	0xffffffff


	//   ....[52]....
        /*0150*/ 	.word	0xffffffff


	//   ....[53]....
        /*0154*/ 	.word	0xffffffff


	//   ....[54]....
        /*0158*/ 	.word	0xffffffff


	//   ....[55]....
        /*015c*/ 	.word	0xffffffff


	//   ....[56]....
        /*0160*/ 	.word	0xffffffff


	//   ....[57]....
        /*0164*/ 	.word	0xffffffff


	//   ....[58]....
        /*0168*/ 	.word	0xffffffff


	//   ....[59]....
        /*016c*/ 	.word	0xffffffff


	//   ....[60]....
        /*0170*/ 	.word	0xffffffff


	//   ....[61]....
        /*0174*/ 	.word	0xffffffff


	//   ....[62]....
        /*0178*/ 	.word	0xffffffff


	//   ....[63]....
        /*017c*/ 	.word	0xffffffff


	//   ....[64]....
        /*0180*/ 	.word	0xffffffff


	//   ....[65]....
        /*0184*/ 	.word	0xffffffff


	//   ....[66]....
        /*0188*/ 	.word	0xffffffff


	//   ....[67]....
        /*018c*/ 	.word	0xffffffff


	//   ....[68]....
        /*0190*/ 	.word	0xffffffff


	//   ....[69]....
        /*0194*/ 	.word	0xffffffff


	//   ....[70]....
        /*0198*/ 	.word	0xffffffff


	//   ....[71]....
        /*019c*/ 	.word	0xffffffff


	//   ....[72]....
        /*01a0*/ 	.word	0xffffffff


	//   ....[73]....
        /*01a4*/ 	.word	0xffffffff


	//   ....[74]....
        /*01a8*/ 	.word	0xffffffff


	//   ....[75]....
        /*01ac*/ 	.word	0xffffffff


	//   ....[76]....
        /*01b0*/ 	.word	0xffffffff


	//   ....[77]....
        /*01b4*/ 	.word	0xffffffff


	//   ....[78]....
        /*01b8*/ 	.word	0xffffffff


	//   ....[79]....
        /*01bc*/ 	.word	0xffffffff


	//   ....[80]....
        /*01c0*/ 	.word	0xffffffff


	//   ....[81]....
        /*01c4*/ 	.word	0x0500000f


	//   ....[82]....
        /*01c8*/ 	.word	0x0500000f


	//   ....[83]....
        /*01cc*/ 	.word	0x0500000f


	//   ....[84]....
        /*01d0*/ 	.word	0x0500000f


	//   ....[85]....
        /*01d4*/ 	.word	0x0500000f


	//   ....[86]....
        /*01d8*/ 	.word	0x0500000f


	//----- nvinfo : EIATTR_COOP_GROUP_INSTR_OFFSETS
	.align		4
.L_1168:
        /*01dc*/ 	.byte	0x04, 0x28
        /*01de*/ 	.short	(.L_1170 - .L_1169)


	//   ....[0]....
.L_1169:
        /*01e0*/ 	.word	0x00000060


	//   ....[1]....
        /*01e4*/ 	.word	0x00000190


	//   ....[2]....
        /*01e8*/ 	.word	0x00000220


	//   ....[3]....
        /*01ec*/ 	.word	0x000003a0


	//   ....[4]....
        /*01f0*/ 	.word	0x000005f0


	//   ....[5]....
        /*01f4*/ 	.word	0x00000b40


	//   ....[6]....
        /*01f8*/ 	.word	0x00001c40


	//   ....[7]....
        /*01fc*/ 	.word	0x00001c80


	//   ....[8]....
        /*0200*/ 	.word	0x00001cc0


	//   ....[9]....
        /*0204*/ 	.word	0x00001d20


	//   ....[10]....
        /*0208*/ 	.word	0x00001df0


	//   ....[11]....
        /*020c*/ 	.word	0x00001e40


	//   ....[12]....
        /*0210*/ 	.word	0x00001e80


	//   ....[13]....
        /*0214*/ 	.word	0x00001ec0


	//   ....[14]....
        /*0218*/ 	.word	0x00001ef0


	//   ....[15]....
        /*021c*/ 	.word	0x00001f50


	//   ....[16]....
        /*0220*/ 	.word	0x00001fd0


	//   ....[17]....
        /*0224*/ 	.word	0x00002040


	//   ....[18]....
        /*0228*/ 	.word	0x00002090


	//   ....[19]....
        /*022c*/ 	.word	0x000020d0


	//   ....[20]....
        /*0230*/ 	.word	0x00002110


	//   ....[21]....
        /*0234*/ 	.word	0x00002140


	//   ....[22]....
        /*0238*/ 	.word	0x00002180


	//   ....[23]....
        /*023c*/ 	.word	0x000021d0


	//   ....[24]....
        /*0240*/ 	.word	0x00002210


	//   ....[25]....
        /*0244*/ 	.word	0x00002280


	//   ....[26]....
        /*0248*/ 	.word	0x000022c0


	//   ....[27]....
        /*024c*/ 	.word	0x00002300


	//   ....[28]....
        /*0250*/ 	.word	0x00002340


	//   ....[29]....
        /*0254*/ 	.word	0x000023c0


	//   ....[30]....
        /*0258*/ 	.word	0x00002400


	//   ....[31]....
        /*025c*/ 	.word	0x00002440


	//   ....[32]....
        /*0260*/ 	.word	0x000024b0


	//   ....[33]....
        /*0264*/ 	.word	0x00002540


	//   ....[34]....
        /*0268*/ 	.word	0x00002600


	//   ....[35]....
        /*026c*/ 	.word	0x00002670


	//   ....[36]....
        /*0270*/ 	.word	0x000026c0


	//   ....[37]....
        /*0274*/ 	.word	0x00002800


	//   ....[38]....
        /*0278*/ 	.word	0x00002c90


	//   ....[39]....
        /*027c*/ 	.word	0x00002ca0


	//   ....[40]....
        /*0280*/ 	.word	0x00002cb0


	//   ....[41]....
        /*0284*/ 	.word	0x00002cc0


	//   ....[42]....
        /*0288*/ 	.word	0x00002cd0


	//   ....[43]....
        /*028c*/ 	.word	0x00002ce0


	//   ....[44]....
        /*0290*/ 	.word	0x00002d10


	//   ....[45]....
        /*0294*/ 	.word	0x00002d40


	//   ....[46]....
        /*0298*/ 	.word	0x00002d80


	//   ....[47]....
        /*029c*/ 	.word	0x00002dc0


	//   ....[48]....
        /*02a0*/ 	.word	0x00002e00


	//   ....[49]....
        /*02a4*/ 	.word	0x00002e40


	//   ....[50]....
        /*02a8*/ 	.word	0x00002e60


	//   ....[51]....
        /*02ac*/ 	.word	0x00002ea0


	//   ....[52]....
        /*02b0*/ 	.word	0x00002ee0


	//   ....[53]....
        /*02b4*/ 	.word	0x00002f40


	//   ....[54]....
        /*02b8*/ 	.word	0x00002f80


	//   ....[55]....
        /*02bc*/ 	.word	0x00002fc0


	//   ....[56]....
        /*02c0*/ 	.word	0x00003000


	//   ....[57]....
        /*02c4*/ 	.word	0x00003040


	//   ....[58]....
        /*02c8*/ 	.word	0x00003080


	//   ....[59]....
        /*02cc*/ 	.word	0x000030c0


	//   ....[60]....
        /*02d0*/ 	.word	0x00003100


	//   ....[61]....
        /*02d4*/ 	.word	0x00003140


	//   ....[62]....
        /*02d8*/ 	.word	0x00003180


	//   ....[63]....
        /*02dc*/ 	.word	0x000031c0


	//   ....[64]....
        /*02e0*/ 	.word	0x00003200


	//   ....[65]....
        /*02e4*/ 	.word	0x00003240


	//   ....[66]....
        /*02e8*/ 	.word	0x00003280


	//   ....[67]....
        /*02ec*/ 	.word	0x000032c0


	//   ....[68]....
        /*02f0*/ 	.word	0x00003300


	//   ....[69]....
        /*02f4*/ 	.word	0x00003340


	//   ....[70]....
        /*02f8*/ 	.word	0x00004e40


	//   ....[71]....
        /*02fc*/ 	.word	0x00004fe0


	//   ....[72]....
        /*0300*/ 	.word	0x00005230


	//   ....[73]....
        /*0304*/ 	.word	0x000053d0


	//   ....[74]....
        /*0308*/ 	.word	0x000054f0


	//   ....[75]....
        /*030c*/ 	.word	0x000059f0


	//   ....[76]....
        /*0310*/ 	.word	0x00005c80


	//   ....[77]....
        /*0314*/ 	.word	0x00005ec0


	//   ....[78]....
        /*0318*/ 	.word	0x000060f0


	//   ....[79]....
        /*031c*/ 	.word	0x000063a0


	//   ....[80]....
        /*0320*/ 	.word	0x000066d0


	//   ....[81]....
        /*0324*/ 	.word	0x00008150


	//   ....[82]....
        /*0328*/ 	.word	0x000082a0


	//   ....[83]....
        /*032c*/ 	.word	0x00008310


	//   ....[84]....
        /*0330*/ 	.word	0x00008380


	//   ....[85]....
        /*0334*/ 	.word	0x000083f0


	//   ....[86]....
        /*0338*/ 	.word	0x00008460


	//----- nvinfo : EIATTR_REG_RECONFIG
	.align		4
.L_1170:
        /*033c*/ 	.byte	0x01, 0x54
	.zero		2


	//----- nvinfo : EIATTR_SYSCALL_OFFSETS
	.align		4
        /*0340*/ 	.byte	0x04, 0x46
        /*0342*/ 	.short	(.L_1172 - .L_1171)


	//   ....[0]....
.L_1171:
        /*0344*/ 	.word	0x000007a0


	//   ....[1]....
        /*0348*/ 	.word	0x00000890


	//   ....[2]....
        /*034c*/ 	.word	0x000009f0


	//   ....[3]....
        /*0350*/ 	.word	0x00000ae0


	//----- nvinfo : EIATTR_MBARRIER_INSTR_OFFSETS
	.align		4
.L_1172:
        /*0354*/ 	.byte	0x04, 0x39
        /*0356*/ 	.short	(.L_1174 - .L_1173)


	//   ....[0]....
.L_1173:
        /*0358*/ 	.word	0x00000260
        /*035c*/ 	.word	0x000000ff
        /*0360*/ 	.word	0x00030c00
        /*0364*/ 	.short	0x0100
        /*0366*/ 	.byte	0x06
	.zero		1


	//   ....[1]....
        /*0368*/ 	.word	0x00000350
        /*036c*/ 	.word	0x000000ff
        /*0370*/ 	.word	0x00030c10
        /*0374*/ 	.short	0x0100
        /*0376*/ 	.byte	0x08
	.zero		1


	//   ....[2]....
        /*0378*/ 	.word	0x00000360
        /*037c*/ 	.word	0x000000ff
        /*0380*/ 	.word	0x00030c20
        /*0384*/ 	.short	0x0100
        /*0386*/ 	.byte	0x08
	.zero		1


	//   ....[3]....
        /*0388*/ 	.word	0x00000370
        /*038c*/ 	.word	0x000000ff
        /*0390*/ 	.word	0x00030c18
        /*0394*/ 	.short	0x0100
        /*0396*/ 	.byte	0x08
	.zero		1


	//   ....[4]....
        /*0398*/ 	.word	0x00000380
        /*039c*/ 	.word	0x000000ff
        /*03a0*/ 	.word	0x00030c28
        /*03a4*/ 	.short	0x0100
        /*03a6*/ 	.byte	0x08
	.zero		1


	//   ....[5]....
        /*03a8*/ 	.word	0x000004b0
        /*03ac*/ 	.word	0x000000ff
        /*03b0*/ 	.word	0x00030c30
        /*03b4*/ 	.short	0x0100
        /*03b6*/ 	.byte	0x08
	.zero		1


	//   ....[6]....
        /*03b8*/ 	.word	0x000004c0
        /*03bc*/ 	.word	0x000000ff
        /*03c0*/ 	.word	0x00030c40
        /*03c4*/ 	.short	0x0100
        /*03c6*/ 	.byte	0x08
	.zero		1


	//   ....[7]....
        /*03c8*/ 	.word	0x000004d0
        /*03cc*/ 	.word	0x000000ff
        /*03d0*/ 	.word	0x00030c38
        /*03d4*/ 	.short	0x0100
        /*03d6*/ 	.byte	0x08
	.zero		1


	//   ....[8]....
        /*03d8*/ 	.word	0x000004e0
        /*03dc*/ 	.word	0x000000ff
        /*03e0*/ 	.word	0x00030c48
        /*03e4*/ 	.short	0x0100
        /*03e6*/ 	.byte	0x08
	.zero		1


	//   ....[9]....
        /*03e8*/ 	.word	0x00000b70
        /*03ec*/ 	.word	0x00000002
        /*03f0*/ 	.word	0x00030c00
        /*03f4*/ 	.short	0x010a
        /*03f6*/ 	.byte	0x3f
	.zero		1


	//   ....[10]....
        /*03f8*/ 	.word	0x00000bc0
        /*03fc*/ 	.word	0x00000002
        /*0400*/ 	.word	0x00030c00
        /*0404*/ 	.short	0x010a
        /*0406*/ 	.byte	0x3f
	.zero		1


	//   ....[11]....
        /*0408*/ 	.word	0x00001680
        /*040c*/ 	.word	0x00000009
        /*0410*/ 	.word	0x00030c10
        /*0414*/ 	.short	0x010a
        /*0416*/ 	.byte	0x3f
	.zero		1


	//   ....[12]....
        /*0418*/ 	.word	0x000016f0
        /*041c*/ 	.word	0x00000009
        /*0420*/ 	.word	0x00030c10
        /*0424*/ 	.short	0x010a
        /*0426*/ 	.byte	0x3f
	.zero		1


	//   ....[13]....
        /*0428*/ 	.word	0x00001b00
        /*042c*/ 	.word	0x00000009
        /*0430*/ 	.word	0x00030c30
        /*0434*/ 	.short	0x010a
        /*0436*/ 	.byte	0x3f
	.zero		1


	//   ....[14]....
        /*0438*/ 	.word	0x00001b80
        /*043c*/ 	.word	0x00000009
        /*0440*/ 	.word	0x00030c30
        /*0444*/ 	.short	0x010a
        /*0446*/ 	.byte	0x3f
	.zero		1


	//   ....[15]....
        /*0448*/ 	.word	0x000042c0
        /*044c*/ 	.word	0x0000000a
        /*0450*/ 	.word	0x00000000
        /*0454*/ 	.short	0x0101
        /*0456*/ 	.byte	0x3f
	.zero		1


	//   ....[16]....
        /*0458*/ 	.word	0x00004710
        /*045c*/ 	.word	0x00000009
        /*0460*/ 	.word	0x00000000
        /*0464*/ 	.short	0x0101
        /*0466*/ 	.byte	0x3f
	.zero		1


	//   ....[17]....
        /*0468*/ 	.word	0x00006b40
        /*046c*/ 	.word	0x0000000b
        /*0470*/ 	.word	0x00030c20
        /*0474*/ 	.short	0x010a
        /*0476*/ 	.byte	0x3f
	.zero		1


	//   ....[18]....
        /*0478*/ 	.word	0x00007010
        /*047c*/ 	.word	0x0000000b
        /*0480*/ 	.word	0x00030c40
        /*0484*/ 	.short	0x010a
        /*0486*/ 	.byte	0x3f
	.zero		1


	//   ....[19]....
        /*0488*/ 	.word	0x00007240
        /*048c*/ 	.word	0x0000000b
        /*0490*/ 	.word	0x00030c28
        /*0494*/ 	.short	0x010a
        /*0496*/ 	.byte	0x3f
	.zero		1


	//   ....[20]....
        /*0498*/ 	.word	0x000073e0
        /*049c*/ 	.word	0x0000000b
        /*04a0*/ 	.word	0x00030c48
        /*04a4*/ 	.short	0x010a
        /*04a6*/ 	.byte	0x3f
	.zero		1


	//   ....[21]....
        /*04a8*/ 	.word	0x000075f0
        /*04ac*/ 	.word	0x0000000b
        /*04b0*/ 	.word	0x00030c20
        /*04b4*/ 	.short	0x010a
        /*04b6*/ 	.byte	0x3f
	.zero		1


	//   ....[22]....
        /*04b8*/ 	.word	0x00007800
        /*04bc*/ 	.word	0x0000000b
        /*04c0*/ 	.word	0x00030c40
        /*04c4*/ 	.short	0x010a
        /*04c6*/ 	.byte	0x3f
	.zero		1


	//   ....[23]....
        /*04c8*/ 	.word	0x00007a00
        /*04cc*/ 	.word	0x0000000b
        /*04d0*/ 	.word	0x00030c28
        /*04d4*/ 	.short	0x010a
        /*04d6*/ 	.byte	0x3f
	.zero		1


	//   ....[24]....
        /*04d8*/ 	.word	0x00007c00
        /*04dc*/ 	.word	0x0000000d
        /*04e0*/ 	.word	0x00030c40
        /*04e4*/ 	.short	0x010a
        /*04e6*/ 	.byte	0x3f
	.zero		1


	//   ....[25]....
        /*04e8*/ 	.word	0x00007fc0
        /*04ec*/ 	.word	0x00000006
        /*04f0*/ 	.word	0x00000000
        /*04f4*/ 	.short	0x010a
        /*04f6*/ 	.byte	0x3f
	.zero		1


	//   ....[26]....
        /*04f8*/ 	.word	0x00008020
        /*04fc*/ 	.word	0x00000003
        /*0500*/ 	.word	0x00000000
        /*0504*/ 	.short	0x010a
        /*0506*/ 	.byte	0x3f
	.zero		1


	//   ....[27]....
        /*0508*/ 	.word	0x00008080
        /*050c*/ 	.word	0x00000000
        /*0510*/ 	.word	0x00000000
        /*0514*/ 	.short	0x010a
        /*0516*/ 	.byte	0x3f
	.zero		1


	//   ....[28]....
        /*0518*/ 	.word	0x000080b0
        /*051c*/ 	.word	0x00000003
        /*0520*/ 	.word	0x00000000
        /*0524*/ 	.short	0x010a
        /*0526*/ 	.byte	0x3f
	.zero		1


	//   ....[29]....
        /*0528*/ 	.word	0x00008180
        /*052c*/ 	.word	0x00000002
        /*0530*/ 	.word	0x00030c00
        /*0534*/ 	.short	0x010a
        /*0536*/ 	.byte	0x3f
	.zero		1


	//   ....[30]....
        /*0538*/ 	.word	0x000081d0
        /*053c*/ 	.word	0x00000009
        /*0540*/ 	.word	0x00030c10
        /*0544*/ 	.short	0x010a
        /*0546*/ 	.byte	0x3f
	.zero		1


	//   ....[31]....
        /*0548*/ 	.word	0x00008220
        /*054c*/ 	.word	0x00000009
        /*0550*/ 	.word	0x00030c30
        /*0554*/ 	.short	0x010a
        /*0556*/ 	.byte	0x3f
	.zero		1


	//   ....[32]....
        /*0558*/ 	.word	0x000084a0
        /*055c*/ 	.word	0x0000000b
        /*0560*/ 	.word	0x00030c20
        /*0564*/ 	.short	0x010a
        /*0566*/ 	.byte	0x3f
	.zero		1


	//   ....[33]....
        /*0568*/ 	.word	0x000084f0
        /*056c*/ 	.word	0x0000000b
        /*0570*/ 	.word	0x00030c40
        /*0574*/ 	.short	0x010a
        /*0576*/ 	.byte	0x3f
	.zero		1


	//   ....[34]....
        /*0578*/ 	.word	0x00008540
        /*057c*/ 	.word	0x0000000b
        /*0580*/ 	.word	0x00030c28
        /*0584*/ 	.short	0x010a
        /*0586*/ 	.byte	0x3f
	.zero		1


	//   ....[35]....
        /*0588*/ 	.word	0x00008590
        /*058c*/ 	.word	0x0000000b
        /*0590*/ 	.word	0x00030c48
        /*0594*/ 	.short	0x010a
        /*0596*/ 	.byte	0x3f
	.zero		1


	//   ....[36]....
        /*0598*/ 	.word	0x000085f0
        /*059c*/ 	.word	0x0000000b
        /*05a0*/ 	.word	0x00030c20
        /*05a4*/ 	.short	0x010a
        /*05a6*/ 	.byte	0x3f
	.zero		1


	//   ....[37]....
        /*05a8*/ 	.word	0x00008640
        /*05ac*/ 	.word	0x0000000b
        /*05b0*/ 	.word	0x00030c40
        /*05b4*/ 	.short	0x010a
        /*05b6*/ 	.byte	0x3f
	.zero		1


	//   ....[38]....
        /*05b8*/ 	.word	0x00008690
        /*05bc*/ 	.word	0x0000000b
        /*05c0*/ 	.word	0x00030c28
        /*05c4*/ 	.short	0x010a
        /*05c6*/ 	.byte	0x3f
	.zero		1


	//   ....[39]....
        /*05c8*/ 	.word	0x000086e0
        /*05cc*/ 	.word	0x0000000d
        /*05d0*/ 	.word	0x00030c40
        /*05d4*/ 	.short	0x010a
        /*05d6*/ 	.byte	0x3f
	.zero		1


	//   ....[40]....
        /*05d8*/ 	.word	0x000087c0
        /*05dc*/ 	.word	0x00000006
        /*05e0*/ 	.word	0x00000000
        /*05e4*/ 	.short	0x010a
        /*05e6*/ 	.byte	0x3f
	.zero		1


	//   ....[41]....
        /*05e8*/ 	.word	0x00008810
        /*05ec*/ 	.word	0x00000003
        /*05f0*/ 	.word	0x00000000
        /*05f4*/ 	.short	0x010a
        /*05f6*/ 	.byte	0x3f
	.zero		1


	//   ....[42]....
        /*05f8*/ 	.word	0x00008860
        /*05fc*/ 	.word	0x00000000
        /*0600*/ 	.word	0x00000000
        /*0604*/ 	.short	0x010a
        /*0606*/ 	.byte	0x3f
	.zero		1


	//----- nvinfo : EIATTR_NUM_MBARRIERS
	.align		4
.L_1174:
        /*0608*/ 	.byte	0x03, 0x38
        /*060a*/ 	.short	0x0009


	//----- nvinfo : EIATTR_EXIT_INSTR_OFFSETS
	.align		4
        /*060c*/ 	.byte	0x04, 0x1c
        /*060e*/ 	.short	(.L_1176 - .L_1175)


	//   ....[0]....
.L_1175:
        /*0610*/ 	.word	0x00008100


	//----- nvinfo : EIATTR_MAX_THREADS
	.align		4
.L_1176:
        /*0614*/ 	.byte	0x04, 0x05
        /*0616*/ 	.short	(.L_1178 - .L_1177)
.L_1177:
        /*0618*/ 	.word	0x00000180
        /*061c*/ 	.word	0x00000001
        /*0620*/ 	.word	0x00000001


	//----- nvinfo : EIATTR_CRS_STACK_SIZE
	.align		4
.L_1178:
        /*0624*/ 	.byte	0x04, 0x1e
        /*0626*/ 	.short	(.L_1180 - .L_1179)
.L_1179:
        /*0628*/ 	.word	0x00000000


	//----- nvinfo : EIATTR_CBANK_PARAM_SIZE
	.align		4
.L_1180:
        /*062c*/ 	.byte	0x03, 0x19
        /*062e*/ 	.short	0x06f0


	//----- nvinfo : EIATTR_PARAM_CBANK
	.align		4
        /*0630*/ 	.byte	0x04, 0x0a
        /*0632*/ 	.short	(.L_1182 - .L_1181)
	.align		4
.L_1181:
        /*0634*/ 	.word	index@(.nv.constant0._ZN7cutlass13device_kernelIN5flash11enable_sm90INS1_16FlashAttnBwdSm90INS1_25CollectiveMainloopBwdSm90ILi2ELi2ELi2EN4cute5tupleIJNS5_1CILi1EEES8_S8_EEENS6_IJNS7_ILi128EEESA_NS7_ILi64EEEEEENS_6half_tEfNS_4arch4Sm90ELb0ELb0ELb0ELb0ELb1ELb1ELb0ELb0ELi2ELi1ELi2ELi2ELb0EEENS1_24CollectiveEpilogueBwdGQAISC_fSF_Li256ELb0ELb1EEENS1_19SingleTileSchedulerILb0ELb0ELb0ELi128EEEEEEEEEvNT_6ParamsE)
        /*0638*/ 	.short	0x0210
        /*063a*/ 	.short	0x06f0


	//----- nvinfo : EIATTR_SW_WAR
	.align		4
.L_1182:
        /*063c*/ 	.byte	0x04, 0x36
        /*063e*/ 	.short	(.L_1184 - .L_1183)
.L_1183:
        /*0640*/ 	.word	0x00000008
.L_1184:


//--------------------- .nv.info._ZN7cutlass13device_kernelIN5flash11enable_sm90INS1_16FlashAttnBwdSm90INS1_25CollectiveMainloopBwdSm90ILi2ELi2ELi2EN4cute5tupleIJNS5_1CILi1EEES8_S8_EEENS6_IJNS7_ILi128EEESA_NS7_ILi64EEEEEENS_6half_tEfNS_4arch4Sm90ELb0ELb0ELb0ELb1ELb0ELb1ELb0ELb0ELi2ELi1ELi2ELi2ELb0EEENS1_21CollectiveEpilogueBwdISC_SD_SF_Li256ELb1ELb0ELi1EEENS1_19SingleTileSchedulerILb1ELb0ELb0ELi128EEEEEEEEEvNT_6ParamsE --------------------------
	.section	.nv.info._ZN7cutlass13device_kernelIN5flash11enable_sm90INS1_16FlashAttnBwdSm90INS1_25CollectiveMainloopBwdSm90ILi2ELi2ELi2EN4cute5tupleIJNS5_1CILi1EEES8_S8_EEENS6_IJNS7_ILi128EEESA_NS7_ILi64EEEEEENS_6half_tEfNS_4arch4Sm90ELb0ELb0ELb0ELb1ELb0ELb1ELb0ELb0ELi2ELi1ELi2ELi2ELb0EEENS1_21CollectiveEpilogueBwdISC_SD_SF_Li256ELb1ELb0ELi1EEENS1_19SingleTileSchedulerILb1ELb0ELb0ELi128EEEEEEEEEvNT_6ParamsE,"",@"SHT_CUDA_INFO"
	.sectionflags	@""
	.align	4


	//----- nvinfo : EIATTR_CUDA_API_VERSION
	.align		4
        /*0000*/ 	.byte	0x04, 0x37
        /*0002*/ 	.short	(.L_1186 - .L_1185)
.L_1185:
        /*0004*/ 	.word	0x00000082


	//----- nvinfo : EIATTR_KPARAM_INFO
	.align		4
.L_1186:
        /*0008*/ 	.byte	0x04, 0x17
        /*000a*/ 	.short	(.L_1188 - .L_1187)
.L_1187:
        /*000c*/ 	.word	0x00000000
        /*0010*/ 	.short	0x0000
        /*0012*/ 	.short	0x0070
        /*0014*/ 	.byte	0x00, 0xf0, 0x01, 0x1a


	//----- nvinfo : EIATTR_SPARSE_MMA_MASK
	.align		4
.L_1188:
        /*0018*/ 	.byte	0x03, 0x50
        /*001a*/ 	.short	0x0000


	//----- nvinfo : EIATTR_MAXREG_COUNT
	.align		4
        /*001c*/ 	.byte	0x03, 0x1b
        /*001e*/ 	.short	0x00a8


	//----- nvinfo : EIATTR_NUM_BARRIERS
	.align		4
        /*0020*/ 	.byte	0x02, 0x4c
        /*0022*/ 	.byte	0x10
	.zero		1


	//----- nvinfo : EIATTR_EXTERNS
	.align		4
        /*0024*/ 	.byte	0x04, 0x0f
        /*0026*/ 	.short	(.L_1190 - .L_1189)


	//   ....[0]....
	.align		4
.L_1189:
        /*0028*/ 	.word	index@(__assertfail)


	//----- nvinfo : EIATTR_ANNOTATIONS
	.align		4
.L_1190:
        /*002c*/ 	.byte	0x04, 0x55
        /*002e*/ 	.short	(.L_1192 - .L_1191)


	//   ....[0]....
.L_1191:
        /*0030*/ 	.word	0x00000001
        /*0034*/ 	.byte	0x60, 0x05, 0x00, 0x00, 0x01, 0x00, 0x00, 0x00, 0xd0, 0x07, 0x00, 0x00, 0x01, 0x00, 0x00, 0x00
        /*0044*/ 	.byte	0x50, 0x13, 0x00, 0x00, 0x01, 0x00, 0x00, 0x00, 0x00, 0x19, 0x00, 0x00, 0x01, 0x00, 0x00, 0x00
        /*0054*/ 	.byte	0x40, 0x19, 0x00, 0x00, 0x01, 0x00, 0x00, 0x00, 0x80, 0x19, 0x00, 0x00, 0x01, 0x00, 0x00, 0x00
        /*0064*/ 	.byte	0x20, 0x1b, 0x00, 0x00, 0x01, 0x00, 0x00, 0x00, 0x50, 0x1b, 0x00, 0x00, 0x01, 0x00, 0x00, 0x00
        /*0074*/ 	.byte	0x70, 0x1b, 0x00, 0x00, 0x01, 0x00, 0x00, 0x00, 0x50, 0x4d, 0x00, 0x00, 0x01, 0x00, 0x00, 0x00
        /*0084*/ 	.byte	0x90, 0x5f, 0x00, 0x00, 0x01, 0x00, 0x00, 0x00, 0xe0, 0x8c, 0x00, 0x00, 0x01, 0x00, 0x00, 0x00
        /*0094*/ 	.byte	0x10, 0x8d, 0x00, 0x00, 0x01, 0x00, 0x00, 0x00, 0xf0, 0x97, 0x00, 0x00


	//----- nvinfo : EIATTR_MERCURY_ISA_VERSION
	.align		4
.L_1192:
        /*00a0*/ 	.byte	0x03, 0x5f
        /*00a2*/ 	.short	0x0101


	//----- nvinfo : EIATTR_INT_WARP_WIDE_INSTR_OFFSETS
	.align		4
        /*00a4*/ 	.byte	0x04, 0x31
        /*00a6*/ 	.short	(.L_1194 - .L_1193)


	//   ....[0]....
.L_1193:
        /*00a8*/ 	.word	0x00000180


	//   ....[1]....
        /*00ac*/ 	.word	0x00000240


	//   ....[2]....
        /*00b0*/ 	.word	0x00007ef0


	//----- nvinfo : EIATTR_COOP_GROUP_MASK_REGIDS
	.align		4
.L_1194:
        /*00b4*/ 	.byte	0x04, 0x29
        /*00b6*/ 	.short	(.L_1196 - .L_1195)


	//   ....[0]....
.L_1195:
        /*00b8*/ 	.word	0xffffffff


	//   ....[1]....
        /*00bc*/ 	.word	0xffffffff


	//   ....[2]....
        /*00c0*/ 	.word	0xffffffff


	//   ....[3]....
        /*00c4*/ 	.word	0xffffffff


	//   ....[4]....
        /*00c8*/ 	.word	0xffffffff


	//   ....[5]....
        /*00cc*/ 	.word	0xffffffff


	//   ....[6]....
        /*00d0*/ 	.word	0xffffffff


	//   ....[7]....
        /*00d4*/ 	.word	0xffffffff


	//   ....[8]....
        /*00d8*/ 	.word	0xffffffff


	//   ....[9]....
        /*00dc*/ 	.word	0xffffffff


	//   ....[10]....
        /*00e0*/ 	.word	0xffffffff


	//   ....[11]....
        /*00e4*/ 	.word	0xffffffff


	//   ....[12]....
        /*00e8*/ 	.word	0xffffffff


	//   ....[13]....
        /*00ec*/ 	.word	0xffffffff


	//   ....[14]....
        /*00f0*/ 	.word	0xffffffff


	//   ....[15]....
        /*00f4*/ 	.word	0xffffffff


	//   ....[16]....
        /*00f8*/ 	.word	0xffffffff


	//   ....[17]....
        /*00fc*/ 	.word	0xffffffff


	//   ....[18]....
        /*0100*/ 	.word	0xffffffff


	//   ....[19]....
        /*0104*/ 	.word	0xffffffff


	//   ....[20]....
        /*0108*/ 	.word	0xffffffff


	//   ....[21]....
        /*010c*/ 	.word	0xffffffff


	//   ....[22]....
        /*0110*/ 	.word	0xffffffff


	//   ....[23]....
        /*0114*/ 	.word	0xffffffff


	//   ....[24]....
        /*0118*/ 	.word	0xffffffff


	//   ....[25]....
        /*011c*/ 	.word	0xffffffff


	//   ....[26]....
        /*0120*/ 	.word	0xffffffff


	//   ....[27]....
        /*0124*/ 	.word	0xffffffff


	//   ....[28]....
        /*0128*/ 	.word	0xffffffff


	//   ....[29]....
        /*012c*/ 	.word	0xffffffff


	//   ....[30]....
        /*0130*/ 	.word	0xffffffff


	//   ....[31]....
        /*0134*/ 	.word	0xffffffff


	//   ....[32]....
        /*0138*/ 	.word	0xffffffff


	//   ....[33]....
        /*013c*/ 	.word	0xffffffff


	//   ....[34]....
        /*0140*/ 	.word	0xffffffff


	//   ....[35]....
        /*0144*/ 	.word	0xffffffff


	//   ....[36]....
        /*0148*/ 	.word	0xffffffff


	//   ....[37]....
        /*014c*/ 	.word	0xffffffff


	//   ....[38]....
        /*0150*/ 	.word	0xffffffff


	//   ....[39]....
        /*0154*/ 	.word	0xffffffff


	//   ....[40]....
        /*0158*/ 	.word	0xffffffff


	//   ....[41]....
        /*015c*/ 	.word	0xffffffff


	//   ....[42]....
        /*0160*/ 	.word	0xffffffff


	//   ....[43]....
        /*0164*/ 	.word	0xffffffff


	//   ....[44]....
        /*0168*/ 	.word	0xffffffff


	//   ....[45]....
        /*016c*/ 	.word	0xffffffff


	//   ....[46]....
        /*0170*/ 	.word	0xffffffff


	//   ....[47]....
        /*0174*/ 	.word	0xffffffff


	//   ....[48]....
        /*0178*/ 	.word	0xffffffff


	//   ....[49]....
        /*017c*/ 	.word	0xffffffff


	//   ....[50]....
        /*0180*/ 	.word	0xffffffff


	//   ....[51]....
        /*0184*/ 	.word	0xffffffff


	//   ....[52]....
        /*0188*/ 	.word	0xffffffff


	//   ....[53]....
        /*018c*/ 	.word	0xffffffff


	//   ....[54]....
        /*0190*/ 	.word	0xffffffff


	//   ....[55]....
        /*0194*/ 	.word	0xffffffff


	//   ....[56]....
        /*0198*/ 	.word	0xffffffff


	//   ....[57]....
        /*019c*/ 	.word	0xffffffff


	//   ....[58]....
        /*01a0*/ 	.word	0xffffffff


	//   ....[59]....
        /*01a4*/ 	.word	0xffffffff


	//   ....[60]....
        /*01a8*/ 	.word	0xffffffff


	//   ....[61]....
        /*01ac*/ 	.word	0xffffffff


	//   ....[62]....
        /*01b0*/ 	.word	0xffffffff


	//   ....[63]....
        /*01b4*/ 	.word	0xffffffff


	//   ....[64]....
        /*01b8*/ 	.word	0xffffffff


	//   ....[65]....
        /*01bc*/ 	.word	0xffffffff


	//   ....[66]....
        /*01c0*/ 	.word	0xffffffff


	//   ....[67]....
        /*01c4*/ 	.word	0xffffffff


	//   ....[68]....
        /*01c8*/ 	.word	0xffffffff


	//   ....[69]....
        /*01cc*/ 	.word	0xffffffff


	//   ....[70]....
        /*01d0*/ 	.word	0xffffffff


	//   ....[71]....
        /*01d4*/ 	.word	0x0500000f


	//----- nvinfo : EIATTR_COOP_GROUP_INSTR_OFFSETS
	.align		4
.L_1196:
        /*01d8*/ 	.byte	0x04, 0x28
        /*01da*/ 	.short	(.L_1198 - .L_1197)


	//   ....[0]....
.L_1197:
        /*01dc*/ 	.word	0x00000060


	//   ....[1]....
        /*01e0*/ 	.word	0x00000190


	//   ....[2]....
        /*01e4*/ 	.word	0x00000220


	//   ....[3]....
        /*01e8*/ 	.word	0x000003a0


	//   ....[4]....
        /*01ec*/ 	.word	0x00000610


	//   ....[5]....
        /*01f0*/ 	.word	0x00001160


	//   ....[6]....
        /*01f4*/ 	.word	0x00002020


	//   ....[7]....
        /*01f8*/ 	.word	0x00002060


	//   ....[8]....
        /*01fc*/ 	.word	0x000020a0


	//   ....[9]....
        /*0200*/ 	.word	0x00002100


	//   ....[10]....
        /*0204*/ 	.word	0x000021d0


	//   ....[11]....
        /*0208*/ 	.word	0x00002220


	//   ....[12]....
        /*020c*/ 	.word	0x00002260


	//   ....[13]....
        /*0210*/ 	.word	0x000022a0


	//   ....[14]....
        /*0214*/ 	.word	0x000022e0


	//   ....[15]....
        /*0218*/ 	.word	0x00002320


	//   ....[16]....
        /*021c*/ 	.word	0x00002360


	//   ....[17]....
        /*0220*/ 	.word	0x000023c0


	//   ....[18]....
        /*0224*/ 	.word	0x00002430


	//   ....[19]....
        /*0228*/ 	.word	0x00002470


	//   ....[20]....
        /*022c*/ 	.word	0x000024a0


	//   ....[21]....
        /*0230*/ 	.word	0x000024e0


	//   ....[22]....
        /*0234*/ 	.word	0x00002510


	//   ....[23]....
        /*0238*/ 	.word	0x00002580


	//   ....[24]....
        /*023c*/ 	.word	0x000025c0


	//   ....[25]....
        /*0240*/ 	.word	0x00002630


	//   ....[26]....
        /*0244*/ 	.word	0x00002680


	//   ....[27]....
        /*0248*/ 	.word	0x000026c0


	//   ....[28]....
        /*024c*/ 	.word	0x00002710


	//   ....[29]....
        /*0250*/ 	.word	0x00002750


	//   ....[30]....
        /*0254*/ 	.word	0x000027d0


	//   ....[31]....
        /*0258*/ 	.word	0x00002810


	//   ....[32]....
        /*025c*/ 	.word	0x00002850


	//   ....[33]....
        /*0260*/ 	.word	0x00002a80


	//   ....[34]....
        /*0264*/ 	.word	0x00002ad0


	//   ....[35]....
        /*0268*/ 	.word	0x00002b10


	//   ....[36]....
        /*026c*/ 	.word	0x00002bc0


	//   ....[37]....
        /*0270*/ 	.word	0x00002bf0


	//   ....[38]....
        /*0274*/ 	.word	0x00003050


	//   ....[39]....
        /*0278*/ 	.word	0x00003060


	//   ....[40]....
        /*027c*/ 	.word	0x00003070


	//   ....[41]....
        /*0280*/ 	.word	0x00003080


	//   ....[42]....
        /*0284*/ 	.word	0x00003090


	//   ....[43]....
        /*0288*/ 	.word	0x000030a0


	//   ....[44]....
        /*028c*/ 	.word	0x000030d0


	//   ....[45]....
        /*0290*/ 	.word	0x00003100


	//   ....[46]....
        /*0294*/ 	.word	0x00003140


	//   ....[47]....
        /*0298*/ 	.word	0x00003180


	//   ....[48]....
        /*029c*/ 	.word	0x000031c0


	//   ....[49]....
        /*02a0*/ 	.word	0x00003200


	//   ....[50]....
        /*02a4*/ 	.word	0x00003240


	//   ....[51]....
        /*02a8*/ 	.word	0x00003280


	//   ....[52]....
        /*02ac*/ 	.word	0x000032c0


	//   ....[53]....
        /*02b0*/ 	.word	0x00003320


	//   ....[54]....
        /*02b4*/ 	.word	0x00003360


	//   ....[55]....
        /*02b8*/ 	.word	0x000033a0


	//   ....[56]....
        /*02bc*/ 	.word	0x000033e0


	//   ....[57]....
        /*02c0*/ 	.word	0x00003420


	//   ....[58]....
        /*02c4*/ 	.word	0x00003460


	//   ....[59]....
        /*02c8*/ 	.word	0x000034a0


	//   ....[60]....
        /*02cc*/ 	.word	0x000034e0


	//   ....[61]....
        /*02d0*/ 	.word	0x00003520


	//   ....[62]....
        /*02d4*/ 	.word	0x00003560


	//   ....[63]....
        /*02d8*/ 	.word	0x000035a0


	//   ....[64]....
        /*02dc*/ 	.word	0x000035e0


	//   ....[65]....
        /*02e0*/ 	.word	0x00003620


	//   ....[66]....
        /*02e4*/ 	.word	0x00003660


	//   ....[67]....
        /*02e8*/ 	.word	0x000036a0


	//   ....[68]....
        /*02ec*/ 	.word	0x000036e0


	//   ....[69]....
        /*02f0*/ 	.word	0x00003720


	//   ....[70]....
        /*02f4*/ 	.word	0x00006c50


	//   ....[71]....
        /*02f8*/ 	.word	0x00009a60


	//----- nvinfo : EIATTR_REG_RECONFIG
	.align		4
.L_1198:
        /*02fc*/ 	.byte	0x01, 0x54
	.zero		2


	//----- nvinfo : EIATTR_SYSCALL_OFFSETS
	.align		4
        /*0300*/ 	.byte	0x04, 0x46
        /*0302*/ 	.short	(.L_1200 - .L_1199)


	//   ....[0]....
.L_1199:
        /*0304*/ 	.word	0x00000dc0


	//   ....[1]....
        /*0308*/ 	.word	0x00000eb0


	//   ....[2]....
        /*030c*/ 	.word	0x00001010


	//   ....[3]....
        /*0310*/ 	.word	0x00001100


	//----- nvinfo : EIATTR_MBARRIER_INSTR_OFFSETS
	.align		4
.L_1200:
        /*0314*/ 	.byte	0x04, 0x39
        /*0316*/ 	.short	(.L_1202 - .L_1201)


	//   ....[0]....
.L_1201:
        /*0318*/ 	.word	0x00000260
        /*031c*/ 	.word	0x000000ff
        /*0320*/ 	.word	0x00030c00
        /*0324*/ 	.short	0x0100
        /*0326*/ 	.byte	0x06
	.zero		1


	//   ....[1]....
        /*0328*/ 	.word	0x00000350
        /*032c*/ 	.word	0x000000ff
        /*0330*/ 	.word	0x00030c10
        /*0334*/ 	.short	0x0100
        /*0336*/ 	.byte	0x08
	.zero		1


	//   ....[2]....
        /*0338*/ 	.word	0x00000360
        /*033c*/ 	.word	0x000000ff
        /*0340*/ 	.word	0x00030c20
        /*0344*/ 	.short	0x0100
        /*0346*/ 	.byte	0x08
	.zero		1


	//   ....[3]....
        /*0348*/ 	.word	0x00000370
        /*034c*/ 	.word	0x000000ff
        /*0350*/ 	.word	0x00030c18
        /*0354*/ 	.short	0x0100
        /*0356*/ 	.byte	0x08
	.zero		1


	//   ....[4]....
        /*0358*/ 	.word	0x00000380
        /*035c*/ 	.word	0x000000ff
        /*0360*/ 	.word	0x00030c28
        /*0364*/ 	.short	0x0100
        /*0366*/ 	.byte	0x08
	.zero		1


	//   ....[5]....
        /*0368*/ 	.word	0x000004b0
        /*036c*/ 	.word	0x000000ff
        /*0370*/ 	.word	0x00030c30
        /*0374*/ 	.short	0x0100
        /*0376*/ 	.byte	0x08
	.zero		1


	//   ....[6]....
        /*0378*/ 	.word	0x000004c0
        /*037c*/ 	.word	0x000000ff
        /*0380*/ 	.word	0x00030c40
        /*0384*/ 	.short	0x0100
        /*0386*/ 	.byte	0x08
	.zero		1


	//   ....[7]....
        /*0388*/ 	.word	0x000004d0
        /*038c*/ 	.word	0x000000ff
        /*0390*/ 	.word	0x00030c38
        /*0394*/ 	.short	0x0100
        /*0396*/ 	.byte	0x08
	.zero		1


	//   ....[8]....
        /*0398*/ 	.word	0x000004e0
        /*039c*/ 	.word	0x000000ff
        /*03a0*/ 	.word	0x00030c48
        /*03a4*/ 	.short	0x0100
        /*03a6*/ 	.byte	0x08
	.zero		1


	//   ....[9]....
        /*03a8*/ 	.word	0x000011b0
        /*03ac*/ 	.word	0x000000e2
        /*03b0*/ 	.word	0x00030c00
        /*03b4*/ 	.short	0x010a
        /*03b6*/ 	.byte	0x3f
	.zero		1


	//   ....[10]....
        /*03b8*/ 	.word	0x00001330
        /*03bc*/ 	.word	0x000000e2
        /*03c0*/ 	.word	0x00030c00
        /*03c4*/ 	.short	0x010a
        /*03c6*/ 	.byte	0x3f
	.zero		1


	//   ....[11]....
        /*03c8*/ 	.word	0x00001a60
        /*03cc*/ 	.word	0x00000009
        /*03d0*/ 	.word	0x00030c10
        /*03d4*/ 	.short	0x010a
        /*03d6*/ 	.byte	0x3f
	.zero		1


	//   ....[12]....
        /*03d8*/ 	.word	0x00001ad0
        /*03dc*/ 	.word	0x00000009
        /*03e0*/ 	.word	0x00030c10
        /*03e4*/ 	.short	0x010a
        /*03e6*/ 	.byte	0x3f
	.zero		1


	//   ....[13]....
        /*03e8*/ 	.word	0x00001ee0
        /*03ec*/ 	.word	0x00000009
        /*03f0*/ 	.word	0x00030c30
        /*03f4*/ 	.short	0x010a
        /*03f6*/ 	.byte	0x3f
	.zero		1


	//   ....[14]....
        /*03f8*/ 	.word	0x00001f60
        /*03fc*/ 	.word	0x00000009
        /*0400*/ 	.word	0x00030c30
        /*0404*/ 	.short	0x010a
        /*0406*/ 	.byte	0x3f
	.zero		1


	//   ....[15]....
        /*0408*/ 	.word	0x00004690
        /*040c*/ 	.word	0x0000000a
        /*0410*/ 	.word	0x00000000
        /*0414*/ 	.short	0x0101
        /*0416*/ 	.byte	0x3f
	.zero		1


	//   ....[16]....
        /*0418*/ 	.word	0x00004ad0
        /*041c*/ 	.word	0x00000009
        /*0420*/ 	.word	0x00000000
        /*0424*/ 	.short	0x0101
        /*0426*/ 	.byte	0x3f
	.zero		1


	//   ....[17]....
        /*0428*/ 	.word	0x000083f0
        /*042c*/ 	.word	0x0000000c
        /*0430*/ 	.word	0x00030c20
        /*0434*/ 	.short	0x010a
        /*0436*/ 	.byte	0x3f
	.zero		1


	//   ....[18]....
        /*0438*/ 	.word	0x000088a0
        /*043c*/ 	.word	0x0000000c
        /*0440*/ 	.word	0x00030c40
        /*0444*/ 	.short	0x010a
        /*0446*/ 	.byte	0x3f
	.zero		1


	//   ....[19]....
        /*0448*/ 	.word	0x00008ae0
        /*044c*/ 	.word	0x0000000c
        /*0450*/ 	.word	0x00030c28
        /*0454*/ 	.short	0x010a
        /*0456*/ 	.byte	0x3f
	.zero		1


	//   ....[20]....
        /*0458*/ 	.word	0x00008ca0
        /*045c*/ 	.word	0x0000000c
        /*0460*/ 	.word	0x00030c48
        /*0464*/ 	.short	0x010a
        /*0466*/ 	.byte	0x3f
	.zero		1


	//   ....[21]....
        /*0468*/ 	.word	0x00008eb0
        /*046c*/ 	.word	0x0000000c
        /*0470*/ 	.word	0x00030c20
        /*0474*/ 	.short	0x010a
        /*0476*/ 	.byte	0x3f
	.zero		1


	//   ....[22]....
        /*0478*/ 	.word	0x000090d0
        /*047c*/ 	.word	0x0000000c
        /*0480*/ 	.word	0x00030c40
        /*0484*/ 	.short	0x010a
        /*0486*/ 	.byte	0x3f
	.zero		1


	//   ....[23]....
        /*0488*/ 	.word	0x000092e0
        /*048c*/ 	.word	0x0000000c
        /*0490*/ 	.word	0x00030c28
        /*0494*/ 	.short	0x010a
        /*0496*/ 	.byte	0x3f
	.zero		1


	//   ....[24]....
        /*0498*/ 	.word	0x000094f0
        /*049c*/ 	.word	0x0000000d
        /*04a0*/ 	.word	0x00030c40
        /*04a4*/ 	.short	0x010a
        /*04a6*/ 	.byte	0x3f
	.zero		1


	//   ....[25]....
        /*04a8*/ 	.word	0x000098e0
        /*04ac*/ 	.word	0x00000007
        /*04b0*/ 	.word	0x00000000
        /*04b4*/ 	.short	0x010a
        /*04b6*/ 	.byte	0x3f
	.zero		1


	//   ....[26]....
        /*04b8*/ 	.word	0x00009930
        /*04bc*/ 	.word	0x0000000b
        /*04c0*/ 	.word	0x00000000
        /*04c4*/ 	.short	0x010a
        /*04c6*/ 	.byte	0x3f
	.zero		1


	//   ....[27]....
        /*04c8*/ 	.word	0x00009990
        /*04cc*/ 	.word	0x00000009
        /*04d0*/ 	.word	0x00000000
        /*04d4*/ 	.short	0x010a
        /*04d6*/ 	.byte	0x3f
	.zero		1


	//   ....[28]....
        /*04d8*/ 	.word	0x000099c0
        /*04dc*/ 	.word	0x00000003
        /*04e0*/ 	.word	0x00000000
        /*04e4*/ 	.short	0x010a
        /*04e6*/ 	.byte	0x3f
	.zero		1


	//   ....[29]....
        /*04e8*/ 	.word	0x00009a90
        /*04ec*/ 	.word	0x000000e2
        /*04f0*/ 	.word	0x00030c00
        /*04f4*/ 	.short	0x010a
        /*04f6*/ 	.byte	0x3f
	.zero		1


	//   ....[30]....
        /*04f8*/ 	.word	0x00009ae0
        /*04fc*/ 	.word	0x00000009
        /*0500*/ 	.word	0x00030c10
        /*0504*/ 	.short	0x010a
        /*0506*/ 	.byte	0x3f
	.zero		1


	//   ....[31]....
        /*0508*/ 	.word	0x00009b30
        /*050c*/ 	.word	0x00000009
        /*0510*/ 	.word	0x00030c30
        /*0514*/ 	.short	0x010a
        /*0516*/ 	.byte	0x3f
	.zero		1


	//   ....[32]....
        /*0518*/ 	.word	0x00009b80
        /*051c*/ 	.word	0x0000000c
        /*0520*/ 	.word	0x00030c20
        /*0524*/ 	.short	0x010a
        /*0526*/ 	.byte	0x3f
	.zero		1


	//   ....[33]....
        /*0528*/ 	.word	0x00009bd0
        /*052c*/ 	.word	0x0000000c
        /*0530*/ 	.word	0x00030c40
        /*0534*/ 	.short	0x010a
        /*0536*/ 	.byte	0x3f
	.zero		1


	//   ....[34]....
        /*0538*/ 	.word	0x00009c20
        /*053c*/ 	.word	0x0000000c
        /*0540*/ 	.word	0x00030c28
        /*0544*/ 	.short	0x010a
        /*0546*/ 	.byte	0x3f
	.zero		1


	//   ....[35]....
        /*0548*/ 	.word	0x00009c70
        /*054c*/ 	.word	0x0000000c
        /*0550*/ 	.word	0x00030c48
        /*0554*/ 	.short	0x010a
        /*0556*/ 	.byte	0x3f
	.zero		1


	//   ....[36]....
        /*0558*/ 	.word	0x00009cd0
        /*055c*/ 	.word	0x0000000c
        /*0560*/ 	.word	0x00030c20
        /*0564*/ 	.short	0x010a
        /*0566*/ 	.byte	0x3f
	.zero		1


	//   ....[37]....
        /*0568*/ 	.word	0x00009d20
        /*056c*/ 	.word	0x0000000c
        /*0570*/ 	.word	0x00030c40
        /*0574*/ 	.short	0x010a
        /*0576*/ 	.byte	0x3f
	.zero		1


	//   ....[38]....
        /*0578*/ 	.word	0x00009d70
        /*057c*/ 	.word	0x0000000c
        /*0580*/ 	.word	0x00030c28
        /*0584*/ 	.short	0x010a
        /*0586*/ 	.byte	0x3f
	.zero		1


	//   ....[39]....
        /*0588*/ 	.word	0x00009dc0
        /*058c*/ 	.word	0x0000000d
        /*0590*/ 	.word	0x00030c40
        /*0594*/ 	.short	0x010a
        /*0596*/ 	.byte	0x3f
	.zero		1


	//   ....[40]....
        /*0598*/ 	.word	0x00009e90
        /*059c*/ 	.word	0x00000007
        /*05a0*/ 	.word	0x00000000
        /*05a4*/ 	.short	0x010a
        /*05a6*/ 	.byte	0x3f
	.zero		1


	//   ....[41]....
        /*05a8*/ 	.word	0x00009ee0
        /*05ac*/ 	.word	0x0000000b
        /*05b0*/ 	.word	0x00000000
        /*05b4*/ 	.short	0x010a
        /*05b6*/ 	.byte	0x3f
	.zero		1


	//   ....[42]....
        /*05b8*/ 	.word	0x00009f30
        /*05bc*/ 	.word	0x00000009
        /*05c0*/ 	.word	0x00000000
        /*05c4*/ 	.short	0x010a
        /*05c6*/ 	.byte	0x3f
	.zero		1


	//----- nvinfo : EIATTR_NUM_MBARRIERS
	.align		4
.L_1202:
        /*05c8*/ 	.byte	0x03, 0x38
        /*05ca*/ 	.short	0x0009


	//----- nvinfo : EIATTR_EXIT_INSTR_OFFSETS
	.align		4
        /*05cc*/ 	.byte	0x04, 0x1c
        /*05ce*/ 	.short	(.L_1204 - .L_1203)


	//   ....[0]....
.L_1203:
        /*05d0*/ 	.word	0x00009a10


	//----- nvinfo : EIATTR_MAX_THREADS
	.align		4
.L_1204:
        /*05d4*/ 	.byte	0x04, 0x05
        /*05d6*/ 	.short	(.L_1206 - .L_1205)
.L_1205:
        /*05d8*/ 	.word	0x00000180
        /*05dc*/ 	.word	0x00000001
        /*05e0*/ 	.word	0x00000001


	//----- nvinfo : EIATTR_CRS_STACK_SIZE
	.align		4
.L_1206:
        /*05e4*/ 	.byte	0x04, 0x1e
        /*05e6*/ 	.short	(.L_1208 - .L_1207)
.L_1207:
        /*05e8*/ 	.word	0x00000000


	//----- nvinfo : EIATTR_CBANK_PARAM_SIZE
	.align		4
.L_1208:
        /*05ec*/ 	.byte	0x03, 0x19
        /*05ee*/ 	.short	0x06f0


	//----- nvinfo : EIATTR_PARAM_CBANK
	.align		4
        /*05f0*/ 	.byte	0x04, 0x0a
        /*05f2*/ 	.short	(.L_1210 - .L_1209)
	.align		4
.L_1209:
        /*05f4*/ 	.word	index@(.nv.constant0._ZN7cutlass13device_kernelIN5flash11enable_sm90INS1_16FlashAttnBwdSm90INS1_25CollectiveMainloopBwdSm90ILi2ELi2ELi2EN4cute5tupleIJNS5_1CILi1EEES8_S8_EEENS6_IJNS7_ILi128EEESA_NS7_ILi64EEEEEENS_6half_tEfNS_4arch4Sm90ELb0ELb0ELb0ELb1ELb0ELb1ELb0ELb0ELi2ELi1ELi2ELi2ELb0EEENS1_21CollectiveEpilogueBwdISC_SD_SF_Li256ELb1ELb0ELi1EEENS1_19SingleTileSchedulerILb1ELb0ELb0ELi128EEEEEEEEEvNT_6ParamsE)
        /*05f8*/ 	.short	0x0210
        /*05fa*/ 	.short	0x06f0


	//----- nvinfo : EIATTR_SW_WAR
	.align		4
.L_1210:
        /*05fc*/ 	.byte	0x04, 0x36
        /*05fe*/ 	.short	(.L_1212 - .L_1211)
.L_1211:
        /*0600*/ 	.word	0x00000008
.L_1212:


//--------------------- .nv.info._ZN7cutlass13device_kernelIN5flash11enable_sm90INS1_16FlashAttnBwdSm90INS1_25CollectiveMainloopBwdSm90ILi2ELi2ELi2EN4cute5tupleIJNS5_1CILi1EEES8_S8_EEENS6_IJNS7_ILi128EEESA_NS7_ILi64EEEEEENS_6half_tEfNS_4arch4Sm90ELb0ELb0ELb0ELb1ELb1ELb1ELb0ELb0ELi2ELi1ELi2ELi2ELb0EEENS1_21CollectiveEpilogueBwdISC_SD_SF_Li256ELb1ELb0ELi1EEENS1_19SingleTileSchedulerILb1ELb0ELb0ELi128EEEEEEEEEvNT_6ParamsE --------------------------
	.section	.nv.info._ZN7cutlass13device_kernelIN5flash11enable_sm90INS1_16FlashAttnBwdSm90INS1_25CollectiveMainloopBwdSm90ILi2ELi2ELi2EN4cute5tupleIJNS5_1CILi1EEES8_S8_EEENS6_IJNS7_ILi128EEESA_NS7_ILi64EEEEEENS_6half_tEfNS_4arch4Sm90ELb0ELb0ELb0ELb1ELb1ELb1ELb0ELb0ELi2ELi1ELi2ELi2ELb0EEENS1_21CollectiveEpilogueBwdISC_SD_SF_Li256ELb1ELb0ELi1EEENS1_19SingleTileSchedulerILb1ELb0ELb0ELi128EEEEEEEEEvNT_6ParamsE,"",@"SHT_CUDA_INFO"
	.sectionflags	@""
	.align	4


	//----- nvinfo : EIATTR_CUDA_API_VERSION
	.align		4
        /*0000*/ 	.byte	0x04, 0x37
        /*0002*/ 	.short	(.L_1214 - .L_1213)
.L_1213:
        /*0004*/ 	.word	0x00000082


	//----- nvinfo : EIATTR_KPARAM_INFO
	.align		4
.L_1214:
        /*0008*/ 	.byte	0x04, 0x17
        /*000a*/ 	.short	(.L_1216 - .L_1215)
.L_1215:
        /*000c*/ 	.word	0x00000000
        /*0010*/ 	.short	0x0000
        /*0012*/ 	.short	0x0070
        /*0014*/ 	.byte	0x00, 0xf0, 0x01, 0x1a


	//----- nvinfo : EIATTR_SPARSE_MMA_MASK
	.align		4
.L_1216:
        /*0018*/ 	.byte	0x03, 0x50
        /*001a*/ 	.short	0x0000


	//----- nvinfo : EIATTR_MAXREG_COUNT
	.align		4
        /*001c*/ 	.byte	0x03, 0x1b
        /*001e*/ 	.short	0x00a8


	//----- nvinfo : EIATTR_NUM_BARRIERS
	.align		4
        /*0020*/ 	.byte	0x02, 0x4c
        /*0022*/ 	.byte	0x10
	.zero		1


	//----- nvinfo : EIATTR_EXTERNS
	.align		4
        /*0024*/ 	.byte	0x04, 0x0f
        /*0026*/ 	.short	(.L_1218 - .L_1217)


	//   ....[0]....
	.align		4
.L_1217:
        /*0028*/ 	.word	index@(__assertfail)


	//----- nvinfo : EIATTR_ANNOTATIONS
	.align		4
.L_1218:
        /*002c*/ 	.byte	0x04, 0x55
        /*002e*/ 	.short	(.L_1220 - .L_1219)


	//   ....[0]....
.L_1219:
        /* <DEDUP_REMOVED lines=8> */


	//----- nvinfo : EIATTR_MERCURY_ISA_VERSION
	.align		4
.L_1220:
        /*00a0*/ 	.byte	0x03, 0x5f
        /*00a2*/ 	.short	0x0101


	//----- nvinfo : EIATTR_INT_WARP_WIDE_INSTR_OFFSETS
	.align		4
        /*00a4*/ 	.byte	0x04, 0x31
        /*00a6*/ 	.short	(.L_1222 - .L_1221)


	//   ....[0]....
.L_1221:
        /*00a8*/ 	.word	0x00000180


	//   ....[1]....
        /*00ac*/ 	.word	0x00000240


	//   ....[2]....
        /*00b0*/ 	.word	0x00007930


	//   ....[3]....
        /*00b4*/ 	.word	0x00007da0


	//   ....[4]....
        /*00b8*/ 	.word	0x00008370


	//   ....[5]....
        /*00bc*/ 	.word	0x000086f0


	//----- nvinfo : EIATTR_COOP_GROUP_MASK_REGIDS
	.align		4
.L_1222:
        /*00c0*/ 	.byte	0x04, 0x29
        /*00c2*/ 	.short	(.L_1224 - .L_1223)


	//   ....[0]....
.L_1223:
        /*00c4*/ 	.word	0xffffffff


	//   ....[1]....
        /*00c8*/ 	.word	0xffffffff


	//   ....[2]....
        /*00cc*/ 	.word	0xffffffff


	//   ....[3]....
        /*00d0*/ 	.word	0xffffffff


	//   ....[4]....
        /*00d4*/ 	.word	0xffffffff


	//   ....[5]....
        /*00d8*/ 	.word	0xffffffff


	//   ....[6]....
        /*00dc*/ 	.word	0xffffffff


	//   ....[7]....
        /*00e0*/ 	.word	0xffffffff


	//   ....[8]....
        /*00e4*/ 	.word	0xffffffff


	//   ....[9]....
        /*00e8*/ 	.word	0xffffffff


	//   ....[10]....
        /*00ec*/ 	.word	0xffffffff


	//   ....[11]....
        /*00f0*/ 	.word	0xffffffff


	//   ....[12]....
        /*00f4*/ 	.word	0xffffffff


	//   ....[13]....
        /*00f8*/ 	.word	0xffffffff


	//   ....[14]....
        /*00fc*/ 	.word	0xffffffff


	//   ....[15]....
        /*0100*/ 	.word	0xffffffff


	//   ....[16]....
        /*0104*/ 	.word	0xffffffff


	//   ....[17]....
        /*0108*/ 	.word	0xffffffff


	//   ....[18]....
        /*010c*/ 	.word	0xffffffff


	//   ....[19]....
        /*0110*/ 	.word	0xffffffff


	//   ....[20]....
        /*0114*/ 	.word	0xffffffff


	//   ....[21]....
        /*0118*/ 	.word	0xffffffff


	//   ....[22]....
        /*011c*/ 	.word	0xffffffff


	//   ....[23]....
        /*0120*/ 	.word	0xffffffff


	//   ....[24]....
        /*0124*/ 	.word	0xffffffff


	//   ....[25]....
        /*0128*/ 	.word	0xffffffff


	//   ....[26]....
        /*012c*/ 	.word	0xffffffff


	//   ....[27]....
        /*0130*/ 	.word	0xffffffff


	//   ....[28]....
        /*0134*/ 	.word	0xffffffff


	//   ....[29]....
        /*0138*/ 	.word	0xffffffff


	//   ....[30]....
        /*013c*/ 	.word	0xffffffff


	//   ....[31]....
        /*0140*/ 	.word	0xffffffff


	//   ....[32]....
        /*0144*/ 	.word	0xffffffff


	//   ....[33]....
        /*0148*/ 	.word	0xffffffff


	//   ....[34]....
        /*014c*/ 	.word	0xffffffff


	//   ....[35]....
        /*0150*/ 	.word	0xffffffff


	//   ....[36]....
        /*0154*/ 	.word	0xffffffff


	//   ....[37]....
        /*0158*/ 	.word	0xffffffff


	//   ....[38]....
        /*015c*/ 	.word	0xffffffff


	//   ....[39]....
        /*0160*/ 	.word	0xffffffff


	//   ....[40]....
        /*0164*/ 	.word	0xffffffff


	//   ....[41]....
        /*0168*/ 	.word	0xffffffff


	//   ....[42]....
        /*016c*/ 	.word	0xffffffff


	//   ....[43]....
        /*0170*/ 	.word	0xffffffff


	//   ....[44]....
        /*0174*/ 	.word	0xffffffff


	//   ....[45]....
        /*0178*/ 	.word	0xffffffff


	//   ....[46]....
        /*017c*/ 	.word	0xffffffff


	//   ....[47]....
        /*0180*/ 	.word	0xffffffff


	//   ....[48]....
        /*0184*/ 	.word	0xffffffff


	//   ....[49]....
        /*0188*/ 	.word	0xffffffff


	//   ....[50]....
        /*018c*/ 	.word	0xffffffff


	//   ....[51]....
        /*0190*/ 	.word	0xffffffff


	//   ....[52]....
        /*0194*/ 	.word	0xffffffff


	//   ....[53]....
        /*0198*/ 	.word	0xffffffff


	//   ....[54]....
        /*019c*/ 	.word	0xffffffff


	//   ....[55]....
        /*01a0*/ 	.word	0xffffffff


	//   ....[56]....
        /*01a4*/ 	.word	0xffffffff


	//   ....[57]....
        /*01a8*/ 	.word	0xffffffff


	//   ....[58]....
        /*01ac*/ 	.word	0xffffffff


	//   ....[59]....
        /*01b0*/ 	.word	0xffffffff


	//   ....[60]....
        /*01b4*/ 	.word	0xffffffff


	//   ....[61]....
        /*01b8*/ 	.word	0xffffffff


	//   ....[62]....
        /*01bc*/ 	.word	0xffffffff


	//   ....[63]....
        /*01c0*/ 	.word	0xffffffff


	//   ....[64]....
        /*01c4*/ 	.word	0xffffffff


	//   ....[65]....
        /*01c8*/ 	.word	0xffffffff


	//   ....[66]....
        /*01cc*/ 	.word	0xffffffff


	//   ....[67]....
        /*01d0*/ 	.word	0xffffffff


	//   ....[68]....
        /*01d4*/ 	.word	0xffffffff


	//   ....[69]....
        /*01d8*/ 	.word	0xffffffff


	//   ....[70]....
        /*01dc*/ 	.word	0xffffffff


	//   ....[71]....
        /*01e0*/ 	.word	0xffffffff


	//   ....[72]....
        /*01e4*/ 	.word	0xffffffff


	//   ....[73]....
        /*01e8*/ 	.word	0xffffffff


	//   ....[74]....
        /*01ec*/ 	.word	0xffffffff


	//   ....[75]....
        /*01f0*/ 	.word	0xffffffff


	//   ....[76]....
        /*01f4*/ 	.word	0xffffffff


	//   ....[77]....
        /*01f8*/ 	.word	0x0500000f


	//   ....[78]....
        /*01fc*/ 	.word	0x0500000f


	//   ....[79]....
        /*0200*/ 	.word	0x0500000f


	//   ....[80]....
        /*0204*/ 	.word	0x0500000f


	//----- nvinfo : EIATTR_COOP_GROUP_INSTR_OFFSETS
	.align		4
.L_1224:
        /*0208*/ 	.byte	0x04, 0x28
        /*020a*/ 	.short	(.L_1226 - .L_1225)


	//   ....[0]....
.L_1225:
        /*020c*/ 	.word	0x00000060


	//   ....[1]....
        /*0210*/ 	.word	0x00000190


	//   ....[2]....
        /*0214*/ 	.word	0x00000220


	//   ....[3]....
        /*0218*/ 	.word	0x000003a0


	//   ....[4]....
        /*021c*/ 	.word	0x00000610


	//   ....[5]....
        /*0220*/ 	.word	0x00001160


	//   ....[6]....
        /*0224*/ 	.word	0x00002020


	//   ....[7]....
        /*0228*/ 	.word	0x00002060


	//   ....[8]....
        /*022c*/ 	.word	0x000020a0


	//   ....[9]....
        /*0230*/ 	.word	0x00002100


	//   ....[10]....
        /*0234*/ 	.word	0x000021d0


	//   ....[11]....
        /*0238*/ 	.word	0x00002220


	//   ....[12]....
        /*023c*/ 	.word	0x00002260


	//   ....[13]....
        /*0240*/ 	.word	0x000022a0


	//   ....[14]....
        /*0244*/ 	.word	0x000022e0


	//   ....[15]....
        /*0248*/ 	.word	0x00002320


	//   ....[16]....
        /*024c*/ 	.word	0x00002360


	//   ....[17]....
        /*0250*/ 	.word	0x000023c0


	//   ....[18]....
        /*0254*/ 	.word	0x00002430


	//   ....[19]....
        /*0258*/ 	.word	0x00002470


	//   ....[20]....
        /*025c*/ 	.word	0x000024a0


	//   ....[21]....
        /*0260*/ 	.word	0x000024e0


	//   ....[22]....
        /*0264*/ 	.word	0x00002510


	//   ....[23]....
        /*0268*/ 	.word	0x00002580


	//   ....[24]....
        /*026c*/ 	.word	0x000025c0


	//   ....[25]....
        /*0270*/ 	.word	0x00002630


	//   ....[26]....
        /*0274*/ 	.word	0x00002680


	//   ....[27]....
        /*0278*/ 	.word	0x000026c0


	//   ....[28]....
        /*027c*/ 	.word	0x00002710


	//   ....[29]....
        /*0280*/ 	.word	0x00002750


	//   ....[30]....
        /*0284*/ 	.word	0x000027d0


	//   ....[31]....
        /*0288*/ 	.word	0x00002810


	//   ....[32]....
        /*028c*/ 	.word	0x00002850


	//   ....[33]....
        /*0290*/ 	.word	0x00002a80


	//   ....[34]....
        /*0294*/ 	.word	0x00002ad0


	//   ....[35]....
        /*0298*/ 	.word	0x00002b10


	//   ....[36]....
        /*029c*/ 	.word	0x00002bc0


	//   ....[37]....
        /*02a0*/ 	.word	0x00002bf0


	//   ....[38]....
        /*02a4*/ 	.word	0x00003050


	//   ....[39]....
        /*02a8*/ 	.word	0x00003060


	//   ....[40]....
        /*02ac*/ 	.word	0x00003070


	//   ....[41]....
        /*02b0*/ 	.word	0x00003080


	//   ....[42]....
        /*02b4*/ 	.word	0x00003090


	//   ....[43]....
        /*02b8*/ 	.word	0x000030a0


	//   ....[44]....
        /*02bc*/ 	.word	0x000030d0


	//   ....[45]....
        /*02c0*/ 	.word	0x00003100


	//   ....[46]....
        /*02c4*/ 	.word	0x00003140


	//   ....[47]....
        /*02c8*/ 	.word	0x00003180


	//   ....[48]....
        /*02cc*/ 	.word	0x000031c0


	//   ....[49]....
        /*02d0*/ 	.word	0x00003200


	//   ....[50]....
        /*02d4*/ 	.word	0x00003240


	//   ....[51]....
        /*02d8*/ 	.word	0x00003280


	//   ....[52]....
        /*02dc*/ 	.word	0x000032c0


	//   ....[53]....
        /*02e0*/ 	.word	0x00003320


	//   ....[54]....
        /*02e4*/ 	.word	0x00003360


	//   ....[55]....
        /*02e8*/ 	.word	0x000033a0


	//   ....[56]....
        /*02ec*/ 	.word	0x000033e0


	//   ....[57]....
        /*02f0*/ 	.word	0x00003420


	//   ....[58]....
        /*02f4*/ 	.word	0x00003460


	//   ....[59]....
        /*02f8*/ 	.word	0x000034a0


	//   ....[60]....
        /*02fc*/ 	.word	0x000034e0


	//   ....[61]....
        /*0300*/ 	.word	0x00003520


	//   ....[62]....
        /*0304*/ 	.word	0x00003560


	//   ....[63]....
        /*0308*/ 	.word	0x000035a0


	//   ....[64]....
        /*030c*/ 	.word	0x000035e0


	//   ....[65]....
        /*0310*/ 	.word	0x00003620


	//   ....[66]....
        /*0314*/ 	.word	0x00003660


	//   ....[67]....
        /*0318*/ 	.word	0x000036a0


	//   ....[68]....
        /*031c*/ 	.word	0x000036e0


	//   ....[69]....
        /*0320*/ 	.word	0x00003720


	//   ....[70]....
        /*0324*/ 	.word	0x00006c50


	//   ....[71]....
        /*0328*/ 	.word	0x000075d0


	//   ....[72]....
        /*032c*/ 	.word	0x00007860


	//   ....[73]....
        /*0330*/ 	.word	0x00007aa0


	//   ....[74]....
        /*0334*/ 	.word	0x00007cd0


	//   ....[75]....
        /*0338*/ 	.word	0x00007f80


	//   ....[76]....
        /*033c*/ 	.word	0x000082b0


	//   ....[77]....
        /*0340*/ 	.word	0x0000a260


	//   ....[78]....
        /*0344*/ 	.word	0x0000a3b0


	//   ....[79]....
        /*0348*/ 	.word	0x0000a420


	//   ....[80]....
        /*034c*/ 	.word	0x0000a490


	//----- nvinfo : EIATTR_REG_RECONFIG
	.align		4
.L_1226:
        /*0350*/ 	.byte	0x01, 0x54
	.zero		2


	//----- nvinfo : EIATTR_SYSCALL_OFFSETS
	.align		4
        /*0354*/ 	.byte	0x04, 0x46
        /*0356*/ 	.short	(.L_1228 - .L_1227)


	//   ....[0]....
.L_1227:
        /*0358*/ 	.word	0x00000dc0


	//   ....[1]....
        /*035c*/ 	.word	0x00000eb0


	//   ....[2]....
        /*0360*/ 	.word	0x00001010


	//   ....[3]....
        /*0364*/ 	.word	0x00001100


	//----- nvinfo : EIATTR_MBARRIER_INSTR_OFFSETS
	.align		4
.L_1228:
        /*0368*/ 	.byte	0x04, 0x39
        /*036a*/ 	.short	(.L_1230 - .L_1229)


	//   ....[0]....
.L_1229:
        /*036c*/ 	.word	0x00000260
        /*0370*/ 	.word	0x000000ff
        /*0374*/ 	.word	0x00030c00
        /*0378*/ 	.short	0x0100
        /*037a*/ 	.byte	0x06
	.zero		1


	//   ....[1]....
        /*037c*/ 	.word	0x00000350
        /*0380*/ 	.word	0x000000ff
        /*0384*/ 	.word	0x00030c10
        /*0388*/ 	.short	0x0100
        /*038a*/ 	.byte	0x08
	.zero		1


	//   ....[2]....
        /*038c*/ 	.word	0x00000360
        /*0390*/ 	.word	0x000000ff
        /*0394*/ 	.word	0x00030c20
        /*0398*/ 	.short	0x0100
        /*039a*/ 	.byte	0x08
	.zero		1


	//   ....[3]....
        /*039c*/ 	.word	0x00000370
        /*03a0*/ 	.word	0x000000ff
        /*03a4*/ 	.word	0x00030c18
        /*03a8*/ 	.short	0x0100
        /*03aa*/ 	.byte	0x08
	.zero		1


	//   ....[4]....
        /*03ac*/ 	.word	0x00000380
        /*03b0*/ 	.word	0x000000ff
        /*03b4*/ 	.word	0x00030c28
        /*03b8*/ 	.short	0x0100
        /*03ba*/ 	.byte	0x08
	.zero		1


	//   ....[5]....
        /*03bc*/ 	.word	0x000004b0
        /*03c0*/ 	.word	0x000000ff
        /*03c4*/ 	.word	0x00030c30
        /*03c8*/ 	.short	0x0100
        /*03ca*/ 	.byte	0x08
	.zero		1


	//   ....[6]....
        /*03cc*/ 	.word	0x000004c0
        /*03d0*/ 	.word	0x000000ff
        /*03d4*/ 	.word	0x00030c40
        /*03d8*/ 	.short	0x0100
        /*03da*/ 	.byte	0x08
	.zero		1


	//   ....[7]....
        /*03dc*/ 	.word	0x000004d0
        /*03e0*/ 	.word	0x000000ff
        /*03e4*/ 	.word	0x00030c38
        /*03e8*/ 	.short	0x0100
        /*03ea*/ 	.byte	0x08
	.zero		1


	//   ....[8]....
        /*03ec*/ 	.word	0x000004e0
        /*03f0*/ 	.word	0x000000ff
        /*03f4*/ 	.word	0x00030c48
        /*03f8*/ 	.short	0x0100
        /*03fa*/ 	.byte	0x08
	.zero		1


	//   ....[9]....
        /*03fc*/ 	.word	0x000011b0
        /*0400*/ 	.word	0x000000e2
        /*0404*/ 	.word	0x00030c00
        /*0408*/ 	.short	0x010a
        /*040a*/ 	.byte	0x3f
	.zero		1


	//   ....[10]....
        /*040c*/ 	.word	0x00001330
        /*0410*/ 	.word	0x000000e2
        /*0414*/ 	.word	0x00030c00
        /*0418*/ 	.short	0x010a
        /*041a*/ 	.byte	0x3f
	.zero		1


	//   ....[11]....
        /*041c*/ 	.word	0x00001a60
        /*0420*/ 	.word	0x00000009
        /*0424*/ 	.word	0x00030c10
        /*0428*/ 	.short	0x010a
        /*042a*/ 	.byte	0x3f
	.zero		1


	//   ....[12]....
        /*042c*/ 	.word	0x00001ad0
        /*0430*/ 	.word	0x00000009
        /*0434*/ 	.word	0x00030c10
        /*0438*/ 	.short	0x010a
        /*043a*/ 	.byte	0x3f
	.zero		1


	//   ....[13]....
        /*043c*/ 	.word	0x00001ee0
        /*0440*/ 	.word	0x00000009
        /*0444*/ 	.word	0x00030c30
        /*0448*/ 	.short	0x010a
        /*044a*/ 	.byte	0x3f
	.zero		1


	//   ....[14]....
        /*044c*/ 	.word	0x00001f60
        /*0450*/ 	.word	0x00000009
        /*0454*/ 	.word	0x00030c30
        /*0458*/ 	.short	0x010a
        /*045a*/ 	.byte	0x3f
	.zero		1


	//   ....[15]....
        /*045c*/ 	.word	0x00004690
        /*0460*/ 	.word	0x0000000a
        /*0464*/ 	.word	0x00000000
        /*0468*/ 	.short	0x0101
        /*046a*/ 	.byte	0x3f
	.zero		1


	//   ....[16]....
        /*046c*/ 	.word	0x00004ad0
        /*0470*/ 	.word	0x00000009
        /*0474*/ 	.word	0x00000000
        /*0478*/ 	.short	0x0101
        /*047a*/ 	.byte	0x3f
	.zero		1


	//   ....[17]....
        /*047c*/ 	.word	0x00008bf0
        /*0480*/ 	.word	0x0000000c
        /*0484*/ 	.word	0x00030c20
        /*0488*/ 	.short	0x010a
        /*048a*/ 	.byte	0x3f
	.zero		1


	//   ....[18]....
        /*048c*/ 	.word	0x000090a0
        /*0490*/ 	.word	0x0000000c
        /*0494*/ 	.word	0x00030c40
        /*0498*/ 	.short	0x010a
        /*049a*/ 	.byte	0x3f
	.zero		1


	//   ....[19]....
        /*049c*/ 	.word	0x000092e0
        /*04a0*/ 	.word	0x0000000c
        /*04a4*/ 	.word	0x00030c28
        /*04a8*/ 	.short	0x010a
        /*04aa*/ 	.byte	0x3f
	.zero		1


	//   ....[20]....
        /*04ac*/ 	.word	0x000094a0
        /*04b0*/ 	.word	0x0000000c
        /*04b4*/ 	.word	0x00030c48
        /*04b8*/ 	.short	0x010a
        /*04ba*/ 	.byte	0x3f
	.zero		1


	//   ....[21]....
        /*04bc*/ 	.word	0x000096b0
        /*04c0*/ 	.word	0x0000000c
        /*04c4*/ 	.word	0x00030c20
        /*04c8*/ 	.short	0x010a
        /*04ca*/ 	.byte	0x3f
	.zero		1


	//   ....[22]....
        /*04cc*/ 	.word	0x000098d0
        /*04d0*/ 	.word	0x0000000c
        /*04d4*/ 	.word	0x00030c40
        /*04d8*/ 	.short	0x010a
        /*04da*/ 	.byte	0x3f
	.zero		1


	//   ....[23]....
        /*04dc*/ 	.word	0x00009ae0
        /*04e0*/ 	.word	0x0000000c
        /*04e4*/ 	.word	0x00030c28
        /*04e8*/ 	.short	0x010a
        /*04ea*/ 	.byte	0x3f
	.zero		1


	//   ....[24]....
        /*04ec*/ 	.word	0x00009cf0
        /*04f0*/ 	.word	0x0000000d
        /*04f4*/ 	.word	0x00030c40
        /*04f8*/ 	.short	0x010a
        /*04fa*/ 	.byte	0x3f
	.zero		1


	//   ....[25]....
        /*04fc*/ 	.word	0x0000a0e0
        /*0500*/ 	.word	0x00000007
        /*0504*/ 	.word	0x00000000
        /*0508*/ 	.short	0x010a
        /*050a*/ 	.byte	0x3f
	.zero		1


	//   ....[26]....
        /*050c*/ 	.word	0x0000a130
        /*0510*/ 	.word	0x0000000b
        /*0514*/ 	.word	0x00000000
        /*0518*/ 	.short	0x010a
        /*051a*/ 	.byte	0x3f
	.zero		1


	//   ....[27]....
        /*051c*/ 	.word	0x0000a190
        /*0520*/ 	.word	0x00000009
        /*0524*/ 	.word	0x00000000
        /*0528*/ 	.short	0x010a
        /*052a*/ 	.byte	0x3f
	.zero		1


	//   ....[28]....
        /*052c*/ 	.word	0x0000a1c0
        /*0530*/ 	.word	0x00000003
        /*0534*/ 	.word	0x00000000
        /*0538*/ 	.short	0x010a
        /*053a*/ 	.byte	0x3f
	.zero		1


	//   ....[29]....
        /*053c*/ 	.word	0x0000a290
        /*0540*/ 	.word	0x000000e2
        /*0544*/ 	.word	0x00030c00
        /*0548*/ 	.short	0x010a
        /*054a*/ 	.byte	0x3f
	.zero		1


	//   ....[30]....
        /*054c*/ 	.word	0x0000a2e0
        /*0550*/ 	.word	0x00000009
        /*0554*/ 	.word	0x00030c10
        /*0558*/ 	.short	0x010a
        /*055a*/ 	.byte	0x3f
	.zero		1


	//   ....[31]....
        /*055c*/ 	.word	0x0000a330
        /*0560*/ 	.word	0x00000009
        /*0564*/ 	.word	0x00030c30
        /*0568*/ 	.short	0x010a
        /*056a*/ 	.byte	0x3f
	.zero		1


	//   ....[32]....
        /*056c*/ 	.word	0x0000a4d0
        /*0570*/ 	.word	0x0000000c
        /*0574*/ 	.word	0x00030c20
        /*0578*/ 	.short	0x010a
        /*057a*/ 	.byte	0x3f
	.zero		1


	//   ....[33]....
        /*057c*/ 	.word	0x0000a520
        /*0580*/ 	.word	0x0000000c
        /*0584*/ 	.word	0x00030c40
        /*0588*/ 	.short	0x010a
        /*058a*/ 	.byte	0x3f
	.zero		1


	//   ....[34]....
        /*058c*/ 	.word	0x0000a570
        /*0590*/ 	.word	0x0000000c
        /*0594*/ 	.word	0x00030c28
        /*0598*/ 	.short	0x010a
        /*059a*/ 	.byte	0x3f
	.zero		1


	//   ....[35]....
        /*059c*/ 	.word	0x0000a5c0
        /*05a0*/ 	.word	0x0000000c
        /*05a4*/ 	.word	0x00030c48
        /*05a8*/ 	.short	0x010a
        /*05aa*/ 	.byte	0x3f
	.zero		1


	//   ....[36]....
        /*05ac*/ 	.word	0x0000a620
        /*05b0*/ 	.word	0x0000000c
        /*05b4*/ 	.word	0x00030c20
        /*05b8*/ 	.short	0x010a
        /*05ba*/ 	.byte	0x3f
	.zero		1


	//   ....[37]....
        /*05bc*/ 	.word	0x0000a670
        /*05c0*/ 	.word	0x0000000c
        /*05c4*/ 	.word	0x00030c40
        /*05c8*/ 	.short	0x010a
        /*05ca*/ 	.byte	0x3f
	.zero		1


	//   ....[38]....
        /*05cc*/ 	.word	0x0000a6c0
        /*05d0*/ 	.word	0x0000000c
        /*05d4*/ 	.word	0x00030c28
        /*05d8*/ 	.short	0x010a
        /*05da*/ 	.byte	0x3f
	.zero		1


	//   ....[39]....
        /*05dc*/ 	.word	0x0000a710
        /*05e0*/ 	.word	0x0000000d
        /*05e4*/ 	.word	0x00030c40
        /*05e8*/ 	.short	0x010a
        /*05ea*/ 	.byte	0x3f
	.zero		1


	//   ....[40]....
        /*05ec*/ 	.word	0x0000a7e0
        /*05f0*/ 	.word	0x00000007
        /*05f4*/ 	.word	0x00000000
        /*05f8*/ 	.short	0x010a
        /*05fa*/ 	.byte	0x3f
	.zero		1


	//   ....[41]....
        /*05fc*/ 	.word	0x0000a830
        /*0600*/ 	.word	0x0000000b
        /*0604*/ 	.word	0x00000000
        /*0608*/ 	.short	0x010a
        /*060a*/ 	.byte	0x3f
	.zero		1


	//   ....[42]....
        /*060c*/ 	.word	0x0000a880
        /*0610*/ 	.word	0x00000009
        /*0614*/ 	.word	0x00000000
        /*0618*/ 	.short	0x010a
        /*061a*/ 	.byte	0x3f
	.zero		1


	//----- nvinfo : EIATTR_NUM_MBARRIERS
	.align		4
.L_1230:
        /*061c*/ 	.byte	0x03, 0x38
        /*061e*/ 	.short	0x0009


	//----- nvinfo : EIATTR_EXIT_INSTR_OFFSETS
	.align		4
        /*0620*/ 	.byte	0x04, 0x1c
        /*0622*/ 	.short	(.L_1232 - .L_1231)


	//   ....[0]....
.L_1231:
        /*0624*/ 	.word	0x0000a210


	//----- nvinfo : EIATTR_MAX_THREADS
	.align		4
.L_1232:
        /*0628*/ 	.byte	0x04, 0x05
        /*062a*/ 	.short	(.L_1234 - .L_1233)
.L_1233:
        /*062c*/ 	.word	0x00000180
        /*0630*/ 	.word	0x00000001
        /*0634*/ 	.word	0x00000001


	//----- nvinfo : EIATTR_CRS_STACK_SIZE
	.align		4
.L_1234:
        /*0638*/ 	.byte	0x04, 0x1e
        /*063a*/ 	.short	(.L_1236 - .L_1235)
.L_1235:
        /*063c*/ 	.word	0x00000000


	//----- nvinfo : EIATTR_CBANK_PARAM_SIZE
	.align		4
.L_1236:
        /*0640*/ 	.byte	0x03, 0x19
        /*0642*/ 	.short	0x06f0


	//----- nvinfo : EIATTR_PARAM_CBANK
	.align		4
        /*0644*/ 	.byte	0x04, 0x0a
        /*0646*/ 	.short	(.L_1238 - .L_1237)
	.align		4
.L_1237:
        /*0648*/ 	.word	index@(.nv.constant0._ZN7cutlass13device_kernelIN5flash11enable_sm90INS1_16FlashAttnBwdSm90INS1_25CollectiveMainloopBwdSm90ILi2ELi2ELi2EN4cute5tupleIJNS5_1CILi1EEES8_S8_EEENS6_IJNS7_ILi128EEESA_NS7_ILi64EEEEEENS_6half_tEfNS_4arch4Sm90ELb0ELb0ELb0ELb1ELb1ELb1ELb0ELb0ELi2ELi1ELi2ELi2ELb0EEENS1_21CollectiveEpilogueBwdISC_SD_SF_Li256ELb1ELb0ELi1EEENS1_19SingleTileSchedulerILb1ELb0ELb0ELi128EEEEEEEEEvNT_6ParamsE)
        /*064c*/ 	.short	0x0210
        /*064e*/ 	.short	0x06f0


	//----- nvinfo : EIATTR_SW_WAR
	.align		4
.L_1238:
        /*0650*/ 	.byte	0x04, 0x36
        /*0652*/ 	.short	(.L_1240 - .L_1239)
.L_1239:
        /*0654*/ 	.word	0x00000008
.L_1240:


//--------------------- .nv.info._ZN7cutlass13device_kernelIN5flash11enable_sm90INS1_16FlashAttnBwdSm90INS1_25CollectiveMainloopBwdSm90ILi2ELi2ELi2EN4cute5tupleIJNS5_1CILi1EEES8_S8_EEENS6_IJNS7_ILi128EEESA_NS7_ILi64EEEEEENS_6half_tEfNS_4arch4Sm90ELb0ELb0ELb0ELb1ELb0ELb1ELb0ELb0ELi2ELi1ELi2ELi2ELb0EEENS1_24CollectiveEpilogueBwdGQAISC_fSF_Li256ELb1ELb0EEENS1_19SingleTileSchedulerILb1ELb0ELb0ELi128EEEEEEEEEvNT_6ParamsE --------------------------
	.section	.nv.info._ZN7cutlass13device_kernelIN5flash11enable_sm90INS1_16FlashAttnBwdSm90INS1_25CollectiveMainloopBwdSm90ILi2ELi2ELi2EN4cute5tupleIJNS5_1CILi1EEES8_S8_EEENS6_IJNS7_ILi128EEESA_NS7_ILi64EEEEEENS_6half_tEfNS_4arch4Sm90ELb0ELb0ELb0ELb1ELb0ELb1ELb0ELb0ELi2ELi1ELi2ELi2ELb0EEENS1_24CollectiveEpilogueBwdGQAISC_fSF_Li256ELb1ELb0EEENS1_19SingleTileSchedulerILb1ELb0ELb0ELi128EEEEEEEEEvNT_6ParamsE,"",@"SHT_CUDA_INFO"
	.sectionflags	@""
	.align	4


	//----- nvinfo : EIATTR_CUDA_API_VERSION
	.align		4
        /*0000*/ 	.byte	0x04, 0x37
        /*0002*/ 	.short	(.L_1242 - .L_1241)
.L_1241:
        /*0004*/ 	.word	0x00000082


	//----- nvinfo : EIATTR_KPARAM_INFO
	.align		4
.L_1242:
        /*0008*/ 	.byte	0x04, 0x17
        /*000a*/ 	.short	(.L_1244 - .L_1243)
.L_1243:
        /*000c*/ 	.word	0x00000000
        /*0010*/ 	.short	0x0000
        /*0012*/ 	.short	0x0070
        /*0014*/ 	.byte	0x00, 0xf0, 0x01, 0x1a


	//----- nvinfo : EIATTR_SPARSE_MMA_MASK
	.align		4
.L_1244:
        /*0018*/ 	.byte	0x03, 0x50
        /*001a*/ 	.short	0x0000


	//----- nvinfo : EIATTR_MAXREG_COUNT
	.align		4
        /*001c*/ 	.byte	0x03, 0x1b
        /*001e*/ 	.short	0x00a8


	//----- nvinfo : EIATTR_NUM_BARRIERS
	.align		4
        /*0020*/ 	.byte	0x02, 0x4c
        /*0022*/ 	.byte	0x10
	.zero		1


	//----- nvinfo : EIATTR_EXTERNS
	.align		4
        /*0024*/ 	.byte	0x04, 0x0f
        /*0026*/ 	.short	(.L_1246 - .L_1245)


	//   ....[0]....
	.align		4
.L_1245:
        /*0028*/ 	.word	index@(__assertfail)


	//----- nvinfo : EIATTR_ANNOTATIONS
	.align		4
.L_1246:
        /*002c*/ 	.byte	0x04, 0x55
        /*002e*/ 	.short	(.L_1248 - .L_1247)


	//   ....[0]....
.L_1247:
        /*0030*/ 	.word	0x00000001
        /*0034*/ 	.byte	0x60, 0x05, 0x00, 0x00, 0x01, 0x00, 0x00, 0x00, 0xd0, 0x07, 0x00, 0x00, 0x01, 0x00, 0x00, 0x00
        /*0044*/ 	.byte	0x50, 0x13, 0x00, 0x00, 0x01, 0x00, 0x00, 0x00, 0x00, 0x19, 0x00, 0x00, 0x01, 0x00, 0x00, 0x00
        /*0054*/ 	.byte	0x40, 0x19, 0x00, 0x00, 0x01, 0x00, 0x00, 0x00, 0x80, 0x19, 0x00, 0x00, 0x01, 0x00, 0x00, 0x00
        /*0064*/ 	.byte	0x20, 0x1b, 0x00, 0x00, 0x01, 0x00, 0x00, 0x00, 0x50, 0x1b, 0x00, 0x00, 0x01, 0x00, 0x00, 0x00
        /*0074*/ 	.byte	0x70, 0x1b, 0x00, 0x00, 0x01, 0x00, 0x00, 0x00, 0x50, 0x4d, 0x00, 0x00, 0x01, 0x00, 0x00, 0x00
        /*0084*/ 	.byte	0x60, 0x76, 0x00, 0x00, 0x01, 0x00, 0x00, 0x00, 0x90, 0x76, 0x00, 0x00, 0x01, 0x00, 0x00, 0x00
        /*0094*/ 	.byte	0x70, 0x81, 0x00, 0x00


	//----- nvinfo : EIATTR_MERCURY_ISA_VERSION
	.align		4
.L_1248:
        /*0098*/ 	.byte	0x03, 0x5f
        /*009a*/ 	.short	0x0101


	//----- nvinfo : EIATTR_INT_WARP_WIDE_INSTR_OFFSETS
	.align		4
        /*009c*/ 	.byte	0x04, 0x31
        /*009e*/ 	.short	(.L_1250 - .L_1249)


	//   ....[0]....
.L_1249:
        /*00a0*/ 	.word	0x00000180


	//   ....[1]....
        /*00a4*/ 	.word	0x00000240


	//   ....[2]....
        /*00a8*/ 	.word	0x00006870


	//----- nvinfo : EIATTR_COOP_GROUP_MASK_REGIDS
	.align		4
.L_1250:
        /*00ac*/ 	.byte	0x04, 0x29
        /*00ae*/ 	.short	(.L_1252 - .L_1251)


	//   ....[0]....
.L_1251:
        /*00b0*/ 	.word	0xffffffff


	//   ....[1]....
        /*00b4*/ 	.word	0xffffffff


	//   ....[2]....
        /*00b8*/ 	.word	0xffffffff


	//   ....[3]....
        /*00bc*/ 	.word	0xffffffff


	//   ....[4]....
        /*00c0*/ 	.word	0xffffffff


	//   ....[5]....
        /*00c4*/ 	.word	0xffffffff


	//   ....[6]....
        /*00c8*/ 	.word	0xffffffff


	//   ....[7]....
        /*00cc*/ 	.word	0xffffffff


	//   ....[8]....
        /*00d0*/ 	.word	0xffffffff


	//   ....[9]....
        /*00d4*/ 	.word	0xffffffff


	//   ....[10]....
        /*00d8*/ 	.word	0xffffffff


	//   ....[11]....
        /*00dc*/ 	.word	0xffffffff


	//   ....[12]....
        /*00e0*/ 	.word	0xffffffff


	//   ....[13]....
        /*00e4*/ 	.word	0xffffffff


	//   ....[14]....
        /*00e8*/ 	.word	0xffffffff


	//   ....[15]....
        /*00ec*/ 	.word	0xffffffff


	//   ....[16]....
        /*00f0*/ 	.word	0xffffffff


	//   ....[17]....
        /*00f4*/ 	.word	0xffffffff


	//   ....[18]....
        /*00f8*/ 	.word	0xffffffff


	//   ....[19]....
        /*00fc*/ 	.word	0xffffffff


	//   ....[20]....
        /*0100*/ 	.word	0xffffffff


	//   ....[21]....
        /*0104*/ 	.word	0xffffffff


	//   ....[22]....
        /*0108*/ 	.word	0xffffffff


	//   ....[23]....
        /*010c*/ 	.word	0xffffffff


	//   ....[24]....
        /*0110*/ 	.word	0xffffffff


	//   ....[25]....
        /*0114*/ 	.word	0xffffffff


	//   ....[26]....
        /*0118*/ 	.word	0xffffffff


	//   ....[27]....
        /*011c*/ 	.word	0xffffffff


	//   ....[28]....
        /*0120*/ 	.word	0xffffffff


	//   ....[29]....
        /*0124*/ 	.word	0xffffffff


	//   ....[30]....
        /*0128*/ 	.word	0xffffffff


	//   ....[31]....
        /*012c*/ 	.word	0xffffffff


	//   ....[32]....
        /*0130*/ 	.word	0xffffffff


	//   ....[33]....
        /*0134*/ 	.word	0xffffffff


	//   ....[34]....
        /*0138*/ 	.word	0xffffffff


	//   ....[35]....
        /*013c*/ 	.word	0xffffffff


	//   ....[36]....
        /*0140*/ 	.word	0xffffffff


	//   ....[37]....
        /*0144*/ 	.word	0xffffffff


	//   ....[38]....
        /*0148*/ 	.word	0xffffffff


	//   ....[39]....
        /*014c*/ 	.word	0xffffffff


	//   ....[40]....
        /*0150*/ 	.word	0xffffffff


	//   ....[41]....
        /*0154*/ 	.word	0xffffffff


	//   ....[42]....
        /*0158*/ 	.word	0xffffffff


	//   ....[43]....
        /*015c*/ 	.word	0xffffffff


	//   ....[44]....
        /*0160*/ 	.word	0xffffffff


	//   ....[45]....
        /*0164*/ 	.word	0xffffffff


	//   ....[46]....
        /*0168*/ 	.word	0xffffffff


	//   ....[47]....
        /*016c*/ 	.word	0xffffffff


	//   ....[48]....
        /*0170*/ 	.word	0xffffffff


	//   ....[49]....
        /*0174*/ 	.word	0xffffffff


	//   ....[50]....
        /*0178*/ 	.word	0xffffffff


	//   ....[51]....
        /*017c*/ 	.word	0xffffffff


	//   ....[52]....
        /*0180*/ 	.word	0xffffffff


	//   ....[53]....
        /*0184*/ 	.word	0xffffffff


	//   ....[54]....
        /*0188*/ 	.word	0xffffffff


	//   ....[55]....
        /*018c*/ 	.word	0xffffffff


	//   ....[56]....
        /*0190*/ 	.word	0xffffffff


	//   ....[57]....
        /*0194*/ 	.word	0xffffffff


	//   ....[58]....
        /*0198*/ 	.word	0xffffffff


	//   ....[59]....
        /*019c*/ 	.word	0xffffffff


	//   ....[60]....
        /*01a0*/ 	.word	0xffffffff


	//   ....[61]....
        /*01a4*/ 	.word	0xffffffff


	//   ....[62]....
        /*01a8*/ 	.word	0xffffffff


	//   ....[63]....
        /*01ac*/ 	.word	0xffffffff


	//   ....[64]....
        /*01b0*/ 	.word	0xffffffff


	//   ....[65]....
        /*01b4*/ 	.word	0xffffffff


	//   ....[66]....
        /*01b8*/ 	.word	0xffffffff


	//   ....[67]....
        /*01bc*/ 	.word	0xffffffff


	//   ....[68]....
        /*01c0*/ 	.word	0xffffffff


	//   ....[69]....
        /*01c4*/ 	.word	0xffffffff


	//   ....[70]....
        /*01c8*/ 	.word	0xffffffff


	//   ....[71]....
        /*01cc*/ 	.word	0x0500000f


	//----- nvinfo : EIATTR_COOP_GROUP_INSTR_OFFSETS
	.align		4
.L_1252:
        /*01d0*/ 	.byte	0x04, 0x28
        /*01d2*/ 	.short	(.L_1254 - .L_1253)


	//   ....[0]....
.L_1253:
        /*01d4*/ 	.word	0x00000060


	//   ....[1]....
        /*01d8*/ 	.word	0x00000190


	//   ....[2]....
        /*01dc*/ 	.word	0x00000220


	//   ....[3]....
        /*01e0*/ 	.word	0x000003a0


	//   ....[4]....
        /*01e4*/ 	.word	0x00000610


	//   ....[5]....
        /*01e8*/ 	.word	0x00001160


	//   ....[6]....
        /*01ec*/ 	.word	0x00002020


	//   ....[7]....
        /*01f0*/ 	.word	0x00002060


	//   ....[8]....
        /*01f4*/ 	.word	0x000020a0


	//   ....[9]....
        /*01f8*/ 	.word	0x00002100


	//   ....[10]....
        /*01fc*/ 	.word	0x000021d0


	//   ....[11]....
        /*0200*/ 	.word	0x00002220


	//   ....[12]....
        /*0204*/ 	.word	0x00002260


	//   ....[13]....
        /*0208*/ 	.word	0x000022a0


	//   ....[14]....
        /*020c*/ 	.word	0x000022e0


	//   ....[15]....
        /*0210*/ 	.word	0x00002320


	//   ....[16]....
        /*0214*/ 	.word	0x00002360


	//   ....[17]....
        /*0218*/ 	.word	0x000023c0


	//   ....[18]....
        /*021c*/ 	.word	0x00002430


	//   ....[19]....
        /*0220*/ 	.word	0x00002470


	//   ....[20]....
        /*0224*/ 	.word	0x000024a0


	//   ....[21]....
        /*0228*/ 	.word	0x000024e0


	//   ....[22]....
        /*022c*/ 	.word	0x00002510


	//   ....[23]....
        /*0230*/ 	.word	0x00002580


	//   ....[24]....
        /*0234*/ 	.word	0x000025c0


	//   ....[25]....
        /*0238*/ 	.word	0x00002630


	//   ....[26]....
        /*023c*/ 	.word	0x00002680


	//   ....[27]....
        /*0240*/ 	.word	0x000026c0


	//   ....[28]....
        /*0244*/ 	.word	0x00002710


	//   ....[29]....
        /*0248*/ 	.word	0x00002750


	//   ....[30]....
        /*024c*/ 	.word	0x000027d0


	//   ....[31]....
        /*0250*/ 	.word	0x00002810


	//   ....[32]....
        /*0254*/ 	.word	0x00002850


	//   ....[33]....
        /*0258*/ 	.word	0x00002a80


	//   ....[34]....
        /*025c*/ 	.word	0x00002ad0


	//   ....[35]....
        /*0260*/ 	.word	0x00002b10


	//   ....[36]....
        /*0264*/ 	.word	0x00002bc0


	//   ....[37]....
        /*0268*/ 	.word	0x00002bf0


	//   ....[38]....
        /*026c*/ 	.word	0x00003050


	//   ....[39]....
        /*0270*/ 	.word	0x00003060


	//   ....[40]....
        /*0274*/ 	.word	0x00003070


	//   ....[41]....
        /*0278*/ 	.word	0x00003080


	//   ....[42]....
        /*027c*/ 	.word	0x00003090


	//   ....[43]....
        /*0280*/ 	.word	0x000030a0


	//   ....[44]....
        /*0284*/ 	.word	0x000030d0


	//   ....[45]....
        /*0288*/ 	.word	0x00003100


	//   ....[46]....
        /*028c*/ 	.word	0x00003140


	//   ....[47]....
        /*0290*/ 	.word	0x00003180


	//   ....[48]....
        /*0294*/ 	.word	0x000031c0


	//   ....[49]....
        /*0298*/ 	.word	0x00003200


	//   ....[50]....
        /*029c*/ 	.word	0x00003240


	//   ....[51]....
        /*02a0*/ 	.word	0x00003280


	//   ....[52]....
        /*02a4*/ 	.word	0x000032c0


	//   ....[53]....
        /*02a8*/ 	.word	0x00003320


	//   ....[54]....
        /*02ac*/ 	.word	0x00003360


	//   ....[55]....
        /*02b0*/ 	.word	0x000033a0


	//   ....[56]....
        /*02b4*/ 	.word	0x000033e0


	//   ....[57]....
        /*02b8*/ 	.word	0x00003420


	//   ....[58]....
        /*02bc*/ 	.word	0x00003460


	//   ....[59]....
        /*02c0*/ 	.word	0x000034a0


	//   ....[60]....
        /*02c4*/ 	.word	0x000034e0


	//   ....[61]....
        /*02c8*/ 	.word	0x00003520


	//   ....[62]....
        /*02cc*/ 	.word	0x00003560


	//   ....[63]....
        /*02d0*/ 	.word	0x000035a0


	//   ....[64]....
        /*02d4*/ 	.word	0x000035e0


	//   ....[65]....
        /*02d8*/ 	.word	0x00003620


	//   ....[66]....
        /*02dc*/ 	.word	0x00003660


	//   ....[67]....
        /*02e0*/ 	.word	0x000036a0


	//   ....[68]....
        /*02e4*/ 	.word	0x000036e0


	//   ....[69]....
        /*02e8*/ 	.word	0x00003720


	//   ....[70]....
        /*02ec*/ 	.word	0x000055d0


	//   ....[71]....
        /*02f0*/ 	.word	0x000083e0


	//----- nvinfo : EIATTR_REG_RECONFIG
	.align		4
.L_1254:
        /*02f4*/ 	.byte	0x01, 0x54
	.zero		2


	//----- nvinfo : EIATTR_SYSCALL_OFFSETS
	.align		4
        /*02f8*/ 	.byte	0x04, 0x46
        /*02fa*/ 	.short	(.L_1256 - .L_1255)


	//   ....[0]....
.L_1255:
        /*02fc*/ 	.word	0x00000dc0


	//   ....[1]....
        /*0300*/ 	.word	0x00000eb0


	//   ....[2]....
        /*0304*/ 	.word	0x00001010


	//   ....[3]....
        /*0308*/ 	.word	0x00001100


	//----- nvinfo : EIATTR_MBARRIER_INSTR_OFFSETS
	.align		4
.L_1256:
        /*030c*/ 	.byte	0x04, 0x39
        /*030e*/ 	.short	(.L_1258 - .L_1257)


	//   ....[0]....
.L_1257:
        /*0310*/ 	.word	0x00000260
        /*0314*/ 	.word	0x000000ff
        /*0318*/ 	.word	0x00030c00
        /*031c*/ 	.short	0x0100
        /*031e*/ 	.byte	0x06
	.zero		1


	//   ....[1]....
        /*0320*/ 	.word	0x00000350
        /*0324*/ 	.word	0x000000ff
        /*0328*/ 	.word	0x00030c10
        /*032c*/ 	.short	0x0100
        /*032e*/ 	.byte	0x08
	.zero		1


	//   ....[2]....
        /*0330*/ 	.word	0x00000360
        /*0334*/ 	.word	0x000000ff
        /*0338*/ 	.word	0x00030c20
        /*033c*/ 	.short	0x0100
        /*033e*/ 	.byte	0x08
	.zero		1


	//   ....[3]....
        /*0340*/ 	.word	0x00000370
        /*0344*/ 	.word	0x000000ff
        /*0348*/ 	.word	0x00030c18
        /*034c*/ 	.short	0x0100
        /*034e*/ 	.byte	0x08
	.zero		1


	//   ....[4]....
        /*0350*/ 	.word	0x00000380
        /*0354*/ 	.word	0x000000ff
        /*0358*/ 	.word	0x00030c28
        /*035c*/ 	.short	0x0100
        /*035e*/ 	.byte	0x08
	.zero		1


	//   ....[5]....
        /*0360*/ 	.word	0x000004b0
        /*0364*/ 	.word	0x000000ff
        /*0368*/ 	.word	0x00030c30
        /*036c*/ 	.short	0x0100
        /*036e*/ 	.byte	0x08
	.zero		1


	//   ....[6]....
        /*0370*/ 	.word	0x000004c0
        /*0374*/ 	.word	0x000000ff
        /*0378*/ 	.word	0x00030c40
        /*037c*/ 	.short	0x0100
        /*037e*/ 	.byte	0x08
	.zero		1


	//   ....[7]....
        /*0380*/ 	.word	0x000004d0
        /*0384*/ 	.word	0x000000ff
        /*0388*/ 	.word	0x00030c38
        /*038c*/ 	.short	0x0100
        /*038e*/ 	.byte	0x08
	.zero		1


	//   ....[8]....
        /*0390*/ 	.word	0x000004e0
        /*0394*/ 	.word	0x000000ff
        /*0398*/ 	.word	0x00030c48
        /*039c*/ 	.short	0x0100
        /*039e*/ 	.byte	0x08
	.zero		1


	//   ....[9]....
        /*03a0*/ 	.word	0x000011b0
        /*03a4*/ 	.word	0x000000e2
        /*03a8*/ 	.word	0x00030c00
        /*03ac*/ 	.short	0x010a
        /*03ae*/ 	.byte	0x3f
	.zero		1


	//   ....[10]....
        /*03b0*/ 	.word	0x00001330
        /*03b4*/ 	.word	0x000000e2
        /*03b8*/ 	.word	0x00030c00
        /*03bc*/ 	.short	0x010a
        /*03be*/ 	.byte	0x3f
	.zero		1


	//   ....[11]....
        /*03c0*/ 	.word	0x00001a60
        /*03c4*/ 	.word	0x00000009
        /*03c8*/ 	.word	0x00030c10
        /*03cc*/ 	.short	0x010a
        /*03ce*/ 	.byte	0x3f
	.zero		1


	//   ....[12]....
        /*03d0*/ 	.word	0x00001ad0
        /*03d4*/ 	.word	0x00000009
        /*03d8*/ 	.word	0x00030c10
        /*03dc*/ 	.short	0x010a
        /*03de*/ 	.byte	0x3f
	.zero		1


	//   ....[13]....
        /*03e0*/ 	.word	0x00001ee0
        /*03e4*/ 	.word	0x00000009
        /*03e8*/ 	.word	0x00030c30
        /*03ec*/ 	.short	0x010a
        /*03ee*/ 	.byte	0x3f
	.zero		1


	//   ....[14]....
        /*03f0*/ 	.word	0x00001f60
        /*03f4*/ 	.word	0x00000009
        /*03f8*/ 	.word	0x00030c30
        /*03fc*/ 	.short	0x010a
        /*03fe*/ 	.byte	0x3f
	.zero		1


	//   ....[15]....
        /*0400*/ 	.word	0x00004690
        /*0404*/ 	.word	0x0000000a
        /*0408*/ 	.word	0x00000000
        /*040c*/ 	.short	0x0101
        /*040e*/ 	.byte	0x3f
	.zero		1


	//   ....[16]....
        /*0410*/ 	.word	0x00004ad0
        /*0414*/ 	.word	0x00000009
        /*0418*/ 	.word	0x00000000
        /*041c*/ 	.short	0x0101
        /*041e*/ 	.byte	0x3f
	.zero		1


	//   ....[17]....
        /*0420*/ 	.word	0x00006d70
        /*0424*/ 	.word	0x0000000c
        /*0428*/ 	.word	0x00030c20
        /*042c*/ 	.short	0x010a
        /*042e*/ 	.byte	0x3f
	.zero		1


	//   ....[18]....
        /*0430*/ 	.word	0x00007220
        /*0434*/ 	.word	0x0000000c
        /*0438*/ 	.word	0x00030c40
        /*043c*/ 	.short	0x010a
        /*043e*/ 	.byte	0x3f
	.zero		1


	//   ....[19]....
        /*0440*/ 	.word	0x00007460
        /*0444*/ 	.word	0x0000000c
        /*0448*/ 	.word	0x00030c28
        /*044c*/ 	.short	0x010a
        /*044e*/ 	.byte	0x3f
	.zero		1


	//   ....[20]....
        /*0450*/ 	.word	0x00007620
        /*0454*/ 	.word	0x0000000c
        /*0458*/ 	.word	0x00030c48
        /*045c*/ 	.short	0x010a
        /*045e*/ 	.byte	0x3f
	.zero		1


	//   ....[21]....
        /*0460*/ 	.word	0x00007830
        /*0464*/ 	.word	0x0000000c
        /*0468*/ 	.word	0x00030c20
        /*046c*/ 	.short	0x010a
        /*046e*/ 	.byte	0x3f
	.zero		1


	//   ....[22]....
        /*0470*/ 	.word	0x00007a50
        /*0474*/ 	.word	0x0000000c
        /*0478*/ 	.word	0x00030c40
        /*047c*/ 	.short	0x010a
        /*047e*/ 	.byte	0x3f
	.zero		1


	//   ....[23]....
        /*0480*/ 	.word	0x00007c60
        /*0484*/ 	.word	0x0000000c
        /*0488*/ 	.word	0x00030c28
        /*048c*/ 	.short	0x010a
        /*048e*/ 	.byte	0x3f
	.zero		1


	//   ....[24]....
        /*0490*/ 	.word	0x00007e70
        /*0494*/ 	.word	0x0000000d
        /*0498*/ 	.word	0x00030c40
        /*049c*/ 	.short	0x010a
        /*049e*/ 	.byte	0x3f
	.zero		1


	//   ....[25]....
        /*04a0*/ 	.word	0x00008260
        /*04a4*/ 	.word	0x00000007
        /*04a8*/ 	.word	0x00000000
        /*04ac*/ 	.short	0x010a
        /*04ae*/ 	.byte	0x3f
	.zero		1


	//   ....[26]....
        /*04b0*/ 	.word	0x000082b0
        /*04b4*/ 	.word	0x0000000b
        /*04b8*/ 	.word	0x00000000
        /*04bc*/ 	.short	0x010a
        /*04be*/ 	.byte	0x3f
	.zero		1


	//   ....[27]....
        /*04c0*/ 	.word	0x00008310
        /*04c4*/ 	.word	0x00000009
        /*04c8*/ 	.word	0x00000000
        /*04cc*/ 	.short	0x010a
        /*04ce*/ 	.byte	0x3f
	.zero		1


	//   ....[28]....
        /*04d0*/ 	.word	0x00008340
        /*04d4*/ 	.word	0x00000003
        /*04d8*/ 	.word	0x00000000
        /*04dc*/ 	.short	0x010a
        /*04de*/ 	.byte	0x3f
	.zero		1


	//   ....[29]....
        /*04e0*/ 	.word	0x00008410
        /*04e4*/ 	.word	0x000000e2
        /*04e8*/ 	.word	0x00030c00
        /*04ec*/ 	.short	0x010a
        /*04ee*/ 	.byte	0x3f
	.zero		1


	//   ....[30]....
        /*04f0*/ 	.word	0x00008460
        /*04f4*/ 	.word	0x00000009
        /*04f8*/ 	.word	0x00030c10
        /*04fc*/ 	.short	0x010a
        /*04fe*/ 	.byte	0x3f
	.zero		1


	//   ....[31]....
        /*0500*/ 	.word	0x000084b0
        /*0504*/ 	.word	0x00000009
        /*0508*/ 	.word	0x00030c30
        /*050c*/ 	.short	0x010a
        /*050e*/ 	.byte	0x3f
	.zero		1


	//   ....[32]....
        /*0510*/ 	.word	0x00008500
        /*0514*/ 	.word	0x0000000c
        /*0518*/ 	.word	0x00030c20
        /*051c*/ 	.short	0x010a
        /*051e*/ 	.byte	0x3f
	.zero		1


	//   ....[33]....
        /*0520*/ 	.word	0x00008550
        /*0524*/ 	.word	0x0000000c
        /*0528*/ 	.word	0x00030c40
        /*052c*/ 	.short	0x010a
        /*052e*/ 	.byte	0x3f
	.zero		1


	//   ....[34]....
        /*0530*/ 	.word	0x000085a0
        /*0534*/ 	.word	0x0000000c
        /*0538*/ 	.word	0x00030c28
        /*053c*/ 	.short	0x010a
        /*053e*/ 	.byte	0x3f
	.zero		1


	//   ....[35]....
        /*0540*/ 	.word	0x000085f0
        /*0544*/ 	.word	0x0000000c
        /*0548*/ 	.word	0x00030c48
        /*054c*/ 	.short	0x010a
        /*054e*/ 	.byte	0x3f
	.zero		1


	//   ....[36]....
        /*0550*/ 	.word	0x00008650
        /*0554*/ 	.word	0x0000000c
        /*0558*/ 	.word	0x00030c20
        /*055c*/ 	.short	0x010a
        /*055e*/ 	.byte	0x3f
	.zero		1


	//   ....[37]....
        /*0560*/ 	.word	0x000086a0
        /*0564*/ 	.word	0x0000000c
        /*0568*/ 	.word	0x00030c40
        /*056c*/ 	.short	0x010a
        /*056e*/ 	.byte	0x3f
	.zero		1


	//   ....[38]....
        /*0570*/ 	.word	0x000086f0
        /*0574*/ 	.word	0x0000000c
        /*0578*/ 	.word	0x00030c28
        /*057c*/ 	.short	0x010a
        /*057e*/ 	.byte	0x3f
	.zero		1


	//   ....[39]....
        /*0580*/ 	.word	0x00008740
        /*0584*/ 	.word	0x0000000d
        /*0588*/ 	.word	0x00030c40
        /*058c*/ 	.short	0x010a
        /*058e*/ 	.byte	0x3f
	.zero		1


	//   ....[40]....
        /*0590*/ 	.word	0x00008820
        /*0594*/ 	.word	0x00000007
        /*0598*/ 	.word	0x00000000
        /*059c*/ 	.short	0x010a
        /*059e*/ 	.byte	0x3f
	.zero		1


	//   ....[41]....
        /*05a0*/ 	.word	0x00008870
        /*05a4*/ 	.word	0x0000000b
        /*05a8*/ 	.word	0x00000000
        /*05ac*/ 	.short	0x010a
        /*05ae*/ 	.byte	0x3f
	.zero		1


	//   ....[42]....
        /*05b0*/ 	.word	0x000088c0
        /*05b4*/ 	.word	0x00000009
        /*05b8*/ 	.word	0x00000000
        /*05bc*/ 	.short	0x010a
        /*05be*/ 	.byte	0x3f
	.zero		1


	//----- nvinfo : EIATTR_NUM_MBARRIERS
	.align		4
.L_1258:
        /*05c0*/ 	.byte	0x03, 0x38
        /*05c2*/ 	.short	0x0009


	//----- nvinfo : EIATTR_EXIT_INSTR_OFFSETS
	.align		4
        /*05c4*/ 	.byte	0x04, 0x1c
        /*05c6*/ 	.short	(.L_1260 - .L_1259)


	//   ....[0]....
.L_1259:
        /*05c8*/ 	.word	0x00008390


	//----- nvinfo : EIATTR_MAX_THREADS
	.align		4
.L_1260:
        /*05cc*/ 	.byte	0x04, 0x05
        /*05ce*/ 	.short	(.L_1262 - .L_1261)
.L_1261:
        /*05d0*/ 	.word	0x00000180
        /*05d4*/ 	.word	0x00000001
        /*05d8*/ 	.word	0x00000001


	//----- nvinfo : EIATTR_CRS_STACK_SIZE
	.align		4
.L_1262:
        /*05dc*/ 	.byte	0x04, 0x1e
        /*05de*/ 	.short	(.L_1264 - .L_1263)
.L_1263:
        /*05e0*/ 	.word	0x00000000


	//----- nvinfo : EIATTR_CBANK_PARAM_SIZE
	.align		4
.L_1264:
        /*05e4*/ 	.byte	0x03, 0x19
        /*05e6*/ 	.short	0x06f0


	//----- nvinfo : EIATTR_PARAM_CBANK
	.align		4
        /*05e8*/ 	.byte	0x04, 0x0a
        /*05ea*/ 	.short	(.L_1266 - .L_1265)
	.align		4
.L_1265:
        /*05ec*/ 	.word	index@(.nv.constant0._ZN7cutlass13device_kernelIN5flash11enable_sm90INS1_16FlashAttnBwdSm90INS1_25CollectiveMainloopBwdSm90ILi2ELi2ELi2EN4cute5tupleIJNS5_1CILi1EEES8_S8_EEENS6_IJNS7_ILi128EEESA_NS7_ILi64EEEEEENS_6half_tEfNS_4arch4Sm90ELb0ELb0ELb0ELb1ELb0ELb1ELb0ELb0ELi2ELi1ELi2ELi2ELb0EEENS1_24CollectiveEpilogueBwdGQAISC_fSF_Li256ELb1ELb0EEENS1_19SingleTileSchedulerILb1ELb0ELb0ELi128EEEEEEEEEvNT_6ParamsE)
        /*05f0*/ 	.short	0x0210
        /*05f2*/ 	.short	0x06f0


	//----- nvinfo : EIATTR_SW_WAR
	.align		4
.L_1266:
        /*05f4*/ 	.byte	0x04, 0x36
        /*05f6*/ 	.short	(.L_1268 - .L_1267)
.L_1267:
        /*05f8*/ 	.word	0x00000008
.L_1268:


//--------------------- .nv.info._ZN7cutlass13device_kernelIN5flash11enable_sm90INS1_16FlashAttnBwdSm90INS1_25CollectiveMainloopBwdSm90ILi2ELi2ELi2EN4cute5tupleIJNS5_1CILi1EEES8_S8_EEENS6_IJNS7_ILi128EEESA_NS7_ILi64EEEEEENS_6half_tEfNS_4arch4Sm90ELb0ELb0ELb0ELb1ELb1ELb1ELb0ELb0ELi2ELi1ELi2ELi2ELb0EEENS1_24CollectiveEpilogueBwdGQAISC_fSF_Li256ELb1ELb1EEENS1_19SingleTileSchedulerILb1ELb0ELb0ELi128EEEEEEEEEvNT_6ParamsE --------------------------
	.section	.nv.info._ZN7cutlass13device_kernelIN5flash11enable_sm90INS1_16FlashAttnBwdSm90INS1_25CollectiveMainloopBwdSm90ILi2ELi2ELi2EN4cute5tupleIJNS5_1CILi1EEES8_S8_EEENS6_IJNS7_ILi128EEESA_NS7_ILi64EEEEEENS_6half_tEfNS_4arch4Sm90ELb0ELb0ELb0ELb1ELb1ELb1ELb0ELb0ELi2ELi1ELi2ELi2ELb0EEENS1_24CollectiveEpilogueBwdGQAISC_fSF_Li256ELb1ELb1EEENS1_19SingleTileSchedulerILb1ELb0ELb0ELi128EEEEEEEEEvNT_6ParamsE,"",@"SHT_CUDA_INFO"
	.sectionflags	@""
	.align	4


	//----- nvinfo : EIATTR_CUDA_API_VERSION
	.align		4
        /*0000*/ 	.byte	0x04, 0x37
        /*0002*/ 	.short	(.L_1270 - .L_1269)
.L_1269:
        /*0004*/ 	.word	0x00000082


	//----- nvinfo : EIATTR_KPARAM_INFO
	.align		4
.L_1270:
        /*0008*/ 	.byte	0x04, 0x17
        /*000a*/ 	.short	(.L_1272 - .L_1271)
.L_1271:
        /*000c*/ 	.word	0x00000000
        /*0010*/ 	.short	0x0000
        /*0012*/ 	.short	0x0070
        /*0014*/ 	.byte	0x00, 0xf0, 0x01, 0x1a


	//----- nvinfo : EIATTR_SPARSE_MMA_MASK
	.align		4
.L_1272:
        /*0018*/ 	.byte	0x03, 0x50
        /*001a*/ 	.short	0x0000


	//----- nvinfo : EIATTR_MAXREG_COUNT
	.align		4
        /*001c*/ 	.byte	0x03, 0x1b
        /*001e*/ 	.short	0x00a8


	//----- nvinfo : EIATTR_NUM_BARRIERS
	.align		4
        /*0020*/ 	.byte	0x02, 0x4c
        /*0022*/ 	.byte	0x10
	.zero		1


	//----- nvinfo : EIATTR_EXTERNS
	.align		4
        /*0024*/ 	.byte	0x04, 0x0f
        /*0026*/ 	.short	(.L_1274 - .L_1273)


	//   ....[0]....
	.align		4
.L_1273:
        /*0028*/ 	.word	index@(__assertfail)


	//----- nvinfo : EIATTR_ANNOTATIONS
	.align		4
.L_1274:
        /*002c*/ 	.byte	0x04, 0x55
        /*002e*/ 	.short	(.L_1276 - .L_1275)


	//   ....[0]....
.L_1275:
        /* <DEDUP_REMOVED lines=8> */


	//----- nvinfo : EIATTR_MERCURY_ISA_VERSION
	.align		4
.L_1276:
        /*0098*/ 	.byte	0x03, 0x5f
        /*009a*/ 	.short	0x0101


	//----- nvinfo : EIATTR_INT_WARP_WIDE_INSTR_OFFSETS
	.align		4
        /*009c*/ 	.byte	0x04, 0x31
        /*009e*/ 	.short	(.L_1278 - .L_1277)


	//   ....[0]....
.L_1277:
        /*00a0*/ 	.word	0x00000180


	//   ....[1]....
        /*00a4*/ 	.word	0x00000240


	//   ....[2]....
        /*00a8*/ 	.word	0x00006750


	//   ....[3]....
        /*00ac*/ 	.word	0x00006bc0


	//   ....[4]....
        /*00b0*/ 	.word	0x00007190


	//   ....[5]....
        /*00b4*/ 	.word	0x00007510


	//----- nvinfo : EIATTR_COOP_GROUP_MASK_REGIDS
	.align		4
.L_1278:
        /*00b8*/ 	.byte	0x04, 0x29
        /*00ba*/ 	.short	(.L_1280 - .L_1279)


	//   ....[0]....
.L_1279:
        /*00bc*/ 	.word	0xffffffff


	//   ....[1]....
        /*00c0*/ 	.word	0xffffffff


	//   ....[2]....
        /*00c4*/ 	.word	0xffffffff


	//   ....[3]....
        /*00c8*/ 	.word	0xffffffff


	//   ....[4]....
        /*00cc*/ 	.word	0xffffffff


	//   ....[5]....
        /*00d0*/ 	.word	0xffffffff


	//   ....[6]....
        /*00d4*/ 	.word	0xffffffff


	//   ....[7]....
        /*00d8*/ 	.word	0xffffffff


	//   ....[8]....
        /*00dc*/ 	.word	0xffffffff


	//   ....[9]....
        /*00e0*/ 	.word	0xffffffff


	//   ....[10]....
        /*00e4*/ 	.word	0xffffffff


	//   ....[11]....
        /*00e8*/ 	.word	0xffffffff


	//   ....[12]....
        /*00ec*/ 	.word	0xffffffff


	//   ....[13]....
        /*00f0*/ 	.word	0xffffffff


	//   ....[14]....
        /*00f4*/ 	.word	0xffffffff


	//   ....[15]....
        /*00f8*/ 	.word	0xffffffff


	//   ....[16]....
        /*00fc*/ 	.word	0xffffffff


	//   ....[17]....
        /*0100*/ 	.word	0xffffffff


	//   ....[18]....
        /*0104*/ 	.word	0xffffffff


	//   ....[19]....
        /*0108*/ 	.word	0xffffffff


	//   ....[20]....
        /*010c*/ 	.word	0xffffffff


	//   ....[21]....
        /*0110*/ 	.word	0xffffffff


	//   ....[22]....
        /*0114*/ 	.word	0xffffffff


	//   ....[23]....
        /*0118*/ 	.word	0xffffffff


	//   ....[24]....
        /*011c*/ 	.word	0xffffffff


	//   ....[25]....
        /*0120*/ 	.word	0xffffffff


	//   ....[26]....
        /*0124*/ 	.word	0xffffffff


	//   ....[27]....
        /*0128*/ 	.word	0xffffffff


	//   ....[28]....
        /*012c*/ 	.word	0xffffffff


	//   ....[29]....
        /*0130*/ 	.word	0xffffffff


	//   ....[30]....
        /*0134*/ 	.word	0xffffffff


	//   ....[31]....
        /*0138*/ 	.word	0xffffffff


	//   ....[32]....
        /*013c*/ 	.word	0xffffffff


	//   ....[33]....
        /*0140*/ 	.word	0xffffffff


	//   ....[34]....
        /*0144*/ 	.word	0xffffffff


	//   ....[35]....
        /*0148*/ 	.word	0xffffffff


	//   ....[36]....
        /*014c*/ 	.word	0xffffffff


	//   ....[37]....
        /*0150*/ 	.word	0xffffffff


	//   ....[38]....
        /*0154*/ 	.word	0xffffffff


	//   ....[39]....
        /*0158*/ 	.word	0xffffffff


	//   ....[40]....
        /*015c*/ 	.word	0xffffffff


	//   ....[41]....
        /*0160*/ 	.word	0xffffffff


	//   ....[42]....
        /*0164*/ 	.word	0xffffffff


	//   ....[43]....
        /*0168*/ 	.word	0xffffffff


	//   ....[44]....
        /*016c*/ 	.word	0xffffffff


	//   ....[45]....
        /*0170*/ 	.word	0xffffffff


	//   ....[46]....
        /*0174*/ 	.word	0xffffffff


	//   ....[47]....
        /*0178*/ 	.word	0xffffffff


	//   ....[48]....
        /*017c*/ 	.word	0xffffffff


	//   ....[49]....
        /*0180*/ 	.word	0xffffffff


	//   ....[50]....
        /*0184*/ 	.word	0xffffffff


	//   ....[51]....
        /*0188*/ 	.word	0xffffffff


	//   ....[52]....
        /*018c*/ 	.word	0xffffffff


	//   ....[53]....
        /*0190*/ 	.word	0xffffffff


	//   ....[54]....
        /*0194*/ 	.word	0xffffffff


	//   ....[55]....
        /*0198*/ 	.word	0xffffffff


	//   ....[56]....
        /*019c*/ 	.word	0xffffffff


	//   ....[57]....
        /*01a0*/ 	.word	0xffffffff


	//   ....[58]....
        /*01a4*/ 	.word	0xffffffff


	//   ....[59]....
        /*01a8*/ 	.word	0xffffffff


	//   ....[60]....
        /*01ac*/ 	.word	0xffffffff


	//   ....[61]....
        /*01b0*/ 	.word	0xffffffff


	//   ....[62]....
        /*01b4*/ 	.word	0xffffffff


	//   ....[63]....
        /*01b8*/ 	.word	0xffffffff


	//   ....[64]....
        /*01bc*/ 	.word	0xffffffff


	//   ....[65]....
        /*01c0*/ 	.word	0xffffffff


	//   ....[66]....
        /*01c4*/ 	.word	0xffffffff


	//   ....[67]....
        /*01c8*/ 	.word	0xffffffff


	//   ....[68]....
        /*01cc*/ 	.word	0xffffffff


	//   ....[69]....
        /*01d0*/ 	.word	0xffffffff


	//   ....[70]....
        /*01d4*/ 	.word	0xffffffff


	//   ....[71]....
        /*01d8*/ 	.word	0xffffffff


	//   ....[72]....
        /*01dc*/ 	.word	0xffffffff


	//   ....[73]....
        /*01e0*/ 	.word	0xffffffff


	//   ....[74]....
        /*01e4*/ 	.word	0xffffffff


	//   ....[75]....
        /*01e8*/ 	.word	0xffffffff


	//   ....[76]....
        /*01ec*/ 	.word	0xffffffff


	//   ....[77]....
        /*01f0*/ 	.word	0xffffffff


	//   ....[78]....
        /*01f4*/ 	.word	0xffffffff


	//   ....[79]....
        /*01f8*/ 	.word	0xffffffff


	//   ....[80]....
        /*01fc*/ 	.word	0xffffffff


	//   ....[81]....
        /*0200*/ 	.word	0x0500000f


	//   ....[82]....
        /*0204*/ 	.word	0x0500000f


	//   ....[83]....
        /*0208*/ 	.word	0x0500000f


	//   ....[84]....
        /*020c*/ 	.word	0x0500000f


	//   ....[85]....
        /*0210*/ 	.word	0x0500000f


	//   ....[86]....
        /*0214*/ 	.word	0x0500000f


	//----- nvinfo : EIATTR_COOP_GROUP_INSTR_OFFSETS
	.align		4
.L_1280:
        /*0218*/ 	.byte	0x04, 0x28
        /*021a*/ 	.short	(.L_1282 - .L_1281)


	//   ....[0]....
.L_1281:
        /*021c*/ 	.word	0x00000060


	//   ....[1]....
        /*0220*/ 	.word	0x00000190


	//   ....[2]....
        /*0224*/ 	.word	0x00000220


	//   ....[3]....
        /*0228*/ 	.word	0x000003a0


	//   ....[4]....
        /*022c*/ 	.word	0x00000610


	//   ....[5]....
        /*0230*/ 	.word	0x00001160


	//   ....[6]....
        /*0234*/ 	.word	0x00002020


	//   ....[7]....
        /*0238*/ 	.word	0x00002060


	//   ....[8]....
        /*023c*/ 	.word	0x000020a0


	//   ....[9]....
        /*0240*/ 	.word	0x00002100


	//   ....[10]....
        /*0244*/ 	.word	0x000021d0


	//   ....[11]....
        /*0248*/ 	.word	0x00002220


	//   ....[12]....
        /*024c*/ 	.word	0x00002260


	//   ....[13]....
        /*0250*/ 	.word	0x000022a0


	//   ....[14]....
        /*0254*/ 	.word	0x000022e0


	//   ....[15]....
        /*0258*/ 	.word	0x00002320


	//   ....[16]....
        /*025c*/ 	.word	0x00002360


	//   ....[17]....
        /*0260*/ 	.word	0x000023c0


	//   ....[18]....
        /*0264*/ 	.word	0x00002430


	//   ....[19]....
        /*0268*/ 	.word	0x00002470


	//   ....[20]....
        /*026c*/ 	.word	0x000024a0


	//   ....[21]....
        /*0270*/ 	.word	0x000024e0


	//   ....[22]....
        /*0274*/ 	.word	0x00002510


	//   ....[23]....
        /*0278*/ 	.word	0x00002580


	//   ....[24]....
        /*027c*/ 	.word	0x000025c0


	//   ....[25]....
        /*0280*/ 	.word	0x00002630


	//   ....[26]....
        /*0284*/ 	.word	0x00002680


	//   ....[27]....
        /*0288*/ 	.word	0x000026c0


	//   ....[28]....
        /*028c*/ 	.word	0x00002710


	//   ....[29]....
        /*0290*/ 	.word	0x00002750


	//   ....[30]....
        /*0294*/ 	.word	0x000027d0


	//   ....[31]....
        /*0298*/ 	.word	0x00002810


	//   ....[32]....
        /*029c*/ 	.word	0x00002850


	//   ....[33]....
        /*02a0*/ 	.word	0x00002a80


	//   ....[34]....
        /*02a4*/ 	.word	0x00002ad0


	//   ....[35]....
        /*02a8*/ 	.word	0x00002b10


	//   ....[36]....
        /*02ac*/ 	.word	0x00002bc0


	//   ....[37]....
        /*02b0*/ 	.word	0x00002bf0


	//   ....[38]....
        /*02b4*/ 	.word	0x00003050


	//   ....[39]....
        /*02b8*/ 	.word	0x00003060


	//   ....[40]....
        /*02bc*/ 	.word	0x00003070


	//   ....[41]....
        /*02c0*/ 	.word	0x00003080


	//   ....[42]....
        /*02c4*/ 	.word	0x00003090


	//   ....[43]....
        /*02c8*/ 	.word	0x000030a0


	//   ....[44]....
        /*02cc*/ 	.word	0x000030d0


	//   ....[45]....
        /*02d0*/ 	.word	0x00003100


	//   ....[46]....
        /*02d4*/ 	.word	0x00003140


	//   ....[47]....
        /*02d8*/ 	.word	0x00003180


	//   ....[48]....
        /*02dc*/ 	.word	0x000031c0


	//   ....[49]....
        /*02e0*/ 	.word	0x00003200


	//   ....[50]....
        /*02e4*/ 	.word	0x00003240


	//   ....[51]....
        /*02e8*/ 	.word	0x00003280


	//   ....[52]....
        /*02ec*/ 	.word	0x000032c0


	//   ....[53]....
        /*02f0*/ 	.word	0x00003320


	//   ....[54]....
        /*02f4*/ 	.word	0x00003360


	//   ....[55]....
        /*02f8*/ 	.word	0x000033a0


	//   ....[56]....
        /*02fc*/ 	.word	0x000033e0


	//   ....[57]....
        /*0300*/ 	.word	0x00003420


	//   ....[58]....
        /*0304*/ 	.word	0x00003460


	//   ....[59]....
        /*0308*/ 	.word	0x000034a0


	//   ....[60]....
        /*030c*/ 	.word	0x000034e0


	//   ....[61]....
        /*0310*/ 	.word	0x00003520


	//   ....[62]....
        /*0314*/ 	.word	0x00003560


	//   ....[63]....
        /*0318*/ 	.word	0x000035a0


	//   ....[64]....
        /*031c*/ 	.word	0x000035e0


	//   ....[65]....
        /*0320*/ 	.word	0x00003620


	//   ....[66]....
        /*0324*/ 	.word	0x00003660


	//   ....[67]....
        /*0328*/ 	.word	0x000036a0


	//   ....[68]....
        /*032c*/ 	.word	0x000036e0


	//   ....[69]....
        /*0330*/ 	.word	0x00003720


	//   ....[70]....
        /*0334*/ 	.word	0x000053f0


	//   ....[71]....
        /*0338*/ 	.word	0x00005580


	//   ....[72]....
        /*033c*/ 	.word	0x000057d0


	//   ....[73]....
        /*0340*/ 	.word	0x00005960


	//   ....[74]....
        /*0344*/ 	.word	0x00005a70


	//   ....[75]....
        /*0348*/ 	.word	0x000063f0


	//   ....[76]....
        /*034c*/ 	.word	0x00006680


	//   ....[77]....
        /*0350*/ 	.word	0x000068c0


	//   ....[78]....
        /*0354*/ 	.word	0x00006af0


	//   ....[79]....
        /*0358*/ 	.word	0x00006da0


	//   ....[80]....
        /*035c*/ 	.word	0x000070d0


	//   ....[81]....
        /*0360*/ 	.word	0x00009080


	//   ....[82]....
        /*0364*/ 	.word	0x000091d0


	//   ....[83]....
        /*0368*/ 	.word	0x00009240


	//   ....[84]....
        /*036c*/ 	.word	0x000092b0


	//   ....[85]....
        /*0370*/ 	.word	0x00009320


	//   ....[86]....
        /*0374*/ 	.word	0x00009390


	//----- nvinfo : EIATTR_REG_RECONFIG
	.align		4
.L_1282:
        /*0378*/ 	.byte	0x01, 0x54
	.zero		2


	//----- nvinfo : EIATTR_SYSCALL_OFFSETS
	.align		4
        /*037c*/ 	.byte	0x04, 0x46
        /*037e*/ 	.short	(.L_1284 - .L_1283)


	//   ....[0]....
.L_1283:
        /*0380*/ 	.word	0x00000dc0


	//   ....[1]....
        /*0384*/ 	.word	0x00000eb0


	//   ....[2]....
        /*0388*/ 	.word	0x00001010


	//   ....[3]....
        /*038c*/ 	.word	0x00001100


	//----- nvinfo : EIATTR_MBARRIER_INSTR_OFFSETS
	.align		4
.L_1284:
        /*0390*/ 	.byte	0x04, 0x39
        /*0392*/ 	.short	(.L_1286 - .L_1285)


	//   ....[0]....
.L_1285:
        /*0394*/ 	.word	0x00000260
        /*0398*/ 	.word	0x000000ff
        /*039c*/ 	.word	0x00030c00
        /*03a0*/ 	.short	0x0100
        /*03a2*/ 	.byte	0x06
	.zero		1


	//   ....[1]....
        /*03a4*/ 	.word	0x00000350
        /*03a8*/ 	.word	0x000000ff
        /*03ac*/ 	.word	0x00030c10
        /*03b0*/ 	.short	0x0100
        /*03b2*/ 	.byte	0x08
	.zero		1


	//   ....[2]....
        /*03b4*/ 	.word	0x00000360
        /*03b8*/ 	.word	0x000000ff
        /*03bc*/ 	.word	0x00030c20
        /*03c0*/ 	.short	0x0100
        /*03c2*/ 	.byte	0x08
	.zero		1


	//   ....[3]....
        /*03c4*/ 	.word	0x00000370
        /*03c8*/ 	.word	0x000000ff
        /*03cc*/ 	.word	0x00030c18
        /*03d0*/ 	.short	0x0100
        /*03d2*/ 	.byte	0x08
	.zero		1


	//   ....[4]....
        /*03d4*/ 	.word	0x00000380
        /*03d8*/ 	.word	0x000000ff
        /*03dc*/ 	.word	0x00030c28
        /*03e0*/ 	.short	0x0100
        /*03e2*/ 	.byte	0x08
	.zero		1


	//   ....[5]....
        /*03e4*/ 	.word	0x000004b0
        /*03e8*/ 	.word	0x000000ff
        /*03ec*/ 	.word	0x00030c30
        /*03f0*/ 	.short	0x0100
        /*03f2*/ 	.byte	0x08
	.zero		1


	//   ....[6]....
        /*03f4*/ 	.word	0x000004c0
        /*03f8*/ 	.word	0x000000ff
        /*03fc*/ 	.word	0x00030c40
        /*0400*/ 	.short	0x0100
        /*0402*/ 	.byte	0x08
	.zero		1


	//   ....[7]....
        /*0404*/ 	.word	0x000004d0
        /*0408*/ 	.word	0x000000ff
        /*040c*/ 	.word	0x00030c38
        /*0410*/ 	.short	0x0100
        /*0412*/ 	.byte	0x08
	.zero		1


	//   ....[8]....
        /*0414*/ 	.word	0x000004e0
        /*0418*/ 	.word	0x000000ff
        /*041c*/ 	.word	0x00030c48
        /*0420*/ 	.short	0x0100
        /*0422*/ 	.byte	0x08
	.zero		1


	//   ....[9]....
        /*0424*/ 	.word	0x000011b0
        /*0428*/ 	.word	0x000000e2
        /*042c*/ 	.word	0x00030c00
        /*0430*/ 	.short	0x010a
        /*0432*/ 	.byte	0x3f
	.zero		1


	//   ....[10]....
        /*0434*/ 	.word	0x00001330
        /*0438*/ 	.word	0x000000e2
        /*043c*/ 	.word	0x00030c00
        /*0440*/ 	.short	0x010a
        /*0442*/ 	.byte	0x3f
	.zero		1


	//   ....[11]....
        /*0444*/ 	.word	0x00001a60
        /*0448*/ 	.word	0x00000009
        /*044c*/ 	.word	0x00030c10
        /*0450*/ 	.short	0x010a
        /*0452*/ 	.byte	0x3f
	.zero		1


	//   ....[12]....
        /*0454*/ 	.word	0x00001ad0
        /*0458*/ 	.word	0x00000009
        /*045c*/ 	.word	0x00030c10
        /*0460*/ 	.short	0x010a
        /*0462*/ 	.byte	0x3f
	.zero		1


	//   ....[13]....
        /*0464*/ 	.word	0x00001ee0
        /*0468*/ 	.word	0x00000009
        /*046c*/ 	.word	0x00030c30
        /*0470*/ 	.short	0x010a
        /*0472*/ 	.byte	0x3f
	.zero		1


	//   ....[14]....
        /*0474*/ 	.word	0x00001f60
        /*0478*/ 	.word	0x00000009
        /*047c*/ 	.word	0x00030c30
        /*0480*/ 	.short	0x010a
        /*0482*/ 	.byte	0x3f
	.zero		1


	//   ....[15]....
        /*0484*/ 	.word	0x00004690
        /*0488*/ 	.word	0x0000000a
        /*048c*/ 	.word	0x00000000
        /*0490*/ 	.short	0x0101
        /*0492*/ 	.byte	0x3f
	.zero		1


	//   ....[16]....
        /*0494*/ 	.word	0x00004ad0
        /*0498*/ 	.word	0x00000009
        /*049c*/ 	.word	0x00000000
        /*04a0*/ 	.short	0x0101
        /*04a2*/ 	.byte	0x3f
	.zero		1


	//   ....[17]....
        /*04a4*/ 	.word	0x00007a10
        /*04a8*/ 	.word	0x0000000c
        /*04ac*/ 	.word	0x00030c20
        /*04b0*/ 	.short	0x010a
        /*04b2*/ 	.byte	0x3f
	.zero		1


	//   ....[18]....
        /*04b4*/ 	.word	0x00007ec0
        /*04b8*/ 	.word	0x0000000c
        /*04bc*/ 	.word	0x00030c40
        /*04c0*/ 	.short	0x010a
        /*04c2*/ 	.byte	0x3f
	.zero		1


	//   ....[19]....
        /*04c4*/ 	.word	0x00008100
        /*04c8*/ 	.word	0x0000000c
        /*04cc*/ 	.word	0x00030c28
        /*04d0*/ 	.short	0x010a
        /*04d2*/ 	.byte	0x3f
	.zero		1


	//   ....[20]....
        /*04d4*/ 	.word	0x000082c0
        /*04d8*/ 	.word	0x0000000c
        /*04dc*/ 	.word	0x00030c48
        /*04e0*/ 	.short	0x010a
        /*04e2*/ 	.byte	0x3f
	.zero		1


	//   ....[21]....
        /*04e4*/ 	.word	0x000084d0
        /*04e8*/ 	.word	0x0000000c
        /*04ec*/ 	.word	0x00030c20
        /*04f0*/ 	.short	0x010a
        /*04f2*/ 	.byte	0x3f
	.zero		1


	//   ....[22]....
        /*04f4*/ 	.word	0x000086f0
        /*04f8*/ 	.word	0x0000000c
        /*04fc*/ 	.word	0x00030c40
        /*0500*/ 	.short	0x010a
        /*0502*/ 	.byte	0x3f
	.zero		1


	//   ....[23]....
        /*0504*/ 	.word	0x00008900
        /*0508*/ 	.word	0x0000000c
        /*050c*/ 	.word	0x00030c28
        /*0510*/ 	.short	0x010a
        /*0512*/ 	.byte	0x3f
	.zero		1


	//   ....[24]....
        /*0514*/ 	.word	0x00008b10
        /*0518*/ 	.word	0x0000000d
        /*051c*/ 	.word	0x00030c40
        /*0520*/ 	.short	0x010a
        /*0522*/ 	.byte	0x3f
	.zero		1


	//   ....[25]....
        /*0524*/ 	.word	0x00008f00
        /*0528*/ 	.word	0x00000007
        /*052c*/ 	.word	0x00000000
        /*0530*/ 	.short	0x010a
        /*0532*/ 	.byte	0x3f
	.zero		1


	//   ....[26]....
        /*0534*/ 	.word	0x00008f50
        /*0538*/ 	.word	0x0000000b
        /*053c*/ 	.word	0x00000000
        /*0540*/ 	.short	0x010a
        /*0542*/ 	.byte	0x3f
	.zero		1


	//   ....[27]....
        /*0544*/ 	.word	0x00008fb0
        /*0548*/ 	.word	0x00000009
        /*054c*/ 	.word	0x00000000
        /*0550*/ 	.short	0x010a
        /*0552*/ 	.byte	0x3f
	.zero		1


	//   ....[28]....
        /*0554*/ 	.word	0x00008fe0
        /*0558*/ 	.word	0x00000003
        /*055c*/ 	.word	0x00000000
        /*0560*/ 	.short	0x010a
        /*0562*/ 	.byte	0x3f
	.zero		1


	//   ....[29]....
        /*0564*/ 	.word	0x000090b0
        /*0568*/ 	.word	0x000000e2
        /*056c*/ 	.word	0x00030c00
        /*0570*/ 	.short	0x010a
        /*0572*/ 	.byte	0x3f
	.zero		1


	//   ....[30]....
        /*0574*/ 	.word	0x00009100
        /*0578*/ 	.word	0x00000009
        /*057c*/ 	.word	0x00030c10
        /*0580*/ 	.short	0x010a
        /*0582*/ 	.byte	0x3f
	.zero		1


	//   ....[31]....
        /*0584*/ 	.word	0x00009150
        /*0588*/ 	.word	0x00000009
        /*058c*/ 	.word	0x00030c30
        /*0590*/ 	.short	0x010a
        /*0592*/ 	.byte	0x3f
	.zero		1


	//   ....[32]....
        /*0594*/ 	.word	0x000093d0
        /*0598*/ 	.word	0x0000000c
        /*059c*/ 	.word	0x00030c20
        /*05a0*/ 	.short	0x010a
        /*05a2*/ 	.byte	0x3f
	.zero		1


	//   ....[33]....
        /*05a4*/ 	.word	0x00009420
        /*05a8*/ 	.word	0x0000000c
        /*05ac*/ 	.word	0x00030c40
        /*05b0*/ 	.short	0x010a
        /*05b2*/ 	.byte	0x3f
	.zero		1


	//   ....[34]....
        /*05b4*/ 	.word	0x00009470
        /*05b8*/ 	.word	0x0000000c
        /*05bc*/ 	.word	0x00030c28
        /*05c0*/ 	.short	0x010a
        /*05c2*/ 	.byte	0x3f
	.zero		1


	//   ....[35]....
        /*05c4*/ 	.word	0x000094c0
        /*05c8*/ 	.word	0x0000000c
        /*05cc*/ 	.word	0x00030c48
        /*05d0*/ 	.short	0x010a
        /*05d2*/ 	.byte	0x3f
	.zero		1


	//   ....[36]....
        /*05d4*/ 	.word	0x00009520
        /*05d8*/ 	.word	0x0000000c
        /*05dc*/ 	.word	0x00030c20
        /*05e0*/ 	.short	0x010a
        /*05e2*/ 	.byte	0x3f
	.zero		1


	//   ....[37]....
        /*05e4*/ 	.word	0x00009570
        /*05e8*/ 	.word	0x0000000c
        /*05ec*/ 	.word	0x00030c40
        /*05f0*/ 	.short	0x010a
        /*05f2*/ 	.byte	0x3f
	.zero		1


	//   ....[38]....
        /*05f4*/ 	.word	0x000095c0
        /*05f8*/ 	.word	0x0000000c
        /*05fc*/ 	.word	0x00030c28
        /*0600*/ 	.short	0x010a
        /*0602*/ 	.byte	0x3f
	.zero		1


	//   ....[39]....
        /*0604*/ 	.word	0x00009610
        /*0608*/ 	.word	0x0000000d
        /*060c*/ 	.word	0x00030c40
        /*0610*/ 	.short	0x010a
        /*0612*/ 	.byte	0x3f
	.zero		1


	//   ....[40]....
        /*0614*/ 	.word	0x000096f0
        /*0618*/ 	.word	0x00000007
        /*061c*/ 	.word	0x00000000
        /*0620*/ 	.short	0x010a
        /*0622*/ 	.byte	0x3f
	.zero		1


	//   ....[41]....
        /*0624*/ 	.word	0x00009740
        /*0628*/ 	.word	0x0000000b
        /*062c*/ 	.word	0x00000000
        /*0630*/ 	.short	0x010a
        /*0632*/ 	.byte	0x3f
	.zero		1


	//   ....[42]....
        /*0634*/ 	.word	0x00009790
        /*0638*/ 	.word	0x00000009
        /*063c*/ 	.word	0x00000000
        /*0640*/ 	.short	0x010a
        /*0642*/ 	.byte	0x3f
	.zero		1


	//----- nvinfo : EIATTR_NUM_MBARRIERS
	.align		4
.L_1286:
        /*0644*/ 	.byte	0x03, 0x38
        /*0646*/ 	.short	0x0009


	//----- nvinfo : EIATTR_EXIT_INSTR_OFFSETS
	.align		4
        /*0648*/ 	.byte	0x04, 0x1c
        /*064a*/ 	.short	(.L_1288 - .L_1287)


	//   ....[0]....
.L_1287:
        /*064c*/ 	.word	0x00009030


	//----- nvinfo : EIATTR_MAX_THREADS
	.align		4
.L_1288:
        /*0650*/ 	.byte	0x04, 0x05
        /*0652*/ 	.short	(.L_1290 - .L_1289)
.L_1289:
        /*0654*/ 	.word	0x00000180
        /*0658*/ 	.word	0x00000001
        /*065c*/ 	.word	0x00000001


	//----- nvinfo : EIATTR_CRS_STACK_SIZE
	.align		4
.L_1290:
        /*0660*/ 	.byte	0x04, 0x1e
        /*0662*/ 	.short	(.L_1292 - .L_1291)
.L_1291:
        /*0664*/ 	.word	0x00000000


	//----- nvinfo : EIATTR_CBANK_PARAM_SIZE
	.align		4
.L_1292:
        /*0668*/ 	.byte	0x03, 0x19
        /*066a*/ 	.short	0x06f0


	//----- nvinfo : EIATTR_PARAM_CBANK
	.align		4
        /*066c*/ 	.byte	0x04, 0x0a
        /*066e*/ 	.short	(.L_1294 - .L_1293)
	.align		4
.L_1293:
        /*0670*/ 	.word	index@(.nv.constant0._ZN7cutlass13device_kernelIN5flash11enable_sm90INS1_16FlashAttnBwdSm90INS1_25CollectiveMainloopBwdSm90ILi2ELi2ELi2EN4cute5tupleIJNS5_1CILi1EEES8_S8_EEENS6_IJNS7_ILi128EEESA_NS7_ILi64EEEEEENS_6half_tEfNS_4arch4Sm90ELb0ELb0ELb0ELb1ELb1ELb1ELb0ELb0ELi2ELi1ELi2ELi2ELb0EEENS1_24CollectiveEpilogueBwdGQAISC_fSF_Li256ELb1ELb1EEENS1_19SingleTileSchedulerILb1ELb0ELb0ELi128EEEEEEEEEvNT_6ParamsE)
        /*0674*/ 	.short	0x0210
        /*0676*/ 	.short	0x06f0


	//----- nvinfo : EIATTR_SW_WAR
	.align		4
.L_1294:
        /*0678*/ 	.byte	0x04, 0x36
        /*067a*/ 	.short	(.L_1296 - .L_1295)
.L_1295:
        /*067c*/ 	.word	0x00000008
.L_1296:


//--------------------- .nv.info._ZN7cutlass13device_kernelIN5flash11enable_sm90INS1_16FlashAttnBwdSm90INS1_25CollectiveMainloopBwdSm90ILi2ELi2ELi2EN4cute5tupleIJNS5_1CILi1EEES8_S8_EEENS6_IJNS7_ILi128EEESA_NS7_ILi64EEEEEENS_6half_tEfNS_4arch4Sm90ELb0ELb1ELb0ELb0ELb0ELb1ELb0ELb0ELi2ELi1ELi2ELi2ELb0EEENS1_21CollectiveEpilogueBwdISC_SD_SF_Li256ELb0ELb0ELi1EEENS1_19SingleTileSchedulerILb0ELb0ELb0ELi128EEEEEEEEEvNT_6ParamsE --------------------------
	.section	.nv.info._ZN7cutlass13device_kernelIN5flash11enable_sm90INS1_16FlashAttnBwdSm90INS1_25CollectiveMainloopBwdSm90ILi2ELi2ELi2EN4cute5tupleIJNS5_1CILi1EEES8_S8_EEENS6_IJNS7_ILi128EEESA_NS7_ILi64EEEEEENS_6half_tEfNS_4arch4Sm90ELb0ELb1ELb0ELb0ELb0ELb1ELb0ELb0ELi2ELi1ELi2ELi2ELb0EEENS1_21CollectiveEpilogueBwdISC_SD_SF_Li256ELb0ELb0ELi1EEENS1_19SingleTileSchedulerILb0ELb0ELb0ELi128EEEEEEEEEvNT_6ParamsE,"",@"SHT_CUDA_INFO"
	.sectionflags	@""
	.align	4


	//----- nvinfo : EIATTR_CUDA_API_VERSION
	.align		4
        /*0000*/ 	.byte	0x04, 0x37
        /*0002*/ 	.short	(.L_1298 - .L_1297)
.L_1297:
        /*0004*/ 	.word	0x00000082


	//----- nvinfo : EIATTR_KPARAM_INFO
	.align		4
.L_1298:
        /*0008*/ 	.byte	0x04, 0x17
        /*000a*/ 	.short	(.L_1300 - .L_1299)
.L_1299:
        /*000c*/ 	.word	0x00000000
        /*0010*/ 	.short	0x0000
        /*0012*/ 	.short	0x0070
        /*0014*/ 	.byte	0x00, 0xf0, 0x01, 0x24


	//----- nvinfo : EIATTR_SPARSE_MMA_MASK
	.align		4
.L_1300:
        /*0018*/ 	.byte	0x03, 0x50
        /*001a*/ 	.short	0x0000


	//----- nvinfo : EIATTR_MAXREG_COUNT
	.align		4
        /*001c*/ 	.byte	0x03, 0x1b
        /*001e*/ 	.short	0x00a8


	//----- nvinfo : EIATTR_NUM_BARRIERS
	.align		4
        /*0020*/ 	.byte	0x02, 0x4c
        /*0022*/ 	.byte	0x10
	.zero		1


	//----- nvinfo : EIATTR_EXTERNS
	.align		4
        /*0024*/ 	.byte	0x04, 0x0f
        /*0026*/ 	.short	(.L_1302 - .L_1301)


	//   ....[0]....
	.align		4
.L_1301:
        /*0028*/ 	.word	index@(__assertfail)


	//----- nvinfo : EIATTR_ANNOTATIONS
	.align		4
.L_1302:
        /*002c*/ 	.byte	0x04, 0x55
        /*002e*/ 	.short	(.L_1304 - .L_1303)


	//   ....[0]....
.L_1303:
        /* <DEDUP_REMOVED lines=29> */


	//----- nvinfo : EIATTR_MERCURY_ISA_VERSION
	.align		4
.L_1304:
        /*01f0*/ 	.byte	0x03, 0x5f
        /*01f2*/ 	.short	0x0101


	//----- nvinfo : EIATTR_INT_WARP_WIDE_INSTR_OFFSETS
	.align		4
        /*01f4*/ 	.byte	0x04, 0x31
        /*01f6*/ 	.short	(.L_1306 - .L_1305)


	//   ....[0]....
.L_1305:
        /*01f8*/ 	.word	0x000001f0


	//   ....[1]....
        /*01fc*/ 	.word	0x00000220


	//----- nvinfo : EIATTR_COOP_GROUP_MASK_REGIDS
	.align		4
.L_1306:
        /*0200*/ 	.byte	0x04, 0x29
        /*0202*/ 	.short	(.L_1308 - .L_1307)


	//   ....[0]....
.L_1307:
        /*0204*/ 	.word	0xffffffff


	//   ....[1]....
        /*0208*/ 	.word	0xffffffff


	//   ....[2]....
        /*020c*/ 	.word	0xffffffff


	//   ....[3]....
        /*0210*/ 	.word	0xffffffff


	//   ....[4]....
        /*0214*/ 	.word	0xffffffff


	//   ....[5]....
        /*0218*/ 	.word	0xffffffff


	//   ....[6]....
        /*021c*/ 	.word	0xffffffff


	//   ....[7]....
        /*0220*/ 	.word	0xffffffff


	//   ....[8]....
        /*0224*/ 	.word	0xffffffff


	//   ....[9]....
        /*0228*/ 	.word	0xffffffff


	//   ....[10]....
        /*022c*/ 	.word	0xffffffff


	//   ....[11]....
        /*0230*/ 	.word	0xffffffff


	//   ....[12]....
        /*0234*/ 	.word	0xffffffff


	//   ....[13]....
        /*0238*/ 	.word	0xffffffff


	//   ....[14]....
        /*023c*/ 	.word	0xffffffff


	//   ....[15]....
        /*0240*/ 	.word	0xffffffff


	//   ....[16]....
        /*0244*/ 	.word	0xffffffff


	//   ....[17]....
        /*0248*/ 	.word	0xffffffff


	//   ....[18]....
        /*024c*/ 	.word	0xffffffff


	//   ....[19]....
        /*0250*/ 	.word	0xffffffff


	//   ....[20]....
        /*0254*/ 	.word	0xffffffff


	//   ....[21]....
        /*0258*/ 	.word	0xffffffff


	//   ....[22]....
        /*025c*/ 	.word	0xffffffff


	//   ....[23]....
        /*0260*/ 	.word	0xffffffff


	//   ....[24]....
        /*0264*/ 	.word	0xffffffff


	//   ....[25]....
        /*0268*/ 	.word	0xffffffff


	//   ....[26]....
        /*026c*/ 	.word	0xffffffff


	//   ....[27]....
        /*0270*/ 	.word	0xffffffff


	//   ....[28]....
        /*0274*/ 	.word	0xffffffff


	//   ....[29]....
        /*0278*/ 	.word	0xffffffff


	//   ....[30]....
        /*027c*/ 	.word	0xffffffff


	//   ....[31]....
        /*0280*/ 	.word	0xffffffff


	//   ....[32]....
        /*0284*/ 	.word	0xffffffff


	//   ....[33]....
        /*0288*/ 	.word	0xffffffff


	//   ....[34]....
        /*028c*/ 	.word	0xffffffff


	//   ....[35]....
        /*0290*/ 	.word	0xffffffff


	//   ....[36]....
        /*0294*/ 	.word	0xffffffff


	//   ....[37]....
        /*0298*/ 	.word	0xffffffff


	//   ....[38]....
        /*029c*/ 	.word	0xffffffff


	//   ....[39]....
        /*02a0*/ 	.word	0xffffffff


	//   ....[40]....
        /*02a4*/ 	.word	0xffffffff


	//   ....[41]....
        /*02a8*/ 	.word	0xffffffff


	//   ....[42]....
        /*02ac*/ 	.word	0xffffffff


	//   ....[43]....
        /*02b0*/ 	.word	0xffffffff


	//   ....[44]....
        /*02b4*/ 	.word	0xffffffff


	//   ....[45]....
        /*02b8*/ 	.word	0xffffffff


	//   ....[46]....
        /*02bc*/ 	.word	0xffffffff


	//   ....[47]....
        /*02c0*/ 	.word	0xffffffff


	//   ....[48]....
        /*02c4*/ 	.word	0xffffffff


	//   ....[49]....
        /*02c8*/ 	.word	0xffffffff


	//   ....[50]....
        /*02cc*/ 	.word	0xffffffff


	//   ....[51]....
        /*02d0*/ 	.word	0xffffffff


	//   ....[52]....
        /*02d4*/ 	.word	0xffffffff


	//   ....[53]....
        /*02d8*/ 	.word	0xffffffff


	//   ....[54]....
        /*02dc*/ 	.word	0xffffffff


	//   ....[55]....
        /*02e0*/ 	.word	0xffffffff


	//   ....[56]....
        /*02e4*/ 	.word	0xffffffff


	//   ....[57]....
        /*02e8*/ 	.word	0xffffffff


	//   ....[58]....
        /*02ec*/ 	.word	0xffffffff


	//   ....[59]....
        /*02f0*/ 	.word	0xffffffff


	//   ....[60]....
        /*02f4*/ 	.word	0xffffffff


	//   ....[61]....
        /*02f8*/ 	.word	0xffffffff


	//   ....[62]....
        /*02fc*/ 	.word	0xffffffff


	//   ....[63]....
        /*0300*/ 	.word	0xffffffff


	//   ....[64]....
        /*0304*/ 	.word	0xffffffff


	//   ....[65]....
        /*0308*/ 	.word	0xffffffff


	//   ....[66]....
        /*030c*/ 	.word	0xffffffff


	//   ....[67]....
        /*0310*/ 	.word	0xffffffff


	//   ....[68]....
        /*0314*/ 	.word	0xffffffff


	//   ....[69]....
        /*0318*/ 	.word	0xffffffff


	//   ....[70]....
        /*031c*/ 	.word	0xffffffff


	//   ....[71]....
        /*0320*/ 	.word	0xffffffff


	//   ....[72]....
        /*0324*/ 	.word	0xffffffff


	//   ....[73]....
        /*0328*/ 	.word	0xffffffff


	//   ....[74]....
        /*032c*/ 	.word	0xffffffff


	//   ....[75]....
        /*0330*/ 	.word	0xffffffff


	//   ....[76]....
        /*0334*/ 	.word	0xffffffff


	//   ....[77]....
        /*0338*/ 	.word	0xffffffff


	//   ....[78]....
        /*033c*/ 	.word	0xffffffff


	//   ....[79]....
        /*0340*/ 	.word	0xffffffff


	//   ....[80]....
        /*0344*/ 	.word	0xffffffff


	//   ....[81]....
        /*0348*/ 	.word	0xffffffff


	//   ....[82]....
        /*034c*/ 	.word	0xffffffff


	//   ....[83]....
        /*0350*/ 	.word	0xffffffff


	//   ....[84]....
        /*0354*/ 	.word	0xffffffff


	//   ....[85]....
        /*0358*/ 	.word	0xffffffff


	//   ....[86]....
        /*035c*/ 	.word	0xffffffff


	//   ....[87]....
        /*0360*/ 	.word	0xffffffff


	//   ....[88]....
        /*0364*/ 	.word	0xffffffff


	//   ....[89]....
        /*0368*/ 	.word	0xffffffff


	//   ....[90]....
        /*036c*/ 	.word	0xffffffff


	//   ....[91]....
        /*0370*/ 	.word	0xffffffff


	//   ....[92]....
        /*0374*/ 	.word	0xffffffff


	//   ....[93]....
        /*0378*/ 	.word	0xffffffff


	//   ....[94]....
        /*037c*/ 	.word	0xffffffff


	//   ....[95]....
        /*0380*/ 	.word	0xffffffff


	//   ....[96]....
        /*0384*/ 	.word	0xffffffff


	//   ....[97]....
        /*0388*/ 	.word	0xffffffff


	//   ....[98]....
        /*038c*/ 	.word	0xffffffff


	//   ....[99]....
        /*0390*/ 	.word	0xffffffff


	//   ....[100]....
        /*0394*/ 	.word	0xffffffff


	//   ....[101]....
        /*0398*/ 	.word	0xffffffff


	//   ....[102]....
        /*039c*/ 	.word	0xffffffff


	//   ....[103]....
        /*03a0*/ 	.word	0xffffffff


	//   ....[104]....
        /*03a4*/ 	.word	0xffffffff


	//   ....[105]....
        /*03a8*/ 	.word	0xffffffff


	//   ....[106]....
        /*03ac*/ 	.word	0xffffffff


	//   ....[107]....
        /*03b0*/ 	.word	0xffffffff


	//   ....[108]....
        /*03b4*/ 	.word	0xffffffff


	//   ....[109]....
        /*03b8*/ 	.word	0xffffffff


	//   ....[110]....
        /*03bc*/ 	.word	0xffffffff


	//   ....[111]....
        /*03c0*/ 	.word	0xffffffff


	//   ....[112]....
        /*03c4*/ 	.word	0xffffffff


	//   ....[113]....
        /*03c8*/ 	.word	0xffffffff


	//   ....[114]....
        /*03cc*/ 	.word	0xffffffff


	//   ....[115]....
        /*03d0*/ 	.word	0xffffffff


	//   ....[116]....
        /*03d4*/ 	.word	0xffffffff


	//   ....[117]....
        /*03d8*/ 	.word	0xffffffff


	//   ....[118]....
        /*03dc*/ 	.word	0xffffffff


	//   ....[119]....
        /*03e0*/ 	.word	0xffffffff


	//   ....[120]....
        /*03e4*/ 	.word	0xffffffff


	//   ....[121]....
        /*03e8*/ 	.word	0xffffffff


	//   ....[122]....
        /*03ec*/ 	.word	0xffffffff


	//   ....[123]....
        /*03f0*/ 	.word	0xffffffff


	//   ....[124]....
        /*03f4*/ 	.word	0xffffffff


	//   ....[125]....
        /*03f8*/ 	.word	0xffffffff


	//   ....[126]....
        /*03fc*/ 	.word	0xffffffff


	//   ....[127]....
        /*0400*/ 	.word	0xffffffff


	//   ....[128]....
        /*0404*/ 	.word	0xffffffff


	//   ....[129]....
        /*0408*/ 	.word	0xffffffff


	//   ....[130]....
        /*040c*/ 	.word	0xffffffff


	//   ....[131]....
        /*0410*/ 	.word	0xffffffff


	//   ....[132]....
        /*0414*/ 	.word	0xffffffff


	//   ....[133]....
        /*0418*/ 	.word	0xffffffff


	//   ....[134]....
        /*041c*/ 	.word	0xffffffff


	//   ....[135]....
        /*0420*/ 	.word	0xffffffff


	//   ....[136]....
        /*0424*/ 	.word	0xffffffff


	//   ....[137]....
        /*0428*/ 	.word	0xffffffff


	//   ....[138]....
        /*042c*/ 	.word	0xffffffff


	//   ....[139]....
        /*0430*/ 	.word	0xffffffff


	//   ....[140]....
        /*0434*/ 	.word	0xffffffff


	//   ....[141]....
        /*0438*/ 	.word	0xffffffff


	//   ....[142]....
        /*043c*/ 	.word	0xffffffff


	//   ....[143]....
        /*0440*/ 	.word	0xffffffff


	//   ....[144]....
        /*0444*/ 	.word	0xffffffff


	//   ....[145]....
        /*0448*/ 	.word	0xffffffff


	//   ....[146]....
        /*044c*/ 	.word	0xffffffff


	//   ....[147]....
        /*0450*/ 	.word	0xffffffff


	//   ....[148]....
        /*0454*/ 	.word	0xffffffff


	//   ....[149]....
        /*0458*/ 	.word	0xffffffff


	//   ....[150]....
        /*045c*/ 	.word	0xffffffff


	//   ....[151]....
        /*0460*/ 	.word	0xffffffff


	//   ....[152]....
        /*0464*/ 	.word	0xffffffff


	//   ....[153]....
        /*0468*/ 	.word	0xffffffff


	//   ....[154]....
        /*046c*/ 	.word	0xffffffff


	//   ....[155]....
        /*0470*/ 	.word	0xffffffff


	//   ....[156]....
        /*0474*/ 	.word	0xffffffff


	//   ....[157]....
        /*0478*/ 	.word	0xffffffff


	//   ....[158]....
        /*047c*/ 	.word	0xffffffff


	//   ....[159]....
        /*0480*/ 	.word	0xffffffff


	//   ....[160]....
        /*0484*/ 	.word	0xffffffff


	//   ....[161]....
        /*0488*/ 	.word	0xffffffff


	//   ....[162]....
        /*048c*/ 	.word	0xffffffff


	//   ....[163]....
        /*0490*/ 	.word	0xffffffff


	//   ....[164]....
        /*0494*/ 	.word	0xffffffff


	//   ....[165]....
        /*0498*/ 	.word	0xffffffff


	//   ....[166]....
        /*049c*/ 	.word	0xffffffff


	//   ....[167]....
        /*04a0*/ 	.word	0xffffffff


	//   ....[168]....
        /*04a4*/ 	.word	0xffffffff


	//   ....[169]....
        /*04a8*/ 	.word	0xffffffff


	//   ....[170]....
        /*04ac*/ 	.word	0xffffffff


	//   ....[171]....
        /*04b0*/ 	.word	0xffffffff


	//   ....[172]....
        /*04b4*/ 	.word	0xffffffff


	//   ....[173]....
        /*04b8*/ 	.word	0xffffffff


	//   ....[174]....
        /*04bc*/ 	.word	0xffffffff


	//   ....[175]....
        /*04c0*/ 	.word	0xffffffff


	//   ....[176]....
        /*04c4*/ 	.word	0xffffffff


	//   ....[177]....
        /*04c8*/ 	.word	0xffffffff


	//   ....[178]....
        /*04cc*/ 	.word	0xffffffff


	//   ....[179]....
        /*04d0*/ 	.word	0xffffffff


	//   ....[180]....
        /*04d4*/ 	.word	0xffffffff


	//   ....[181]....
        /*04d8*/ 	.word	0xffffffff


	//   ....[182]....
        /*04dc*/ 	.word	0xffffffff


	//   ....[183]....
        /*04e0*/ 	.word	0xffffffff


	//   ....[184]....
        /*04e4*/ 	.word	0xffffffff


	//   ....[185]....
        /*04e8*/ 	.word	0xffffffff


	//   ....[186]....
        /*04ec*/ 	.word	0xffffffff


	//   ....[187]....
        /*04f0*/ 	.word	0xffffffff


	//   ....[188]....
        /*04f4*/ 	.word	0xffffffff


	//   ....[189]....
        /*04f8*/ 	.word	0xffffffff


	//   ....[190]....
        /*04fc*/ 	.word	0xffffffff


	//   ....[191]....
        /*0500*/ 	.word	0xffffffff


	//   ....[192]....
        /*0504*/ 	.word	0xffffffff


	//   ....[193]....
        /*0508*/ 	.word	0xffffffff


	//   ....[194]....
        /*050c*/ 	.word	0xffffffff


	//   ....[195]....
        /*0510*/ 	.word	0xffffffff


	//   ....[196]....
        /*0514*/ 	.word	0xffffffff


	//   ....[197]....
        /*0518*/ 	.word	0xffffffff


	//   ....[198]....
        /*051c*/ 	.word	0xffffffff


	//   ....[199]....
        /*0520*/ 	.word	0xffffffff


	//   ....[200]....
        /*0524*/ 	.word	0x0500000f


	//----- nvinfo : EIATTR_COOP_GROUP_INSTR_OFFSETS
	.align		4
.L_1308:
        /*0528*/ 	.byte	0x04, 0x28
        /*052a*/ 	.short	(.L_1310 - .L_1309)


	//   ....[0]....
.L_1309:
        /*052c*/ 	.word	0x00000070


	//   ....[1]....
        /*0530*/ 	.word	0x00000200


	//   ....[2]....
        /*0534*/ 	.word	0x00000250


	//   ....[3]....
        /*0538*/ 	.word	0x00000440


	//   ....[4]....
        /*053c*/ 	.word	0x00000660


	//   ....[5]....
        /*0540*/ 	.word	0x00000fb0


	//   ....[6]....
        /*0544*/ 	.word	0x00001f90


	//   ....[7]....
        /*0548*/ 	.word	0x000020e0


	//   ....[8]....
        /*054c*/ 	.word	0x00002260


	//   ....[9]....
        /*0550*/ 	.word	0x000022c0


	//   ....[10]....
        /*0554*/ 	.word	0x00002320


	//   ....[11]....
        /*0558*/ 	.word	0x00002440


	//   ....[12]....
        /*055c*/ 	.word	0x00002620


	//   ....[13]....
        /*0560*/ 	.word	0x00002760


	//   ....[14]....
        /*0564*/ 	.word	0x00002850


	//   ....[15]....
        /*0568*/ 	.word	0x00002c20


	//   ....[16]....
        /*056c*/ 	.word	0x00002c30


	//   ....[17]....
        /*0570*/ 	.word	0x00002c50


	//   ....[18]....
        /*0574*/ 	.word	0x00002c90


	//   ....[19]....
        /*0578*/ 	.word	0x00002e90


	//   ....[20]....
        /*057c*/ 	.word	0x00002fe0


	//   ....[21]....
        /*0580*/ 	.word	0x00003060


	//   ....[22]....
        /*0584*/ 	.word	0x00003080


	//   ....[23]....
        /*0588*/ 	.word	0x000031f0


	//   ....[24]....
        /*058c*/ 	.word	0x00003220


	//   ....[25]....
        /*0590*/ 	.word	0x00003270


	//   ....[26]....
        /*0594*/ 	.word	0x00003280


	//   ....[27]....
        /*0598*/ 	.word	0x00003290


	//   ....[28]....
        /*059c*/ 	.word	0x000032a0


	//   ....[29]....
        /*05a0*/ 	.word	0x000032d0


	//   ....[30]....
        /*05a4*/ 	.word	0x00003390


	//   ....[31]....
        /*05a8*/ 	.word	0x000033b0


	//   ....[32]....
        /*05ac*/ 	.word	0x00003400


	//   ....[33]....
        /*05b0*/ 	.word	0x00003410


	//   ....[34]....
        /*05b4*/ 	.word	0x000034a0


	//   ....[35]....
        /*05b8*/ 	.word	0x000034b0


	//   ....[36]....
        /*05bc*/ 	.word	0x000034f0


	//   ....[37]....
        /*05c0*/ 	.word	0x00003540


	//   ....[38]....
        /*05c4*/ 	.word	0x00003550


	//   ....[39]....
        /*05c8*/ 	.word	0x00003580


	//   ....[40]....
        /*05cc*/ 	.word	0x000035c0


	//   ....[41]....
        /*05d0*/ 	.word	0x000035f0


	//   ....[42]....
        /*05d4*/ 	.word	0x00003620


	//   ....[43]....
        /*05d8*/ 	.word	0x00003630


	//   ....[44]....
        /*05dc*/ 	.word	0x00003650


	//   ....[45]....
        /*05e0*/ 	.word	0x00003760


	//   ....[46]....
        /*05e4*/ 	.word	0x000037b0


	//   ....[47]....
        /*05e8*/ 	.word	0x000037c0


	//   ....[48]....
        /*05ec*/ 	.word	0x000037d0


	//   ....[49]....
        /*05f0*/ 	.word	0x000037e0


	//   ....[50]....
        /*05f4*/ 	.word	0x000037f0


	//   ....[51]....
        /*05f8*/ 	.word	0x00003800


	//   ....[52]....
        /*05fc*/ 	.word	0x00003860


	//   ....[53]....
        /*0600*/ 	.word	0x000038c0


	//   ....[54]....
        /*0604*/ 	.word	0x000038f0


	//   ....[55]....
        /*0608*/ 	.word	0x00003930


	//   ....[56]....
        /*060c*/ 	.word	0x00003940


	//   ....[57]....
        /*0610*/ 	.word	0x00003960


	//   ....[58]....
        /*0614*/ 	.word	0x00003970


	//   ....[59]....
        /*0618*/ 	.word	0x00003980


	//   ....[60]....
        /*061c*/ 	.word	0x00003990


	//   ....[61]....
        /*0620*/ 	.word	0x000039a0


	//   ....[62]....
        /*0624*/ 	.word	0x000039e0


	//   ....[63]....
        /*0628*/ 	.word	0x000039f0


	//   ....[64]....
        /*062c*/ 	.word	0x00003a00


	//   ....[65]....
        /*0630*/ 	.word	0x00003a10


	//   ....[66]....
        /*0634*/ 	.word	0x00003a20


	//   ....[67]....
        /*0638*/ 	.word	0x00003a30


	//   ....[68]....
        /*063c*/ 	.word	0x00003a40


	//   ....[69]....
        /*0640*/ 	.word	0x00003a50


	//   ....[70]....
        /*0644*/ 	.word	0x00006210


	//   ....[71]....
        /*0648*/ 	.word	0x00006250


	//   ....[72]....
        /*064c*/ 	.word	0x00006290


	//   ....[73]....
        /*0650*/ 	.word	0x000062c0


	//   ....[74]....
        /*0654*/ 	.word	0x000062f0


	//   ....[75]....
        /*0658*/ 	.word	0x00006320


	//   ....[76]....
        /*065c*/ 	.word	0x000065a0


	//   ....[77]....
        /*0660*/ 	.word	0x00006650


	//   ....[78]....
        /*0664*/ 	.word	0x000066d0


	//   ....[79]....
        /*0668*/ 	.word	0x00006710


	//   ....[80]....
        /*066c*/ 	.word	0x00006740


	//   ....[81]....
        /*0670*/ 	.word	0x00006770


	//   ....[82]....
        /*0674*/ 	.word	0x000067b0


	//   ....[83]....
        /*0678*/ 	.word	0x000067d0


	//   ....[84]....
        /*067c*/ 	.word	0x00006810


	//   ....[85]....
        /*0680*/ 	.word	0x00006870


	//   ....[86]....
        /*0684*/ 	.word	0x00006920


	//   ....[87]....
        /*0688*/ 	.word	0x000069a0


	//   ....[88]....
        /*068c*/ 	.word	0x000069e0


	//   ....[89]....
        /*0690*/ 	.word	0x000069f0


	//   ....[90]....
        /*0694*/ 	.word	0x00006a10


	//   ....[91]....
        /*0698*/ 	.word	0x00006a60


	//   ....[92]....
        /*069c*/ 	.word	0x00006aa0


	//   ....[93]....
        /*06a0*/ 	.word	0x00006b30


	//   ....[94]....
        /*06a4*/ 	.word	0x00006b70


	//   ....[95]....
        /*06a8*/ 	.word	0x00006bb0


	//   ....[96]....
        /*06ac*/ 	.word	0x00006c00


	//   ....[97]....
        /*06b0*/ 	.word	0x00006c40


	//   ....[98]....
        /*06b4*/ 	.word	0x00006c80


	//   ....[99]....
        /*06b8*/ 	.word	0x00006d10


	//   ....[100]....
        /*06bc*/ 	.word	0x00006dd0


	//   ....[101]....
        /*06c0*/ 	.word	0x00006e30


	//   ....[102]....
        /*06c4*/ 	.word	0x00007230


	//   ....[103]....
        /*06c8*/ 	.word	0x00007240


	//   ....[104]....
        /*06cc*/ 	.word	0x00007250


	//   ....[105]....
        /*06d0*/ 	.word	0x00007260


	//   ....[106]....
        /*06d4*/ 	.word	0x00007270


	//   ....[107]....
        /*06d8*/ 	.word	0x00007280


	//   ....[108]....
        /*06dc*/ 	.word	0x000072a0


	//   ....[109]....
        /*06e0*/ 	.word	0x000072c0


	//   ....[110]....
        /*06e4*/ 	.word	0x00007320


	//   ....[111]....
        /*06e8*/ 	.word	0x00007360


	//   ....[112]....
        /*06ec*/ 	.word	0x000073c0


	//   ....[113]....
        /*06f0*/ 	.word	0x000073f0


	//   ....[114]....
        /*06f4*/ 	.word	0x00007430


	//   ....[115]....
        /*06f8*/ 	.word	0x00007440


	//   ....[116]....
        /*06fc*/ 	.word	0x000074a0


	//   ....[117]....
        /*0700*/ 	.word	0x000074b0


	//   ....[118]....
        /*0704*/ 	.word	0x000074c0


	//   ....[119]....
        /*0708*/ 	.word	0x000074f0


	//   ....[120]....
        /*070c*/ 	.word	0x00007530


	//   ....[121]....
        /*0710*/ 	.word	0x00007560


	//   ....[122]....
        /*0714*/ 	.word	0x000075a0


	//   ....[123]....
        /*0718*/ 	.word	0x000075d0


	//   ....[124]....
        /*071c*/ 	.word	0x000075f0


	//   ....[125]....
        /*0720*/ 	.word	0x00007630


	//   ....[126]....
        /*0724*/ 	.word	0x00007670


	//   ....[127]....
        /*0728*/ 	.word	0x000076b0


	//   ....[128]....
        /*072c*/ 	.word	0x000076c0


	//   ....[129]....
        /*0730*/ 	.word	0x000076d0


	//   ....[130]....
        /*0734*/ 	.word	0x000076e0


	//   ....[131]....
        /*0738*/ 	.word	0x000076f0


	//   ....[132]....
        /*073c*/ 	.word	0x00007730


	//   ....[133]....
        /*0740*/ 	.word	0x00007770


	//   ....[134]....
        /*0744*/ 	.word	0x00009c60


	//   ....[135]....
        /*0748*/ 	.word	0x00009ca0


	//   ....[136]....
        /*074c*/ 	.word	0x00009cc0


	//   ....[137]....
        /*0750*/ 	.word	0x00009d10


	//   ....[138]....
        /*0754*/ 	.word	0x00009de0


	//   ....[139]....
        /*0758*/ 	.word	0x00009e80


	//   ....[140]....
        /*075c*/ 	.word	0x00009f20


	//   ....[141]....
        /*0760*/ 	.word	0x00009fc0


	//   ....[142]....
        /*0764*/ 	.word	0x0000a000


	//   ....[143]....
        /*0768*/ 	.word	0x0000a0d0


	//   ....[144]....
        /*076c*/ 	.word	0x0000a110


	//   ....[145]....
        /*0770*/ 	.word	0x0000a150


	//   ....[146]....
        /*0774*/ 	.word	0x0000a1f0


	//   ....[147]....
        /*0778*/ 	.word	0x0000a230


	//   ....[148]....
        /*077c*/ 	.word	0x0000a2d0


	//   ....[149]....
        /*0780*/ 	.word	0x0000a350


	//   ....[150]....
        /*0784*/ 	.word	0x0000a4d0


	//   ....[151]....
        /*0788*/ 	.word	0x0000a620


	//   ....[152]....
        /*078c*/ 	.word	0x0000a6e0


	//   ....[153]....
        /*0790*/ 	.word	0x0000a760


	//   ....[154]....
        /*0794*/ 	.word	0x0000a8b0


	//   ....[155]....
        /*0798*/ 	.word	0x0000aec0


	//   ....[156]....
        /*079c*/ 	.word	0x0000afc0


	//   ....[157]....
        /*07a0*/ 	.word	0x0000b000


	//   ....[158]....
        /*07a4*/ 	.word	0x0000b040


	//   ....[159]....
        /*07a8*/ 	.word	0x0000b070


	//   ....[160]....
        /*07ac*/ 	.word	0x0000b0b0


	//   ....[161]....
        /*07b0*/ 	.word	0x0000b140


	//   ....[162]....
        /*07b4*/ 	.word	0x0000b220


	//   ....[163]....
        /*07b8*/ 	.word	0x0000b2a0


	//   ....[164]....
        /*07bc*/ 	.word	0x0000b2e0


	//   ....[165]....
        /*07c0*/ 	.word	0x0000b340


	//   ....[166]....
        /*07c4*/ 	.word	0x0000b4d0


	//   ....[167]....
        /*07c8*/ 	.word	0x0000b4e0


	//   ....[168]....
        /*07cc*/ 	.word	0x0000b4f0


	//   ....[169]....
        /*07d0*/ 	.word	0x0000b500


	//   ....[170]....
        /*07d4*/ 	.word	0x0000b510


	//   ....[171]....
        /*07d8*/ 	.word	0x0000b520


	//   ....[172]....
        /*07dc*/ 	.word	0x0000b550


	//   ....[173]....
        /*07e0*/ 	.word	0x0000b570


	//   ....[174]....
        /*07e4*/ 	.word	0x0000b590


	//   ....[175]....
        /*07e8*/ 	.word	0x0000b5c0


	//   ....[176]....
        /*07ec*/ 	.word	0x0000b5f0


	//   ....[177]....
        /*07f0*/ 	.word	0x0000b630


	//   ....[178]....
        /*07f4*/ 	.word	0x0000b690


	//   ....[179]....
        /*07f8*/ 	.word	0x0000b6c0


	//   ....[180]....
        /*07fc*/ 	.word	0x0000b700


	//   ....[181]....
        /*0800*/ 	.word	0x0000b720


	//   ....[182]....
        /*0804*/ 	.word	0x0000b760


	//   ....[183]....
        /*0808*/ 	.word	0x0000b780


	//   ....[184]....
        /*080c*/ 	.word	0x0000b7a0


	//   ....[185]....
        /*0810*/ 	.word	0x0000b820


	//   ....[186]....
        /*0814*/ 	.word	0x0000b870


	//   ....[187]....
        /*0818*/ 	.word	0x0000b8b0


	//   ....[188]....
        /*081c*/ 	.word	0x0000b8c0


	//   ....[189]....
        /*0820*/ 	.word	0x0000b900


	//   ....[190]....
        /*0824*/ 	.word	0x0000b940


	//   ....[191]....
        /*0828*/ 	.word	0x0000b980


	//   ....[192]....
        /*082c*/ 	.word	0x0000b9b0


	//   ....[193]....
        /*0830*/ 	.word	0x0000b9e0


	//   ....[194]....
        /*0834*/ 	.word	0x0000ba20


	//   ....[195]....
        /*0838*/ 	.word	0x0000ba30


	//   ....[196]....
        /*083c*/ 	.word	0x0000ba40


	//   ....[197]....
        /*0840*/ 	.word	0x0000ba50


	//   ....[198]....
        /*0844*/ 	.word	0x0000dad0


	//   ....[199]....
        /*0848*/ 	.word	0x0000ea80


	//   ....[200]....
        /*084c*/ 	.word	0x00011430


	//----- nvinfo : EIATTR_REG_RECONFIG
	.align		4
.L_1310:
        /*0850*/ 	.byte	0x01, 0x54
	.zero		2


	//----- nvinfo : EIATTR_SYSCALL_OFFSETS
	.align		4
        /*0854*/ 	.byte	0x04, 0x46
        /*0856*/ 	.short	(.L_1312 - .L_1311)


	//   ....[0]....
.L_1311:
        /*0858*/ 	.word	0x00000c10


	//   ....[1]....
        /*085c*/ 	.word	0x00000d00


	//   ....[2]....
        /*0860*/ 	.word	0x00000e60


	//   ....[3]....
        /*0864*/ 	.word	0x00000f50


	//   ....[4]....
        /*0868*/ 	.word	0x0000d440


	//   ....[5]....
        /*086c*/ 	.word	0x0000d570


	//   ....[6]....
        /*0870*/ 	.word	0x0000d690


	//   ....[7]....
        /*0874*/ 	.word	0x0000d7b0


	//----- nvinfo : EIATTR_MBARRIER_INSTR_OFFSETS
	.align		4
.L_1312:
        /*0878*/ 	.byte	0x04, 0x39
        /*087a*/ 	.short	(.L_1314 - .L_1313)


	//   ....[0]....
.L_1313:
        /*087c*/ 	.word	0x000002f0
        /*0880*/ 	.word	0x000000ff
        /*0884*/ 	.word	0x00030c00
        /*0888*/ 	.short	0x0100
        /*088a*/ 	.byte	0x06
	.zero		1


	//   ....[1]....
        /*088c*/ 	.word	0x000003f0
        /*0890*/ 	.word	0x000000ff
        /*0894*/ 	.word	0x00030c10
        /*0898*/ 	.short	0x0100
        /*089a*/ 	.byte	0x08
	.zero		1


	//   ....[2]....
        /*089c*/ 	.word	0x00000400
        /*08a0*/ 	.word	0x000000ff
        /*08a4*/ 	.word	0x00030c20
        /*08a8*/ 	.short	0x0100
        /*08aa*/ 	.byte	0x08
	.zero		1


	//   ....[3]....
        /*08ac*/ 	.word	0x00000410
        /*08b0*/ 	.word	0x000000ff
        /*08b4*/ 	.word	0x00030c18
        /*08b8*/ 	.short	0x0100
        /*08ba*/ 	.byte	0x08
	.zero		1


	//   ....[4]....
        /*08bc*/ 	.word	0x00000420
        /*08c0*/ 	.word	0x000000ff
        /*08c4*/ 	.word	0x00030c28
        /*08c8*/ 	.short	0x0100
        /*08ca*/ 	.byte	0x08
	.zero		1


	//   ....[5]....
        /*08cc*/ 	.word	0x00000550
        /*08d0*/ 	.word	0x000000ff
        /*08d4*/ 	.word	0x00030c30
        /*08d8*/ 	.short	0x0100
        /*08da*/ 	.byte	0x08
	.zero		1


	//   ....[6]....
        /*08dc*/ 	.word	0x00000560
        /*08e0*/ 	.word	0x000000ff
        /*08e4*/ 	.word	0x00030c40
        /*08e8*/ 	.short	0x0100
        /*08ea*/ 	.byte	0x08
	.zero		1


	//   ....[7]....
        /*08ec*/ 	.word	0x00000570
        /*08f0*/ 	.word	0x000000ff
        /*08f4*/ 	.word	0x00030c38
        /*08f8*/ 	.short	0x0100
        /*08fa*/ 	.byte	0x08
	.zero		1


	//   ....[8]....
        /*08fc*/ 	.word	0x00000580
        /*0900*/ 	.word	0x000000ff
        /*0904*/ 	.word	0x00030c48
        /*0908*/ 	.short	0x0100
        /*090a*/ 	.byte	0x08
	.zero		1


	//   ....[9]....
        /*090c*/ 	.word	0x00000ff0
        /*0910*/ 	.word	0x000000de
        /*0914*/ 	.word	0x00030c00
        /*0918*/ 	.short	0x010a
        /*091a*/ 	.byte	0x3f
	.zero		1


	//   ....[10]....
        /*091c*/ 	.word	0x00001110
        /*0920*/ 	.word	0x000000de
        /*0924*/ 	.word	0x00030c00
        /*0928*/ 	.short	0x010a
        /*092a*/ 	.byte	0x3f
	.zero		1


	//   ....[11]....
        /*092c*/ 	.word	0x000019c0
        /*0930*/ 	.word	0x00000008
        /*0934*/ 	.word	0x00030c10
        /*0938*/ 	.short	0x010a
        /*093a*/ 	.byte	0x3f
	.zero		1


	//   ....[12]....
        /*093c*/ 	.word	0x00001a30
        /*0940*/ 	.word	0x00000008
        /*0944*/ 	.word	0x00030c10
        /*0948*/ 	.short	0x010a
        /*094a*/ 	.byte	0x3f
	.zero		1


	//   ....[13]....
        /*094c*/ 	.word	0x00001e10
        /*0950*/ 	.word	0x00000008
        /*0954*/ 	.word	0x00030c30
        /*0958*/ 	.short	0x010a
        /*095a*/ 	.byte	0x3f
	.zero		1


	//   ....[14]....
        /*095c*/ 	.word	0x00001e90
        /*0960*/ 	.word	0x00000008
        /*0964*/ 	.word	0x00030c30
        /*0968*/ 	.short	0x010a
        /*096a*/ 	.byte	0x3f
	.zero		1


	//   ....[15]....
        /*096c*/ 	.word	0x00004f00
        /*0970*/ 	.word	0x00000009
        /*0974*/ 	.word	0x00000000
        /*0978*/ 	.short	0x0101
        /*097a*/ 	.byte	0x3f
	.zero		1


	//   ....[16]....
        /*097c*/ 	.word	0x00005350
        /*0980*/ 	.word	0x00000008
        /*0984*/ 	.word	0x00000000
        /*0988*/ 	.short	0x0101
        /*098a*/ 	.byte	0x3f
	.zero		1


	//   ....[17]....
        /*098c*/ 	.word	0x00005c10
        /*0990*/ 	.word	0x00000006
        /*0994*/ 	.word	0x00030c10
        /*0998*/ 	.short	0x010a
        /*099a*/ 	.byte	0x3f
	.zero		1


	//   ....[18]....
        /*099c*/ 	.word	0x00005c90
        /*09a0*/ 	.word	0x00000006
        /*09a4*/ 	.word	0x00030c10
        /*09a8*/ 	.short	0x010a
        /*09aa*/ 	.byte	0x3f
	.zero		1


	//   ....[19]....
        /*09ac*/ 	.word	0x00006090
        /*09b0*/ 	.word	0x00000006
        /*09b4*/ 	.word	0x00030c30
        /*09b8*/ 	.short	0x010a
        /*09ba*/ 	.byte	0x3f
	.zero		1


	//   ....[20]....
        /*09bc*/ 	.word	0x00006120
        /*09c0*/ 	.word	0x00000006
        /*09c4*/ 	.word	0x00030c30
        /*09c8*/ 	.short	0x010a
        /*09ca*/ 	.byte	0x3f
	.zero		1


	//   ....[21]....
        /*09cc*/ 	.word	0x000088f0
        /*09d0*/ 	.word	0x00000007
        /*09d4*/ 	.word	0x00000000
        /*09d8*/ 	.short	0x0101
        /*09da*/ 	.byte	0x3f
	.zero		1


	//   ....[22]....
        /*09dc*/ 	.word	0x00008d60
        /*09e0*/ 	.word	0x00000006
        /*09e4*/ 	.word	0x00000000
        /*09e8*/ 	.short	0x0101
        /*09ea*/ 	.byte	0x3f
	.zero		1


	//   ....[23]....
        /*09ec*/ 	.word	0x000095c0
        /*09f0*/ 	.word	0x00000007
        /*09f4*/ 	.word	0x00030c10
        /*09f8*/ 	.short	0x010a
        /*09fa*/ 	.byte	0x3f
	.zero		1


	//   ....[24]....
        /*09fc*/ 	.word	0x00009640
        /*0a00*/ 	.word	0x00000007
        /*0a04*/ 	.word	0x00030c10
        /*0a08*/ 	.short	0x010a
        /*0a0a*/ 	.byte	0x3f
	.zero		1


	//   ....[25]....
        /*0a0c*/ 	.word	0x00009a50
        /*0a10*/ 	.word	0x00000007
        /*0a14*/ 	.word	0x00030c30
        /*0a18*/ 	.short	0x010a
        /*0a1a*/ 	.byte	0x3f
	.zero		1


	//   ....[26]....
        /*0a1c*/ 	.word	0x00009ae0
        /*0a20*/ 	.word	0x00000007
        /*0a24*/ 	.word	0x00030c30
        /*0a28*/ 	.short	0x010a
        /*0a2a*/ 	.byte	0x3f
	.zero		1


	//   ....[27]....
        /*0a2c*/ 	.word	0x0000cc10
        /*0a30*/ 	.word	0x00000008
        /*0a34*/ 	.word	0x00000000
        /*0a38*/ 	.short	0x0101
        /*0a3a*/ 	.byte	0x3f
	.zero		1


	//   ....[28]....
        /*0a3c*/ 	.word	0x0000d080
        /*0a40*/ 	.word	0x00000007
        /*0a44*/ 	.word	0x00000000
        /*0a48*/ 	.short	0x0101
        /*0a4a*/ 	.byte	0x3f
	.zero		1


	//   ....[29]....
        /*0a4c*/ 	.word	0x0000fb80
        /*0a50*/ 	.word	0x00000010
        /*0a54*/ 	.word	0x00030c20
        /*0a58*/ 	.short	0x010a
        /*0a5a*/ 	.byte	0x3f
	.zero		1


	//   ....[30]....
        /*0a5c*/ 	.word	0x00010150
        /*0a60*/ 	.word	0x00000010
        /*0a64*/ 	.word	0x00030c40
        /*0a68*/ 	.short	0x010a
        /*0a6a*/ 	.byte	0x3f
	.zero		1


	//   ....[31]....
        /*0a6c*/ 	.word	0x00010380
        /*0a70*/ 	.word	0x00000010
        /*0a74*/ 	.word	0x00030c28
        /*0a78*/ 	.short	0x010a
        /*0a7a*/ 	.byte	0x3f
	.zero		1


	//   ....[32]....
        /*0a7c*/ 	.word	0x000105b0
        /*0a80*/ 	.word	0x00000010
        /*0a84*/ 	.word	0x00030c48
        /*0a88*/ 	.short	0x010a
        /*0a8a*/ 	.byte	0x3f
	.zero		1


	//   ....[33]....
        /*0a8c*/ 	.word	0x00010790
        /*0a90*/ 	.word	0x00000010
        /*0a94*/ 	.word	0x00030c20
        /*0a98*/ 	.short	0x010a
        /*0a9a*/ 	.byte	0x3f
	.zero		1


	//   ....[34]....
        /*0a9c*/ 	.word	0x00010a40
        /*0aa0*/ 	.word	0x00000010
        /*0aa4*/ 	.word	0x00030c40
        /*0aa8*/ 	.short	0x010a
        /*0aaa*/ 	.byte	0x3f
	.zero		1


	//   ....[35]....
        /*0aac*/ 	.word	0x00010c40
        /*0ab0*/ 	.word	0x00000010
        /*0ab4*/ 	.word	0x00030c28
        /*0ab8*/ 	.short	0x010a
        /*0aba*/ 	.byte	0x3f
	.zero		1


	//   ....[36]....
        /*0abc*/ 	.word	0x00010ec0
        /*0ac0*/ 	.word	0x00000003
        /*0ac4*/ 	.word	0x00030c40
        /*0ac8*/ 	.short	0x010a
        /*0aca*/ 	.byte	0x3f
	.zero		1


	//   ....[37]....
        /*0acc*/ 	.word	0x00011290
        /*0ad0*/ 	.word	0x00000006
        /*0ad4*/ 	.word	0x00000000
        /*0ad8*/ 	.short	0x010a
        /*0ada*/ 	.byte	0x3f
	.zero		1


	//   ....[38]....
        /*0adc*/ 	.word	0x000112f0
        /*0ae0*/ 	.word	0x00000003
        /*0ae4*/ 	.word	0x00000000
        /*0ae8*/ 	.short	0x010a
        /*0aea*/ 	.byte	0x3f
	.zero		1


	//   ....[39]....
        /*0aec*/ 	.word	0x00011350
        /*0af0*/ 	.word	0x00000002
        /*0af4*/ 	.word	0x00000000
        /*0af8*/ 	.short	0x010a
        /*0afa*/ 	.byte	0x3f
	.zero		1


	//   ....[40]....
        /*0afc*/ 	.word	0x00011380
        /*0b00*/ 	.word	0x00000003
        /*0b04*/ 	.word	0x00000000
        /*0b08*/ 	.short	0x010a
        /*0b0a*/ 	.byte	0x3f
	.zero		1


	//   ....[41]....
        /*0b0c*/ 	.word	0x00011460
        /*0b10*/ 	.word	0x000000de
        /*0b14*/ 	.word	0x00030c00
        /*0b18*/ 	.short	0x010a
        /*0b1a*/ 	.byte	0x3f
	.zero		1


	//   ....[42]....
        /*0b1c*/ 	.word	0x000114b0
        /*0b20*/ 	.word	0x00000008
        /*0b24*/ 	.word	0x00030c10
        /*0b28*/ 	.short	0x010a
        /*0b2a*/ 	.byte	0x3f
	.zero		1


	//   ....[43]....
        /*0b2c*/ 	.word	0x00011500
        /*0b30*/ 	.word	0x00000008
        /*0b34*/ 	.word	0x00030c30
        /*0b38*/ 	.short	0x010a
        /*0b3a*/ 	.byte	0x3f
	.zero		1


	//   ....[44]....
        /*0b3c*/ 	.word	0x00011550
        /*0b40*/ 	.word	0x00000006
        /*0b44*/ 	.word	0x00030c10
        /*0b48*/ 	.short	0x010a
        /*0b4a*/ 	.byte	0x3f
	.zero		1


	//   ....[45]....
        /*0b4c*/ 	.word	0x000115a0
        /*0b50*/ 	.word	0x00000006
        /*0b54*/ 	.word	0x00030c30
        /*0b58*/ 	.short	0x010a
        /*0b5a*/ 	.byte	0x3f
	.zero		1


	//   ....[46]....
        /*0b5c*/ 	.word	0x000115f0
        /*0b60*/ 	.word	0x00000007
        /*0b64*/ 	.word	0x00030c10
        /*0b68*/ 	.short	0x010a
        /*0b6a*/ 	.byte	0x3f
	.zero		1


	//   ....[47]....
        /*0b6c*/ 	.word	0x00011640
        /*0b70*/ 	.word	0x00000007
        /*0b74*/ 	.word	0x00030c30
        /*0b78*/ 	.short	0x010a
        /*0b7a*/ 	.byte	0x3f
	.zero		1


	//   ....[48]....
        /*0b7c*/ 	.word	0x00011690
        /*0b80*/ 	.word	0x00000010
        /*0b84*/ 	.word	0x00030c20
        /*0b88*/ 	.short	0x010a
        /*0b8a*/ 	.byte	0x3f
	.zero		1


	//   ....[49]....
        /*0b8c*/ 	.word	0x000116e0
        /*0b90*/ 	.word	0x00000010
        /*0b94*/ 	.word	0x00030c40
        /*0b98*/ 	.short	0x010a
        /*0b9a*/ 	.byte	0x3f
	.zero		1


	//   ....[50]....
        /*0b9c*/ 	.word	0x00011730
        /*0ba0*/ 	.word	0x00000010
        /*0ba4*/ 	.word	0x00030c28
        /*0ba8*/ 	.short	0x010a
        /*0baa*/ 	.byte	0x3f
	.zero		1


	//   ....[51]....
        /*0bac*/ 	.word	0x00011780
        /*0bb0*/ 	.word	0x00000010
        /*0bb4*/ 	.word	0x00030c48
        /*0bb8*/ 	.short	0x010a
        /*0bba*/ 	.byte	0x3f
	.zero		1


	//   ....[52]....
        /*0bbc*/ 	.word	0x000117e0
        /*0bc0*/ 	.word	0x00000010
        /*0bc4*/ 	.word	0x00030c20
        /*0bc8*/ 	.short	0x010a
        /*0bca*/ 	.byte	0x3f
	.zero		1


	//   ....[53]....
        /*0bcc*/ 	.word	0x00011830
        /*0bd0*/ 	.word	0x00000010
        /*0bd4*/ 	.word	0x00030c40
        /*0bd8*/ 	.short	0x010a
        /*0bda*/ 	.byte	0x3f
	.zero		1


	//   ....[54]....
        /*0bdc*/ 	.word	0x00011880
        /*0be0*/ 	.word	0x00000010
        /*0be4*/ 	.word	0x00030c28
        /*0be8*/ 	.short	0x010a
        /*0bea*/ 	.byte	0x3f
	.zero		1


	//   ....[55]....
        /*0bec*/ 	.word	0x000118d0
        /*0bf0*/ 	.word	0x00000003
        /*0bf4*/ 	.word	0x00030c40
        /*0bf8*/ 	.short	0x010a
        /*0bfa*/ 	.byte	0x3f
	.zero		1


	//   ....[56]....
        /*0bfc*/ 	.word	0x000119a0
        /*0c00*/ 	.word	0x00000006
        /*0c04*/ 	.word	0x00000000
        /*0c08*/ 	.short	0x010a
        /*0c0a*/ 	.byte	0x3f
	.zero		1


	//   ....[57]....
        /*0c0c*/ 	.word	0x000119f0
        /*0c10*/ 	.word	0x00000003
        /*0c14*/ 	.word	0x00000000
        /*0c18*/ 	.short	0x010a
        /*0c1a*/ 	.byte	0x3f
	.zero		1


	//   ....[58]....
        /*0c1c*/ 	.word	0x00011a40
        /*0c20*/ 	.word	0x00000002
        /*0c24*/ 	.word	0x00000000
        /*0c28*/ 	.short	0x010a
        /*0c2a*/ 	.byte	0x3f
	.zero		1


	//----- nvinfo : EIATTR_NUM_MBARRIERS
	.align		4
.L_1314:
        /*0c2c*/ 	.byte	0x03, 0x38
        /*0c2e*/ 	.short	0x0009


	//----- nvinfo : EIATTR_EXIT_INSTR_OFFSETS
	.align		4
        /*0c30*/ 	.byte	0x04, 0x1c
        /*0c32*/ 	.short	(.L_1316 - .L_1315)


	//   ....[0]....
.L_1315:
        /*0c34*/ 	.word	0x000113d0


	//----- nvinfo : EIATTR_MAX_THREADS
	.align		4
.L_1316:
        /*0c38*/ 	.byte	0x04, 0x05
        /*0c3a*/ 	.short	(.L_1318 - .L_1317)
.L_1317:
        /*0c3c*/ 	.word	0x00000180
        /*0c40*/ 	.word	0x00000001
        /*0c44*/ 	.word	0x00000001


	//----- nvinfo : EIATTR_CRS_STACK_SIZE
	.align		4
.L_1318:
        /*0c48*/ 	.byte	0x04, 0x1e
        /*0c4a*/ 	.short	(.L_1320 - .L_1319)
.L_1319:
        /*0c4c*/ 	.word	0x00000000


	//----- nvinfo : EIATTR_CBANK_PARAM_SIZE
	.align		4
.L_1320:
        /*0c50*/ 	.byte	0x03, 0x19
        /*0c52*/ 	.short	0x0970


	//----- nvinfo : EIATTR_PARAM_CBANK
	.align		4
        /*0c54*/ 	.byte	0x04, 0x0a
        /*0c56*/ 	.short	(.L_1322 - .L_1321)
	.align		4
.L_1321:
        /*0c58*/ 	.word	index@(.nv.constant0._ZN7cutlass13device_kernelIN5flash11enable_sm90INS1_16FlashAttnBwdSm90INS1_25CollectiveMainloopBwdSm90ILi2ELi2ELi2EN4cute5tupleIJNS5_1CILi1EEES8_S8_EEENS6_IJNS7_ILi128EEESA_NS7_ILi64EEEEEENS_6half_tEfNS_4arch4Sm90ELb0ELb1ELb0ELb0ELb0ELb1ELb0ELb0ELi2ELi1ELi2ELi2ELb0EEENS1_21CollectiveEpilogueBwdISC_SD_SF_Li256ELb0ELb0ELi1EEENS1_19SingleTileSchedulerILb0ELb0ELb0ELi128EEEEEEEEEvNT_6ParamsE)
        /*0c5c*/ 	.short	0x0210
        /*0c5e*/ 	.short	0x0970


	//----- nvinfo : EIATTR_SW_WAR
	.align		4
.L_1322:
        /*0c60*/ 	.byte	0x04, 0x36
        /*0c62*/ 	.short	(.L_1324 - .L_1323)
.L_1323:
        /*0c64*/ 	.word	0x00000008
.L_1324:


//--------------------- .nv.info._ZN7cutlass13device_kernelIN5flash11enable_sm90INS1_16FlashAttnBwdSm90INS1_25CollectiveMainloopBwdSm90ILi2ELi2ELi2EN4cute5tupleIJNS5_1CILi1EEES8_S8_EEENS6_IJNS7_ILi128EEESA_NS7_ILi64EEEEEENS_6half_tEfNS_4arch4Sm90ELb0ELb1ELb0ELb0ELb1ELb1ELb0ELb0ELi2ELi1ELi2ELi2ELb0EEENS1_21CollectiveEpilogueBwdISC_SD_SF_Li256ELb0ELb0ELi1EEENS1_19SingleTileSchedulerILb0ELb0ELb0ELi128EEEEEEEEEvNT_6ParamsE --------------------------
	.section	.nv.info._ZN7cutlass13device_kernelIN5flash11enable_sm90INS1_16FlashAttnBwdSm90INS1_25CollectiveMainloopBwdSm90ILi2ELi2ELi2EN4cute5tupleIJNS5_1CILi1EEES8_S8_EEENS6_IJNS7_ILi128EEESA_NS7_ILi64EEEEEENS_6half_tEfNS_4arch4Sm90ELb0ELb1ELb0ELb0ELb1ELb1ELb0ELb0ELi2ELi1ELi2ELi2ELb0EEENS1_21CollectiveEpilogueBwdISC_SD_SF_Li256ELb0ELb0ELi1EEENS1_19SingleTileSchedulerILb0ELb0ELb0ELi128EEEEEEEEEvNT_6ParamsE,"",@"SHT_CUDA_INFO"
	.sectionflags	@""
	.align	4


	//----- nvinfo : EIATTR_CUDA_API_VERSION
	.align		4
        /*0000*/ 	.byte	0x04, 0x37
        /*0002*/ 	.short	(.L_1326 - .L_1325)
.L_1325:
        /*0004*/ 	.word	0x00000082


	//----- nvinfo : EIATTR_KPARAM_INFO
	.align		4
.L_1326:
        /*0008*/ 	.byte	0x04, 0x17
        /*000a*/ 	.short	(.L_1328 - .L_1327)
.L_1327:
        /*000c*/ 	.word	0x00000000
        /*0010*/ 	.short	0x0000
        /*0012*/ 	.short	0x0070
        /*0014*/ 	.byte	0x00, 0xf0, 0x01, 0x24


	//----- nvinfo : EIATTR_SPARSE_MMA_MASK
	.align		4
.L_1328:
        /*0018*/ 	.byte	0x03, 0x50
        /*001a*/ 	.short	0x0000


	//----- nvinfo : EIATTR_MAXREG_COUNT
	.align		4
        /*001c*/ 	.byte	0x03, 0x1b
        /*001e*/ 	.short	0x00a8


	//----- nvinfo : EIATTR_NUM_BARRIERS
	.align		4
        /*0020*/ 	.byte	0x02, 0x4c
        /*0022*/ 	.byte	0x10
	.zero		1


	//----- nvinfo : EIATTR_EXTERNS
	.align		4
        /*0024*/ 	.byte	0x04, 0x0f
        /*0026*/ 	.short	(.L_1330 - .L_1329)


	//   ....[0]....
	.align		4
.L_1329:
        /*0028*/ 	.word	index@(__assertfail)


	//----- nvinfo : EIATTR_ANNOTATIONS
	.align		4
.L_1330:
        /*002c*/ 	.byte	0x04, 0x55
        /*002e*/ 	.short	(.L_1332 - .L_1331)


	//   ....[0]....
.L_1331:
        /* <DEDUP_REMOVED lines=29> */


	//----- nvinfo : EIATTR_MERCURY_ISA_VERSION
	.align		4
.L_1332:
        /*01f0*/ 	.byte	0x03, 0x5f
        /*01f2*/ 	.short	0x0101


	//----- nvinfo : EIATTR_INT_WARP_WIDE_INSTR_OFFSETS
	.align		4
        /*01f4*/ 	.byte	0x04, 0x31
        /*01f6*/ 	.short	(.L_1334 - .L_1333)


	//   ....[0]....
.L_1333:
        /*01f8*/ 	.word	0x000001f0


	//   ....[1]....
        /*01fc*/ 	.word	0x00000220


	//   ....[2]....
        /*0200*/ 	.word	0x0000f2d0


	//   ....[3]....
        /*0204*/ 	.word	0x0000f8c0


	//   ....[4]....
        /*0208*/ 	.word	0x0000fd70


	//   ....[5]....
        /*020c*/ 	.word	0x00010030


	//   ....[6]....
        /*0210*/ 	.word	0x00010290


	//   ....[7]....
        /*0214*/ 	.word	0x00010420


	//----- nvinfo : EIATTR_COOP_GROUP_MASK_REGIDS
	.align		4
.L_1334:
        /*0218*/ 	.byte	0x04, 0x29
        /*021a*/ 	.short	(.L_1336 - .L_1335)


	//   ....[0]....
.L_1335:
        /*021c*/ 	.word	0xffffffff


	//   ....[1]....
        /*0220*/ 	.word	0xffffffff


	//   ....[2]....
        /*0224*/ 	.word	0xffffffff


	//   ....[3]....
        /*0228*/ 	.word	0xffffffff


	//   ....[4]....
        /*022c*/ 	.word	0xffffffff


	//   ....[5]....
        /*0230*/ 	.word	0xffffffff


	//   ....[6]....
        /*0234*/ 	.word	0xffffffff


	//   ....[7]....
        /*0238*/ 	.word	0xffffffff


	//   ....[8]....
        /*023c*/ 	.word	0xffffffff


	//   ....[9]....
        /*0240*/ 	.word	0xffffffff


	//   ....[10]....
        /*0244*/ 	.word	0xffffffff


	//   ....[11]....
        /*0248*/ 	.word	0xffffffff


	//   ....[12]....
        /*024c*/ 	.word	0xffffffff


	//   ....[13]....
        /*0250*/ 	.word	0xffffffff


	//   ....[14]....
        /*0254*/ 	.word	0xffffffff


	//   ....[15]....
        /*0258*/ 	.word	0xffffffff


	//   ....[16]....
        /*025c*/ 	.word	0xffffffff


	//   ....[17]....
        /*0260*/ 	.word	0xffffffff


	//   ....[18]....
        /*0264*/ 	.word	0xffffffff


	//   ....[19]....
        /*0268*/ 	.word	0xffffffff


	//   ....[20]....
        /*026c*/ 	.word	0xffffffff


	//   ....[21]....
        /*0270*/ 	.word	0xffffffff


	//   ....[22]....
        /*0274*/ 	.word	0xffffffff


	//   ....[23]....
        /*0278*/ 	.word	0xffffffff


	//   ....[24]....
        /*027c*/ 	.word	0xffffffff


	//   ....[25]....
        /*0280*/ 	.word	0xffffffff


	//   ....[26]....
        /*0284*/ 	.word	0xffffffff


	//   ....[27]....
        /*0288*/ 	.word	0xffffffff


	//   ....[28]....
        /*028c*/ 	.word	0xffffffff


	//   ....[29]....
        /*0290*/ 	.word	0xffffffff


	//   ....[30]....
        /*0294*/ 	.word	0xffffffff


	//   ....[31]....
        /*0298*/ 	.word	0xffffffff


	//   ....[32]....
        /*029c*/ 	.word	0xffffffff


	//   ....[33]....
        /*02a0*/ 	.word	0xffffffff


	//   ....[34]....
        /*02a4*/ 	.word	0xffffffff


	//   ....[35]....
        /*02a8*/ 	.word	0xffffffff


	//   ....[36]....
        /*02ac*/ 	.word	0xffffffff


	//   ....[37]....
        /*02b0*/ 	.word	0xffffffff


	//   ....[38]....
        /*02b4*/ 	.word	0xffffffff


	//   ....[39]....
        /*02b8*/ 	.word	0xffffffff


	//   ....[40]....
        /*02bc*/ 	.word	0xffffffff


	//   ....[41]....
        /*02c0*/ 	.word	0xffffffff


	//   ....[42]....
        /*02c4*/ 	.word	0xffffffff


	//   ....[43]....
        /*02c8*/ 	.word	0xffffffff


	//   ....[44]....
        /*02cc*/ 	.word	0xffffffff


	//   ....[45]....
        /*02d0*/ 	.word	0xffffffff


	//   ....[46]....
        /*02d4*/ 	.word	0xffffffff


	//   ....[47]....
        /*02d8*/ 	.word	0xffffffff


	//   ....[48]....
        /*02dc*/ 	.word	0xffffffff


	//   ....[49]....
        /*02e0*/ 	.word	0xffffffff


	//   ....[50]....
        /*02e4*/ 	.word	0xffffffff


	//   ....[51]....
        /*02e8*/ 	.word	0xffffffff


	//   ....[52]....
        /*02ec*/ 	.word	0xffffffff


	//   ....[53]....
        /*02f0*/ 	.word	0xffffffff


	//   ....[54]....
        /*02f4*/ 	.word	0xffffffff


	//   ....[55]....
        /*02f8*/ 	.word	0xffffffff


	//   ....[56]....
        /*02fc*/ 	.word	0xffffffff


	//   ....[57]....
        /*0300*/ 	.word	0xffffffff


	//   ....[58]....
        /*0304*/ 	.word	0xffffffff


	//   ....[59]....
        /*0308*/ 	.word	0xffffffff


	//   ....[60]....
        /*030c*/ 	.word	0xffffffff


	//   ....[61]....
        /*0310*/ 	.word	0xffffffff


	//   ....[62]....
        /*0314*/ 	.word	0xffffffff


	//   ....[63]....
        /*0318*/ 	.word	0xffffffff


	//   ....[64]....
        /*031c*/ 	.word	0xffffffff


	//   ....[65]....
        /*0320*/ 	.word	0xffffffff


	//   ....[66]....
        /*0324*/ 	.word	0xffffffff


	//   ....[67]....
        /*0328*/ 	.word	0xffffffff


	//   ....[68]....
        /*032c*/ 	.word	0xffffffff


	//   ....[69]....
        /*0330*/ 	.word	0xffffffff


	//   ....[70]....
        /*0334*/ 	.word	0xffffffff


	//   ....[71]....
        /*0338*/ 	.word	0xffffffff


	//   ....[72]....
        /*033c*/ 	.word	0xffffffff


	//   ....[73]....
        /*0340*/ 	.word	0xffffffff


	//   ....[74]....
        /*0344*/ 	.word	0xffffffff


	//   ....[75]....
        /*0348*/ 	.word	0xffffffff


	//   ....[76]....
        /*034c*/ 	.word	0xffffffff


	//   ....[77]....
        /*0350*/ 	.word	0xffffffff


	//   ....[78]....
        /*0354*/ 	.word	0xffffffff


	//   ....[79]....
        /*0358*/ 	.word	0xffffffff


	//   ....[80]....
        /*035c*/ 	.word	0xffffffff


	//   ....[81]....
        /*0360*/ 	.word	0xffffffff


	//   ....[82]....
        /*0364*/ 	.word	0xffffffff


	//   ....[83]....
        /*0368*/ 	.word	0xffffffff


	//   ....[84]....
        /*036c*/ 	.word	0xffffffff


	//   ....[85]....
        /*0370*/ 	.word	0xffffffff


	//   ....[86]....
        /*0374*/ 	.word	0xffffffff


	//   ....[87]....
        /*0378*/ 	.word	0xffffffff


	//   ....[88]....
        /*037c*/ 	.word	0xffffffff


	//   ....[89]....
        /*0380*/ 	.word	0xffffffff


	//   ....[90]....
        /*0384*/ 	.word	0xffffffff


	//   ....[91]....
        /*0388*/ 	.word	0xffffffff


	//   ....[92]....
        /*038c*/ 	.word	0xffffffff


	//   ....[93]....
        /*0390*/ 	.word	0xffffffff


	//   ....[94]....
        /*0394*/ 	.word	0xffffffff


	//   ....[95]....
        /*0398*/ 	.word	0xffffffff


	//   ....[96]....
        /*039c*/ 	.word	0xffffffff


	//   ....[97]....
        /*03a0*/ 	.word	0xffffffff


	//   ....[98]....
        /*03a4*/ 	.word	0xffffffff


	//   ....[99]....
        /*03a8*/ 	.word	0xffffffff


	//   ....[100]....
        /*03ac*/ 	.word	0xffffffff


	//   ....[101]....
        /*03b0*/ 	.word	0xffffffff


	//   ....[102]....
        /*03b4*/ 	.word	0xffffffff


	//   ....[103]....
        /*03b8*/ 	.word	0xffffffff


	//   ....[104]....
        /*03bc*/ 	.word	0xffffffff


	//   ....[105]....
        /*03c0*/ 	.word	0xffffffff


	//   ....[106]....
        /*03c4*/ 	.word	0xffffffff


	//   ....[107]....
        /*03c8*/ 	.word	0xffffffff


	//   ....[108]....
        /*03cc*/ 	.word	0xffffffff


	//   ....[109]....
        /*03d0*/ 	.word	0xffffffff


	//   ....[110]....
        /*03d4*/ 	.word	0xffffffff


	//   ....[111]....
        /*03d8*/ 	.word	0xffffffff


	//   ....[112]....
        /*03dc*/ 	.word	0xffffffff


	//   ....[113]....
        /*03e0*/ 	.word	0xffffffff


	//   ....[114]....
        /*03e4*/ 	.word	0xffffffff


	//   ....[115]....
        /*03e8*/ 	.word	0xffffffff


	//   ....[116]....
        /*03ec*/ 	.word	0xffffffff


	//   ....[117]....
        /*03f0*/ 	.word	0xffffffff


	//   ....[118]....
        /*03f4*/ 	.word	0xffffffff


	//   ....[119]....
        /*03f8*/ 	.word	0xffffffff


	//   ....[120]....
        /*03fc*/ 	.word	0xffffffff


	//   ....[121]....
        /*0400*/ 	.word	0xffffffff


	//   ....[122]....
        /*0404*/ 	.word	0xffffffff


	//   ....[123]....
        /*0408*/ 	.word	0xffffffff


	//   ....[124]....
        /*040c*/ 	.word	0xffffffff


	//   ....[125]....
        /*0410*/ 	.word	0xffffffff


	//   ....[126]....
        /*0414*/ 	.word	0xffffffff


	//   ....[127]....
        /*0418*/ 	.word	0xffffffff


	//   ....[128]....
        /*041c*/ 	.word	0xffffffff


	//   ....[129]....
        /*0420*/ 	.word	0xffffffff


	//   ....[130]....
        /*0424*/ 	.word	0xffffffff


	//   ....[131]....
        /*0428*/ 	.word	0xffffffff


	//   ....[132]....
        /*042c*/ 	.word	0xffffffff


	//   ....[133]....
        /*0430*/ 	.word	0xffffffff


	//   ....[134]....
        /*0434*/ 	.word	0xffffffff


	//   ....[135]....
        /*0438*/ 	.word	0xffffffff


	//   ....[136]....
        /*043c*/ 	.word	0xffffffff


	//   ....[137]....
        /*0440*/ 	.word	0xffffffff


	//   ....[138]....
        /*0444*/ 	.word	0xffffffff


	//   ....[139]....
        /*0448*/ 	.word	0xffffffff


	//   ....[140]....
        /*044c*/ 	.word	0xffffffff


	//   ....[141]....
        /*0450*/ 	.word	0xffffffff


	//   ....[142]....
        /*0454*/ 	.word	0xffffffff


	//   ....[143]....
        /*0458*/ 	.word	0xffffffff


	//   ....[144]....
        /*045c*/ 	.word	0xffffffff


	//   ....[145]....
        /*0460*/ 	.word	0xffffffff


	//   ....[146]....
        /*0464*/ 	.word	0xffffffff


	//   ....[147]....
        /*0468*/ 	.word	0xffffffff


	//   ....[148]....
        /*046c*/ 	.word	0xffffffff


	//   ....[149]....
        /*0470*/ 	.word	0xffffffff


	//   ....[150]....
        /*0474*/ 	.word	0xffffffff


	//   ....[151]....
        /*0478*/ 	.word	0xffffffff


	//   ....[152]....
        /*047c*/ 	.word	0xffffffff


	//   ....[153]....
        /*0480*/ 	.word	0xffffffff


	//   ....[154]....
        /*0484*/ 	.word	0xffffffff


	//   ....[155]....
        /*0488*/ 	.word	0xffffffff


	//   ....[156]....
        /*048c*/ 	.word	0xffffffff


	//   ....[157]....
        /*0490*/ 	.word	0xffffffff


	//   ....[158]....
        /*0494*/ 	.word	0xffffffff


	//   ....[159]....
        /*0498*/ 	.word	0xffffffff


	//   ....[160]....
        /*049c*/ 	.word	0xffffffff


	//   ....[161]....
        /*04a0*/ 	.word	0xffffffff


	//   ....[162]....
        /*04a4*/ 	.word	0xffffffff


	//   ....[163]....
        /*04a8*/ 	.word	0xffffffff


	//   ....[164]....
        /*04ac*/ 	.word	0xffffffff


	//   ....[165]....
        /*04b0*/ 	.word	0xffffffff


	//   ....[166]....
        /*04b4*/ 	.word	0xffffffff


	//   ....[167]....
        /*04b8*/ 	.word	0xffffffff


	//   ....[168]....
        /*04bc*/ 	.word	0xffffffff


	//   ....[169]....
        /*04c0*/ 	.word	0xffffffff


	//   ....[170]....
        /*04c4*/ 	.word	0xffffffff


	//   ....[171]....
        /*04c8*/ 	.word	0xffffffff


	//   ....[172]....
        /*04cc*/ 	.word	0xffffffff


	//   ....[173]....
        /*04d0*/ 	.word	0xffffffff


	//   ....[174]....
        /*04d4*/ 	.word	0xffffffff


	//   ....[175]....
        /*04d8*/ 	.word	0xffffffff


	//   ....[176]....
        /*04dc*/ 	.word	0xffffffff


	//   ....[177]....
        /*04e0*/ 	.word	0xffffffff


	//   ....[178]....
        /*04e4*/ 	.word	0xffffffff


	//   ....[179]....
        /*04e8*/ 	.word	0xffffffff


	//   ....[180]....
        /*04ec*/ 	.word	0xffffffff


	//   ....[181]....
        /*04f0*/ 	.word	0xffffffff


	//   ....[182]....
        /*04f4*/ 	.word	0xffffffff


	//   ....[183]....
        /*04f8*/ 	.word	0xffffffff


	//   ....[184]....
        /*04fc*/ 	.word	0xffffffff


	//   ....[185]....
        /*0500*/ 	.word	0xffffffff


	//   ....[186]....
        /*0504*/ 	.word	0xffffffff


	//   ....[187]....
        /*0508*/ 	.word	0xffffffff


	//   ....[188]....
        /*050c*/ 	.word	0xffffffff


	//   ....[189]....
        /*0510*/ 	.word	0xffffffff


	//   ....[190]....
        /*0514*/ 	.word	0xffffffff


	//   ....[191]....
        /*0518*/ 	.word	0xffffffff


	//   ....[192]....
        /*051c*/ 	.word	0xffffffff


	//   ....[193]....
        /*0520*/ 	.word	0xffffffff


	//   ....[194]....
        /*0524*/ 	.word	0xffffffff


	//   ....[195]....
        /*0528*/ 	.word	0xffffffff


	//   ....[196]....
        /*052c*/ 	.word	0xffffffff


	//   ....[197]....
        /*0530*/ 	.word	0xffffffff


	//   ....[198]....
        /*0534*/ 	.word	0xffffffff


	//   ....[199]....
        /*0538*/ 	.word	0xffffffff


	//   ....[200]....
        /*053c*/ 	.word	0xffffffff


	//   ....[201]....
        /*0540*/ 	.word	0xffffffff


	//   ....[202]....
        /*0544*/ 	.word	0xffffffff


	//   ....[203]....
        /*0548*/ 	.word	0xffffffff


	//   ....[204]....
        /*054c*/ 	.word	0xffffffff


	//   ....[205]....
        /*0550*/ 	.word	0xffffffff


	//   ....[206]....
        /*0554*/ 	.word	0xffffffff


	//   ....[207]....
        /*0558*/ 	.word	0xffffffff


	//   ....[208]....
        /*055c*/ 	.word	0xffffffff


	//   ....[209]....
        /*0560*/ 	.word	0x0500000f


	//   ....[210]....
        /*0564*/ 	.word	0x0500000f


	//   ....[211]....
        /*0568*/ 	.word	0x0500000f


	//   ....[212]....
        /*056c*/ 	.word	0x0500000f


	//----- nvinfo : EIATTR_COOP_GROUP_INSTR_OFFSETS
	.align		4
.L_1336:
        /*0570*/ 	.byte	0x04, 0x28
        /*0572*/ 	.short	(.L_1338 - .L_1337)


	//   ....[0]....
.L_1337:
        /*0574*/ 	.word	0x00000070


	//   ....[1]....
        /*0578*/ 	.word	0x00000200


	//   ....[2]....
        /*057c*/ 	.word	0x00000250


	//   ....[3]....
        /*0580*/ 	.word	0x00000440


	//   ....[4]....
        /*0584*/ 	.word	0x00000670


	//   ....[5]....
        /*0588*/ 	.word	0x00000fc0


	//   ....[6]....
        /*058c*/ 	.word	0x00001fa0


	//   ....[7]....
        /*0590*/ 	.word	0x000020f0


	//   ....[8]....
        /*0594*/ 	.word	0x00002270


	//   ....[9]....
        /*0598*/ 	.word	0x000022d0


	//   ....[10]....
        /*059c*/ 	.word	0x00002330


	//   ....[11]....
        /*05a0*/ 	.word	0x00002450


	//   ....[12]....
        /*05a4*/ 	.word	0x00002630


	//   ....[13]....
        /*05a8*/ 	.word	0x00002770


	//   ....[14]....
        /*05ac*/ 	.word	0x00002860


	//   ....[15]....
        /*05b0*/ 	.word	0x00002c30


	//   ....[16]....
        /*05b4*/ 	.word	0x00002c40


	//   ....[17]....
        /*05b8*/ 	.word	0x00002c60


	//   ....[18]....
        /*05bc*/ 	.word	0x00002ca0


	//   ....[19]....
        /*05c0*/ 	.word	0x00002ea0


	//   ....[20]....
        /*05c4*/ 	.word	0x00002ff0


	//   ....[21]....
        /*05c8*/ 	.word	0x00003070


	//   ....[22]....
        /*05cc*/ 	.word	0x00003090


	//   ....[23]....
        /*05d0*/ 	.word	0x00003200


	//   ....[24]....
        /*05d4*/ 	.word	0x00003230


	//   ....[25]....
        /*05d8*/ 	.word	0x00003280


	//   ....[26]....
        /*05dc*/ 	.word	0x00003290


	//   ....[27]....
        /*05e0*/ 	.word	0x000032a0


	//   ....[28]....
        /*05e4*/ 	.word	0x000032b0


	//   ....[29]....
        /*05e8*/ 	.word	0x000032e0


	//   ....[30]....
        /*05ec*/ 	.word	0x000033a0


	//   ....[31]....
        /*05f0*/ 	.word	0x000033c0


	//   ....[32]....
        /*05f4*/ 	.word	0x00003410


	//   ....[33]....
        /*05f8*/ 	.word	0x00003420


	//   ....[34]....
        /*05fc*/ 	.word	0x000034b0


	//   ....[35]....
        /*0600*/ 	.word	0x000034c0


	//   ....[36]....
        /*0604*/ 	.word	0x00003500


	//   ....[37]....
        /*0608*/ 	.word	0x00003550


	//   ....[38]....
        /*060c*/ 	.word	0x00003560


	//   ....[39]....
        /*0610*/ 	.word	0x00003590


	//   ....[40]....
        /*0614*/ 	.word	0x000035d0


	//   ....[41]....
        /*0618*/ 	.word	0x00003600


	//   ....[42]....
        /*061c*/ 	.word	0x00003630


	//   ....[43]....
        /*0620*/ 	.word	0x00003640


	//   ....[44]....
        /*0624*/ 	.word	0x00003660


	//   ....[45]....
        /*0628*/ 	.word	0x00003770


	//   ....[46]....
        /*062c*/ 	.word	0x000037c0


	//   ....[47]....
        /*0630*/ 	.word	0x000037d0


	//   ....[48]....
        /*0634*/ 	.word	0x000037e0


	//   ....[49]....
        /*0638*/ 	.word	0x000037f0


	//   ....[50]....
        /*063c*/ 	.word	0x00003800


	//   ....[51]....
        /*0640*/ 	.word	0x00003810


	//   ....[52]....
        /*0644*/ 	.word	0x00003870


	//   ....[53]....
        /*0648*/ 	.word	0x000038d0


	//   ....[54]....
        /*064c*/ 	.word	0x00003900


	//   ....[55]....
        /*0650*/ 	.word	0x00003940


	//   ....[56]....
        /*0654*/ 	.word	0x00003950


	//   ....[57]....
        /*0658*/ 	.word	0x00003970


	//   ....[58]....
        /*065c*/ 	.word	0x00003980


	//   ....[59]....
        /*0660*/ 	.word	0x00003990


	//   ....[60]....
        /*0664*/ 	.word	0x000039a0


	//   ....[61]....
        /*0668*/ 	.word	0x000039b0


	//   ....[62]....
        /*066c*/ 	.word	0x000039f0


	//   ....[63]....
        /*0670*/ 	.word	0x00003a00


	//   ....[64]....
        /*0674*/ 	.word	0x00003a10


	//   ....[65]....
        /*0678*/ 	.word	0x00003a20


	//   ....[66]....
        /*067c*/ 	.word	0x00003a30


	//   ....[67]....
        /*0680*/ 	.word	0x00003a40


	//   ....[68]....
        /*0684*/ 	.word	0x00003a50


	//   ....[69]....
        /*0688*/ 	.word	0x00003a60


	//   ....[70]....
        /*068c*/ 	.word	0x00006220


	//   ....[71]....
        /*0690*/ 	.word	0x00006260


	//   ....[72]....
        /*0694*/ 	.word	0x000062a0


	//   ....[73]....
        /*0698*/ 	.word	0x000062d0


	//   ....[74]....
        /*069c*/ 	.word	0x00006300


	//   ....[75]....
        /*06a0*/ 	.word	0x00006330


	//   ....[76]....
        /*06a4*/ 	.word	0x000065b0


	//   ....[77]....
        /*06a8*/ 	.word	0x00006660


	//   ....[78]....
        /*06ac*/ 	.word	0x000066e0


	//   ....[79]....
        /*06b0*/ 	.word	0x00006720


	//   ....[80]....
        /*06b4*/ 	.word	0x00006750


	//   ....[81]....
        /*06b8*/ 	.word	0x00006780


	//   ....[82]....
        /*06bc*/ 	.word	0x000067c0


	//   ....[83]....
        /*06c0*/ 	.word	0x000067e0


	//   ....[84]....
        /*06c4*/ 	.word	0x00006820


	//   ....[85]....
        /*06c8*/ 	.word	0x00006880


	//   ....[86]....
        /*06cc*/ 	.word	0x00006930


	//   ....[87]....
        /*06d0*/ 	.word	0x000069b0


	//   ....[88]....
        /*06d4*/ 	.word	0x000069f0


	//   ....[89]....
        /*06d8*/ 	.word	0x00006a00


	//   ....[90]....
        /*06dc*/ 	.word	0x00006a20


	//   ....[91]....
        /*06e0*/ 	.word	0x00006a70


	//   ....[92]....
        /*06e4*/ 	.word	0x00006ab0


	//   ....[93]....
        /*06e8*/ 	.word	0x00006b40


	//   ....[94]....
        /*06ec*/ 	.word	0x00006b80


	//   ....[95]....
        /*06f0*/ 	.word	0x00006bc0


	//   ....[96]....
        /*06f4*/ 	.word	0x00006c10


	//   ....[97]....
        /*06f8*/ 	.word	0x00006c50


	//   ....[98]....
        /*06fc*/ 	.word	0x00006c90


	//   ....[99]....
        /*0700*/ 	.word	0x00006d20


	//   ....[100]....
        /*0704*/ 	.word	0x00006de0


	//   ....[101]....
        /*0708*/ 	.word	0x00006e40


	//   ....[102]....
        /*070c*/ 	.word	0x00007240


	//   ....[103]....
        /*0710*/ 	.word	0x00007250


	//   ....[104]....
        /*0714*/ 	.word	0x00007260


	//   ....[105]....
        /*0718*/ 	.word	0x00007270


	//   ....[106]....
        /*071c*/ 	.word	0x00007280


	//   ....[107]....
        /*0720*/ 	.word	0x00007290


	//   ....[108]....
        /*0724*/ 	.word	0x000072b0


	//   ....[109]....
        /*0728*/ 	.word	0x000072d0


	//   ....[110]....
        /*072c*/ 	.word	0x00007330


	//   ....[111]....
        /*0730*/ 	.word	0x00007370


	//   ....[112]....
        /*0734*/ 	.word	0x000073d0


	//   ....[113]....
        /*0738*/ 	.word	0x00007400


	//   ....[114]....
        /*073c*/ 	.word	0x00007440


	//   ....[115]....
        /*0740*/ 	.word	0x00007450


	//   ....[116]....
        /*0744*/ 	.word	0x000074b0


	//   ....[117]....
        /*0748*/ 	.word	0x000074c0


	//   ....[118]....
        /*074c*/ 	.word	0x000074d0


	//   ....[119]....
        /*0750*/ 	.word	0x00007500


	//   ....[120]....
        /*0754*/ 	.word	0x00007540


	//   ....[121]....
        /*0758*/ 	.word	0x00007570


	//   ....[122]....
        /*075c*/ 	.word	0x000075b0


	//   ....[123]....
        /*0760*/ 	.word	0x000075e0


	//   ....[124]....
        /*0764*/ 	.word	0x00007600


	//   ....[125]....
        /*0768*/ 	.word	0x00007640


	//   ....[126]....
        /*076c*/ 	.word	0x00007680


	//   ....[127]....
        /*0770*/ 	.word	0x000076c0


	//   ....[128]....
        /*0774*/ 	.word	0x000076d0


	//   ....[129]....
        /*0778*/ 	.word	0x000076e0


	//   ....[130]....
        /*077c*/ 	.word	0x000076f0


	//   ....[131]....
        /*0780*/ 	.word	0x00007700


	//   ....[132]....
        /*0784*/ 	.word	0x00007740


	//   ....[133]....
        /*0788*/ 	.word	0x00007780


	//   ....[134]....
        /*078c*/ 	.word	0x00009c70


	//   ....[135]....
        /*0790*/ 	.word	0x00009cb0


	//   ....[136]....
        /*0794*/ 	.word	0x00009cd0


	//   ....[137]....
        /*0798*/ 	.word	0x00009d20


	//   ....[138]....
        /*079c*/ 	.word	0x00009df0


	//   ....[139]....
        /*07a0*/ 	.word	0x00009e90


	//   ....[140]....
        /*07a4*/ 	.word	0x00009f30


	//   ....[141]....
        /*07a8*/ 	.word	0x00009fd0


	//   ....[142]....
        /*07ac*/ 	.word	0x0000a010


	//   ....[143]....
        /*07b0*/ 	.word	0x0000a0e0


	//   ....[144]....
        /*07b4*/ 	.word	0x0000a120


	//   ....[145]....
        /*07b8*/ 	.word	0x0000a160


	//   ....[146]....
        /*07bc*/ 	.word	0x0000a200


	//   ....[147]....
        /*07c0*/ 	.word	0x0000a240


	//   ....[148]....
        /*07c4*/ 	.word	0x0000a2e0


	//   ....[149]....
        /*07c8*/ 	.word	0x0000a360


	//   ....[150]....
        /*07cc*/ 	.word	0x0000a4e0


	//   ....[151]....
        /*07d0*/ 	.word	0x0000a630


	//   ....[152]....
        /*07d4*/ 	.word	0x0000a6f0


	//   ....[153]....
        /*07d8*/ 	.word	0x0000a770


	//   ....[154]....
        /*07dc*/ 	.word	0x0000a8c0


	//   ....[155]....
        /*07e0*/ 	.word	0x0000aed0


	//   ....[156]....
        /*07e4*/ 	.word	0x0000afd0


	//   ....[157]....
        /*07e8*/ 	.word	0x0000b010


	//   ....[158]....
        /*07ec*/ 	.word	0x0000b050


	//   ....[159]....
        /*07f0*/ 	.word	0x0000b080


	//   ....[160]....
        /*07f4*/ 	.word	0x0000b0c0


	//   ....[161]....
        /*07f8*/ 	.word	0x0000b150


	//   ....[162]....
        /*07fc*/ 	.word	0x0000b230


	//   ....[163]....
        /*0800*/ 	.word	0x0000b2b0


	//   ....[164]....
        /*0804*/ 	.word	0x0000b2f0


	//   ....[165]....
        /*0808*/ 	.word	0x0000b350


	//   ....[166]....
        /*080c*/ 	.word	0x0000b4e0


	//   ....[167]....
        /*0810*/ 	.word	0x0000b4f0


	//   ....[168]....
        /*0814*/ 	.word	0x0000b500


	//   ....[169]....
        /*0818*/ 	.word	0x0000b510


	//   ....[170]....
        /*081c*/ 	.word	0x0000b520


	//   ....[171]....
        /*0820*/ 	.word	0x0000b530


	//   ....[172]....
        /*0824*/ 	.word	0x0000b560


	//   ....[173]....
        /*0828*/ 	.word	0x0000b580


	//   ....[174]....
        /*082c*/ 	.word	0x0000b5a0


	//   ....[175]....
        /*0830*/ 	.word	0x0000b5d0


	//   ....[176]....
        /*0834*/ 	.word	0x0000b600


	//   ....[177]....
        /*0838*/ 	.word	0x0000b640


	//   ....[178]....
        /*083c*/ 	.word	0x0000b6a0


	//   ....[179]....
        /*0840*/ 	.word	0x0000b6d0


	//   ....[180]....
        /*0844*/ 	.word	0x0000b710


	//   ....[181]....
        /*0848*/ 	.word	0x0000b730


	//   ....[182]....
        /*084c*/ 	.word	0x0000b770


	//   ....[183]....
        /*0850*/ 	.word	0x0000b790


	//   ....[184]....
        /*0854*/ 	.word	0x0000b7b0


	//   ....[185]....
        /*0858*/ 	.word	0x0000b830


	//   ....[186]....
        /*085c*/ 	.word	0x0000b880


	//   ....[187]....
        /*0860*/ 	.word	0x0000b8c0


	//   ....[188]....
        /*0864*/ 	.word	0x0000b8d0


	//   ....[189]....
        /*0868*/ 	.word	0x0000b910


	//   ....[190]....
        /*086c*/ 	.word	0x0000b950


	//   ....[191]....
        /*0870*/ 	.word	0x0000b990


	//   ....[192]....
        /*0874*/ 	.word	0x0000b9c0


	//   ....[193]....
        /*0878*/ 	.word	0x0000b9f0


	//   ....[194]....
        /*087c*/ 	.word	0x0000ba30


	//   ....[195]....
        /*0880*/ 	.word	0x0000ba40


	//   ....[196]....
        /*0884*/ 	.word	0x0000ba50


	//   ....[197]....
        /*0888*/ 	.word	0x0000ba60


	//   ....[198]....
        /*088c*/ 	.word	0x0000dae0


	//   ....[199]....
        /*0890*/ 	.word	0x0000e980


	//   ....[200]....
        /*0894*/ 	.word	0x0000eed0


	//   ....[201]....
        /*0898*/ 	.word	0x0000f200


	//   ....[202]....
        /*089c*/ 	.word	0x0000f540


	//   ....[203]....
        /*08a0*/ 	.word	0x0000f7f0


	//   ....[204]....
        /*08a4*/ 	.word	0x0000fa30


	//   ....[205]....
        /*08a8*/ 	.word	0x0000fca0


	//   ....[206]....
        /*08ac*/ 	.word	0x0000ff70


	//   ....[207]....
        /*08b0*/ 	.word	0x00010190


	//   ....[208]....
        /*08b4*/ 	.word	0x00010320


	//   ....[209]....
        /*08b8*/ 	.word	0x00012240


	//   ....[210]....
        /*08bc*/ 	.word	0x000124d0


	//   ....[211]....
        /*08c0*/ 	.word	0x00012540


	//   ....[212]....
        /*08c4*/ 	.word	0x000125b0


	//----- nvinfo : EIATTR_REG_RECONFIG
	.align		4
.L_1338:
        /*08c8*/ 	.byte	0x01, 0x54
	.zero		2


	//----- nvinfo : EIATTR_SYSCALL_OFFSETS
	.align		4
        /*08cc*/ 	.byte	0x04, 0x46
        /*08ce*/ 	.short	(.L_1340 - .L_1339)


	//   ....[0]....
.L_1339:
        /*08d0*/ 	.word	0x00000c20


	//   ....[1]....
        /*08d4*/ 	.word	0x00000d10


	//   ....[2]....
        /*08d8*/ 	.word	0x00000e70


	//   ....[3]....
        /*08dc*/ 	.word	0x00000f60


	//   ....[4]....
        /*08e0*/ 	.word	0x0000d450


	//   ....[5]....
        /*08e4*/ 	.word	0x0000d580


	//   ....[6]....
        /*08e8*/ 	.word	0x0000d6a0


	//   ....[7]....
        /*08ec*/ 	.word	0x0000d7c0


	//----- nvinfo : EIATTR_MBARRIER_INSTR_OFFSETS
	.align		4
.L_1340:
        /*08f0*/ 	.byte	0x04, 0x39
        /*08f2*/ 	.short	(.L_1342 - .L_1341)


	//   ....[0]....
.L_1341:
        /*08f4*/ 	.word	0x000002f0
        /*08f8*/ 	.word	0x000000ff
        /*08fc*/ 	.word	0x00030c00
        /*0900*/ 	.short	0x0100
        /*0902*/ 	.byte	0x06
	.zero		1


	//   ....[1]....
        /*0904*/ 	.word	0x000003f0
        /*0908*/ 	.word	0x000000ff
        /*090c*/ 	.word	0x00030c10
        /*0910*/ 	.short	0x0100
        /*0912*/ 	.byte	0x08
	.zero		1


	//   ....[2]....
        /*0914*/ 	.word	0x00000400
        /*0918*/ 	.word	0x000000ff
        /*091c*/ 	.word	0x00030c20
        /*0920*/ 	.short	0x0100
        /*0922*/ 	.byte	0x08
	.zero		1


	//   ....[3]....
        /*0924*/ 	.word	0x00000410
        /*0928*/ 	.word	0x000000ff
        /*092c*/ 	.word	0x00030c18
        /*0930*/ 	.short	0x0100
        /*0932*/ 	.byte	0x08
	.zero		1


	//   ....[4]....
        /*0934*/ 	.word	0x00000420
        /*0938*/ 	.word	0x000000ff
        /*093c*/ 	.word	0x00030c28
        /*0940*/ 	.short	0x0100
        /*0942*/ 	.byte	0x08
	.zero		1


	//   ....[5]....
        /*0944*/ 	.word	0x00000550
        /*0948*/ 	.word	0x000000ff
        /*094c*/ 	.word	0x00030c30
        /*0950*/ 	.short	0x0100
        /*0952*/ 	.byte	0x08
	.zero		1


	//   ....[6]....
        /*0954*/ 	.word	0x00000560
        /*0958*/ 	.word	0x000000ff
        /*095c*/ 	.word	0x00030c40
        /*0960*/ 	.short	0x0100
        /*0962*/ 	.byte	0x08
	.zero		1


	//   ....[7]....
        /*0964*/ 	.word	0x00000570
        /*0968*/ 	.word	0x000000ff
        /*096c*/ 	.word	0x00030c38
        /*0970*/ 	.short	0x0100
        /*0972*/ 	.byte	0x08
	.zero		1


	//   ....[8]....
        /*0974*/ 	.word	0x00000580
        /*0978*/ 	.word	0x000000ff
        /*097c*/ 	.word	0x00030c48
        /*0980*/ 	.short	0x0100
        /*0982*/ 	.byte	0x08
	.zero		1


	//   ....[9]....
        /*0984*/ 	.word	0x00001000
        /*0988*/ 	.word	0x000000de
        /*098c*/ 	.word	0x00030c00
        /*0990*/ 	.short	0x010a
        /*0992*/ 	.byte	0x3f
	.zero		1


	//   ....[10]....
        /*0994*/ 	.word	0x00001120
        /*0998*/ 	.word	0x000000de
        /*099c*/ 	.word	0x00030c00
        /*09a0*/ 	.short	0x010a
        /*09a2*/ 	.byte	0x3f
	.zero		1


	//   ....[11]....
        /*09a4*/ 	.word	0x000019d0
        /*09a8*/ 	.word	0x00000008
        /*09ac*/ 	.word	0x00030c10
        /*09b0*/ 	.short	0x010a
        /*09b2*/ 	.byte	0x3f
	.zero		1


	//   ....[12]....
        /*09b4*/ 	.word	0x00001a40
        /*09b8*/ 	.word	0x00000008
        /*09bc*/ 	.word	0x00030c10
        /*09c0*/ 	.short	0x010a
        /*09c2*/ 	.byte	0x3f
	.zero		1


	//   ....[13]....
        /*09c4*/ 	.word	0x00001e20
        /*09c8*/ 	.word	0x00000008
        /*09cc*/ 	.word	0x00030c30
        /*09d0*/ 	.short	0x010a
        /*09d2*/ 	.byte	0x3f
	.zero		1


	//   ....[14]....
        /*09d4*/ 	.word	0x00001ea0
        /*09d8*/ 	.word	0x00000008
        /*09dc*/ 	.word	0x00030c30
        /*09e0*/ 	.short	0x010a
        /*09e2*/ 	.byte	0x3f
	.zero		1


	//   ....[15]....
        /*09e4*/ 	.word	0x00004f10
        /*09e8*/ 	.word	0x00000009
        /*09ec*/ 	.word	0x00000000
        /*09f0*/ 	.short	0x0101
        /*09f2*/ 	.byte	0x3f
	.zero		1


	//   ....[16]....
        /*09f4*/ 	.word	0x00005360
        /*09f8*/ 	.word	0x00000008
        /*09fc*/ 	.word	0x00000000
        /*0a00*/ 	.short	0x0101
        /*0a02*/ 	.byte	0x3f
	.zero		1


	//   ....[17]....
        /*0a04*/ 	.word	0x00005c20
        /*0a08*/ 	.word	0x00000006
        /*0a0c*/ 	.word	0x00030c10
        /*0a10*/ 	.short	0x010a
        /*0a12*/ 	.byte	0x3f
	.zero		1


	//   ....[18]....
        /*0a14*/ 	.word	0x00005ca0
        /*0a18*/ 	.word	0x00000006
        /*0a1c*/ 	.word	0x00030c10
        /*0a20*/ 	.short	0x010a
        /*0a22*/ 	.byte	0x3f
	.zero		1


	//   ....[19]....
        /*0a24*/ 	.word	0x000060a0
        /*0a28*/ 	.word	0x00000006
        /*0a2c*/ 	.word	0x00030c30
        /*0a30*/ 	.short	0x010a
        /*0a32*/ 	.byte	0x3f
	.zero		1


	//   ....[20]....
        /*0a34*/ 	.word	0x00006130
        /*0a38*/ 	.word	0x00000006
        /*0a3c*/ 	.word	0x00030c30
        /*0a40*/ 	.short	0x010a
        /*0a42*/ 	.byte	0x3f
	.zero		1


	//   ....[21]....
        /*0a44*/ 	.word	0x00008900
        /*0a48*/ 	.word	0x00000007
        /*0a4c*/ 	.word	0x00000000
        /*0a50*/ 	.short	0x0101
        /*0a52*/ 	.byte	0x3f
	.zero		1


	//   ....[22]....
        /*0a54*/ 	.word	0x00008d70
        /*0a58*/ 	.word	0x00000006
        /*0a5c*/ 	.word	0x00000000
        /*0a60*/ 	.short	0x0101
        /*0a62*/ 	.byte	0x3f
	.zero		1


	//   ....[23]....
        /*0a64*/ 	.word	0x000095d0
        /*0a68*/ 	.word	0x00000007
        /*0a6c*/ 	.word	0x00030c10
        /*0a70*/ 	.short	0x010a
        /*0a72*/ 	.byte	0x3f
	.zero		1


	//   ....[24]....
        /*0a74*/ 	.word	0x00009650
        /*0a78*/ 	.word	0x00000007
        /*0a7c*/ 	.word	0x00030c10
        /*0a80*/ 	.short	0x010a
        /*0a82*/ 	.byte	0x3f
	.zero		1


	//   ....[25]....
        /*0a84*/ 	.word	0x00009a60
        /*0a88*/ 	.word	0x00000007
        /*0a8c*/ 	.word	0x00030c30
        /*0a90*/ 	.short	0x010a
        /*0a92*/ 	.byte	0x3f
	.zero		1


	//   ....[26]....
        /*0a94*/ 	.word	0x00009af0
        /*0a98*/ 	.word	0x00000007
        /*0a9c*/ 	.word	0x00030c30
        /*0aa0*/ 	.short	0x010a
        /*0aa2*/ 	.byte	0x3f
	.zero		1


	//   ....[27]....
        /*0aa4*/ 	.word	0x0000cc20
        /*0aa8*/ 	.word	0x00000008
        /*0aac*/ 	.word	0x00000000
        /*0ab0*/ 	.short	0x0101
        /*0ab2*/ 	.byte	0x3f
	.zero		1


	//   ....[28]....
        /*0ab4*/ 	.word	0x0000d090
        /*0ab8*/ 	.word	0x00000007
        /*0abc*/ 	.word	0x00000000
        /*0ac0*/ 	.short	0x0101
        /*0ac2*/ 	.byte	0x3f
	.zero		1


	//   ....[29]....
        /*0ac4*/ 	.word	0x00010990
        /*0ac8*/ 	.word	0x00000010
        /*0acc*/ 	.word	0x00030c20
        /*0ad0*/ 	.short	0x010a
        /*0ad2*/ 	.byte	0x3f
	.zero		1


	//   ....[30]....
        /*0ad4*/ 	.word	0x00010f60
        /*0ad8*/ 	.word	0x00000010
        /*0adc*/ 	.word	0x00030c40
        /*0ae0*/ 	.short	0x010a
        /*0ae2*/ 	.byte	0x3f
	.zero		1


	//   ....[31]....
        /*0ae4*/ 	.word	0x00011190
        /*0ae8*/ 	.word	0x00000010
        /*0aec*/ 	.word	0x00030c28
        /*0af0*/ 	.short	0x010a
        /*0af2*/ 	.byte	0x3f
	.zero		1


	//   ....[32]....
        /*0af4*/ 	.word	0x000113c0
        /*0af8*/ 	.word	0x00000010
        /*0afc*/ 	.word	0x00030c48
        /*0b00*/ 	.short	0x010a
        /*0b02*/ 	.byte	0x3f
	.zero		1


	//   ....[33]....
        /*0b04*/ 	.word	0x000115a0
        /*0b08*/ 	.word	0x00000010
        /*0b0c*/ 	.word	0x00030c20
        /*0b10*/ 	.short	0x010a
        /*0b12*/ 	.byte	0x3f
	.zero		1


	//   ....[34]....
        /*0b14*/ 	.word	0x00011850
        /*0b18*/ 	.word	0x00000010
        /*0b1c*/ 	.word	0x00030c40
        /*0b20*/ 	.short	0x010a
        /*0b22*/ 	.byte	0x3f
	.zero		1


	//   ....[35]....
        /*0b24*/ 	.word	0x00011a50
        /*0b28*/ 	.word	0x00000010
        /*0b2c*/ 	.word	0x00030c28
        /*0b30*/ 	.short	0x010a
        /*0b32*/ 	.byte	0x3f
	.zero		1


	//   ....[36]....
        /*0b34*/ 	.word	0x00011cd0
        /*0b38*/ 	.word	0x00000003
        /*0b3c*/ 	.word	0x00030c40
        /*0b40*/ 	.short	0x010a
        /*0b42*/ 	.byte	0x3f
	.zero		1


	//   ....[37]....
        /*0b44*/ 	.word	0x000120a0
        /*0b48*/ 	.word	0x00000006
        /*0b4c*/ 	.word	0x00000000
        /*0b50*/ 	.short	0x010a
        /*0b52*/ 	.byte	0x3f
	.zero		1


	//   ....[38]....
        /*0b54*/ 	.word	0x00012100
        /*0b58*/ 	.word	0x00000003
        /*0b5c*/ 	.word	0x00000000
        /*0b60*/ 	.short	0x010a
        /*0b62*/ 	.byte	0x3f
	.zero		1


	//   ....[39]....
        /*0b64*/ 	.word	0x00012160
        /*0b68*/ 	.word	0x00000002
        /*0b6c*/ 	.word	0x00000000
        /*0b70*/ 	.short	0x010a
        /*0b72*/ 	.byte	0x3f
	.zero		1


	//   ....[40]....
        /*0b74*/ 	.word	0x00012190
        /*0b78*/ 	.word	0x00000003
        /*0b7c*/ 	.word	0x00000000
        /*0b80*/ 	.short	0x010a
        /*0b82*/ 	.byte	0x3f
	.zero		1


	//   ....[41]....
        /*0b84*/ 	.word	0x00012270
        /*0b88*/ 	.word	0x000000de
        /*0b8c*/ 	.word	0x00030c00
        /*0b90*/ 	.short	0x010a
        /*0b92*/ 	.byte	0x3f
	.zero		1


	//   ....[42]....
        /*0b94*/ 	.word	0x000122c0
        /*0b98*/ 	.word	0x00000008
        /*0b9c*/ 	.word	0x00030c10
        /*0ba0*/ 	.short	0x010a
        /*0ba2*/ 	.byte	0x3f
	.zero		1


	//   ....[43]....
        /*0ba4*/ 	.word	0x00012310
        /*0ba8*/ 	.word	0x00000008
        /*0bac*/ 	.word	0x00030c30
        /*0bb0*/ 	.short	0x010a
        /*0bb2*/ 	.byte	0x3f
	.zero		1


	//   ....[44]....
        /*0bb4*/ 	.word	0x00012360
        /*0bb8*/ 	.word	0x00000006
        /*0bbc*/ 	.word	0x00030c10
        /*0bc0*/ 	.short	0x010a
        /*0bc2*/ 	.byte	0x3f
	.zero		1


	//   ....[45]....
        /*0bc4*/ 	.word	0x000123b0
        /*0bc8*/ 	.word	0x00000006
        /*0bcc*/ 	.word	0x00030c30
        /*0bd0*/ 	.short	0x010a
        /*0bd2*/ 	.byte	0x3f
	.zero		1


	//   ....[46]....
        /*0bd4*/ 	.word	0x00012400
        /*0bd8*/ 	.word	0x00000007
        /*0bdc*/ 	.word	0x00030c10
        /*0be0*/ 	.short	0x010a
        /*0be2*/ 	.byte	0x3f
	.zero		1


	//   ....[47]....
        /*0be4*/ 	.word	0x00012450
        /*0be8*/ 	.word	0x00000007
        /*0bec*/ 	.word	0x00030c30
        /*0bf0*/ 	.short	0x010a
        /*0bf2*/ 	.byte	0x3f
	.zero		1


	//   ....[48]....
        /*0bf4*/ 	.word	0x000125f0
        /*0bf8*/ 	.word	0x00000010
        /*0bfc*/ 	.word	0x00030c20
        /*0c00*/ 	.short	0x010a
        /*0c02*/ 	.byte	0x3f
	.zero		1


	//   ....[49]....
        /*0c04*/ 	.word	0x00012640
        /*0c08*/ 	.word	0x00000010
        /*0c0c*/ 	.word	0x00030c40
        /*0c10*/ 	.short	0x010a
        /*0c12*/ 	.byte	0x3f
	.zero		1


	//   ....[50]....
        /*0c14*/ 	.word	0x00012690
        /*0c18*/ 	.word	0x00000010
        /*0c1c*/ 	.word	0x00030c28
        /*0c20*/ 	.short	0x010a
        /*0c22*/ 	.byte	0x3f
	.zero		1


	//   ....[51]....
        /*0c24*/ 	.word	0x000126e0
        /*0c28*/ 	.word	0x00000010
        /*0c2c*/ 	.word	0x00030c48
        /*0c30*/ 	.short	0x010a
        /*0c32*/ 	.byte	0x3f
	.zero		1


	//   ....[52]....
        /*0c34*/ 	.word	0x00012740
        /*0c38*/ 	.word	0x00000010
        /*0c3c*/ 	.word	0x00030c20
        /*0c40*/ 	.short	0x010a
        /*0c42*/ 	.byte	0x3f
	.zero		1


	//   ....[53]....
        /*0c44*/ 	.word	0x00012790
        /*0c48*/ 	.word	0x00000010
        /*0c4c*/ 	.word	0x00030c40
        /*0c50*/ 	.short	0x010a
        /*0c52*/ 	.byte	0x3f
	.zero		1


	//   ....[54]....
        /*0c54*/ 	.word	0x000127e0
        /*0c58*/ 	.word	0x00000010
        /*0c5c*/ 	.word	0x00030c28
        /*0c60*/ 	.short	0x010a
        /*0c62*/ 	.byte	0x3f
	.zero		1


	//   ....[55]....
        /*0c64*/ 	.word	0x00012830
        /*0c68*/ 	.word	0x00000003
        /*0c6c*/ 	.word	0x00030c40
        /*0c70*/ 	.short	0x010a
        /*0c72*/ 	.byte	0x3f
	.zero		1


	//   ....[56]....
        /*0c74*/ 	.word	0x00012900
        /*0c78*/ 	.word	0x00000006
        /*0c7c*/ 	.word	0x00000000
        /*0c80*/ 	.short	0x010a
        /*0c82*/ 	.byte	0x3f
	.zero		1


	//   ....[57]....
        /*0c84*/ 	.word	0x00012950
        /*0c88*/ 	.word	0x00000003
        /*0c8c*/ 	.word	0x00000000
        /*0c90*/ 	.short	0x010a
        /*0c92*/ 	.byte	0x3f
	.zero		1


	//   ....[58]....
        /*0c94*/ 	.word	0x000129a0
        /*0c98*/ 	.word	0x00000002
        /*0c9c*/ 	.word	0x00000000
        /*0ca0*/ 	.short	0x010a
        /*0ca2*/ 	.byte	0x3f
	.zero		1


	//----- nvinfo : EIATTR_NUM_MBARRIERS
	.align		4
.L_1342:
        /*0ca4*/ 	.byte	0x03, 0x38
        /*0ca6*/ 	.short	0x0009


	//----- nvinfo : EIATTR_EXIT_INSTR_OFFSETS
	.align		4
        /*0ca8*/ 	.byte	0x04, 0x1c
        /*0caa*/ 	.short	(.L_1344 - .L_1343)


	//   ....[0]....
.L_1343:
        /*0cac*/ 	.word	0x000121e0


	//----- nvinfo : EIATTR_MAX_THREADS
	.align		4
.L_1344:
        /*0cb0*/ 	.byte	0x04, 0x05
        /*0cb2*/ 	.short	(.L_1346 - .L_1345)
.L_1345:
        /*0cb4*/ 	.word	0x00000180
        /*0cb8*/ 	.word	0x00000001
        /*0cbc*/ 	.word	0x00000001


	//----- nvinfo : EIATTR_CRS_STACK_SIZE
	.align		4
.L_1346:
        /*0cc0*/ 	.byte	0x04, 0x1e
        /*0cc2*/ 	.short	(.L_1348 - .L_1347)
.L_1347:
        /*0cc4*/ 	.word	0x00000000


	//----- nvinfo : EIATTR_CBANK_PARAM_SIZE
	.align		4
.L_1348:
        /*0cc8*/ 	.byte	0x03, 0x19
        /*0cca*/ 	.short	0x0970


	//----- nvinfo : EIATTR_PARAM_CBANK
	.align		4
        /*0ccc*/ 	.byte	0x04, 0x0a
        /*0cce*/ 	.short	(.L_1350 - .L_1349)
	.align		4
.L_1349:
        /*0cd0*/ 	.word	index@(.nv.constant0._ZN7cutlass13device_kernelIN5flash11enable_sm90INS1_16FlashAttnBwdSm90INS1_25CollectiveMainloopBwdSm90ILi2ELi2ELi2EN4cute5tupleIJNS5_1CILi1EEES8_S8_EEENS6_IJNS7_ILi128EEESA_NS7_ILi64EEEEEENS_6half_tEfNS_4arch4Sm90ELb0ELb1ELb0ELb0ELb1ELb1ELb0ELb0ELi2ELi1ELi2ELi2ELb0EEENS1_21CollectiveEpilogueBwdISC_SD_SF_Li256ELb0ELb0ELi1EEENS1_19SingleTileSchedulerILb0ELb0ELb0ELi128EEEEEEEEEvNT_6ParamsE)
        /*0cd4*/ 	.short	0x0210
        /*0cd6*/ 	.short	0x0970


	//----- nvinfo : EIATTR_SW_WAR
	.align		4
.L_1350:
        /*0cd8*/ 	.byte	0x04, 0x36
        /*0cda*/ 	.short	(.L_1352 - .L_1351)
.L_1351:
        /*0cdc*/ 	.word	0x00000008
.L_1352:


//--------------------- .nv.info._ZN7cutlass13device_kernelIN5flash11enable_sm90INS1_16FlashAttnBwdSm90INS1_25CollectiveMainloopBwdSm90ILi2ELi2ELi2EN4cute5tupleIJNS5_1CILi1EEES8_S8_EEENS6_IJNS7_ILi128EEESA_NS7_ILi64EEEEEENS_6half_tEfNS_4arch4Sm90ELb0ELb1ELb0ELb0ELb0ELb1ELb0ELb0ELi2ELi1ELi2ELi2ELb0EEENS1_24CollectiveEpilogueBwdGQAISC_fSF_Li256ELb0ELb0EEENS1_19SingleTileSchedulerILb0ELb0ELb0ELi128EEEEEEEEEvNT_6ParamsE --------------------------
	.section	.nv.info._ZN7cutlass13device_kernelIN5flash11enable_sm90INS1_16FlashAttnBwdSm90INS1_25CollectiveMainloopBwdSm90ILi2ELi2ELi2EN4cute5tupleIJNS5_1CILi1EEES8_S8_EEENS6_IJNS7_ILi128EEESA_NS7_ILi64EEEEEENS_6half_tEfNS_4arch4Sm90ELb0ELb1ELb0ELb0ELb0ELb1ELb0ELb0ELi2ELi1ELi2ELi2ELb0EEENS1_24CollectiveEpilogueBwdGQAISC_fSF_Li256ELb0ELb0EEENS1_19SingleTileSchedulerILb0ELb0ELb0ELi128EEEEEEEEEvNT_6ParamsE,"",@"SHT_CUDA_INFO"
	.sectionflags	@""
	.align	4


	//----- nvinfo : EIATTR_CUDA_API_VERSION
	.align		4
        /*0000*/ 	.byte	0x04, 0x37
        /*0002*/ 	.short	(.L_1354 - .L_1353)
.L_1353:
        /*0004*/ 	.word	0x00000082


	//----- nvinfo : EIATTR_KPARAM_INFO
	.align		4
.L_1354:
        /*0008*/ 	.byte	0x04, 0x17
        /*000a*/ 	.short	(.L_1356 - .L_1355)
.L_1355:
        /*000c*/ 	.word	0x00000000
        /*0010*/ 	.short	0x0000
        /*0012*/ 	.short	0x0070
        /*0014*/ 	.byte	0x00, 0xf0, 0x01, 0x1a


	//----- nvinfo : EIATTR_SPARSE_MMA_MASK
	.align		4
.L_1356:
        /*0018*/ 	.byte	0x03, 0x50
        /*001a*/ 	.short	0x0000


	//----- nvinfo : EIATTR_MAXREG_COUNT
	.align		4
        /*001c*/ 	.byte	0x03, 0x1b
        /*001e*/ 	.short	0x00a8


	//----- nvinfo : EIATTR_NUM_BARRIERS
	.align		4
        /*0020*/ 	.byte	0x02, 0x4c
        /*0022*/ 	.byte	0x10
	.zero		1


	//----- nvinfo : EIATTR_EXTERNS
	.align		4
        /*0024*/ 	.byte	0x04, 0x0f
        /*0026*/ 	.short	(.L_1358 - .L_1357)


	//   ....[0]....
	.align		4
.L_1357:
        /*0028*/ 	.word	index@(__assertfail)


	//----- nvinfo : EIATTR_ANNOTATIONS
	.align		4
.L_1358:
        /*002c*/ 	.byte	0x04, 0x55
        /*002e*/ 	.short	(.L_1360 - .L_1359)


	//   ....[0]....
.L_1359:
        /* <DEDUP_REMOVED lines=29> */


	//----- nvinfo : EIATTR_MERCURY_ISA_VERSION
	.align		4
.L_1360:
        /*01f0*/ 	.byte	0x03, 0x5f
        /*01f2*/ 	.short	0x0101


	//----- nvinfo : EIATTR_INT_WARP_WIDE_INSTR_OFFSETS
	.align		4
        /*01f4*/ 	.byte	0x04, 0x31
        /*01f6*/ 	.short	(.L_1362 - .L_1361)


	//   ....[0]....
.L_1361:
        /*01f8*/ 	.word	0x00000190


	//   ....[1]....
        /*01fc*/ 	.word	0x000001c0


	//----- nvinfo : EIATTR_COOP_GROUP_MASK_REGIDS
	.align		4
.L_1362:
        /*0200*/ 	.byte	0x04, 0x29
        /*0202*/ 	.short	(.L_1364 - .L_1363)


	//   ....[0]....
.L_1363:
        /*0204*/ 	.word	0xffffffff


	//   ....[1]....
        /*0208*/ 	.word	0xffffffff


	//   ....[2]....
        /*020c*/ 	.word	0xffffffff


	//   ....[3]....
        /*0210*/ 	.word	0xffffffff


	//   ....[4]....
        /*0214*/ 	.word	0xffffffff


	//   ....[5]....
        /*0218*/ 	.word	0xffffffff


	//   ....[6]....
        /*021c*/ 	.word	0xffffffff


	//   ....[7]....
        /*0220*/ 	.word	0xffffffff


	//   ....[8]....
        /*0224*/ 	.word	0xffffffff


	//   ....[9]....
        /*0228*/ 	.word	0xffffffff


	//   ....[10]....
        /*022c*/ 	.word	0xffffffff


	//   ....[11]....
        /*0230*/ 	.word	0xffffffff


	//   ....[12]....
        /*0234*/ 	.word	0xffffffff


	//   ....[13]....
        /*0238*/ 	.word	0xffffffff


	//   ....[14]....
        /*023c*/ 	.word	0xffffffff


	//   ....[15]....
        /*0240*/ 	.word	0xffffffff


	//   ....[16]....
        /*0244*/ 	.word	0xffffffff


	//   ....[17]....
        /*0248*/ 	.word	0xffffffff


	//   ....[18]....
        /*024c*/ 	.word	0xffffffff


	//   ....[19]....
        /*0250*/ 	.word	0xffffffff


	//   ....[20]....
        /*0254*/ 	.word	0xffffffff


	//   ....[21]....
        /*0258*/ 	.word	0xffffffff


	//   ....[22]....
        /*025c*/ 	.word	0xffffffff


	//   ....[23]....
        /*0260*/ 	.word	0xffffffff


	//   ....[24]....
        /*0264*/ 	.word	0xffffffff


	//   ....[25]....
        /*0268*/ 	.word	0xffffffff


	//   ....[26]....
        /*026c*/ 	.word	0xffffffff


	//   ....[27]....
        /*0270*/ 	.word	0xffffffff


	//   ....[28]....
        /*0274*/ 	.word	0xffffffff


	//   ....[29]....
        /*0278*/ 	.word	0xffffffff


	//   ....[30]....
        /*027c*/ 	.word	0xffffffff


	//   ....[31]....
        /*0280*/ 	.word	0xffffffff


	//   ....[32]....
        /*0284*/ 	.word	0xffffffff


	//   ....[33]....
        /*0288*/ 	.word	0xffffffff


	//   ....[34]....
        /*028c*/ 	.word	0xffffffff


	//   ....[35]....
        /*0290*/ 	.word	0xffffffff


	//   ....[36]....
        /*0294*/ 	.word	0xffffffff


	//   ....[37]....
        /*0298*/ 	.word	0xffffffff


	//   ....[38]....
        /*029c*/ 	.word	0xffffffff


	//   ....[39]....
        /*02a0*/ 	.word	0xffffffff


	//   ....[40]....
        /*02a4*/ 	.word	0xffffffff


	//   ....[41]....
        /*02a8*/ 	.word	0xffffffff


	//   ....[42]....
        /*02ac*/ 	.word	0xffffffff


	//   ....[43]....
        /*02b0*/ 	.word	0xffffffff


	//   ....[44]....
        /*02b4*/ 	.word	0xffffffff


	//   ....[45]....
        /*02b8*/ 	.word	0xffffffff


	//   ....[46]....
        /*02bc*/ 	.word	0xffffffff


	//   ....[47]....
        /*02c0*/ 	.word	0xffffffff


	//   ....[48]....
        /*02c4*/ 	.word	0xffffffff


	//   ....[49]....
        /*02c8*/ 	.word	0xffffffff


	//   ....[50]....
        /*02cc*/ 	.word	0xffffffff


	//   ....[51]....
        /*02d0*/ 	.word	0xffffffff


	//   ....[52]....
        /*02d4*/ 	.word	0xffffffff


	//   ....[53]....
        /*02d8*/ 	.word	0xffffffff


	//   ....[54]....
        /*02dc*/ 	.word	0xffffffff


	//   ....[55]....
        /*02e0*/ 	.word	0xffffffff


	//   ....[56]....
        /*02e4*/ 	.word	0xffffffff


	//   ....[57]....
        /*02e8*/ 	.word	0xffffffff


	//   ....[58]....
        /*02ec*/ 	.word	0xffffffff


	//   ....[59]....
        /*02f0*/ 	.word	0xffffffff


	//   ....[60]....
        /*02f4*/ 	.word	0xffffffff


	//   ....[61]....
        /*02f8*/ 	.word	0xffffffff


	//   ....[62]....
        /*02fc*/ 	.word	0xffffffff


	//   ....[63]....
        /*0300*/ 	.word	0xffffffff


	//   ....[64]....
        /*0304*/ 	.word	0xffffffff


	//   ....[65]....
        /*0308*/ 	.word	0xffffffff


	//   ....[66]....
        /*030c*/ 	.word	0xffffffff


	//   ....[67]....
        /*0310*/ 	.word	0xffffffff


	//   ....[68]....
        /*0314*/ 	.word	0xffffffff


	//   ....[69]....
        /*0318*/ 	.word	0xffffffff


	//   ....[70]....
        /*031c*/ 	.word	0xffffffff


	//   ....[71]....
        /*0320*/ 	.word	0xffffffff


	//   ....[72]....
        /*0324*/ 	.word	0xffffffff


	//   ....[73]....
        /*0328*/ 	.word	0xffffffff


	//   ....[74]....
        /*032c*/ 	.word	0xffffffff


	//   ....[75]....
        /*0330*/ 	.word	0xffffffff


	//   ....[76]....
        /*0334*/ 	.word	0xffffffff


	//   ....[77]....
        /*0338*/ 	.word	0xffffffff


	//   ....[78]....
        /*033c*/ 	.word	0xffffffff


	//   ....[79]....
        /*0340*/ 	.word	0xffffffff


	//   ....[80]....
        /*0344*/ 	.word	0xffffffff


	//   ....[81]....
        /*0348*/ 	.word	0xffffffff


	//   ....[82]....
        /*034c*/ 	.word	0xffffffff


	//   ....[83]....
        /*0350*/ 	.word	0xffffffff


	//   ....[84]....
        /*0354*/ 	.word	0xffffffff


	//   ....[85]....
        /*0358*/ 	.word	0xffffffff


	//   ....[86]....
        /*035c*/ 	.word	0xffffffff


	//   ....[87]....
        /*0360*/ 	.word	0xffffffff


	//   ....[88]....
        /*0364*/ 	.word	0xffffffff


	//   ....[89]....
        /*0368*/ 	.word	0xffffffff


	//   ....[90]....
        /*036c*/ 	.word	0xffffffff


	//   ....[91]....
        /*0370*/ 	.word	0xffffffff


	//   ....[92]....
        /*0374*/ 	.word	0xffffffff


	//   ....[93]....
        /*0378*/ 	.word	0xffffffff


	//   ....[94]....
        /*037c*/ 	.word	0xffffffff


	//   ....[95]....
        /*0380*/ 	.word	0xffffffff


	//   ....[96]....
        /*0384*/ 	.word	0xffffffff


	//   ....[97]....
        /*0388*/ 	.word	0xffffffff


	//   ....[98]....
        /*038c*/ 	.word	0xffffffff


	//   ....[99]....
        /*0390*/ 	.word	0xffffffff


	//   ....[100]....
        /*0394*/ 	.word	0xffffffff


	//   ....[101]....
        /*0398*/ 	.word	0xffffffff


	//   ....[102]....
        /*039c*/ 	.word	0xffffffff


	//   ....[103]....
        /*03a0*/ 	.word	0xffffffff


	//   ....[104]....
        /*03a4*/ 	.word	0xffffffff


	//   ....[105]....
        /*03a8*/ 	.word	0xffffffff


	//   ....[106]....
        /*03ac*/ 	.word	0xffffffff


	//   ....[107]....
        /*03b0*/ 	.word	0xffffffff


	//   ....[108]....
        /*03b4*/ 	.word	0xffffffff


	//   ....[109]....
        /*03b8*/ 	.word	0xffffffff


	//   ....[110]....
        /*03bc*/ 	.word	0xffffffff


	//   ....[111]....
        /*03c0*/ 	.word	0xffffffff


	//   ....[112]....
        /*03c4*/ 	.word	0xffffffff


	//   ....[113]....
        /*03c8*/ 	.word	0xffffffff


	//   ....[114]....
        /*03cc*/ 	.word	0xffffffff


	//   ....[115]....
        /*03d0*/ 	.word	0xffffffff


	//   ....[116]....
        /*03d4*/ 	.word	0xffffffff


	//   ....[117]....
        /*03d8*/ 	.word	0xffffffff


	//   ....[118]....
        /*03dc*/ 	.word	0xffffffff


	//   ....[119]....
        /*03e0*/ 	.word	0xffffffff


	//   ....[120]....
        /*03e4*/ 	.word	0xffffffff


	//   ....[121]....
        /*03e8*/ 	.word	0xffffffff


	//   ....[122]....
        /*03ec*/ 	.word	0xffffffff


	//   ....[123]....
        /*03f0*/ 	.word	0xffffffff


	//   ....[124]....
        /*03f4*/ 	.word	0xffffffff


	//   ....[125]....
        /*03f8*/ 	.word	0xffffffff


	//   ....[126]....
        /*03fc*/ 	.word	0xffffffff


	//   ....[127]....
        /*0400*/ 	.word	0xffffffff


	//   ....[128]....
        /*0404*/ 	.word	0xffffffff


	//   ....[129]....
        /*0408*/ 	.word	0xffffffff


	//   ....[130]....
        /*040c*/ 	.word	0xffffffff


	//   ....[131]....
        /*0410*/ 	.word	0xffffffff


	//   ....[132]....
        /*0414*/ 	.word	0xffffffff


	//   ....[133]....
        /*0418*/ 	.word	0xffffffff


	//   ....[134]....
        /*041c*/ 	.word	0xffffffff


	//   ....[135]....
        /*0420*/ 	.word	0xffffffff


	//   ....[136]....
        /*0424*/ 	.word	0xffffffff


	//   ....[137]....
        /*0428*/ 	.word	0xffffffff


	//   ....[138]....
        /*042c*/ 	.word	0xffffffff


	//   ....[139]....
        /*0430*/ 	.word	0xffffffff


	//   ....[140]....
        /*0434*/ 	.word	0xffffffff


	//   ....[141]....
        /*0438*/ 	.word	0xffffffff


	//   ....[142]....
        /*043c*/ 	.word	0xffffffff


	//   ....[143]....
        /*0440*/ 	.word	0xffffffff


	//   ....[144]....
        /*0444*/ 	.word	0xffffffff


	//   ....[145]....
        /*0448*/ 	.word	0xffffffff


	//   ....[146]....
        /*044c*/ 	.word	0xffffffff


	//   ....[147]....
        /*0450*/ 	.word	0xffffffff


	//   ....[148]....
        /*0454*/ 	.word	0xffffffff


	//   ....[149]....
        /*0458*/ 	.word	0xffffffff


	//   ....[150]....
        /*045c*/ 	.word	0xffffffff


	//   ....[151]....
        /*0460*/ 	.word	0xffffffff


	//   ....[152]....
        /*0464*/ 	.word	0xffffffff


	//   ....[153]....
        /*0468*/ 	.word	0xffffffff


	//   ....[154]....
        /*046c*/ 	.word	0xffffffff


	//   ....[155]....
        /*0470*/ 	.word	0xffffffff


	//   ....[156]....
        /*0474*/ 	.word	0xffffffff


	//   ....[157]....
        /*0478*/ 	.word	0xffffffff


	//   ....[158]....
        /*047c*/ 	.word	0xffffffff


	//   ....[159]....
        /*0480*/ 	.word	0xffffffff


	//   ....[160]....
        /*0484*/ 	.word	0xffffffff


	//   ....[161]....
        /*0488*/ 	.word	0xffffffff


	//   ....[162]....
        /*048c*/ 	.word	0xffffffff


	//   ....[163]....
        /*0490*/ 	.word	0xffffffff


	//   ....[164]....
        /*0494*/ 	.word	0xffffffff


	//   ....[165]....
        /*0498*/ 	.word	0xffffffff


	//   ....[166]....
        /*049c*/ 	.word	0xffffffff


	//   ....[167]....
        /*04a0*/ 	.word	0xffffffff


	//   ....[168]....
        /*04a4*/ 	.word	0xffffffff


	//   ....[169]....
        /*04a8*/ 	.word	0xffffffff


	//   ....[170]....
        /*04ac*/ 	.word	0xffffffff


	//   ....[171]....
        /*04b0*/ 	.word	0xffffffff


	//   ....[172]....
        /*04b4*/ 	.word	0xffffffff


	//   ....[173]....
        /*04b8*/ 	.word	0xffffffff


	//   ....[174]....
        /*04bc*/ 	.word	0xffffffff


	//   ....[175]....
        /*04c0*/ 	.word	0xffffffff


	//   ....[176]....
        /*04c4*/ 	.word	0xffffffff


	//   ....[177]....
        /*04c8*/ 	.word	0xffffffff


	//   ....[178]....
        /*04cc*/ 	.word	0xffffffff


	//   ....[179]....
        /*04d0*/ 	.word	0xffffffff


	//   ....[180]....
        /*04d4*/ 	.word	0xffffffff


	//   ....[181]....
        /*04d8*/ 	.word	0xffffffff


	//   ....[182]....
        /*04dc*/ 	.word	0xffffffff


	//   ....[183]....
        /*04e0*/ 	.word	0xffffffff


	//   ....[184]....
        /*04e4*/ 	.word	0xffffffff


	//   ....[185]....
        /*04e8*/ 	.word	0xffffffff


	//   ....[186]....
        /*04ec*/ 	.word	0xffffffff


	//   ....[187]....
        /*04f0*/ 	.word	0xffffffff


	//   ....[188]....
        /*04f4*/ 	.word	0xffffffff


	//   ....[189]....
        /*04f8*/ 	.word	0xffffffff


	//   ....[190]....
        /*04fc*/ 	.word	0xffffffff


	//   ....[191]....
        /*0500*/ 	.word	0xffffffff


	//   ....[192]....
        /*0504*/ 	.word	0xffffffff


	//   ....[193]....
        /*0508*/ 	.word	0xffffffff


	//   ....[194]....
        /*050c*/ 	.word	0xffffffff


	//   ....[195]....
        /*0510*/ 	.word	0xffffffff


	//   ....[196]....
        /*0514*/ 	.word	0xffffffff


	//   ....[197]....
        /*0518*/ 	.word	0xffffffff


	//   ....[198]....
        /*051c*/ 	.word	0xffffffff


	//   ....[199]....
        /*0520*/ 	.word	0x0500000f


	//----- nvinfo : EIATTR_COOP_GROUP_INSTR_OFFSETS
	.align		4
.L_1364:
        /*0524*/ 	.byte	0x04, 0x28
        /*0526*/ 	.short	(.L_1366 - .L_1365)


	//   ....[0]....
.L_1365:
        /*0528*/ 	.word	0x00000070


	//   ....[1]....
        /*052c*/ 	.word	0x000001a0


	//   ....[2]....
        /*0530*/ 	.word	0x000001f0


	//   ....[3]....
        /*0534*/ 	.word	0x000003e0


	//   ....[4]....
        /*0538*/ 	.word	0x00000600


	//   ....[5]....
        /*053c*/ 	.word	0x00000f50


	//   ....[6]....
        /*0540*/ 	.word	0x00002110


	//   ....[7]....
        /*0544*/ 	.word	0x00002260


	//   ....[8]....
        /*0548*/ 	.word	0x000023f0


	//   ....[9]....
        /*054c*/ 	.word	0x00002490


	//   ....[10]....
        /*0550*/ 	.word	0x000024c0


	//   ....[11]....
        /*0554*/ 	.word	0x000025c0


	//   ....[12]....
        /*0558*/ 	.word	0x00002830


	//   ....[13]....
        /*055c*/ 	.word	0x00002910


	//   ....[14]....
        /*0560*/ 	.word	0x000029d0


	//   ....[15]....
        /*0564*/ 	.word	0x00002d90


	//   ....[16]....
        /*0568*/ 	.word	0x00002db0


	//   ....[17]....
        /*056c*/ 	.word	0x00002de0


	//   ....[18]....
        /*0570*/ 	.word	0x00002df0


	//   ....[19]....
        /*0574*/ 	.word	0x00002fd0


	//   ....[20]....
        /*0578*/ 	.word	0x00003160


	//   ....[21]....
        /*057c*/ 	.word	0x000031c0


	//   ....[22]....
        /*0580*/ 	.word	0x00003200


	//   ....[23]....
        /*0584*/ 	.word	0x00003350


	//   ....[24]....
        /*0588*/ 	.word	0x00003380


	//   ....[25]....
        /*058c*/ 	.word	0x000033a0


	//   ....[26]....
        /*0590*/ 	.word	0x000033c0


	//   ....[27]....
        /*0594*/ 	.word	0x00003410


	//   ....[28]....
        /*0598*/ 	.word	0x00003420


	//   ....[29]....
        /*059c*/ 	.word	0x00003430


	//   ....[30]....
        /*05a0*/ 	.word	0x00003550


	//   ....[31]....
        /*05a4*/ 	.word	0x00003570


	//   ....[32]....
        /*05a8*/ 	.word	0x00003580


	//   ....[33]....
        /*05ac*/ 	.word	0x000035a0


	//   ....[34]....
        /*05b0*/ 	.word	0x000035b0


	//   ....[35]....
        /*05b4*/ 	.word	0x000035c0


	//   ....[36]....
        /*05b8*/ 	.word	0x000035f0


	//   ....[37]....
        /*05bc*/ 	.word	0x00003670


	//   ....[38]....
        /*05c0*/ 	.word	0x000036d0


	//   ....[39]....
        /*05c4*/ 	.word	0x00003700


	//   ....[40]....
        /*05c8*/ 	.word	0x00003710


	//   ....[41]....
        /*05cc*/ 	.word	0x00003730


	//   ....[42]....
        /*05d0*/ 	.word	0x000037a0


	//   ....[43]....
        /*05d4*/ 	.word	0x000037b0


	//   ....[44]....
        /*05d8*/ 	.word	0x000037e0


	//   ....[45]....
        /*05dc*/ 	.word	0x00003910


	//   ....[46]....
        /*05e0*/ 	.word	0x00003930


	//   ....[47]....
        /*05e4*/ 	.word	0x00003940


	//   ....[48]....
        /*05e8*/ 	.word	0x00003950


	//   ....[49]....
        /*05ec*/ 	.word	0x00003960


	//   ....[50]....
        /*05f0*/ 	.word	0x00003970


	//   ....[51]....
        /*05f4*/ 	.word	0x00003980


	//   ....[52]....
        /*05f8*/ 	.word	0x000039e0


	//   ....[53]....
        /*05fc*/ 	.word	0x00003a40


	//   ....[54]....
        /*0600*/ 	.word	0x00003a70


	//   ....[55]....
        /*0604*/ 	.word	0x00003ab0


	//   ....[56]....
        /*0608*/ 	.word	0x00003ac0


	//   ....[57]....
        /*060c*/ 	.word	0x00003ae0


	//   ....[58]....
        /*0610*/ 	.word	0x00003af0


	//   ....[59]....
        /*0614*/ 	.word	0x00003b00


	//   ....[60]....
        /*0618*/ 	.word	0x00003b10


	//   ....[61]....
        /*061c*/ 	.word	0x00003b20


	//   ....[62]....
        /*0620*/ 	.word	0x00003b60


	//   ....[63]....
        /*0624*/ 	.word	0x00003b70


	//   ....[64]....
        /*0628*/ 	.word	0x00003b80


	//   ....[65]....
        /*062c*/ 	.word	0x00003b90


	//   ....[66]....
        /*0630*/ 	.word	0x00003ba0


	//   ....[67]....
        /*0634*/ 	.word	0x00003bb0


	//   ....[68]....
        /*0638*/ 	.word	0x00003bc0


	//   ....[69]....
        /*063c*/ 	.word	0x00003bd0


	//   ....[70]....
        /*0640*/ 	.word	0x00006340


	//   ....[71]....
        /*0644*/ 	.word	0x00006380


	//   ....[72]....
        /*0648*/ 	.word	0x000063c0


	//   ....[73]....
        /*064c*/ 	.word	0x00006400


	//   ....[74]....
        /*0650*/ 	.word	0x00006430


	//   ....[75]....
        /*0654*/ 	.word	0x00006460


	//   ....[76]....
        /*0658*/ 	.word	0x00006710


	//   ....[77]....
        /*065c*/ 	.word	0x000067c0


	//   ....[78]....
        /*0660*/ 	.word	0x00006840


	//   ....[79]....
        /*0664*/ 	.word	0x00006880


	//   ....[80]....
        /*0668*/ 	.word	0x000068b0


	//   ....[81]....
        /*066c*/ 	.word	0x000068e0


	//   ....[82]....
        /*0670*/ 	.word	0x00006900


	//   ....[83]....
        /*0674*/ 	.word	0x00006940


	//   ....[84]....
        /*0678*/ 	.word	0x00006960


	//   ....[85]....
        /*067c*/ 	.word	0x000069b0


	//   ....[86]....
        /*0680*/ 	.word	0x00006a50


	//   ....[87]....
        /*0684*/ 	.word	0x00006a90


	//   ....[88]....
        /*0688*/ 	.word	0x00006ad0


	//   ....[89]....
        /*068c*/ 	.word	0x00006b40


	//   ....[90]....
        /*0690*/ 	.word	0x00006b80


	//   ....[91]....
        /*0694*/ 	.word	0x00006ba0


	//   ....[92]....
        /*0698*/ 	.word	0x00006c50


	//   ....[93]....
        /*069c*/ 	.word	0x00006d20


	//   ....[94]....
        /*06a0*/ 	.word	0x00006d50


	//   ....[95]....
        /*06a4*/ 	.word	0x00006d60


	//   ....[96]....
        /*06a8*/ 	.word	0x00006d90


	//   ....[97]....
        /*06ac*/ 	.word	0x00006dd0


	//   ....[98]....
        /*06b0*/ 	.word	0x00006e00


	//   ....[99]....
        /*06b4*/ 	.word	0x00006eb0


	//   ....[100]....
        /*06b8*/ 	.word	0x00006f50


	//   ....[101]....
        /*06bc*/ 	.word	0x00006f90


	//   ....[102]....
        /*06c0*/ 	.word	0x000073a0


	//   ....[103]....
        /*06c4*/ 	.word	0x000073b0


	//   ....[104]....
        /*06c8*/ 	.word	0x000073c0


	//   ....[105]....
        /*06cc*/ 	.word	0x000073d0


	//   ....[106]....
        /*06d0*/ 	.word	0x000073e0


	//   ....[107]....
        /*06d4*/ 	.word	0x000073f0


	//   ....[108]....
        /*06d8*/ 	.word	0x00007420


	//   ....[109]....
        /*06dc*/ 	.word	0x00007450


	//   ....[110]....
        /*06e0*/ 	.word	0x00007460


	//   ....[111]....
        /*06e4*/ 	.word	0x00007490


	//   ....[112]....
        /*06e8*/ 	.word	0x000074c0


	//   ....[113]....
        /*06ec*/ 	.word	0x00007520


	//   ....[114]....
        /*06f0*/ 	.word	0x00007530


	//   ....[115]....
        /*06f4*/ 	.word	0x00007570


	//   ....[116]....
        /*06f8*/ 	.word	0x000075b0


	//   ....[117]....
        /*06fc*/ 	.word	0x000075f0


	//   ....[118]....
        /*0700*/ 	.word	0x00007600


	//   ....[119]....
        /*0704*/ 	.word	0x00007640


	//   ....[120]....
        /*0708*/ 	.word	0x00007680


	//   ....[121]....
        /*070c*/ 	.word	0x00007690


	//   ....[122]....
        /*0710*/ 	.word	0x000076d0


	//   ....[123]....
        /*0714*/ 	.word	0x00007710


	//   ....[124]....
        /*0718*/ 	.word	0x00007750


	//   ....[125]....
        /*071c*/ 	.word	0x00007760


	//   ....[126]....
        /*0720*/ 	.word	0x000077a0


	//   ....[127]....
        /*0724*/ 	.word	0x000077e0


	//   ....[128]....
        /*0728*/ 	.word	0x00007820


	//   ....[129]....
        /*072c*/ 	.word	0x00007860


	//   ....[130]....
        /*0730*/ 	.word	0x000078a0


	//   ....[131]....
        /*0734*/ 	.word	0x000078e0


	//   ....[132]....
        /*0738*/ 	.word	0x00007920


	//   ....[133]....
        /*073c*/ 	.word	0x00007940


	//   ....[134]....
        /*0740*/ 	.word	0x00009dc0


	//   ....[135]....
        /*0744*/ 	.word	0x00009e00


	//   ....[136]....
        /*0748*/ 	.word	0x00009e20


	//   ....[137]....
        /*074c*/ 	.word	0x00009e70


	//   ....[138]....
        /*0750*/ 	.word	0x00009f40


	//   ....[139]....
        /*0754*/ 	.word	0x0000a020


	//   ....[140]....
        /*0758*/ 	.word	0x0000a060


	//   ....[141]....
        /*075c*/ 	.word	0x0000a0f0


	//   ....[142]....
        /*0760*/ 	.word	0x0000a140


	//   ....[143]....
        /*0764*/ 	.word	0x0000a210


	//   ....[144]....
        /*0768*/ 	.word	0x0000a290


	//   ....[145]....
        /*076c*/ 	.word	0x0000a310


	//   ....[146]....
        /*0770*/ 	.word	0x0000a350


	//   ....[147]....
        /*0774*/ 	.word	0x0000a3c0


	//   ....[148]....
        /*0778*/ 	.word	0x0000a400


	//   ....[149]....
        /*077c*/ 	.word	0x0000a4c0


	//   ....[150]....
        /*0780*/ 	.word	0x0000a630


	//   ....[151]....
        /*0784*/ 	.word	0x0000a780


	//   ....[152]....
        /*0788*/ 	.word	0x0000a880


	//   ....[153]....
        /*078c*/ 	.word	0x0000a920


	//   ....[154]....
        /*0790*/ 	.word	0x0000aac0


	//   ....[155]....
        /*0794*/ 	.word	0x0000ae60


	//   ....[156]....
        /*0798*/ 	.word	0x0000b0e0


	//   ....[157]....
        /*079c*/ 	.word	0x0000b120


	//   ....[158]....
        /*07a0*/ 	.word	0x0000b150


	//   ....[159]....
        /*07a4*/ 	.word	0x0000b190


	//   ....[160]....
        /*07a8*/ 	.word	0x0000b1d0


	//   ....[161]....
        /*07ac*/ 	.word	0x0000b210


	//   ....[162]....
        /*07b0*/ 	.word	0x0000b250


	//   ....[163]....
        /*07b4*/ 	.word	0x0000b420


	//   ....[164]....
        /*07b8*/ 	.word	0x0000b460


	//   ....[165]....
        /*07bc*/ 	.word	0x0000b4a0


	//   ....[166]....
        /*07c0*/ 	.word	0x0000b630


	//   ....[167]....
        /*07c4*/ 	.word	0x0000b640


	//   ....[168]....
        /*07c8*/ 	.word	0x0000b650


	//   ....[169]....
        /*07cc*/ 	.word	0x0000b660


	//   ....[170]....
        /*07d0*/ 	.word	0x0000b670


	//   ....[171]....
        /*07d4*/ 	.word	0x0000b680


	//   ....[172]....
        /*07d8*/ 	.word	0x0000b6b0


	//   ....[173]....
        /*07dc*/ 	.word	0x0000b6e0


	//   ....[174]....
        /*07e0*/ 	.word	0x0000b720


	//   ....[175]....
        /*07e4*/ 	.word	0x0000b730


	//   ....[176]....
        /*07e8*/ 	.word	0x0000b780


	//   ....[177]....
        /*07ec*/ 	.word	0x0000b7c0


	//   ....[178]....
        /*07f0*/ 	.word	0x0000b7f0


	//   ....[179]....
        /*07f4*/ 	.word	0x0000b820


	//   ....[180]....
        /*07f8*/ 	.word	0x0000b840


	//   ....[181]....
        /*07fc*/ 	.word	0x0000b8b0


	//   ....[182]....
        /*0800*/ 	.word	0x0000b8c0


	//   ....[183]....
        /*0804*/ 	.word	0x0000b8f0


	//   ....[184]....
        /*0808*/ 	.word	0x0000b930


	//   ....[185]....
        /*080c*/ 	.word	0x0000b970


	//   ....[186]....
        /*0810*/ 	.word	0x0000b9b0


	//   ....[187]....
        /*0814*/ 	.word	0x0000b9d0


	//   ....[188]....
        /*0818*/ 	.word	0x0000ba10


	//   ....[189]....
        /*081c*/ 	.word	0x0000ba20


	//   ....[190]....
        /*0820*/ 	.word	0x0000ba30


	//   ....[191]....
        /*0824*/ 	.word	0x0000ba60


	//   ....[192]....
        /*0828*/ 	.word	0x0000baa0


	//   ....[193]....
        /*082c*/ 	.word	0x0000bae0


	//   ....[194]....
        /*0830*/ 	.word	0x0000bb10


	//   ....[195]....
        /*0834*/ 	.word	0x0000bb20


	//   ....[196]....
        /*0838*/ 	.word	0x0000bb50


	//   ....[197]....
        /*083c*/ 	.word	0x0000bb90


	//   ....[198]....
        /*0840*/ 	.word	0x0000dc80


	//   ....[199]....
        /*0844*/ 	.word	0x00010630


	//----- nvinfo : EIATTR_REG_RECONFIG
	.align		4
.L_1366:
        /*0848*/ 	.byte	0x01, 0x54
	.zero		2


	//----- nvinfo : EIATTR_SYSCALL_OFFSETS
	.align		4
        /*084c*/ 	.byte	0x04, 0x46
        /*084e*/ 	.short	(.L_1368 - .L_1367)


	//   ....[0]....
.L_1367:
        /*0850*/ 	.word	0x00000bb0


	//   ....[1]....
        /*0854*/ 	.word	0x00000ca0


	//   ....[2]....
        /*0858*/ 	.word	0x00000e00


	//   ....[3]....
        /*085c*/ 	.word	0x00000ef0


	//----- nvinfo : EIATTR_MBARRIER_INSTR_OFFSETS
	.align		4
.L_1368:
        /*0860*/ 	.byte	0x04, 0x39
        /*0862*/ 	.short	(.L_1370 - .L_1369)


	//   ....[0]....
.L_1369:
        /*0864*/ 	.word	0x00000290
        /*0868*/ 	.word	0x000000ff
        /*086c*/ 	.word	0x00030c00
        /*0870*/ 	.short	0x0100
        /*0872*/ 	.byte	0x06
	.zero		1


	//   ....[1]....
        /*0874*/ 	.word	0x00000390
        /*0878*/ 	.word	0x000000ff
        /*087c*/ 	.word	0x00030c10
        /*0880*/ 	.short	0x0100
        /*0882*/ 	.byte	0x08
	.zero		1


	//   ....[2]....
        /*0884*/ 	.word	0x000003a0
        /*0888*/ 	.word	0x000000ff
        /*088c*/ 	.word	0x00030c20
        /*0890*/ 	.short	0x0100
        /*0892*/ 	.byte	0x08
	.zero		1


	//   ....[3]....
        /*0894*/ 	.word	0x000003b0
        /*0898*/ 	.word	0x000000ff
        /*089c*/ 	.word	0x00030c18
        /*08a0*/ 	.short	0x0100
        /*08a2*/ 	.byte	0x08
	.zero		1


	//   ....[4]....
        /*08a4*/ 	.word	0x000003c0
        /*08a8*/ 	.word	0x000000ff
        /*08ac*/ 	.word	0x00030c28
        /*08b0*/ 	.short	0x0100
        /*08b2*/ 	.byte	0x08
	.zero		1


	//   ....[5]....
        /*08b4*/ 	.word	0x000004f0
        /*08b8*/ 	.word	0x000000ff
        /*08bc*/ 	.word	0x00030c30
        /*08c0*/ 	.short	0x0100
        /*08c2*/ 	.byte	0x08
	.zero		1


	//   ....[6]....
        /*08c4*/ 	.word	0x00000500
        /*08c8*/ 	.word	0x000000ff
        /*08cc*/ 	.word	0x00030c40
        /*08d0*/ 	.short	0x0100
        /*08d2*/ 	.byte	0x08
	.zero		1


	//   ....[7]....
        /*08d4*/ 	.word	0x00000510
        /*08d8*/ 	.word	0x000000ff
        /*08dc*/ 	.word	0x00030c38
        /*08e0*/ 	.short	0x0100
        /*08e2*/ 	.byte	0x08
	.zero		1


	//   ....[8]....
        /*08e4*/ 	.word	0x00000520
        /*08e8*/ 	.word	0x000000ff
        /*08ec*/ 	.word	0x00030c48
        /*08f0*/ 	.short	0x0100
        /*08f2*/ 	.byte	0x08
	.zero		1


	//   ....[9]....
        /*08f4*/ 	.word	0x00000f90
        /*08f8*/ 	.word	0x000000de
        /*08fc*/ 	.word	0x00030c00
        /*0900*/ 	.short	0x010a
        /*0902*/ 	.byte	0x3f
	.zero		1


	//   ....[10]....
        /*0904*/ 	.word	0x000010b0
        /*0908*/ 	.word	0x000000de
        /*090c*/ 	.word	0x00030c00
        /*0910*/ 	.short	0x010a
        /*0912*/ 	.byte	0x3f
	.zero		1


	//   ....[11]....
        /*0914*/ 	.word	0x00001b40
        /*0918*/ 	.word	0x00000008
        /*091c*/ 	.word	0x00030c10
        /*0920*/ 	.short	0x010a
        /*0922*/ 	.byte	0x3f
	.zero		1


	//   ....[12]....
        /*0924*/ 	.word	0x00001bb0
        /*0928*/ 	.word	0x00000008
        /*092c*/ 	.word	0x00030c10
        /*0930*/ 	.short	0x010a
        /*0932*/ 	.byte	0x3f
	.zero		1


	//   ....[13]....
        /*0934*/ 	.word	0x00001f90
        /*0938*/ 	.word	0x00000008
        /*093c*/ 	.word	0x00030c30
        /*0940*/ 	.short	0x010a
        /*0942*/ 	.byte	0x3f
	.zero		1


	//   ....[14]....
        /*0944*/ 	.word	0x00002010
        /*0948*/ 	.word	0x00000008
        /*094c*/ 	.word	0x00030c30
        /*0950*/ 	.short	0x010a
        /*0952*/ 	.byte	0x3f
	.zero		1


	//   ....[15]....
        /*0954*/ 	.word	0x00005080
        /*0958*/ 	.word	0x00000009
        /*095c*/ 	.word	0x00000000
        /*0960*/ 	.short	0x0101
        /*0962*/ 	.byte	0x3f
	.zero		1


	//   ....[16]....
        /*0964*/ 	.word	0x000054d0
        /*0968*/ 	.word	0x00000008
        /*096c*/ 	.word	0x00000000
        /*0970*/ 	.short	0x0101
        /*0972*/ 	.byte	0x3f
	.zero		1


	//   ....[17]....
        /*0974*/ 	.word	0x00005d80
        /*0978*/ 	.word	0x00000006
        /*097c*/ 	.word	0x00030c10
        /*0980*/ 	.short	0x010a
        /*0982*/ 	.byte	0x3f
	.zero		1


	//   ....[18]....
        /*0984*/ 	.word	0x00005e00
        /*0988*/ 	.word	0x00000006
        /*098c*/ 	.word	0x00030c10
        /*0990*/ 	.short	0x010a
        /*0992*/ 	.byte	0x3f
	.zero		1


	//   ....[19]....
        /*0994*/ 	.word	0x00006200
        /*0998*/ 	.word	0x00000006
        /*099c*/ 	.word	0x00030c30
        /*09a0*/ 	.short	0x010a
        /*09a2*/ 	.byte	0x3f
	.zero		1


	//   ....[20]....
        /*09a4*/ 	.word	0x00006290
        /*09a8*/ 	.word	0x00000006
        /*09ac*/ 	.word	0x00030c30
        /*09b0*/ 	.short	0x010a
        /*09b2*/ 	.byte	0x3f
	.zero		1


	//   ....[21]....
        /*09b4*/ 	.word	0x00008a60
        /*09b8*/ 	.word	0x00000007
        /*09bc*/ 	.word	0x00000000
        /*09c0*/ 	.short	0x0101
        /*09c2*/ 	.byte	0x3f
	.zero		1


	//   ....[22]....
        /*09c4*/ 	.word	0x00008ed0
        /*09c8*/ 	.word	0x00000006
        /*09cc*/ 	.word	0x00000000
        /*09d0*/ 	.short	0x0101
        /*09d2*/ 	.byte	0x3f
	.zero		1


	//   ....[23]....
        /*09d4*/ 	.word	0x00009720
        /*09d8*/ 	.word	0x00000007
        /*09dc*/ 	.word	0x00030c10
        /*09e0*/ 	.short	0x010a
        /*09e2*/ 	.byte	0x3f
	.zero		1


	//   ....[24]....
        /*09e4*/ 	.word	0x000097a0
        /*09e8*/ 	.word	0x00000007
        /*09ec*/ 	.word	0x00030c10
        /*09f0*/ 	.short	0x010a
        /*09f2*/ 	.byte	0x3f
	.zero		1


	//   ....[25]....
        /*09f4*/ 	.word	0x00009bb0
        /*09f8*/ 	.word	0x00000007
        /*09fc*/ 	.word	0x00030c30
        /*0a00*/ 	.short	0x010a
        /*0a02*/ 	.byte	0x3f
	.zero		1


	//   ....[26]....
        /*0a04*/ 	.word	0x00009c40
        /*0a08*/ 	.word	0x00000007
        /*0a0c*/ 	.word	0x00030c30
        /*0a10*/ 	.short	0x010a
        /*0a12*/ 	.byte	0x3f
	.zero		1


	//   ....[27]....
        /*0a14*/ 	.word	0x0000cd70
        /*0a18*/ 	.word	0x00000008
        /*0a1c*/ 	.word	0x00000000
        /*0a20*/ 	.short	0x0101
        /*0a22*/ 	.byte	0x3f
	.zero		1


	//   ....[28]....
        /*0a24*/ 	.word	0x0000d1e0
        /*0a28*/ 	.word	0x00000007
        /*0a2c*/ 	.word	0x00000000
        /*0a30*/ 	.short	0x0101
        /*0a32*/ 	.byte	0x3f
	.zero		1


	//   ....[29]....
        /*0a34*/ 	.word	0x0000ed80
        /*0a38*/ 	.word	0x00000010
        /*0a3c*/ 	.word	0x00030c20
        /*0a40*/ 	.short	0x010a
        /*0a42*/ 	.byte	0x3f
	.zero		1


	//   ....[30]....
        /*0a44*/ 	.word	0x0000f350
        /*0a48*/ 	.word	0x00000010
        /*0a4c*/ 	.word	0x00030c40
        /*0a50*/ 	.short	0x010a
        /*0a52*/ 	.byte	0x3f
	.zero		1


	//   ....[31]....
        /*0a54*/ 	.word	0x0000f580
        /*0a58*/ 	.word	0x00000010
        /*0a5c*/ 	.word	0x00030c28
        /*0a60*/ 	.short	0x010a
        /*0a62*/ 	.byte	0x3f
	.zero		1


	//   ....[32]....
        /*0a64*/ 	.word	0x0000f7b0
        /*0a68*/ 	.word	0x00000010
        /*0a6c*/ 	.word	0x00030c48
        /*0a70*/ 	.short	0x010a
        /*0a72*/ 	.byte	0x3f
	.zero		1


	//   ....[33]....
        /*0a74*/ 	.word	0x0000f990
        /*0a78*/ 	.word	0x00000010
        /*0a7c*/ 	.word	0x00030c20
        /*0a80*/ 	.short	0x010a
        /*0a82*/ 	.byte	0x3f
	.zero		1


	//   ....[34]....
        /*0a84*/ 	.word	0x0000fc40
        /*0a88*/ 	.word	0x00000010
        /*0a8c*/ 	.word	0x00030c40
        /*0a90*/ 	.short	0x010a
        /*0a92*/ 	.byte	0x3f
	.zero		1


	//   ....[35]....
        /*0a94*/ 	.word	0x0000fe40
        /*0a98*/ 	.word	0x00000010
        /*0a9c*/ 	.word	0x00030c28
        /*0aa0*/ 	.short	0x010a
        /*0aa2*/ 	.byte	0x3f
	.zero		1


	//   ....[36]....
        /*0aa4*/ 	.word	0x000100c0
        /*0aa8*/ 	.word	0x00000003
        /*0aac*/ 	.word	0x00030c40
        /*0ab0*/ 	.short	0x010a
        /*0ab2*/ 	.byte	0x3f
	.zero		1


	//   ....[37]....
        /*0ab4*/ 	.word	0x00010490
        /*0ab8*/ 	.word	0x00000006
        /*0abc*/ 	.word	0x00000000
        /*0ac0*/ 	.short	0x010a
        /*0ac2*/ 	.byte	0x3f
	.zero		1


	//   ....[38]....
        /*0ac4*/ 	.word	0x000104f0
        /*0ac8*/ 	.word	0x00000003
        /*0acc*/ 	.word	0x00000000
        /*0ad0*/ 	.short	0x010a
        /*0ad2*/ 	.byte	0x3f
	.zero		1


	//   ....[39]....
        /*0ad4*/ 	.word	0x00010550
        /*0ad8*/ 	.word	0x00000002
        /*0adc*/ 	.word	0x00000000
        /*0ae0*/ 	.short	0x010a
        /*0ae2*/ 	.byte	0x3f
	.zero		1


	//   ....[40]....
        /*0ae4*/ 	.word	0x00010580
        /*0ae8*/ 	.word	0x00000003
        /*0aec*/ 	.word	0x00000000
        /*0af0*/ 	.short	0x010a
        /*0af2*/ 	.byte	0x3f
	.zero		1


	//   ....[41]....
        /*0af4*/ 	.word	0x00010660
        /*0af8*/ 	.word	0x000000de
        /*0afc*/ 	.word	0x00030c00
        /*0b00*/ 	.short	0x010a
        /*0b02*/ 	.byte	0x3f
	.zero		1


	//   ....[42]....
        /*0b04*/ 	.word	0x000106b0
        /*0b08*/ 	.word	0x00000008
        /*0b0c*/ 	.word	0x00030c10
        /*0b10*/ 	.short	0x010a
        /*0b12*/ 	.byte	0x3f
	.zero		1


	//   ....[43]....
        /*0b14*/ 	.word	0x00010700
        /*0b18*/ 	.word	0x00000008
        /*0b1c*/ 	.word	0x00030c30
        /*0b20*/ 	.short	0x010a
        /*0b22*/ 	.byte	0x3f
	.zero		1


	//   ....[44]....
        /*0b24*/ 	.word	0x00010750
        /*0b28*/ 	.word	0x00000006
        /*0b2c*/ 	.word	0x00030c10
        /*0b30*/ 	.short	0x010a
        /*0b32*/ 	.byte	0x3f
	.zero		1


	//   ....[45]....
        /*0b34*/ 	.word	0x000107a0
        /*0b38*/ 	.word	0x00000006
        /*0b3c*/ 	.word	0x00030c30
        /*0b40*/ 	.short	0x010a
        /*0b42*/ 	.byte	0x3f
	.zero		1


	//   ....[46]....
        /*0b44*/ 	.word	0x000107f0
        /*0b48*/ 	.word	0x00000007
        /*0b4c*/ 	.word	0x00030c10
        /*0b50*/ 	.short	0x010a
        /*0b52*/ 	.byte	0x3f
	.zero		1


	//   ....[47]....
        /*0b54*/ 	.word	0x00010840
        /*0b58*/ 	.word	0x00000007
        /*0b5c*/ 	.word	0x00030c30
        /*0b60*/ 	.short	0x010a
        /*0b62*/ 	.byte	0x3f
	.zero		1


	//   ....[48]....
        /*0b64*/ 	.word	0x00010890
        /*0b68*/ 	.word	0x00000010
        /*0b6c*/ 	.word	0x00030c20
        /*0b70*/ 	.short	0x010a
        /*0b72*/ 	.byte	0x3f
	.zero		1


	//   ....[49]....
        /*0b74*/ 	.word	0x000108e0
        /*0b78*/ 	.word	0x00000010
        /*0b7c*/ 	.word	0x00030c40
        /*0b80*/ 	.short	0x010a
        /*0b82*/ 	.byte	0x3f
	.zero		1


	//   ....[50]....
        /*0b84*/ 	.word	0x00010930
        /*0b88*/ 	.word	0x00000010
        /*0b8c*/ 	.word	0x00030c28
        /*0b90*/ 	.short	0x010a
        /*0b92*/ 	.byte	0x3f
	.zero		1


	//   ....[51]....
        /*0b94*/ 	.word	0x00010980
        /*0b98*/ 	.word	0x00000010
        /*0b9c*/ 	.word	0x00030c48
        /*0ba0*/ 	.short	0x010a
        /*0ba2*/ 	.byte	0x3f
	.zero		1


	//   ....[52]....
        /*0ba4*/ 	.word	0x000109e0
        /*0ba8*/ 	.word	0x00000010
        /*0bac*/ 	.word	0x00030c20
        /*0bb0*/ 	.short	0x010a
        /*0bb2*/ 	.byte	0x3f
	.zero		1


	//   ....[53]....
        /*0bb4*/ 	.word	0x00010a30
        /*0bb8*/ 	.word	0x00000010
        /*0bbc*/ 	.word	0x00030c40
        /*0bc0*/ 	.short	0x010a
        /*0bc2*/ 	.byte	0x3f
	.zero		1


	//   ....[54]....
        /*0bc4*/ 	.word	0x00010a80
        /*0bc8*/ 	.word	0x00000010
        /*0bcc*/ 	.word	0x00030c28
        /*0bd0*/ 	.short	0x010a
        /*0bd2*/ 	.byte	0x3f
	.zero		1


	//   ....[55]....
        /*0bd4*/ 	.word	0x00010ad0
        /*0bd8*/ 	.word	0x00000003
        /*0bdc*/ 	.word	0x00030c40
        /*0be0*/ 	.short	0x010a
        /*0be2*/ 	.byte	0x3f
	.zero		1


	//   ....[56]....
        /*0be4*/ 	.word	0x00010ba0
        /*0be8*/ 	.word	0x00000006
        /*0bec*/ 	.word	0x00000000
        /*0bf0*/ 	.short	0x010a
        /*0bf2*/ 	.byte	0x3f
	.zero		1


	//   ....[57]....
        /*0bf4*/ 	.word	0x00010bf0
        /*0bf8*/ 	.word	0x00000003
        /*0bfc*/ 	.word	0x00000000
        /*0c00*/ 	.short	0x010a
        /*0c02*/ 	.byte	0x3f
	.zero		1


	//   ....[58]....
        /*0c04*/ 	.word	0x00010c40
        /*0c08*/ 	.word	0x00000002
        /*0c0c*/ 	.word	0x00000000
        /*0c10*/ 	.short	0x010a
        /*0c12*/ 	.byte	0x3f
	.zero		1


	//----- nvinfo : EIATTR_NUM_MBARRIERS
	.align		4
.L_1370:
        /*0c14*/ 	.byte	0x03, 0x38
        /*0c16*/ 	.short	0x0009


	//----- nvinfo : EIATTR_EXIT_INSTR_OFFSETS
	.align		4
        /*0c18*/ 	.byte	0x04, 0x1c
        /*0c1a*/ 	.short	(.L_1372 - .L_1371)


	//   ....[0]....
.L_1371:
        /*0c1c*/ 	.word	0x000105d0


	//----- nvinfo : EIATTR_MAX_THREADS
	.align		4
.L_1372:
        /*0c20*/ 	.byte	0x04, 0x05
        /*0c22*/ 	.short	(.L_1374 - .L_1373)
.L_1373:
        /*0c24*/ 	.word	0x00000180
        /*0c28*/ 	.word	0x00000001
        /*0c2c*/ 	.word	0x00000001


	//----- nvinfo : EIATTR_CRS_STACK_SIZE
	.align		4
.L_1374:
        /*0c30*/ 	.byte	0x04, 0x1e
        /*0c32*/ 	.short	(.L_1376 - .L_1375)
.L_1375:
        /*0c34*/ 	.word	0x00000000


	//----- nvinfo : EIATTR_CBANK_PARAM_SIZE
	.align		4
.L_1376:
        /*0c38*/ 	.byte	0x03, 0x19
        /*0c3a*/ 	.short	0x06f0


	//----- nvinfo : EIATTR_PARAM_CBANK
	.align		4
        /*0c3c*/ 	.byte	0x04, 0x0a
        /*0c3e*/ 	.short	(.L_1378 - .L_1377)
	.align		4
.L_1377:
        /*0c40*/ 	.word	index@(.nv.constant0._ZN7cutlass13device_kernelIN5flash11enable_sm90INS1_16FlashAttnBwdSm90INS1_25CollectiveMainloopBwdSm90ILi2ELi2ELi2EN4cute5tupleIJNS5_1CILi1EEES8_S8_EEENS6_IJNS7_ILi128EEESA_NS7_ILi64EEEEEENS_6half_tEfNS_4arch4Sm90ELb0ELb1ELb0ELb0ELb0ELb1ELb0ELb0ELi2ELi1ELi2ELi2ELb0EEENS1_24CollectiveEpilogueBwdGQAISC_fSF_Li256ELb0ELb0EEENS1_19SingleTileSchedulerILb0ELb0ELb0ELi128EEEEEEEEEvNT_6ParamsE)
        /*0c44*/ 	.short	0x0210
        /*0c46*/ 	.short	0x06f0


	//----- nvinfo : EIATTR_SW_WAR
	.align		4
.L_1378:
        /*0c48*/ 	.byte	0x04, 0x36
        /*0c4a*/ 	.short	(.L_1380 - .L_1379)
.L_1379:
        /*0c4c*/ 	.word	0x00000008
.L_1380:


//--------------------- .nv.info._ZN7cutlass13device_kernelIN5flash11enable_sm90INS1_16FlashAttnBwdSm90INS1_25CollectiveMainloopBwdSm90ILi2ELi2ELi2EN4cute5tupleIJNS5_1CILi1EEES8_S8_EEENS6_IJNS7_ILi128EEESA_NS7_ILi64EEEEEENS_6half_tEfNS_4arch4Sm90ELb0ELb1ELb0ELb0ELb1ELb1ELb0ELb0ELi2ELi1ELi2ELi2ELb0EEENS1_24CollectiveEpilogueBwdGQAISC_fSF_Li256ELb0ELb1EEENS1_19SingleTileSchedulerILb0ELb0ELb0ELi128EEEEEEEEEvNT_6ParamsE --------------------------
	.section	.nv.info._ZN7cutlass13device_kernelIN5flash11enable_sm90INS1_16FlashAttnBwdSm90INS1_25CollectiveMainloopBwdSm90ILi2ELi2ELi2EN4cute5tupleIJNS5_1CILi1EEES8_S8_EEENS6_IJNS7_ILi128EEESA_NS7_ILi64EEEEEENS_6half_tEfNS_4arch4Sm90ELb0ELb1ELb0ELb0ELb1ELb1ELb0ELb0ELi2ELi1ELi2ELi2ELb0EEENS1_24CollectiveEpilogueBwdGQAISC_fSF_Li256ELb0ELb1EEENS1_19SingleTileSchedulerILb0ELb0ELb0ELi128EEEEEEEEEvNT_6ParamsE,"",@"SHT_CUDA_INFO"
	.sectionflags	@""
	.align	4


	//----- nvinfo : EIATTR_CUDA_API_VERSION
	.align		4
        /*0000*/ 	.byte	0x04, 0x37
        /*0002*/ 	.short	(.L_1382 - .L_1381)
.L_1381:
        /*0004*/ 	.word	0x00000082


	//----- nvinfo : EIATTR_KPARAM_INFO
	.align		4
.L_1382:
        /*0008*/ 	.byte	0x04, 0x17
        /*000a*/ 	.short	(.L_1384 - .L_1383)
.L_1383:
        /*000c*/ 	.word	0x00000000
        /*0010*/ 	.short	0x0000
        /*0012*/ 	.short	0x0070
        /*0014*/ 	.byte	0x00, 0xf0, 0x01, 0x1a


	//----- nvinfo : EIATTR_SPARSE_MMA_MASK
	.align		4
.L_1384:
        /*0018*/ 	.byte	0x03, 0x50
        /*001a*/ 	.short	0x0000


	//----- nvinfo : EIATTR_MAXREG_COUNT
	.align		4
        /*001c*/ 	.byte	0x03, 0x1b
        /*001e*/ 	.short	0x00a8


	//----- nvinfo : EIATTR_NUM_BARRIERS
	.align		4
        /*0020*/ 	.byte	0x02, 0x4c
        /*0022*/ 	.byte	0x10
	.zero		1


	//----- nvinfo : EIATTR_EXTERNS
	.align		4
        /*0024*/ 	.byte	0x04, 0x0f
        /*0026*/ 	.short	(.L_1386 - .L_1385)


	//   ....[0]....
	.align		4
.L_1385:
        /*0028*/ 	.word	index@(__assertfail)


	//----- nvinfo : EIATTR_ANNOTATIONS
	.align		4
.L_1386:
        /*002c*/ 	.byte	0x04, 0x55
        /*002e*/ 	.short	(.L_1388 - .L_1387)


	//   ....[0]....
.L_1387:
        /* <DEDUP_REMOVED lines=29> */


	//----- nvinfo : EIATTR_MERCURY_ISA_VERSION
	.align		4
.L_1388:
        /*01f0*/ 	.byte	0x03, 0x5f
        /*01f2*/ 	.short	0x0101


	//----- nvinfo : EIATTR_INT_WARP_WIDE_INSTR_OFFSETS
	.align		4
        /*01f4*/ 	.byte	0x04, 0x31
        /*01f6*/ 	.short	(.L_1390 - .L_1389)


	//   ....[0]....
.L_1389:
        /*01f8*/ 	.word	0x00000190


	//   ....[1]....
        /*01fc*/ 	.word	0x000001c0


	//   ....[2]....
        /*0200*/ 	.word	0x0000ea20


	//   ....[3]....
        /*0204*/ 	.word	0x0000f010


	//   ....[4]....
        /*0208*/ 	.word	0x0000f4c0


	//   ....[5]....
        /*020c*/ 	.word	0x0000f780


	//   ....[6]....
        /*0210*/ 	.word	0x0000f9e0


	//   ....[7]....
        /*0214*/ 	.word	0x0000fb70


	//----- nvinfo : EIATTR_COOP_GROUP_MASK_REGIDS
	.align		4
.L_1390:
        /*0218*/ 	.byte	0x04, 0x29
        /*021a*/ 	.short	(.L_1392 - .L_1391)


	//   ....[0]....
.L_1391:
        /*021c*/ 	.word	0xffffffff


	//   ....[1]....
        /*0220*/ 	.word	0xffffffff


	//   ....[2]....
        /*0224*/ 	.word	0xffffffff


	//   ....[3]....
        /*0228*/ 	.word	0xffffffff


	//   ....[4]....
        /*022c*/ 	.word	0xffffffff


	//   ....[5]....
        /*0230*/ 	.word	0xffffffff


	//   ....[6]....
        /*0234*/ 	.word	0xffffffff


	//   ....[7]....
        /*0238*/ 	.word	0xffffffff


	//   ....[8]....
        /*023c*/ 	.word	0xffffffff


	//   ....[9]....
        /*0240*/ 	.word	0xffffffff


	//   ....[10]....
        /*0244*/ 	.word	0xffffffff


	//   ....[11]....
        /*0248*/ 	.word	0xffffffff


	//   ....[12]....
        /*024c*/ 	.word	0xffffffff


	//   ....[13]....
        /*0250*/ 	.word	0xffffffff


	//   ....[14]....
        /*0254*/ 	.word	0xffffffff


	//   ....[15]....
        /*0258*/ 	.word	0xffffffff


	//   ....[16]....
        /*025c*/ 	.word	0xffffffff


	//   ....[17]....
        /*0260*/ 	.word	0xffffffff


	//   ....[18]....
        /*0264*/ 	.word	0xffffffff


	//   ....[19]....
        /*0268*/ 	.word	0xffffffff


	//   ....[20]....
        /*026c*/ 	.word	0xffffffff


	//   ....[21]....
        /*0270*/ 	.word	0xffffffff


	//   ....[22]....
        /*0274*/ 	.word	0xffffffff


	//   ....[23]....
        /*0278*/ 	.word	0xffffffff


	//   ....[24]....
        /*027c*/ 	.word	0xffffffff


	//   ....[25]....
        /*0280*/ 	.word	0xffffffff


	//   ....[26]....
        /*0284*/ 	.word	0xffffffff


	//   ....[27]....
        /*0288*/ 	.word	0xffffffff


	//   ....[28]....
        /*028c*/ 	.word	0xffffffff


	//   ....[29]....
        /*0290*/ 	.word	0xffffffff


	//   ....[30]....
        /*0294*/ 	.word	0xffffffff


	//   ....[31]....
        /*0298*/ 	.word	0xffffffff


	//   ....[32]....
        /*029c*/ 	.word	0xffffffff


	//   ....[33]....
        /*02a0*/ 	.word	0xffffffff


	//   ....[34]....
        /*02a4*/ 	.word	0xffffffff


	//   ....[35]....
        /*02a8*/ 	.word	0xffffffff


	//   ....[36]....
        /*02ac*/ 	.word	0xffffffff


	//   ....[37]....
        /*02b0*/ 	.word	0xffffffff


	//   ....[38]....
        /*02b4*/ 	.word	0xffffffff


	//   ....[39]....
        /*02b8*/ 	.word	0xffffffff


	//   ....[40]....
        /*02bc*/ 	.word	0xffffffff


	//   ....[41]....
        /*02c0*/ 	.word	0xffffffff


	//   ....[42]....
        /*02c4*/ 	.word	0xffffffff


	//   ....[43]....
        /*02c8*/ 	.word	0xffffffff


	//   ....[44]....
        /*02cc*/ 	.word	0xffffffff


	//   ....[45]....
        /*02d0*/ 	.word	0xffffffff


	//   ....[46]....
        /*02d4*/ 	.word	0xffffffff


	//   ....[47]....
        /*02d8*/ 	.word	0xffffffff


	//   ....[48]....
        /*02dc*/ 	.word	0xffffffff


	//   ....[49]....
        /*02e0*/ 	.word	0xffffffff


	//   ....[50]....
        /*02e4*/ 	.word	0xffffffff


	//   ....[51]....
        /*02e8*/ 	.word	0xffffffff


	//   ....[52]....
        /*02ec*/ 	.word	0xffffffff


	//   ....[53]....
        /*02f0*/ 	.word	0xffffffff


	//   ....[54]....
        /*02f4*/ 	.word	0xffffffff


	//   ....[55]....
        /*02f8*/ 	.word	0xffffffff


	//   ....[56]....
        /*02fc*/ 	.word	0xffffffff


	//   ....[57]....
        /*0300*/ 	.word	0xffffffff


	//   ....[58]....
        /*0304*/ 	.word	0xffffffff


	//   ....[59]....
        /*0308*/ 	.word	0xffffffff


	//   ....[60]....
        /*030c*/ 	.word	0xffffffff


	//   ....[61]....
        /*0310*/ 	.word	0xffffffff


	//   ....[62]....
        /*0314*/ 	.word	0xffffffff


	//   ....[63]....
        /*0318*/ 	.word	0xffffffff


	//   ....[64]....
        /*031c*/ 	.word	0xffffffff


	//   ....[65]....
        /*0320*/ 	.word	0xffffffff


	//   ....[66]....
        /*0324*/ 	.word	0xffffffff


	//   ....[67]....
        /*0328*/ 	.word	0xffffffff


	//   ....[68]....
        /*032c*/ 	.word	0xffffffff


	//   ....[69]....
        /*0330*/ 	.word	0xffffffff


	//   ....[70]....
        /*0334*/ 	.word	0xffffffff


	//   ....[71]....
        /*0338*/ 	.word	0xffffffff


	//   ....[72]....
        /*033c*/ 	.word	0xffffffff


	//   ....[73]....
        /*0340*/ 	.word	0xffffffff


	//   ....[74]....
        /*0344*/ 	.word	0xffffffff


	//   ....[75]....
        /*0348*/ 	.word	0xffffffff


	//   ....[76]....
        /*034c*/ 	.word	0xffffffff


	//   ....[77]....
        /*0350*/ 	.word	0xffffffff


	//   ....[78]....
        /*0354*/ 	.word	0xffffffff


	//   ....[79]....
        /*0358*/ 	.word	0xffffffff


	//   ....[80]....
        /*035c*/ 	.word	0xffffffff


	//   ....[81]....
        /*0360*/ 	.word	0xffffffff


	//   ....[82]....
        /*0364*/ 	.word	0xffffffff


	//   ....[83]....
        /*0368*/ 	.word	0xffffffff


	//   ....[84]....
        /*036c*/ 	.word	0xffffffff


	//   ....[85]....
        /*0370*/ 	.word	0xffffffff


	//   ....[86]....
        /*0374*/ 	.word	0xffffffff


	//   ....[87]....
        /*0378*/ 	.word	0xffffffff


	//   ....[88]....
        /*037c*/ 	.word	0xffffffff


	//   ....[89]....
        /*0380*/ 	.word	0xffffffff


	//   ....[90]....
        /*0384*/ 	.word	0xffffffff


	//   ....[91]....
        /*0388*/ 	.word	0xffffffff


	//   ....[92]....
        /*038c*/ 	.word	0xffffffff


	//   ....[93]....
        /*0390*/ 	.word	0xffffffff


	//   ....[94]....
        /*0394*/ 	.word	0xffffffff


	//   ....[95]....
        /*0398*/ 	.word	0xffffffff


	//   ....[96]....
        /*039c*/ 	.word	0xffffffff


	//   ....[97]....
        /*03a0*/ 	.word	0xffffffff


	//   ....[98]....
        /*03a4*/ 	.word	0xffffffff


	//   ....[99]....
        /*03a8*/ 	.word	0xffffffff


	//   ....[100]....
        /*03ac*/ 	.word	0xffffffff


	//   ....[101]....
        /*03b0*/ 	.word	0xffffffff


	//   ....[102]....
        /*03b4*/ 	.word	0xffffffff


	//   ....[103]....
        /*03b8*/ 	.word	0xffffffff


	//   ....[104]....
        /*03bc*/ 	.word	0xffffffff


	//   ....[105]....
        /*03c0*/ 	.word	0xffffffff


	//   ....[106]....
        /*03c4*/ 	.word	0xffffffff


	//   ....[107]....
        /*03c8*/ 	.word	0xffffffff


	//   ....[108]....
        /*03cc*/ 	.word	0xffffffff


	//   ....[109]....
        /*03d0*/ 	.word	0xffffffff


	//   ....[110]....
        /*03d4*/ 	.word	0xffffffff


	//   ....[111]....
        /*03d8*/ 	.word	0xffffffff


	//   ....[112]....
        /*03dc*/ 	.word	0xffffffff


	//   ....[113]....
        /*03e0*/ 	.word	0xffffffff


	//   ....[114]....
        /*03e4*/ 	.word	0xffffffff


	//   ....[115]....
        /*03e8*/ 	.word	0xffffffff


	//   ....[116]....
        /*03ec*/ 	.word	0xffffffff


	//   ....[117]....
        /*03f0*/ 	.word	0xffffffff


	//   ....[118]....
        /*03f4*/ 	.word	0xffffffff


	//   ....[119]....
        /*03f8*/ 	.word	0xffffffff


	//   ....[120]....
        /*03fc*/ 	.word	0xffffffff


	//   ....[121]....
        /*0400*/ 	.word	0xffffffff


	//   ....[122]....
        /*0404*/ 	.word	0xffffffff


	//   ....[123]....
        /*0408*/ 	.word	0xffffffff


	//   ....[124]....
        /*040c*/ 	.word	0xffffffff


	//   ....[125]....
        /*0410*/ 	.word	0xffffffff


	//   ....[126]....
        /*0414*/ 	.word	0xffffffff


	//   ....[127]....
        /*0418*/ 	.word	0xffffffff


	//   ....[128]....
        /*041c*/ 	.word	0xffffffff


	//   ....[129]....
        /*0420*/ 	.word	0xffffffff


	//   ....[130]....
        /*0424*/ 	.word	0xffffffff


	//   ....[131]....
        /*0428*/ 	.word	0xffffffff


	//   ....[132]....
        /*042c*/ 	.word	0xffffffff


	//   ....[133]....
        /*0430*/ 	.word	0xffffffff


	//   ....[134]....
        /*0434*/ 	.word	0xffffffff


	//   ....[135]....
        /*0438*/ 	.word	0xffffffff


	//   ....[136]....
        /*043c*/ 	.word	0xffffffff


	//   ....[137]....
        /*0440*/ 	.word	0xffffffff


	//   ....[138]....
        /*0444*/ 	.word	0xffffffff


	//   ....[139]....
        /*0448*/ 	.word	0xffffffff


	//   ....[140]....
        /*044c*/ 	.word	0xffffffff


	//   ....[141]....
        /*0450*/ 	.word	0xffffffff


	//   ....[142]....
        /*0454*/ 	.word	0xffffffff


	//   ....[143]....
        /*0458*/ 	.word	0xffffffff


	//   ....[144]....
        /*045c*/ 	.word	0xffffffff


	//   ....[145]....
        /*0460*/ 	.word	0xffffffff


	//   ....[146]....
        /*0464*/ 	.word	0xffffffff


	//   ....[147]....
        /*0468*/ 	.word	0xffffffff


	//   ....[148]....
        /*046c*/ 	.word	0xffffffff


	//   ....[149]....
        /*0470*/ 	.word	0xffffffff


	//   ....[150]....
        /*0474*/ 	.word	0xffffffff


	//   ....[151]....
        /*0478*/ 	.word	0xffffffff


	//   ....[152]....
        /*047c*/ 	.word	0xffffffff


	//   ....[153]....
        /*0480*/ 	.word	0xffffffff


	//   ....[154]....
        /*0484*/ 	.word	0xffffffff


	//   ....[155]....
        /*0488*/ 	.word	0xffffffff


	//   ....[156]....
        /*048c*/ 	.word	0xffffffff


	//   ....[157]....
        /*0490*/ 	.word	0xffffffff


	//   ....[158]....
        /*0494*/ 	.word	0xffffffff


	//   ....[159]....
        /*0498*/ 	.word	0xffffffff


	//   ....[160]....
        /*049c*/ 	.word	0xffffffff


	//   ....[161]....
        /*04a0*/ 	.word	0xffffffff


	//   ....[162]....
        /*04a4*/ 	.word	0xffffffff


	//   ....[163]....
        /*04a8*/ 	.word	0xffffffff


	//   ....[164]....
        /*04ac*/ 	.word	0xffffffff


	//   ....[165]....
        /*04b0*/ 	.word	0xffffffff


	//   ....[166]....
        /*04b4*/ 	.word	0xffffffff


	//   ....[167]....
        /*04b8*/ 	.word	0xffffffff


	//   ....[168]....
        /*04bc*/ 	.word	0xffffffff


	//   ....[169]....
        /*04c0*/ 	.word	0xffffffff


	//   ....[170]....
        /*04c4*/ 	.word	0xffffffff


	//   ....[171]....
        /*04c8*/ 	.word	0xffffffff


	//   ....[172]....
        /*04cc*/ 	.word	0xffffffff


	//   ....[173]....
        /*04d0*/ 	.word	0xffffffff


	//   ....[174]....
        /*04d4*/ 	.word	0xffffffff


	//   ....[175]....
        /*04d8*/ 	.word	0xffffffff


	//   ....[176]....
        /*04dc*/ 	.word	0xffffffff


	//   ....[177]....
        /*04e0*/ 	.word	0xffffffff


	//   ....[178]....
        /*04e4*/ 	.word	0xffffffff


	//   ....[179]....
        /*04e8*/ 	.word	0xffffffff


	//   ....[180]....
        /*04ec*/ 	.word	0xffffffff


	//   ....[181]....
        /*04f0*/ 	.word	0xffffffff


	//   ....[182]....
        /*04f4*/ 	.word	0xffffffff


	//   ....[183]....
        /*04f8*/ 	.word	0xffffffff


	//   ....[184]....
        /*04fc*/ 	.word	0xffffffff


	//   ....[185]....
        /*0500*/ 	.word	0xffffffff


	//   ....[186]....
        /*0504*/ 	.word	0xffffffff


	//   ....[187]....
        /*0508*/ 	.word	0xffffffff


	//   ....[188]....
        /*050c*/ 	.word	0xffffffff


	//   ....[189]....
        /*0510*/ 	.word	0xffffffff


	//   ....[190]....
        /*0514*/ 	.word	0xffffffff


	//   ....[191]....
        /*0518*/ 	.word	0xffffffff


	//   ....[192]....
        /*051c*/ 	.word	0xffffffff


	//   ....[193]....
        /*0520*/ 	.word	0xffffffff


	//   ....[194]....
        /*0524*/ 	.word	0xffffffff


	//   ....[195]....
        /*0528*/ 	.word	0xffffffff


	//   ....[196]....
        /*052c*/ 	.word	0xffffffff


	//   ....[197]....
        /*0530*/ 	.word	0xffffffff


	//   ....[198]....
        /*0534*/ 	.word	0xffffffff


	//   ....[199]....
        /*0538*/ 	.word	0xffffffff


	//   ....[200]....
        /*053c*/ 	.word	0xffffffff


	//   ....[201]....
        /*0540*/ 	.word	0xffffffff


	//   ....[202]....
        /*0544*/ 	.word	0xffffffff


	//   ....[203]....
        /*0548*/ 	.word	0xffffffff


	//   ....[204]....
        /*054c*/ 	.word	0xffffffff


	//   ....[205]....
        /*0550*/ 	.word	0xffffffff


	//   ....[206]....
        /*0554*/ 	.word	0xffffffff


	//   ....[207]....
        /*0558*/ 	.word	0xffffffff


	//   ....[208]....
        /*055c*/ 	.word	0xffffffff


	//   ....[209]....
        /*0560*/ 	.word	0xffffffff


	//   ....[210]....
        /*0564*/ 	.word	0xffffffff


	//   ....[211]....
        /*0568*/ 	.word	0xffffffff


	//   ....[212]....
        /*056c*/ 	.word	0x0500000f


	//   ....[213]....
        /*0570*/ 	.word	0x0500000f


	//   ....[214]....
        /*0574*/ 	.word	0x0500000f


	//   ....[215]....
        /*0578*/ 	.word	0x0500000f


	//   ....[216]....
        /*057c*/ 	.word	0x0500000f


	//   ....[217]....
        /*0580*/ 	.word	0x0500000f


	//----- nvinfo : EIATTR_COOP_GROUP_INSTR_OFFSETS
	.align		4
.L_1392:
        /*0584*/ 	.byte	0x04, 0x28
        /*0586*/ 	.short	(.L_1394 - .L_1393)


	//   ....[0]....
.L_1393:
        /*0588*/ 	.word	0x00000070


	//   ....[1]....
        /*058c*/ 	.word	0x000001a0


	//   ....[2]....
        /*0590*/ 	.word	0x000001f0


	//   ....[3]....
        /*0594*/ 	.word	0x000003e0


	//   ....[4]....
        /*0598*/ 	.word	0x00000610


	//   ....[5]....
        /*059c*/ 	.word	0x00000f60


	//   ....[6]....
        /*05a0*/ 	.word	0x00002120


	//   ....[7]....
        /*05a4*/ 	.word	0x00002270


	//   ....[8]....
        /*05a8*/ 	.word	0x00002400


	//   ....[9]....
        /*05ac*/ 	.word	0x000024a0


	//   ....[10]....
        /*05b0*/ 	.word	0x000024d0


	//   ....[11]....
        /*05b4*/ 	.word	0x000025d0


	//   ....[12]....
        /*05b8*/ 	.word	0x00002840


	//   ....[13]....
        /*05bc*/ 	.word	0x00002920


	//   ....[14]....
        /*05c0*/ 	.word	0x000029e0


	//   ....[15]....
        /*05c4*/ 	.word	0x00002da0


	//   ....[16]....
        /*05c8*/ 	.word	0x00002dc0


	//   ....[17]....
        /*05cc*/ 	.word	0x00002df0


	//   ....[18]....
        /*05d0*/ 	.word	0x00002e00


	//   ....[19]....
        /*05d4*/ 	.word	0x00002fe0


	//   ....[20]....
        /*05d8*/ 	.word	0x00003170


	//   ....[21]....
        /*05dc*/ 	.word	0x000031d0


	//   ....[22]....
        /*05e0*/ 	.word	0x00003210


	//   ....[23]....
        /*05e4*/ 	.word	0x00003360


	//   ....[24]....
        /*05e8*/ 	.word	0x00003390


	//   ....[25]....
        /*05ec*/ 	.word	0x000033b0


	//   ....[26]....
        /*05f0*/ 	.word	0x000033d0


	//   ....[27]....
        /*05f4*/ 	.word	0x00003420


	//   ....[28]....
        /*05f8*/ 	.word	0x00003430


	//   ....[29]....
        /*05fc*/ 	.word	0x00003440


	//   ....[30]....
        /*0600*/ 	.word	0x00003560


	//   ....[31]....
        /*0604*/ 	.word	0x00003580


	//   ....[32]....
        /*0608*/ 	.word	0x00003590


	//   ....[33]....
        /*060c*/ 	.word	0x000035b0


	//   ....[34]....
        /*0610*/ 	.word	0x000035c0


	//   ....[35]....
        /*0614*/ 	.word	0x000035d0


	//   ....[36]....
        /*0618*/ 	.word	0x00003600


	//   ....[37]....
        /*061c*/ 	.word	0x00003680


	//   ....[38]....
        /*0620*/ 	.word	0x000036e0


	//   ....[39]....
        /*0624*/ 	.word	0x00003710


	//   ....[40]....
        /*0628*/ 	.word	0x00003720


	//   ....[41]....
        /*062c*/ 	.word	0x00003740


	//   ....[42]....
        /*0630*/ 	.word	0x000037b0


	//   ....[43]....
        /*0634*/ 	.word	0x000037c0


	//   ....[44]....
        /*0638*/ 	.word	0x000037f0


	//   ....[45]....
        /*063c*/ 	.word	0x00003920


	//   ....[46]....
        /*0640*/ 	.word	0x00003940


	//   ....[47]....
        /*0644*/ 	.word	0x00003950


	//   ....[48]....
        /*0648*/ 	.word	0x00003960


	//   ....[49]....
        /*064c*/ 	.word	0x00003970


	//   ....[50]....
        /*0650*/ 	.word	0x00003980


	//   ....[51]....
        /*0654*/ 	.word	0x00003990


	//   ....[52]....
        /*0658*/ 	.word	0x000039f0


	//   ....[53]....
        /*065c*/ 	.word	0x00003a50


	//   ....[54]....
        /*0660*/ 	.word	0x00003a80


	//   ....[55]....
        /*0664*/ 	.word	0x00003ac0


	//   ....[56]....
        /*0668*/ 	.word	0x00003ad0


	//   ....[57]....
        /*066c*/ 	.word	0x00003af0


	//   ....[58]....
        /*0670*/ 	.word	0x00003b00


	//   ....[59]....
        /*0674*/ 	.word	0x00003b10


	//   ....[60]....
        /*0678*/ 	.word	0x00003b20


	//   ....[61]....
        /*067c*/ 	.word	0x00003b30


	//   ....[62]....
        /*0680*/ 	.word	0x00003b70


	//   ....[63]....
        /*0684*/ 	.word	0x00003b80


	//   ....[64]....
        /*0688*/ 	.word	0x00003b90


	//   ....[65]....
        /*068c*/ 	.word	0x00003ba0


	//   ....[66]....
        /*0690*/ 	.word	0x00003bb0


	//   ....[67]....
        /*0694*/ 	.word	0x00003bc0


	//   ....[68]....
        /*0698*/ 	.word	0x00003bd0


	//   ....[69]....
        /*069c*/ 	.word	0x00003be0


	//   ....[70]....
        /*06a0*/ 	.word	0x00006350


	//   ....[71]....
        /*06a4*/ 	.word	0x00006390


	//   ....[72]....
        /*06a8*/ 	.word	0x000063d0


	//   ....[73]....
        /*06ac*/ 	.word	0x00006410


	//   ....[74]....
        /*06b0*/ 	.word	0x00006440


	//   ....[75]....
        /*06b4*/ 	.word	0x00006470


	//   ....[76]....
        /*06b8*/ 	.word	0x00006720


	//   ....[77]....
        /*06bc*/ 	.word	0x000067d0


	//   ....[78]....
        /*06c0*/ 	.word	0x00006850


	//   ....[79]....
        /*06c4*/ 	.word	0x00006890


	//   ....[80]....
        /*06c8*/ 	.word	0x000068c0


	//   ....[81]....
        /*06cc*/ 	.word	0x000068f0


	//   ....[82]....
        /*06d0*/ 	.word	0x00006910


	//   ....[83]....
        /*06d4*/ 	.word	0x00006950


	//   ....[84]....
        /*06d8*/ 	.word	0x00006970


	//   ....[85]....
        /*06dc*/ 	.word	0x000069c0


	//   ....[86]....
        /*06e0*/ 	.word	0x00006a60


	//   ....[87]....
        /*06e4*/ 	.word	0x00006aa0


	//   ....[88]....
        /*06e8*/ 	.word	0x00006ae0


	//   ....[89]....
        /*06ec*/ 	.word	0x00006b50


	//   ....[90]....
        /*06f0*/ 	.word	0x00006b90


	//   ....[91]....
        /*06f4*/ 	.word	0x00006bb0


	//   ....[92]....
        /*06f8*/ 	.word	0x00006c60


	//   ....[93]....
        /*06fc*/ 	.word	0x00006d30


	//   ....[94]....
        /*0700*/ 	.word	0x00006d60


	//   ....[95]....
        /*0704*/ 	.word	0x00006d70


	//   ....[96]....
        /*0708*/ 	.word	0x00006da0


	//   ....[97]....
        /*070c*/ 	.word	0x00006de0


	//   ....[98]....
        /*0710*/ 	.word	0x00006e10


	//   ....[99]....
        /*0714*/ 	.word	0x00006ec0


	//   ....[100]....
        /*0718*/ 	.word	0x00006f60


	//   ....[101]....
        /*071c*/ 	.word	0x00006fa0


	//   ....[102]....
        /*0720*/ 	.word	0x000073b0


	//   ....[103]....
        /*0724*/ 	.word	0x000073c0


	//   ....[104]....
        /*0728*/ 	.word	0x000073d0


	//   ....[105]....
        /*072c*/ 	.word	0x000073e0


	//   ....[106]....
        /*0730*/ 	.word	0x000073f0


	//   ....[107]....
        /*0734*/ 	.word	0x00007400


	//   ....[108]....
        /*0738*/ 	.word	0x00007430


	//   ....[109]....
        /*073c*/ 	.word	0x00007460


	//   ....[110]....
        /*0740*/ 	.word	0x00007470


	//   ....[111]....
        /*0744*/ 	.word	0x000074a0


	//   ....[112]....
        /*0748*/ 	.word	0x000074d0


	//   ....[113]....
        /*074c*/ 	.word	0x00007530


	//   ....[114]....
        /*0750*/ 	.word	0x00007540


	//   ....[115]....
        /*0754*/ 	.word	0x00007580


	//   ....[116]....
        /*0758*/ 	.word	0x000075c0


	//   ....[117]....
        /*075c*/ 	.word	0x00007600


	//   ....[118]....
        /*0760*/ 	.word	0x00007610


	//   ....[119]....
        /*0764*/ 	.word	0x00007650


	//   ....[120]....
        /*0768*/ 	.word	0x00007690


	//   ....[121]....
        /*076c*/ 	.word	0x000076a0


	//   ....[122]....
        /*0770*/ 	.word	0x000076e0


	//   ....[123]....
        /*0774*/ 	.word	0x00007720


	//   ....[124]....
        /*0778*/ 	.word	0x00007760


	//   ....[125]....
        /*077c*/ 	.word	0x00007770


	//   ....[126]....
        /*0780*/ 	.word	0x000077b0


	//   ....[127]....
        /*0784*/ 	.word	0x000077f0


	//   ....[128]....
        /*0788*/ 	.word	0x00007830


	//   ....[129]....
        /*078c*/ 	.word	0x00007870


	//   ....[130]....
        /*0790*/ 	.word	0x000078b0


	//   ....[131]....
        /*0794*/ 	.word	0x000078f0


	//   ....[132]....
        /*0798*/ 	.word	0x00007930


	//   ....[133]....
        /*079c*/ 	.word	0x00007950


	//   ....[134]....
        /*07a0*/ 	.word	0x00009dd0


	//   ....[135]....
        /*07a4*/ 	.word	0x00009e10


	//   ....[136]....
        /*07a8*/ 	.word	0x00009e30


	//   ....[137]....
        /*07ac*/ 	.word	0x00009e80


	//   ....[138]....
        /*07b0*/ 	.word	0x00009f50


	//   ....[139]....
        /*07b4*/ 	.word	0x0000a030


	//   ....[140]....
        /*07b8*/ 	.word	0x0000a070


	//   ....[141]....
        /*07bc*/ 	.word	0x0000a100


	//   ....[142]....
        /*07c0*/ 	.word	0x0000a150


	//   ....[143]....
        /*07c4*/ 	.word	0x0000a220


	//   ....[144]....
        /*07c8*/ 	.word	0x0000a2a0


	//   ....[145]....
        /*07cc*/ 	.word	0x0000a320


	//   ....[146]....
        /*07d0*/ 	.word	0x0000a360


	//   ....[147]....
        /*07d4*/ 	.word	0x0000a3d0


	//   ....[148]....
        /*07d8*/ 	.word	0x0000a410


	//   ....[149]....
        /*07dc*/ 	.word	0x0000a4d0


	//   ....[150]....
        /*07e0*/ 	.word	0x0000a640


	//   ....[151]....
        /*07e4*/ 	.word	0x0000a790


	//   ....[152]....
        /*07e8*/ 	.word	0x0000a890


	//   ....[153]....
        /*07ec*/ 	.word	0x0000a930


	//   ....[154]....
        /*07f0*/ 	.word	0x0000aad0


	//   ....[155]....
        /*07f4*/ 	.word	0x0000ae70


	//   ....[156]....
        /*07f8*/ 	.word	0x0000b0f0


	//   ....[157]....
        /*07fc*/ 	.word	0x0000b130


	//   ....[158]....
        /*0800*/ 	.word	0x0000b160


	//   ....[159]....
        /*0804*/ 	.word	0x0000b1a0


	//   ....[160]....
        /*0808*/ 	.word	0x0000b1e0


	//   ....[161]....
        /*080c*/ 	.word	0x0000b220


	//   ....[162]....
        /*0810*/ 	.word	0x0000b260


	//   ....[163]....
        /*0814*/ 	.word	0x0000b430


	//   ....[164]....
        /*0818*/ 	.word	0x0000b470


	//   ....[165]....
        /*081c*/ 	.word	0x0000b4b0


	//   ....[166]....
        /*0820*/ 	.word	0x0000b640


	//   ....[167]....
        /*0824*/ 	.word	0x0000b650


	//   ....[168]....
        /*0828*/ 	.word	0x0000b660


	//   ....[169]....
        /*082c*/ 	.word	0x0000b670


	//   ....[170]....
        /*0830*/ 	.word	0x0000b680


	//   ....[171]....
        /*0834*/ 	.word	0x0000b690


	//   ....[172]....
        /*0838*/ 	.word	0x0000b6c0


	//   ....[173]....
        /*083c*/ 	.word	0x0000b6f0


	//   ....[174]....
        /*0840*/ 	.word	0x0000b730


	//   ....[175]....
        /*0844*/ 	.word	0x0000b740


	//   ....[176]....
        /*0848*/ 	.word	0x0000b790


	//   ....[177]....
        /*084c*/ 	.word	0x0000b7d0


	//   ....[178]....
        /*0850*/ 	.word	0x0000b800


	//   ....[179]....
        /*0854*/ 	.word	0x0000b830


	//   ....[180]....
        /*0858*/ 	.word	0x0000b850


	//   ....[181]....
        /*085c*/ 	.word	0x0000b8c0


	//   ....[182]....
        /*0860*/ 	.word	0x0000b8d0


	//   ....[183]....
        /*0864*/ 	.word	0x0000b900


	//   ....[184]....
        /*0868*/ 	.word	0x0000b940


	//   ....[185]....
        /*086c*/ 	.word	0x0000b980


	//   ....[186]....
        /*0870*/ 	.word	0x0000b9c0


	//   ....[187]....
        /*0874*/ 	.word	0x0000b9e0


	//   ....[188]....
        /*0878*/ 	.word	0x0000ba20


	//   ....[189]....
        /*087c*/ 	.word	0x0000ba30


	//   ....[190]....
        /*0880*/ 	.word	0x0000ba40


	//   ....[191]....
        /*0884*/ 	.word	0x0000ba70


	//   ....[192]....
        /*0888*/ 	.word	0x0000bab0


	//   ....[193]....
        /*088c*/ 	.word	0x0000baf0


	//   ....[194]....
        /*0890*/ 	.word	0x0000bb20


	//   ....[195]....
        /*0894*/ 	.word	0x0000bb30


	//   ....[196]....
        /*0898*/ 	.word	0x0000bb60


	//   ....[197]....
        /*089c*/ 	.word	0x0000bba0


	//   ....[198]....
        /*08a0*/ 	.word	0x0000da20


	//   ....[199]....
        /*08a4*/ 	.word	0x0000dbc0


	//   ....[200]....
        /*08a8*/ 	.word	0x0000de10


	//   ....[201]....
        /*08ac*/ 	.word	0x0000dfb0


	//   ....[202]....
        /*08b0*/ 	.word	0x0000e0d0


	//   ....[203]....
        /*08b4*/ 	.word	0x0000e620


	//   ....[204]....
        /*08b8*/ 	.word	0x0000e950


	//   ....[205]....
        /*08bc*/ 	.word	0x0000ec90


	//   ....[206]....
        /*08c0*/ 	.word	0x0000ef40


	//   ....[207]....
        /*08c4*/ 	.word	0x0000f180


	//   ....[208]....
        /*08c8*/ 	.word	0x0000f3f0


	//   ....[209]....
        /*08cc*/ 	.word	0x0000f6c0


	//   ....[210]....
        /*08d0*/ 	.word	0x0000f8e0


	//   ....[211]....
        /*08d4*/ 	.word	0x0000fa70


	//   ....[212]....
        /*08d8*/ 	.word	0x00011990


	//   ....[213]....
        /*08dc*/ 	.word	0x00011c20


	//   ....[214]....
        /*08e0*/ 	.word	0x00011c90


	//   ....[215]....
        /*08e4*/ 	.word	0x00011d00


	//   ....[216]....
        /*08e8*/ 	.word	0x00011d70


	//   ....[217]....
        /*08ec*/ 	.word	0x00011de0


	//----- nvinfo : EIATTR_REG_RECONFIG
	.align		4
.L_1394:
        /*08f0*/ 	.byte	0x01, 0x54
	.zero		2


	//----- nvinfo : EIATTR_SYSCALL_OFFSETS
	.align		4
        /*08f4*/ 	.byte	0x04, 0x46
        /*08f6*/ 	.short	(.L_1396 - .L_1395)


	//   ....[0]....
.L_1395:
        /*08f8*/ 	.word	0x00000bc0


	//   ....[1]....
        /*08fc*/ 	.word	0x00000cb0


	//   ....[2]....
        /*0900*/ 	.word	0x00000e10


	//   ....[3]....
        /*0904*/ 	.word	0x00000f00


	//----- nvinfo : EIATTR_MBARRIER_INSTR_OFFSETS
	.align		4
.L_1396:
        /*0908*/ 	.byte	0x04, 0x39
        /*090a*/ 	.short	(.L_1398 - .L_1397)


	//   ....[0]....
.L_1397:
        /*090c*/ 	.word	0x00000290
        /*0910*/ 	.word	0x000000ff
        /*0914*/ 	.word	0x00030c00
        /*0918*/ 	.short	0x0100
        /*091a*/ 	.byte	0x06
	.zero		1


	//   ....[1]....
        /*091c*/ 	.word	0x00000390
        /*0920*/ 	.word	0x000000ff
        /*0924*/ 	.word	0x00030c10
        /*0928*/ 	.short	0x0100
        /*092a*/ 	.byte	0x08
	.zero		1


	//   ....[2]....
        /*092c*/ 	.word	0x000003a0
        /*0930*/ 	.word	0x000000ff
        /*0934*/ 	.word	0x00030c20
        /*0938*/ 	.short	0x0100
        /*093a*/ 	.byte	0x08
	.zero		1


	//   ....[3]....
        /*093c*/ 	.word	0x000003b0
        /*0940*/ 	.word	0x000000ff
        /*0944*/ 	.word	0x00030c18
        /*0948*/ 	.short	0x0100
        /*094a*/ 	.byte	0x08
	.zero		1


	//   ....[4]....
        /*094c*/ 	.word	0x000003c0
        /*0950*/ 	.word	0x000000ff
        /*0954*/ 	.word	0x00030c28
        /*0958*/ 	.short	0x0100
        /*095a*/ 	.byte	0x08
	.zero		1


	//   ....[5]....
        /*095c*/ 	.word	0x000004f0
        /*0960*/ 	.word	0x000000ff
        /*0964*/ 	.word	0x00030c30
        /*0968*/ 	.short	0x0100
        /*096a*/ 	.byte	0x08
	.zero		1


	//   ....[6]....
        /*096c*/ 	.word	0x00000500
        /*0970*/ 	.word	0x000000ff
        /*0974*/ 	.word	0x00030c40
        /*0978*/ 	.short	0x0100
        /*097a*/ 	.byte	0x08
	.zero		1


	//   ....[7]....
        /*097c*/ 	.word	0x00000510
        /*0980*/ 	.word	0x000000ff
        /*0984*/ 	.word	0x00030c38
        /*0988*/ 	.short	0x0100
        /*098a*/ 	.byte	0x08
	.zero		1


	//   ....[8]....
        /*098c*/ 	.word	0x00000520
        /*0990*/ 	.word	0x000000ff
        /*0994*/ 	.word	0x00030c48
        /*0998*/ 	.short	0x0100
        /*099a*/ 	.byte	0x08
	.zero		1


	//   ....[9]....
        /*099c*/ 	.word	0x00000fa0
        /*09a0*/ 	.word	0x000000de
        /*09a4*/ 	.word	0x00030c00
        /*09a8*/ 	.short	0x010a
        /*09aa*/ 	.byte	0x3f
	.zero		1


	//   ....[10]....
        /*09ac*/ 	.word	0x000010c0
        /*09b0*/ 	.word	0x000000de
        /*09b4*/ 	.word	0x00030c00
        /*09b8*/ 	.short	0x010a
        /*09ba*/ 	.byte	0x3f
	.zero		1


	//   ....[11]....
        /*09bc*/ 	.word	0x00001b50
        /*09c0*/ 	.word	0x00000008
        /*09c4*/ 	.word	0x00030c10
        /*09c8*/ 	.short	0x010a
        /*09ca*/ 	.byte	0x3f
	.zero		1


	//   ....[12]....
        /*09cc*/ 	.word	0x00001bc0
        /*09d0*/ 	.word	0x00000008
        /*09d4*/ 	.word	0x00030c10
        /*09d8*/ 	.short	0x010a
        /*09da*/ 	.byte	0x3f
	.zero		1


	//   ....[13]....
        /*09dc*/ 	.word	0x00001fa0
        /*09e0*/ 	.word	0x00000008
        /*09e4*/ 	.word	0x00030c30
        /*09e8*/ 	.short	0x010a
        /*09ea*/ 	.byte	0x3f
	.zero		1


	//   ....[14]....
        /*09ec*/ 	.word	0x00002020
        /*09f0*/ 	.word	0x00000008
        /*09f4*/ 	.word	0x00030c30
        /*09f8*/ 	.short	0x010a
        /*09fa*/ 	.byte	0x3f
	.zero		1


	//   ....[15]....
        /*09fc*/ 	.word	0x00005090
        /*0a00*/ 	.word	0x00000009
        /*0a04*/ 	.word	0x00000000
        /*0a08*/ 	.short	0x0101
        /*0a0a*/ 	.byte	0x3f
	.zero		1


	//   ....[16]....
        /*0a0c*/ 	.word	0x000054e0
        /*0a10*/ 	.word	0x00000008
        /*0a14*/ 	.word	0x00000000
        /*0a18*/ 	.short	0x0101
        /*0a1a*/ 	.byte	0x3f
	.zero		1


	//   ....[17]....
        /*0a1c*/ 	.word	0x00005d90
        /*0a20*/ 	.word	0x00000006
        /*0a24*/ 	.word	0x00030c10
        /*0a28*/ 	.short	0x010a
        /*0a2a*/ 	.byte	0x3f
	.zero		1


	//   ....[18]....
        /*0a2c*/ 	.word	0x00005e10
        /*0a30*/ 	.word	0x00000006
        /*0a34*/ 	.word	0x00030c10
        /*0a38*/ 	.short	0x010a
        /*0a3a*/ 	.byte	0x3f
	.zero		1


	//   ....[19]....
        /*0a3c*/ 	.word	0x00006210
        /*0a40*/ 	.word	0x00000006
        /*0a44*/ 	.word	0x00030c30
        /*0a48*/ 	.short	0x010a
        /*0a4a*/ 	.byte	0x3f
	.zero		1


	//   ....[20]....
        /*0a4c*/ 	.word	0x000062a0
        /*0a50*/ 	.word	0x00000006
        /*0a54*/ 	.word	0x00030c30
        /*0a58*/ 	.short	0x010a
        /*0a5a*/ 	.byte	0x3f
	.zero		1


	//   ....[21]....
        /*0a5c*/ 	.word	0x00008a70
        /*0a60*/ 	.word	0x00000007
        /*0a64*/ 	.word	0x00000000
        /*0a68*/ 	.short	0x0101
        /*0a6a*/ 	.byte	0x3f
	.zero		1


	//   ....[22]....
        /*0a6c*/ 	.word	0x00008ee0
        /*0a70*/ 	.word	0x00000006
        /*0a74*/ 	.word	0x00000000
        /*0a78*/ 	.short	0x0101
        /*0a7a*/ 	.byte	0x3f
	.zero		1


	//   ....[23]....
        /*0a7c*/ 	.word	0x00009730
        /*0a80*/ 	.word	0x00000007
        /*0a84*/ 	.word	0x00030c10
        /*0a88*/ 	.short	0x010a
        /*0a8a*/ 	.byte	0x3f
	.zero		1


	//   ....[24]....
        /*0a8c*/ 	.word	0x000097b0
        /*0a90*/ 	.word	0x00000007
        /*0a94*/ 	.word	0x00030c10
        /*0a98*/ 	.short	0x010a
        /*0a9a*/ 	.byte	0x3f
	.zero		1


	//   ....[25]....
        /*0a9c*/ 	.word	0x00009bc0
        /*0aa0*/ 	.word	0x00000007
        /*0aa4*/ 	.word	0x00030c30
        /*0aa8*/ 	.short	0x010a
        /*0aaa*/ 	.byte	0x3f
	.zero		1


	//   ....[26]....
        /*0aac*/ 	.word	0x00009c50
        /*0ab0*/ 	.word	0x00000007
        /*0ab4*/ 	.word	0x00030c30
        /*0ab8*/ 	.short	0x010a
        /*0aba*/ 	.byte	0x3f
	.zero		1


	//   ....[27]....
        /*0abc*/ 	.word	0x0000cd80
        /*0ac0*/ 	.word	0x00000008
        /*0ac4*/ 	.word	0x00000000
        /*0ac8*/ 	.short	0x0101
        /*0aca*/ 	.byte	0x3f
	.zero		1


	//   ....[28]....
        /*0acc*/ 	.word	0x0000d1f0
        /*0ad0*/ 	.word	0x00000007
        /*0ad4*/ 	.word	0x00000000
        /*0ad8*/ 	.short	0x0101
        /*0ada*/ 	.byte	0x3f
	.zero		1


	//   ....[29]....
        /*0adc*/ 	.word	0x000100e0
        /*0ae0*/ 	.word	0x00000010
        /*0ae4*/ 	.word	0x00030c20
        /*0ae8*/ 	.short	0x010a
        /*0aea*/ 	.byte	0x3f
	.zero		1


	//   ....[30]....
        /*0aec*/ 	.word	0x000106b0
        /*0af0*/ 	.word	0x00000010
        /*0af4*/ 	.word	0x00030c40
        /*0af8*/ 	.short	0x010a
        /*0afa*/ 	.byte	0x3f
	.zero		1


	//   ....[31]....
        /*0afc*/ 	.word	0x000108e0
        /*0b00*/ 	.word	0x00000010
        /*0b04*/ 	.word	0x00030c28
        /*0b08*/ 	.short	0x010a
        /*0b0a*/ 	.byte	0x3f
	.zero		1


	//   ....[32]....
        /*0b0c*/ 	.word	0x00010b10
        /*0b10*/ 	.word	0x00000010
        /*0b14*/ 	.word	0x00030c48
        /*0b18*/ 	.short	0x010a
        /*0b1a*/ 	.byte	0x3f
	.zero		1


	//   ....[33]....
        /*0b1c*/ 	.word	0x00010cf0
        /*0b20*/ 	.word	0x00000010
        /*0b24*/ 	.word	0x00030c20
        /*0b28*/ 	.short	0x010a
        /*0b2a*/ 	.byte	0x3f
	.zero		1


	//   ....[34]....
        /*0b2c*/ 	.word	0x00010fa0
        /*0b30*/ 	.word	0x00000010
        /*0b34*/ 	.word	0x00030c40
        /*0b38*/ 	.short	0x010a
        /*0b3a*/ 	.byte	0x3f
	.zero		1


	//   ....[35]....
        /*0b3c*/ 	.word	0x000111a0
        /*0b40*/ 	.word	0x00000010
        /*0b44*/ 	.word	0x00030c28
        /*0b48*/ 	.short	0x010a
        /*0b4a*/ 	.byte	0x3f
	.zero		1


	//   ....[36]....
        /*0b4c*/ 	.word	0x00011420
        /*0b50*/ 	.word	0x00000003
        /*0b54*/ 	.word	0x00030c40
        /*0b58*/ 	.short	0x010a
        /*0b5a*/ 	.byte	0x3f
	.zero		1


	//   ....[37]....
        /*0b5c*/ 	.word	0x000117f0
        /*0b60*/ 	.word	0x00000006
        /*0b64*/ 	.word	0x00000000
        /*0b68*/ 	.short	0x010a
        /*0b6a*/ 	.byte	0x3f
	.zero		1


	//   ....[38]....
        /*0b6c*/ 	.word	0x00011850
        /*0b70*/ 	.word	0x00000003
        /*0b74*/ 	.word	0x00000000
        /*0b78*/ 	.short	0x010a
        /*0b7a*/ 	.byte	0x3f
	.zero		1


	//   ....[39]....
        /*0b7c*/ 	.word	0x000118b0
        /*0b80*/ 	.word	0x00000002
        /*0b84*/ 	.word	0x00000000
        /*0b88*/ 	.short	0x010a
        /*0b8a*/ 	.byte	0x3f
	.zero		1


	//   ....[40]....
        /*0b8c*/ 	.word	0x000118e0
        /*0b90*/ 	.word	0x00000003
        /*0b94*/ 	.word	0x00000000
        /*0b98*/ 	.short	0x010a
        /*0b9a*/ 	.byte	0x3f
	.zero		1


	//   ....[41]....
        /*0b9c*/ 	.word	0x000119c0
        /*0ba0*/ 	.word	0x000000de
        /*0ba4*/ 	.word	0x00030c00
        /*0ba8*/ 	.short	0x010a
        /*0baa*/ 	.byte	0x3f
	.zero		1


	//   ....[42]....
        /*0bac*/ 	.word	0x00011a10
        /*0bb0*/ 	.word	0x00000008
        /*0bb4*/ 	.word	0x00030c10
        /*0bb8*/ 	.short	0x010a
        /*0bba*/ 	.byte	0x3f
	.zero		1


	//   ....[43]....
        /*0bbc*/ 	.word	0x00011a60
        /*0bc0*/ 	.word	0x00000008
        /*0bc4*/ 	.word	0x00030c30
        /*0bc8*/ 	.short	0x010a
        /*0bca*/ 	.byte	0x3f
	.zero		1


	//   ....[44]....
        /*0bcc*/ 	.word	0x00011ab0
        /*0bd0*/ 	.word	0x00000006
        /*0bd4*/ 	.word	0x00030c10
        /*0bd8*/ 	.short	0x010a
        /*0bda*/ 	.byte	0x3f
	.zero		1


	//   ....[45]....
        /*0bdc*/ 	.word	0x00011b00
        /*0be0*/ 	.word	0x00000006
        /*0be4*/ 	.word	0x00030c30
        /*0be8*/ 	.short	0x010a
        /*0bea*/ 	.byte	0x3f
	.zero		1


	//   ....[46]....
        /*0bec*/ 	.word	0x00011b50
        /*0bf0*/ 	.word	0x00000007
        /*0bf4*/ 	.word	0x00030c10
        /*0bf8*/ 	.short	0x010a
        /*0bfa*/ 	.byte	0x3f
	.zero		1


	//   ....[47]....
        /*0bfc*/ 	.word	0x00011ba0
        /*0c00*/ 	.word	0x00000007
        /*0c04*/ 	.word	0x00030c30
        /*0c08*/ 	.short	0x010a
        /*0c0a*/ 	.byte	0x3f
	.zero		1


	//   ....[48]....
        /*0c0c*/ 	.word	0x00011e20
        /*0c10*/ 	.word	0x00000010
        /*0c14*/ 	.word	0x00030c20
        /*0c18*/ 	.short	0x010a
        /*0c1a*/ 	.byte	0x3f
	.zero		1


	//   ....[49]....
        /*0c1c*/ 	.word	0x00011e70
        /*0c20*/ 	.word	0x00000010
        /*0c24*/ 	.word	0x00030c40
        /*0c28*/ 	.short	0x010a
        /*0c2a*/ 	.byte	0x3f
	.zero		1


	//   ....[50]....
        /*0c2c*/ 	.word	0x00011ec0
        /*0c30*/ 	.word	0x00000010
        /*0c34*/ 	.word	0x00030c28
        /*0c38*/ 	.short	0x010a
        /*0c3a*/ 	.byte	0x3f
	.zero		1


	//   ....[51]....
        /*0c3c*/ 	.word	0x00011f10
        /*0c40*/ 	.word	0x00000010
        /*0c44*/ 	.word	0x00030c48
        /*0c48*/ 	.short	0x010a
        /*0c4a*/ 	.byte	0x3f
	.zero		1


	//   ....[52]....
        /*0c4c*/ 	.word	0x00011f70
        /*0c50*/ 	.word	0x00000010
        /*0c54*/ 	.word	0x00030c20
        /*0c58*/ 	.short	0x010a
        /*0c5a*/ 	.byte	0x3f
	.zero		1


	//   ....[53]....
        /*0c5c*/ 	.word	0x00011fc0
        /*0c60*/ 	.word	0x00000010
        /*0c64*/ 	.word	0x00030c40
        /*0c68*/ 	.short	0x010a
        /*0c6a*/ 	.byte	0x3f
	.zero		1


	//   ....[54]....
        /*0c6c*/ 	.word	0x00012010
        /*0c70*/ 	.word	0x00000010
        /*0c74*/ 	.word	0x00030c28
        /*0c78*/ 	.short	0x010a
        /*0c7a*/ 	.byte	0x3f
	.zero		1


	//   ....[55]....
        /*0c7c*/ 	.word	0x00012060
        /*0c80*/ 	.word	0x00000003
        /*0c84*/ 	.word	0x00030c40
        /*0c88*/ 	.short	0x010a
        /*0c8a*/ 	.byte	0x3f
	.zero		1


	//   ....[56]....
        /*0c8c*/ 	.word	0x00012130
        /*0c90*/ 	.word	0x00000006
        /*0c94*/ 	.word	0x00000000
        /*0c98*/ 	.short	0x010a
        /*0c9a*/ 	.byte	0x3f
	.zero		1


	//   ....[57]....
        /*0c9c*/ 	.word	0x00012180
        /*0ca0*/ 	.word	0x00000003
        /*0ca4*/ 	.word	0x00000000
        /*0ca8*/ 	.short	0x010a
        /*0caa*/ 	.byte	0x3f
	.zero		1


	//   ....[58]....
        /*0cac*/ 	.word	0x000121d0
        /*0cb0*/ 	.word	0x00000002
        /*0cb4*/ 	.word	0x00000000
        /*0cb8*/ 	.short	0x010a
        /*0cba*/ 	.byte	0x3f
	.zero		1


	//----- nvinfo : EIATTR_NUM_MBARRIERS
	.align		4
.L_1398:
        /*0cbc*/ 	.byte	0x03, 0x38
        /*0cbe*/ 	.short	0x0009


	//----- nvinfo : EIATTR_EXIT_INSTR_OFFSETS
	.align		4
        /*0cc0*/ 	.byte	0x04, 0x1c
        /*0cc2*/ 	.short	(.L_1400 - .L_1399)


	//   ....[0]....
.L_1399:
        /*0cc4*/ 	.word	0x00011930


	//----- nvinfo : EIATTR_MAX_THREADS
	.align		4
.L_1400:
        /*0cc8*/ 	.byte	0x04, 0x05
        /*0cca*/ 	.short	(.L_1402 - .L_1401)
.L_1401:
        /*0ccc*/ 	.word	0x00000180
        /*0cd0*/ 	.word	0x00000001
        /*0cd4*/ 	.word	0x00000001


	//----- nvinfo : EIATTR_CRS_STACK_SIZE
	.align		4
.L_1402:
        /*0cd8*/ 	.byte	0x04, 0x1e
        /*0cda*/ 	.short	(.L_1404 - .L_1403)
.L_1403:
        /*0cdc*/ 	.word	0x00000000


	//----- nvinfo : EIATTR_CBANK_PARAM_SIZE
	.align		4
.L_1404:
        /*0ce0*/ 	.byte	0x03, 0x19
        /*0ce2*/ 	.short	0x06f0


	//----- nvinfo : EIATTR_PARAM_CBANK
	.align		4
        /*0ce4*/ 	.byte	0x04, 0x0a
        /*0ce6*/ 	.short	(.L_1406 - .L_1405)
	.align		4
.L_1405:
        /*0ce8*/ 	.word	index@(.nv.constant0._ZN7cutlass13device_kernelIN5flash11enable_sm90INS1_16FlashAttnBwdSm90INS1_25CollectiveMainloopBwdSm90ILi2ELi2ELi2EN4cute5tupleIJNS5_1CILi1EEES8_S8_EEENS6_IJNS7_ILi128EEESA_NS7_ILi64EEEEEENS_6half_tEfNS_4arch4Sm90ELb0ELb1ELb0ELb0ELb1ELb1ELb0ELb0ELi2ELi1ELi2ELi2ELb0EEENS1_24CollectiveEpilogueBwdGQAISC_fSF_Li256ELb0ELb1EEENS1_19SingleTileSchedulerILb0ELb0ELb0ELi128EEEEEEEEEvNT_6ParamsE)
        /*0cec*/ 	.short	0x0210
        /*0cee*/ 	.short	0x06f0


	//----- nvinfo : EIATTR_SW_WAR
	.align		4
.L_1406:
        /*0cf0*/ 	.byte	0x04, 0x36
        /*0cf2*/ 	.short	(.L_1408 - .L_1407)
.L_1407:
        /*0cf4*/ 	.word	0x00000008
.L_1408:


//--------------------- .nv.info._ZN7cutlass13device_kernelIN5flash11enable_sm90INS1_16FlashAttnBwdSm90INS1_25CollectiveMainloopBwdSm90ILi2ELi2ELi2EN4cute5tupleIJNS5_1CILi1EEES8_S8_EEENS6_IJNS7_ILi128EEESA_NS7_ILi64EEEEEENS_6half_tEfNS_4arch4Sm90ELb0ELb1ELb0ELb1ELb0ELb1ELb0ELb0ELi2ELi1ELi2ELi2ELb0EEENS1_21CollectiveEpilogueBwdISC_SD_SF_Li256ELb1ELb0ELi1EEENS1_19SingleTileSchedulerILb1ELb0ELb0ELi128EEEEEEEEEvNT_6ParamsE --------------------------
	.section	.nv.info._ZN7cutlass13device_kernelIN5flash11enable_sm90INS1_16FlashAttnBwdSm90INS1_25CollectiveMainloopBwdSm90ILi2ELi2ELi2EN4cute5tupleIJNS5_1CILi1EEES8_S8_EEENS6_IJNS7_ILi128EEESA_NS7_ILi64EEEEEENS_6half_tEfNS_4arch4Sm90ELb0ELb1ELb0ELb1ELb0ELb1ELb0ELb0ELi2ELi1ELi2ELi2ELb0EEENS1_21CollectiveEpilogueBwdISC_SD_SF_Li256ELb1ELb0ELi1EEENS1_19SingleTileSchedulerILb1ELb0ELb0ELi128EEEEEEEEEvNT_6ParamsE,"",@"SHT_CUDA_INFO"
	.sectionflags	@""
	.align	4


	//----- nvinfo : EIATTR_CUDA_API_VERSION
	.align		4
        /*0000*/ 	.byte	0x04, 0x37
        /*0002*/ 	.short	(.L_1410 - .L_1409)
.L_1409:
        /*0004*/ 	.word	0x00000082


	//----- nvinfo : EIATTR_KPARAM_INFO
	.align		4
.L_1410:
        /*0008*/ 	.byte	0x04, 0x17
        /*000a*/ 	.short	(.L_1412 - .L_1411)
.L_1411:
        /*000c*/ 	.word	0x00000000
        /*0010*/ 	.short	0x0000
        /*0012*/ 	.short	0x0070
        /*0014*/ 	.byte	0x00, 0xf0, 0x01, 0x1a


	//----- nvinfo : EIATTR_SPARSE_MMA_MASK
	.align		4
.L_1412:
        /*0018*/ 	.byte	0x03, 0x50
        /*001a*/ 	.short	0x0000


	//----- nvinfo : EIATTR_MAXREG_COUNT
	.align		4
        /*001c*/ 	.byte	0x03, 0x1b
        /*001e*/ 	.short	0x00a8


	//----- nvinfo : EIATTR_NUM_BARRIERS
	.align		4
        /*0020*/ 	.byte	0x02, 0x4c
        /*0022*/ 	.byte	0x10
	.zero		1


	//----- nvinfo : EIATTR_EXTERNS
	.align		4
        /*0024*/ 	.byte	0x04, 0x0f
        /*0026*/ 	.short	(.L_1414 - .L_1413)


	//   ....[0]....
	.align		4
.L_1413:
        /*0028*/ 	.word	index@(__assertfail)


	//----- nvinfo : EIATTR_ANNOTATIONS
	.align		4
.L_1414:
        /*002c*/ 	.byte	0x04, 0x55
        /*002e*/ 	.short	(.L_1416 - .L_1415)


	//   ....[0]....
.L_1415:
        /* <DEDUP_REMOVED lines=31> */


	//----- nvinfo : EIATTR_MERCURY_ISA_VERSION
	.align		4
.L_1416:
        /*0210*/ 	.byte	0x03, 0x5f
        /*0212*/ 	.short	0x0101


	//----- nvinfo : EIATTR_INT_WARP_WIDE_INSTR_OFFSETS
	.align		4
        /*0214*/ 	.byte	0x04, 0x31
        /*0216*/ 	.short	(.L_1418 - .L_1417)


	//   ....[0]....
.L_1417:
        /*0218*/ 	.word	0x00000190


	//   ....[1]....
        /*021c*/ 	.word	0x000001c0


	//----- nvinfo : EIATTR_COOP_GROUP_MASK_REGIDS
	.align		4
.L_1418:
        /*0220*/ 	.byte	0x04, 0x29
        /*0222*/ 	.short	(.L_1420 - .L_1419)


	//   ....[0]....
.L_1419:
        /*0224*/ 	.word	0xffffffff


	//   ....[1]....
        /*0228*/ 	.word	0xffffffff


	//   ....[2]....
        /*022c*/ 	.word	0xffffffff


	//   ....[3]....
        /*0230*/ 	.word	0xffffffff


	//   ....[4]....
        /*0234*/ 	.word	0xffffffff


	//   ....[5]....
        /*0238*/ 	.word	0xffffffff


	//   ....[6]....
        /*023c*/ 	.word	0xffffffff


	//   ....[7]....
        /*0240*/ 	.word	0xffffffff


	//   ....[8]....
        /*0244*/ 	.word	0xffffffff


	//   ....[9]....
        /*0248*/ 	.word	0xffffffff


	//   ....[10]....
        /*024c*/ 	.word	0xffffffff


	//   ....[11]....
        /*0250*/ 	.word	0xffffffff


	//   ....[12]....
        /*0254*/ 	.word	0xffffffff


	//   ....[13]....
        /*0258*/ 	.word	0xffffffff


	//   ....[14]....
        /*025c*/ 	.word	0xffffffff


	//   ....[15]....
        /*0260*/ 	.word	0xffffffff


	//   ....[16]....
        /*0264*/ 	.word	0xffffffff


	//   ....[17]....
        /*0268*/ 	.word	0xffffffff


	//   ....[18]....
        /*026c*/ 	.word	0xffffffff


	//   ....[19]....
        /*0270*/ 	.word	0xffffffff


	//   ....[20]....
        /*0274*/ 	.word	0xffffffff


	//   ....[21]....
        /*0278*/ 	.word	0xffffffff


	//   ....[22]....
        /*027c*/ 	.word	0xffffffff


	//   ....[23]....
        /*0280*/ 	.word	0xffffffff


	//   ....[24]....
        /*0284*/ 	.word	0xffffffff


	//   ....[25]....
        /*0288*/ 	.word	0xffffffff


	//   ....[26]....
        /*028c*/ 	.word	0xffffffff


	//   ....[27]....
        /*0290*/ 	.word	0xffffffff


	//   ....[28]....
        /*0294*/ 	.word	0xffffffff


	//   ....[29]....
        /*0298*/ 	.word	0xffffffff


	//   ....[30]....
        /*029c*/ 	.word	0xffffffff


	//   ....[31]....
        /*02a0*/ 	.word	0xffffffff


	//   ....[32]....
        /*02a4*/ 	.word	0xffffffff


	//   ....[33]....
        /*02a8*/ 	.word	0xffffffff


	//   ....[34]....
        /*02ac*/ 	.word	0xffffffff


	//   ....[35]....
        /*02b0*/ 	.word	0xffffffff


	//   ....[36]....
        /*02b4*/ 	.word	0xffffffff


	//   ....[37]....
        /*02b8*/ 	.word	0xffffffff


	//   ....[38]....
        /*02bc*/ 	.word	0xffffffff


	//   ....[39]....
        /*02c0*/ 	.word	0xffffffff


	//   ....[40]....
        /*02c4*/ 	.word	0xffffffff


	//   ....[41]....
        /*02c8*/ 	.word	0xffffffff


	//   ....[42]....
        /*02cc*/ 	.word	0xffffffff


	//   ....[43]....
        /*02d0*/ 	.word	0xffffffff


	//   ....[44]....
        /*02d4*/ 	.word	0xffffffff


	//   ....[45]....
        /*02d8*/ 	.word	0xffffffff


	//   ....[46]....
        /*02dc*/ 	.word	0xffffffff


	//   ....[47]....
        /*02e0*/ 	.word	0xffffffff


	//   ....[48]....
        /*02e4*/ 	.word	0xffffffff


	//   ....[49]....
        /*02e8*/ 	.word	0xffffffff


	//   ....[50]....
        /*02ec*/ 	.word	0xffffffff


	//   ....[51]....
        /*02f0*/ 	.word	0xffffffff


	//   ....[52]....
        /*02f4*/ 	.word	0xffffffff


	//   ....[53]....
        /*02f8*/ 	.word	0xffffffff


	//   ....[54]....
        /*02fc*/ 	.word	0xffffffff


	//   ....[55]....
        /*0300*/ 	.word	0xffffffff


	//   ....[56]....
        /*0304*/ 	.word	0xffffffff


	//   ....[57]....
        /*0308*/ 	.word	0xffffffff


	//   ....[58]....
        /*030c*/ 	.word	0xffffffff


	//   ....[59]....
        /*0310*/ 	.word	0xffffffff


	//   ....[60]....
        /*0314*/ 	.word	0xffffffff


	//   ....[61]....
        /*0318*/ 	.word	0xffffffff


	//   ....[62]....
        /*031c*/ 	.word	0xffffffff


	//   ....[63]....
        /*0320*/ 	.word	0xffffffff


	//   ....[64]....
        /*0324*/ 	.word	0xffffffff


	//   ....[65]....
        /*0328*/ 	.word	0xffffffff


	//   ....[66]....
        /*032c*/ 	.word	0xffffffff


	//   ....[67]....
        /*0330*/ 	.word	0xffffffff


	//   ....[68]....
        /*0334*/ 	.word	0xffffffff


	//   ....[69]....
        /*0338*/ 	.word	0xffffffff


	//   ....[70]....
        /*033c*/ 	.word	0xffffffff


	//   ....[71]....
        /*0340*/ 	.word	0xffffffff


	//   ....[72]....
        /*0344*/ 	.word	0xffffffff


	//   ....[73]....
        /*0348*/ 	.word	0xffffffff


	//   ....[74]....
        /*034c*/ 	.word	0xffffffff


	//   ....[75]....
        /*0350*/ 	.word	0xffffffff


	//   ....[76]....
        /*0354*/ 	.word	0xffffffff


	//   ....[77]....
        /*0358*/ 	.word	0xffffffff


	//   ....[78]....
        /*035c*/ 	.word	0xffffffff


	//   ....[79]....
        /*0360*/ 	.word	0xffffffff


	//   ....[80]....
        /*0364*/ 	.word	0xffffffff


	//   ....[81]....
        /*0368*/ 	.word	0xffffffff


	//   ....[82]....
        /*036c*/ 	.word	0xffffffff


	//   ....[83]....
        /*0370*/ 	.word	0xffffffff


	//   ....[84]....
        /*0374*/ 	.word	0xffffffff


	//   ....[85]....
        /*0378*/ 	.word	0xffffffff


	//   ....[86]....
        /*037c*/ 	.word	0xffffffff


	//   ....[87]....
        /*0380*/ 	.word	0xffffffff


	//   ....[88]....
        /*0384*/ 	.word	0xffffffff


	//   ....[89]....
        /*0388*/ 	.word	0xffffffff


	//   ....[90]....
        /*038c*/ 	.word	0xffffffff


	//   ....[91]....
        /*0390*/ 	.word	0xffffffff


	//   ....[92]....
        /*0394*/ 	.word	0xffffffff


	//   ....[93]....
        /*0398*/ 	.word	0xffffffff


	//   ....[94]....
        /*039c*/ 	.word	0xffffffff


	//   ....[95]....
        /*03a0*/ 	.word	0xffffffff


	//   ....[96]....
        /*03a4*/ 	.word	0xffffffff


	//   ....[97]....
        /*03a8*/ 	.word	0xffffffff


	//   ....[98]....
        /*03ac*/ 	.word	0xffffffff


	//   ....[99]....
        /*03b0*/ 	.word	0xffffffff


	//   ....[100]....
        /*03b4*/ 	.word	0xffffffff


	//   ....[101]....
        /*03b8*/ 	.word	0xffffffff


	//   ....[102]....
        /*03bc*/ 	.word	0xffffffff


	//   ....[103]....
        /*03c0*/ 	.word	0xffffffff


	//   ....[104]....
        /*03c4*/ 	.word	0xffffffff


	//   ....[105]....
        /*03c8*/ 	.word	0xffffffff


	//   ....[106]....
        /*03cc*/ 	.word	0xffffffff


	//   ....[107]....
        /*03d0*/ 	.word	0xffffffff


	//   ....[108]....
        /*03d4*/ 	.word	0xffffffff


	//   ....[109]....
        /*03d8*/ 	.word	0xffffffff


	//   ....[110]....
        /*03dc*/ 	.word	0xffffffff


	//   ....[111]....
        /*03e0*/ 	.word	0xffffffff


	//   ....[112]....
        /*03e4*/ 	.word	0xffffffff


	//   ....[113]....
        /*03e8*/ 	.word	0xffffffff


	//   ....[114]....
        /*03ec*/ 	.word	0xffffffff


	//   ....[115]....
        /*03f0*/ 	.word	0xffffffff


	//   ....[116]....
        /*03f4*/ 	.word	0xffffffff


	//   ....[117]....
        /*03f8*/ 	.word	0xffffffff


	//   ....[118]....
        /*03fc*/ 	.word	0xffffffff


	//   ....[119]....
        /*0400*/ 	.word	0xffffffff


	//   ....[120]....
        /*0404*/ 	.word	0xffffffff


	//   ....[121]....
        /*0408*/ 	.word	0xffffffff


	//   ....[122]....
        /*040c*/ 	.word	0xffffffff


	//   ....[123]....
        /*0410*/ 	.word	0xffffffff


	//   ....[124]....
        /*0414*/ 	.word	0xffffffff


	//   ....[125]....
        /*0418*/ 	.word	0xffffffff


	//   ....[126]....
        /*041c*/ 	.word	0xffffffff


	//   ....[127]....
        /*0420*/ 	.word	0xffffffff


	//   ....[128]....
        /*0424*/ 	.word	0xffffffff


	//   ....[129]....
        /*0428*/ 	.word	0xffffffff


	//   ....[130]....
        /*042c*/ 	.word	0xffffffff


	//   ....[131]....
        /*0430*/ 	.word	0xffffffff


	//   ....[132]....
        /*0434*/ 	.word	0xffffffff


	//   ....[133]....
        /*0438*/ 	.word	0xffffffff


	//   ....[134]....
        /*043c*/ 	.word	0xffffffff


	//   ....[135]....
        /*0440*/ 	.word	0xffffffff


	//   ....[136]....
        /*0444*/ 	.word	0xffffffff


	//   ....[137]....
        /*0448*/ 	.word	0xffffffff


	//   ....[138]....
        /*044c*/ 	.word	0xffffffff


	//   ....[139]....
        /*0450*/ 	.word	0xffffffff


	//   ....[140]....
        /*0454*/ 	.word	0xffffffff


	//   ....[141]....
        /*0458*/ 	.word	0xffffffff


	//   ....[142]....
        /*045c*/ 	.word	0xffffffff


	//   ....[143]....
        /*0460*/ 	.word	0xffffffff


	//   ....[144]....
        /*0464*/ 	.word	0xffffffff


	//   ....[145]....
        /*0468*/ 	.word	0xffffffff


	//   ....[146]....
        /*046c*/ 	.word	0xffffffff


	//   ....[147]....
        /*0470*/ 	.word	0xffffffff


	//   ....[148]....
        /*0474*/ 	.word	0xffffffff


	//   ....[149]....
        /*0478*/ 	.word	0xffffffff


	//   ....[150]....
        /*047c*/ 	.word	0xffffffff


	//   ....[151]....
        /*0480*/ 	.word	0xffffffff


	//   ....[152]....
        /*0484*/ 	.word	0xffffffff


	//   ....[153]....
        /*0488*/ 	.word	0xffffffff


	//   ....[154]....
        /*048c*/ 	.word	0xffffffff


	//   ....[155]....
        /*0490*/ 	.word	0xffffffff


	//   ....[156]....
        /*0494*/ 	.word	0xffffffff


	//   ....[157]....
        /*0498*/ 	.word	0xffffffff


	//   ....[158]....
        /*049c*/ 	.word	0xffffffff


	//   ....[159]....
        /*04a0*/ 	.word	0xffffffff


	//   ....[160]....
        /*04a4*/ 	.word	0xffffffff


	//   ....[161]....
        /*04a8*/ 	.word	0xffffffff


	//   ....[162]....
        /*04ac*/ 	.word	0xffffffff


	//   ....[163]....
        /*04b0*/ 	.word	0xffffffff


	//   ....[164]....
        /*04b4*/ 	.word	0xffffffff


	//   ....[165]....
        /*04b8*/ 	.word	0xffffffff


	//   ....[166]....
        /*04bc*/ 	.word	0xffffffff


	//   ....[167]....
        /*04c0*/ 	.word	0xffffffff


	//   ....[168]....
        /*04c4*/ 	.word	0xffffffff


	//   ....[169]....
        /*04c8*/ 	.word	0xffffffff


	//   ....[170]....
        /*04cc*/ 	.word	0xffffffff


	//   ....[171]....
        /*04d0*/ 	.word	0xffffffff


	//   ....[172]....
        /*04d4*/ 	.word	0xffffffff


	//   ....[173]....
        /*04d8*/ 	.word	0xffffffff


	//   ....[174]....
        /*04dc*/ 	.word	0xffffffff


	//   ....[175]....
        /*04e0*/ 	.word	0xffffffff


	//   ....[176]....
        /*04e4*/ 	.word	0xffffffff


	//   ....[177]....
        /*04e8*/ 	.word	0xffffffff


	//   ....[178]....
        /*04ec*/ 	.word	0xffffffff


	//   ....[179]....
        /*04f0*/ 	.word	0xffffffff


	//   ....[180]....
        /*04f4*/ 	.word	0xffffffff


	//   ....[181]....
        /*04f8*/ 	.word	0xffffffff


	//   ....[182]....
        /*04fc*/ 	.word	0xffffffff


	//   ....[183]....
        /*0500*/ 	.word	0xffffffff


	//   ....[184]....
        /*0504*/ 	.word	0xffffffff


	//   ....[185]....
        /*0508*/ 	.word	0xffffffff


	//   ....[186]....
        /*050c*/ 	.word	0xffffffff


	//   ....[187]....
        /*0510*/ 	.word	0xffffffff


	//   ....[188]....
        /*0514*/ 	.word	0xffffffff


	//   ....[189]....
        /*0518*/ 	.word	0xffffffff


	//   ....[190]....
        /*051c*/ 	.word	0xffffffff


	//   ....[191]....
        /*0520*/ 	.word	0xffffffff


	//   ....[192]....
        /*0524*/ 	.word	0xffffffff


	//   ....[193]....
        /*0528*/ 	.word	0xffffffff


	//   ....[194]....
        /*052c*/ 	.word	0xffffffff


	//   ....[195]....
        /*0530*/ 	.word	0xffffffff


	//   ....[196]....
        /*0534*/ 	.word	0xffffffff


	//   ....[197]....
        /*0538*/ 	.word	0xffffffff


	//   ....[198]....
        /*053c*/ 	.word	0xffffffff


	//   ....[199]....
        /*0540*/ 	.word	0x0500000f


	//----- nvinfo : EIATTR_COOP_GROUP_INSTR_OFFSETS
	.align		4
.L_1420:
        /*0544*/ 	.byte	0x04, 0x28
        /*0546*/ 	.short	(.L_1422 - .L_1421)


	//   ....[0]....
.L_1421:
        /*0548*/ 	.word	0x00000070


	//   ....[1]....
        /*054c*/ 	.word	0x000001a0


	//   ....[2]....
        /*0550*/ 	.word	0x000001f0


	//   ....[3]....
        /*0554*/ 	.word	0x000003e0


	//   ....[4]....
        /*0558*/ 	.word	0x00000620


	//   ....[5]....
        /*055c*/ 	.word	0x00001410


	//   ....[6]....
        /*0560*/ 	.word	0x00002440


	//   ....[7]....
        /*0564*/ 	.word	0x00002500


	//   ....[8]....
        /*0568*/ 	.word	0x00002530


	//   ....[9]....
        /*056c*/ 	.word	0x00002660


	//   ....[10]....
        /*0570*/ 	.word	0x000026b0


	//   ....[11]....
        /*0574*/ 	.word	0x00002980


	//   ....[12]....
        /*0578*/ 	.word	0x000029f0


	//   ....[13]....
        /*057c*/ 	.word	0x00002a40


	//   ....[14]....
        /*0580*/ 	.word	0x00002d30


	//   ....[15]....
        /*0584*/ 	.word	0x00002db0


	//   ....[16]....
        /*0588*/ 	.word	0x00002f40


	//   ....[17]....
        /*058c*/ 	.word	0x000030d0


	//   ....[18]....
        /*0590*/ 	.word	0x00003100


	//   ....[19]....
        /*0594*/ 	.word	0x00003140


	//   ....[20]....
        /*0598*/ 	.word	0x00003290


	//   ....[21]....
        /*059c*/ 	.word	0x000032f0


	//   ....[22]....
        /*05a0*/ 	.word	0x000034c0


	//   ....[23]....
        /*05a4*/ 	.word	0x00003560


	//   ....[24]....
        /*05a8*/ 	.word	0x000035f0


	//   ....[25]....
        /*05ac*/ 	.word	0x000036c0


	//   ....[26]....
        /*05b0*/ 	.word	0x00003700


	//   ....[27]....
        /*05b4*/ 	.word	0x00003740


	//   ....[28]....
        /*05b8*/ 	.word	0x00003780


	//   ....[29]....
        /*05bc*/ 	.word	0x000037b0


	//   ....[30]....
        /*05c0*/ 	.word	0x00003830


	//   ....[31]....
        /*05c4*/ 	.word	0x00003890


	//   ....[32]....
        /*05c8*/ 	.word	0x000038e0


	//   ....[33]....
        /*05cc*/ 	.word	0x000038f0


	//   ....[34]....
        /*05d0*/ 	.word	0x00003950


	//   ....[35]....
        /*05d4*/ 	.word	0x000039e0


	//   ....[36]....
        /*05d8*/ 	.word	0x00003ab0


	//   ....[37]....
        /*05dc*/ 	.word	0x00003b90


	//   ....[38]....
        /*05e0*/ 	.word	0x00003c00


	//   ....[39]....
        /*05e4*/ 	.word	0x00003c30


	//   ....[40]....
        /*05e8*/ 	.word	0x00003c50


	//   ....[41]....
        /*05ec*/ 	.word	0x00003c60


	//   ....[42]....
        /*05f0*/ 	.word	0x00003c80


	//   ....[43]....
        /*05f4*/ 	.word	0x00003c90


	//   ....[44]....
        /*05f8*/ 	.word	0x00003cb0


	//   ....[45]....
        /*05fc*/ 	.word	0x00003d30


	//   ....[46]....
        /*0600*/ 	.word	0x00003dc0


	//   ....[47]....
        /*0604*/ 	.word	0x00003e00


	//   ....[48]....
        /*0608*/ 	.word	0x00003e40


	//   ....[49]....
        /*060c*/ 	.word	0x00003e80


	//   ....[50]....
        /*0610*/ 	.word	0x00003ef0


	//   ....[51]....
        /*0614*/ 	.word	0x00003f10


	//   ....[52]....
        /*0618*/ 	.word	0x00003f70


	//   ....[53]....
        /*061c*/ 	.word	0x00003ff0


	//   ....[54]....
        /*0620*/ 	.word	0x00004030


	//   ....[55]....
        /*0624*/ 	.word	0x00004070


	//   ....[56]....
        /*0628*/ 	.word	0x000040b0


	//   ....[57]....
        /*062c*/ 	.word	0x000040f0


	//   ....[58]....
        /*0630*/ 	.word	0x00004130


	//   ....[59]....
        /*0634*/ 	.word	0x00004170


	//   ....[60]....
        /*0638*/ 	.word	0x000041b0


	//   ....[61]....
        /*063c*/ 	.word	0x000041f0


	//   ....[62]....
        /*0640*/ 	.word	0x00004230


	//   ....[63]....
        /*0644*/ 	.word	0x00004270


	//   ....[64]....
        /*0648*/ 	.word	0x000042b0


	//   ....[65]....
        /*064c*/ 	.word	0x000042f0


	//   ....[66]....
        /*0650*/ 	.word	0x00004330


	//   ....[67]....
        /*0654*/ 	.word	0x00004370


	//   ....[68]....
        /*0658*/ 	.word	0x000043b0


	//   ....[69]....
        /*065c*/ 	.word	0x000043f0


	//   ....[70]....
        /*0660*/ 	.word	0x00006610


	//   ....[71]....
        /*0664*/ 	.word	0x00006670


	//   ....[72]....
        /*0668*/ 	.word	0x000066b0


	//   ....[73]....
        /*066c*/ 	.word	0x000066e0


	//   ....[74]....
        /*0670*/ 	.word	0x00006710


	//   ....[75]....
        /*0674*/ 	.word	0x00006740


	//   ....[76]....
        /*0678*/ 	.word	0x00006a20


	//   ....[77]....
        /*067c*/ 	.word	0x00006a30


	//   ....[78]....
        /*0680*/ 	.word	0x00006a60


	//   ....[79]....
        /*0684*/ 	.word	0x00006a90


	//   ....[80]....
        /*0688*/ 	.word	0x00006ad0


	//   ....[81]....
        /*068c*/ 	.word	0x00006bc0


	//   ....[82]....
        /*0690*/ 	.word	0x00006ca0


	//   ....[83]....
        /*0694*/ 	.word	0x00006ce0


	//   ....[84]....
        /*0698*/ 	.word	0x00006d20


	//   ....[85]....
        /*069c*/ 	.word	0x00006d50


	//   ....[86]....
        /*06a0*/ 	.word	0x00006d90


	//   ....[87]....
        /*06a4*/ 	.word	0x00006dc0


	//   ....[88]....
        /*06a8*/ 	.word	0x00006de0


	//   ....[89]....
        /*06ac*/ 	.word	0x00006e50


	//   ....[90]....
        /*06b0*/ 	.word	0x00006e90


	//   ....[91]....
        /*06b4*/ 	.word	0x00006ed0


	//   ....[92]....
        /*06b8*/ 	.word	0x00006f10


	//   ....[93]....
        /*06bc*/ 	.word	0x00006f50


	//   ....[94]....
        /*06c0*/ 	.word	0x00006fc0


	//   ....[95]....
        /*06c4*/ 	.word	0x00007000


	//   ....[96]....
        /*06c8*/ 	.word	0x00007060


	//   ....[97]....
        /*06cc*/ 	.word	0x000070b0


	//   ....[98]....
        /*06d0*/ 	.word	0x000070f0


	//   ....[99]....
        /*06d4*/ 	.word	0x000071c0


	//   ....[100]....
        /*06d8*/ 	.word	0x00007200


	//   ....[101]....
        /*06dc*/ 	.word	0x00007270


	//   ....[102]....
        /*06e0*/ 	.word	0x00007690


	//   ....[103]....
        /*06e4*/ 	.word	0x000076a0


	//   ....[104]....
        /*06e8*/ 	.word	0x000076b0


	//   ....[105]....
        /*06ec*/ 	.word	0x000076c0


	//   ....[106]....
        /*06f0*/ 	.word	0x000076d0


	//   ....[107]....
        /*06f4*/ 	.word	0x000076e0


	//   ....[108]....
        /*06f8*/ 	.word	0x00007710


	//   ....[109]....
        /*06fc*/ 	.word	0x00007740


	//   ....[110]....
        /*0700*/ 	.word	0x00007780


	//   ....[111]....
        /*0704*/ 	.word	0x000077a0


	//   ....[112]....
        /*0708*/ 	.word	0x000077e0


	//   ....[113]....
        /*070c*/ 	.word	0x00007820


	//   ....[114]....
        /*0710*/ 	.word	0x00007860


	//   ....[115]....
        /*0714*/ 	.word	0x00007870


	//   ....[116]....
        /*0718*/ 	.word	0x000078a0


	//   ....[117]....
        /*071c*/ 	.word	0x000078e0


	//   ....[118]....
        /*0720*/ 	.word	0x00007910


	//   ....[119]....
        /*0724*/ 	.word	0x00007940


	//   ....[120]....
        /*0728*/ 	.word	0x00007990


	//   ....[121]....
        /*072c*/ 	.word	0x000079d0


	//   ....[122]....
        /*0730*/ 	.word	0x000079f0


	//   ....[123]....
        /*0734*/ 	.word	0x00007a30


	//   ....[124]....
        /*0738*/ 	.word	0x00007a70


	//   ....[125]....
        /*073c*/ 	.word	0x00007ab0


	//   ....[126]....
        /*0740*/ 	.word	0x00007ac0


	//   ....[127]....
        /*0744*/ 	.word	0x00007af0


	//   ....[128]....
        /*0748*/ 	.word	0x00007b00


	//   ....[129]....
        /*074c*/ 	.word	0x00007b10


	//   ....[130]....
        /*0750*/ 	.word	0x00007b20


	//   ....[131]....
        /*0754*/ 	.word	0x00007b30


	//   ....[132]....
        /*0758*/ 	.word	0x00007b70


	//   ....[133]....
        /*075c*/ 	.word	0x00007bb0


	//   ....[134]....
        /*0760*/ 	.word	0x0000a040


	//   ....[135]....
        /*0764*/ 	.word	0x0000a180


	//   ....[136]....
        /*0768*/ 	.word	0x0000a1b0


	//   ....[137]....
        /*076c*/ 	.word	0x0000a260


	//   ....[138]....
        /*0770*/ 	.word	0x0000a2e0


	//   ....[139]....
        /*0774*/ 	.word	0x0000a3c0


	//   ....[140]....
        /*0778*/ 	.word	0x0000a400


	//   ....[141]....
        /*077c*/ 	.word	0x0000a4f0


	//   ....[142]....
        /*0780*/ 	.word	0x0000a530


	//   ....[143]....
        /*0784*/ 	.word	0x0000a570


	//   ....[144]....
        /*0788*/ 	.word	0x0000a620


	//   ....[145]....
        /*078c*/ 	.word	0x0000a710


	//   ....[146]....
        /*0790*/ 	.word	0x0000a770


	//   ....[147]....
        /*0794*/ 	.word	0x0000a810


	//   ....[148]....
        /*0798*/ 	.word	0x0000a850


	//   ....[149]....
        /*079c*/ 	.word	0x0000a880


	//   ....[150]....
        /*07a0*/ 	.word	0x0000a9a0


	//   ....[151]....
        /*07a4*/ 	.word	0x0000a9e0


	//   ....[152]....
        /*07a8*/ 	.word	0x0000ab40


	//   ....[153]....
        /*07ac*/ 	.word	0x0000ac40


	//   ....[154]....
        /*07b0*/ 	.word	0x0000ac80


	//   ....[155]....
        /*07b4*/ 	.word	0x0000b1d0


	//   ....[156]....
        /*07b8*/ 	.word	0x0000b2d0


	//   ....[157]....
        /*07bc*/ 	.word	0x0000b300


	//   ....[158]....
        /*07c0*/ 	.word	0x0000b340


	//   ....[159]....
        /*07c4*/ 	.word	0x0000b3c0


	//   ....[160]....
        /*07c8*/ 	.word	0x0000b400


	//   ....[161]....
        /*07cc*/ 	.word	0x0000b490


	//   ....[162]....
        /*07d0*/ 	.word	0x0000b4d0


	//   ....[163]....
        /*07d4*/ 	.word	0x0000b6d0


	//   ....[164]....
        /*07d8*/ 	.word	0x0000b710


	//   ....[165]....
        /*07dc*/ 	.word	0x0000b760


	//   ....[166]....
        /*07e0*/ 	.word	0x0000b910


	//   ....[167]....
        /*07e4*/ 	.word	0x0000b920


	//   ....[168]....
        /*07e8*/ 	.word	0x0000b930


	//   ....[169]....
        /*07ec*/ 	.word	0x0000b940


	//   ....[170]....
        /*07f0*/ 	.word	0x0000b950


	//   ....[171]....
        /*07f4*/ 	.word	0x0000b960


	//   ....[172]....
        /*07f8*/ 	.word	0x0000b990


	//   ....[173]....
        /*07fc*/ 	.word	0x0000b9c0


	//   ....[174]....
        /*0800*/ 	.word	0x0000ba00


	//   ....[175]....
        /*0804*/ 	.word	0x0000ba30


	//   ....[176]....
        /*0808*/ 	.word	0x0000ba70


	//   ....[177]....
        /*080c*/ 	.word	0x0000baa0


	//   ....[178]....
        /*0810*/ 	.word	0x0000bae0


	//   ....[179]....
        /*0814*/ 	.word	0x0000baf0


	//   ....[180]....
        /*0818*/ 	.word	0x0000bb10


	//   ....[181]....
        /*081c*/ 	.word	0x0000bb50


	//   ....[182]....
        /*0820*/ 	.word	0x0000bb90


	//   ....[183]....
        /*0824*/ 	.word	0x0000bc30


	//   ....[184]....
        /*0828*/ 	.word	0x0000bc70


	//   ....[185]....
        /*082c*/ 	.word	0x0000bcb0


	//   ....[186]....
        /*0830*/ 	.word	0x0000bce0


	//   ....[187]....
        /*0834*/ 	.word	0x0000bd20


	//   ....[188]....
        /*0838*/ 	.word	0x0000bd30


	//   ....[189]....
        /*083c*/ 	.word	0x0000bd40


	//   ....[190]....
        /*0840*/ 	.word	0x0000bd70


	//   ....[191]....
        /*0844*/ 	.word	0x0000bdb0


	//   ....[192]....
        /*0848*/ 	.word	0x0000bde0


	//   ....[193]....
        /*084c*/ 	.word	0x0000be00


	//   ....[194]....
        /*0850*/ 	.word	0x0000be20


	//   ....[195]....
        /*0854*/ 	.word	0x0000be30


	//   ....[196]....
        /*0858*/ 	.word	0x0000be40


	//   ....[197]....
        /*085c*/ 	.word	0x0000be50


	//   ....[198]....
        /*0860*/ 	.word	0x0000f6c0


	//   ....[199]....
        /*0864*/ 	.word	0x00012e10


	//----- nvinfo : EIATTR_REG_RECONFIG
	.align		4
.L_1422:
        /*0868*/ 	.byte	0x01, 0x54
	.zero		2


	//----- nvinfo : EIATTR_SYSCALL_OFFSETS
	.align		4
        /*086c*/ 	.byte	0x04, 0x46
        /*086e*/ 	.short	(.L_1424 - .L_1423)


	//   ....[0]....
.L_1423:
        /*0870*/ 	.word	0x00001070


	//   ....[1]....
        /*0874*/ 	.word	0x00001160


	//   ....[2]....
        /*0878*/ 	.word	0x000012c0


	//   ....[3]....
        /*087c*/ 	.word	0x000013b0


	//----- nvinfo : EIATTR_MBARRIER_INSTR_OFFSETS
	.align		4
.L_1424:
        /*0880*/ 	.byte	0x04, 0x39
        /*0882*/ 	.short	(.L_1426 - .L_1425)


	//   ....[0]....
.L_1425:
        /*0884*/ 	.word	0x00000290
        /*0888*/ 	.word	0x000000ff
        /*088c*/ 	.word	0x00030c00
        /*0890*/ 	.short	0x0100
        /*0892*/ 	.byte	0x06
	.zero		1


	//   ....[1]....
        /*0894*/ 	.word	0x00000390
        /*0898*/ 	.word	0x000000ff
        /*089c*/ 	.word	0x00030c10
        /*08a0*/ 	.short	0x0100
        /*08a2*/ 	.byte	0x08
	.zero		1


	//   ....[2]....
        /*08a4*/ 	.word	0x000003a0
        /*08a8*/ 	.word	0x000000ff
        /*08ac*/ 	.word	0x00030c20
        /*08b0*/ 	.short	0x0100
        /*08b2*/ 	.byte	0x08
	.zero		1


	//   ....[3]....
        /*08b4*/ 	.word	0x000003b0
        /*08b8*/ 	.word	0x000000ff
        /*08bc*/ 	.word	0x00030c18
        /*08c0*/ 	.short	0x0100
        /*08c2*/ 	.byte	0x08
	.zero		1


	//   ....[4]....
        /*08c4*/ 	.word	0x000003c0
        /*08c8*/ 	.word	0x000000ff
        /*08cc*/ 	.word	0x00030c28
        /*08d0*/ 	.short	0x0100
        /*08d2*/ 	.byte	0x08
	.zero		1


	//   ....[5]....
        /*08d4*/ 	.word	0x000004f0
        /*08d8*/ 	.word	0x000000ff
        /*08dc*/ 	.word	0x00030c30
        /*08e0*/ 	.short	0x0100
        /*08e2*/ 	.byte	0x08
	.zero		1


	//   ....[6]....
        /*08e4*/ 	.word	0x00000500
        /*08e8*/ 	.word	0x000000ff
        /*08ec*/ 	.word	0x00030c40
        /*08f0*/ 	.short	0x0100
        /*08f2*/ 	.byte	0x08
	.zero		1


	//   ....[7]....
        /*08f4*/ 	.word	0x00000510
        /*08f8*/ 	.word	0x000000ff
        /*08fc*/ 	.word	0x00030c38
        /*0900*/ 	.short	0x0100
        /*0902*/ 	.byte	0x08
	.zero		1


	//   ....[8]....
        /*0904*/ 	.word	0x00000520
        /*0908*/ 	.word	0x000000ff
        /*090c*/ 	.word	0x00030c48
        /*0910*/ 	.short	0x0100
        /*0912*/ 	.byte	0x08
	.zero		1


	//   ....[9]....
        /*0914*/ 	.word	0x00001450
        /*0918*/ 	.word	0x00000010
        /*091c*/ 	.word	0x00030c00
        /*0920*/ 	.short	0x010a
        /*0922*/ 	.byte	0x3f
	.zero		1


	//   ....[10]....
        /*0924*/ 	.word	0x00001570
        /*0928*/ 	.word	0x00000010
        /*092c*/ 	.word	0x00030c00
        /*0930*/ 	.short	0x010a
        /*0932*/ 	.byte	0x3f
	.zero		1


	//   ....[11]....
        /*0934*/ 	.word	0x00001de0
        /*0938*/ 	.word	0x00000008
        /*093c*/ 	.word	0x00030c10
        /*0940*/ 	.short	0x010a
        /*0942*/ 	.byte	0x3f
	.zero		1


	//   ....[12]....
        /*0944*/ 	.word	0x00001e50
        /*0948*/ 	.word	0x00000008
        /*094c*/ 	.word	0x00030c10
        /*0950*/ 	.short	0x010a
        /*0952*/ 	.byte	0x3f
	.zero		1


	//   ....[13]....
        /*0954*/ 	.word	0x00002230
        /*0958*/ 	.word	0x00000008
        /*095c*/ 	.word	0x00030c30
        /*0960*/ 	.short	0x010a
        /*0962*/ 	.byte	0x3f
	.zero		1


	//   ....[14]....
        /*0964*/ 	.word	0x000022a0
        /*0968*/ 	.word	0x00000008
        /*096c*/ 	.word	0x00030c30
        /*0970*/ 	.short	0x010a
        /*0972*/ 	.byte	0x3f
	.zero		1


	//   ....[15]....
        /*0974*/ 	.word	0x00005330
        /*0978*/ 	.word	0x00000009
        /*097c*/ 	.word	0x00000000
        /*0980*/ 	.short	0x0101
        /*0982*/ 	.byte	0x3f
	.zero		1


	//   ....[16]....
        /*0984*/ 	.word	0x00005780
        /*0988*/ 	.word	0x00000008
        /*098c*/ 	.word	0x00000000
        /*0990*/ 	.short	0x0101
        /*0992*/ 	.byte	0x3f
	.zero		1


	//   ....[17]....
        /*0994*/ 	.word	0x00006050
        /*0998*/ 	.word	0x00000007
        /*099c*/ 	.word	0x00030c10
        /*09a0*/ 	.short	0x010a
        /*09a2*/ 	.byte	0x3f
	.zero		1


	//   ....[18]....
        /*09a4*/ 	.word	0x000060d0
        /*09a8*/ 	.word	0x00000007
        /*09ac*/ 	.word	0x00030c10
        /*09b0*/ 	.short	0x010a
        /*09b2*/ 	.byte	0x3f
	.zero		1


	//   ....[19]....
        /*09b4*/ 	.word	0x000064e0
        /*09b8*/ 	.word	0x00000007
        /*09bc*/ 	.word	0x00030c30
        /*09c0*/ 	.short	0x010a
        /*09c2*/ 	.byte	0x3f
	.zero		1


	//   ....[20]....
        /*09c4*/ 	.word	0x00006570
        /*09c8*/ 	.word	0x00000007
        /*09cc*/ 	.word	0x00030c30
        /*09d0*/ 	.short	0x010a
        /*09d2*/ 	.byte	0x3f
	.zero		1


	//   ....[21]....
        /*09d4*/ 	.word	0x00008d40
        /*09d8*/ 	.word	0x00000008
        /*09dc*/ 	.word	0x00000000
        /*09e0*/ 	.short	0x0101
        /*09e2*/ 	.byte	0x3f
	.zero		1


	//   ....[22]....
        /*09e4*/ 	.word	0x000091a0
        /*09e8*/ 	.word	0x00000007
        /*09ec*/ 	.word	0x00000000
        /*09f0*/ 	.short	0x0101
        /*09f2*/ 	.byte	0x3f
	.zero		1


	//   ....[23]....
        /*09f4*/ 	.word	0x00009a00
        /*09f8*/ 	.word	0x00000007
        /*09fc*/ 	.word	0x00030c10
        /*0a00*/ 	.short	0x010a
        /*0a02*/ 	.byte	0x3f
	.zero		1


	//   ....[24]....
        /*0a04*/ 	.word	0x00009a80
        /*0a08*/ 	.word	0x00000007
        /*0a0c*/ 	.word	0x00030c10
        /*0a10*/ 	.short	0x010a
        /*0a12*/ 	.byte	0x3f
	.zero		1


	//   ....[25]....
        /*0a14*/ 	.word	0x00009e80
        /*0a18*/ 	.word	0x00000007
        /*0a1c*/ 	.word	0x00030c30
        /*0a20*/ 	.short	0x010a
        /*0a22*/ 	.byte	0x3f
	.zero		1


	//   ....[26]....
        /*0a24*/ 	.word	0x00009f10
        /*0a28*/ 	.word	0x00000007
        /*0a2c*/ 	.word	0x00030c30
        /*0a30*/ 	.short	0x010a
        /*0a32*/ 	.byte	0x3f
	.zero		1


	//   ....[27]....
        /*0a34*/ 	.word	0x0000d050
        /*0a38*/ 	.word	0x00000008
        /*0a3c*/ 	.word	0x00000000
        /*0a40*/ 	.short	0x0101
        /*0a42*/ 	.byte	0x3f
	.zero		1


	//   ....[28]....
        /*0a44*/ 	.word	0x0000d4c0
        /*0a48*/ 	.word	0x00000007
        /*0a4c*/ 	.word	0x00000000
        /*0a50*/ 	.short	0x0101
        /*0a52*/ 	.byte	0x3f
	.zero		1


	//   ....[29]....
        /*0a54*/ 	.word	0x00011440
        /*0a58*/ 	.word	0x0000000f
        /*0a5c*/ 	.word	0x00030c20
        /*0a60*/ 	.short	0x010a
        /*0a62*/ 	.byte	0x3f
	.zero		1


	//   ....[30]....
        /*0a64*/ 	.word	0x00011a30
        /*0a68*/ 	.word	0x0000000f
        /*0a6c*/ 	.word	0x00030c40
        /*0a70*/ 	.short	0x010a
        /*0a72*/ 	.byte	0x3f
	.zero		1


	//   ....[31]....
        /*0a74*/ 	.word	0x00011c90
        /*0a78*/ 	.word	0x0000000f
        /*0a7c*/ 	.word	0x00030c28
        /*0a80*/ 	.short	0x010a
        /*0a82*/ 	.byte	0x3f
	.zero		1


	//   ....[32]....
        /*0a84*/ 	.word	0x00011ef0
        /*0a88*/ 	.word	0x0000000f
        /*0a8c*/ 	.word	0x00030c48
        /*0a90*/ 	.short	0x010a
        /*0a92*/ 	.byte	0x3f
	.zero		1


	//   ....[33]....
        /*0a94*/ 	.word	0x000120f0
        /*0a98*/ 	.word	0x0000000f
        /*0a9c*/ 	.word	0x00030c20
        /*0aa0*/ 	.short	0x010a
        /*0aa2*/ 	.byte	0x3f
	.zero		1


	//   ....[34]....
        /*0aa4*/ 	.word	0x000123c0
        /*0aa8*/ 	.word	0x0000000f
        /*0aac*/ 	.word	0x00030c40
        /*0ab0*/ 	.short	0x010a
        /*0ab2*/ 	.byte	0x3f
	.zero		1


	//   ....[35]....
        /*0ab4*/ 	.word	0x000125f0
        /*0ab8*/ 	.word	0x0000000f
        /*0abc*/ 	.word	0x00030c28
        /*0ac0*/ 	.short	0x010a
        /*0ac2*/ 	.byte	0x3f
	.zero		1


	//   ....[36]....
        /*0ac4*/ 	.word	0x00012890
        /*0ac8*/ 	.word	0x00000003
        /*0acc*/ 	.word	0x00030c40
        /*0ad0*/ 	.short	0x010a
        /*0ad2*/ 	.byte	0x3f
	.zero		1


	//   ....[37]....
        /*0ad4*/ 	.word	0x00012c80
        /*0ad8*/ 	.word	0x00000007
        /*0adc*/ 	.word	0x00000000
        /*0ae0*/ 	.short	0x010a
        /*0ae2*/ 	.byte	0x3f
	.zero		1


	//   ....[38]....
        /*0ae4*/ 	.word	0x00012cd0
        /*0ae8*/ 	.word	0x00000003
        /*0aec*/ 	.word	0x00000000
        /*0af0*/ 	.short	0x010a
        /*0af2*/ 	.byte	0x3f
	.zero		1


	//   ....[39]....
        /*0af4*/ 	.word	0x00012d30
        /*0af8*/ 	.word	0x00000005
        /*0afc*/ 	.word	0x00000000
        /*0b00*/ 	.short	0x010a
        /*0b02*/ 	.byte	0x3f
	.zero		1


	//   ....[40]....
        /*0b04*/ 	.word	0x00012d60
        /*0b08*/ 	.word	0x00000003
        /*0b0c*/ 	.word	0x00000000
        /*0b10*/ 	.short	0x010a
        /*0b12*/ 	.byte	0x3f
	.zero		1


	//   ....[41]....
        /*0b14*/ 	.word	0x00012e40
        /*0b18*/ 	.word	0x00000010
        /*0b1c*/ 	.word	0x00030c00
        /*0b20*/ 	.short	0x010a
        /*0b22*/ 	.byte	0x3f
	.zero		1


	//   ....[42]....
        /*0b24*/ 	.word	0x00012e90
        /*0b28*/ 	.word	0x00000008
        /*0b2c*/ 	.word	0x00030c10
        /*0b30*/ 	.short	0x010a
        /*0b32*/ 	.byte	0x3f
	.zero		1


	//   ....[43]....
        /*0b34*/ 	.word	0x00012ee0
        /*0b38*/ 	.word	0x00000008
        /*0b3c*/ 	.word	0x00030c30
        /*0b40*/ 	.short	0x010a
        /*0b42*/ 	.byte	0x3f
	.zero		1


	//   ....[44]....
        /*0b44*/ 	.word	0x00012f30
        /*0b48*/ 	.word	0x00000007
        /*0b4c*/ 	.word	0x00030c10
        /*0b50*/ 	.short	0x010a
        /*0b52*/ 	.byte	0x3f
	.zero		1


	//   ....[45]....
        /*0b54*/ 	.word	0x00012f80
        /*0b58*/ 	.word	0x00000007
        /*0b5c*/ 	.word	0x00030c30
        /*0b60*/ 	.short	0x010a
        /*0b62*/ 	.byte	0x3f
	.zero		1


	//   ....[46]....
        /*0b64*/ 	.word	0x00012fd0
        /*0b68*/ 	.word	0x00000007
        /*0b6c*/ 	.word	0x00030c10
        /*0b70*/ 	.short	0x010a
        /*0b72*/ 	.byte	0x3f
	.zero		1


	//   ....[47]....
        /*0b74*/ 	.word	0x00013020
        /*0b78*/ 	.word	0x00000007
        /*0b7c*/ 	.word	0x00030c30
        /*0b80*/ 	.short	0x010a
        /*0b82*/ 	.byte	0x3f
	.zero		1


	//   ....[48]....
        /*0b84*/ 	.word	0x00013070
        /*0b88*/ 	.word	0x0000000f
        /*0b8c*/ 	.word	0x00030c20
        /*0b90*/ 	.short	0x010a
        /*0b92*/ 	.byte	0x3f
	.zero		1


	//   ....[49]....
        /*0b94*/ 	.word	0x000130c0
        /*0b98*/ 	.word	0x0000000f
        /*0b9c*/ 	.word	0x00030c40
        /*0ba0*/ 	.short	0x010a
        /*0ba2*/ 	.byte	0x3f
	.zero		1


	//   ....[50]....
        /*0ba4*/ 	.word	0x00013110
        /*0ba8*/ 	.word	0x0000000f
        /*0bac*/ 	.word	0x00030c28
        /*0bb0*/ 	.short	0x010a
        /*0bb2*/ 	.byte	0x3f
	.zero		1


	//   ....[51]....
        /*0bb4*/ 	.word	0x00013160
        /*0bb8*/ 	.word	0x0000000f
        /*0bbc*/ 	.word	0x00030c48
        /*0bc0*/ 	.short	0x010a
        /*0bc2*/ 	.byte	0x3f
	.zero		1


	//   ....[52]....
        /*0bc4*/ 	.word	0x000131c0
        /*0bc8*/ 	.word	0x0000000f
        /*0bcc*/ 	.word	0x00030c20
        /*0bd0*/ 	.short	0x010a
        /*0bd2*/ 	.byte	0x3f
	.zero		1


	//   ....[53]....
        /*0bd4*/ 	.word	0x00013210
        /*0bd8*/ 	.word	0x0000000f
        /*0bdc*/ 	.word	0x00030c40
        /*0be0*/ 	.short	0x010a
        /*0be2*/ 	.byte	0x3f
	.zero		1


	//   ....[54]....
        /*0be4*/ 	.word	0x00013260
        /*0be8*/ 	.word	0x0000000f
        /*0bec*/ 	.word	0x00030c28
        /*0bf0*/ 	.short	0x010a
        /*0bf2*/ 	.byte	0x3f
	.zero		1


	//   ....[55]....
        /*0bf4*/ 	.word	0x000132b0
        /*0bf8*/ 	.word	0x00000003
        /*0bfc*/ 	.word	0x00030c40
        /*0c00*/ 	.short	0x010a
        /*0c02*/ 	.byte	0x3f
	.zero		1


	//   ....[56]....
        /*0c04*/ 	.word	0x00013380
        /*0c08*/ 	.word	0x00000007
        /*0c0c*/ 	.word	0x00000000
        /*0c10*/ 	.short	0x010a
        /*0c12*/ 	.byte	0x3f
	.zero		1


	//   ....[57]....
        /*0c14*/ 	.word	0x000133d0
        /*0c18*/ 	.word	0x00000003
        /*0c1c*/ 	.word	0x00000000
        /*0c20*/ 	.short	0x010a
        /*0c22*/ 	.byte	0x3f
	.zero		1


	//   ....[58]....
        /*0c24*/ 	.word	0x00013420
        /*0c28*/ 	.word	0x00000005
        /*0c2c*/ 	.word	0x00000000
        /*0c30*/ 	.short	0x010a
        /*0c32*/ 	.byte	0x3f
	.zero		1


	//----- nvinfo : EIATTR_NUM_MBARRIERS
	.align		4
.L_1426:
        /*0c34*/ 	.byte	0x03, 0x38
        /*0c36*/ 	.short	0x0009


	//----- nvinfo : EIATTR_EXIT_INSTR_OFFSETS
	.align		4
        /*0c38*/ 	.byte	0x04, 0x1c
        /*0c3a*/ 	.short	(.L_1428 - .L_1427)


	//   ....[0]....
.L_1427:
        /*0c3c*/ 	.word	0x00012db0


	//----- nvinfo : EIATTR_MAX_THREADS
	.align		4
.L_1428:
        /*0c40*/ 	.byte	0x04, 0x05
        /*0c42*/ 	.short	(.L_1430 - .L_1429)
.L_1429:
        /*0c44*/ 	.word	0x00000180
        /*0c48*/ 	.word	0x00000001
        /*0c4c*/ 	.word	0x00000001


	//----- nvinfo : EIATTR_CRS_STACK_SIZE
	.align		4
.L_1430:
        /*0c50*/ 	.byte	0x04, 0x1e
        /*0c52*/ 	.short	(.L_1432 - .L_1431)
.L_1431:
        /*0c54*/ 	.word	0x00000000


	//----- nvinfo : EIATTR_CBANK_PARAM_SIZE
	.align		4
.L_1432:
        /*0c58*/ 	.byte	0x03, 0x19
        /*0c5a*/ 	.short	0x06f0


	//----- nvinfo : EIATTR_PARAM_CBANK
	.align		4
        /*0c5c*/ 	.byte	0x04, 0x0a
        /*0c5e*/ 	.short	(.L_1434 - .L_1433)
	.align		4
.L_1433:
        /*0c60*/ 	.word	index@(.nv.constant0._ZN7cutlass13device_kernelIN5flash11enable_sm90INS1_16FlashAttnBwdSm90INS1_25CollectiveMainloopBwdSm90ILi2ELi2ELi2EN4cute5tupleIJNS5_1CILi1EEES8_S8_EEENS6_IJNS7_ILi128EEESA_NS7_ILi64EEEEEENS_6half_tEfNS_4arch4Sm90ELb0ELb1ELb0ELb1ELb0ELb1ELb0ELb0ELi2ELi1ELi2ELi2ELb0EEENS1_21CollectiveEpilogueBwdISC_SD_SF_Li256ELb1ELb0ELi1EEENS1_19SingleTileSchedulerILb1ELb0ELb0ELi128EEEEEEEEEvNT_6ParamsE)
        /*0c64*/ 	.short	0x0210
        /*0c66*/ 	.short	0x06f0


	//----- nvinfo : EIATTR_SW_WAR
	.align		4
.L_1434:
        /*0c68*/ 	.byte	0x04, 0x36
        /*0c6a*/ 	.short	(.L_1436 - .L_1435)
.L_1435:
        /*0c6c*/ 	.word	0x00000008
.L_1436:


//--------------------- .nv.info._ZN7cutlass13device_kernelIN5flash11enable_sm90INS1_16FlashAttnBwdSm90INS1_25CollectiveMainloopBwdSm90ILi2ELi2ELi2EN4cute5tupleIJNS5_1CILi1EEES8_S8_EEENS6_IJNS7_ILi128EEESA_NS7_ILi64EEEEEENS_6half_tEfNS_4arch4Sm90ELb0ELb1ELb0ELb1ELb1ELb1ELb0ELb0ELi2ELi1ELi2ELi2ELb0EEENS1_21CollectiveEpilogueBwdISC_SD_SF_Li256ELb1ELb0ELi1EEENS1_19SingleTileSchedulerILb1ELb0ELb0ELi128EEEEEEEEEvNT_6ParamsE --------------------------
	.section	.nv.info._ZN7cutlass13device_kernelIN5flash11enable_sm90INS1_16FlashAttnBwdSm90INS1_25CollectiveMainloopBwdSm90ILi2ELi2ELi2EN4cute5tupleIJNS5_1CILi1EEES8_S8_EEENS6_IJNS7_ILi128EEESA_NS7_ILi64EEEEEENS_6half_tEfNS_4arch4Sm90ELb0ELb1ELb0ELb1ELb1ELb1ELb0ELb0ELi2ELi1ELi2ELi2ELb0EEENS1_21CollectiveEpilogueBwdISC_SD_SF_Li256ELb1ELb0ELi1EEENS1_19SingleTileSchedulerILb1ELb0ELb0ELi128EEEEEEEEEvNT_6ParamsE,"",@"SHT_CUDA_INFO"
	.sectionflags	@""
	.align	4


	//----- nvinfo : EIATTR_CUDA_API_VERSION
	.align		4
        /*0000*/ 	.byte	0x04, 0x37
        /*0002*/ 	.short	(.L_1438 - .L_1437)
.L_1437:
        /*0004*/ 	.word	0x00000082


	//----- nvinfo : EIATTR_KPARAM_INFO
	.align		4
.L_1438:
        /*0008*/ 	.byte	0x04, 0x17
        /*000a*/ 	.short	(.L_1440 - .L_1439)
.L_1439:
        /*000c*/ 	.word	0x00000000
        /*0010*/ 	.short	0x0000
        /*0012*/ 	.short	0x0070
        /*0014*/ 	.byte	0x00, 0xf0, 0x01, 0x1a


	//----- nvinfo : EIATTR_SPARSE_MMA_MASK
	.align		4
.L_1440:
        /*0018*/ 	.byte	0x03, 0x50
        /*001a*/ 	.short	0x0000


	//----- nvinfo : EIATTR_MAXREG_COUNT
	.align		4
        /*001c*/ 	.byte	0x03, 0x1b
        /*001e*/ 	.short	0x00a8


	//----- nvinfo : EIATTR_NUM_BARRIERS
	.align		4
        /*0020*/ 	.byte	0x02, 0x4c
        /*0022*/ 	.byte	0x10
	.zero		1


	//----- nvinfo : EIATTR_EXTERNS
	.align		4
        /*0024*/ 	.byte	0x04, 0x0f
        /*0026*/ 	.short	(.L_1442 - .L_1441)


	//   ....[0]....
	.align		4
.L_1441:
        /*0028*/ 	.word	index@(__assertfail)


	//----- nvinfo : EIATTR_ANNOTATIONS
	.align		4
.L_1442:
        /*002c*/ 	.byte	0x04, 0x55
        /*002e*/ 	.short	(.L_1444 - .L_1443)


	//   ....[0]....
.L_1443:
        /* <DEDUP_REMOVED lines=31> */


	//----- nvinfo : EIATTR_MERCURY_ISA_VERSION
	.align		4
.L_1444:
        /*0210*/ 	.byte	0x03, 0x5f
        /*0212*/ 	.short	0x0101


	//----- nvinfo : EIATTR_INT_WARP_WIDE_INSTR_OFFSETS
	.align		4
        /*0214*/ 	.byte	0x04, 0x31
        /*0216*/ 	.short	(.L_1446 - .L_1445)


	//   ....[0]....
.L_1445:
        /*0218*/ 	.word	0x00000190


	//   ....[1]....
        /*021c*/ 	.word	0x000001c0


	//   ....[2]....
        /*0220*/ 	.word	0x000105a0


	//   ....[3]....
        /*0224*/ 	.word	0x00010bf0


	//   ....[4]....
        /*0228*/ 	.word	0x000110a0


	//   ....[5]....
        /*022c*/ 	.word	0x00011360


	//   ....[6]....
        /*0230*/ 	.word	0x000115c0


	//   ....[7]....
        /*0234*/ 	.word	0x00011750


	//----- nvinfo : EIATTR_COOP_GROUP_MASK_REGIDS
	.align		4
.L_1446:
        /*0238*/ 	.byte	0x04, 0x29
        /*023a*/ 	.short	(.L_1448 - .L_1447)


	//   ....[0]....
.L_1447:
        /*023c*/ 	.word	0xffffffff


	//   ....[1]....
        /*0240*/ 	.word	0xffffffff


	//   ....[2]....
        /*0244*/ 	.word	0xffffffff


	//   ....[3]....
        /*0248*/ 	.word	0xffffffff


	//   ....[4]....
        /*024c*/ 	.word	0xffffffff


	//   ....[5]....
        /*0250*/ 	.word	0xffffffff


	//   ....[6]....
        /*0254*/ 	.word	0xffffffff


	//   ....[7]....
        /*0258*/ 	.word	0xffffffff


	//   ....[8]....
        /*025c*/ 	.word	0xffffffff


	//   ....[9]....
        /*0260*/ 	.word	0xffffffff


	//   ....[10]....
        /*0264*/ 	.word	0xffffffff


	//   ....[11]....
        /*0268*/ 	.word	0xffffffff


	//   ....[12]....
        /*026c*/ 	.word	0xffffffff


	//   ....[13]....
        /*0270*/ 	.word	0xffffffff


	//   ....[14]....
        /*0274*/ 	.word	0xffffffff


	//   ....[15]....
        /*0278*/ 	.word	0xffffffff


	//   ....[16]....
        /*027c*/ 	.word	0xffffffff


	//   ....[17]....
        /*0280*/ 	.word	0xffffffff


	//   ....[18]....
        /*0284*/ 	.word	0xffffffff


	//   ....[19]....
        /*0288*/ 	.word	0xffffffff


	//   ....[20]....
        /*028c*/ 	.word	0xffffffff


	//   ....[21]....
        /*0290*/ 	.word	0xffffffff


	//   ....[22]....
        /*0294*/ 	.word	0xffffffff


	//   ....[23]....
        /*0298*/ 	.word	0xffffffff


	//   ....[24]....
        /*029c*/ 	.word	0xffffffff


	//   ....[25]....
        /*02a0*/ 	.word	0xffffffff


	//   ....[26]....
        /*02a4*/ 	.word	0xffffffff


	//   ....[27]....
        /*02a8*/ 	.word	0xffffffff


	//   ....[28]....
        /*02ac*/ 	.word	0xffffffff


	//   ....[29]....
        /*02b0*/ 	.word	0xffffffff


	//   ....[30]....
        /*02b4*/ 	.word	0xffffffff


	//   ....[31]....
        /*02b8*/ 	.word	0xffffffff


	//   ....[32]....
        /*02bc*/ 	.word	0xffffffff


	//   ....[33]....
        /*02c0*/ 	.word	0xffffffff


	//   ....[34]....
        /*02c4*/ 	.word	0xffffffff


	//   ....[35]....
        /*02c8*/ 	.word	0xffffffff


	//   ....[36]....
        /*02cc*/ 	.word	0xffffffff


	//   ....[37]....
        /*02d0*/ 	.word	0xffffffff


	//   ....[38]....
        /*02d4*/ 	.word	0xffffffff


	//   ....[39]....
        /*02d8*/ 	.word	0xffffffff


	//   ....[40]....
        /*02dc*/ 	.word	0xffffffff


	//   ....[41]....
        /*02e0*/ 	.word	0xffffffff


	//   ....[42]....
        /*02e4*/ 	.word	0xffffffff


	//   ....[43]....
        /*02e8*/ 	.word	0xffffffff


	//   ....[44]....
        /*02ec*/ 	.word	0xffffffff


	//   ....[45]....
        /*02f0*/ 	.word	0xffffffff


	//   ....[46]....
        /*02f4*/ 	.word	0xffffffff


	//   ....[47]....
        /*02f8*/ 	.word	0xffffffff


	//   ....[48]....
        /*02fc*/ 	.word	0xffffffff


	//   ....[49]....
        /*0300*/ 	.word	0xffffffff


	//   ....[50]....
        /*0304*/ 	.word	0xffffffff


	//   ....[51]....
        /*0308*/ 	.word	0xffffffff


	//   ....[52]....
        /*030c*/ 	.word	0xffffffff


	//   ....[53]....
        /*0310*/ 	.word	0xffffffff


	//   ....[54]....
        /*0314*/ 	.word	0xffffffff


	//   ....[55]....
        /*0318*/ 	.word	0xffffffff


	//   ....[56]....
        /*031c*/ 	.word	0xffffffff


	//   ....[57]....
        /*0320*/ 	.word	0xffffffff


	//   ....[58]....
        /*0324*/ 	.word	0xffffffff


	//   ....[59]....
        /*0328*/ 	.word	0xffffffff


	//   ....[60]....
        /*032c*/ 	.word	0xffffffff


	//   ....[61]....
        /*0330*/ 	.word	0xffffffff


	//   ....[62]....
        /*0334*/ 	.word	0xffffffff


	//   ....[63]....
        /*0338*/ 	.word	0xffffffff


	//   ....[64]....
        /*033c*/ 	.word	0xffffffff


	//   ....[65]....
        /*0340*/ 	.word	0xffffffff


	//   ....[66]....
        /*0344*/ 	.word	0xffffffff


	//   ....[67]....
        /*0348*/ 	.word	0xffffffff


	//   ....[68]....
        /*034c*/ 	.word	0xffffffff


	//   ....[69]....
        /*0350*/ 	.word	0xffffffff


	//   ....[70]....
        /*0354*/ 	.word	0xffffffff


	//   ....[71]....
        /*0358*/ 	.word	0xffffffff


	//   ....[72]....
        /*035c*/ 	.word	0xffffffff


	//   ....[73]....
        /*0360*/ 	.word	0xffffffff


	//   ....[74]....
        /*0364*/ 	.word	0xffffffff


	//   ....[75]....
        /*0368*/ 	.word	0xffffffff


	//   ....[76]....
        /*036c*/ 	.word	0xffffffff


	//   ....[77]....
        /*0370*/ 	.word	0xffffffff


	//   ....[78]....
        /*0374*/ 	.word	0xffffffff


	//   ....[79]....
        /*0378*/ 	.word	0xffffffff


	//   ....[80]....
        /*037c*/ 	.word	0xffffffff


	//   ....[81]....
        /*0380*/ 	.word	0xffffffff


	//   ....[82]....
        /*0384*/ 	.word	0xffffffff


	//   ....[83]....
        /*0388*/ 	.word	0xffffffff


	//   ....[84]....
        /*038c*/ 	.word	0xffffffff


	//   ....[85]....
        /*0390*/ 	.word	0xffffffff


	//   ....[86]....
        /*0394*/ 	.word	0xffffffff


	//   ....[87]....
        /*0398*/ 	.word	0xffffffff


	//   ....[88]....
        /*039c*/ 	.word	0xffffffff


	//   ....[89]....
        /*03a0*/ 	.word	0xffffffff


	//   ....[90]....
        /*03a4*/ 	.word	0xffffffff


	//   ....[91]....
        /*03a8*/ 	.word	0xffffffff


	//   ....[92]....
        /*03ac*/ 	.word	0xffffffff


	//   ....[93]....
        /*03b0*/ 	.word	0xffffffff


	//   ....[94]....
        /*03b4*/ 	.word	0xffffffff


	//   ....[95]....
        /*03b8*/ 	.word	0xffffffff


	//   ....[96]....
        /*03bc*/ 	.word	0xffffffff


	//   ....[97]....
        /*03c0*/ 	.word	0xffffffff


	//   ....[98]....
        /*03c4*/ 	.word	0xffffffff


	//   ....[99]....
        /*03c8*/ 	.word	0xffffffff


	//   ....[100]....
        /*03cc*/ 	.word	0xffffffff


	//   ....[101]....
        /*03d0*/ 	.word	0xffffffff


	//   ....[102]....
        /*03d4*/ 	.word	0xffffffff


	//   ....[103]....
        /*03d8*/ 	.word	0xffffffff


	//   ....[104]....
        /*03dc*/ 	.word	0xffffffff


	//   ....[105]....
        /*03e0*/ 	.word	0xffffffff


	//   ....[106]....
        /*03e4*/ 	.word	0xffffffff


	//   ....[107]....
        /*03e8*/ 	.word	0xffffffff


	//   ....[108]....
        /*03ec*/ 	.word	0xffffffff


	//   ....[109]....
        /*03f0*/ 	.word	0xffffffff


	//   ....[110]....
        /*03f4*/ 	.word	0xffffffff


	//   ....[111]....
        /*03f8*/ 	.word	0xffffffff


	//   ....[112]....
        /*03fc*/ 	.word	0xffffffff


	//   ....[113]....
        /*0400*/ 	.word	0xffffffff


	//   ....[114]....
        /*0404*/ 	.word	0xffffffff


	//   ....[115]....
        /*0408*/ 	.word	0xffffffff


	//   ....[116]....
        /*040c*/ 	.word	0xffffffff


	//   ....[117]....
        /*0410*/ 	.word	0xffffffff


	//   ....[118]....
        /*0414*/ 	.word	0xffffffff


	//   ....[119]....
        /*0418*/ 	.word	0xffffffff


	//   ....[120]....
        /*041c*/ 	.word	0xffffffff


	//   ....[121]....
        /*0420*/ 	.word	0xffffffff


	//   ....[122]....
        /*0424*/ 	.word	0xffffffff


	//   ....[123]....
        /*0428*/ 	.word	0xffffffff


	//   ....[124]....
        /*042c*/ 	.word	0xffffffff


	//   ....[125]....
        /*0430*/ 	.word	0xffffffff


	//   ....[126]....
        /*0434*/ 	.word	0xffffffff


	//   ....[127]....
        /*0438*/ 	.word	0xffffffff


	//   ....[128]....
        /*043c*/ 	.word	0xffffffff


	//   ....[129]....
        /*0440*/ 	.word	0xffffffff


	//   ....[130]....
        /*0444*/ 	.word	0xffffffff


	//   ....[131]....
        /*0448*/ 	.word	0xffffffff


	//   ....[132]....
        /*044c*/ 	.word	0xffffffff


	//   ....[133]....
        /*0450*/ 	.word	0xffffffff


	//   ....[134]....
        /*0454*/ 	.word	0xffffffff


	//   ....[135]....
        /*0458*/ 	.word	0xffffffff


	//   ....[136]....
        /*045c*/ 	.word	0xffffffff


	//   ....[137]....
        /*0460*/ 	.word	0xffffffff


	//   ....[138]....
        /*0464*/ 	.word	0xffffffff


	//   ....[139]....
        /*0468*/ 	.word	0xffffffff


	//   ....[140]....
        /*046c*/ 	.word	0xffffffff


	//   ....[141]....
        /*0470*/ 	.word	0xffffffff


	//   ....[142]....
        /*0474*/ 	.word	0xffffffff


	//   ....[143]....
        /*0478*/ 	.word	0xffffffff


	//   ....[144]....
        /*047c*/ 	.word	0xffffffff


	//   ....[145]....
        /*0480*/ 	.word	0xffffffff


	//   ....[146]....
        /*0484*/ 	.word	0xffffffff


	//   ....[147]....
        /*0488*/ 	.word	0xffffffff


	//   ....[148]....
        /*048c*/ 	.word	0xffffffff


	//   ....[149]....
        /*0490*/ 	.word	0xffffffff


	//   ....[150]....
        /*0494*/ 	.word	0xffffffff


	//   ....[151]....
        /*0498*/ 	.word	0xffffffff


	//   ....[152]....
        /*049c*/ 	.word	0xffffffff


	//   ....[153]....
        /*04a0*/ 	.word	0xffffffff


	//   ....[154]....
        /*04a4*/ 	.word	0xffffffff


	//   ....[155]....
        /*04a8*/ 	.word	0xffffffff


	//   ....[156]....
        /*04ac*/ 	.word	0xffffffff


	//   ....[157]....
        /*04b0*/ 	.word	0xffffffff


	//   ....[158]....
        /*04b4*/ 	.word	0xffffffff


	//   ....[159]....
        /*04b8*/ 	.word	0xffffffff


	//   ....[160]....
        /*04bc*/ 	.word	0xffffffff


	//   ....[161]....
        /*04c0*/ 	.word	0xffffffff


	//   ....[162]....
        /*04c4*/ 	.word	0xffffffff


	//   ....[163]....
        /*04c8*/ 	.word	0xffffffff


	//   ....[164]....
        /*04cc*/ 	.word	0xffffffff


	//   ....[165]....
        /*04d0*/ 	.word	0xffffffff


	//   ....[166]....
        /*04d4*/ 	.word	0xffffffff


	//   ....[167]....
        /*04d8*/ 	.word	0xffffffff


	//   ....[168]....
        /*04dc*/ 	.word	0xffffffff


	//   ....[169]....
        /*04e0*/ 	.word	0xffffffff


	//   ....[170]....
        /*04e4*/ 	.word	0xffffffff


	//   ....[171]....
        /*04e8*/ 	.word	0xffffffff


	//   ....[172]....
        /*04ec*/ 	.word	0xffffffff


	//   ....[173]....
        /*04f0*/ 	.word	0xffffffff


	//   ....[174]....
        /*04f4*/ 	.word	0xffffffff


	//   ....[175]....
        /*04f8*/ 	.word	0xffffffff


	//   ....[176]....
        /*04fc*/ 	.word	0xffffffff


	//   ....[177]....
        /*0500*/ 	.word	0xffffffff


	//   ....[178]....
        /*0504*/ 	.word	0xffffffff


	//   ....[179]....
        /*0508*/ 	.word	0xffffffff


	//   ....[180]....
        /*050c*/ 	.word	0xffffffff


	//   ....[181]....
        /*0510*/ 	.word	0xffffffff


	//   ....[182]....
        /*0514*/ 	.word	0xffffffff


	//   ....[183]....
        /*0518*/ 	.word	0xffffffff


	//   ....[184]....
        /*051c*/ 	.word	0xffffffff


	//   ....[185]....
        /*0520*/ 	.word	0xffffffff


	//   ....[186]....
        /*0524*/ 	.word	0xffffffff


	//   ....[187]....
        /*0528*/ 	.word	0xffffffff


	//   ....[188]....
        /*052c*/ 	.word	0xffffffff


	//   ....[189]....
        /*0530*/ 	.word	0xffffffff


	//   ....[190]....
        /*0534*/ 	.word	0xffffffff


	//   ....[191]....
        /*0538*/ 	.word	0xffffffff


	//   ....[192]....
        /*053c*/ 	.word	0xffffffff


	//   ....[193]....
        /*0540*/ 	.word	0xffffffff


	//   ....[194]....
        /*0544*/ 	.word	0xffffffff


	//   ....[195]....
        /*0548*/ 	.word	0xffffffff


	//   ....[196]....
        /*054c*/ 	.word	0xffffffff


	//   ....[197]....
        /*0550*/ 	.word	0xffffffff


	//   ....[198]....
        /*0554*/ 	.word	0xffffffff


	//   ....[199]....
        /*0558*/ 	.word	0xffffffff


	//   ....[200]....
        /*055c*/ 	.word	0xffffffff


	//   ....[201]....
        /*0560*/ 	.word	0xffffffff


	//   ....[202]....
        /*0564*/ 	.word	0xffffffff


	//   ....[203]....
        /*0568*/ 	.word	0xffffffff


	//   ....[204]....
        /*056c*/ 	.word	0xffffffff


	//   ....[205]....
        /*0570*/ 	.word	0xffffffff


	//   ....[206]....
        /*0574*/ 	.word	0xffffffff


	//   ....[207]....
        /*0578*/ 	.word	0xffffffff


	//   ....[208]....
        /*057c*/ 	.word	0x0500000f


	//   ....[209]....
        /*0580*/ 	.word	0x0500000f


	//   ....[210]....
        /*0584*/ 	.word	0x0500000f


	//   ....[211]....
        /*0588*/ 	.word	0x0500000f


	//----- nvinfo : EIATTR_COOP_GROUP_INSTR_OFFSETS
	.align		4
.L_1448:
        /*058c*/ 	.byte	0x04, 0x28
        /*058e*/ 	.short	(.L_1450 - .L_1449)


	//   ....[0]....
.L_1449:
        /*0590*/ 	.word	0x00000070


	//   ....[1]....
        /*0594*/ 	.word	0x000001a0


	//   ....[2]....
        /*0598*/ 	.word	0x000001f0


	//   ....[3]....
        /*059c*/ 	.word	0x000003e0


	//   ....[4]....
        /*05a0*/ 	.word	0x00000620


	//   ....[5]....
        /*05a4*/ 	.word	0x00001410


	//   ....[6]....
        /*05a8*/ 	.word	0x00002440


	//   ....[7]....
        /*05ac*/ 	.word	0x00002500


	//   ....[8]....
        /*05b0*/ 	.word	0x00002530


	//   ....[9]....
        /*05b4*/ 	.word	0x00002660


	//   ....[10]....
        /*05b8*/ 	.word	0x000026b0


	//   ....[11]....
        /*05bc*/ 	.word	0x00002980


	//   ....[12]....
        /*05c0*/ 	.word	0x000029f0


	//   ....[13]....
        /*05c4*/ 	.word	0x00002a40


	//   ....[14]....
        /*05c8*/ 	.word	0x00002d30


	//   ....[15]....
        /*05cc*/ 	.word	0x00002db0


	//   ....[16]....
        /*05d0*/ 	.word	0x00002f40


	//   ....[17]....
        /*05d4*/ 	.word	0x000030d0


	//   ....[18]....
        /*05d8*/ 	.word	0x00003100


	//   ....[19]....
        /*05dc*/ 	.word	0x00003140


	//   ....[20]....
        /*05e0*/ 	.word	0x00003290


	//   ....[21]....
        /*05e4*/ 	.word	0x000032f0


	//   ....[22]....
        /*05e8*/ 	.word	0x000034c0


	//   ....[23]....
        /*05ec*/ 	.word	0x00003560


	//   ....[24]....
        /*05f0*/ 	.word	0x000035f0


	//   ....[25]....
        /*05f4*/ 	.word	0x000036c0


	//   ....[26]....
        /*05f8*/ 	.word	0x00003700


	//   ....[27]....
        /*05fc*/ 	.word	0x00003740


	//   ....[28]....
        /*0600*/ 	.word	0x00003780


	//   ....[29]....
        /*0604*/ 	.word	0x000037b0


	//   ....[30]....
        /*0608*/ 	.word	0x00003830


	//   ....[31]....
        /*060c*/ 	.word	0x00003890


	//   ....[32]....
        /*0610*/ 	.word	0x000038e0


	//   ....[33]....
        /*0614*/ 	.word	0x000038f0


	//   ....[34]....
        /*0618*/ 	.word	0x00003950


	//   ....[35]....
        /*061c*/ 	.word	0x000039e0


	//   ....[36]....
        /*0620*/ 	.word	0x00003ab0


	//   ....[37]....
        /*0624*/ 	.word	0x00003b90


	//   ....[38]....
        /*0628*/ 	.word	0x00003c00


	//   ....[39]....
        /*062c*/ 	.word	0x00003c30


	//   ....[40]....
        /*0630*/ 	.word	0x00003c50


	//   ....[41]....
        /*0634*/ 	.word	0x00003c60


	//   ....[42]....
        /*0638*/ 	.word	0x00003c80


	//   ....[43]....
        /*063c*/ 	.word	0x00003c90


	//   ....[44]....
        /*0640*/ 	.word	0x00003cb0


	//   ....[45]....
        /*0644*/ 	.word	0x00003d30


	//   ....[46]....
        /*0648*/ 	.word	0x00003dc0


	//   ....[47]....
        /*064c*/ 	.word	0x00003e00


	//   ....[48]....
        /*0650*/ 	.word	0x00003e40


	//   ....[49]....
        /*0654*/ 	.word	0x00003e80


	//   ....[50]....
        /*0658*/ 	.word	0x00003ef0


	//   ....[51]....
        /*065c*/ 	.word	0x00003f10


	//   ....[52]....
        /*0660*/ 	.word	0x00003f70


	//   ....[53]....
        /*0664*/ 	.word	0x00003ff0


	//   ....[54]....
        /*0668*/ 	.word	0x00004030


	//   ....[55]....
        /*066c*/ 	.word	0x00004070


	//   ....[56]....
        /*0670*/ 	.word	0x000040b0


	//   ....[57]....
        /*0674*/ 	.word	0x000040f0


	//   ....[58]....
        /*0678*/ 	.word	0x00004130


	//   ....[59]....
        /*067c*/ 	.word	0x00004170


	//   ....[60]....
        /*0680*/ 	.word	0x000041b0


	//   ....[61]....
        /*0684*/ 	.word	0x000041f0


	//   ....[62]....
        /*0688*/ 	.word	0x00004230


	//   ....[63]....
        /*068c*/ 	.word	0x00004270


	//   ....[64]....
        /*0690*/ 	.word	0x000042b0


	//   ....[65]....
        /*0694*/ 	.word	0x000042f0


	//   ....[66]....
        /*0698*/ 	.word	0x00004330


	//   ....[67]....
        /*069c*/ 	.word	0x00004370


	//   ....[68]....
        /*06a0*/ 	.word	0x000043b0


	//   ....[69]....
        /*06a4*/ 	.word	0x000043f0


	//   ....[70]....
        /*06a8*/ 	.word	0x00006610


	//   ....[71]....
        /*06ac*/ 	.word	0x00006670


	//   ....[72]....
        /*06b0*/ 	.word	0x000066b0


	//   ....[73]....
        /*06b4*/ 	.word	0x000066e0


	//   ....[74]....
        /*06b8*/ 	.word	0x00006710


	//   ....[75]....
        /*06bc*/ 	.word	0x00006740


	//   ....[76]....
        /*06c0*/ 	.word	0x00006a20


	//   ....[77]....
        /*06c4*/ 	.word	0x00006a30


	//   ....[78]....
        /*06c8*/ 	.word	0x00006a60


	//   ....[79]....
        /*06cc*/ 	.word	0x00006a90


	//   ....[80]....
        /*06d0*/ 	.word	0x00006ad0


	//   ....[81]....
        /*06d4*/ 	.word	0x00006bc0


	//   ....[82]....
        /*06d8*/ 	.word	0x00006ca0


	//   ....[83]....
        /*06dc*/ 	.word	0x00006ce0


	//   ....[84]....
        /*06e0*/ 	.word	0x00006d20


	//   ....[85]....
        /*06e4*/ 	.word	0x00006d50


	//   ....[86]....
        /*06e8*/ 	.word	0x00006d90


	//   ....[87]....
        /*06ec*/ 	.word	0x00006dc0


	//   ....[88]....
        /*06f0*/ 	.word	0x00006de0


	//   ....[89]....
        /*06f4*/ 	.word	0x00006e50


	//   ....[90]....
        /*06f8*/ 	.word	0x00006e90


	//   ....[91]....
        /*06fc*/ 	.word	0x00006ed0


	//   ....[92]....
        /*0700*/ 	.word	0x00006f10


	//   ....[93]....
        /*0704*/ 	.word	0x00006f50


	//   ....[94]....
        /*0708*/ 	.word	0x00006fc0


	//   ....[95]....
        /*070c*/ 	.word	0x00007000


	//   ....[96]....
        /*0710*/ 	.word	0x00007060


	//   ....[97]....
        /*0714*/ 	.word	0x000070b0


	//   ....[98]....
        /*0718*/ 	.word	0x000070f0


	//   ....[99]....
        /*071c*/ 	.word	0x000071c0


	//   ....[100]....
        /*0720*/ 	.word	0x00007200


	//   ....[101]....
        /*0724*/ 	.word	0x00007270


	//   ....[102]....
        /*0728*/ 	.word	0x00007690


	//   ....[103]....
        /*072c*/ 	.word	0x000076a0


	//   ....[104]....
        /*0730*/ 	.word	0x000076b0


	//   ....[105]....
        /*0734*/ 	.word	0x000076c0


	//   ....[106]....
        /*0738*/ 	.word	0x000076d0


	//   ....[107]....
        /*073c*/ 	.word	0x000076e0


	//   ....[108]....
        /*0740*/ 	.word	0x00007710


	//   ....[109]....
        /*0744*/ 	.word	0x00007740


	//   ....[110]....
        /*0748*/ 	.word	0x00007780


	//   ....[111]....
        /*074c*/ 	.word	0x000077a0


	//   ....[112]....
        /*0750*/ 	.word	0x000077e0


	//   ....[113]....
        /*0754*/ 	.word	0x00007820


	//   ....[114]....
        /*0758*/ 	.word	0x00007860


	//   ....[115]....
        /*075c*/ 	.word	0x00007870


	//   ....[116]....
        /*0760*/ 	.word	0x000078a0


	//   ....[117]....
        /*0764*/ 	.word	0x000078e0


	//   ....[118]....
        /*0768*/ 	.word	0x00007910


	//   ....[119]....
        /*076c*/ 	.word	0x00007940


	//   ....[120]....
        /*0770*/ 	.word	0x00007990


	//   ....[121]....
        /*0774*/ 	.word	0x000079d0


	//   ....[122]....
        /*0778*/ 	.word	0x000079f0


	//   ....[123]....
        /*077c*/ 	.word	0x00007a30


	//   ....[124]....
        /*0780*/ 	.word	0x00007a70


	//   ....[125]....
        /*0784*/ 	.word	0x00007ab0


	//   ....[126]....
        /*0788*/ 	.word	0x00007ac0


	//   ....[127]....
        /*078c*/ 	.word	0x00007af0


	//   ....[128]....
        /*0790*/ 	.word	0x00007b00


	//   ....[129]....
        /*0794*/ 	.word	0x00007b10


	//   ....[130]....
        /*0798*/ 	.word	0x00007b20


	//   ....[131]....
        /*079c*/ 	.word	0x00007b30


	//   ....[132]....
        /*07a0*/ 	.word	0x00007b70


	//   ....[133]....
        /*07a4*/ 	.word	0x00007bb0


	//   ....[134]....
        /*07a8*/ 	.word	0x0000a040


	//   ....[135]....
        /*07ac*/ 	.word	0x0000a180


	//   ....[136]....
        /*07b0*/ 	.word	0x0000a1b0


	//   ....[137]....
        /*07b4*/ 	.word	0x0000a260


	//   ....[138]....
        /*07b8*/ 	.word	0x0000a2e0


	//   ....[139]....
        /*07bc*/ 	.word	0x0000a3c0


	//   ....[140]....
        /*07c0*/ 	.word	0x0000a400


	//   ....[141]....
        /*07c4*/ 	.word	0x0000a4f0


	//   ....[142]....
        /*07c8*/ 	.word	0x0000a530


	//   ....[143]....
        /*07cc*/ 	.word	0x0000a570


	//   ....[144]....
        /*07d0*/ 	.word	0x0000a620


	//   ....[145]....
        /*07d4*/ 	.word	0x0000a710


	//   ....[146]....
        /*07d8*/ 	.word	0x0000a770


	//   ....[147]....
        /*07dc*/ 	.word	0x0000a810


	//   ....[148]....
        /*07e0*/ 	.word	0x0000a850


	//   ....[149]....
        /*07e4*/ 	.word	0x0000a880


	//   ....[150]....
        /*07e8*/ 	.word	0x0000a9a0


	//   ....[151]....
        /*07ec*/ 	.word	0x0000a9e0


	//   ....[152]....
        /*07f0*/ 	.word	0x0000ab40


	//   ....[153]....
        /*07f4*/ 	.word	0x0000ac40


	//   ....[154]....
        /*07f8*/ 	.word	0x0000ac80


	//   ....[155]....
        /*07fc*/ 	.word	0x0000b1d0


	//   ....[156]....
        /*0800*/ 	.word	0x0000b2d0


	//   ....[157]....
        /*0804*/ 	.word	0x0000b300


	//   ....[158]....
        /*0808*/ 	.word	0x0000b340


	//   ....[159]....
        /*080c*/ 	.word	0x0000b3c0


	//   ....[160]....
        /*0810*/ 	.word	0x0000b400


	//   ....[161]....
        /*0814*/ 	.word	0x0000b490


	//   ....[162]....
        /*0818*/ 	.word	0x0000b4d0


	//   ....[163]....
        /*081c*/ 	.word	0x0000b6d0


	//   ....[164]....
        /*0820*/ 	.word	0x0000b710


	//   ....[165]....
        /*0824*/ 	.word	0x0000b760


	//   ....[166]....
        /*0828*/ 	.word	0x0000b910


	//   ....[167]....
        /*082c*/ 	.word	0x0000b920


	//   ....[168]....
        /*0830*/ 	.word	0x0000b930


	//   ....[169]....
        /*0834*/ 	.word	0x0000b940


	//   ....[170]....
        /*0838*/ 	.word	0x0000b950


	//   ....[171]....
        /*083c*/ 	.word	0x0000b960


	//   ....[172]....
        /*0840*/ 	.word	0x0000b990


	//   ....[173]....
        /*0844*/ 	.word	0x0000b9c0


	//   ....[174]....
        /*0848*/ 	.word	0x0000ba00


	//   ....[175]....
        /*084c*/ 	.word	0x0000ba30


	//   ....[176]....
        /*0850*/ 	.word	0x0000ba70


	//   ....[177]....
        /*0854*/ 	.word	0x0000baa0


	//   ....[178]....
        /*0858*/ 	.word	0x0000bae0


	//   ....[179]....
        /*085c*/ 	.word	0x0000baf0


	//   ....[180]....
        /*0860*/ 	.word	0x0000bb10


	//   ....[181]....
        /*0864*/ 	.word	0x0000bb50


	//   ....[182]....
        /*0868*/ 	.word	0x0000bb90


	//   ....[183]....
        /*086c*/ 	.word	0x0000bc30


	//   ....[184]....
        /*0870*/ 	.word	0x0000bc70


	//   ....[185]....
        /*0874*/ 	.word	0x0000bcb0


	//   ....[186]....
        /*0878*/ 	.word	0x0000bce0


	//   ....[187]....
        /*087c*/ 	.word	0x0000bd20


	//   ....[188]....
        /*0880*/ 	.word	0x0000bd30


	//   ....[189]....
        /*0884*/ 	.word	0x0000bd40


	//   ....[190]....
        /*0888*/ 	.word	0x0000bd70


	//   ....[191]....
        /*088c*/ 	.word	0x0000bdb0


	//   ....[192]....
        /*0890*/ 	.word	0x0000bde0


	//   ....[193]....
        /*0894*/ 	.word	0x0000be00


	//   ....[194]....
        /*0898*/ 	.word	0x0000be20


	//   ....[195]....
        /*089c*/ 	.word	0x0000be30


	//   ....[196]....
        /*08a0*/ 	.word	0x0000be40


	//   ....[197]....
        /*08a4*/ 	.word	0x0000be50


	//   ....[198]....
        /*08a8*/ 	.word	0x0000f6c0


	//   ....[199]....
        /*08ac*/ 	.word	0x000101a0


	//   ....[200]....
        /*08b0*/ 	.word	0x000104d0


	//   ....[201]....
        /*08b4*/ 	.word	0x00010850


	//   ....[202]....
        /*08b8*/ 	.word	0x00010b20


	//   ....[203]....
        /*08bc*/ 	.word	0x00010d60


	//   ....[204]....
        /*08c0*/ 	.word	0x00010fd0


	//   ....[205]....
        /*08c4*/ 	.word	0x000112a0


	//   ....[206]....
        /*08c8*/ 	.word	0x000114c0


	//   ....[207]....
        /*08cc*/ 	.word	0x00011650


	//   ....[208]....
        /*08d0*/ 	.word	0x00013d20


	//   ....[209]....
        /*08d4*/ 	.word	0x00013fb0


	//   ....[210]....
        /*08d8*/ 	.word	0x00014020


	//   ....[211]....
        /*08dc*/ 	.word	0x00014090


	//----- nvinfo : EIATTR_REG_RECONFIG
	.align		4
.L_1450:
        /*08e0*/ 	.byte	0x01, 0x54
	.zero		2


	//----- nvinfo : EIATTR_SYSCALL_OFFSETS
	.align		4
        /*08e4*/ 	.byte	0x04, 0x46
        /*08e6*/ 	.short	(.L_1452 - .L_1451)


	//   ....[0]....
.L_1451:
        /*08e8*/ 	.word	0x00001070


	//   ....[1]....
        /*08ec*/ 	.word	0x00001160


	//   ....[2]....
        /*08f0*/ 	.word	0x000012c0


	//   ....[3]....
        /*08f4*/ 	.word	0x000013b0


	//----- nvinfo : EIATTR_MBARRIER_INSTR_OFFSETS
	.align		4
.L_1452:
        /*08f8*/ 	.byte	0x04, 0x39
        /*08fa*/ 	.short	(.L_1454 - .L_1453)


	//   ....[0]....
.L_1453:
        /*08fc*/ 	.word	0x00000290
        /*0900*/ 	.word	0x000000ff
        /*0904*/ 	.word	0x00030c00
        /*0908*/ 	.short	0x0100
        /*090a*/ 	.byte	0x06
	.zero		1


	//   ....[1]....
        /*090c*/ 	.word	0x00000390
        /*0910*/ 	.word	0x000000ff
        /*0914*/ 	.word	0x00030c10
        /*0918*/ 	.short	0x0100
        /*091a*/ 	.byte	0x08
	.zero		1


	//   ....[2]....
        /*091c*/ 	.word	0x000003a0
        /*0920*/ 	.word	0x000000ff
        /*0924*/ 	.word	0x00030c20
        /*0928*/ 	.short	0x0100
        /*092a*/ 	.byte	0x08
	.zero		1


	//   ....[3]....
        /*092c*/ 	.word	0x000003b0
        /*0930*/ 	.word	0x000000ff
        /*0934*/ 	.word	0x00030c18
        /*0938*/ 	.short	0x0100
        /*093a*/ 	.byte	0x08
	.zero		1


	//   ....[4]....
        /*093c*/ 	.word	0x000003c0
        /*0940*/ 	.word	0x000000ff
        /*0944*/ 	.word	0x00030c28
        /*0948*/ 	.short	0x0100
        /*094a*/ 	.byte	0x08
	.zero		1


	//   ....[5]....
        /*094c*/ 	.word	0x000004f0
        /*0950*/ 	.word	0x000000ff
        /*0954*/ 	.word	0x00030c30
        /*0958*/ 	.short	0x0100
        /*095a*/ 	.byte	0x08
	.zero		1


	//   ....[6]....
        /*095c*/ 	.word	0x00000500
        /*0960*/ 	.word	0x000000ff
        /*0964*/ 	.word	0x00030c40
        /*0968*/ 	.short	0x0100
        /*096a*/ 	.byte	0x08
	.zero		1


	//   ....[7]....
        /*096c*/ 	.word	0x00000510
        /*0970*/ 	.word	0x000000ff
        /*0974*/ 	.word	0x00030c38
        /*0978*/ 	.short	0x0100
        /*097a*/ 	.byte	0x08
	.zero		1


	//   ....[8]....
        /*097c*/ 	.word	0x00000520
        /*0980*/ 	.word	0x000000ff
        /*0984*/ 	.word	0x00030c48
        /*0988*/ 	.short	0x0100
        /*098a*/ 	.byte	0x08
	.zero		1


	//   ....[9]....
        /*098c*/ 	.word	0x00001450
        /*0990*/ 	.word	0x00000010
        /*0994*/ 	.word	0x00030c00
        /*0998*/ 	.short	0x010a
        /*099a*/ 	.byte	0x3f
	.zero		1


	//   ....[10]....
        /*099c*/ 	.word	0x00001570
        /*09a0*/ 	.word	0x00000010
        /*09a4*/ 	.word	0x00030c00
        /*09a8*/ 	.short	0x010a
        /*09aa*/ 	.byte	0x3f
	.zero		1


	//   ....[11]....
        /*09ac*/ 	.word	0x00001de0
        /*09b0*/ 	.word	0x00000008
        /*09b4*/ 	.word	0x00030c10
        /*09b8*/ 	.short	0x010a
        /*09ba*/ 	.byte	0x3f
	.zero		1


	//   ....[12]....
        /*09bc*/ 	.word	0x00001e50
        /*09c0*/ 	.word	0x00000008
        /*09c4*/ 	.word	0x00030c10
        /*09c8*/ 	.short	0x010a
        /*09ca*/ 	.byte	0x3f
	.zero		1


	//   ....[13]....
        /*09cc*/ 	.word	0x00002230
        /*09d0*/ 	.word	0x00000008
        /*09d4*/ 	.word	0x00030c30
        /*09d8*/ 	.short	0x010a
        /*09da*/ 	.byte	0x3f
	.zero		1


	//   ....[14]....
        /*09dc*/ 	.word	0x000022a0
        /*09e0*/ 	.word	0x00000008
        /*09e4*/ 	.word	0x00030c30
        /*09e8*/ 	.short	0x010a
        /*09ea*/ 	.byte	0x3f
	.zero		1


	//   ....[15]....
        /*09ec*/ 	.word	0x00005330
        /*09f0*/ 	.word	0x00000009
        /*09f4*/ 	.word	0x00000000
        /*09f8*/ 	.short	0x0101
        /*09fa*/ 	.byte	0x3f
	.zero		1


	//   ....[16]....
        /*09fc*/ 	.word	0x00005780
        /*0a00*/ 	.word	0x00000008
        /*0a04*/ 	.word	0x00000000
        /*0a08*/ 	.short	0x0101
        /*0a0a*/ 	.byte	0x3f
	.zero		1


	//   ....[17]....
        /*0a0c*/ 	.word	0x00006050
        /*0a10*/ 	.word	0x00000007
        /*0a14*/ 	.word	0x00030c10
        /*0a18*/ 	.short	0x010a
        /*0a1a*/ 	.byte	0x3f
	.zero		1


	//   ....[18]....
        /*0a1c*/ 	.word	0x000060d0
        /*0a20*/ 	.word	0x00000007
        /*0a24*/ 	.word	0x00030c10
        /*0a28*/ 	.short	0x010a
        /*0a2a*/ 	.byte	0x3f
	.zero		1


	//   ....[19]....
        /*0a2c*/ 	.word	0x000064e0
        /*0a30*/ 	.word	0x00000007
        /*0a34*/ 	.word	0x00030c30
        /*0a38*/ 	.short	0x010a
        /*0a3a*/ 	.byte	0x3f
	.zero		1


	//   ....[20]....
        /*0a3c*/ 	.word	0x00006570
        /*0a40*/ 	.word	0x00000007
        /*0a44*/ 	.word	0x00030c30
        /*0a48*/ 	.short	0x010a
        /*0a4a*/ 	.byte	0x3f
	.zero		1


	//   ....[21]....
        /*0a4c*/ 	.word	0x00008d40
        /*0a50*/ 	.word	0x00000008
        /*0a54*/ 	.word	0x00000000
        /*0a58*/ 	.short	0x0101
        /*0a5a*/ 	.byte	0x3f
	.zero		1


	//   ....[22]....
        /*0a5c*/ 	.word	0x000091a0
        /*0a60*/ 	.word	0x00000007
        /*0a64*/ 	.word	0x00000000
        /*0a68*/ 	.short	0x0101
        /*0a6a*/ 	.byte	0x3f
	.zero		1


	//   ....[23]....
        /*0a6c*/ 	.word	0x00009a00
        /*0a70*/ 	.word	0x00000007
        /*0a74*/ 	.word	0x00030c10
        /*0a78*/ 	.short	0x010a
        /*0a7a*/ 	.byte	0x3f
	.zero		1


	//   ....[24]....
        /*0a7c*/ 	.word	0x00009a80
        /*0a80*/ 	.word	0x00000007
        /*0a84*/ 	.word	0x00030c10
        /*0a88*/ 	.short	0x010a
        /*0a8a*/ 	.byte	0x3f
	.zero		1


	//   ....[25]....
        /*0a8c*/ 	.word	0x00009e80
        /*0a90*/ 	.word	0x00000007
        /*0a94*/ 	.word	0x00030c30
        /*0a98*/ 	.short	0x010a
        /*0a9a*/ 	.byte	0x3f
	.zero		1


	//   ....[26]....
        /*0a9c*/ 	.word	0x00009f10
        /*0aa0*/ 	.word	0x00000007
        /*0aa4*/ 	.word	0x00030c30
        /*0aa8*/ 	.short	0x010a
        /*0aaa*/ 	.byte	0x3f
	.zero		1


	//   ....[27]....
        /*0aac*/ 	.word	0x0000d050
        /*0ab0*/ 	.word	0x00000008
        /*0ab4*/ 	.word	0x00000000
        /*0ab8*/ 	.short	0x0101
        /*0aba*/ 	.byte	0x3f
	.zero		1


	//   ....[28]....
        /*0abc*/ 	.word	0x0000d4c0
        /*0ac0*/ 	.word	0x00000007
        /*0ac4*/ 	.word	0x00000000
        /*0ac8*/ 	.short	0x0101
        /*0aca*/ 	.byte	0x3f
	.zero		1


	//   ....[29]....
        /*0acc*/ 	.word	0x00012350
        /*0ad0*/ 	.word	0x0000000f
        /*0ad4*/ 	.word	0x00030c20
        /*0ad8*/ 	.short	0x010a
        /*0ada*/ 	.byte	0x3f
	.zero		1


	//   ....[30]....
        /*0adc*/ 	.word	0x00012940
        /*0ae0*/ 	.word	0x0000000f
        /*0ae4*/ 	.word	0x00030c40
        /*0ae8*/ 	.short	0x010a
        /*0aea*/ 	.byte	0x3f
	.zero		1


	//   ....[31]....
        /*0aec*/ 	.word	0x00012ba0
        /*0af0*/ 	.word	0x0000000f
        /*0af4*/ 	.word	0x00030c28
        /*0af8*/ 	.short	0x010a
        /*0afa*/ 	.byte	0x3f
	.zero		1


	//   ....[32]....
        /*0afc*/ 	.word	0x00012e00
        /*0b00*/ 	.word	0x0000000f
        /*0b04*/ 	.word	0x00030c48
        /*0b08*/ 	.short	0x010a
        /*0b0a*/ 	.byte	0x3f
	.zero		1


	//   ....[33]....
        /*0b0c*/ 	.word	0x00013000
        /*0b10*/ 	.word	0x0000000f
        /*0b14*/ 	.word	0x00030c20
        /*0b18*/ 	.short	0x010a
        /*0b1a*/ 	.byte	0x3f
	.zero		1


	//   ....[34]....
        /*0b1c*/ 	.word	0x000132d0
        /*0b20*/ 	.word	0x0000000f
        /*0b24*/ 	.word	0x00030c40
        /*0b28*/ 	.short	0x010a
        /*0b2a*/ 	.byte	0x3f
	.zero		1


	//   ....[35]....
        /*0b2c*/ 	.word	0x00013500
        /*0b30*/ 	.word	0x0000000f
        /*0b34*/ 	.word	0x00030c28
        /*0b38*/ 	.short	0x010a
        /*0b3a*/ 	.byte	0x3f
	.zero		1


	//   ....[36]....
        /*0b3c*/ 	.word	0x000137a0
        /*0b40*/ 	.word	0x00000003
        /*0b44*/ 	.word	0x00030c40
        /*0b48*/ 	.short	0x010a
        /*0b4a*/ 	.byte	0x3f
	.zero		1


	//   ....[37]....
        /*0b4c*/ 	.word	0x00013b90
        /*0b50*/ 	.word	0x00000007
        /*0b54*/ 	.word	0x00000000
        /*0b58*/ 	.short	0x010a
        /*0b5a*/ 	.byte	0x3f
	.zero		1


	//   ....[38]....
        /*0b5c*/ 	.word	0x00013be0
        /*0b60*/ 	.word	0x00000003
        /*0b64*/ 	.word	0x00000000
        /*0b68*/ 	.short	0x010a
        /*0b6a*/ 	.byte	0x3f
	.zero		1


	//   ....[39]....
        /*0b6c*/ 	.word	0x00013c40
        /*0b70*/ 	.word	0x00000005
        /*0b74*/ 	.word	0x00000000
        /*0b78*/ 	.short	0x010a
        /*0b7a*/ 	.byte	0x3f
	.zero		1


	//   ....[40]....
        /*0b7c*/ 	.word	0x00013c70
        /*0b80*/ 	.word	0x00000003
        /*0b84*/ 	.word	0x00000000
        /*0b88*/ 	.short	0x010a
        /*0b8a*/ 	.byte	0x3f
	.zero		1


	//   ....[41]....
        /*0b8c*/ 	.word	0x00013d50
        /*0b90*/ 	.word	0x00000010
        /*0b94*/ 	.word	0x00030c00
        /*0b98*/ 	.short	0x010a
        /*0b9a*/ 	.byte	0x3f
	.zero		1


	//   ....[42]....
        /*0b9c*/ 	.word	0x00013da0
        /*0ba0*/ 	.word	0x00000008
        /*0ba4*/ 	.word	0x00030c10
        /*0ba8*/ 	.short	0x010a
        /*0baa*/ 	.byte	0x3f
	.zero		1


	//   ....[43]....
        /*0bac*/ 	.word	0x00013df0
        /*0bb0*/ 	.word	0x00000008
        /*0bb4*/ 	.word	0x00030c30
        /*0bb8*/ 	.short	0x010a
        /*0bba*/ 	.byte	0x3f
	.zero		1


	//   ....[44]....
        /*0bbc*/ 	.word	0x00013e40
        /*0bc0*/ 	.word	0x00000007
        /*0bc4*/ 	.word	0x00030c10
        /*0bc8*/ 	.short	0x010a
        /*0bca*/ 	.byte	0x3f
	.zero		1


	//   ....[45]....
        /*0bcc*/ 	.word	0x00013e90
        /*0bd0*/ 	.word	0x00000007
        /*0bd4*/ 	.word	0x00030c30
        /*0bd8*/ 	.short	0x010a
        /*0bda*/ 	.byte	0x3f
	.zero		1


	//   ....[46]....
        /*0bdc*/ 	.word	0x00013ee0
        /*0be0*/ 	.word	0x00000007
        /*0be4*/ 	.word	0x00030c10
        /*0be8*/ 	.short	0x010a
        /*0bea*/ 	.byte	0x3f
	.zero		1


	//   ....[47]....
        /*0bec*/ 	.word	0x00013f30
        /*0bf0*/ 	.word	0x00000007
        /*0bf4*/ 	.word	0x00030c30
        /*0bf8*/ 	.short	0x010a
        /*0bfa*/ 	.byte	0x3f
	.zero		1


	//   ....[48]....
        /*0bfc*/ 	.word	0x000140d0
        /*0c00*/ 	.word	0x0000000f
        /*0c04*/ 	.word	0x00030c20
        /*0c08*/ 	.short	0x010a
        /*0c0a*/ 	.byte	0x3f
	.zero		1


	//   ....[49]....
        /*0c0c*/ 	.word	0x00014120
        /*0c10*/ 	.word	0x0000000f
        /*0c14*/ 	.word	0x00030c40
        /*0c18*/ 	.short	0x010a
        /*0c1a*/ 	.byte	0x3f
	.zero		1


	//   ....[50]....
        /*0c1c*/ 	.word	0x00014170
        /*0c20*/ 	.word	0x0000000f
        /*0c24*/ 	.word	0x00030c28
        /*0c28*/ 	.short	0x010a
        /*0c2a*/ 	.byte	0x3f
	.zero		1


	//   ....[51]....
        /*0c2c*/ 	.word	0x000141c0
        /*0c30*/ 	.word	0x0000000f
        /*0c34*/ 	.word	0x00030c48
        /*0c38*/ 	.short	0x010a
        /*0c3a*/ 	.byte	0x3f
	.zero		1


	//   ....[52]....
        /*0c3c*/ 	.word	0x00014220
        /*0c40*/ 	.word	0x0000000f
        /*0c44*/ 	.word	0x00030c20
        /*0c48*/ 	.short	0x010a
        /*0c4a*/ 	.byte	0x3f
	.zero		1


	//   ....[53]....
        /*0c4c*/ 	.word	0x00014270
        /*0c50*/ 	.word	0x0000000f
        /*0c54*/ 	.word	0x00030c40
        /*0c58*/ 	.short	0x010a
        /*0c5a*/ 	.byte	0x3f
	.zero		1


	//   ....[54]....
        /*0c5c*/ 	.word	0x000142c0
        /*0c60*/ 	.word	0x0000000f
        /*0c64*/ 	.word	0x00030c28
        /*0c68*/ 	.short	0x010a
        /*0c6a*/ 	.byte	0x3f
	.zero		1


	//   ....[55]....
        /*0c6c*/ 	.word	0x00014310
        /*0c70*/ 	.word	0x00000003
        /*0c74*/ 	.word	0x00030c40
        /*0c78*/ 	.short	0x010a
        /*0c7a*/ 	.byte	0x3f
	.zero		1


	//   ....[56]....
        /*0c7c*/ 	.word	0x000143e0
        /*0c80*/ 	.word	0x00000007
        /*0c84*/ 	.word	0x00000000
        /*0c88*/ 	.short	0x010a
        /*0c8a*/ 	.byte	0x3f
	.zero		1


	//   ....[57]....
        /*0c8c*/ 	.word	0x00014430
        /*0c90*/ 	.word	0x00000003
        /*0c94*/ 	.word	0x00000000
        /*0c98*/ 	.short	0x010a
        /*0c9a*/ 	.byte	0x3f
	.zero		1


	//   ....[58]....
        /*0c9c*/ 	.word	0x00014480
        /*0ca0*/ 	.word	0x00000005
        /*0ca4*/ 	.word	0x00000000
        /*0ca8*/ 	.short	0x010a
        /*0caa*/ 	.byte	0x3f
	.zero		1


	//----- nvinfo : EIATTR_NUM_MBARRIERS
	.align		4
.L_1454:
        /*0cac*/ 	.byte	0x03, 0x38
        /*0cae*/ 	.short	0x0009


	//----- nvinfo : EIATTR_EXIT_INSTR_OFFSETS
	.align		4
        /*0cb0*/ 	.byte	0x04, 0x1c
        /*0cb2*/ 	.short	(.L_1456 - .L_1455)


	//   ....[0]....
.L_1455:
        /*0cb4*/ 	.word	0x00013cc0


	//----- nvinfo : EIATTR_MAX_THREADS
	.align		4
.L_1456:
        /*0cb8*/ 	.byte	0x04, 0x05
        /*0cba*/ 	.short	(.L_1458 - .L_1457)
.L_1457:
        /*0cbc*/ 	.word	0x00000180
        /*0cc0*/ 	.word	0x00000001
        /*0cc4*/ 	.word	0x00000001


	//----- nvinfo : EIATTR_CRS_STACK_SIZE
	.align		4
.L_1458:
        /*0cc8*/ 	.byte	0x04, 0x1e
        /*0cca*/ 	.short	(.L_1460 - .L_1459)
.L_1459:
        /*0ccc*/ 	.word	0x00000000


	//----- nvinfo : EIATTR_CBANK_PARAM_SIZE
	.align		4
.L_1460:
        /*0cd0*/ 	.byte	0x03, 0x19
        /*0cd2*/ 	.short	0x06f0


	//----- nvinfo : EIATTR_PARAM_CBANK
	.align		4
        /*0cd4*/ 	.byte	0x04, 0x0a
        /*0cd6*/ 	.short	(.L_1462 - .L_1461)
	.align		4
.L_1461:
        /*0cd8*/ 	.word	index@(.nv.constant0._ZN7cutlass13device_kernelIN5flash11enable_sm90INS1_16FlashAttnBwdSm90INS1_25CollectiveMainloopBwdSm90ILi2ELi2ELi2EN4cute5tupleIJNS5_1CILi1EEES8_S8_EEENS6_IJNS7_ILi128EEESA_NS7_ILi64EEEEEENS_6half_tEfNS_4arch4Sm90ELb0ELb1ELb0ELb1ELb1ELb1ELb0ELb0ELi2ELi1ELi2ELi2ELb0EEENS1_21CollectiveEpilogueBwdISC_SD_SF_Li256ELb1ELb0ELi1EEENS1_19SingleTileSchedulerILb1ELb0ELb0ELi128EEEEEEEEEvNT_6ParamsE)
        /*0cdc*/ 	.short	0x0210
        /*0cde*/ 	.short	0x06f0


	//----- nvinfo : EIATTR_SW_WAR
	.align		4
.L_1462:
        /*0ce0*/ 	.byte	0x04, 0x36
        /*0ce2*/ 	.short	(.L_1464 - .L_1463)
.L_1463:
        /*0ce4*/ 	.word	0x00000008
.L_1464:


//--------------------- .nv.info._ZN7cutlass13device_kernelIN5flash11enable_sm90INS1_16FlashAttnBwdSm90INS1_25CollectiveMainloopBwdSm90ILi2ELi2ELi2EN4cute5tupleIJNS5_1CILi1EEES8_S8_EEENS6_IJNS7_ILi128EEESA_NS7_ILi64EEEEEENS_6half_tEfNS_4arch4Sm90ELb0ELb1ELb0ELb1ELb0ELb1ELb0ELb0ELi2ELi1ELi2ELi2ELb0EEENS1_24CollectiveEpilogueBwdGQAISC_fSF_Li256ELb1ELb0EEENS1_19SingleTileSchedulerILb1ELb0ELb0ELi128EEEEEEEEEvNT_6ParamsE --------------------------
	.section	.nv.info._ZN7cutlass13device_kernelIN5flash11enable_sm90INS1_16FlashAttnBwdSm90INS1_25CollectiveMainloopBwdSm90ILi2ELi2ELi2EN4cute5tupleIJNS5_1CILi1EEES8_S8_EEENS6_IJNS7_ILi128EEESA_NS7_ILi64EEEEEENS_6half_tEfNS_4arch4Sm90ELb0ELb1ELb0ELb1ELb0ELb1ELb0ELb0ELi2ELi1ELi2ELi2ELb0EEENS1_24CollectiveEpilogueBwdGQAISC_fSF_Li256ELb1ELb0EEENS1_19SingleTileSchedulerILb1ELb0ELb0ELi128EEEEEEEEEvNT_6ParamsE,"",@"SHT_CUDA_INFO"
	.sectionflags	@""
	.align	4


	//----- nvinfo : EIATTR_CUDA_API_VERSION
	.align		4
        /*0000*/ 	.byte	0x04, 0x37
        /*0002*/ 	.short	(.L_1466 - .L_1465)
.L_1465:
        /*0004*/ 	.word	0x00000082


	//----- nvinfo : EIATTR_KPARAM_INFO
	.align		4
.L_1466:
        /*0008*/ 	.byte	0x04, 0x17
        /*000a*/ 	.short	(.L_1468 - .L_1467)
.L_1467:
        /*000c*/ 	.word	0x00000000
        /*0010*/ 	.short	0x0000
        /*0012*/ 	.short	0x0070
        /*0014*/ 	.byte	0x00, 0xf0, 0x01, 0x1a


	//----- nvinfo : EIATTR_SPARSE_MMA_MASK
	.align		4
.L_1468:
        /*0018*/ 	.byte	0x03, 0x50
        /*001a*/ 	.short	0x0000


	//----- nvinfo : EIATTR_MAXREG_COUNT
	.align		4
        /*001c*/ 	.byte	0x03, 0x1b
        /*001e*/ 	.short	0x00a8


	//----- nvinfo : EIATTR_NUM_BARRIERS
	.align		4
        /*0020*/ 	.byte	0x02, 0x4c
        /*0022*/ 	.byte	0x10
	.zero		1


	//----- nvinfo : EIATTR_EXTERNS
	.align		4
        /*0024*/ 	.byte	0x04, 0x0f
        /*0026*/ 	.short	(.L_1470 - .L_1469)


	//   ....[0]....
	.align		4
.L_1469:
        /*0028*/ 	.word	index@(__assertfail)


	//----- nvinfo : EIATTR_ANNOTATIONS
	.align		4
.L_1470:
        /*002c*/ 	.byte	0x04, 0x55
        /*002e*/ 	.short	(.L_1472 - .L_1471)


	//   ....[0]....
.L_1471:
        /* <DEDUP_REMOVED lines=31> */


	//----- nvinfo : EIATTR_MERCURY_ISA_VERSION
	.align		4
.L_1472:
        /*0210*/ 	.byte	0x03, 0x5f
        /*0212*/ 	.short	0x0101


	//----- nvinfo : EIATTR_INT_WARP_WIDE_INSTR_OFFSETS
	.align		4
        /*0214*/ 	.byte	0x04, 0x31
        /*0216*/ 	.short	(.L_1474 - .L_1473)


	//   ....[0]....
.L_1473:
        /*0218*/ 	.word	0x00000190


	//   ....[1]....
        /*021c*/ 	.word	0x000001c0


	//----- nvinfo : EIATTR_COOP_GROUP_MASK_REGIDS
	.align		4
.L_1474:
        /*0220*/ 	.byte	0x04, 0x29
        /*0222*/ 	.short	(.L_1476 - .L_1475)


	//   ....[0]....
.L_1475:
        /*0224*/ 	.word	0xffffffff


	//   ....[1]....
        /*0228*/ 	.word	0xffffffff


	//   ....[2]....
        /*022c*/ 	.word	0xffffffff


	//   ....[3]....
        /*0230*/ 	.word	0xffffffff


	//   ....[4]....
        /*0234*/ 	.word	0xffffffff


	//   ....[5]....
        /*0238*/ 	.word	0xffffffff


	//   ....[6]....
        /*023c*/ 	.word	0xffffffff


	//   ....[7]....
        /*0240*/ 	.word	0xffffffff


	//   ....[8]....
        /*0244*/ 	.word	0xffffffff


	//   ....[9]....
        /*0248*/ 	.word	0xffffffff


	//   ....[10]....
        /*024c*/ 	.word	0xffffffff


	//   ....[11]....
        /*0250*/ 	.word	0xffffffff


	//   ....[12]....
        /*0254*/ 	.word	0xffffffff


	//   ....[13]....
        /*0258*/ 	.word	0xffffffff


	//   ....[14]....
        /*025c*/ 	.word	0xffffffff


	//   ....[15]....
        /*0260*/ 	.word	0xffffffff


	//   ....[16]....
        /*0264*/ 	.word	0xffffffff


	//   ....[17]....
        /*0268*/ 	.word	0xffffffff


	//   ....[18]....
        /*026c*/ 	.word	0xffffffff


	//   ....[19]....
        /*0270*/ 	.word	0xffffffff


	//   ....[20]....
        /*0274*/ 	.word	0xffffffff


	//   ....[21]....
        /*0278*/ 	.word	0xffffffff


	//   ....[22]....
        /*027c*/ 	.word	0xffffffff


	//   ....[23]....
        /*0280*/ 	.word	0xffffffff


	//   ....[24]....
        /*0284*/ 	.word	0xffffffff


	//   ....[25]....
        /*0288*/ 	.word	0xffffffff


	//   ....[26]....
        /*028c*/ 	.word	0xffffffff


	//   ....[27]....
        /*0290*/ 	.word	0xffffffff


	//   ....[28]....
        /*0294*/ 	.word	0xffffffff


	//   ....[29]....
        /*0298*/ 	.word	0xffffffff


	//   ....[30]....
        /*029c*/ 	.word	0xffffffff


	//   ....[31]....
        /*02a0*/ 	.word	0xffffffff


	//   ....[32]....
        /*02a4*/ 	.word	0xffffffff


	//   ....[33]....
        /*02a8*/ 	.word	0xffffffff


	//   ....[34]....
        /*02ac*/ 	.word	0xffffffff


	//   ....[35]....
        /*02b0*/ 	.word	0xffffffff


	//   ....[36]....
        /*02b4*/ 	.word	0xffffffff


	//   ....[37]....
        /*02b8*/ 	.word	0xffffffff


	//   ....[38]....
        /*02bc*/ 	.word	0xffffffff


	//   ....[39]....
        /*02c0*/ 	.word	0xffffffff


	//   ....[40]....
        /*02c4*/ 	.word	0xffffffff


	//   ....[41]....
        /*02c8*/ 	.word	0xffffffff


	//   ....[42]....
        /*02cc*/ 	.word	0xffffffff


	//   ....[43]....
        /*02d0*/ 	.word	0xffffffff


	//   ....[44]....
        /*02d4*/ 	.word	0xffffffff


	//   ....[45]....
        /*02d8*/ 	.word	0xffffffff


	//   ....[46]....
        /*02dc*/ 	.word	0xffffffff


	//   ....[47]....
        /*02e0*/ 	.word	0xffffffff


	//   ....[48]....
        /*02e4*/ 	.word	0xffffffff


	//   ....[49]....
        /*02e8*/ 	.word	0xffffffff


	//   ....[50]....
        /*02ec*/ 	.word	0xffffffff


	//   ....[51]....
        /*02f0*/ 	.word	0xffffffff


	//   ....[52]....
        /*02f4*/ 	.word	0xffffffff


	//   ....[53]....
        /*02f8*/ 	.word	0xffffffff


	//   ....[54]....
        /*02fc*/ 	.word	0xffffffff


	//   ....[55]....
        /*0300*/ 	.word	0xffffffff


	//   ....[56]....
        /*0304*/ 	.word	0xffffffff


	//   ....[57]....
        /*0308*/ 	.word	0xffffffff


	//   ....[58]....
        /*030c*/ 	.word	0xffffffff


	//   ....[59]....
        /*0310*/ 	.word	0xffffffff


	//   ....[60]....
        /*0314*/ 	.word	0xffffffff


	//   ....[61]....
        /*0318*/ 	.word	0xffffffff


	//   ....[62]....
        /*031c*/ 	.word	0xffffffff


	//   ....[63]....
        /*0320*/ 	.word	0xffffffff


	//   ....[64]....
        /*0324*/ 	.word	0xffffffff


	//   ....[65]....
        /*0328*/ 	.word	0xffffffff


	//   ....[66]....
        /*032c*/ 	.word	0xffffffff


	//   ....[67]....
        /*0330*/ 	.word	0xffffffff


	//   ....[68]....
        /*0334*/ 	.word	0xffffffff


	//   ....[69]....
        /*0338*/ 	.word	0xffffffff


	//   ....[70]....
        /*033c*/ 	.word	0xffffffff


	//   ....[71]....
        /*0340*/ 	.word	0xffffffff


	//   ....[72]....
        /*0344*/ 	.word	0xffffffff


	//   ....[73]....
        /*0348*/ 	.word	0xffffffff


	//   ....[74]....
        /*034c*/ 	.word	0xffffffff


	//   ....[75]....
        /*0350*/ 	.word	0xffffffff


	//   ....[76]....
        /*0354*/ 	.word	0xffffffff


	//   ....[77]....
        /*0358*/ 	.word	0xffffffff


	//   ....[78]....
        /*035c*/ 	.word	0xffffffff


	//   ....[79]....
        /*0360*/ 	.word	0xffffffff


	//   ....[80]....
        /*0364*/ 	.word	0xffffffff


	//   ....[81]....
        /*0368*/ 	.word	0xffffffff


	//   ....[82]....
        /*036c*/ 	.word	0xffffffff


	//   ....[83]....
        /*0370*/ 	.word	0xffffffff


	//   ....[84]....
        /*0374*/ 	.word	0xffffffff


	//   ....[85]....
        /*0378*/ 	.word	0xffffffff


	//   ....[86]....
        /*037c*/ 	.word	0xffffffff


	//   ....[87]....
        /*0380*/ 	.word	0xffffffff


	//   ....[88]....
        /*0384*/ 	.word	0xffffffff


	//   ....[89]....
        /*0388*/ 	.word	0xffffffff


	//   ....[90]....
        /*038c*/ 	.word	0xffffffff


	//   ....[91]....
        /*0390*/ 	.word	0xffffffff


	//   ....[92]....
        /*0394*/ 	.word	0xffffffff


	//   ....[93]....
        /*0398*/ 	.word	0xffffffff


	//   ....[94]....
        /*039c*/ 	.word	0xffffffff


	//   ....[95]....
        /*03a0*/ 	.word	0xffffffff


	//   ....[96]....
        /*03a4*/ 	.word	0xffffffff


	//   ....[97]....
        /*03a8*/ 	.word	0xffffffff


	//   ....[98]....
        /*03ac*/ 	.word	0xffffffff


	//   ....[99]....
        /*03b0*/ 	.word	0xffffffff


	//   ....[100]....
        /*03b4*/ 	.word	0xffffffff


	//   ....[101]....
        /*03b8*/ 	.word	0xffffffff


	//   ....[102]....
        /*03bc*/ 	.word	0xffffffff


	//   ....[103]....
        /*03c0*/ 	.word	0xffffffff


	//   ....[104]....
        /*03c4*/ 	.word	0xffffffff


	//   ....[105]....
        /*03c8*/ 	.word	0xffffffff


	//   ....[106]....
        /*03cc*/ 	.word	0xffffffff


	//   ....[107]....
        /*03d0*/ 	.word	0xffffffff


	//   ....[108]....
        /*03d4*/ 	.word	0xffffffff


	//   ....[109]....
        /*03d8*/ 	.word	0xffffffff


	//   ....[110]....
        /*03dc*/ 	.word	0xffffffff


	//   ....[111]....
        /*03e0*/ 	.word	0xffffffff


	//   ....[112]....
        /*03e4*/ 	.word	0xffffffff


	//   ....[113]....
        /*03e8*/ 	.word	0xffffffff


	//   ....[114]....
        /*03ec*/ 	.word	0xffffffff


	//   ....[115]....
        /*03f0*/ 	.word	0xffffffff


	//   ....[116]....
        /*03f4*/ 	.word	0xffffffff


	//   ....[117]....
        /*03f8*/ 	.word	0xffffffff


	//   ....[118]....
        /*03fc*/ 	.word	0xffffffff


	//   ....[119]....
        /*0400*/ 	.word	0xffffffff


	//   ....[120]....
        /*0404*/ 	.word	0xffffffff


	//   ....[121]....
        /*0408*/ 	.word	0xffffffff


	//   ....[122]....
        /*040c*/ 	.word	0xffffffff


	//   ....[123]....
        /*0410*/ 	.word	0xffffffff


	//   ....[124]....
        /*0414*/ 	.word	0xffffffff


	//   ....[125]....
        /*0418*/ 	.word	0xffffffff


	//   ....[126]....
        /*041c*/ 	.word	0xffffffff


	//   ....[127]....
        /*0420*/ 	.word	0xffffffff


	//   ....[128]....
        /*0424*/ 	.word	0xffffffff


	//   ....[129]....
        /*0428*/ 	.word	0xffffffff


	//   ....[130]....
        /*042c*/ 	.word	0xffffffff


	//   ....[131]....
        /*0430*/ 	.word	0xffffffff


	//   ....[132]....
        /*0434*/ 	.word	0xffffffff


	//   ....[133]....
        /*0438*/ 	.word	0xffffffff


	//   ....[134]....
        /*043c*/ 	.word	0xffffffff


	//   ....[135]....
        /*0440*/ 	.word	0xffffffff


	//   ....[136]....
        /*0444*/ 	.word	0xffffffff


	//   ....[137]....
        /*0448*/ 	.word	0xffffffff


	//   ....[138]....
        /*044c*/ 	.word	0xffffffff


	//   ....[139]....
        /*0450*/ 	.word	0xffffffff


	//   ....[140]....
        /*0454*/ 	.word	0xffffffff


	//   ....[141]....
        /*0458*/ 	.word	0xffffffff


	//   ....[142]....
        /*045c*/ 	.word	0xffffffff


	//   ....[143]....
        /*0460*/ 	.word	0xffffffff


	//   ....[144]....
        /*0464*/ 	.word	0xffffffff


	//   ....[145]....
        /*0468*/ 	.word	0xffffffff


	//   ....[146]....
        /*046c*/ 	.word	0xffffffff


	//   ....[147]....
        /*0470*/ 	.word	0xffffffff


	//   ....[148]....
        /*0474*/ 	.word	0xffffffff


	//   ....[149]....
        /*0478*/ 	.word	0xffffffff


	//   ....[150]....
        /*047c*/ 	.word	0xffffffff


	//   ....[151]....
        /*0480*/ 	.word	0xffffffff


	//   ....[152]....
        /*0484*/ 	.word	0xffffffff


	//   ....[153]....
        /*0488*/ 	.word	0xffffffff


	//   ....[154]....
        /*048c*/ 	.word	0xffffffff


	//   ....[155]....
        /*0490*/ 	.word	0xffffffff


	//   ....[156]....
        /*0494*/ 	.word	0xffffffff


	//   ....[157]....
        /*0498*/ 	.word	0xffffffff


	//   ....[158]....
        /*049c*/ 	.word	0xffffffff


	//   ....[159]....
        /*04a0*/ 	.word	0xffffffff


	//   ....[160]....
        /*04a4*/ 	.word	0xffffffff


	//   ....[161]....
        /*04a8*/ 	.word	0xffffffff


	//   ....[162]....
        /*04ac*/ 	.word	0xffffffff


	//   ....[163]....
        /*04b0*/ 	.word	0xffffffff


	//   ....[164]....
        /*04b4*/ 	.word	0xffffffff


	//   ....[165]....
        /*04b8*/ 	.word	0xffffffff


	//   ....[166]....
        /*04bc*/ 	.word	0xffffffff


	//   ....[167]....
        /*04c0*/ 	.word	0xffffffff


	//   ....[168]....
        /*04c4*/ 	.word	0xffffffff


	//   ....[169]....
        /*04c8*/ 	.word	0xffffffff


	//   ....[170]....
        /*04cc*/ 	.word	0xffffffff


	//   ....[171]....
        /*04d0*/ 	.word	0xffffffff


	//   ....[172]....
        /*04d4*/ 	.word	0xffffffff


	//   ....[173]....
        /*04d8*/ 	.word	0xffffffff


	//   ....[174]....
        /*04dc*/ 	.word	0xffffffff


	//   ....[175]....
        /*04e0*/ 	.word	0xffffffff


	//   ....[176]....
        /*04e4*/ 	.word	0xffffffff


	//   ....[177]....
        /*04e8*/ 	.word	0xffffffff


	//   ....[178]....
        /*04ec*/ 	.word	0xffffffff


	//   ....[179]....
        /*04f0*/ 	.word	0xffffffff


	//   ....[180]....
        /*04f4*/ 	.word	0xffffffff


	//   ....[181]....
        /*04f8*/ 	.word	0xffffffff


	//   ....[182]....
        /*04fc*/ 	.word	0xffffffff


	//   ....[183]....
        /*0500*/ 	.word	0xffffffff


	//   ....[184]....
        /*0504*/ 	.word	0xffffffff


	//   ....[185]....
        /*0508*/ 	.word	0xffffffff


	//   ....[186]....
        /*050c*/ 	.word	0xffffffff


	//   ....[187]....
        /*0510*/ 	.word	0xffffffff


	//   ....[188]....
        /*0514*/ 	.word	0xffffffff


	//   ....[189]....
        /*0518*/ 	.word	0xffffffff


	//   ....[190]....
        /*051c*/ 	.word	0xffffffff


	//   ....[191]....
        /*0520*/ 	.word	0xffffffff


	//   ....[192]....
        /*0524*/ 	.word	0xffffffff


	//   ....[193]....
        /*0528*/ 	.word	0xffffffff


	//   ....[194]....
        /*052c*/ 	.word	0xffffffff


	//   ....[195]....
        /*0530*/ 	.word	0xffffffff


	//   ....[196]....
        /*0534*/ 	.word	0xffffffff


	//   ....[197]....
        /*0538*/ 	.word	0xffffffff


	//   ....[198]....
        /*053c*/ 	.word	0xffffffff


	//   ....[199]....
        /*0540*/ 	.word	0x0500000f


	//----- nvinfo : EIATTR_COOP_GROUP_INSTR_OFFSETS
	.align		4
.L_1476:
        /*0544*/ 	.byte	0x04, 0x28
        /*0546*/ 	.short	(.L_1478 - .L_1477)


	//   ....[0]....
.L_1477:
        /*0548*/ 	.word	0x00000070


	//   ....[1]....
        /*054c*/ 	.word	0x000001a0


	//   ....[2]....
        /*0550*/ 	.word	0x000001f0


	//   ....[3]....
        /*0554*/ 	.word	0x000003e0


	//   ....[4]....
        /*0558*/ 	.word	0x00000620


	//   ....[5]....
        /*055c*/ 	.word	0x00001410


	//   ....[6]....
        /*0560*/ 	.word	0x00002630


	//   ....[7]....
        /*0564*/ 	.word	0x000026f0


	//   ....[8]....
        /*0568*/ 	.word	0x00002720


	//   ....[9]....
        /*056c*/ 	.word	0x00002850


	//   ....[10]....
        /*0570*/ 	.word	0x000028f0


	//   ....[11]....
        /*0574*/ 	.word	0x00002c60


	//   ....[12]....
        /*0578*/ 	.word	0x00002cb0


	//   ....[13]....
        /*057c*/ 	.word	0x00002fd0


	//   ....[14]....
        /*0580*/ 	.word	0x00003150


	//   ....[15]....
        /*0584*/ 	.word	0x00003200


	//   ....[16]....
        /*0588*/ 	.word	0x00003240


	//   ....[17]....
        /*058c*/ 	.word	0x00003270


	//   ....[18]....
        /*0590*/ 	.word	0x000032b0


	//   ....[19]....
        /*0594*/ 	.word	0x000033b0


	//   ....[20]....
        /*0598*/ 	.word	0x000033f0


	//   ....[21]....
        /*059c*/ 	.word	0x00003590


	//   ....[22]....
        /*05a0*/ 	.word	0x000036c0


	//   ....[23]....
        /*05a4*/ 	.word	0x00003760


	//   ....[24]....
        /*05a8*/ 	.word	0x00003800


	//   ....[25]....
        /*05ac*/ 	.word	0x00003840


	//   ....[26]....
        /*05b0*/ 	.word	0x00003870


	//   ....[27]....
        /*05b4*/ 	.word	0x00003960


	//   ....[28]....
        /*05b8*/ 	.word	0x000039a0


	//   ....[29]....
        /*05bc*/ 	.word	0x000039e0


	//   ....[30]....
        /*05c0*/ 	.word	0x00003a00


	//   ....[31]....
        /*05c4*/ 	.word	0x00003a40


	//   ....[32]....
        /*05c8*/ 	.word	0x00003af0


	//   ....[33]....
        /*05cc*/ 	.word	0x00003b30


	//   ....[34]....
        /*05d0*/ 	.word	0x00003b70


	//   ....[35]....
        /*05d4*/ 	.word	0x00003bb0


	//   ....[36]....
        /*05d8*/ 	.word	0x00003c60


	//   ....[37]....
        /*05dc*/ 	.word	0x00003da0


	//   ....[38]....
        /*05e0*/ 	.word	0x00003e00


	//   ....[39]....
        /*05e4*/ 	.word	0x00003e40


	//   ....[40]....
        /*05e8*/ 	.word	0x00003e50


	//   ....[41]....
        /*05ec*/ 	.word	0x00003e70


	//   ....[42]....
        /*05f0*/ 	.word	0x00003e80


	//   ....[43]....
        /*05f4*/ 	.word	0x00003ea0


	//   ....[44]....
        /*05f8*/ 	.word	0x00003ec0


	//   ....[45]....
        /*05fc*/ 	.word	0x00003f40


	//   ....[46]....
        /*0600*/ 	.word	0x00003fb0


	//   ....[47]....
        /*0604*/ 	.word	0x00003ff0


	//   ....[48]....
        /*0608*/ 	.word	0x00004030


	//   ....[49]....
        /*060c*/ 	.word	0x00004070


	//   ....[50]....
        /*0610*/ 	.word	0x000040d0


	//   ....[51]....
        /*0614*/ 	.word	0x00004110


	//   ....[52]....
        /*0618*/ 	.word	0x00004160


	//   ....[53]....
        /*061c*/ 	.word	0x000041b0


	//   ....[54]....
        /*0620*/ 	.word	0x00004200


	//   ....[55]....
        /*0624*/ 	.word	0x00004260


	//   ....[56]....
        /*0628*/ 	.word	0x000042a0


	//   ....[57]....
        /*062c*/ 	.word	0x000042e0


	//   ....[58]....
        /*0630*/ 	.word	0x00004320


	//   ....[59]....
        /*0634*/ 	.word	0x00004360


	//   ....[60]....
        /*0638*/ 	.word	0x000043a0


	//   ....[61]....
        /*063c*/ 	.word	0x000043e0


	//   ....[62]....
        /*0640*/ 	.word	0x00004420


	//   ....[63]....
        /*0644*/ 	.word	0x00004460


	//   ....[64]....
        /*0648*/ 	.word	0x000044a0


	//   ....[65]....
        /*064c*/ 	.word	0x000044e0


	//   ....[66]....
        /*0650*/ 	.word	0x00004520


	//   ....[67]....
        /*0654*/ 	.word	0x00004560


	//   ....[68]....
        /*0658*/ 	.word	0x000045a0


	//   ....[69]....
        /*065c*/ 	.word	0x000045e0


	//   ....[70]....
        /*0660*/ 	.word	0x00006800


	//   ....[71]....
        /*0664*/ 	.word	0x00006860


	//   ....[72]....
        /*0668*/ 	.word	0x000068a0


	//   ....[73]....
        /*066c*/ 	.word	0x000068d0


	//   ....[74]....
        /*0670*/ 	.word	0x00006900


	//   ....[75]....
        /*0674*/ 	.word	0x00006930


	//   ....[76]....
        /*0678*/ 	.word	0x00006c10


	//   ....[77]....
        /*067c*/ 	.word	0x00006c20


	//   ....[78]....
        /*0680*/ 	.word	0x00006c50


	//   ....[79]....
        /*0684*/ 	.word	0x00006c80


	//   ....[80]....
        /*0688*/ 	.word	0x00006cc0


	//   ....[81]....
        /*068c*/ 	.word	0x00006db0


	//   ....[82]....
        /*0690*/ 	.word	0x00006e90


	//   ....[83]....
        /*0694*/ 	.word	0x00006ed0


	//   ....[84]....
        /*0698*/ 	.word	0x00006f10


	//   ....[85]....
        /*069c*/ 	.word	0x00006f20


	//   ....[86]....
        /*06a0*/ 	.word	0x00006f50


	//   ....[87]....
        /*06a4*/ 	.word	0x00006f60


	//   ....[88]....
        /*06a8*/ 	.word	0x00006f80


	//   ....[89]....
        /*06ac*/ 	.word	0x00006fc0


	//   ....[90]....
        /*06b0*/ 	.word	0x00007090


	//   ....[91]....
        /*06b4*/ 	.word	0x000070d0


	//   ....[92]....
        /*06b8*/ 	.word	0x00007110


	//   ....[93]....
        /*06bc*/ 	.word	0x00007150


	//   ....[94]....
        /*06c0*/ 	.word	0x00007190


	//   ....[95]....
        /*06c4*/ 	.word	0x000071e0


	//   ....[96]....
        /*06c8*/ 	.word	0x00007220


	//   ....[97]....
        /*06cc*/ 	.word	0x00007270


	//   ....[98]....
        /*06d0*/ 	.word	0x000072b0


	//   ....[99]....
        /*06d4*/ 	.word	0x000073c0


	//   ....[100]....
        /*06d8*/ 	.word	0x00007440


	//   ....[101]....
        /*06dc*/ 	.word	0x000074a0


	//   ....[102]....
        /*06e0*/ 	.word	0x00007880


	//   ....[103]....
        /*06e4*/ 	.word	0x00007890


	//   ....[104]....
        /*06e8*/ 	.word	0x000078a0


	//   ....[105]....
        /*06ec*/ 	.word	0x000078b0


	//   ....[106]....
        /*06f0*/ 	.word	0x000078c0


	//   ....[107]....
        /*06f4*/ 	.word	0x000078d0


	//   ....[108]....
        /*06f8*/ 	.word	0x00007900


	//   ....[109]....
        /*06fc*/ 	.word	0x00007930


	//   ....[110]....
        /*0700*/ 	.word	0x00007970


	//   ....[111]....
        /*0704*/ 	.word	0x00007990


	//   ....[112]....
        /*0708*/ 	.word	0x000079d0


	//   ....[113]....
        /*070c*/ 	.word	0x00007a10


	//   ....[114]....
        /*0710*/ 	.word	0x00007a50


	//   ....[115]....
        /*0714*/ 	.word	0x00007a60


	//   ....[116]....
        /*0718*/ 	.word	0x00007a90


	//   ....[117]....
        /*071c*/ 	.word	0x00007ad0


	//   ....[118]....
        /*0720*/ 	.word	0x00007b00


	//   ....[119]....
        /*0724*/ 	.word	0x00007b20


	//   ....[120]....
        /*0728*/ 	.word	0x00007b50


	//   ....[121]....
        /*072c*/ 	.word	0x00007b90


	//   ....[122]....
        /*0730*/ 	.word	0x00007bd0


	//   ....[123]....
        /*0734*/ 	.word	0x00007c10


	//   ....[124]....
        /*0738*/ 	.word	0x00007c50


	//   ....[125]....
        /*073c*/ 	.word	0x00007c60


	//   ....[126]....
        /*0740*/ 	.word	0x00007ca0


	//   ....[127]....
        /*0744*/ 	.word	0x00007ce0


	//   ....[128]....
        /*0748*/ 	.word	0x00007d20


	//   ....[129]....
        /*074c*/ 	.word	0x00007d30


	//   ....[130]....
        /*0750*/ 	.word	0x00007d40


	//   ....[131]....
        /*0754*/ 	.word	0x00007d50


	//   ....[132]....
        /*0758*/ 	.word	0x00007d90


	//   ....[133]....
        /*075c*/ 	.word	0x00007dd0


	//   ....[134]....
        /*0760*/ 	.word	0x0000a230


	//   ....[135]....
        /*0764*/ 	.word	0x0000a350


	//   ....[136]....
        /*0768*/ 	.word	0x0000a3b0


	//   ....[137]....
        /*076c*/ 	.word	0x0000a480


	//   ....[138]....
        /*0770*/ 	.word	0x0000a4d0


	//   ....[139]....
        /*0774*/ 	.word	0x0000a5b0


	//   ....[140]....
        /*0778*/ 	.word	0x0000a610


	//   ....[141]....
        /*077c*/ 	.word	0x0000a650


	//   ....[142]....
        /*0780*/ 	.word	0x0000a6d0


	//   ....[143]....
        /*0784*/ 	.word	0x0000a760


	//   ....[144]....
        /*0788*/ 	.word	0x0000a7a0


	//   ....[145]....
        /*078c*/ 	.word	0x0000a860


	//   ....[146]....
        /*0790*/ 	.word	0x0000a8a0


	//   ....[147]....
        /*0794*/ 	.word	0x0000a8e0


	//   ....[148]....
        /*0798*/ 	.word	0x0000a920


	//   ....[149]....
        /*079c*/ 	.word	0x0000a980


	//   ....[150]....
        /*07a0*/ 	.word	0x0000aa80


	//   ....[151]....
        /*07a4*/ 	.word	0x0000acf0


	//   ....[152]....
        /*07a8*/ 	.word	0x0000ae00


	//   ....[153]....
        /*07ac*/ 	.word	0x0000ae40


	//   ....[154]....
        /*07b0*/ 	.word	0x0000aed0


	//   ....[155]....
        /*07b4*/ 	.word	0x0000b3a0


	//   ....[156]....
        /*07b8*/ 	.word	0x0000b4a0


	//   ....[157]....
        /*07bc*/ 	.word	0x0000b4d0


	//   ....[158]....
        /*07c0*/ 	.word	0x0000b510


	//   ....[159]....
        /*07c4*/ 	.word	0x0000b540


	//   ....[160]....
        /*07c8*/ 	.word	0x0000b650


	//   ....[161]....
        /*07cc*/ 	.word	0x0000b840


	//   ....[162]....
        /*07d0*/ 	.word	0x0000b890


	//   ....[163]....
        /*07d4*/ 	.word	0x0000b8d0


	//   ....[164]....
        /*07d8*/ 	.word	0x0000b910


	//   ....[165]....
        /*07dc*/ 	.word	0x0000b920


	//   ....[166]....
        /*07e0*/ 	.word	0x0000baf0


	//   ....[167]....
        /*07e4*/ 	.word	0x0000bb00


	//   ....[168]....
        /*07e8*/ 	.word	0x0000bb10


	//   ....[169]....
        /*07ec*/ 	.word	0x0000bb20


	//   ....[170]....
        /*07f0*/ 	.word	0x0000bb30


	//   ....[171]....
        /*07f4*/ 	.word	0x0000bb40


	//   ....[172]....
        /*07f8*/ 	.word	0x0000bb70


	//   ....[173]....
        /*07fc*/ 	.word	0x0000bba0


	//   ....[174]....
        /*0800*/ 	.word	0x0000bbe0


	//   ....[175]....
        /*0804*/ 	.word	0x0000bc10


	//   ....[176]....
        /*0808*/ 	.word	0x0000bc50


	//   ....[177]....
        /*080c*/ 	.word	0x0000bc80


	//   ....[178]....
        /*0810*/ 	.word	0x0000bca0


	//   ....[179]....
        /*0814*/ 	.word	0x0000bce0


	//   ....[180]....
        /*0818*/ 	.word	0x0000bcf0


	//   ....[181]....
        /*081c*/ 	.word	0x0000bd70


	//   ....[182]....
        /*0820*/ 	.word	0x0000bda0


	//   ....[183]....
        /*0824*/ 	.word	0x0000bdd0


	//   ....[184]....
        /*0828*/ 	.word	0x0000be20


	//   ....[185]....
        /*082c*/ 	.word	0x0000be60


	//   ....[186]....
        /*0830*/ 	.word	0x0000be70


	//   ....[187]....
        /*0834*/ 	.word	0x0000beb0


	//   ....[188]....
        /*0838*/ 	.word	0x0000bee0


	//   ....[189]....
        /*083c*/ 	.word	0x0000bf20


	//   ....[190]....
        /*0840*/ 	.word	0x0000bf40


	//   ....[191]....
        /*0844*/ 	.word	0x0000bf50


	//   ....[192]....
        /*0848*/ 	.word	0x0000bf60


	//   ....[193]....
        /*084c*/ 	.word	0x0000bf70


	//   ....[194]....
        /*0850*/ 	.word	0x0000bf80


	//   ....[195]....
        /*0854*/ 	.word	0x0000bf90


	//   ....[196]....
        /*0858*/ 	.word	0x0000bfa0


	//   ....[197]....
        /*085c*/ 	.word	0x0000bfb0


	//   ....[198]....
        /*0860*/ 	.word	0x0000e240


	//   ....[199]....
        /*0864*/ 	.word	0x00011990


	//----- nvinfo : EIATTR_REG_RECONFIG
	.align		4
.L_1478:
        /*0868*/ 	.byte	0x01, 0x54
	.zero		2


	//----- nvinfo : EIATTR_SYSCALL_OFFSETS
	.align		4
        /*086c*/ 	.byte	0x04, 0x46
        /*086e*/ 	.short	(.L_1480 - .L_1479)


	//   ....[0]....
.L_1479:
        /*0870*/ 	.word	0x00001070


	//   ....[1]....
        /*0874*/ 	.word	0x00001160


	//   ....[2]....
        /*0878*/ 	.word	0x000012c0


	//   ....[3]....
        /*087c*/ 	.word	0x000013b0


	//----- nvinfo : EIATTR_MBARRIER_INSTR_OFFSETS
	.align		4
.L_1480:
        /*0880*/ 	.byte	0x04, 0x39
        /*0882*/ 	.short	(.L_1482 - .L_1481)


	//   ....[0]....
.L_1481:
        /*0884*/ 	.word	0x00000290
        /*0888*/ 	.word	0x000000ff
        /*088c*/ 	.word	0x00030c00
        /*0890*/ 	.short	0x0100
        /*0892*/ 	.byte	0x06
	.zero		1


	//   ....[1]....
        /*0894*/ 	.word	0x00000390
        /*0898*/ 	.word	0x000000ff
        /*089c*/ 	.word	0x00030c10
        /*08a0*/ 	.short	0x0100
        /*08a2*/ 	.byte	0x08
	.zero		1


	//   ....[2]....
        /*08a4*/ 	.word	0x000003a0
        /*08a8*/ 	.word	0x000000ff
        /*08ac*/ 	.word	0x00030c20
        /*08b0*/ 	.short	0x0100
        /*08b2*/ 	.byte	0x08
	.zero		1


	//   ....[3]....
        /*08b4*/ 	.word	0x000003b0
        /*08b8*/ 	.word	0x000000ff
        /*08bc*/ 	.word	0x00030c18
        /*08c0*/ 	.short	0x0100
        /*08c2*/ 	.byte	0x08
	.zero		1


	//   ....[4]....
        /*08c4*/ 	.word	0x000003c0
        /*08c8*/ 	.word	0x000000ff
        /*08cc*/ 	.word	0x00030c28
        /*08d0*/ 	.short	0x0100
        /*08d2*/ 	.byte	0x08
	.zero		1


	//   ....[5]....
        /*08d4*/ 	.word	0x000004f0
        /*08d8*/ 	.word	0x000000ff
        /*08dc*/ 	.word	0x00030c30
        /*08e0*/ 	.short	0x0100
        /*08e2*/ 	.byte	0x08
	.zero		1


	//   ....[6]....
        /*08e4*/ 	.word	0x00000500
        /*08e8*/ 	.word	0x000000ff
        /*08ec*/ 	.word	0x00030c40
        /*08f0*/ 	.short	0x0100
        /*08f2*/ 	.byte	0x08
	.zero		1


	//   ....[7]....
        /*08f4*/ 	.word	0x00000510
        /*08f8*/ 	.word	0x000000ff
        /*08fc*/ 	.word	0x00030c38
        /*0900*/ 	.short	0x0100
        /*0902*/ 	.byte	0x08
	.zero		1


	//   ....[8]....
        /*0904*/ 	.word	0x00000520
        /*0908*/ 	.word	0x000000ff
        /*090c*/ 	.word	0x00030c48
        /*0910*/ 	.short	0x0100
        /*0912*/ 	.byte	0x08
	.zero		1


	//   ....[9]....
        /*0914*/ 	.word	0x00001450
        /*0918*/ 	.word	0x00000010
        /*091c*/ 	.word	0x00030c00
        /*0920*/ 	.short	0x010a
        /*0922*/ 	.byte	0x3f
	.zero		1


	//   ....[10]....
        /*0924*/ 	.word	0x00001570
        /*0928*/ 	.word	0x00000010
        /*092c*/ 	.word	0x00030c00
        /*0930*/ 	.short	0x010a
        /*0932*/ 	.byte	0x3f
	.zero		1


	//   ....[11]....
        /*0934*/ 	.word	0x00001fd0
        /*0938*/ 	.word	0x00000008
        /*093c*/ 	.word	0x00030c10
        /*0940*/ 	.short	0x010a
        /*0942*/ 	.byte	0x3f
	.zero		1


	//   ....[12]....
        /*0944*/ 	.word	0x00002040
        /*0948*/ 	.word	0x00000008
        /*094c*/ 	.word	0x00030c10
        /*0950*/ 	.short	0x010a
        /*0952*/ 	.byte	0x3f
	.zero		1


	//   ....[13]....
        /*0954*/ 	.word	0x00002420
        /*0958*/ 	.word	0x00000008
        /*095c*/ 	.word	0x00030c30
        /*0960*/ 	.short	0x010a
        /*0962*/ 	.byte	0x3f
	.zero		1


	//   ....[14]....
        /*0964*/ 	.word	0x00002490
        /*0968*/ 	.word	0x00000008
        /*096c*/ 	.word	0x00030c30
        /*0970*/ 	.short	0x010a
        /*0972*/ 	.byte	0x3f
	.zero		1


	//   ....[15]....
        /*0974*/ 	.word	0x00005520
        /*0978*/ 	.word	0x00000009
        /*097c*/ 	.word	0x00000000
        /*0980*/ 	.short	0x0101
        /*0982*/ 	.byte	0x3f
	.zero		1


	//   ....[16]....
        /*0984*/ 	.word	0x00005970
        /*0988*/ 	.word	0x00000008
        /*098c*/ 	.word	0x00000000
        /*0990*/ 	.short	0x0101
        /*0992*/ 	.byte	0x3f
	.zero		1


	//   ....[17]....
        /*0994*/ 	.word	0x00006240
        /*0998*/ 	.word	0x00000007
        /*099c*/ 	.word	0x00030c10
        /*09a0*/ 	.short	0x010a
        /*09a2*/ 	.byte	0x3f
	.zero		1


	//   ....[18]....
        /*09a4*/ 	.word	0x000062c0
        /*09a8*/ 	.word	0x00000007
        /*09ac*/ 	.word	0x00030c10
        /*09b0*/ 	.short	0x010a
        /*09b2*/ 	.byte	0x3f
	.zero		1


	//   ....[19]....
        /*09b4*/ 	.word	0x000066d0
        /*09b8*/ 	.word	0x00000007
        /*09bc*/ 	.word	0x00030c30
        /*09c0*/ 	.short	0x010a
        /*09c2*/ 	.byte	0x3f
	.zero		1


	//   ....[20]....
        /*09c4*/ 	.word	0x00006760
        /*09c8*/ 	.word	0x00000007
        /*09cc*/ 	.word	0x00030c30
        /*09d0*/ 	.short	0x010a
        /*09d2*/ 	.byte	0x3f
	.zero		1


	//   ....[21]....
        /*09d4*/ 	.word	0x00008f30
        /*09d8*/ 	.word	0x00000008
        /*09dc*/ 	.word	0x00000000
        /*09e0*/ 	.short	0x0101
        /*09e2*/ 	.byte	0x3f
	.zero		1


	//   ....[22]....
        /*09e4*/ 	.word	0x00009390
        /*09e8*/ 	.word	0x00000007
        /*09ec*/ 	.word	0x00000000
        /*09f0*/ 	.short	0x0101
        /*09f2*/ 	.byte	0x3f
	.zero		1


	//   ....[23]....
        /*09f4*/ 	.word	0x00009bf0
        /*09f8*/ 	.word	0x00000007
        /*09fc*/ 	.word	0x00030c10
        /*0a00*/ 	.short	0x010a
        /*0a02*/ 	.byte	0x3f
	.zero		1


	//   ....[24]....
        /*0a04*/ 	.word	0x00009c70
        /*0a08*/ 	.word	0x00000007
        /*0a0c*/ 	.word	0x00030c10
        /*0a10*/ 	.short	0x010a
        /*0a12*/ 	.byte	0x3f
	.zero		1


	//   ....[25]....
        /*0a14*/ 	.word	0x0000a070
        /*0a18*/ 	.word	0x00000007
        /*0a1c*/ 	.word	0x00030c30
        /*0a20*/ 	.short	0x010a
        /*0a22*/ 	.byte	0x3f
	.zero		1


	//   ....[26]....
        /*0a24*/ 	.word	0x0000a100
        /*0a28*/ 	.word	0x00000007
        /*0a2c*/ 	.word	0x00030c30
        /*0a30*/ 	.short	0x010a
        /*0a32*/ 	.byte	0x3f
	.zero		1


	//   ....[27]....
        /*0a34*/ 	.word	0x0000d230
        /*0a38*/ 	.word	0x00000008
        /*0a3c*/ 	.word	0x00000000
        /*0a40*/ 	.short	0x0101
        /*0a42*/ 	.byte	0x3f
	.zero		1


	//   ....[28]....
        /*0a44*/ 	.word	0x0000d6a0
        /*0a48*/ 	.word	0x00000007
        /*0a4c*/ 	.word	0x00000000
        /*0a50*/ 	.short	0x0101
        /*0a52*/ 	.byte	0x3f
	.zero		1


	//   ....[29]....
        /*0a54*/ 	.word	0x0000ffc0
        /*0a58*/ 	.word	0x0000000f
        /*0a5c*/ 	.word	0x00030c20
        /*0a60*/ 	.short	0x010a
        /*0a62*/ 	.byte	0x3f
	.zero		1


	//   ....[30]....
        /*0a64*/ 	.word	0x000105b0
        /*0a68*/ 	.word	0x0000000f
        /*0a6c*/ 	.word	0x00030c40
        /*0a70*/ 	.short	0x010a
        /*0a72*/ 	.byte	0x3f
	.zero		1


	//   ....[31]....
        /*0a74*/ 	.word	0x00010810
        /*0a78*/ 	.word	0x0000000f
        /*0a7c*/ 	.word	0x00030c28
        /*0a80*/ 	.short	0x010a
        /*0a82*/ 	.byte	0x3f
	.zero		1


	//   ....[32]....
        /*0a84*/ 	.word	0x00010a70
        /*0a88*/ 	.word	0x0000000f
        /*0a8c*/ 	.word	0x00030c48
        /*0a90*/ 	.short	0x010a
        /*0a92*/ 	.byte	0x3f
	.zero		1


	//   ....[33]....
        /*0a94*/ 	.word	0x00010c70
        /*0a98*/ 	.word	0x0000000f
        /*0a9c*/ 	.word	0x00030c20
        /*0aa0*/ 	.short	0x010a
        /*0aa2*/ 	.byte	0x3f
	.zero		1


	//   ....[34]....
        /*0aa4*/ 	.word	0x00010f40
        /*0aa8*/ 	.word	0x0000000f
        /*0aac*/ 	.word	0x00030c40
        /*0ab0*/ 	.short	0x010a
        /*0ab2*/ 	.byte	0x3f
	.zero		1


	//   ....[35]....
        /*0ab4*/ 	.word	0x00011170
        /*0ab8*/ 	.word	0x0000000f
        /*0abc*/ 	.word	0x00030c28
        /*0ac0*/ 	.short	0x010a
        /*0ac2*/ 	.byte	0x3f
	.zero		1


	//   ....[36]....
        /*0ac4*/ 	.word	0x00011410
        /*0ac8*/ 	.word	0x00000003
        /*0acc*/ 	.word	0x00030c40
        /*0ad0*/ 	.short	0x010a
        /*0ad2*/ 	.byte	0x3f
	.zero		1


	//   ....[37]....
        /*0ad4*/ 	.word	0x00011800
        /*0ad8*/ 	.word	0x00000007
        /*0adc*/ 	.word	0x00000000
        /*0ae0*/ 	.short	0x010a
        /*0ae2*/ 	.byte	0x3f
	.zero		1


	//   ....[38]....
        /*0ae4*/ 	.word	0x00011850
        /*0ae8*/ 	.word	0x00000003
        /*0aec*/ 	.word	0x00000000
        /*0af0*/ 	.short	0x010a
        /*0af2*/ 	.byte	0x3f
	.zero		1


	//   ....[39]....
        /*0af4*/ 	.word	0x000118b0
        /*0af8*/ 	.word	0x00000005
        /*0afc*/ 	.word	0x00000000
        /*0b00*/ 	.short	0x010a
        /*0b02*/ 	.byte	0x3f
	.zero		1


	//   ....[40]....
        /*0b04*/ 	.word	0x000118e0
        /*0b08*/ 	.word	0x00000003
        /*0b0c*/ 	.word	0x00000000
        /*0b10*/ 	.short	0x010a
        /*0b12*/ 	.byte	0x3f
	.zero		1


	//   ....[41]....
        /*0b14*/ 	.word	0x000119c0
        /*0b18*/ 	.word	0x00000010
        /*0b1c*/ 	.word	0x00030c00
        /*0b20*/ 	.short	0x010a
        /*0b22*/ 	.byte	0x3f
	.zero		1


	//   ....[42]....
        /*0b24*/ 	.word	0x00011a10
        /*0b28*/ 	.word	0x00000008
        /*0b2c*/ 	.word	0x00030c10
        /*0b30*/ 	.short	0x010a
        /*0b32*/ 	.byte	0x3f
	.zero		1


	//   ....[43]....
        /*0b34*/ 	.word	0x00011a60
        /*0b38*/ 	.word	0x00000008
        /*0b3c*/ 	.word	0x00030c30
        /*0b40*/ 	.short	0x010a
        /*0b42*/ 	.byte	0x3f
	.zero		1


	//   ....[44]....
        /*0b44*/ 	.word	0x00011ab0
        /*0b48*/ 	.word	0x00000007
        /*0b4c*/ 	.word	0x00030c10
        /*0b50*/ 	.short	0x010a
        /*0b52*/ 	.byte	0x3f
	.zero		1


	//   ....[45]....
        /*0b54*/ 	.word	0x00011b00
        /*0b58*/ 	.word	0x00000007
        /*0b5c*/ 	.word	0x00030c30
        /*0b60*/ 	.short	0x010a
        /*0b62*/ 	.byte	0x3f
	.zero		1


	//   ....[46]....
        /*0b64*/ 	.word	0x00011b50
        /*0b68*/ 	.word	0x00000007
        /*0b6c*/ 	.word	0x00030c10
        /*0b70*/ 	.short	0x010a
        /*0b72*/ 	.byte	0x3f
	.zero		1


	//   ....[47]....
        /*0b74*/ 	.word	0x00011ba0
        /*0b78*/ 	.word	0x00000007
        /*0b7c*/ 	.word	0x00030c30
        /*0b80*/ 	.short	0x010a
        /*0b82*/ 	.byte	0x3f
	.zero		1


	//   ....[48]....
        /*0b84*/ 	.word	0x00011bf0
        /*0b88*/ 	.word	0x0000000f
        /*0b8c*/ 	.word	0x00030c20
        /*0b90*/ 	.short	0x010a
        /*0b92*/ 	.byte	0x3f
	.zero		1


	//   ....[49]....
        /*0b94*/ 	.word	0x00011c40
        /*0b98*/ 	.word	0x0000000f
        /*0b9c*/ 	.word	0x00030c40
        /*0ba0*/ 	.short	0x010a
        /*0ba2*/ 	.byte	0x3f
	.zero		1


	//   ....[50]....
        /*0ba4*/ 	.word	0x00011c90
        /*0ba8*/ 	.word	0x0000000f
        /*0bac*/ 	.word	0x00030c28
        /*0bb0*/ 	.short	0x010a
        /*0bb2*/ 	.byte	0x3f
	.zero		1


	//   ....[51]....
        /*0bb4*/ 	.word	0x00011ce0
        /*0bb8*/ 	.word	0x0000000f
        /*0bbc*/ 	.word	0x00030c48
        /*0bc0*/ 	.short	0x010a
        /*0bc2*/ 	.byte	0x3f
	.zero		1


	//   ....[52]....
        /*0bc4*/ 	.word	0x00011d40
        /*0bc8*/ 	.word	0x0000000f
        /*0bcc*/ 	.word	0x00030c20
        /*0bd0*/ 	.short	0x010a
        /*0bd2*/ 	.byte	0x3f
	.zero		1


	//   ....[53]....
        /*0bd4*/ 	.word	0x00011d90
        /*0bd8*/ 	.word	0x0000000f
        /*0bdc*/ 	.word	0x00030c40
        /*0be0*/ 	.short	0x010a
        /*0be2*/ 	.byte	0x3f
	.zero		1


	//   ....[54]....
        /*0be4*/ 	.word	0x00011de0
        /*0be8*/ 	.word	0x0000000f
        /*0bec*/ 	.word	0x00030c28
        /*0bf0*/ 	.short	0x010a
        /*0bf2*/ 	.byte	0x3f
	.zero		1


	//   ....[55]....
        /*0bf4*/ 	.word	0x00011e30
        /*0bf8*/ 	.word	0x00000003
        /*0bfc*/ 	.word	0x00030c40
        /*0c00*/ 	.short	0x010a
        /*0c02*/ 	.byte	0x3f
	.zero		1


	//   ....[56]....
        /*0c04*/ 	.word	0x00011f00
        /*0c08*/ 	.word	0x00000007
        /*0c0c*/ 	.word	0x00000000
        /*0c10*/ 	.short	0x010a
        /*0c12*/ 	.byte	0x3f
	.zero		1


	//   ....[57]....
        /*0c14*/ 	.word	0x00011f50
        /*0c18*/ 	.word	0x00000003
        /*0c1c*/ 	.word	0x00000000
        /*0c20*/ 	.short	0x010a
        /*0c22*/ 	.byte	0x3f
	.zero		1


	//   ....[58]....
        /*0c24*/ 	.word	0x00011fa0
        /*0c28*/ 	.word	0x00000005
        /*0c2c*/ 	.word	0x00000000
        /*0c30*/ 	.short	0x010a
        /*0c32*/ 	.byte	0x3f
	.zero		1


	//----- nvinfo : EIATTR_NUM_MBARRIERS
	.align		4
.L_1482:
        /*0c34*/ 	.byte	0x03, 0x38
        /*0c36*/ 	.short	0x0009


	//----- nvinfo : EIATTR_EXIT_INSTR_OFFSETS
	.align		4
        /*0c38*/ 	.byte	0x04, 0x1c
        /*0c3a*/ 	.short	(.L_1484 - .L_1483)


	//   ....[0]....
.L_1483:
        /*0c3c*/ 	.word	0x00011930


	//----- nvinfo : EIATTR_MAX_THREADS
	.align		4
.L_1484:
        /*0c40*/ 	.byte	0x04, 0x05
        /*0c42*/ 	.short	(.L_1486 - .L_1485)
.L_1485:
        /*0c44*/ 	.word	0x00000180
        /*0c48*/ 	.word	0x00000001
        /*0c4c*/ 	.word	0x00000001


	//----- nvinfo : EIATTR_CRS_STACK_SIZE
	.align		4
.L_1486:
        /*0c50*/ 	.byte	0x04, 0x1e
        /*0c52*/ 	.short	(.L_1488 - .L_1487)
.L_1487:
        /*0c54*/ 	.word	0x00000000


	//----- nvinfo : EIATTR_CBANK_PARAM_SIZE
	.align		4
.L_1488:
        /*0c58*/ 	.byte	0x03, 0x19
        /*0c5a*/ 	.short	0x06f0


	//----- nvinfo : EIATTR_PARAM_CBANK
	.align		4
        /*0c5c*/ 	.byte	0x04, 0x0a
        /*0c5e*/ 	.short	(.L_1490 - .L_1489)
	.align		4
.L_1489:
        /*0c60*/ 	.word	index@(.nv.constant0._ZN7cutlass13device_kernelIN5flash11enable_sm90INS1_16FlashAttnBwdSm90INS1_25CollectiveMainloopBwdSm90ILi2ELi2ELi2EN4cute5tupleIJNS5_1CILi1EEES8_S8_EEENS6_IJNS7_ILi128EEESA_NS7_ILi64EEEEEENS_6half_tEfNS_4arch4Sm90ELb0ELb1ELb0ELb1ELb0ELb1ELb0ELb0ELi2ELi1ELi2ELi2ELb0EEENS1_24CollectiveEpilogueBwdGQAISC_fSF_Li256ELb1ELb0EEENS1_19SingleTileSchedulerILb1ELb0ELb0ELi128EEEEEEEEEvNT_6ParamsE)
        /*0c64*/ 	.short	0x0210
        /*0c66*/ 	.short	0x06f0


	//----- nvinfo : EIATTR_SW_WAR
	.align		4
.L_1490:
        /*0c68*/ 	.byte	0x04, 0x36
        /*0c6a*/ 	.short	(.L_1492 - .L_1491)
.L_1491:
        /*0c6c*/ 	.word	0x00000008
.L_1492:


//--------------------- .nv.info._ZN7cutlass13device_kernelIN5flash11enable_sm90INS1_16FlashAttnBwdSm90INS1_25CollectiveMainloopBwdSm90ILi2ELi2ELi2EN4cute5tupleIJNS5_1CILi1EEES8_S8_EEENS6_IJNS7_ILi128EEESA_NS7_ILi64EEEEEENS_6half_tEfNS_4arch4Sm90ELb0ELb1ELb0ELb1ELb1ELb1ELb0ELb0ELi2ELi1ELi2ELi2ELb0EEENS1_24CollectiveEpilogueBwdGQAISC_fSF_Li256ELb1ELb1EEENS1_19SingleTileSchedulerILb1ELb0ELb0ELi128EEEEEEEEEvNT_6ParamsE --------------------------
	.section	.nv.info._ZN7cutlass13device_kernelIN5flash11enable_sm90INS1_16FlashAttnBwdSm90INS1_25CollectiveMainloopBwdSm90ILi2ELi2ELi2EN4cute5tupleIJNS5_1CILi1EEES8_S8_EEENS6_IJNS7_ILi128EEESA_NS7_ILi64EEEEEENS_6half_tEfNS_4arch4Sm90ELb0ELb1ELb0ELb1ELb1ELb1ELb0ELb0ELi2ELi1ELi2ELi2ELb0EEENS1_24CollectiveEpilogueBwdGQAISC_fSF_Li256ELb1ELb1EEENS1_19SingleTileSchedulerILb1ELb0ELb0ELi128EEEEEEEEEvNT_6ParamsE,"",@"SHT_CUDA_INFO"
	.sectionflags	@""
	.align	4


	//----- nvinfo : EIATTR_CUDA_API_VERSION
	.align		4
        /*0000*/ 	.byte	0x04, 0x37
        /*0002*/ 	.short	(.L_1494 - .L_1493)
.L_1493:
        /*0004*/ 	.word	0x00000082


	//----- nvinfo : EIATTR_KPARAM_INFO
	.align		4
.L_1494:
        /*0008*/ 	.byte	0x04, 0x17
        /*000a*/ 	.short	(.L_1496 - .L_1495)
.L_1495:
        /*000c*/ 	.word	0x00000000
        /*0010*/ 	.short	0x0000
        /*0012*/ 	.short	0x0070
        /*0014*/ 	.byte	0x00, 0xf0, 0x01, 0x1a


	//----- nvinfo : EIATTR_SPARSE_MMA_MASK
	.align		4
.L_1496:
        /*0018*/ 	.byte	0x03, 0x50
        /*001a*/ 	.short	0x0000


	//----- nvinfo : EIATTR_MAXREG_COUNT
	.align		4
        /*001c*/ 	.byte	0x03, 0x1b
        /*001e*/ 	.short	0x00a8


	//----- nvinfo : EIATTR_NUM_BARRIERS
	.align		4
        /*0020*/ 	.byte	0x02, 0x4c
        /*0022*/ 	.byte	0x10
	.zero		1


	//----- nvinfo : EIATTR_EXTERNS
	.align		4
        /*0024*/ 	.byte	0x04, 0x0f
        /*0026*/ 	.short	(.L_1498 - .L_1497)


	//   ....[0]....
	.align		4
.L_1497:
        /*0028*/ 	.word	index@(__assertfail)


	//----- nvinfo : EIATTR_ANNOTATIONS
	.align		4
.L_1498:
        /*002c*/ 	.byte	0x04, 0x55
        /*002e*/ 	.short	(.L_1500 - .L_1499)


	//   ....[0]....
.L_1499:
        /* <DEDUP_REMOVED lines=31> */


	//----- nvinfo : EIATTR_MERCURY_ISA_VERSION
	.align		4
.L_1500:
        /*0210*/ 	.byte	0x03, 0x5f
        /*0212*/ 	.short	0x0101


	//----- nvinfo : EIATTR_INT_WARP_WIDE_INSTR_OFFSETS
	.align		4
        /*0214*/ 	.byte	0x04, 0x31
        /*0216*/ 	.short	(.L_1502 - .L_1501)


	//   ....[0]....
.L_1501:
        /*0218*/ 	.word	0x00000190


	//   ....[1]....
        /*021c*/ 	.word	0x000001c0


	//   ....[2]....
        /*0220*/ 	.word	0x0000f5b0


	//   ....[3]....
        /*0224*/ 	.word	0x0000fc00


	//   ....[4]....
        /*0228*/ 	.word	0x000100b0


	//   ....[5]....
        /*022c*/ 	.word	0x00010370


	//   ....[6]....
        /*0230*/ 	.word	0x000105d0


	//   ....[7]....
        /*0234*/ 	.word	0x00010760


	//----- nvinfo : EIATTR_COOP_GROUP_MASK_REGIDS
	.align		4
.L_1502:
        /*0238*/ 	.byte	0x04, 0x29
        /*023a*/ 	.short	(.L_1504 - .L_1503)


	//   ....[0]....
.L_1503:
        /*023c*/ 	.word	0xffffffff


	//   ....[1]....
        /*0240*/ 	.word	0xffffffff


	//   ....[2]....
        /*0244*/ 	.word	0xffffffff


	//   ....[3]....
        /*0248*/ 	.word	0xffffffff


	//   ....[4]....
        /*024c*/ 	.word	0xffffffff


	//   ....[5]....
        /*0250*/ 	.word	0xffffffff


	//   ....[6]....
        /*0254*/ 	.word	0xffffffff


	//   ....[7]....
        /*0258*/ 	.word	0xffffffff


	//   ....[8]....
        /*025c*/ 	.word	0xffffffff


	//   ....[9]....
        /*0260*/ 	.word	0xffffffff


	//   ....[10]....
        /*0264*/ 	.word	0xffffffff


	//   ....[11]....
        /*0268*/ 	.word	0xffffffff


	//   ....[12]....
        /*026c*/ 	.word	0xffffffff


	//   ....[13]....
        /*0270*/ 	.word	0xffffffff


	//   ....[14]....
        /*0274*/ 	.word	0xffffffff


	//   ....[15]....
        /*0278*/ 	.word	0xffffffff


	//   ....[16]....
        /*027c*/ 	.word	0xffffffff


	//   ....[17]....
        /*0280*/ 	.word	0xffffffff


	//   ....[18]....
        /*0284*/ 	.word	0xffffffff


	//   ....[19]....
        /*0288*/ 	.word	0xffffffff


	//   ....[20]....
        /*028c*/ 	.word	0xffffffff


	//   ....[21]....
        /*0290*/ 	.word	0xffffffff


	//   ....[22]....
        /*0294*/ 	.word	0xffffffff


	//   ....[23]....
        /*0298*/ 	.word	0xffffffff


	//   ....[24]....
        /*029c*/ 	.word	0xffffffff


	//   ....[25]....
        /*02a0*/ 	.word	0xffffffff


	//   ....[26]....
        /*02a4*/ 	.word	0xffffffff


	//   ....[27]....
        /*02a8*/ 	.word	0xffffffff


	//   ....[28]....
        /*02ac*/ 	.word	0xffffffff


	//   ....[29]....
        /*02b0*/ 	.word	0xffffffff


	//   ....[30]....
        /*02b4*/ 	.word	0xffffffff


	//   ....[31]....
        /*02b8*/ 	.word	0xffffffff


	//   ....[32]....
        /*02bc*/ 	.word	0xffffffff


	//   ....[33]....
        /*02c0*/ 	.word	0xffffffff


	//   ....[34]....
        /*02c4*/ 	.word	0xffffffff


	//   ....[35]....
        /*02c8*/ 	.word	0xffffffff


	//   ....[36]....
        /*02cc*/ 	.word	0xffffffff


	//   ....[37]....
        /*02d0*/ 	.word	0xffffffff


	//   ....[38]....
        /*02d4*/ 	.word	0xffffffff


	//   ....[39]....
        /*02d8*/ 	.word	0xffffffff


	//   ....[40]....
        /*02dc*/ 	.word	0xffffffff


	//   ....[41]....
        /*02e0*/ 	.word	0xffffffff


	//   ....[42]....
        /*02e4*/ 	.word	0xffffffff


	//   ....[43]....
        /*02e8*/ 	.word	0xffffffff


	//   ....[44]....
        /*02ec*/ 	.word	0xffffffff


	//   ....[45]....
        /*02f0*/ 	.word	0xffffffff


	//   ....[46]....
        /*02f4*/ 	.word	0xffffffff


	//   ....[47]....
        /*02f8*/ 	.word	0xffffffff


	//   ....[48]....
        /*02fc*/ 	.word	0xffffffff


	//   ....[49]....
        /*0300*/ 	.word	0xffffffff


	//   ....[50]....
        /*0304*/ 	.word	0xffffffff


	//   ....[51]....
        /*0308*/ 	.word	0xffffffff


	//   ....[52]....
        /*030c*/ 	.word	0xffffffff


	//   ....[53]....
        /*0310*/ 	.word	0xffffffff


	//   ....[54]....
        /*0314*/ 	.word	0xffffffff


	//   ....[55]....
        /*0318*/ 	.word	0xffffffff


	//   ....[56]....
        /*031c*/ 	.word	0xffffffff


	//   ....[57]....
        /*0320*/ 	.word	0xffffffff


	//   ....[58]....
        /*0324*/ 	.word	0xffffffff


	//   ....[59]....
        /*0328*/ 	.word	0xffffffff


	//   ....[60]....
        /*032c*/ 	.word	0xffffffff


	//   ....[61]....
        /*0330*/ 	.word	0xffffffff


	//   ....[62]....
        /*0334*/ 	.word	0xffffffff


	//   ....[63]....
        /*0338*/ 	.word	0xffffffff


	//   ....[64]....
        /*033c*/ 	.word	0xffffffff


	//   ....[65]....
        /*0340*/ 	.word	0xffffffff


	//   ....[66]....
        /*0344*/ 	.word	0xffffffff


	//   ....[67]....
        /*0348*/ 	.word	0xffffffff


	//   ....[68]....
        /*034c*/ 	.word	0xffffffff


	//   ....[69]....
        /*0350*/ 	.word	0xffffffff


	//   ....[70]....
        /*0354*/ 	.word	0xffffffff


	//   ....[71]....
        /*0358*/ 	.word	0xffffffff


	//   ....[72]....
        /*035c*/ 	.word	0xffffffff


	//   ....[73]....
        /*0360*/ 	.word	0xffffffff


	//   ....[74]....
        /*0364*/ 	.word	0xffffffff


	//   ....[75]....
        /*0368*/ 	.word	0xffffffff


	//   ....[76]....
        /*036c*/ 	.word	0xffffffff


	//   ....[77]....
        /*0370*/ 	.word	0xffffffff


	//   ....[78]....
        /*0374*/ 	.word	0xffffffff


	//   ....[79]....
        /*0378*/ 	.word	0xffffffff


	//   ....[80]....
        /*037c*/ 	.word	0xffffffff


	//   ....[81]....
        /*0380*/ 	.word	0xffffffff


	//   ....[82]....
        /*0384*/ 	.word	0xffffffff


	//   ....[83]....
        /*0388*/ 	.word	0xffffffff


	//   ....[84]....
        /*038c*/ 	.word	0xffffffff


	//   ....[85]....
        /*0390*/ 	.word	0xffffffff


	//   ....[86]....
        /*0394*/ 	.word	0xffffffff


	//   ....[87]....
        /*0398*/ 	.word	0xffffffff


	//   ....[88]....
        /*039c*/ 	.word	0xffffffff


	//   ....[89]....
        /*03a0*/ 	.word	0xffffffff


	//   ....[90]....
        /*03a4*/ 	.word	0xffffffff


	//   ....[91]....
        /*03a8*/ 	.word	0xffffffff


	//   ....[92]....
        /*03ac*/ 	.word	0xffffffff


	//   ....[93]....
        /*03b0*/ 	.word	0xffffffff


	//   ....[94]....
        /*03b4*/ 	.word	0xffffffff


	//   ....[95]....
        /*03b8*/ 	.word	0xffffffff


	//   ....[96]....
        /*03bc*/ 	.word	0xffffffff


	//   ....[97]....
        /*03c0*/ 	.word	0xffffffff


	//   ....[98]....
        /*03c4*/ 	.word	0xffffffff


	//   ....[99]....
        /*03c8*/ 	.word	0xffffffff


	//   ....[100]....
        /*03cc*/ 	.word	0xffffffff


	//   ....[101]....
        /*03d0*/ 	.word	0xffffffff


	//   ....[102]....
        /*03d4*/ 	.word	0xffffffff


	//   ....[103]....
        /*03d8*/ 	.word	0xffffffff


	//   ....[104]....
        /*03dc*/ 	.word	0xffffffff


	//   ....[105]....
        /*03e0*/ 	.word	0xffffffff


	//   ....[106]....
        /*03e4*/ 	.word	0xffffffff


	//   ....[107]....
        /*03e8*/ 	.word	0xffffffff


	//   ....[108]....
        /*03ec*/ 	.word	0xffffffff


	//   ....[109]....
        /*03f0*/ 	.word	0xffffffff


	//   ....[110]....
        /*03f4*/ 	.word	0xffffffff


	//   ....[111]....
        /*03f8*/ 	.word	0xffffffff


	//   ....[112]....
        /*03fc*/ 	.word	0xffffffff


	//   ....[113]....
        /*0400*/ 	.word	0xffffffff


	//   ....[114]....
        /*0404*/ 	.word	0xffffffff


	//   ....[115]....
        /*0408*/ 	.word	0xffffffff


	//   ....[116]....
        /*040c*/ 	.word	0xffffffff


	//   ....[117]....
        /*0410*/ 	.word	0xffffffff


	//   ....[118]....
        /*0414*/ 	.word	0xffffffff


	//   ....[119]....
        /*0418*/ 	.word	0xffffffff


	//   ....[120]....
        /*041c*/ 	.word	0xffffffff


	//   ....[121]....
        /*0420*/ 	.word	0xffffffff


	//   ....[122]....
        /*0424*/ 	.word	0xffffffff


	//   ....[123]....
        /*0428*/ 	.word	0xffffffff


	//   ....[124]....
        /*042c*/ 	.word	0xffffffff


	//   ....[125]....
        /*0430*/ 	.word	0xffffffff


	//   ....[126]....
        /*0434*/ 	.word	0xffffffff


	//   ....[127]....
        /*0438*/ 	.word	0xffffffff


	//   ....[128]....
        /*043c*/ 	.word	0xffffffff


	//   ....[129]....
        /*0440*/ 	.word	0xffffffff


	//   ....[130]....
        /*0444*/ 	.word	0xffffffff


	//   ....[131]....
        /*0448*/ 	.word	0xffffffff


	//   ....[132]....
        /*044c*/ 	.word	0xffffffff


	//   ....[133]....
        /*0450*/ 	.word	0xffffffff


	//   ....[134]....
        /*0454*/ 	.word	0xffffffff


	//   ....[135]....
        /*0458*/ 	.word	0xffffffff


	//   ....[136]....
        /*045c*/ 	.word	0xffffffff


	//   ....[137]....
        /*0460*/ 	.word	0xffffffff


	//   ....[138]....
        /*0464*/ 	.word	0xffffffff


	//   ....[139]....
        /*0468*/ 	.word	0xffffffff


	//   ....[140]....
        /*046c*/ 	.word	0xffffffff


	//   ....[141]....
        /*0470*/ 	.word	0xffffffff


	//   ....[142]....
        /*0474*/ 	.word	0xffffffff


	//   ....[143]....
        /*0478*/ 	.word	0xffffffff


	//   ....[144]....
        /*047c*/ 	.word	0xffffffff


	//   ....[145]....
        /*0480*/ 	.word	0xffffffff


	//   ....[146]....
        /*0484*/ 	.word	0xffffffff


	//   ....[147]....
        /*0488*/ 	.word	0xffffffff


	//   ....[148]....
        /*048c*/ 	.word	0xffffffff


	//   ....[149]....
        /*0490*/ 	.word	0xffffffff


	//   ....[150]....
        /*0494*/ 	.word	0xffffffff


	//   ....[151]....
        /*0498*/ 	.word	0xffffffff


	//   ....[152]....
        /*049c*/ 	.word	0xffffffff


	//   ....[153]....
        /*04a0*/ 	.word	0xffffffff


	//   ....[154]....
        /*04a4*/ 	.word	0xffffffff


	//   ....[155]....
        /*04a8*/ 	.word	0xffffffff


	//   ....[156]....
        /*04ac*/ 	.word	0xffffffff


	//   ....[157]....
        /*04b0*/ 	.word	0xffffffff


	//   ....[158]....
        /*04b4*/ 	.word	0xffffffff


	//   ....[159]....
        /*04b8*/ 	.word	0xffffffff


	//   ....[160]....
        /*04bc*/ 	.word	0xffffffff


	//   ....[161]....
        /*04c0*/ 	.word	0xffffffff


	//   ....[162]....
        /*04c4*/ 	.word	0xffffffff


	//   ....[163]....
        /*04c8*/ 	.word	0xffffffff


	//   ....[164]....
        /*04cc*/ 	.word	0xffffffff


	//   ....[165]....
        /*04d0*/ 	.word	0xffffffff


	//   ....[166]....
        /*04d4*/ 	.word	0xffffffff


	//   ....[167]....
        /*04d8*/ 	.word	0xffffffff


	//   ....[168]....
        /*04dc*/ 	.word	0xffffffff


	//   ....[169]....
        /*04e0*/ 	.word	0xffffffff


	//   ....[170]....
        /*04e4*/ 	.word	0xffffffff


	//   ....[171]....
        /*04e8*/ 	.word	0xffffffff


	//   ....[172]....
        /*04ec*/ 	.word	0xffffffff


	//   ....[173]....
        /*04f0*/ 	.word	0xffffffff


	//   ....[174]....
        /*04f4*/ 	.word	0xffffffff


	//   ....[175]....
        /*04f8*/ 	.word	0xffffffff


	//   ....[176]....
        /*04fc*/ 	.word	0xffffffff


	//   ....[177]....
        /*0500*/ 	.word	0xffffffff


	//   ....[178]....
        /*0504*/ 	.word	0xffffffff


	//   ....[179]....
        /*0508*/ 	.word	0xffffffff


	//   ....[180]....
        /*050c*/ 	.word	0xffffffff


	//   ....[181]....
        /*0510*/ 	.word	0xffffffff


	//   ....[182]....
        /*0514*/ 	.word	0xffffffff


	//   ....[183]....
        /*0518*/ 	.word	0xffffffff


	//   ....[184]....
        /*051c*/ 	.word	0xffffffff


	//   ....[185]....
        /*0520*/ 	.word	0xffffffff


	//   ....[186]....
        /*0524*/ 	.word	0xffffffff


	//   ....[187]....
        /*0528*/ 	.word	0xffffffff


	//   ....[188]....
        /*052c*/ 	.word	0xffffffff


	//   ....[189]....
        /*0530*/ 	.word	0xffffffff


	//   ....[190]....
        /*0534*/ 	.word	0xffffffff


	//   ....[191]....
        /*0538*/ 	.word	0xffffffff


	//   ....[192]....
        /*053c*/ 	.word	0xffffffff


	//   ....[193]....
        /*0540*/ 	.word	0xffffffff


	//   ....[194]....
        /*0544*/ 	.word	0xffffffff


	//   ....[195]....
        /*0548*/ 	.word	0xffffffff


	//   ....[196]....
        /*054c*/ 	.word	0xffffffff


	//   ....[197]....
        /*0550*/ 	.word	0xffffffff


	//   ....[198]....
        /*0554*/ 	.word	0xffffffff


	//   ....[199]....
        /*0558*/ 	.word	0xffffffff


	//   ....[200]....
        /*055c*/ 	.word	0xffffffff


	//   ....[201]....
        /*0560*/ 	.word	0xffffffff


	//   ....[202]....
        /*0564*/ 	.word	0xffffffff


	//   ....[203]....
        /*0568*/ 	.word	0xffffffff


	//   ....[204]....
        /*056c*/ 	.word	0xffffffff


	//   ....[205]....
        /*0570*/ 	.word	0xffffffff


	//   ....[206]....
        /*0574*/ 	.word	0xffffffff


	//   ....[207]....
        /*0578*/ 	.word	0xffffffff


	//   ....[208]....
        /*057c*/ 	.word	0xffffffff


	//   ....[209]....
        /*0580*/ 	.word	0xffffffff


	//   ....[210]....
        /*0584*/ 	.word	0xffffffff


	//   ....[211]....
        /*0588*/ 	.word	0xffffffff


	//   ....[212]....
        /*058c*/ 	.word	0x0500000f


	//   ....[213]....
        /*0590*/ 	.word	0x0500000f


	//   ....[214]....
        /*0594*/ 	.word	0x0500000f


	//   ....[215]....
        /*0598*/ 	.word	0x0500000f


	//   ....[216]....
        /*059c*/ 	.word	0x0500000f


	//   ....[217]....
        /*05a0*/ 	.word	0x0500000f


	//----- nvinfo : EIATTR_COOP_GROUP_INSTR_OFFSETS
	.align		4
.L_1504:
        /*05a4*/ 	.byte	0x04, 0x28
        /*05a6*/ 	.short	(.L_1506 - .L_1505)


	//   ....[0]....
.L_1505:
        /*05a8*/ 	.word	0x00000070


	//   ....[1]....
        /*05ac*/ 	.word	0x000001a0


	//   ....[2]....
        /*05b0*/ 	.word	0x000001f0


	//   ....[3]....
        /*05b4*/ 	.word	0x000003e0


	//   ....[4]....
        /*05b8*/ 	.word	0x00000620


	//   ....[5]....
        /*05bc*/ 	.word	0x00001410


	//   ....[6]....
        /*05c0*/ 	.word	0x00002630


	//   ....[7]....
        /*05c4*/ 	.word	0x000026f0


	//   ....[8]....
        /*05c8*/ 	.word	0x00002720


	//   ....[9]....
        /*05cc*/ 	.word	0x00002850


	//   ....[10]....
        /*05d0*/ 	.word	0x000028f0


	//   ....[11]....
        /*05d4*/ 	.word	0x00002c60


	//   ....[12]....
        /*05d8*/ 	.word	0x00002cb0


	//   ....[13]....
        /*05dc*/ 	.word	0x00002fd0


	//   ....[14]....
        /*05e0*/ 	.word	0x00003150


	//   ....[15]....
        /*05e4*/ 	.word	0x00003200


	//   ....[16]....
        /*05e8*/ 	.word	0x00003240


	//   ....[17]....
        /*05ec*/ 	.word	0x00003270


	//   ....[18]....
        /*05f0*/ 	.word	0x000032b0


	//   ....[19]....
        /*05f4*/ 	.word	0x000033b0


	//   ....[20]....
        /*05f8*/ 	.word	0x000033f0


	//   ....[21]....
        /*05fc*/ 	.word	0x00003590


	//   ....[22]....
        /*0600*/ 	.word	0x000036c0


	//   ....[23]....
        /*0604*/ 	.word	0x00003760


	//   ....[24]....
        /*0608*/ 	.word	0x00003800


	//   ....[25]....
        /*060c*/ 	.word	0x00003840


	//   ....[26]....
        /*0610*/ 	.word	0x00003870


	//   ....[27]....
        /*0614*/ 	.word	0x00003960


	//   ....[28]....
        /*0618*/ 	.word	0x000039a0


	//   ....[29]....
        /*061c*/ 	.word	0x000039e0


	//   ....[30]....
        /*0620*/ 	.word	0x00003a00


	//   ....[31]....
        /*0624*/ 	.word	0x00003a40


	//   ....[32]....
        /*0628*/ 	.word	0x00003af0


	//   ....[33]....
        /*062c*/ 	.word	0x00003b30


	//   ....[34]....
        /*0630*/ 	.word	0x00003b70


	//   ....[35]....
        /*0634*/ 	.word	0x00003bb0


	//   ....[36]....
        /*0638*/ 	.word	0x00003c60


	//   ....[37]....
        /*063c*/ 	.word	0x00003da0


	//   ....[38]....
        /*0640*/ 	.word	0x00003e00


	//   ....[39]....
        /*0644*/ 	.word	0x00003e40


	//   ....[40]....
        /*0648*/ 	.word	0x00003e50


	//   ....[41]....
        /*064c*/ 	.word	0x00003e70


	//   ....[42]....
        /*0650*/ 	.word	0x00003e80


	//   ....[43]....
        /*0654*/ 	.word	0x00003ea0


	//   ....[44]....
        /*0658*/ 	.word	0x00003ec0


	//   ....[45]....
        /*065c*/ 	.word	0x00003f40


	//   ....[46]....
        /*0660*/ 	.word	0x00003fb0


	//   ....[47]....
        /*0664*/ 	.word	0x00003ff0


	//   ....[48]....
        /*0668*/ 	.word	0x00004030


	//   ....[49]....
        /*066c*/ 	.word	0x00004070


	//   ....[50]....
        /*0670*/ 	.word	0x000040d0


	//   ....[51]....
        /*0674*/ 	.word	0x00004110


	//   ....[52]....
        /*0678*/ 	.word	0x00004160


	//   ....[53]....
        /*067c*/ 	.word	0x000041b0


	//   ....[54]....
        /*0680*/ 	.word	0x00004200


	//   ....[55]....
        /*0684*/ 	.word	0x00004260


	//   ....[56]....
        /*0688*/ 	.word	0x000042a0


	//   ....[57]....
        /*068c*/ 	.word	0x000042e0


	//   ....[58]....
        /*0690*/ 	.word	0x00004320


	//   ....[59]....
        /*0694*/ 	.word	0x00004360


	//   ....[60]....
        /*0698*/ 	.word	0x000043a0


	//   ....[61]....
        /*069c*/ 	.word	0x000043e0


	//   ....[62]....
        /*06a0*/ 	.word	0x00004420


	//   ....[63]....
        /*06a4*/ 	.word	0x00004460


	//   ....[64]....
        /*06a8*/ 	.word	0x000044a0


	//   ....[65]....
        /*06ac*/ 	.word	0x000044e0


	//   ....[66]....
        /*06b0*/ 	.word	0x00004520


	//   ....[67]....
        /*06b4*/ 	.word	0x00004560


	//   ....[68]....
        /*06b8*/ 	.word	0x000045a0


	//   ....[69]....
        /*06bc*/ 	.word	0x000045e0


	//   ....[70]....
        /*06c0*/ 	.word	0x00006800


	//   ....[71]....
        /*06c4*/ 	.word	0x00006860


	//   ....[72]....
        /*06c8*/ 	.word	0x000068a0


	//   ....[73]....
        /*06cc*/ 	.word	0x000068d0


	//   ....[74]....
        /*06d0*/ 	.word	0x00006900


	//   ....[75]....
        /*06d4*/ 	.word	0x00006930


	//   ....[76]....
        /*06d8*/ 	.word	0x00006c10


	//   ....[77]....
        /*06dc*/ 	.word	0x00006c20


	//   ....[78]....
        /*06e0*/ 	.word	0x00006c50


	//   ....[79]....
        /*06e4*/ 	.word	0x00006c80


	//   ....[80]....
        /*06e8*/ 	.word	0x00006cc0


	//   ....[81]....
        /*06ec*/ 	.word	0x00006db0


	//   ....[82]....
        /*06f0*/ 	.word	0x00006e90


	//   ....[83]....
        /*06f4*/ 	.word	0x00006ed0


	//   ....[84]....
        /*06f8*/ 	.word	0x00006f10


	//   ....[85]....
        /*06fc*/ 	.word	0x00006f20


	//   ....[86]....
        /*0700*/ 	.word	0x00006f50


	//   ....[87]....
        /*0704*/ 	.word	0x00006f60


	//   ....[88]....
        /*0708*/ 	.word	0x00006f80


	//   ....[89]....
        /*070c*/ 	.word	0x00006fc0


	//   ....[90]....
        /*0710*/ 	.word	0x00007090


	//   ....[91]....
        /*0714*/ 	.word	0x000070d0


	//   ....[92]....
        /*0718*/ 	.word	0x00007110


	//   ....[93]....
        /*071c*/ 	.word	0x00007150


	//   ....[94]....
        /*0720*/ 	.word	0x00007190


	//   ....[95]....
        /*0724*/ 	.word	0x000071e0


	//   ....[96]....
        /*0728*/ 	.word	0x00007220


	//   ....[97]....
        /*072c*/ 	.word	0x00007270


	//   ....[98]....
        /*0730*/ 	.word	0x000072b0


	//   ....[99]....
        /*0734*/ 	.word	0x000073c0


	//   ....[100]....
        /*0738*/ 	.word	0x00007440


	//   ....[101]....
        /*073c*/ 	.word	0x000074a0


	//   ....[102]....
        /*0740*/ 	.word	0x00007880


	//   ....[103]....
        /*0744*/ 	.word	0x00007890


	//   ....[104]....
        /*0748*/ 	.word	0x000078a0


	//   ....[105]....
        /*074c*/ 	.word	0x000078b0


	//   ....[106]....
        /*0750*/ 	.word	0x000078c0


	//   ....[107]....
        /*0754*/ 	.word	0x000078d0


	//   ....[108]....
        /*0758*/ 	.word	0x00007900


	//   ....[109]....
        /*075c*/ 	.word	0x00007930


	//   ....[110]....
        /*0760*/ 	.word	0x00007970


	//   ....[111]....
        /*0764*/ 	.word	0x00007990


	//   ....[112]....
        /*0768*/ 	.word	0x000079d0


	//   ....[113]....
        /*076c*/ 	.word	0x00007a10


	//   ....[114]....
        /*0770*/ 	.word	0x00007a50


	//   ....[115]....
        /*0774*/ 	.word	0x00007a60


	//   ....[116]....
        /*0778*/ 	.word	0x00007a90


	//   ....[117]....
        /*077c*/ 	.word	0x00007ad0


	//   ....[118]....
        /*0780*/ 	.word	0x00007b00


	//   ....[119]....
        /*0784*/ 	.word	0x00007b20


	//   ....[120]....
        /*0788*/ 	.word	0x00007b50


	//   ....[121]....
        /*078c*/ 	.word	0x00007b90


	//   ....[122]....
        /*0790*/ 	.word	0x00007bd0


	//   ....[123]....
        /*0794*/ 	.word	0x00007c10


	//   ....[124]....
        /*0798*/ 	.word	0x00007c50


	//   ....[125]....
        /*079c*/ 	.word	0x00007c60


	//   ....[126]....
        /*07a0*/ 	.word	0x00007ca0


	//   ....[127]....
        /*07a4*/ 	.word	0x00007ce0


	//   ....[128]....
        /*07a8*/ 	.word	0x00007d20


	//   ....[129]....
        /*07ac*/ 	.word	0x00007d30


	//   ....[130]....
        /*07b0*/ 	.word	0x00007d40


	//   ....[131]....
        /*07b4*/ 	.word	0x00007d50


	//   ....[132]....
        /*07b8*/ 	.word	0x00007d90


	//   ....[133]....
        /*07bc*/ 	.word	0x00007dd0


	//   ....[134]....
        /*07c0*/ 	.word	0x0000a230


	//   ....[135]....
        /*07c4*/ 	.word	0x0000a350


	//   ....[136]....
        /*07c8*/ 	.word	0x0000a3b0


	//   ....[137]....
        /*07cc*/ 	.word	0x0000a480


	//   ....[138]....
        /*07d0*/ 	.word	0x0000a4d0


	//   ....[139]....
        /*07d4*/ 	.word	0x0000a5b0


	//   ....[140]....
        /*07d8*/ 	.word	0x0000a610


	//   ....[141]....
        /*07dc*/ 	.word	0x0000a650


	//   ....[142]....
        /*07e0*/ 	.word	0x0000a6d0


	//   ....[143]....
        /*07e4*/ 	.word	0x0000a760


	//   ....[144]....
        /*07e8*/ 	.word	0x0000a7a0


	//   ....[145]....
        /*07ec*/ 	.word	0x0000a860


	//   ....[146]....
        /*07f0*/ 	.word	0x0000a8a0


	//   ....[147]....
        /*07f4*/ 	.word	0x0000a8e0


	//   ....[148]....
        /*07f8*/ 	.word	0x0000a920


	//   ....[149]....
        /*07fc*/ 	.word	0x0000a980


	//   ....[150]....
        /*0800*/ 	.word	0x0000aa80


	//   ....[151]....
        /*0804*/ 	.word	0x0000acf0


	//   ....[152]....
        /*0808*/ 	.word	0x0000ae00


	//   ....[153]....
        /*080c*/ 	.word	0x0000ae40


	//   ....[154]....
        /*0810*/ 	.word	0x0000aed0


	//   ....[155]....
        /*0814*/ 	.word	0x0000b3a0


	//   ....[156]....
        /*0818*/ 	.word	0x0000b4a0


	//   ....[157]....
        /*081c*/ 	.word	0x0000b4d0


	//   ....[158]....
        /*0820*/ 	.word	0x0000b510


	//   ....[159]....
        /*0824*/ 	.word	0x0000b540


	//   ....[160]....
        /*0828*/ 	.word	0x0000b650


	//   ....[161]....
        /*082c*/ 	.word	0x0000b840


	//   ....[162]....
        /*0830*/ 	.word	0x0000b890


	//   ....[163]....
        /*0834*/ 	.word	0x0000b8d0


	//   ....[164]....
        /*0838*/ 	.word	0x0000b910


	//   ....[165]....
        /*083c*/ 	.word	0x0000b920


	//   ....[166]....
        /*0840*/ 	.word	0x0000baf0


	//   ....[167]....
        /*0844*/ 	.word	0x0000bb00


	//   ....[168]....
        /*0848*/ 	.word	0x0000bb10


	//   ....[169]....
        /*084c*/ 	.word	0x0000bb20


	//   ....[170]....
        /*0850*/ 	.word	0x0000bb30


	//   ....[171]....
        /*0854*/ 	.word	0x0000bb40


	//   ....[172]....
        /*0858*/ 	.word	0x0000bb70


	//   ....[173]....
        /*085c*/ 	.word	0x0000bba0


	//   ....[174]....
        /*0860*/ 	.word	0x0000bbe0


	//   ....[175]....
        /*0864*/ 	.word	0x0000bc10


	//   ....[176]....
        /*0868*/ 	.word	0x0000bc50


	//   ....[177]....
        /*086c*/ 	.word	0x0000bc80


	//   ....[178]....
        /*0870*/ 	.word	0x0000bca0


	//   ....[179]....
        /*0874*/ 	.word	0x0000bce0


	//   ....[180]....
        /*0878*/ 	.word	0x0000bcf0


	//   ....[181]....
        /*087c*/ 	.word	0x0000bd70


	//   ....[182]....
        /*0880*/ 	.word	0x0000bda0


	//   ....[183]....
        /*0884*/ 	.word	0x0000bdd0


	//   ....[184]....
        /*0888*/ 	.word	0x0000be20


	//   ....[185]....
        /*088c*/ 	.word	0x0000be60


	//   ....[186]....
        /*0890*/ 	.word	0x0000be70


	//   ....[187]....
        /*0894*/ 	.word	0x0000beb0


	//   ....[188]....
        /*0898*/ 	.word	0x0000bee0


	//   ....[189]....
        /*089c*/ 	.word	0x0000bf20


	//   ....[190]....
        /*08a0*/ 	.word	0x0000bf40


	//   ....[191]....
        /*08a4*/ 	.word	0x0000bf50


	//   ....[192]....
        /*08a8*/ 	.word	0x0000bf60


	//   ....[193]....
        /*08ac*/ 	.word	0x0000bf70


	//   ....[194]....
        /*08b0*/ 	.word	0x0000bf80


	//   ....[195]....
        /*08b4*/ 	.word	0x0000bf90


	//   ....[196]....
        /*08b8*/ 	.word	0x0000bfa0


	//   ....[197]....
        /*08bc*/ 	.word	0x0000bfb0


	//   ....[198]....
        /*08c0*/ 	.word	0x0000e030


	//   ....[199]....
        /*08c4*/ 	.word	0x0000e1d0


	//   ....[200]....
        /*08c8*/ 	.word	0x0000e420


	//   ....[201]....
        /*08cc*/ 	.word	0x0000e5c0


	//   ....[202]....
        /*08d0*/ 	.word	0x0000e6d0


	//   ....[203]....
        /*08d4*/ 	.word	0x0000f1b0


	//   ....[204]....
        /*08d8*/ 	.word	0x0000f4e0


	//   ....[205]....
        /*08dc*/ 	.word	0x0000f860


	//   ....[206]....
        /*08e0*/ 	.word	0x0000fb30


	//   ....[207]....
        /*08e4*/ 	.word	0x0000fd70


	//   ....[208]....
        /*08e8*/ 	.word	0x0000ffe0


	//   ....[209]....
        /*08ec*/ 	.word	0x000102b0


	//   ....[210]....
        /*08f0*/ 	.word	0x000104d0


	//   ....[211]....
        /*08f4*/ 	.word	0x00010660


	//   ....[212]....
        /*08f8*/ 	.word	0x00012d30


	//   ....[213]....
        /*08fc*/ 	.word	0x00012fc0


	//   ....[214]....
        /*0900*/ 	.word	0x00013030


	//   ....[215]....
        /*0904*/ 	.word	0x000130a0


	//   ....[216]....
        /*0908*/ 	.word	0x00013110


	//   ....[217]....
        /*090c*/ 	.word	0x00013180


	//----- nvinfo : EIATTR_REG_RECONFIG
	.align		4
.L_1506:
        /*0910*/ 	.byte	0x01, 0x54
	.zero		2


	//----- nvinfo : EIATTR_SYSCALL_OFFSETS
	.align		4
        /*0914*/ 	.byte	0x04, 0x46
        /*0916*/ 	.short	(.L_1508 - .L_1507)


	//   ....[0]....
.L_1507:
        /*0918*/ 	.word	0x00001070


	//   ....[1]....
        /*091c*/ 	.word	0x00001160


	//   ....[2]....
        /*0920*/ 	.word	0x000012c0


	//   ....[3]....
        /*0924*/ 	.word	0x000013b0


	//----- nvinfo : EIATTR_MBARRIER_INSTR_OFFSETS
	.align		4
.L_1508:
        /*0928*/ 	.byte	0x04, 0x39
        /*092a*/ 	.short	(.L_1510 - .L_1509)


	//   ....[0]....
.L_1509:
        /*092c*/ 	.word	0x00000290
        /*0930*/ 	.word	0x000000ff
        /*0934*/ 	.word	0x00030c00
        /*0938*/ 	.short	0x0100
        /*093a*/ 	.byte	0x06
	.zero		1


	//   ....[1]....
        /*093c*/ 	.word	0x00000390
        /*0940*/ 	.word	0x000000ff
        /*0944*/ 	.word	0x00030c10
        /*0948*/ 	.short	0x0100
        /*094a*/ 	.byte	0x08
	.zero		1


	//   ....[2]....
        /*094c*/ 	.word	0x000003a0
        /*0950*/ 	.word	0x000000ff
        /*0954*/ 	.word	0x00030c20
        /*0958*/ 	.short	0x0100
        /*095a*/ 	.byte	0x08
	.zero		1


	//   ....[3]....
        /*095c*/ 	.word	0x000003b0
        /*0960*/ 	.word	0x000000ff
        /*0964*/ 	.word	0x00030c18
        /*0968*/ 	.short	0x0100
        /*096a*/ 	.byte	0x08
	.zero		1


	//   ....[4]....
        /*096c*/ 	.word	0x000003c0
        /*0970*/ 	.word	0x000000ff
        /*0974*/ 	.word	0x00030c28
        /*0978*/ 	.short	0x0100
        /*097a*/ 	.byte	0x08
	.zero		1


	//   ....[5]....
        /*097c*/ 	.word	0x000004f0
        /*0980*/ 	.word	0x000000ff
        /*0984*/ 	.word	0x00030c30
        /*0988*/ 	.short	0x0100
        /*098a*/ 	.byte	0x08
	.zero		1


	//   ....[6]....
        /*098c*/ 	.word	0x00000500
        /*0990*/ 	.word	0x000000ff
        /*0994*/ 	.word	0x00030c40
        /*0998*/ 	.short	0x0100
        /*099a*/ 	.byte	0x08
	.zero		1


	//   ....[7]....
        /*099c*/ 	.word	0x00000510
        /*09a0*/ 	.word	0x000000ff
        /*09a4*/ 	.word	0x00030c38
        /*09a8*/ 	.short	0x0100
        /*09aa*/ 	.byte	0x08
	.zero		1


	//   ....[8]....
        /*09ac*/ 	.word	0x00000520
        /*09b0*/ 	.word	0x000000ff
        /*09b4*/ 	.word	0x00030c48
        /*09b8*/ 	.short	0x0100
        /*09ba*/ 	.byte	0x08
	.zero		1


	//   ....[9]....
        /*09bc*/ 	.word	0x00001450
        /*09c0*/ 	.word	0x00000010
        /*09c4*/ 	.word	0x00030c00
        /*09c8*/ 	.short	0x010a
        /*09ca*/ 	.byte	0x3f
	.zero		1


	//   ....[10]....
        /*09cc*/ 	.word	0x00001570
        /*09d0*/ 	.word	0x00000010
        /*09d4*/ 	.word	0x00030c00
        /*09d8*/ 	.short	0x010a
        /*09da*/ 	.byte	0x3f
	.zero		1


	//   ....[11]....
        /*09dc*/ 	.word	0x00001fd0
        /*09e0*/ 	.word	0x00000008
        /*09e4*/ 	.word	0x00030c10
        /*09e8*/ 	.short	0x010a
        /*09ea*/ 	.byte	0x3f
	.zero		1


	//   ....[12]....
        /*09ec*/ 	.word	0x00002040
        /*09f0*/ 	.word	0x00000008
        /*09f4*/ 	.word	0x00030c10
        /*09f8*/ 	.short	0x010a
        /*09fa*/ 	.byte	0x3f
	.zero		1


	//   ....[13]....
        /*09fc*/ 	.word	0x00002420
        /*0a00*/ 	.word	0x00000008
        /*0a04*/ 	.word	0x00030c30
        /*0a08*/ 	.short	0x010a
        /*0a0a*/ 	.byte	0x3f
	.zero		1


	//   ....[14]....
        /*0a0c*/ 	.word	0x00002490
        /*0a10*/ 	.word	0x00000008
        /*0a14*/ 	.word	0x00030c30
        /*0a18*/ 	.short	0x010a
        /*0a1a*/ 	.byte	0x3f
	.zero		1


	//   ....[15]....
        /*0a1c*/ 	.word	0x00005520
        /*0a20*/ 	.word	0x00000009
        /*0a24*/ 	.word	0x00000000
        /*0a28*/ 	.short	0x0101
        /*0a2a*/ 	.byte	0x3f
	.zero		1


	//   ....[16]....
        /*0a2c*/ 	.word	0x00005970
        /*0a30*/ 	.word	0x00000008
        /*0a34*/ 	.word	0x00000000
        /*0a38*/ 	.short	0x0101
        /*0a3a*/ 	.byte	0x3f
	.zero		1


	//   ....[17]....
        /*0a3c*/ 	.word	0x00006240
        /*0a40*/ 	.word	0x00000007
        /*0a44*/ 	.word	0x00030c10
        /*0a48*/ 	.short	0x010a
        /*0a4a*/ 	.byte	0x3f
	.zero		1


	//   ....[18]....
        /*0a4c*/ 	.word	0x000062c0
        /*0a50*/ 	.word	0x00000007
        /*0a54*/ 	.word	0x00030c10
        /*0a58*/ 	.short	0x010a
        /*0a5a*/ 	.byte	0x3f
	.zero		1


	//   ....[19]....
        /*0a5c*/ 	.word	0x000066d0
        /*0a60*/ 	.word	0x00000007
        /*0a64*/ 	.word	0x00030c30
        /*0a68*/ 	.short	0x010a
        /*0a6a*/ 	.byte	0x3f
	.zero		1


	//   ....[20]....
        /*0a6c*/ 	.word	0x00006760
        /*0a70*/ 	.word	0x00000007
        /*0a74*/ 	.word	0x00030c30
        /*0a78*/ 	.short	0x010a
        /*0a7a*/ 	.byte	0x3f
	.zero		1


	//   ....[21]....
        /*0a7c*/ 	.word	0x00008f30
        /*0a80*/ 	.word	0x00000008
        /*0a84*/ 	.word	0x00000000
        /*0a88*/ 	.short	0x0101
        /*0a8a*/ 	.byte	0x3f
	.zero		1


	//   ....[22]....
        /*0a8c*/ 	.word	0x00009390
        /*0a90*/ 	.word	0x00000007
        /*0a94*/ 	.word	0x00000000
        /*0a98*/ 	.short	0x0101
        /*0a9a*/ 	.byte	0x3f
	.zero		1


	//   ....[23]....
        /*0a9c*/ 	.word	0x00009bf0
        /*0aa0*/ 	.word	0x00000007
        /*0aa4*/ 	.word	0x00030c10
        /*0aa8*/ 	.short	0x010a
        /*0aaa*/ 	.byte	0x3f
	.zero		1


	//   ....[24]....
        /*0aac*/ 	.word	0x00009c70
        /*0ab0*/ 	.word	0x00000007
        /*0ab4*/ 	.word	0x00030c10
        /*0ab8*/ 	.short	0x010a
        /*0aba*/ 	.byte	0x3f
	.zero		1


	//   ....[25]....
        /*0abc*/ 	.word	0x0000a070
        /*0ac0*/ 	.word	0x00000007
        /*0ac4*/ 	.word	0x00030c30
        /*0ac8*/ 	.short	0x010a
        /*0aca*/ 	.byte	0x3f
	.zero		1


	//   ....[26]....
        /*0acc*/ 	.word	0x0000a100
        /*0ad0*/ 	.word	0x00000007
        /*0ad4*/ 	.word	0x00030c30
        /*0ad8*/ 	.short	0x010a
        /*0ada*/ 	.byte	0x3f
	.zero		1


	//   ....[27]....
        /*0adc*/ 	.word	0x0000d230
        /*0ae0*/ 	.word	0x00000008
        /*0ae4*/ 	.word	0x00000000
        /*0ae8*/ 	.short	0x0101
        /*0aea*/ 	.byte	0x3f
	.zero		1


	//   ....[28]....
        /*0aec*/ 	.word	0x0000d6a0
        /*0af0*/ 	.word	0x00000007
        /*0af4*/ 	.word	0x00000000
        /*0af8*/ 	.short	0x0101
        /*0afa*/ 	.byte	0x3f
	.zero		1


	//   ....[29]....
        /*0afc*/ 	.word	0x00011360
        /*0b00*/ 	.word	0x0000000f
        /*0b04*/ 	.word	0x00030c20
        /*0b08*/ 	.short	0x010a
        /*0b0a*/ 	.byte	0x3f
	.zero		1


	//   ....[30]....
        /*0b0c*/ 	.word	0x00011950
        /*0b10*/ 	.word	0x0000000f
        /*0b14*/ 	.word	0x00030c40
        /*0b18*/ 	.short	0x010a
        /*0b1a*/ 	.byte	0x3f
	.zero		1


	//   ....[31]....
        /*0b1c*/ 	.word	0x00011bb0
        /*0b20*/ 	.word	0x0000000f
        /*0b24*/ 	.word	0x00030c28
        /*0b28*/ 	.short	0x010a
        /*0b2a*/ 	.byte	0x3f
	.zero		1


	//   ....[32]....
        /*0b2c*/ 	.word	0x00011e10
        /*0b30*/ 	.word	0x0000000f
        /*0b34*/ 	.word	0x00030c48
        /*0b38*/ 	.short	0x010a
        /*0b3a*/ 	.byte	0x3f
	.zero		1


	//   ....[33]....
        /*0b3c*/ 	.word	0x00012010
        /*0b40*/ 	.word	0x0000000f
        /*0b44*/ 	.word	0x00030c20
        /*0b48*/ 	.short	0x010a
        /*0b4a*/ 	.byte	0x3f
	.zero		1


	//   ....[34]....
        /*0b4c*/ 	.word	0x000122e0
        /*0b50*/ 	.word	0x0000000f
        /*0b54*/ 	.word	0x00030c40
        /*0b58*/ 	.short	0x010a
        /*0b5a*/ 	.byte	0x3f
	.zero		1


	//   ....[35]....
        /*0b5c*/ 	.word	0x00012510
        /*0b60*/ 	.word	0x0000000f
        /*0b64*/ 	.word	0x00030c28
        /*0b68*/ 	.short	0x010a
        /*0b6a*/ 	.byte	0x3f
	.zero		1


	//   ....[36]....
        /*0b6c*/ 	.word	0x000127b0
        /*0b70*/ 	.word	0x00000003
        /*0b74*/ 	.word	0x00030c40
        /*0b78*/ 	.short	0x010a
        /*0b7a*/ 	.byte	0x3f
	.zero		1


	//   ....[37]....
        /*0b7c*/ 	.word	0x00012ba0
        /*0b80*/ 	.word	0x00000007
        /*0b84*/ 	.word	0x00000000
        /*0b88*/ 	.short	0x010a
        /*0b8a*/ 	.byte	0x3f
	.zero		1


	//   ....[38]....
        /*0b8c*/ 	.word	0x00012bf0
        /*0b90*/ 	.word	0x00000003
        /*0b94*/ 	.word	0x00000000
        /*0b98*/ 	.short	0x010a
        /*0b9a*/ 	.byte	0x3f
	.zero		1


	//   ....[39]....
        /*0b9c*/ 	.word	0x00012c50
        /*0ba0*/ 	.word	0x00000005
        /*0ba4*/ 	.word	0x00000000
        /*0ba8*/ 	.short	0x010a
        /*0baa*/ 	.byte	0x3f
	.zero		1


	//   ....[40]....
        /*0bac*/ 	.word	0x00012c80
        /*0bb0*/ 	.word	0x00000003
        /*0bb4*/ 	.word	0x00000000
        /*0bb8*/ 	.short	0x010a
        /*0bba*/ 	.byte	0x3f
	.zero		1


	//   ....[41]....
        /*0bbc*/ 	.word	0x00012d60
        /*0bc0*/ 	.word	0x00000010
        /*0bc4*/ 	.word	0x00030c00
        /*0bc8*/ 	.short	0x010a
        /*0bca*/ 	.byte	0x3f
	.zero		1


	//   ....[42]....
        /*0bcc*/ 	.word	0x00012db0
        /*0bd0*/ 	.word	0x00000008
        /*0bd4*/ 	.word	0x00030c10
        /*0bd8*/ 	.short	0x010a
        /*0bda*/ 	.byte	0x3f
	.zero		1


	//   ....[43]....
        /*0bdc*/ 	.word	0x00012e00
        /*0be0*/ 	.word	0x00000008
        /*0be4*/ 	.word	0x00030c30
        /*0be8*/ 	.short	0x010a
        /*0bea*/ 	.byte	0x3f
	.zero		1


	//   ....[44]....
        /*0bec*/ 	.word	0x00012e50
        /*0bf0*/ 	.word	0x00000007
        /*0bf4*/ 	.word	0x00030c10
        /*0bf8*/ 	.short	0x010a
        /*0bfa*/ 	.byte	0x3f
	.zero		1


	//   ....[45]....
        /*0bfc*/ 	.word	0x00012ea0
        /*0c00*/ 	.word	0x00000007
        /*0c04*/ 	.word	0x00030c30
        /*0c08*/ 	.short	0x010a
        /*0c0a*/ 	.byte	0x3f
	.zero		1


	//   ....[46]....
        /*0c0c*/ 	.word	0x00012ef0
        /*0c10*/ 	.word	0x00000007
        /*0c14*/ 	.word	0x00030c10
        /*0c18*/ 	.short	0x010a
        /*0c1a*/ 	.byte	0x3f
	.zero		1


	//   ....[47]....
        /*0c1c*/ 	.word	0x00012f40
        /*0c20*/ 	.word	0x00000007
        /*0c24*/ 	.word	0x00030c30
        /*0c28*/ 	.short	0x010a
        /*0c2a*/ 	.byte	0x3f
	.zero		1


	//   ....[48]....
        /*0c2c*/ 	.word	0x000131c0
        /*0c30*/ 	.word	0x0000000f
        /*0c34*/ 	.word	0x00030c20
        /*0c38*/ 	.short	0x010a
        /*0c3a*/ 	.byte	0x3f
	.zero		1


	//   ....[49]....
        /*0c3c*/ 	.word	0x00013210
        /*0c40*/ 	.word	0x0000000f
        /*0c44*/ 	.word	0x00030c40
        /*0c48*/ 	.short	0x010a
        /*0c4a*/ 	.byte	0x3f
	.zero		1


	//   ....[50]....
        /*0c4c*/ 	.word	0x00013260
        /*0c50*/ 	.word	0x0000000f
        /*0c54*/ 	.word	0x00030c28
        /*0c58*/ 	.short	0x010a
        /*0c5a*/ 	.byte	0x3f
	.zero		1


	//   ....[51]....
        /*0c5c*/ 	.word	0x000132b0
        /*0c60*/ 	.word	0x0000000f
        /*0c64*/ 	.word	0x00030c48
        /*0c68*/ 	.short	0x010a
        /*0c6a*/ 	.byte	0x3f
	.zero		1


	//   ....[52]....
        /*0c6c*/ 	.word	0x00013310
        /*0c70*/ 	.word	0x0000000f
        /*0c74*/ 	.word	0x00030c20
        /*0c78*/ 	.short	0x010a
        /*0c7a*/ 	.byte	0x3f
	.zero		1


	//   ....[53]....
        /*0c7c*/ 	.word	0x00013360
        /*0c80*/ 	.word	0x0000000f
        /*0c84*/ 	.word	0x00030c40
        /*0c88*/ 	.short	0x010a
        /*0c8a*/ 	.byte	0x3f
	.zero		1


	//   ....[54]....
        /*0c8c*/ 	.word	0x000133b0
        /*0c90*/ 	.word	0x0000000f
        /*0c94*/ 	.word	0x00030c28
        /*0c98*/ 	.short	0x010a
        /*0c9a*/ 	.byte	0x3f
	.zero		1


	//   ....[55]....
        /*0c9c*/ 	.word	0x00013400
        /*0ca0*/ 	.word	0x00000003
        /*0ca4*/ 	.word	0x00030c40
        /*0ca8*/ 	.short	0x010a
        /*0caa*/ 	.byte	0x3f
	.zero		1


	//   ....[56]....
        /*0cac*/ 	.word	0x000134d0
        /*0cb0*/ 	.word	0x00000007
        /*0cb4*/ 	.word	0x00000000
        /*0cb8*/ 	.short	0x010a
        /*0cba*/ 	.byte	0x3f
	.zero		1


	//   ....[57]....
        /*0cbc*/ 	.word	0x00013520
        /*0cc0*/ 	.word	0x00000003
        /*0cc4*/ 	.word	0x00000000
        /*0cc8*/ 	.short	0x010a
        /*0cca*/ 	.byte	0x3f
	.zero		1


	//   ....[58]....
        /*0ccc*/ 	.word	0x00013570
        /*0cd0*/ 	.word	0x00000005
        /*0cd4*/ 	.word	0x00000000
        /*0cd8*/ 	.short	0x010a
        /*0cda*/ 	.byte	0x3f
	.zero		1


	//----- nvinfo : EIATTR_NUM_MBARRIERS
	.align		4
.L_1510:
        /*0cdc*/ 	.byte	0x03, 0x38
        /*0cde*/ 	.short	0x0009


	//----- nvinfo : EIATTR_EXIT_INSTR_OFFSETS
	.align		4
        /*0ce0*/ 	.byte	0x04, 0x1c
        /*0ce2*/ 	.short	(.L_1512 - .L_1511)


	//   ....[0]....
.L_1511:
        /*0ce4*/ 	.word	0x00012cd0


	//----- nvinfo : EIATTR_MAX_THREADS
	.align		4
.L_1512:
        /*0ce8*/ 	.byte	0x04, 0x05
        /*0cea*/ 	.short	(.L_1514 - .L_1513)
.L_1513:
        /*0cec*/ 	.word	0x00000180
        /*0cf0*/ 	.word	0x00000001
        /*0cf4*/ 	.word	0x00000001


	//----- nvinfo : EIATTR_CRS_STACK_SIZE
	.align		4
.L_1514:
        /*0cf8*/ 	.byte	0x04, 0x1e
        /*0cfa*/ 	.short	(.L_1516 - .L_1515)
.L_1515:
        /*0cfc*/ 	.word	0x00000000


	//----- nvinfo : EIATTR_CBANK_PARAM_SIZE
	.align		4
.L_1516:
        /*0d00*/ 	.byte	0x03, 0x19
        /*0d02*/ 	.short	0x06f0


	//----- nvinfo : EIATTR_PARAM_CBANK
	.align		4
        /*0d04*/ 	.byte	0x04, 0x0a
        /*0d06*/ 	.short	(.L_1518 - .L_1517)
	.align		4
.L_1517:
        /*0d08*/ 	.word	index@(.nv.constant0._ZN7cutlass13device_kernelIN5flash11enable_sm90INS1_16FlashAttnBwdSm90INS1_25CollectiveMainloopBwdSm90ILi2ELi2ELi2EN4cute5tupleIJNS5_1CILi1EEES8_S8_EEENS6_IJNS7_ILi128EEESA_NS7_ILi64EEEEEENS_6half_tEfNS_4arch4Sm90ELb0ELb1ELb0ELb1ELb1ELb1ELb0ELb0ELi2ELi1ELi2ELi2ELb0EEENS1_24CollectiveEpilogueBwdGQAISC_fSF_Li256ELb1ELb1EEENS1_19SingleTileSchedulerILb1ELb0ELb0ELi128EEEEEEEEEvNT_6ParamsE)
        /*0d0c*/ 	.short	0x0210
        /*0d0e*/ 	.short	0x06f0


	//----- nvinfo : EIATTR_SW_WAR
	.align		4
.L_1518:
        /*0d10*/ 	.byte	0x04, 0x36
        /*0d12*/ 	.short	(.L_1520 - .L_1519)
.L_1519:
        /*0d14*/ 	.word	0x00000008
.L_1520:


//--------------------- .nv.info._ZN7cutlass13device_kernelIN5flash11enable_sm90INS1_16FlashAttnBwdSm90INS1_25CollectiveMainloopBwdSm90ILi2ELi2ELi2EN4cute5tupleIJNS5_1CILi1EEES8_S8_EEENS6_IJNS7_ILi128EEESA_NS7_ILi64EEEEEENS_6half_tEfNS_4arch4Sm90ELb1ELb0ELb0ELb0ELb0ELb1ELb0ELb0ELi2ELi1ELi2ELi2ELb0EEENS1_21CollectiveEpilogueBwdISC_SD_SF_Li256ELb0ELb0ELi1EEENS1_25SingleTileBwdLPTSchedulerILb0ELi128ELb0EEEEEEEEEvNT_6ParamsE --------------------------
	.section	.nv.info._ZN7cutlass13device_kernelIN5flash11enable_sm90INS1_16FlashAttnBwdSm90INS1_25CollectiveMainloopBwdSm90ILi2ELi2ELi2EN4cute5tupleIJNS5_1CILi1EEES8_S8_EEENS6_IJNS7_ILi128EEESA_NS7_ILi64EEEEEENS_6half_tEfNS_4arch4Sm90ELb1ELb0ELb0ELb0ELb0ELb1ELb0ELb0ELi2ELi1ELi2ELi2ELb0EEENS1_21CollectiveEpilogueBwdISC_SD_SF_Li256ELb0ELb0ELi1EEENS1_25SingleTileBwdLPTSchedulerILb0ELi128ELb0EEEEEEEEEvNT_6ParamsE,"",@"SHT_CUDA_INFO"
	.sectionflags	@""
	.align	4


	//----- nvinfo : EIATTR_CUDA_API_VERSION
	.align		4
        /*0000*/ 	.byte	0x04, 0x37
        /*0002*/ 	.short	(.L_1522 - .L_1521)
.L_1521:
        /*0004*/ 	.word	0x00000082


	//----- nvinfo : EIATTR_KPARAM_INFO
	.align		4
.L_1522:
        /*0008*/ 	.byte	0x04, 0x17
        /*000a*/ 	.short	(.L_1524 - .L_1523)
.L_1523:
        /*000c*/ 	.word	0x00000000
        /*0010*/ 	.short	0x0000
        /*0012*/ 	.short	0x0070
        /*0014*/ 	.byte	0x00, 0xf0, 0x01, 0x24


	//----- nvinfo : EIATTR_SPARSE_MMA_MASK
	.align		4
.L_1524:
        /*0018*/ 	.byte	0x03, 0x50
        /*001a*/ 	.short	0x0000


	//----- nvinfo : EIATTR_MAXREG_COUNT
	.align		4
        /*001c*/ 	.byte	0x03, 0x1b
        /*001e*/ 	.short	0x00a8


	//----- nvinfo : EIATTR_NUM_BARRIERS
	.align		4
        /*0020*/ 	.byte	0x02, 0x4c
        /*0022*/ 	.byte	0x10
	.zero		1


	//----- nvinfo : EIATTR_EXTERNS
	.align		4
        /*0024*/ 	.byte	0x04, 0x0f
        /*0026*/ 	.short	(.L_1526 - .L_1525)


	//   ....[0]....
	.align		4
.L_1525:
        /*0028*/ 	.word	index@(__assertfail)


	//----- nvinfo : EIATTR_ANNOTATIONS
	.align		4
.L_1526:
        /*002c*/ 	.byte	0x04, 0x55
        /*002e*/ 	.short	(.L_1528 - .L_1527)


	//   ....[0]....
.L_1527:
        /* <DEDUP_REMOVED lines=32> */


	//----- nvinfo : EIATTR_MERCURY_ISA_VERSION
	.align		4
.L_1528:
        /*0218*/ 	.byte	0x03, 0x5f
        /*021a*/ 	.short	0x0101


	//----- nvinfo : EIATTR_INT_WARP_WIDE_INSTR_OFFSETS
	.align		4
        /*021c*/ 	.byte	0x04, 0x31
        /*021e*/ 	.short	(.L_1530 - .L_1529)


	//   ....[0]....
.L_1529:
        /*0220*/ 	.word	0x000001e0


	//   ....[1]....
        /*0224*/ 	.word	0x000002a0


	//----- nvinfo : EIATTR_COOP_GROUP_MASK_REGIDS
	.align		4
.L_1530:
        /*0228*/ 	.byte	0x04, 0x29
        /*022a*/ 	.short	(.L_1532 - .L_1531)


	//   ....[0]....
.L_1531:
        /*022c*/ 	.word	0xffffffff


	//   ....[1]....
        /*0230*/ 	.word	0xffffffff


	//   ....[2]....
        /*0234*/ 	.word	0xffffffff


	//   ....[3]....
        /*0238*/ 	.word	0xffffffff


	//   ....[4]....
        /*023c*/ 	.word	0xffffffff


	//   ....[5]....
        /*0240*/ 	.word	0xffffffff


	//   ....[6]....
        /*0244*/ 	.word	0xffffffff


	//   ....[7]....
        /*0248*/ 	.word	0xffffffff


	//   ....[8]....
        /*024c*/ 	.word	0xffffffff


	//   ....[9]....
        /*0250*/ 	.word	0xffffffff


	//   ....[10]....
        /*0254*/ 	.word	0xffffffff


	//   ....[11]....
        /*0258*/ 	.word	0xffffffff


	//   ....[12]....
        /*025c*/ 	.word	0xffffffff


	//   ....[13]....
        /*0260*/ 	.word	0xffffffff


	//   ....[14]....
        /*0264*/ 	.word	0xffffffff


	//   ....[15]....
        /*0268*/ 	.word	0xffffffff


	//   ....[16]....
        /*026c*/ 	.word	0xffffffff


	//   ....[17]....
        /*0270*/ 	.word	0xffffffff


	//   ....[18]....
        /*0274*/ 	.word	0xffffffff


	//   ....[19]....
        /*0278*/ 	.word	0xffffffff


	//   ....[20]....
        /*027c*/ 	.word	0xffffffff


	//   ....[21]....
        /*0280*/ 	.word	0xffffffff


	//   ....[22]....
        /*0284*/ 	.word	0xffffffff


	//   ....[23]....
        /*0288*/ 	.word	0xffffffff


	//   ....[24]....
        /*028c*/ 	.word	0xffffffff


	//   ....[25]....
        /*0290*/ 	.word	0xffffffff


	//   ....[26]....
        /*0294*/ 	.word	0xffffffff


	//   ....[27]....
        /*0298*/ 	.word	0xffffffff


	//   ....[28]....
        /*029c*/ 	.word	0xffffffff


	//   ....[29]....
        /*02a0*/ 	.word	0xffffffff


	//   ....[30]....
        /*02a4*/ 	.word	0xffffffff


	//   ....[31]....
        /*02a8*/ 	.word	0xffffffff


	//   ....[32]....
        /*02ac*/ 	.word	0xffffffff


	//   ....[33]....
        /*02b0*/ 	.word	0xffffffff


	//   ....[34]....
        /*02b4*/ 	.word	0xffffffff


	//   ....[35]....
        /*02b8*/ 	.word	0xffffffff


	//   ....[36]....
        /*02bc*/ 	.word	0xffffffff


	//   ....[37]....
        /*02c0*/ 	.word	0xffffffff


	//   ....[38]....
        /*02c4*/ 	.word	0xffffffff


	//   ....[39]....
        /*02c8*/ 	.word	0xffffffff


	//   ....[40]....
        /*02cc*/ 	.word	0xffffffff


	//   ....[41]....
        /*02d0*/ 	.word	0xffffffff


	//   ....[42]....
        /*02d4*/ 	.word	0xffffffff


	//   ....[43]....
        /*02d8*/ 	.word	0xffffffff


	//   ....[44]....
        /*02dc*/ 	.word	0xffffffff


	//   ....[45]....
        /*02e0*/ 	.word	0xffffffff


	//   ....[46]....
        /*02e4*/ 	.word	0xffffffff


	//   ....[47]....
        /*02e8*/ 	.word	0xffffffff


	//   ....[48]....
        /*02ec*/ 	.word	0xffffffff


	//   ....[49]....
        /*02f0*/ 	.word	0xffffffff


	//   ....[50]....
        /*02f4*/ 	.word	0xffffffff


	//   ....[51]....
        /*02f8*/ 	.word	0xffffffff


	//   ....[52]....
        /*02fc*/ 	.word	0xffffffff


	//   ....[53]....
        /*0300*/ 	.word	0xffffffff


	//   ....[54]....
        /*0304*/ 	.word	0xffffffff


	//   ....[55]....
        /*0308*/ 	.word	0xffffffff


	//   ....[56]....
        /*030c*/ 	.word	0xffffffff


	//   ....[57]....
        /*0310*/ 	.word	0xffffffff


	//   ....[58]....
        /*0314*/ 	.word	0xffffffff


	//   ....[59]....
        /*0318*/ 	.word	0xffffffff


	//   ....[60]....
        /*031c*/ 	.word	0xffffffff


	//   ....[61]....
        /*0320*/ 	.word	0xffffffff


	//   ....[62]....
        /*0324*/ 	.word	0xffffffff


	//   ....[63]....
        /*0328*/ 	.word	0xffffffff


	//   ....[64]....
        /*032c*/ 	.word	0xffffffff


	//   ....[65]....
        /*0330*/ 	.word	0xffffffff


	//   ....[66]....
        /*0334*/ 	.word	0xffffffff


	//   ....[67]....
        /*0338*/ 	.word	0xffffffff


	//   ....[68]....
        /*033c*/ 	.word	0xffffffff


	//   ....[69]....
        /*0340*/ 	.word	0xffffffff


	//   ....[70]....
        /*0344*/ 	.word	0xffffffff


	//   ....[71]....
        /*0348*/ 	.word	0xffffffff


	//   ....[72]....
        /*034c*/ 	.word	0xffffffff


	//   ....[73]....
        /*0350*/ 	.word	0xffffffff


	//   ....[74]....
        /*0354*/ 	.word	0xffffffff


	//   ....[75]....
        /*0358*/ 	.word	0xffffffff


	//   ....[76]....
        /*035c*/ 	.word	0xffffffff


	//   ....[77]....
        /*0360*/ 	.word	0xffffffff


	//   ....[78]....
        /*0364*/ 	.word	0xffffffff


	//   ....[79]....
        /*0368*/ 	.word	0xffffffff


	//   ....[80]....
        /*036c*/ 	.word	0xffffffff


	//   ....[81]....
        /*0370*/ 	.word	0xffffffff


	//   ....[82]....
        /*0374*/ 	.word	0xffffffff


	//   ....[83]....
        /*0378*/ 	.word	0xffffffff


	//   ....[84]....
        /*037c*/ 	.word	0xffffffff


	//   ....[85]....
        /*0380*/ 	.word	0xffffffff


	//   ....[86]....
        /*0384*/ 	.word	0xffffffff


	//   ....[87]....
        /*0388*/ 	.word	0xffffffff


	//   ....[88]....
        /*038c*/ 	.word	0xffffffff


	//   ....[89]....
        /*0390*/ 	.word	0xffffffff


	//   ....[90]....
        /*0394*/ 	.word	0xffffffff


	//   ....[91]....
        /*0398*/ 	.word	0xffffffff


	//   ....[92]....
        /*039c*/ 	.word	0xffffffff


	//   ....[93]....
        /*03a0*/ 	.word	0xffffffff


	//   ....[94]....
        /*03a4*/ 	.word	0xffffffff


	//   ....[95]....
        /*03a8*/ 	.word	0xffffffff


	//   ....[96]....
        /*03ac*/ 	.word	0xffffffff


	//   ....[97]....
        /*03b0*/ 	.word	0xffffffff


	//   ....[98]....
        /*03b4*/ 	.word	0xffffffff


	//   ....[99]....
        /*03b8*/ 	.word	0xffffffff


	//   ....[100]....
        /*03bc*/ 	.word	0xffffffff


	//   ....[101]....
        /*03c0*/ 	.word	0xffffffff


	//   ....[102]....
        /*03c4*/ 	.word	0xffffffff


	//   ....[103]....
        /*03c8*/ 	.word	0xffffffff


	//   ....[104]....
        /*03cc*/ 	.word	0xffffffff


	//   ....[105]....
        /*03d0*/ 	.word	0xffffffff


	//   ....[106]....
        /*03d4*/ 	.word	0xffffffff


	//   ....[107]....
        /*03d8*/ 	.word	0xffffffff


	//   ....[108]....
        /*03dc*/ 	.word	0xffffffff


	//   ....[109]....
        /*03e0*/ 	.word	0xffffffff


	//   ....[110]....
        /*03e4*/ 	.word	0xffffffff


	//   ....[111]....
        /*03e8*/ 	.word	0xffffffff


	//   ....[112]....
        /*03ec*/ 	.word	0xffffffff


	//   ....[113]....
        /*03f0*/ 	.word	0xffffffff


	//   ....[114]....
        /*03f4*/ 	.word	0xffffffff


	//   ....[115]....
        /*03f8*/ 	.word	0xffffffff


	//   ....[116]....
        /*03fc*/ 	.word	0xffffffff


	//   ....[117]....
        /*0400*/ 	.word	0xffffffff


	//   ....[118]....
        /*0404*/ 	.word	0xffffffff


	//   ....[119]....
        /*0408*/ 	.word	0xffffffff


	//   ....[120]....
        /*040c*/ 	.word	0xffffffff


	//   ....[121]....
        /*0410*/ 	.word	0xffffffff


	//   ....[122]....
        /*0414*/ 	.word	0xffffffff


	//   ....[123]....
        /*0418*/ 	.word	0xffffffff


	//   ....[124]....
        /*041c*/ 	.word	0xffffffff


	//   ....[125]....
        /*0420*/ 	.word	0xffffffff


	//   ....[126]....
        /*0424*/ 	.word	0xffffffff


	//   ....[127]....
        /*0428*/ 	.word	0xffffffff


	//   ....[128]....
        /*042c*/ 	.word	0xffffffff


	//   ....[129]....
        /*0430*/ 	.word	0xffffffff


	//   ....[130]....
        /*0434*/ 	.word	0xffffffff


	//   ....[131]....
        /*0438*/ 	.word	0xffffffff


	//   ....[132]....
        /*043c*/ 	.word	0xffffffff


	//   ....[133]....
        /*0440*/ 	.word	0xffffffff


	//   ....[134]....
        /*0444*/ 	.word	0xffffffff


	//   ....[135]....
        /*0448*/ 	.word	0xffffffff


	//   ....[136]....
        /*044c*/ 	.word	0x0500000f


	//----- nvinfo : EIATTR_COOP_GROUP_INSTR_OFFSETS
	.align		4
.L_1532:
        /*0450*/ 	.byte	0x04, 0x28
        /*0452*/ 	.short	(.L_1534 - .L_1533)


	//   ....[0]....
.L_1533:
        /*0454*/ 	.word	0x00000060


	//   ....[1]....
        /*0458*/ 	.word	0x000001f0


	//   ....[2]....
        /*045c*/ 	.word	0x00000280


	//   ....[3]....
        /*0460*/ 	.word	0x00000400


	//   ....[4]....
        /*0464*/ 	.word	0x00000670


	//   ....[5]....
        /*0468*/ 	.word	0x00001110


	//   ....[6]....
        /*046c*/ 	.word	0x000021a0


	//   ....[7]....
        /*0470*/ 	.word	0x000022c0


	//   ....[8]....
        /*0474*/ 	.word	0x00002300


	//   ....[9]....
        /*0478*/ 	.word	0x00002340


	//   ....[10]....
        /*047c*/ 	.word	0x00002370


	//   ....[11]....
        /*0480*/ 	.word	0x000023a0


	//   ....[12]....
        /*0484*/ 	.word	0x000023d0


	//   ....[13]....
        /*0488*/ 	.word	0x00002420


	//   ....[14]....
        /*048c*/ 	.word	0x000026d0


	//   ....[15]....
        /*0490*/ 	.word	0x000027e0


	//   ....[16]....
        /*0494*/ 	.word	0x00002880


	//   ....[17]....
        /*0498*/ 	.word	0x00002940


	//   ....[18]....
        /*049c*/ 	.word	0x00002980


	//   ....[19]....
        /*04a0*/ 	.word	0x00002a00


	//   ....[20]....
        /*04a4*/ 	.word	0x00002aa0


	//   ....[21]....
        /*04a8*/ 	.word	0x00002b00


	//   ....[22]....
        /*04ac*/ 	.word	0x00002b90


	//   ....[23]....
        /*04b0*/ 	.word	0x00002c20


	//   ....[24]....
        /*04b4*/ 	.word	0x00002dd0


	//   ....[25]....
        /*04b8*/ 	.word	0x00002e30


	//   ....[26]....
        /*04bc*/ 	.word	0x00002ea0


	//   ....[27]....
        /*04c0*/ 	.word	0x00002ef0


	//   ....[28]....
        /*04c4*/ 	.word	0x00002f60


	//   ....[29]....
        /*04c8*/ 	.word	0x00002f90


	//   ....[30]....
        /*04cc*/ 	.word	0x00002fc0


	//   ....[31]....
        /*04d0*/ 	.word	0x00003020


	//   ....[32]....
        /*04d4*/ 	.word	0x000030d0


	//   ....[33]....
        /*04d8*/ 	.word	0x00003140


	//   ....[34]....
        /*04dc*/ 	.word	0x00003160


	//   ....[35]....
        /*04e0*/ 	.word	0x00003190


	//   ....[36]....
        /*04e4*/ 	.word	0x000031e0


	//   ....[37]....
        /*04e8*/ 	.word	0x00003280


	//   ....[38]....
        /*04ec*/ 	.word	0x00003510


	//   ....[39]....
        /*04f0*/ 	.word	0x00003530


	//   ....[40]....
        /*04f4*/ 	.word	0x00003540


	//   ....[41]....
        /*04f8*/ 	.word	0x00003560


	//   ....[42]....
        /*04fc*/ 	.word	0x00003570


	//   ....[43]....
        /*0500*/ 	.word	0x00003590


	//   ....[44]....
        /*0504*/ 	.word	0x000035c0


	//   ....[45]....
        /*0508*/ 	.word	0x00003600


	//   ....[46]....
        /*050c*/ 	.word	0x00003630


	//   ....[47]....
        /*0510*/ 	.word	0x00003670


	//   ....[48]....
        /*0514*/ 	.word	0x000036a0


	//   ....[49]....
        /*0518*/ 	.word	0x000036e0


	//   ....[50]....
        /*051c*/ 	.word	0x00003710


	//   ....[51]....
        /*0520*/ 	.word	0x00003750


	//   ....[52]....
        /*0524*/ 	.word	0x00003780


	//   ....[53]....
        /*0528*/ 	.word	0x000037c0


	//   ....[54]....
        /*052c*/ 	.word	0x000037f0


	//   ....[55]....
        /*0530*/ 	.word	0x00003830


	//   ....[56]....
        /*0534*/ 	.word	0x00003880


	//   ....[57]....
        /*0538*/ 	.word	0x000038b0


	//   ....[58]....
        /*053c*/ 	.word	0x000038c0


	//   ....[59]....
        /*0540*/ 	.word	0x000038f0


	//   ....[60]....
        /*0544*/ 	.word	0x00003900


	//   ....[61]....
        /*0548*/ 	.word	0x00003910


	//   ....[62]....
        /*054c*/ 	.word	0x00003920


	//   ....[63]....
        /*0550*/ 	.word	0x00003930


	//   ....[64]....
        /*0554*/ 	.word	0x00003940


	//   ....[65]....
        /*0558*/ 	.word	0x00003950


	//   ....[66]....
        /*055c*/ 	.word	0x00003960


	//   ....[67]....
        /*0560*/ 	.word	0x00003970


	//   ....[68]....
        /*0564*/ 	.word	0x00003980


	//   ....[69]....
        /*0568*/ 	.word	0x00003990


	//   ....[70]....
        /*056c*/ 	.word	0x00005e50


	//   ....[71]....
        /*0570*/ 	.word	0x00005e90


	//   ....[72]....
        /*0574*/ 	.word	0x00005f20


	//   ....[73]....
        /*0578*/ 	.word	0x00006050


	//   ....[74]....
        /*057c*/ 	.word	0x000060a0


	//   ....[75]....
        /*0580*/ 	.word	0x000060c0


	//   ....[76]....
        /*0584*/ 	.word	0x000060d0


	//   ....[77]....
        /*0588*/ 	.word	0x00006130


	//   ....[78]....
        /*058c*/ 	.word	0x00006170


	//   ....[79]....
        /*0590*/ 	.word	0x000061f0


	//   ....[80]....
        /*0594*/ 	.word	0x00006270


	//   ....[81]....
        /*0598*/ 	.word	0x00006290


	//   ....[82]....
        /*059c*/ 	.word	0x000062a0


	//   ....[83]....
        /*05a0*/ 	.word	0x000062c0


	//   ....[84]....
        /*05a4*/ 	.word	0x000062d0


	//   ....[85]....
        /*05a8*/ 	.word	0x000062e0


	//   ....[86]....
        /*05ac*/ 	.word	0x00006320


	//   ....[87]....
        /*05b0*/ 	.word	0x00006390


	//   ....[88]....
        /*05b4*/ 	.word	0x00006500


	//   ....[89]....
        /*05b8*/ 	.word	0x00006600


	//   ....[90]....
        /*05bc*/ 	.word	0x00006630


	//   ....[91]....
        /*05c0*/ 	.word	0x00006660


	//   ....[92]....
        /*05c4*/ 	.word	0x00006690


	//   ....[93]....
        /*05c8*/ 	.word	0x000067a0


	//   ....[94]....
        /*05cc*/ 	.word	0x00006800


	//   ....[95]....
        /*05d0*/ 	.word	0x00006840


	//   ....[96]....
        /*05d4*/ 	.word	0x00006880


	//   ....[97]....
        /*05d8*/ 	.word	0x00006900


	//   ....[98]....
        /*05dc*/ 	.word	0x000069b0


	//   ....[99]....
        /*05e0*/ 	.word	0x00006a50


	//   ....[100]....
        /*05e4*/ 	.word	0x00006a60


	//   ....[101]....
        /*05e8*/ 	.word	0x00006a70


	//   ....[102]....
        /*05ec*/ 	.word	0x00006a80


	//   ....[103]....
        /*05f0*/ 	.word	0x00006a90


	//   ....[104]....
        /*05f4*/ 	.word	0x00006bf0


	//   ....[105]....
        /*05f8*/ 	.word	0x00006c20


	//   ....[106]....
        /*05fc*/ 	.word	0x00006c40


	//   ....[107]....
        /*0600*/ 	.word	0x00006c50


	//   ....[108]....
        /*0604*/ 	.word	0x00006c60


	//   ....[109]....
        /*0608*/ 	.word	0x00006c70


	//   ....[110]....
        /*060c*/ 	.word	0x00006c80


	//   ....[111]....
        /*0610*/ 	.word	0x00006c90


	//   ....[112]....
        /*0614*/ 	.word	0x00006ca0


	//   ....[113]....
        /*0618*/ 	.word	0x00006d50


	//   ....[114]....
        /*061c*/ 	.word	0x00006dd0


	//   ....[115]....
        /*0620*/ 	.word	0x00006e10


	//   ....[116]....
        /*0624*/ 	.word	0x00006e40


	//   ....[117]....
        /*0628*/ 	.word	0x00006e60


	//   ....[118]....
        /*062c*/ 	.word	0x00006e80


	//   ....[119]....
        /*0630*/ 	.word	0x00006e90


	//   ....[120]....
        /*0634*/ 	.word	0x00006ea0


	//   ....[121]....
        /*0638*/ 	.word	0x00006eb0


	//   ....[122]....
        /*063c*/ 	.word	0x00006ed0


	//   ....[123]....
        /*0640*/ 	.word	0x00006ee0


	//   ....[124]....
        /*0644*/ 	.word	0x00006ef0


	//   ....[125]....
        /*0648*/ 	.word	0x00006f20


	//   ....[126]....
        /*064c*/ 	.word	0x00006f30


	//   ....[127]....
        /*0650*/ 	.word	0x00006f50


	//   ....[128]....
        /*0654*/ 	.word	0x00006f60


	//   ....[129]....
        /*0658*/ 	.word	0x00006f80


	//   ....[130]....
        /*065c*/ 	.word	0x00006f90


	//   ....[131]....
        /*0660*/ 	.word	0x00006fb0


	//   ....[132]....
        /*0664*/ 	.word	0x00006fc0


	//   ....[133]....
        /*0668*/ 	.word	0x00006fe0


	//   ....[134]....
        /*066c*/ 	.word	0x00009510


	//   ....[135]....
        /*0670*/ 	.word	0x0000a390


	//   ....[136]....
        /*0674*/ 	.word	0x0000d180


	//----- nvinfo : EIATTR_REG_RECONFIG
	.align		4
.L_1534:
        /*0678*/ 	.byte	0x01, 0x54
	.zero		2


	//----- nvinfo : EIATTR_SYSCALL_OFFSETS
	.align		4
        /*067c*/ 	.byte	0x04, 0x46
        /*067e*/ 	.short	(.L_1536 - .L_1535)


	//   ....[0]....
.L_1535:
        /*0680*/ 	.word	0x00000d70


	//   ....[1]....
        /*0684*/ 	.word	0x00000e60


	//   ....[2]....
        /*0688*/ 	.word	0x00000fc0


	//   ....[3]....
        /*068c*/ 	.word	0x000010b0


	//   ....[4]....
        /*0690*/ 	.word	0x00008d80


	//   ....[5]....
        /*0694*/ 	.word	0x00008eb0


	//   ....[6]....
        /*0698*/ 	.word	0x00008fd0


	//   ....[7]....
        /*069c*/ 	.word	0x000090f0


	//----- nvinfo : EIATTR_MBARRIER_INSTR_OFFSETS
	.align		4
.L_1536:
        /*06a0*/ 	.byte	0x04, 0x39
        /*06a2*/ 	.short	(.L_1538 - .L_1537)


	//   ....[0]....
.L_1537:
        /*06a4*/ 	.word	0x000002c0
        /*06a8*/ 	.word	0x000000ff
        /*06ac*/ 	.word	0x00030c00
        /*06b0*/ 	.short	0x0100
        /*06b2*/ 	.byte	0x06
	.zero		1


	//   ....[1]....
        /*06b4*/ 	.word	0x000003b0
        /*06b8*/ 	.word	0x000000ff
        /*06bc*/ 	.word	0x00030c10
        /*06c0*/ 	.short	0x0100
        /*06c2*/ 	.byte	0x08
	.zero		1


	//   ....[2]....
        /*06c4*/ 	.word	0x000003c0
        /*06c8*/ 	.word	0x000000ff
        /*06cc*/ 	.word	0x00030c20
        /*06d0*/ 	.short	0x0100
        /*06d2*/ 	.byte	0x08
	.zero		1


	//   ....[3]....
        /*06d4*/ 	.word	0x000003d0
        /*06d8*/ 	.word	0x000000ff
        /*06dc*/ 	.word	0x00030c18
        /*06e0*/ 	.short	0x0100
        /*06e2*/ 	.byte	0x08
	.zero		1


	//   ....[4]....
        /*06e4*/ 	.word	0x000003e0
        /*06e8*/ 	.word	0x000000ff
        /*06ec*/ 	.word	0x00030c28
        /*06f0*/ 	.short	0x0100
        /*06f2*/ 	.byte	0x08
	.zero		1


	//   ....[5]....
        /*06f4*/ 	.word	0x00000510
        /*06f8*/ 	.word	0x000000ff
        /*06fc*/ 	.word	0x00030c30
        /*0700*/ 	.short	0x0100
        /*0702*/ 	.byte	0x08
	.zero		1


	//   ....[6]....
        /*0704*/ 	.word	0x00000520
        /*0708*/ 	.word	0x000000ff
        /*070c*/ 	.word	0x00030c40
        /*0710*/ 	.short	0x0100
        /*0712*/ 	.byte	0x08
	.zero		1


	//   ....[7]....
        /*0714*/ 	.word	0x00000530
        /*0718*/ 	.word	0x000000ff
        /*071c*/ 	.word	0x00030c38
        /*0720*/ 	.short	0x0100
        /*0722*/ 	.byte	0x08
	.zero		1


	//   ....[8]....
        /*0724*/ 	.word	0x00000540
        /*0728*/ 	.word	0x000000ff
        /*072c*/ 	.word	0x00030c48
        /*0730*/ 	.short	0x0100
        /*0732*/ 	.byte	0x08
	.zero		1


	//   ....[9]....
        /*0734*/ 	.word	0x00001180
        /*0738*/ 	.word	0x000000ec
        /*073c*/ 	.word	0x00030c00
        /*0740*/ 	.short	0x010a
        /*0742*/ 	.byte	0x3f
	.zero		1


	//   ....[10]....
        /*0744*/ 	.word	0x000011a0
        /*0748*/ 	.word	0x000000ec
        /*074c*/ 	.word	0x00030c00
        /*0750*/ 	.short	0x010a
        /*0752*/ 	.byte	0x3f
	.zero		1


	//   ....[11]....
        /*0754*/ 	.word	0x00001b20
        /*0758*/ 	.word	0x00000006
        /*075c*/ 	.word	0x00030c10
        /*0760*/ 	.short	0x010a
        /*0762*/ 	.byte	0x3f
	.zero		1


	//   ....[12]....
        /*0764*/ 	.word	0x00001b90
        /*0768*/ 	.word	0x00000006
        /*076c*/ 	.word	0x00030c10
        /*0770*/ 	.short	0x010a
        /*0772*/ 	.byte	0x3f
	.zero		1


	//   ....[13]....
        /*0774*/ 	.word	0x00001fb0
        /*0778*/ 	.word	0x00000006
        /*077c*/ 	.word	0x00030c30
        /*0780*/ 	.short	0x010a
        /*0782*/ 	.byte	0x3f
	.zero		1


	//   ....[14]....
        /*0784*/ 	.word	0x00002050
        /*0788*/ 	.word	0x00000006
        /*078c*/ 	.word	0x00030c30
        /*0790*/ 	.short	0x010a
        /*0792*/ 	.byte	0x3f
	.zero		1


	//   ....[15]....
        /*0794*/ 	.word	0x00004c10
        /*0798*/ 	.word	0x00000005
        /*079c*/ 	.word	0x00000000
        /*07a0*/ 	.short	0x0101
        /*07a2*/ 	.byte	0x3f
	.zero		1


	//   ....[16]....
        /*07a4*/ 	.word	0x00005060
        /*07a8*/ 	.word	0x00000006
        /*07ac*/ 	.word	0x00000000
        /*07b0*/ 	.short	0x0101
        /*07b2*/ 	.byte	0x3f
	.zero		1


	//   ....[17]....
        /*07b4*/ 	.word	0x00005880
        /*07b8*/ 	.word	0x00000007
        /*07bc*/ 	.word	0x00030c10
        /*07c0*/ 	.short	0x010a
        /*07c2*/ 	.byte	0x3f
	.zero		1


	//   ....[18]....
        /*07c4*/ 	.word	0x00005900
        /*07c8*/ 	.word	0x00000007
        /*07cc*/ 	.word	0x00030c10
        /*07d0*/ 	.short	0x010a
        /*07d2*/ 	.byte	0x3f
	.zero		1


	//   ....[19]....
        /*07d4*/ 	.word	0x00005d10
        /*07d8*/ 	.word	0x00000007
        /*07dc*/ 	.word	0x00030c30
        /*07e0*/ 	.short	0x010a
        /*07e2*/ 	.byte	0x3f
	.zero		1


	//   ....[20]....
        /*07e4*/ 	.word	0x00005da0
        /*07e8*/ 	.word	0x00000007
        /*07ec*/ 	.word	0x00030c30
        /*07f0*/ 	.short	0x010a
        /*07f2*/ 	.byte	0x3f
	.zero		1


	//   ....[21]....
        /*07f4*/ 	.word	0x00008560
        /*07f8*/ 	.word	0x00000008
        /*07fc*/ 	.word	0x00000000
        /*0800*/ 	.short	0x0101
        /*0802*/ 	.byte	0x3f
	.zero		1


	//   ....[22]....
        /*0804*/ 	.word	0x000089c0
        /*0808*/ 	.word	0x00000007
        /*080c*/ 	.word	0x00000000
        /*0810*/ 	.short	0x0101
        /*0812*/ 	.byte	0x3f
	.zero		1


	//   ....[23]....
        /*0814*/ 	.word	0x0000b830
        /*0818*/ 	.word	0x00000000
        /*081c*/ 	.word	0x00030c20
        /*0820*/ 	.short	0x010a
        /*0822*/ 	.byte	0x3f
	.zero		1


	//   ....[24]....
        /*0824*/ 	.word	0x0000bd80
        /*0828*/ 	.word	0x00000000
        /*082c*/ 	.word	0x00030c40
        /*0830*/ 	.short	0x010a
        /*0832*/ 	.byte	0x3f
	.zero		1


	//   ....[25]....
        /*0834*/ 	.word	0x0000bfe0
        /*0838*/ 	.word	0x00000000
        /*083c*/ 	.word	0x00030c28
        /*0840*/ 	.short	0x010a
        /*0842*/ 	.byte	0x3f
	.zero		1


	//   ....[26]....
        /*0844*/ 	.word	0x0000c240
        /*0848*/ 	.word	0x00000000
        /*084c*/ 	.word	0x00030c48
        /*0850*/ 	.short	0x010a
        /*0852*/ 	.byte	0x3f
	.zero		1


	//   ....[27]....
        /*0854*/ 	.word	0x0000c450
        /*0858*/ 	.word	0x00000000
        /*085c*/ 	.word	0x00030c20
        /*0860*/ 	.short	0x010a
        /*0862*/ 	.byte	0x3f
	.zero		1


	//   ....[28]....
        /*0864*/ 	.word	0x0000c700
        /*0868*/ 	.word	0x00000000
        /*086c*/ 	.word	0x00030c40
        /*0870*/ 	.short	0x010a
        /*0872*/ 	.byte	0x3f
	.zero		1


	//   ....[29]....
        /*0874*/ 	.word	0x0000c930
        /*0878*/ 	.word	0x00000000
        /*087c*/ 	.word	0x00030c28
        /*0880*/ 	.short	0x010a
        /*0882*/ 	.byte	0x3f
	.zero		1


	//   ....[30]....
        /*0884*/ 	.word	0x0000cbe0
        /*0888*/ 	.word	0x00000004
        /*088c*/ 	.word	0x00030c40
        /*0890*/ 	.short	0x010a
        /*0892*/ 	.byte	0x3f
	.zero		1


	//   ....[31]....
        /*0894*/ 	.word	0x0000d000
        /*0898*/ 	.word	0x00000007
        /*089c*/ 	.word	0x00000000
        /*08a0*/ 	.short	0x010a
        /*08a2*/ 	.byte	0x3f
	.zero		1


	//   ....[32]....
        /*08a4*/ 	.word	0x0000d050
        /*08a8*/ 	.word	0x00000003
        /*08ac*/ 	.word	0x00000000
        /*08b0*/ 	.short	0x010a
        /*08b2*/ 	.byte	0x3f
	.zero		1


	//   ....[33]....
        /*08b4*/ 	.word	0x0000d0b0
        /*08b8*/ 	.word	0x00000005
        /*08bc*/ 	.word	0x00000000
        /*08c0*/ 	.short	0x010a
        /*08c2*/ 	.byte	0x3f
	.zero		1


	//   ....[34]....
        /*08c4*/ 	.word	0x0000d0e0
        /*08c8*/ 	.word	0x00000003
        /*08cc*/ 	.word	0x00000000
        /*08d0*/ 	.short	0x010a
        /*08d2*/ 	.byte	0x3f
	.zero		1


	//   ....[35]....
        /*08d4*/ 	.word	0x0000d1b0
        /*08d8*/ 	.word	0x000000ec
        /*08dc*/ 	.word	0x00030c00
        /*08e0*/ 	.short	0x010a
        /*08e2*/ 	.byte	0x3f
	.zero		1


	//   ....[36]....
        /*08e4*/ 	.word	0x0000d200
        /*08e8*/ 	.word	0x00000006
        /*08ec*/ 	.word	0x00030c10
        /*08f0*/ 	.short	0x010a
        /*08f2*/ 	.byte	0x3f
	.zero		1


	//   ....[37]....
        /*08f4*/ 	.word	0x0000d250
        /*08f8*/ 	.word	0x00000006
        /*08fc*/ 	.word	0x00030c30
        /*0900*/ 	.short	0x010a
        /*0902*/ 	.byte	0x3f
	.zero		1


	//   ....[38]....
        /*0904*/ 	.word	0x0000d2a0
        /*0908*/ 	.word	0x00000007
        /*090c*/ 	.word	0x00030c10
        /*0910*/ 	.short	0x010a
        /*0912*/ 	.byte	0x3f
	.zero		1


	//   ....[39]....
        /*0914*/ 	.word	0x0000d2f0
        /*0918*/ 	.word	0x00000007
        /*091c*/ 	.word	0x00030c30
        /*0920*/ 	.short	0x010a
        /*0922*/ 	.byte	0x3f
	.zero		1


	//   ....[40]....
        /*0924*/ 	.word	0x0000d340
        /*0928*/ 	.word	0x00000000
        /*092c*/ 	.word	0x00030c20
        /*0930*/ 	.short	0x010a
        /*0932*/ 	.byte	0x3f
	.zero		1


	//   ....[41]....
        /*0934*/ 	.word	0x0000d390
        /*0938*/ 	.word	0x00000000
        /*093c*/ 	.word	0x00030c40
        /*0940*/ 	.short	0x010a
        /*0942*/ 	.byte	0x3f
	.zero		1


	//   ....[42]....
        /*0944*/ 	.word	0x0000d3e0
        /*0948*/ 	.word	0x00000000
        /*094c*/ 	.word	0x00030c28
        /*0950*/ 	.short	0x010a
        /*0952*/ 	.byte	0x3f
	.zero		1


	//   ....[43]....
        /*0954*/ 	.word	0x0000d430
        /*0958*/ 	.word	0x00000000
        /*095c*/ 	.word	0x00030c48
        /*0960*/ 	.short	0x010a
        /*0962*/ 	.byte	0x3f
	.zero		1


	//   ....[44]....
        /*0964*/ 	.word	0x0000d490
        /*0968*/ 	.word	0x00000000
        /*096c*/ 	.word	0x00030c20
        /*0970*/ 	.short	0x010a
        /*0972*/ 	.byte	0x3f
	.zero		1


	//   ....[45]....
        /*0974*/ 	.word	0x0000d4e0
        /*0978*/ 	.word	0x00000000
        /*097c*/ 	.word	0x00030c40
        /*0980*/ 	.short	0x010a
        /*0982*/ 	.byte	0x3f
	.zero		1


	//   ....[46]....
        /*0984*/ 	.word	0x0000d530
        /*0988*/ 	.word	0x00000000
        /*098c*/ 	.word	0x00030c28
        /*0990*/ 	.short	0x010a
        /*0992*/ 	.byte	0x3f
	.zero		1


	//   ....[47]....
        /*0994*/ 	.word	0x0000d580
        /*0998*/ 	.word	0x00000004
        /*099c*/ 	.word	0x00030c40
        /*09a0*/ 	.short	0x010a
        /*09a2*/ 	.byte	0x3f
	.zero		1


	//   ....[48]....
        /*09a4*/ 	.word	0x0000d650
        /*09a8*/ 	.word	0x00000007
        /*09ac*/ 	.word	0x00000000
        /*09b0*/ 	.short	0x010a
        /*09b2*/ 	.byte	0x3f
	.zero		1


	//   ....[49]....
        /*09b4*/ 	.word	0x0000d6a0
        /*09b8*/ 	.word	0x00000003
        /*09bc*/ 	.word	0x00000000
        /*09c0*/ 	.short	0x010a
        /*09c2*/ 	.byte	0x3f
	.zero		1


	//   ....[50]....
        /*09c4*/ 	.word	0x0000d6f0
        /*09c8*/ 	.word	0x00000005
        /*09cc*/ 	.word	0x00000000
        /*09d0*/ 	.short	0x010a
        /*09d2*/ 	.byte	0x3f
	.zero		1


	//----- nvinfo : EIATTR_NUM_MBARRIERS
	.align		4
.L_1538:
        /*09d4*/ 	.byte	0x03, 0x38
        /*09d6*/ 	.short	0x0009


	//----- nvinfo : EIATTR_EXIT_INSTR_OFFSETS
	.align		4
        /*09d8*/ 	.byte	0x04, 0x1c
        /*09da*/ 	.short	(.L_1540 - .L_1539)


	//   ....[0]....
.L_1539:
        /*09dc*/ 	.word	0x0000d130


	//----- nvinfo : EIATTR_MAX_THREADS
	.align		4
.L_1540:
        /*09e0*/ 	.byte	0x04, 0x05
        /*09e2*/ 	.short	(.L_1542 - .L_1541)
.L_1541:
        /*09e4*/ 	.word	0x00000180
        /*09e8*/ 	.word	0x00000001
        /*09ec*/ 	.word	0x00000001


	//----- nvinfo : EIATTR_CRS_STACK_SIZE
	.align		4
.L_1542:
        /*09f0*/ 	.byte	0x04, 0x1e
        /*09f2*/ 	.short	(.L_1544 - .L_1543)
.L_1543:
        /*09f4*/ 	.word	0x00000000


	//----- nvinfo : EIATTR_CBANK_PARAM_SIZE
	.align		4
.L_1544:
        /*09f8*/ 	.byte	0x03, 0x19
        /*09fa*/ 	.short	0x0970


	//----- nvinfo : EIATTR_PARAM_CBANK
	.align		4
        /*09fc*/ 	.byte	0x04, 0x0a
        /*09fe*/ 	.short	(.L_1546 - .L_1545)
	.align		4
.L_1545:
        /*0a00*/ 	.word	index@(.nv.constant0._ZN7cutlass13device_kernelIN5flash11enable_sm90INS1_16FlashAttnBwdSm90INS1_25CollectiveMainloopBwdSm90ILi2ELi2ELi2EN4cute5tupleIJNS5_1CILi1EEES8_S8_EEENS6_IJNS7_ILi128EEESA_NS7_ILi64EEEEEENS_6half_tEfNS_4arch4Sm90ELb1ELb0ELb0ELb0ELb0ELb1ELb0ELb0ELi2ELi1ELi2ELi2ELb0EEENS1_21CollectiveEpilogueBwdISC_SD_SF_Li256ELb0ELb0ELi1EEENS1_25SingleTileBwdLPTSchedulerILb0ELi128ELb0EEEEEEEEEvNT_6ParamsE)
        /*0a04*/ 	.short	0x0210
        /*0a06*/ 	.short	0x0970


	//----- nvinfo : EIATTR_SW_WAR
	.align		4
.L_1546:
        /*0a08*/ 	.byte	0x04, 0x36
        /*0a0a*/ 	.short	(.L_1548 - .L_1547)
.L_1547:
        /*0a0c*/ 	.word	0x00000008
.L_1548:


//--------------------- .nv.info._ZN7cutlass13device_kernelIN5flash11enable_sm90INS1_16FlashAttnBwdSm90INS1_25CollectiveMainloopBwdSm90ILi2ELi2ELi2EN4cute5tupleIJNS5_1CILi1EEES8_S8_EEENS6_IJNS7_ILi128EEESA_NS7_ILi64EEEEEENS_6half_tEfNS_4arch4Sm90ELb1ELb0ELb0ELb0ELb1ELb1ELb0ELb0ELi2ELi1ELi2ELi2ELb0EEENS1_21CollectiveEpilogueBwdISC_SD_SF_Li256ELb0ELb0ELi1EEENS1_25SingleTileBwdLPTSchedulerILb0ELi128ELb1EEEEEEEEEvNT_6ParamsE --------------------------
	.section	.nv.info._ZN7cutlass13device_kernelIN5flash11enable_sm90INS1_16FlashAttnBwdSm90INS1_25CollectiveMainloopBwdSm90ILi2ELi2ELi2EN4cute5tupleIJNS5_1CILi1EEES8_S8_EEENS6_IJNS7_ILi128EEESA_NS7_ILi64EEEEEENS_6half_tEfNS_4arch4Sm90ELb1ELb0ELb0ELb0ELb1ELb1ELb0ELb0ELi2ELi1ELi2ELi2ELb0EEENS1_21CollectiveEpilogueBwdISC_SD_SF_Li256ELb0ELb0ELi1EEENS1_25SingleTileBwdLPTSchedulerILb0ELi128ELb1EEEEEEEEEvNT_6ParamsE,"",@"SHT_CUDA_INFO"
	.sectionflags	@""
	.align	4


	//----- nvinfo : EIATTR_CUDA_API_VERSION
	.align		4
        /*0000*/ 	.byte	0x04, 0x37
        /*0002*/ 	.short	(.L_1550 - .L_1549)
.L_1549:
        /*0004*/ 	.word	0x00000082


	//----- nvinfo : EIATTR_KPARAM_INFO
	.align		4
.L_1550:
        /*0008*/ 	.byte	0x04, 0x17
        /*000a*/ 	.short	(.L_1552 - .L_1551)
.L_1551:
        /*000c*/ 	.word	0x00000000
        /*0010*/ 	.short	0x0000
        /*0012*/ 	.short	0x0070
        /*0014*/ 	.byte	0x00, 0xf0, 0x01, 0x24


	//----- nvinfo : EIATTR_SPARSE_MMA_MASK
	.align		4
.L_1552:
        /*0018*/ 	.byte	0x03, 0x50
        /*001a*/ 	.short	0x0000


	//----- nvinfo : EIATTR_MAXREG_COUNT
	.align		4
        /*001c*/ 	.byte	0x03, 0x1b
        /*001e*/ 	.short	0x00a8


	//----- nvinfo : EIATTR_NUM_BARRIERS
	.align		4
        /*0020*/ 	.byte	0x02, 0x4c
        /*0022*/ 	.byte	0x10
	.zero		1


	//----- nvinfo : EIATTR_EXTERNS
	.align		4
        /*0024*/ 	.byte	0x04, 0x0f
        /*0026*/ 	.short	(.L_1554 - .L_1553)


	//   ....[0]....
	.align		4
.L_1553:
        /*0028*/ 	.word	index@(__assertfail)


	//----- nvinfo : EIATTR_ANNOTATIONS
	.align		4
.L_1554:
        /*002c*/ 	.byte	0x04, 0x55
        /*002e*/ 	.short	(.L_1556 - .L_1555)


	//   ....[0]....
.L_1555:
        /* <DEDUP_REMOVED lines=34> */


	//----- nvinfo : EIATTR_MERCURY_ISA_VERSION
	.align		4
.L_1556:
        /*0238*/ 	.byte	0x03, 0x5f
        /*023a*/ 	.short	0x0101


	//----- nvinfo : EIATTR_INT_WARP_WIDE_INSTR_OFFSETS
	.align		4
        /*023c*/ 	.byte	0x04, 0x31
        /*023e*/ 	.short	(.L_1558 - .L_1557)


	//   ....[0]....
.L_1557:
        /*0240*/ 	.word	0x000001e0


	//   ....[1]....
        /*0244*/ 	.word	0x000002a0


	//   ....[2]....
        /*0248*/ 	.word	0x0000aed0


	//   ....[3]....
        /*024c*/ 	.word	0x0000b540


	//   ....[4]....
        /*0250*/ 	.word	0x0000ba70


	//----- nvinfo : EIATTR_COOP_GROUP_MASK_REGIDS
	.align		4
.L_1558:
        /*0254*/ 	.byte	0x04, 0x29
        /*0256*/ 	.short	(.L_1560 - .L_1559)


	//   ....[0]....
.L_1559:
        /*0258*/ 	.word	0xffffffff


	//   ....[1]....
        /*025c*/ 	.word	0xffffffff


	//   ....[2]....
        /*0260*/ 	.word	0xffffffff


	//   ....[3]....
        /*0264*/ 	.word	0xffffffff


	//   ....[4]....
        /*0268*/ 	.word	0xffffffff


	//   ....[5]....
        /*026c*/ 	.word	0xffffffff


	//   ....[6]....
        /*0270*/ 	.word	0xffffffff


	//   ....[7]....
        /*0274*/ 	.word	0xffffffff


	//   ....[8]....
        /*0278*/ 	.word	0xffffffff


	//   ....[9]....
        /*027c*/ 	.word	0xffffffff


	//   ....[10]....
        /*0280*/ 	.word	0xffffffff


	//   ....[11]....
        /*0284*/ 	.word	0xffffffff


	//   ....[12]....
        /*0288*/ 	.word	0xffffffff


	//   ....[13]....
        /*028c*/ 	.word	0xffffffff


	//   ....[14]....
        /*0290*/ 	.word	0xffffffff


	//   ....[15]....
        /*0294*/ 	.word	0xffffffff


	//   ....[16]....
        /*0298*/ 	.word	0xffffffff


	//   ....[17]....
        /*029c*/ 	.word	0xffffffff


	//   ....[18]....
        /*02a0*/ 	.word	0xffffffff


	//   ....[19]....
        /*02a4*/ 	.word	0xffffffff


	//   ....[20]....
        /*02a8*/ 	.word	0xffffffff


	//   ....[21]....
        /*02ac*/ 	.word	0xffffffff


	//   ....[22]....
        /*02b0*/ 	.word	0xffffffff


	//   ....[23]....
        /*02b4*/ 	.word	0xffffffff


	//   ....[24]....
        /*02b8*/ 	.word	0xffffffff


	//   ....[25]....
        /*02bc*/ 	.word	0xffffffff


	//   ....[26]....
        /*02c0*/ 	.word	0xffffffff


	//   ....[27]....
        /*02c4*/ 	.word	0xffffffff


	//   ....[28]....
        /*02c8*/ 	.word	0xffffffff


	//   ....[29]....
        /*02cc*/ 	.word	0xffffffff


	//   ....[30]....
        /*02d0*/ 	.word	0xffffffff


	//   ....[31]....
        /*02d4*/ 	.word	0xffffffff


	//   ....[32]....
        /*02d8*/ 	.word	0xffffffff


	//   ....[33]....
        /*02dc*/ 	.word	0xffffffff


	//   ....[34]....
        /*02e0*/ 	.word	0xffffffff


	//   ....[35]....
        /*02e4*/ 	.word	0xffffffff


	//   ....[36]....
        /*02e8*/ 	.word	0xffffffff


	//   ....[37]....
        /*02ec*/ 	.word	0xffffffff


	//   ....[38]....
        /*02f0*/ 	.word	0xffffffff


	//   ....[39]....
        /*02f4*/ 	.word	0xffffffff


	//   ....[40]....
        /*02f8*/ 	.word	0xffffffff


	//   ....[41]....
        /*02fc*/ 	.word	0xffffffff


	//   ....[42]....
        /*0300*/ 	.word	0xffffffff


	//   ....[43]....
        /*0304*/ 	.word	0xffffffff


	//   ....[44]....
        /*0308*/ 	.word	0xffffffff


	//   ....[45]....
        /*030c*/ 	.word	0xffffffff


	//   ....[46]....
        /*0310*/ 	.word	0xffffffff


	//   ....[47]....
        /*0314*/ 	.word	0xffffffff


	//   ....[48]....
        /*0318*/ 	.word	0xffffffff


	//   ....[49]....
        /*031c*/ 	.word	0xffffffff


	//   ....[50]....
        /*0320*/ 	.word	0xffffffff


	//   ....[51]....
        /*0324*/ 	.word	0xffffffff


	//   ....[52]....
        /*0328*/ 	.word	0xffffffff


	//   ....[53]....
        /*032c*/ 	.word	0xffffffff


	//   ....[54]....
        /*0330*/ 	.word	0xffffffff


	//   ....[55]....
        /*0334*/ 	.word	0xffffffff


	//   ....[56]....
        /*0338*/ 	.word	0xffffffff


	//   ....[57]....
        /*033c*/ 	.word	0xffffffff


	//   ....[58]....
        /*0340*/ 	.word	0xffffffff


	//   ....[59]....
        /*0344*/ 	.word	0xffffffff


	//   ....[60]....
        /*0348*/ 	.word	0xffffffff


	//   ....[61]....
        /*034c*/ 	.word	0xffffffff


	//   ....[62]....
        /*0350*/ 	.word	0xffffffff


	//   ....[63]....
        /*0354*/ 	.word	0xffffffff


	//   ....[64]....
        /*0358*/ 	.word	0xffffffff


	//   ....[65]....
        /*035c*/ 	.word	0xffffffff


	//   ....[66]....
        /*0360*/ 	.word	0xffffffff


	//   ....[67]....
        /*0364*/ 	.word	0xffffffff


	//   ....[68]....
        /*0368*/ 	.word	0xffffffff


	//   ....[69]....
        /*036c*/ 	.word	0xffffffff


	//   ....[70]....
        /*0370*/ 	.word	0xffffffff


	//   ....[71]....
        /*0374*/ 	.word	0xffffffff


	//   ....[72]....
        /*0378*/ 	.word	0xffffffff


	//   ....[73]....
        /*037c*/ 	.word	0xffffffff


	//   ....[74]....
        /*0380*/ 	.word	0xffffffff


	//   ....[75]....
        /*0384*/ 	.word	0xffffffff


	//   ....[76]....
        /*0388*/ 	.word	0xffffffff


	//   ....[77]....
        /*038c*/ 	.word	0xffffffff


	//   ....[78]....
        /*0390*/ 	.word	0xffffffff


	//   ....[79]....
        /*0394*/ 	.word	0xffffffff


	//   ....[80]....
        /*0398*/ 	.word	0xffffffff


	//   ....[81]....
        /*039c*/ 	.word	0xffffffff


	//   ....[82]....
        /*03a0*/ 	.word	0xffffffff


	//   ....[83]....
        /*03a4*/ 	.word	0xffffffff


	//   ....[84]....
        /*03a8*/ 	.word	0xffffffff


	//   ....[85]....
        /*03ac*/ 	.word	0xffffffff


	//   ....[86]....
        /*03b0*/ 	.word	0xffffffff


	//   ....[87]....
        /*03b4*/ 	.word	0xffffffff


	//   ....[88]....
        /*03b8*/ 	.word	0xffffffff


	//   ....[89]....
        /*03bc*/ 	.word	0xffffffff


	//   ....[90]....
        /*03c0*/ 	.word	0xffffffff


	//   ....[91]....
        /*03c4*/ 	.word	0xffffffff


	//   ....[92]....
        /*03c8*/ 	.word	0xffffffff


	//   ....[93]....
        /*03cc*/ 	.word	0xffffffff


	//   ....[94]....
        /*03d0*/ 	.word	0xffffffff


	//   ....[95]....
        /*03d4*/ 	.word	0xffffffff


	//   ....[96]....
        /*03d8*/ 	.word	0xffffffff


	//   ....[97]....
        /*03dc*/ 	.word	0xffffffff


	//   ....[98]....
        /*03e0*/ 	.word	0xffffffff


	//   ....[99]....
        /*03e4*/ 	.word	0xffffffff


	//   ....[100]....
        /*03e8*/ 	.word	0xffffffff


	//   ....[101]....
        /*03ec*/ 	.word	0xffffffff


	//   ....[102]....
        /*03f0*/ 	.word	0xffffffff


	//   ....[103]....
        /*03f4*/ 	.word	0xffffffff


	//   ....[104]....
        /*03f8*/ 	.word	0xffffffff


	//   ....[105]....
        /*03fc*/ 	.word	0xffffffff


	//   ....[106]....
        /*0400*/ 	.word	0xffffffff


	//   ....[107]....
        /*0404*/ 	.word	0xffffffff


	//   ....[108]....
        /*0408*/ 	.word	0xffffffff


	//   ....[109]....
        /*040c*/ 	.word	0xffffffff


	//   ....[110]....
        /*0410*/ 	.word	0xffffffff


	//   ....[111]....
        /*0414*/ 	.word	0xffffffff


	//   ....[112]....
        /*0418*/ 	.word	0xffffffff


	//   ....[113]....
        /*041c*/ 	.word	0xffffffff


	//   ....[114]....
        /*0420*/ 	.word	0xffffffff


	//   ....[115]....
        /*0424*/ 	.word	0xffffffff


	//   ....[116]....
        /*0428*/ 	.word	0xffffffff


	//   ....[117]....
        /*042c*/ 	.word	0xffffffff


	//   ....[118]....
        /*0430*/ 	.word	0xffffffff


	//   ....[119]....
        /*0434*/ 	.word	0xffffffff


	//   ....[120]....
        /*0438*/ 	.word	0xffffffff


	//   ....[121]....
        /*043c*/ 	.word	0xffffffff


	//   ....[122]....
        /*0440*/ 	.word	0xffffffff


	//   ....[123]....
        /*0444*/ 	.word	0xffffffff


	//   ....[124]....
        /*0448*/ 	.word	0xffffffff


	//   ....[125]....
        /*044c*/ 	.word	0xffffffff


	//   ....[126]....
        /*0450*/ 	.word	0xffffffff


	//   ....[127]....
        /*0454*/ 	.word	0xffffffff


	//   ....[128]....
        /*0458*/ 	.word	0xffffffff


	//   ....[129]....
        /*045c*/ 	.word	0xffffffff


	//   ....[130]....
        /*0460*/ 	.word	0xffffffff


	//   ....[131]....
        /*0464*/ 	.word	0xffffffff


	//   ....[132]....
        /*0468*/ 	.word	0xffffffff


	//   ....[133]....
        /*046c*/ 	.word	0xffffffff


	//   ....[134]....
        /*0470*/ 	.word	0xffffffff


	//   ....[135]....
        /*0474*/ 	.word	0xffffffff


	//   ....[136]....
        /*0478*/ 	.word	0xffffffff


	//   ....[137]....
        /*047c*/ 	.word	0xffffffff


	//   ....[138]....
        /*0480*/ 	.word	0xffffffff


	//   ....[139]....
        /*0484*/ 	.word	0xffffffff


	//   ....[140]....
        /*0488*/ 	.word	0xffffffff


	//   ....[141]....
        /*048c*/ 	.word	0xffffffff


	//   ....[142]....
        /*0490*/ 	.word	0x0500000f


	//   ....[143]....
        /*0494*/ 	.word	0x0500000f


	//   ....[144]....
        /*0498*/ 	.word	0x0500000f


	//   ....[145]....
        /*049c*/ 	.word	0x0500000f


	//----- nvinfo : EIATTR_COOP_GROUP_INSTR_OFFSETS
	.align		4
.L_1560:
        /*04a0*/ 	.byte	0x04, 0x28
        /*04a2*/ 	.short	(.L_1562 - .L_1561)


	//   ....[0]....
.L_1561:
        /*04a4*/ 	.word	0x00000060


	//   ....[1]....
        /*04a8*/ 	.word	0x000001f0


	//   ....[2]....
        /*04ac*/ 	.word	0x00000280


	//   ....[3]....
        /*04b0*/ 	.word	0x00000400


	//   ....[4]....
        /*04b4*/ 	.word	0x00000680


	//   ....[5]....
        /*04b8*/ 	.word	0x00001170


	//   ....[6]....
        /*04bc*/ 	.word	0x000021f0


	//   ....[7]....
        /*04c0*/ 	.word	0x00002310


	//   ....[8]....
        /*04c4*/ 	.word	0x00002350


	//   ....[9]....
        /*04c8*/ 	.word	0x00002390


	//   ....[10]....
        /*04cc*/ 	.word	0x000023c0


	//   ....[11]....
        /*04d0*/ 	.word	0x000023f0


	//   ....[12]....
        /*04d4*/ 	.word	0x00002420


	//   ....[13]....
        /*04d8*/ 	.word	0x00002540


	//   ....[14]....
        /*04dc*/ 	.word	0x00002720


	//   ....[15]....
        /*04e0*/ 	.word	0x00002830


	//   ....[16]....
        /*04e4*/ 	.word	0x000028d0


	//   ....[17]....
        /*04e8*/ 	.word	0x000029c0


	//   ....[18]....
        /*04ec*/ 	.word	0x00002a80


	//   ....[19]....
        /*04f0*/ 	.word	0x00002b00


	//   ....[20]....
        /*04f4*/ 	.word	0x00002d90


	//   ....[21]....
        /*04f8*/ 	.word	0x00002dd0


	//   ....[22]....
        /*04fc*/ 	.word	0x00002e20


	//   ....[23]....
        /*0500*/ 	.word	0x00002e40


	//   ....[24]....
        /*0504*/ 	.word	0x00002e90


	//   ....[25]....
        /*0508*/ 	.word	0x00002ee0


	//   ....[26]....
        /*050c*/ 	.word	0x00002f70


	//   ....[27]....
        /*0510*/ 	.word	0x00002fa0


	//   ....[28]....
        /*0514*/ 	.word	0x00002fe0


	//   ....[29]....
        /*0518*/ 	.word	0x00003050


	//   ....[30]....
        /*051c*/ 	.word	0x00003090


	//   ....[31]....
        /*0520*/ 	.word	0x000030b0


	//   ....[32]....
        /*0524*/ 	.word	0x00003150


	//   ....[33]....
        /*0528*/ 	.word	0x000031d0


	//   ....[34]....
        /*052c*/ 	.word	0x00003210


	//   ....[35]....
        /*0530*/ 	.word	0x00003260


	//   ....[36]....
        /*0534*/ 	.word	0x00003300


	//   ....[37]....
        /*0538*/ 	.word	0x00003340


	//   ....[38]....
        /*053c*/ 	.word	0x00003590


	//   ....[39]....
        /*0540*/ 	.word	0x000035b0


	//   ....[40]....
        /*0544*/ 	.word	0x000035c0


	//   ....[41]....
        /*0548*/ 	.word	0x000035e0


	//   ....[42]....
        /*054c*/ 	.word	0x000035f0


	//   ....[43]....
        /*0550*/ 	.word	0x00003610


	//   ....[44]....
        /*0554*/ 	.word	0x00003640


	//   ....[45]....
        /*0558*/ 	.word	0x00003680


	//   ....[46]....
        /*055c*/ 	.word	0x000036b0


	//   ....[47]....
        /*0560*/ 	.word	0x000036f0


	//   ....[48]....
        /*0564*/ 	.word	0x00003720


	//   ....[49]....
        /*0568*/ 	.word	0x00003760


	//   ....[50]....
        /*056c*/ 	.word	0x00003790


	//   ....[51]....
        /*0570*/ 	.word	0x000037d0


	//   ....[52]....
        /*0574*/ 	.word	0x00003800


	//   ....[53]....
        /*0578*/ 	.word	0x00003830


	//   ....[54]....
        /*057c*/ 	.word	0x00003860


	//   ....[55]....
        /*0580*/ 	.word	0x00003890


	//   ....[56]....
        /*0584*/ 	.word	0x000038d0


	//   ....[57]....
        /*0588*/ 	.word	0x00003900


	//   ....[58]....
        /*058c*/ 	.word	0x00003910


	//   ....[59]....
        /*0590*/ 	.word	0x00003940


	//   ....[60]....
        /*0594*/ 	.word	0x00003950


	//   ....[61]....
        /*0598*/ 	.word	0x00003960


	//   ....[62]....
        /*059c*/ 	.word	0x00003970


	//   ....[63]....
        /*05a0*/ 	.word	0x00003980


	//   ....[64]....
        /*05a4*/ 	.word	0x00003990


	//   ....[65]....
        /*05a8*/ 	.word	0x000039a0


	//   ....[66]....
        /*05ac*/ 	.word	0x000039b0


	//   ....[67]....
        /*05b0*/ 	.word	0x000039c0


	//   ....[68]....
        /*05b4*/ 	.word	0x000039d0


	//   ....[69]....
        /*05b8*/ 	.word	0x000039e0


	//   ....[70]....
        /*05bc*/ 	.word	0x00005ea0


	//   ....[71]....
        /*05c0*/ 	.word	0x00005ee0


	//   ....[72]....
        /*05c4*/ 	.word	0x00005f70


	//   ....[73]....
        /*05c8*/ 	.word	0x000060a0


	//   ....[74]....
        /*05cc*/ 	.word	0x000060f0


	//   ....[75]....
        /*05d0*/ 	.word	0x00006110


	//   ....[76]....
        /*05d4*/ 	.word	0x00006120


	//   ....[77]....
        /*05d8*/ 	.word	0x00006180


	//   ....[78]....
        /*05dc*/ 	.word	0x000061c0


	//   ....[79]....
        /*05e0*/ 	.word	0x00006240


	//   ....[80]....
        /*05e4*/ 	.word	0x000062c0


	//   ....[81]....
        /*05e8*/ 	.word	0x000062e0


	//   ....[82]....
        /*05ec*/ 	.word	0x000062f0


	//   ....[83]....
        /*05f0*/ 	.word	0x00006310


	//   ....[84]....
        /*05f4*/ 	.word	0x00006320


	//   ....[85]....
        /*05f8*/ 	.word	0x00006330


	//   ....[86]....
        /*05fc*/ 	.word	0x00006370


	//   ....[87]....
        /*0600*/ 	.word	0x000063e0


	//   ....[88]....
        /*0604*/ 	.word	0x00006550


	//   ....[89]....
        /*0608*/ 	.word	0x00006650


	//   ....[90]....
        /*060c*/ 	.word	0x00006680


	//   ....[91]....
        /*0610*/ 	.word	0x000066b0


	//   ....[92]....
        /*0614*/ 	.word	0x000066e0


	//   ....[93]....
        /*0618*/ 	.word	0x000067f0


	//   ....[94]....
        /*061c*/ 	.word	0x00006850


	//   ....[95]....
        /*0620*/ 	.word	0x00006890


	//   ....[96]....
        /*0624*/ 	.word	0x000068d0


	//   ....[97]....
        /*0628*/ 	.word	0x00006950


	//   ....[98]....
        /*062c*/ 	.word	0x00006a00


	//   ....[99]....
        /*0630*/ 	.word	0x00006aa0


	//   ....[100]....
        /*0634*/ 	.word	0x00006ab0


	//   ....[101]....
        /*0638*/ 	.word	0x00006ac0


	//   ....[102]....
        /*063c*/ 	.word	0x00006ad0


	//   ....[103]....
        /*0640*/ 	.word	0x00006ae0


	//   ....[104]....
        /*0644*/ 	.word	0x00006c40


	//   ....[105]....
        /*0648*/ 	.word	0x00006c70


	//   ....[106]....
        /*064c*/ 	.word	0x00006c90


	//   ....[107]....
        /*0650*/ 	.word	0x00006ca0


	//   ....[108]....
        /*0654*/ 	.word	0x00006cb0


	//   ....[109]....
        /*0658*/ 	.word	0x00006cc0


	//   ....[110]....
        /*065c*/ 	.word	0x00006cd0


	//   ....[111]....
        /*0660*/ 	.word	0x00006ce0


	//   ....[112]....
        /*0664*/ 	.word	0x00006cf0


	//   ....[113]....
        /*0668*/ 	.word	0x00006da0


	//   ....[114]....
        /*066c*/ 	.word	0x00006e20


	//   ....[115]....
        /*0670*/ 	.word	0x00006e60


	//   ....[116]....
        /*0674*/ 	.word	0x00006e90


	//   ....[117]....
        /*0678*/ 	.word	0x00006eb0


	//   ....[118]....
        /*067c*/ 	.word	0x00006ed0


	//   ....[119]....
        /*0680*/ 	.word	0x00006ee0


	//   ....[120]....
        /*0684*/ 	.word	0x00006ef0


	//   ....[121]....
        /*0688*/ 	.word	0x00006f00


	//   ....[122]....
        /*068c*/ 	.word	0x00006f20


	//   ....[123]....
        /*0690*/ 	.word	0x00006f30


	//   ....[124]....
        /*0694*/ 	.word	0x00006f40


	//   ....[125]....
        /*0698*/ 	.word	0x00006f70


	//   ....[126]....
        /*069c*/ 	.word	0x00006f80


	//   ....[127]....
        /*06a0*/ 	.word	0x00006fa0


	//   ....[128]....
        /*06a4*/ 	.word	0x00006fb0


	//   ....[129]....
        /*06a8*/ 	.word	0x00006fd0


	//   ....[130]....
        /*06ac*/ 	.word	0x00006fe0


	//   ....[131]....
        /*06b0*/ 	.word	0x00007000


	//   ....[132]....
        /*06b4*/ 	.word	0x00007010


	//   ....[133]....
        /*06b8*/ 	.word	0x00007030


	//   ....[134]....
        /*06bc*/ 	.word	0x00009570


	//   ....[135]....
        /*06c0*/ 	.word	0x0000a300


	//   ....[136]....
        /*06c4*/ 	.word	0x0000aad0


	//   ....[137]....
        /*06c8*/ 	.word	0x0000ae00


	//   ....[138]....
        /*06cc*/ 	.word	0x0000b1c0


	//   ....[139]....
        /*06d0*/ 	.word	0x0000b470


	//   ....[140]....
        /*06d4*/ 	.word	0x0000b730


	//   ....[141]....
        /*06d8*/ 	.word	0x0000b9a0


	//   ....[142]....
        /*06dc*/ 	.word	0x0000db00


	//   ....[143]....
        /*06e0*/ 	.word	0x0000dcf0


	//   ....[144]....
        /*06e4*/ 	.word	0x0000dd60


	//   ....[145]....
        /*06e8*/ 	.word	0x0000ddd0


	//----- nvinfo : EIATTR_REG_RECONFIG
	.align		4
.L_1562:
        /*06ec*/ 	.byte	0x01, 0x54
	.zero		2


	//----- nvinfo : EIATTR_SYSCALL_OFFSETS
	.align		4
        /*06f0*/ 	.byte	0x04, 0x46
        /*06f2*/ 	.short	(.L_1564 - .L_1563)


	//   ....[0]....
.L_1563:
        /*06f4*/ 	.word	0x00000dd0


	//   ....[1]....
        /*06f8*/ 	.word	0x00000ec0


	//   ....[2]....
        /*06fc*/ 	.word	0x00001020


	//   ....[3]....
        /*0700*/ 	.word	0x00001110


	//   ....[4]....
        /*0704*/ 	.word	0x00008de0


	//   ....[5]....
        /*0708*/ 	.word	0x00008f10


	//   ....[6]....
        /*070c*/ 	.word	0x00009030


	//   ....[7]....
        /*0710*/ 	.word	0x00009150


	//----- nvinfo : EIATTR_MBARRIER_INSTR_OFFSETS
	.align		4
.L_1564:
        /*0714*/ 	.byte	0x04, 0x39
        /*0716*/ 	.short	(.L_1566 - .L_1565)


	//   ....[0]....
.L_1565:
        /*0718*/ 	.word	0x000002c0
        /*071c*/ 	.word	0x000000ff
        /*0720*/ 	.word	0x00030c00
        /*0724*/ 	.short	0x0100
        /*0726*/ 	.byte	0x06
	.zero		1


	//   ....[1]....
        /*0728*/ 	.word	0x000003b0
        /*072c*/ 	.word	0x000000ff
        /*0730*/ 	.word	0x00030c10
        /*0734*/ 	.short	0x0100
        /*0736*/ 	.byte	0x08
	.zero		1


	//   ....[2]....
        /*0738*/ 	.word	0x000003c0
        /*073c*/ 	.word	0x000000ff
        /*0740*/ 	.word	0x00030c20
        /*0744*/ 	.short	0x0100
        /*0746*/ 	.byte	0x08
	.zero		1


	//   ....[3]....
        /*0748*/ 	.word	0x000003d0
        /*074c*/ 	.word	0x000000ff
        /*0750*/ 	.word	0x00030c18
        /*0754*/ 	.short	0x0100
        /*0756*/ 	.byte	0x08
	.zero		1


	//   ....[4]....
        /*0758*/ 	.word	0x000003e0
        /*075c*/ 	.word	0x000000ff
        /*0760*/ 	.word	0x00030c28
        /*0764*/ 	.short	0x0100
        /*0766*/ 	.byte	0x08
	.zero		1


	//   ....[5]....
        /*0768*/ 	.word	0x00000510
        /*076c*/ 	.word	0x000000ff
        /*0770*/ 	.word	0x00030c30
        /*0774*/ 	.short	0x0100
        /*0776*/ 	.byte	0x08
	.zero		1


	//   ....[6]....
        /*0778*/ 	.word	0x00000520
        /*077c*/ 	.word	0x000000ff
        /*0780*/ 	.word	0x00030c40
        /*0784*/ 	.short	0x0100
        /*0786*/ 	.byte	0x08
	.zero		1


	//   ....[7]....
        /*0788*/ 	.word	0x00000530
        /*078c*/ 	.word	0x000000ff
        /*0790*/ 	.word	0x00030c38
        /*0794*/ 	.short	0x0100
        /*0796*/ 	.byte	0x08
	.zero		1


	//   ....[8]....
        /*0798*/ 	.word	0x00000540
        /*079c*/ 	.word	0x000000ff
        /*07a0*/ 	.word	0x00030c48
        /*07a4*/ 	.short	0x0100
        /*07a6*/ 	.byte	0x08
	.zero		1


	//   ....[9]....
        /*07a8*/ 	.word	0x000011f0
        /*07ac*/ 	.word	0x000000ec
        /*07b0*/ 	.word	0x00030c00
        /*07b4*/ 	.short	0x010a
        /*07b6*/ 	.byte	0x3f
	.zero		1


	//   ....[10]....
        /*07b8*/ 	.word	0x00001270
        /*07bc*/ 	.word	0x000000ec
        /*07c0*/ 	.word	0x00030c00
        /*07c4*/ 	.short	0x010a
        /*07c6*/ 	.byte	0x3f
	.zero		1


	//   ....[11]....
        /*07c8*/ 	.word	0x00001b70
        /*07cc*/ 	.word	0x00000006
        /*07d0*/ 	.word	0x00030c10
        /*07d4*/ 	.short	0x010a
        /*07d6*/ 	.byte	0x3f
	.zero		1


	//   ....[12]....
        /*07d8*/ 	.word	0x00001be0
        /*07dc*/ 	.word	0x00000006
        /*07e0*/ 	.word	0x00030c10
        /*07e4*/ 	.short	0x010a
        /*07e6*/ 	.byte	0x3f
	.zero		1


	//   ....[13]....
        /*07e8*/ 	.word	0x00002000
        /*07ec*/ 	.word	0x00000006
        /*07f0*/ 	.word	0x00030c30
        /*07f4*/ 	.short	0x010a
        /*07f6*/ 	.byte	0x3f
	.zero		1


	//   ....[14]....
        /*07f8*/ 	.word	0x000020a0
        /*07fc*/ 	.word	0x00000006
        /*0800*/ 	.word	0x00030c30
        /*0804*/ 	.short	0x010a
        /*0806*/ 	.byte	0x3f
	.zero		1


	//   ....[15]....
        /*0808*/ 	.word	0x00004c60
        /*080c*/ 	.word	0x00000005
        /*0810*/ 	.word	0x00000000
        /*0814*/ 	.short	0x0101
        /*0816*/ 	.byte	0x3f
	.zero		1


	//   ....[16]....
        /*0818*/ 	.word	0x000050b0
        /*081c*/ 	.word	0x00000006
        /*0820*/ 	.word	0x00000000
        /*0824*/ 	.short	0x0101
        /*0826*/ 	.byte	0x3f
	.zero		1


	//   ....[17]....
        /*0828*/ 	.word	0x000058d0
        /*082c*/ 	.word	0x00000007
        /*0830*/ 	.word	0x00030c10
        /*0834*/ 	.short	0x010a
        /*0836*/ 	.byte	0x3f
	.zero		1


	//   ....[18]....
        /*0838*/ 	.word	0x00005950
        /*083c*/ 	.word	0x00000007
        /*0840*/ 	.word	0x00030c10
        /*0844*/ 	.short	0x010a
        /*0846*/ 	.byte	0x3f
	.zero		1


	//   ....[19]....
        /*0848*/ 	.word	0x00005d60
        /*084c*/ 	.word	0x00000007
        /*0850*/ 	.word	0x00030c30
        /*0854*/ 	.short	0x010a
        /*0856*/ 	.byte	0x3f
	.zero		1


	//   ....[20]....
        /*0858*/ 	.word	0x00005df0
        /*085c*/ 	.word	0x00000007
        /*0860*/ 	.word	0x00030c30
        /*0864*/ 	.short	0x010a
        /*0866*/ 	.byte	0x3f
	.zero		1


	//   ....[21]....
        /*0868*/ 	.word	0x000085b0
        /*086c*/ 	.word	0x00000008
        /*0870*/ 	.word	0x00000000
        /*0874*/ 	.short	0x0101
        /*0876*/ 	.byte	0x3f
	.zero		1


	//   ....[22]....
        /*0878*/ 	.word	0x00008a10
        /*087c*/ 	.word	0x00000007
        /*0880*/ 	.word	0x00000000
        /*0884*/ 	.short	0x0101
        /*0886*/ 	.byte	0x3f
	.zero		1


	//   ....[23]....
        /*0888*/ 	.word	0x0000c1b0
        /*088c*/ 	.word	0x00000000
        /*0890*/ 	.word	0x00030c20
        /*0894*/ 	.short	0x010a
        /*0896*/ 	.byte	0x3f
	.zero		1


	//   ....[24]....
        /*0898*/ 	.word	0x0000c700
        /*089c*/ 	.word	0x00000000
        /*08a0*/ 	.word	0x00030c40
        /*08a4*/ 	.short	0x010a
        /*08a6*/ 	.byte	0x3f
	.zero		1


	//   ....[25]....
        /*08a8*/ 	.word	0x0000c960
        /*08ac*/ 	.word	0x00000000
        /*08b0*/ 	.word	0x00030c28
        /*08b4*/ 	.short	0x010a
        /*08b6*/ 	.byte	0x3f
	.zero		1


	//   ....[26]....
        /*08b8*/ 	.word	0x0000cbc0
        /*08bc*/ 	.word	0x00000000
        /*08c0*/ 	.word	0x00030c48
        /*08c4*/ 	.short	0x010a
        /*08c6*/ 	.byte	0x3f
	.zero		1


	//   ....[27]....
        /*08c8*/ 	.word	0x0000cdd0
        /*08cc*/ 	.word	0x00000000
        /*08d0*/ 	.word	0x00030c20
        /*08d4*/ 	.short	0x010a
        /*08d6*/ 	.byte	0x3f
	.zero		1


	//   ....[28]....
        /*08d8*/ 	.word	0x0000d080
        /*08dc*/ 	.word	0x00000000
        /*08e0*/ 	.word	0x00030c40
        /*08e4*/ 	.short	0x010a
        /*08e6*/ 	.byte	0x3f
	.zero		1


	//   ....[29]....
        /*08e8*/ 	.word	0x0000d2b0
        /*08ec*/ 	.word	0x00000000
        /*08f0*/ 	.word	0x00030c28
        /*08f4*/ 	.short	0x010a
        /*08f6*/ 	.byte	0x3f
	.zero		1


	//   ....[30]....
        /*08f8*/ 	.word	0x0000d560
        /*08fc*/ 	.word	0x00000004
        /*0900*/ 	.word	0x00030c40
        /*0904*/ 	.short	0x010a
        /*0906*/ 	.byte	0x3f
	.zero		1


	//   ....[31]....
        /*0908*/ 	.word	0x0000d980
        /*090c*/ 	.word	0x00000007
        /*0910*/ 	.word	0x00000000
        /*0914*/ 	.short	0x010a
        /*0916*/ 	.byte	0x3f
	.zero		1


	//   ....[32]....
        /*0918*/ 	.word	0x0000d9d0
        /*091c*/ 	.word	0x00000003
        /*0920*/ 	.word	0x00000000
        /*0924*/ 	.short	0x010a
        /*0926*/ 	.byte	0x3f
	.zero		1


	//   ....[33]....
        /*0928*/ 	.word	0x0000da30
        /*092c*/ 	.word	0x00000005
        /*0930*/ 	.word	0x00000000
        /*0934*/ 	.short	0x010a
        /*0936*/ 	.byte	0x3f
	.zero		1


	//   ....[34]....
        /*0938*/ 	.word	0x0000da60
        /*093c*/ 	.word	0x00000003
        /*0940*/ 	.word	0x00000000
        /*0944*/ 	.short	0x010a
        /*0946*/ 	.byte	0x3f
	.zero		1


	//   ....[35]....
        /*0948*/ 	.word	0x0000db30
        /*094c*/ 	.word	0x000000ec
        /*0950*/ 	.word	0x00030c00
        /*0954*/ 	.short	0x010a
        /*0956*/ 	.byte	0x3f
	.zero		1


	//   ....[36]....
        /*0958*/ 	.word	0x0000db80
        /*095c*/ 	.word	0x00000006
        /*0960*/ 	.word	0x00030c10
        /*0964*/ 	.short	0x010a
        /*0966*/ 	.byte	0x3f
	.zero		1


	//   ....[37]....
        /*0968*/ 	.word	0x0000dbd0
        /*096c*/ 	.word	0x00000006
        /*0970*/ 	.word	0x00030c30
        /*0974*/ 	.short	0x010a
        /*0976*/ 	.byte	0x3f
	.zero		1


	//   ....[38]....
        /*0978*/ 	.word	0x0000dc20
        /*097c*/ 	.word	0x00000007
        /*0980*/ 	.word	0x00030c10
        /*0984*/ 	.short	0x010a
        /*0986*/ 	.byte	0x3f
	.zero		1


	//   ....[39]....
        /*0988*/ 	.word	0x0000dc70
        /*098c*/ 	.word	0x00000007
        /*0990*/ 	.word	0x00030c30
        /*0994*/ 	.short	0x010a
        /*0996*/ 	.byte	0x3f
	.zero		1


	//   ....[40]....
        /*0998*/ 	.word	0x0000de10
        /*099c*/ 	.word	0x00000000
        /*09a0*/ 	.word	0x00030c20
        /*09a4*/ 	.short	0x010a
        /*09a6*/ 	.byte	0x3f
	.zero		1


	//   ....[41]....
        /*09a8*/ 	.word	0x0000de60
        /*09ac*/ 	.word	0x00000000
        /*09b0*/ 	.word	0x00030c40
        /*09b4*/ 	.short	0x010a
        /*09b6*/ 	.byte	0x3f
	.zero		1


	//   ....[42]....
        /*09b8*/ 	.word	0x0000deb0
        /*09bc*/ 	.word	0x00000000
        /*09c0*/ 	.word	0x00030c28
        /*09c4*/ 	.short	0x010a
        /*09c6*/ 	.byte	0x3f
	.zero		1


	//   ....[43]....
        /*09c8*/ 	.word	0x0000df00
        /*09cc*/ 	.word	0x00000000
        /*09d0*/ 	.word	0x00030c48
        /*09d4*/ 	.short	0x010a
        /*09d6*/ 	.byte	0x3f
	.zero		1


	//   ....[44]....
        /*09d8*/ 	.word	0x0000df60
        /*09dc*/ 	.word	0x00000000
        /*09e0*/ 	.word	0x00030c20
        /*09e4*/ 	.short	0x010a
        /*09e6*/ 	.byte	0x3f
	.zero		1


	//   ....[45]....
        /*09e8*/ 	.word	0x0000dfb0
        /*09ec*/ 	.word	0x00000000
        /*09f0*/ 	.word	0x00030c40
        /*09f4*/ 	.short	0x010a
        /*09f6*/ 	.byte	0x3f
	.zero		1


	//   ....[46]....
        /*09f8*/ 	.word	0x0000e000
        /*09fc*/ 	.word	0x00000000
        /*0a00*/ 	.word	0x00030c28
        /*0a04*/ 	.short	0x010a
        /*0a06*/ 	.byte	0x3f
	.zero		1


	//   ....[47]....
        /*0a08*/ 	.word	0x0000e050
        /*0a0c*/ 	.word	0x00000004
        /*0a10*/ 	.word	0x00030c40
        /*0a14*/ 	.short	0x010a
        /*0a16*/ 	.byte	0x3f
	.zero		1


	//   ....[48]....
        /*0a18*/ 	.word	0x0000e120
        /*0a1c*/ 	.word	0x00000007
        /*0a20*/ 	.word	0x00000000
        /*0a24*/ 	.short	0x010a
        /*0a26*/ 	.byte	0x3f
	.zero		1


	//   ....[49]....
        /*0a28*/ 	.word	0x0000e170
        /*0a2c*/ 	.word	0x00000003
        /*0a30*/ 	.word	0x00000000
        /*0a34*/ 	.short	0x010a
        /*0a36*/ 	.byte	0x3f
	.zero		1


	//   ....[50]....
        /*0a38*/ 	.word	0x0000e1c0
        /*0a3c*/ 	.word	0x00000005
        /*0a40*/ 	.word	0x00000000
        /*0a44*/ 	.short	0x010a
        /*0a46*/ 	.byte	0x3f
	.zero		1


	//----- nvinfo : EIATTR_NUM_MBARRIERS
	.align		4
.L_1566:
        /*0a48*/ 	.byte	0x03, 0x38
        /*0a4a*/ 	.short	0x0009


	//----- nvinfo : EIATTR_EXIT_INSTR_OFFSETS
	.align		4
        /*0a4c*/ 	.byte	0x04, 0x1c
        /*0a4e*/ 	.short	(.L_1568 - .L_1567)


	//   ....[0]....
.L_1567:
        /*0a50*/ 	.word	0x0000dab0


	//----- nvinfo : EIATTR_MAX_THREADS
	.align		4
.L_1568:
        /*0a54*/ 	.byte	0x04, 0x05
        /*0a56*/ 	.short	(.L_1570 - .L_1569)
.L_1569:
        /*0a58*/ 	.word	0x00000180
        /*0a5c*/ 	.word	0x00000001
        /*0a60*/ 	.word	0x00000001


	//----- nvinfo : EIATTR_CRS_STACK_SIZE
	.align		4
.L_1570:
        /*0a64*/ 	.byte	0x04, 0x1e
        /*0a66*/ 	.short	(.L_1572 - .L_1571)
.L_1571:
        /*0a68*/ 	.word	0x00000000


	//----- nvinfo : EIATTR_CBANK_PARAM_SIZE
	.align		4
.L_1572:
        /*0a6c*/ 	.byte	0x03, 0x19
        /*0a6e*/ 	.short	0x0970


	//----- nvinfo : EIATTR_PARAM_CBANK
	.align		4
        /*0a70*/ 	.byte	0x04, 0x0a
        /*0a72*/ 	.short	(.L_1574 - .L_1573)
	.align		4
.L_1573:
        /*0a74*/ 	.word	index@(.nv.constant0._ZN7cutlass13device_kernelIN5flash11enable_sm90INS1_16FlashAttnBwdSm90INS1_25CollectiveMainloopBwdSm90ILi2ELi2ELi2EN4cute5tupleIJNS5_1CILi1EEES8_S8_EEENS6_IJNS7_ILi128EEESA_NS7_ILi64EEEEEENS_6half_tEfNS_4arch4Sm90ELb1ELb0ELb0ELb0ELb1ELb1ELb0ELb0ELi2ELi1ELi2ELi2ELb0EEENS1_21CollectiveEpilogueBwdISC_SD_SF_Li256ELb0ELb0ELi1EEENS1_25SingleTileBwdLPTSchedulerILb0ELi128ELb1EEEEEEEEEvNT_6ParamsE)
        /*0a78*/ 	.short	0x0210
        /*0a7a*/ 	.short	0x0970


	//----- nvinfo : EIATTR_SW_WAR
	.align		4
.L_1574:
        /*0a7c*/ 	.byte	0x04, 0x36
        /*0a7e*/ 	.short	(.L_1576 - .L_1575)
.L_1575:
        /*0a80*/ 	.word	0x00000008
.L_1576:


//--------------------- .nv.info._ZN7cutlass13device_kernelIN5flash11enable_sm90INS1_16FlashAttnBwdSm90INS1_25CollectiveMainloopBwdSm90ILi2ELi2ELi2EN4cute5tupleIJNS5_1CILi1EEES8_S8_EEENS6_IJNS7_ILi128EEESA_NS7_ILi64EEEEEENS_6half_tEfNS_4arch4Sm90ELb1ELb0ELb0ELb0ELb0ELb1ELb0ELb0ELi2ELi1ELi2ELi2ELb0EEENS1_24CollectiveEpilogueBwdGQAISC_fSF_Li256ELb0ELb0EEENS1_25SingleTileBwdLPTSchedulerILb0ELi128ELb0EEEEEEEEEvNT_6ParamsE --------------------------
	.section	.nv.info._ZN7cutlass13device_kernelIN5flash11enable_sm90INS1_16FlashAttnBwdSm90INS1_25CollectiveMainloopBwdSm90ILi2ELi2ELi2EN4cute5tupleIJNS5_1CILi1EEES8_S8_EEENS6_IJNS7_ILi128EEESA_NS7_ILi64EEEEEENS_6half_tEfNS_4arch4Sm90ELb1ELb0ELb0ELb0ELb0ELb1ELb0ELb0ELi2ELi1ELi2ELi2ELb0EEENS1_24CollectiveEpilogueBwdGQAISC_fSF_Li256ELb0ELb0EEENS1_25SingleTileBwdLPTSchedulerILb0ELi128ELb0EEEEEEEEEvNT_6ParamsE,"",@"SHT_CUDA_INFO"
	.sectionflags	@""
	.align	4


	//----- nvinfo : EIATTR_CUDA_API_VERSION
	.align		4
        /*0000*/ 	.byte	0x04, 0x37
        /*0002*/ 	.short	(.L_1578 - .L_1577)
.L_1577:
        /*0004*/ 	.word	0x00000082


	//----- nvinfo : EIATTR_KPARAM_INFO
	.align		4
.L_1578:
        /*0008*/ 	.byte	0x04, 0x17
        /*000a*/ 	.short	(.L_1580 - .L_1579)
.L_1579:
        /*000c*/ 	.word	0x00000000
        /*0010*/ 	.short	0x0000
        /*0012*/ 	.short	0x0070
        /*0014*/ 	.byte	0x00, 0xf0, 0x01, 0x1c


	//----- nvinfo : EIATTR_SPARSE_MMA_MASK
	.align		4
.L_1580:
        /*0018*/ 	.byte	0x03, 0x50
        /*001a*/ 	.short	0x0000


	//----- nvinfo : EIATTR_MAXREG_COUNT
	.align		4
        /*001c*/ 	.byte	0x03, 0x1b
        /*001e*/ 	.short	0x00a8


	//----- nvinfo : EIATTR_NUM_BARRIERS
	.align		4
        /*0020*/ 	.byte	0x02, 0x4c
        /*0022*/ 	.byte	0x10
	.zero		1


	//----- nvinfo : EIATTR_EXTERNS
	.align		4
        /*0024*/ 	.byte	0x04, 0x0f
        /*0026*/ 	.short	(.L_1582 - .L_1581)


	//   ....[0]....
	.align		4
.L_1581:
        /*0028*/ 	.word	index@(__assertfail)


	//----- nvinfo : EIATTR_ANNOTATIONS
	.align		4
.L_1582:
        /*002c*/ 	.byte	0x04, 0x55
        /*002e*/ 	.short	(.L_1584 - .L_1583)


	//   ....[0]....
.L_1583:
        /* <DEDUP_REMOVED lines=24> */


	//----- nvinfo : EIATTR_MERCURY_ISA_VERSION
	.align		4
.L_1584:
        /*0198*/ 	.byte	0x03, 0x5f
        /*019a*/ 	.short	0x0101


	//----- nvinfo : EIATTR_INT_WARP_WIDE_INSTR_OFFSETS
	.align		4
        /*019c*/ 	.byte	0x04, 0x31
        /*019e*/ 	.short	(.L_1586 - .L_1585)


	//   ....[0]....
.L_1585:
        /*01a0*/ 	.word	0x00000190


	//   ....[1]....
        /*01a4*/ 	.word	0x000001c0


	//----- nvinfo : EIATTR_COOP_GROUP_MASK_REGIDS
	.align		4
.L_1586:
        /*01a8*/ 	.byte	0x04, 0x29
        /*01aa*/ 	.short	(.L_1588 - .L_1587)


	//   ....[0]....
.L_1587:
        /*01ac*/ 	.word	0xffffffff


	//   ....[1]....
        /*01b0*/ 	.word	0xffffffff


	//   ....[2]....
        /*01b4*/ 	.word	0xffffffff


	//   ....[3]....
        /*01b8*/ 	.word	0xffffffff


	//   ....[4]....
        /*01bc*/ 	.word	0xffffffff


	//   ....[5]....
        /*01c0*/ 	.word	0xffffffff


	//   ....[6]....
        /*01c4*/ 	.word	0xffffffff


	//   ....[7]....
        /*01c8*/ 	.word	0xffffffff


	//   ....[8]....
        /*01cc*/ 	.word	0xffffffff


	//   ....[9]....
        /*01d0*/ 	.word	0xffffffff


	//   ....[10]....
        /*01d4*/ 	.word	0xffffffff


	//   ....[11]....
        /*01d8*/ 	.word	0xffffffff


	//   ....[12]....
        /*01dc*/ 	.word	0xffffffff


	//   ....[13]....
        /*01e0*/ 	.word	0xffffffff


	//   ....[14]....
        /*01e4*/ 	.word	0xffffffff


	//   ....[15]....
        /*01e8*/ 	.word	0xffffffff


	//   ....[16]....
        /*01ec*/ 	.word	0xffffffff


	//   ....[17]....
        /*01f0*/ 	.word	0xffffffff


	//   ....[18]....
        /*01f4*/ 	.word	0xffffffff


	//   ....[19]....
        /*01f8*/ 	.word	0xffffffff


	//   ....[20]....
        /*01fc*/ 	.word	0xffffffff


	//   ....[21]....
        /*0200*/ 	.word	0xffffffff


	//   ....[22]....
        /*0204*/ 	.word	0xffffffff


	//   ....[23]....
        /*0208*/ 	.word	0xffffffff


	//   ....[24]....
        /*020c*/ 	.word	0xffffffff


	//   ....[25]....
        /*0210*/ 	.word	0xffffffff


	//   ....[26]....
        /*0214*/ 	.word	0xffffffff


	//   ....[27]....
        /*0218*/ 	.word	0xffffffff


	//   ....[28]....
        /*021c*/ 	.word	0xffffffff


	//   ....[29]....
        /*0220*/ 	.word	0xffffffff


	//   ....[30]....
        /*0224*/ 	.word	0xffffffff


	//   ....[31]....
        /*0228*/ 	.word	0xffffffff


	//   ....[32]....
        /*022c*/ 	.word	0xffffffff


	//   ....[33]....
        /*0230*/ 	.word	0xffffffff


	//   ....[34]....
        /*0234*/ 	.word	0xffffffff


	//   ....[35]....
        /*0238*/ 	.word	0xffffffff


	//   ....[36]....
        /*023c*/ 	.word	0xffffffff


	//   ....[37]....
        /*0240*/ 	.word	0xffffffff


	//   ....[38]....
        /*0244*/ 	.word	0xffffffff


	//   ....[39]....
        /*0248*/ 	.word	0xffffffff


	//   ....[40]....
        /*024c*/ 	.word	0xffffffff


	//   ....[41]....
        /*0250*/ 	.word	0xffffffff


	//   ....[42]....
        /*0254*/ 	.word	0xffffffff


	//   ....[43]....
        /*0258*/ 	.word	0xffffffff


	//   ....[44]....
        /*025c*/ 	.word	0xffffffff


	//   ....[45]....
        /*0260*/ 	.word	0xffffffff


	//   ....[46]....
        /*0264*/ 	.word	0xffffffff


	//   ....[47]....
        /*0268*/ 	.word	0xffffffff


	//   ....[48]....
        /*026c*/ 	.word	0xffffffff


	//   ....[49]....
        /*0270*/ 	.word	0xffffffff


	//   ....[50]....
        /*0274*/ 	.word	0xffffffff


	//   ....[51]....
        /*0278*/ 	.word	0xffffffff


	//   ....[52]....
        /*027c*/ 	.word	0xffffffff


	//   ....[53]....
        /*0280*/ 	.word	0xffffffff


	//   ....[54]....
        /*0284*/ 	.word	0xffffffff


	//   ....[55]....
        /*0288*/ 	.word	0xffffffff


	//   ....[56]....
        /*028c*/ 	.word	0xffffffff


	//   ....[57]....
        /*0290*/ 	.word	0xffffffff


	//   ....[58]....
        /*0294*/ 	.word	0xffffffff


	//   ....[59]....
        /*0298*/ 	.word	0xffffffff


	//   ....[60]....
        /*029c*/ 	.word	0xffffffff


	//   ....[61]....
        /*02a0*/ 	.word	0xffffffff


	//   ....[62]....
        /*02a4*/ 	.word	0xffffffff


	//   ....[63]....
        /*02a8*/ 	.word	0xffffffff


	//   ....[64]....
        /*02ac*/ 	.word	0xffffffff


	//   ....[65]....
        /*02b0*/ 	.word	0xffffffff


	//   ....[66]....
        /*02b4*/ 	.word	0xffffffff


	//   ....[67]....
        /*02b8*/ 	.word	0xffffffff


	//   ....[68]....
        /*02bc*/ 	.word	0xffffffff


	//   ....[69]....
        /*02c0*/ 	.word	0xffffffff


	//   ....[70]....
        /*02c4*/ 	.word	0xffffffff


	//   ....[71]....
        /*02c8*/ 	.word	0xffffffff


	//   ....[72]....
        /*02cc*/ 	.word	0xffffffff


	//   ....[73]....
        /*02d0*/ 	.word	0xffffffff


	//   ....[74]....
        /*02d4*/ 	.word	0xffffffff


	//   ....[75]....
        /*02d8*/ 	.word	0xffffffff


	//   ....[76]....
        /*02dc*/ 	.word	0xffffffff


	//   ....[77]....
        /*02e0*/ 	.word	0xffffffff


	//   ....[78]....
        /*02e4*/ 	.word	0xffffffff


	//   ....[79]....
        /*02e8*/ 	.word	0xffffffff


	//   ....[80]....
        /*02ec*/ 	.word	0xffffffff


	//   ....[81]....
        /*02f0*/ 	.word	0xffffffff


	//   ....[82]....
        /*02f4*/ 	.word	0xffffffff


	//   ....[83]....
        /*02f8*/ 	.word	0xffffffff


	//   ....[84]....
        /*02fc*/ 	.word	0xffffffff


	//   ....[85]....
        /*0300*/ 	.word	0xffffffff


	//   ....[86]....
        /*0304*/ 	.word	0xffffffff


	//   ....[87]....
        /*0308*/ 	.word	0xffffffff


	//   ....[88]....
        /*030c*/ 	.word	0xffffffff


	//   ....[89]....
        /*0310*/ 	.word	0xffffffff


	//   ....[90]....
        /*0314*/ 	.word	0xffffffff


	//   ....[91]....
        /*0318*/ 	.word	0xffffffff


	//   ....[92]....
        /*031c*/ 	.word	0xffffffff


	//   ....[93]....
        /*0320*/ 	.word	0xffffffff


	//   ....[94]....
        /*0324*/ 	.word	0xffffffff


	//   ....[95]....
        /*0328*/ 	.word	0xffffffff


	//   ....[96]....
        /*032c*/ 	.word	0xffffffff


	//   ....[97]....
        /*0330*/ 	.word	0xffffffff


	//   ....[98]....
        /*0334*/ 	.word	0xffffffff


	//   ....[99]....
        /*0338*/ 	.word	0xffffffff


	//   ....[100]....
        /*033c*/ 	.word	0xffffffff


	//   ....[101]....
        /*0340*/ 	.word	0xffffffff


	//   ....[102]....
        /*0344*/ 	.word	0xffffffff


	//   ....[103]....
        /*0348*/ 	.word	0xffffffff


	//   ....[104]....
        /*034c*/ 	.word	0xffffffff


	//   ....[105]....
        /*0350*/ 	.word	0xffffffff


	//   ....[106]....
        /*0354*/ 	.word	0xffffffff


	//   ....[107]....
        /*0358*/ 	.word	0xffffffff


	//   ....[108]....
        /*035c*/ 	.word	0xffffffff


	//   ....[109]....
        /*0360*/ 	.word	0xffffffff


	//   ....[110]....
        /*0364*/ 	.word	0xffffffff


	//   ....[111]....
        /*0368*/ 	.word	0xffffffff


	//   ....[112]....
        /*036c*/ 	.word	0xffffffff


	//   ....[113]....
        /*0370*/ 	.word	0xffffffff


	//   ....[114]....
        /*0374*/ 	.word	0xffffffff


	//   ....[115]....
        /*0378*/ 	.word	0xffffffff


	//   ....[116]....
        /*037c*/ 	.word	0xffffffff


	//   ....[117]....
        /*0380*/ 	.word	0xffffffff


	//   ....[118]....
        /*0384*/ 	.word	0xffffffff


	//   ....[119]....
        /*0388*/ 	.word	0xffffffff


	//   ....[120]....
        /*038c*/ 	.word	0xffffffff


	//   ....[121]....
        /*0390*/ 	.word	0xffffffff


	//   ....[122]....
        /*0394*/ 	.word	0xffffffff


	//   ....[123]....
        /*0398*/ 	.word	0xffffffff


	//   ....[124]....
        /*039c*/ 	.word	0xffffffff


	//   ....[125]....
        /*03a0*/ 	.word	0xffffffff


	//   ....[126]....
        /*03a4*/ 	.word	0xffffffff


	//   ....[127]....
        /*03a8*/ 	.word	0xffffffff


	//   ....[128]....
        /*03ac*/ 	.word	0xffffffff


	//   ....[129]....
        /*03b0*/ 	.word	0xffffffff


	//   ....[130]....
        /*03b4*/ 	.word	0xffffffff


	//   ....[131]....
        /*03b8*/ 	.word	0xffffffff


	//   ....[132]....
        /*03bc*/ 	.word	0xffffffff


	//   ....[133]....
        /*03c0*/ 	.word	0xffffffff


	//   ....[134]....
        /*03c4*/ 	.word	0xffffffff


	//   ....[135]....
        /*03c8*/ 	.word	0x0500000f


	//----- nvinfo : EIATTR_COOP_GROUP_INSTR_OFFSETS
	.align		4
.L_1588:
        /*03cc*/ 	.byte	0x04, 0x28
        /*03ce*/ 	.short	(.L_1590 - .L_1589)


	//   ....[0]....
.L_1589:
        /*03d0*/ 	.word	0x00000070


	//   ....[1]....
        /*03d4*/ 	.word	0x000001a0


	//   ....[2]....
        /*03d8*/ 	.word	0x000001f0


	//   ....[3]....
        /*03dc*/ 	.word	0x000003e0


	//   ....[4]....
        /*03e0*/ 	.word	0x00000620


	//   ....[5]....
        /*03e4*/ 	.word	0x00001100


	//   ....[6]....
        /*03e8*/ 	.word	0x00002320


	//   ....[7]....
        /*03ec*/ 	.word	0x000023c0


	//   ....[8]....
        /*03f0*/ 	.word	0x00002470


	//   ....[9]....
        /*03f4*/ 	.word	0x000024b0


	//   ....[10]....
        /*03f8*/ 	.word	0x00002510


	//   ....[11]....
        /*03fc*/ 	.word	0x00002540


	//   ....[12]....
        /*0400*/ 	.word	0x00002570


	//   ....[13]....
        /*0404*/ 	.word	0x000025b0


	//   ....[14]....
        /*0408*/ 	.word	0x000025f0


	//   ....[15]....
        /*040c*/ 	.word	0x00002630


	//   ....[16]....
        /*0410*/ 	.word	0x00002670


	//   ....[17]....
        /*0414*/ 	.word	0x000026b0


	//   ....[18]....
        /*0418*/ 	.word	0x00002730


	//   ....[19]....
        /*041c*/ 	.word	0x00002920


	//   ....[20]....
        /*0420*/ 	.word	0x00002a50


	//   ....[21]....
        /*0424*/ 	.word	0x00002a90


	//   ....[22]....
        /*0428*/ 	.word	0x00002b30


	//   ....[23]....
        /*042c*/ 	.word	0x00002bc0


	//   ....[24]....
        /*0430*/ 	.word	0x00002c90


	//   ....[25]....
        /*0434*/ 	.word	0x00002d70


	//   ....[26]....
        /*0438*/ 	.word	0x00002db0


	//   ....[27]....
        /*043c*/ 	.word	0x00002e70


	//   ....[28]....
        /*0440*/ 	.word	0x00002eb0


	//   ....[29]....
        /*0444*/ 	.word	0x00002ef0


	//   ....[30]....
        /*0448*/ 	.word	0x00002f50


	//   ....[31]....
        /*044c*/ 	.word	0x00003030


	//   ....[32]....
        /*0450*/ 	.word	0x00003070


	//   ....[33]....
        /*0454*/ 	.word	0x00003160


	//   ....[34]....
        /*0458*/ 	.word	0x000031d0


	//   ....[35]....
        /*045c*/ 	.word	0x00003230


	//   ....[36]....
        /*0460*/ 	.word	0x00003270


	//   ....[37]....
        /*0464*/ 	.word	0x00003330


	//   ....[38]....
        /*0468*/ 	.word	0x00003600


	//   ....[39]....
        /*046c*/ 	.word	0x00003610


	//   ....[40]....
        /*0470*/ 	.word	0x00003630


	//   ....[41]....
        /*0474*/ 	.word	0x00003640


	//   ....[42]....
        /*0478*/ 	.word	0x00003660


	//   ....[43]....
        /*047c*/ 	.word	0x00003670


	//   ....[44]....
        /*0480*/ 	.word	0x00003680


	//   ....[45]....
        /*0484*/ 	.word	0x000036b0


	//   ....[46]....
        /*0488*/ 	.word	0x00003700


	//   ....[47]....
        /*048c*/ 	.word	0x00003730


	//   ....[48]....
        /*0490*/ 	.word	0x00003760


	//   ....[49]....
        /*0494*/ 	.word	0x00003790


	//   ....[50]....
        /*0498*/ 	.word	0x000037a0


	//   ....[51]....
        /*049c*/ 	.word	0x000037b0


	//   ....[52]....
        /*04a0*/ 	.word	0x000037e0


	//   ....[53]....
        /*04a4*/ 	.word	0x00003850


	//   ....[54]....
        /*04a8*/ 	.word	0x00003880


	//   ....[55]....
        /*04ac*/ 	.word	0x000038b0


	//   ....[56]....
        /*04b0*/ 	.word	0x000038e0


	//   ....[57]....
        /*04b4*/ 	.word	0x00003910


	//   ....[58]....
        /*04b8*/ 	.word	0x00003920


	//   ....[59]....
        /*04bc*/ 	.word	0x00003930


	//   ....[60]....
        /*04c0*/ 	.word	0x00003940


	//   ....[61]....
        /*04c4*/ 	.word	0x00003950


	//   ....[62]....
        /*04c8*/ 	.word	0x00003960


	//   ....[63]....
        /*04cc*/ 	.word	0x00003970


	//   ....[64]....
        /*04d0*/ 	.word	0x000039a0


	//   ....[65]....
        /*04d4*/ 	.word	0x000039b0


	//   ....[66]....
        /*04d8*/ 	.word	0x000039c0


	//   ....[67]....
        /*04dc*/ 	.word	0x000039d0


	//   ....[68]....
        /*04e0*/ 	.word	0x000039e0


	//   ....[69]....
        /*04e4*/ 	.word	0x000039f0


	//   ....[70]....
        /*04e8*/ 	.word	0x00006020


	//   ....[71]....
        /*04ec*/ 	.word	0x00006060


	//   ....[72]....
        /*04f0*/ 	.word	0x000060a0


	//   ....[73]....
        /*04f4*/ 	.word	0x000060e0


	//   ....[74]....
        /*04f8*/ 	.word	0x00006120


	//   ....[75]....
        /*04fc*/ 	.word	0x000062a0


	//   ....[76]....
        /*0500*/ 	.word	0x00006430


	//   ....[77]....
        /*0504*/ 	.word	0x00006470


	//   ....[78]....
        /*0508*/ 	.word	0x000064a0


	//   ....[79]....
        /*050c*/ 	.word	0x00006600


	//   ....[80]....
        /*0510*/ 	.word	0x000066c0


	//   ....[81]....
        /*0514*/ 	.word	0x000066e0


	//   ....[82]....
        /*0518*/ 	.word	0x00006780


	//   ....[83]....
        /*051c*/ 	.word	0x000067c0


	//   ....[84]....
        /*0520*/ 	.word	0x000067f0


	//   ....[85]....
        /*0524*/ 	.word	0x00006830


	//   ....[86]....
        /*0528*/ 	.word	0x00006850


	//   ....[87]....
        /*052c*/ 	.word	0x00006870


	//   ....[88]....
        /*0530*/ 	.word	0x000068a0


	//   ....[89]....
        /*0534*/ 	.word	0x000068e0


	//   ....[90]....
        /*0538*/ 	.word	0x00006930


	//   ....[91]....
        /*053c*/ 	.word	0x00006970


	//   ....[92]....
        /*0540*/ 	.word	0x00006a80


	//   ....[93]....
        /*0544*/ 	.word	0x00006b10


	//   ....[94]....
        /*0548*/ 	.word	0x00006b50


	//   ....[95]....
        /*054c*/ 	.word	0x00006b90


	//   ....[96]....
        /*0550*/ 	.word	0x00006bb0


	//   ....[97]....
        /*0554*/ 	.word	0x00006be0


	//   ....[98]....
        /*0558*/ 	.word	0x00006c60


	//   ....[99]....
        /*055c*/ 	.word	0x00006ca0


	//   ....[100]....
        /*0560*/ 	.word	0x00006ce0


	//   ....[101]....
        /*0564*/ 	.word	0x00006d60


	//   ....[102]....
        /*0568*/ 	.word	0x00007060


	//   ....[103]....
        /*056c*/ 	.word	0x00007070


	//   ....[104]....
        /*0570*/ 	.word	0x00007080


	//   ....[105]....
        /*0574*/ 	.word	0x00007090


	//   ....[106]....
        /*0578*/ 	.word	0x000070a0


	//   ....[107]....
        /*057c*/ 	.word	0x000070b0


	//   ....[108]....
        /*0580*/ 	.word	0x000070e0


	//   ....[109]....
        /*0584*/ 	.word	0x00007110


	//   ....[110]....
        /*0588*/ 	.word	0x00007150


	//   ....[111]....
        /*058c*/ 	.word	0x00007170


	//   ....[112]....
        /*0590*/ 	.word	0x000071b0


	//   ....[113]....
        /*0594*/ 	.word	0x000071d0


	//   ....[114]....
        /*0598*/ 	.word	0x00007210


	//   ....[115]....
        /*059c*/ 	.word	0x00007240


	//   ....[116]....
        /*05a0*/ 	.word	0x000072a0


	//   ....[117]....
        /*05a4*/ 	.word	0x000072d0


	//   ....[118]....
        /*05a8*/ 	.word	0x000072f0


	//   ....[119]....
        /*05ac*/ 	.word	0x00007300


	//   ....[120]....
        /*05b0*/ 	.word	0x00007360


	//   ....[121]....
        /*05b4*/ 	.word	0x000073a0


	//   ....[122]....
        /*05b8*/ 	.word	0x000073e0


	//   ....[123]....
        /*05bc*/ 	.word	0x000073f0


	//   ....[124]....
        /*05c0*/ 	.word	0x00007430


	//   ....[125]....
        /*05c4*/ 	.word	0x00007450


	//   ....[126]....
        /*05c8*/ 	.word	0x00007460


	//   ....[127]....
        /*05cc*/ 	.word	0x00007470


	//   ....[128]....
        /*05d0*/ 	.word	0x00007480


	//   ....[129]....
        /*05d4*/ 	.word	0x000074c0


	//   ....[130]....
        /*05d8*/ 	.word	0x00007500


	//   ....[131]....
        /*05dc*/ 	.word	0x00007540


	//   ....[132]....
        /*05e0*/ 	.word	0x00007560


	//   ....[133]....
        /*05e4*/ 	.word	0x00007590


	//   ....[134]....
        /*05e8*/ 	.word	0x000095e0


	//   ....[135]....
        /*05ec*/ 	.word	0x0000c2e0


	//----- nvinfo : EIATTR_REG_RECONFIG
	.align		4
.L_1590:
        /*05f0*/ 	.byte	0x01, 0x54
	.zero		2


	//----- nvinfo : EIATTR_SYSCALL_OFFSETS
	.align		4
        /*05f4*/ 	.byte	0x04, 0x46
        /*05f6*/ 	.short	(.L_1592 - .L_1591)


	//   ....[0]....
.L_1591:
        /*05f8*/ 	.word	0x00000d60


	//   ....[1]....
        /*05fc*/ 	.word	0x00000e50


	//   ....[2]....
        /*0600*/ 	.word	0x00000fb0


	//   ....[3]....
        /*0604*/ 	.word	0x000010a0


	//----- nvinfo : EIATTR_MBARRIER_INSTR_OFFSETS
	.align		4
.L_1592:
        /*0608*/ 	.byte	0x04, 0x39
        /*060a*/ 	.short	(.L_1594 - .L_1593)


	//   ....[0]....
.L_1593:
        /*060c*/ 	.word	0x00000290
        /*0610*/ 	.word	0x000000ff
        /*0614*/ 	.word	0x00030c00
        /*0618*/ 	.short	0x0100
        /*061a*/ 	.byte	0x06
	.zero		1


	//   ....[1]....
        /*061c*/ 	.word	0x00000390
        /*0620*/ 	.word	0x000000ff
        /*0624*/ 	.word	0x00030c10
        /*0628*/ 	.short	0x0100
        /*062a*/ 	.byte	0x08
	.zero		1


	//   ....[2]....
        /*062c*/ 	.word	0x000003a0
        /*0630*/ 	.word	0x000000ff
        /*0634*/ 	.word	0x00030c20
        /*0638*/ 	.short	0x0100
        /*063a*/ 	.byte	0x08
	.zero		1


	//   ....[3]....
        /*063c*/ 	.word	0x000003b0
        /*0640*/ 	.word	0x000000ff
        /*0644*/ 	.word	0x00030c18
        /*0648*/ 	.short	0x0100
        /*064a*/ 	.byte	0x08
	.zero		1


	//   ....[4]....
        /*064c*/ 	.word	0x000003c0
        /*0650*/ 	.word	0x000000ff
        /*0654*/ 	.word	0x00030c28
        /*0658*/ 	.short	0x0100
        /*065a*/ 	.byte	0x08
	.zero		1


	//   ....[5]....
        /*065c*/ 	.word	0x000004f0
        /*0660*/ 	.word	0x000000ff
        /*0664*/ 	.word	0x00030c30
        /*0668*/ 	.short	0x0100
        /*066a*/ 	.byte	0x08
	.zero		1


	//   ....[6]....
        /*066c*/ 	.word	0x00000500
        /*0670*/ 	.word	0x000000ff
        /*0674*/ 	.word	0x00030c40
        /*0678*/ 	.short	0x0100
        /*067a*/ 	.byte	0x08
	.zero		1


	//   ....[7]....
        /*067c*/ 	.word	0x00000510
        /*0680*/ 	.word	0x000000ff
        /*0684*/ 	.word	0x00030c38
        /*0688*/ 	.short	0x0100
        /*068a*/ 	.byte	0x08
	.zero		1


	//   ....[8]....
        /*068c*/ 	.word	0x00000520
        /*0690*/ 	.word	0x000000ff
        /*0694*/ 	.word	0x00030c48
        /*0698*/ 	.short	0x0100
        /*069a*/ 	.byte	0x08
	.zero		1


	//   ....[9]....
        /*069c*/ 	.word	0x00001140
        /*06a0*/ 	.word	0x000000ec
        /*06a4*/ 	.word	0x00030c00
        /*06a8*/ 	.short	0x010a
        /*06aa*/ 	.byte	0x3f
	.zero		1


	//   ....[10]....
        /*06ac*/ 	.word	0x00001270
        /*06b0*/ 	.word	0x000000ec
        /*06b4*/ 	.word	0x00030c00
        /*06b8*/ 	.short	0x010a
        /*06ba*/ 	.byte	0x3f
	.zero		1


	//   ....[11]....
        /*06bc*/ 	.word	0x00001d00
        /*06c0*/ 	.word	0x00000006
        /*06c4*/ 	.word	0x00030c10
        /*06c8*/ 	.short	0x010a
        /*06ca*/ 	.byte	0x3f
	.zero		1


	//   ....[12]....
        /*06cc*/ 	.word	0x00001d70
        /*06d0*/ 	.word	0x00000006
        /*06d4*/ 	.word	0x00030c10
        /*06d8*/ 	.short	0x010a
        /*06da*/ 	.byte	0x3f
	.zero		1


	//   ....[13]....
        /*06dc*/ 	.word	0x00002190
        /*06e0*/ 	.word	0x00000006
        /*06e4*/ 	.word	0x00030c30
        /*06e8*/ 	.short	0x010a
        /*06ea*/ 	.byte	0x3f
	.zero		1


	//   ....[14]....
        /*06ec*/ 	.word	0x00002210
        /*06f0*/ 	.word	0x00000006
        /*06f4*/ 	.word	0x00030c30
        /*06f8*/ 	.short	0x010a
        /*06fa*/ 	.byte	0x3f
	.zero		1


	//   ....[15]....
        /*06fc*/ 	.word	0x00004de0
        /*0700*/ 	.word	0x00000005
        /*0704*/ 	.word	0x00000000
        /*0708*/ 	.short	0x0101
        /*070a*/ 	.byte	0x3f
	.zero		1


	//   ....[16]....
        /*070c*/ 	.word	0x00005230
        /*0710*/ 	.word	0x00000006
        /*0714*/ 	.word	0x00000000
        /*0718*/ 	.short	0x0101
        /*071a*/ 	.byte	0x3f
	.zero		1


	//   ....[17]....
        /*071c*/ 	.word	0x00005a40
        /*0720*/ 	.word	0x00000007
        /*0724*/ 	.word	0x00030c10
        /*0728*/ 	.short	0x010a
        /*072a*/ 	.byte	0x3f
	.zero		1


	//   ....[18]....
        /*072c*/ 	.word	0x00005ac0
        /*0730*/ 	.word	0x00000007
        /*0734*/ 	.word	0x00030c10
        /*0738*/ 	.short	0x010a
        /*073a*/ 	.byte	0x3f
	.zero		1


	//   ....[19]....
        /*073c*/ 	.word	0x00005ed0
        /*0740*/ 	.word	0x00000007
        /*0744*/ 	.word	0x00030c30
        /*0748*/ 	.short	0x010a
        /*074a*/ 	.byte	0x3f
	.zero		1


	//   ....[20]....
        /*074c*/ 	.word	0x00005f60
        /*0750*/ 	.word	0x00000007
        /*0754*/ 	.word	0x00030c30
        /*0758*/ 	.short	0x010a
        /*075a*/ 	.byte	0x3f
	.zero		1


	//   ....[21]....
        /*075c*/ 	.word	0x00008710
        /*0760*/ 	.word	0x00000008
        /*0764*/ 	.word	0x00000000
        /*0768*/ 	.short	0x0101
        /*076a*/ 	.byte	0x3f
	.zero		1


	//   ....[22]....
        /*076c*/ 	.word	0x00008b80
        /*0770*/ 	.word	0x00000007
        /*0774*/ 	.word	0x00000000
        /*0778*/ 	.short	0x0101
        /*077a*/ 	.byte	0x3f
	.zero		1


	//   ....[23]....
        /*077c*/ 	.word	0x0000aa40
        /*0780*/ 	.word	0x00000010
        /*0784*/ 	.word	0x00030c20
        /*0788*/ 	.short	0x010a
        /*078a*/ 	.byte	0x3f
	.zero		1


	//   ....[24]....
        /*078c*/ 	.word	0x0000b010
        /*0790*/ 	.word	0x00000010
        /*0794*/ 	.word	0x00030c40
        /*0798*/ 	.short	0x010a
        /*079a*/ 	.byte	0x3f
	.zero		1


	//   ....[25]....
        /*079c*/ 	.word	0x0000b240
        /*07a0*/ 	.word	0x00000010
        /*07a4*/ 	.word	0x00030c28
        /*07a8*/ 	.short	0x010a
        /*07aa*/ 	.byte	0x3f
	.zero		1


	//   ....[26]....
        /*07ac*/ 	.word	0x0000b470
        /*07b0*/ 	.word	0x00000010
        /*07b4*/ 	.word	0x00030c48
        /*07b8*/ 	.short	0x010a
        /*07ba*/ 	.byte	0x3f
	.zero		1


	//   ....[27]....
        /*07bc*/ 	.word	0x0000b650
        /*07c0*/ 	.word	0x00000010
        /*07c4*/ 	.word	0x00030c20
        /*07c8*/ 	.short	0x010a
        /*07ca*/ 	.byte	0x3f
	.zero		1


	//   ....[28]....
        /*07cc*/ 	.word	0x0000b900
        /*07d0*/ 	.word	0x00000010
        /*07d4*/ 	.word	0x00030c40
        /*07d8*/ 	.short	0x010a
        /*07da*/ 	.byte	0x3f
	.zero		1


	//   ....[29]....
        /*07dc*/ 	.word	0x0000bb00
        /*07e0*/ 	.word	0x00000010
        /*07e4*/ 	.word	0x00030c28
        /*07e8*/ 	.short	0x010a
        /*07ea*/ 	.byte	0x3f
	.zero		1


	//   ....[30]....
        /*07ec*/ 	.word	0x0000bd80
        /*07f0*/ 	.word	0x00000003
        /*07f4*/ 	.word	0x00030c40
        /*07f8*/ 	.short	0x010a
        /*07fa*/ 	.byte	0x3f
	.zero		1


	//   ....[31]....
        /*07fc*/ 	.word	0x0000c150
        /*0800*/ 	.word	0x00000006
        /*0804*/ 	.word	0x00000000
        /*0808*/ 	.short	0x010a
        /*080a*/ 	.byte	0x3f
	.zero		1


	//   ....[32]....
        /*080c*/ 	.word	0x0000c1b0
        /*0810*/ 	.word	0x00000003
        /*0814*/ 	.word	0x00000000
        /*0818*/ 	.short	0x010a
        /*081a*/ 	.byte	0x3f
	.zero		1


	//   ....[33]....
        /*081c*/ 	.word	0x0000c210
        /*0820*/ 	.word	0x00000002
        /*0824*/ 	.word	0x00000000
        /*0828*/ 	.short	0x010a
        /*082a*/ 	.byte	0x3f
	.zero		1


	//   ....[34]....
        /*082c*/ 	.word	0x0000c240
        /*0830*/ 	.word	0x00000003
        /*0834*/ 	.word	0x00000000
        /*0838*/ 	.short	0x010a
        /*083a*/ 	.byte	0x3f
	.zero		1


	//   ....[35]....
        /*083c*/ 	.word	0x0000c310
        /*0840*/ 	.word	0x000000ec
        /*0844*/ 	.word	0x00030c00
        /*0848*/ 	.short	0x010a
        /*084a*/ 	.byte	0x3f
	.zero		1


	//   ....[36]....
        /*084c*/ 	.word	0x0000c360
        /*0850*/ 	.word	0x00000006
        /*0854*/ 	.word	0x00030c10
        /*0858*/ 	.short	0x010a
        /*085a*/ 	.byte	0x3f
	.zero		1


	//   ....[37]....
        /*085c*/ 	.word	0x0000c3b0
        /*0860*/ 	.word	0x00000006
        /*0864*/ 	.word	0x00030c30
        /*0868*/ 	.short	0x010a
        /*086a*/ 	.byte	0x3f
	.zero		1


	//   ....[38]....
        /*086c*/ 	.word	0x0000c400
        /*0870*/ 	.word	0x00000007
        /*0874*/ 	.word	0x00030c10
        /*0878*/ 	.short	0x010a
        /*087a*/ 	.byte	0x3f
	.zero		1


	//   ....[39]....
        /*087c*/ 	.word	0x0000c450
        /*0880*/ 	.word	0x00000007
        /*0884*/ 	.word	0x00030c30
        /*0888*/ 	.short	0x010a
        /*088a*/ 	.byte	0x3f
	.zero		1


	//   ....[40]....
        /*088c*/ 	.word	0x0000c4a0
        /*0890*/ 	.word	0x00000010
        /*0894*/ 	.word	0x00030c20
        /*0898*/ 	.short	0x010a
        /*089a*/ 	.byte	0x3f
	.zero		1


	//   ....[41]....
        /*089c*/ 	.word	0x0000c4f0
        /*08a0*/ 	.word	0x00000010
        /*08a4*/ 	.word	0x00030c40
        /*08a8*/ 	.short	0x010a
        /*08aa*/ 	.byte	0x3f
	.zero		1


	//   ....[42]....
        /*08ac*/ 	.word	0x0000c540
        /*08b0*/ 	.word	0x00000010
        /*08b4*/ 	.word	0x00030c28
        /*08b8*/ 	.short	0x010a
        /*08ba*/ 	.byte	0x3f
	.zero		1


	//   ....[43]....
        /*08bc*/ 	.word	0x0000c590
        /*08c0*/ 	.word	0x00000010
        /*08c4*/ 	.word	0x00030c48
        /*08c8*/ 	.short	0x010a
        /*08ca*/ 	.byte	0x3f
	.zero		1


	//   ....[44]....
        /*08cc*/ 	.word	0x0000c5f0
        /*08d0*/ 	.word	0x00000010
        /*08d4*/ 	.word	0x00030c20
        /*08d8*/ 	.short	0x010a
        /*08da*/ 	.byte	0x3f
	.zero		1


	//   ....[45]....
        /*08dc*/ 	.word	0x0000c640
        /*08e0*/ 	.word	0x00000010
        /*08e4*/ 	.word	0x00030c40
        /*08e8*/ 	.short	0x010a
        /*08ea*/ 	.byte	0x3f
	.zero		1


	//   ....[46]....
        /*08ec*/ 	.word	0x0000c690
        /*08f0*/ 	.word	0x00000010
        /*08f4*/ 	.word	0x00030c28
        /*08f8*/ 	.short	0x010a
        /*08fa*/ 	.byte	0x3f
	.zero		1


	//   ....[47]....
        /*08fc*/ 	.word	0x0000c6e0
        /*0900*/ 	.word	0x00000003
        /*0904*/ 	.word	0x00030c40
        /*0908*/ 	.short	0x010a
        /*090a*/ 	.byte	0x3f
	.zero		1


	//   ....[48]....
        /*090c*/ 	.word	0x0000c7b0
        /*0910*/ 	.word	0x00000006
        /*0914*/ 	.word	0x00000000
        /*0918*/ 	.short	0x010a
        /*091a*/ 	.byte	0x3f
	.zero		1


	//   ....[49]....
        /*091c*/ 	.word	0x0000c800
        /*0920*/ 	.word	0x00000003
        /*0924*/ 	.word	0x00000000
        /*0928*/ 	.short	0x010a
        /*092a*/ 	.byte	0x3f
	.zero		1


	//   ....[50]....
        /*092c*/ 	.word	0x0000c850
        /*0930*/ 	.word	0x00000002
        /*0934*/ 	.word	0x00000000
        /*0938*/ 	.short	0x010a
        /*093a*/ 	.byte	0x3f
	.zero		1


	//----- nvinfo : EIATTR_NUM_MBARRIERS
	.align		4
.L_1594:
        /*093c*/ 	.byte	0x03, 0x38
        /*093e*/ 	.short	0x0009


	//----- nvinfo : EIATTR_EXIT_INSTR_OFFSETS
	.align		4
        /*0940*/ 	.byte	0x04, 0x1c
        /*0942*/ 	.short	(.L_1596 - .L_1595)


	//   ....[0]....
.L_1595:
        /*0944*/ 	.word	0x0000c290


	//----- nvinfo : EIATTR_MAX_THREADS
	.align		4
.L_1596:
        /*0948*/ 	.byte	0x04, 0x05
        /*094a*/ 	.short	(.L_1598 - .L_1597)
.L_1597:
        /*094c*/ 	.word	0x00000180
        /*0950*/ 	.word	0x00000001
        /*0954*/ 	.word	0x00000001


	//----- nvinfo : EIATTR_CRS_STACK_SIZE
	.align		4
.L_1598:
        /*0958*/ 	.byte	0x04, 0x1e
        /*095a*/ 	.short	(.L_1600 - .L_1599)
.L_1599:
        /*095c*/ 	.word	0x00000000


	//----- nvinfo : EIATTR_CBANK_PARAM_SIZE
	.align		4
.L_1600:
        /*0960*/ 	.byte	0x03, 0x19
        /*0962*/ 	.short	0x0770


	//----- nvinfo : EIATTR_PARAM_CBANK
	.align		4
        /*0964*/ 	.byte	0x04, 0x0a
        /*0966*/ 	.short	(.L_1602 - .L_1601)
	.align		4
.L_1601:
        /*0968*/ 	.word	index@(.nv.constant0._ZN7cutlass13device_kernelIN5flash11enable_sm90INS1_16FlashAttnBwdSm90INS1_25CollectiveMainloopBwdSm90ILi2ELi2ELi2EN4cute5tupleIJNS5_1CILi1EEES8_S8_EEENS6_IJNS7_ILi128EEESA_NS7_ILi64EEEEEENS_6half_tEfNS_4arch4Sm90ELb1ELb0ELb0ELb0ELb0ELb1ELb0ELb0ELi2ELi1ELi2ELi2ELb0EEENS1_24CollectiveEpilogueBwdGQAISC_fSF_Li256ELb0ELb0EEENS1_25SingleTileBwdLPTSchedulerILb0ELi128ELb0EEEEEEEEEvNT_6ParamsE)
        /*096c*/ 	.short	0x0210
        /*096e*/ 	.short	0x0770


	//----- nvinfo : EIATTR_SW_WAR
	.align		4
.L_1602:
        /*0970*/ 	.byte	0x04, 0x36
        /*0972*/ 	.short	(.L_1604 - .L_1603)
.L_1603:
        /*0974*/ 	.word	0x00000008
.L_1604:


//--------------------- .nv.info._ZN7cutlass13device_kernelIN5flash11enable_sm90INS1_16FlashAttnBwdSm90INS1_25CollectiveMainloopBwdSm90ILi2ELi2ELi2EN4cute5tupleIJNS5_1CILi1EEES8_S8_EEENS6_IJNS7_ILi128EEESA_NS7_ILi64EEEEEENS_6half_tEfNS_4arch4Sm90ELb1ELb0ELb0ELb0ELb1ELb1ELb0ELb0ELi2ELi1ELi2ELi2ELb0EEENS1_24CollectiveEpilogueBwdGQAISC_fSF_Li256ELb0ELb1EEENS1_25SingleTileBwdLPTSchedulerILb0ELi128ELb1EEEEEEEEEvNT_6ParamsE --------------------------
	.section	.nv.info._ZN7cutlass13device_kernelIN5flash11enable_sm90INS1_16FlashAttnBwdSm90INS1_25CollectiveMainloopBwdSm90ILi2ELi2ELi2EN4cute5tupleIJNS5_1CILi1EEES8_S8_EEENS6_IJNS7_ILi128EEESA_NS7_ILi64EEEEEENS_6half_tEfNS_4arch4Sm90ELb1ELb0ELb0ELb0ELb1ELb1ELb0ELb0ELi2ELi1ELi2ELi2ELb0EEENS1_24CollectiveEpilogueBwdGQAISC_fSF_Li256ELb0ELb1EEENS1_25SingleTileBwdLPTSchedulerILb0ELi128ELb1EEEEEEEEEvNT_6ParamsE,"",@"SHT_CUDA_INFO"
	.sectionflags	@""
	.align	4


	//----- nvinfo : EIATTR_CUDA_API_VERSION
	.align		4
        /*0000*/ 	.byte	0x04, 0x37
        /*0002*/ 	.short	(.L_1606 - .L_1605)
.L_1605:
        /*0004*/ 	.word	0x00000082


	//----- nvinfo : EIATTR_KPARAM_INFO
	.align		4
.L_1606:
        /*0008*/ 	.byte	0x04, 0x17
        /*000a*/ 	.short	(.L_1608 - .L_1607)
.L_1607:
        /*000c*/ 	.word	0x00000000
        /*0010*/ 	.short	0x0000
        /*0012*/ 	.short	0x0070
        /*0014*/ 	.byte	0x00, 0xf0, 0x01, 0x1c


	//----- nvinfo : EIATTR_SPARSE_MMA_MASK
	.align		4
.L_1608:
        /*0018*/ 	.byte	0x03, 0x50
        /*001a*/ 	.short	0x0000


	//----- nvinfo : EIATTR_MAXREG_COUNT
	.align		4
        /*001c*/ 	.byte	0x03, 0x1b
        /*001e*/ 	.short	0x00a8


	//----- nvinfo : EIATTR_NUM_BARRIERS
	.align		4
        /*0020*/ 	.byte	0x02, 0x4c
        /*0022*/ 	.byte	0x10
	.zero		1


	//----- nvinfo : EIATTR_EXTERNS
	.align		4
        /*0024*/ 	.byte	0x04, 0x0f
        /*0026*/ 	.short	(.L_1610 - .L_1609)


	//   ....[0]....
	.align		4
.L_1609:
        /*0028*/ 	.word	index@(__assertfail)


	//----- nvinfo : EIATTR_ANNOTATIONS
	.align		4
.L_1610:
        /*002c*/ 	.byte	0x04, 0x55
        /*002e*/ 	.short	(.L_1612 - .L_1611)


	//   ....[0]....
.L_1611:
        /* <DEDUP_REMOVED lines=34> */


	//----- nvinfo : EIATTR_MERCURY_ISA_VERSION
	.align		4
.L_1612:
        /*0238*/ 	.byte	0x03, 0x5f
        /*023a*/ 	.short	0x0101


	//----- nvinfo : EIATTR_INT_WARP_WIDE_INSTR_OFFSETS
	.align		4
        /*023c*/ 	.byte	0x04, 0x31
        /*023e*/ 	.short	(.L_1614 - .L_1613)


	//   ....[0]....
.L_1613:
        /*0240*/ 	.word	0x00000180


	//   ....[1]....
        /*0244*/ 	.word	0x00000240


	//   ....[2]....
        /*0248*/ 	.word	0x0000a660


	//   ....[3]....
        /*024c*/ 	.word	0x0000acd0


	//   ....[4]....
        /*0250*/ 	.word	0x0000b200


	//----- nvinfo : EIATTR_COOP_GROUP_MASK_REGIDS
	.align		4
.L_1614:
        /*0254*/ 	.byte	0x04, 0x29
        /*0256*/ 	.short	(.L_1616 - .L_1615)


	//   ....[0]....
.L_1615:
        /*0258*/ 	.word	0xffffffff


	//   ....[1]....
        /*025c*/ 	.word	0xffffffff


	//   ....[2]....
        /*0260*/ 	.word	0xffffffff


	//   ....[3]....
        /*0264*/ 	.word	0xffffffff


	//   ....[4]....
        /*0268*/ 	.word	0xffffffff


	//   ....[5]....
        /*026c*/ 	.word	0xffffffff


	//   ....[6]....
        /*0270*/ 	.word	0xffffffff


	//   ....[7]....
        /*0274*/ 	.word	0xffffffff


	//   ....[8]....
        /*0278*/ 	.word	0xffffffff


	//   ....[9]....
        /*027c*/ 	.word	0xffffffff


	//   ....[10]....
        /*0280*/ 	.word	0xffffffff


	//   ....[11]....
        /*0284*/ 	.word	0xffffffff


	//   ....[12]....
        /*0288*/ 	.word	0xffffffff


	//   ....[13]....
        /*028c*/ 	.word	0xffffffff


	//   ....[14]....
        /*0290*/ 	.word	0xffffffff


	//   ....[15]....
        /*0294*/ 	.word	0xffffffff


	//   ....[16]....
        /*0298*/ 	.word	0xffffffff


	//   ....[17]....
        /*029c*/ 	.word	0xffffffff


	//   ....[18]....
        /*02a0*/ 	.word	0xffffffff


	//   ....[19]....
        /*02a4*/ 	.word	0xffffffff


	//   ....[20]....
        /*02a8*/ 	.word	0xffffffff


	//   ....[21]....
        /*02ac*/ 	.word	0xffffffff


	//   ....[22]....
        /*02b0*/ 	.word	0xffffffff


	//   ....[23]....
        /*02b4*/ 	.word	0xffffffff


	//   ....[24]....
        /*02b8*/ 	.word	0xffffffff


	//   ....[25]....
        /*02bc*/ 	.word	0xffffffff


	//   ....[26]....
        /*02c0*/ 	.word	0xffffffff


	//   ....[27]....
        /*02c4*/ 	.word	0xffffffff


	//   ....[28]....
        /*02c8*/ 	.word	0xffffffff


	//   ....[29]....
        /*02cc*/ 	.word	0xffffffff


	//   ....[30]....
        /*02d0*/ 	.word	0xffffffff


	//   ....[31]....
        /*02d4*/ 	.word	0xffffffff


	//   ....[32]....
        /*02d8*/ 	.word	0xffffffff


	//   ....[33]....
        /*02dc*/ 	.word	0xffffffff


	//   ....[34]....
        /*02e0*/ 	.word	0xffffffff


	//   ....[35]....
        /*02e4*/ 	.word	0xffffffff


	//   ....[36]....
        /*02e8*/ 	.word	0xffffffff


	//   ....[37]....
        /*02ec*/ 	.word	0xffffffff


	//   ....[38]....
        /*02f0*/ 	.word	0xffffffff


	//   ....[39]....
        /*02f4*/ 	.word	0xffffffff


	//   ....[40]....
        /*02f8*/ 	.word	0xffffffff


	//   ....[41]....
        /*02fc*/ 	.word	0xffffffff


	//   ....[42]....
        /*0300*/ 	.word	0xffffffff


	//   ....[43]....
        /*0304*/ 	.word	0xffffffff


	//   ....[44]....
        /*0308*/ 	.word	0xffffffff


	//   ....[45]....
        /*030c*/ 	.word	0xffffffff


	//   ....[46]....
        /*0310*/ 	.word	0xffffffff


	//   ....[47]....
        /*0314*/ 	.word	0xffffffff


	//   ....[48]....
        /*0318*/ 	.word	0xffffffff


	//   ....[49]....
        /*031c*/ 	.word	0xffffffff


	//   ....[50]....
        /*0320*/ 	.word	0xffffffff


	//   ....[51]....
        /*0324*/ 	.word	0xffffffff


	//   ....[52]....
        /*0328*/ 	.word	0xffffffff


	//   ....[53]....
        /*032c*/ 	.word	0xffffffff


	//   ....[54]....
        /*0330*/ 	.word	0xffffffff


	//   ....[55]....
        /*0334*/ 	.word	0xffffffff


	//   ....[56]....
        /*0338*/ 	.word	0xffffffff


	//   ....[57]....
        /*033c*/ 	.word	0xffffffff


	//   ....[58]....
        /*0340*/ 	.word	0xffffffff


	//   ....[59]....
        /*0344*/ 	.word	0xffffffff


	//   ....[60]....
        /*0348*/ 	.word	0xffffffff


	//   ....[61]....
        /*034c*/ 	.word	0xffffffff


	//   ....[62]....
        /*0350*/ 	.word	0xffffffff


	//   ....[63]....
        /*0354*/ 	.word	0xffffffff


	//   ....[64]....
        /*0358*/ 	.word	0xffffffff


	//   ....[65]....
        /*035c*/ 	.word	0xffffffff


	//   ....[66]....
        /*0360*/ 	.word	0xffffffff


	//   ....[67]....
        /*0364*/ 	.word	0xffffffff


	//   ....[68]....
        /*0368*/ 	.word	0xffffffff


	//   ....[69]....
        /*036c*/ 	.word	0xffffffff


	//   ....[70]....
        /*0370*/ 	.word	0xffffffff


	//   ....[71]....
        /*0374*/ 	.word	0xffffffff


	//   ....[72]....
        /*0378*/ 	.word	0xffffffff


	//   ....[73]....
        /*037c*/ 	.word	0xffffffff


	//   ....[74]....
        /*0380*/ 	.word	0xffffffff


	//   ....[75]....
        /*0384*/ 	.word	0xffffffff


	//   ....[76]....
        /*0388*/ 	.word	0xffffffff


	//   ....[77]....
        /*038c*/ 	.word	0xffffffff


	//   ....[78]....
        /*0390*/ 	.word	0xffffffff


	//   ....[79]....
        /*0394*/ 	.word	0xffffffff


	//   ....[80]....
        /*0398*/ 	.word	0xffffffff


	//   ....[81]....
        /*039c*/ 	.word	0xffffffff


	//   ....[82]....
        /*03a0*/ 	.word	0xffffffff


	//   ....[83]....
        /*03a4*/ 	.word	0xffffffff


	//   ....[84]....
        /*03a8*/ 	.word	0xffffffff


	//   ....[85]....
        /*03ac*/ 	.word	0xffffffff


	//   ....[86]....
        /*03b0*/ 	.word	0xffffffff


	//   ....[87]....
        /*03b4*/ 	.word	0xffffffff


	//   ....[88]....
        /*03b8*/ 	.word	0xffffffff


	//   ....[89]....
        /*03bc*/ 	.word	0xffffffff


	//   ....[90]....
        /*03c0*/ 	.word	0xffffffff


	//   ....[91]....
        /*03c4*/ 	.word	0xffffffff


	//   ....[92]....
        /*03c8*/ 	.word	0xffffffff


	//   ....[93]....
        /*03cc*/ 	.word	0xffffffff


	//   ....[94]....
        /*03d0*/ 	.word	0xffffffff


	//   ....[95]....
        /*03d4*/ 	.word	0xffffffff


	//   ....[96]....
        /*03d8*/ 	.word	0xffffffff


	//   ....[97]....
        /*03dc*/ 	.word	0xffffffff


	//   ....[98]....
        /*03e0*/ 	.word	0xffffffff


	//   ....[99]....
        /*03e4*/ 	.word	0xffffffff


	//   ....[100]....
        /*03e8*/ 	.word	0xffffffff


	//   ....[101]....
        /*03ec*/ 	.word	0xffffffff


	//   ....[102]....
        /*03f0*/ 	.word	0xffffffff


	//   ....[103]....
        /*03f4*/ 	.word	0xffffffff


	//   ....[104]....
        /*03f8*/ 	.word	0xffffffff


	//   ....[105]....
        /*03fc*/ 	.word	0xffffffff


	//   ....[106]....
        /*0400*/ 	.word	0xffffffff


	//   ....[107]....
        /*0404*/ 	.word	0xffffffff


	//   ....[108]....
        /*0408*/ 	.word	0xffffffff


	//   ....[109]....
        /*040c*/ 	.word	0xffffffff


	//   ....[110]....
        /*0410*/ 	.word	0xffffffff


	//   ....[111]....
        /*0414*/ 	.word	0xffffffff


	//   ....[112]....
        /*0418*/ 	.word	0xffffffff


	//   ....[113]....
        /*041c*/ 	.word	0xffffffff


	//   ....[114]....
        /*0420*/ 	.word	0xffffffff


	//   ....[115]....
        /*0424*/ 	.word	0xffffffff


	//   ....[116]....
        /*0428*/ 	.word	0xffffffff


	//   ....[117]....
        /*042c*/ 	.word	0xffffffff


	//   ....[118]....
        /*0430*/ 	.word	0xffffffff


	//   ....[119]....
        /*0434*/ 	.word	0xffffffff


	//   ....[120]....
        /*0438*/ 	.word	0xffffffff


	//   ....[121]....
        /*043c*/ 	.word	0xffffffff


	//   ....[122]....
        /*0440*/ 	.word	0xffffffff


	//   ....[123]....
        /*0444*/ 	.word	0xffffffff


	//   ....[124]....
        /*0448*/ 	.word	0xffffffff


	//   ....[125]....
        /*044c*/ 	.word	0xffffffff


	//   ....[126]....
        /*0450*/ 	.word	0xffffffff


	//   ....[127]....
        /*0454*/ 	.word	0xffffffff


	//   ....[128]....
        /*0458*/ 	.word	0xffffffff


	//   ....[129]....
        /*045c*/ 	.word	0xffffffff


	//   ....[130]....
        /*0460*/ 	.word	0xffffffff


	//   ....[131]....
        /*0464*/ 	.word	0xffffffff


	//   ....[132]....
        /*0468*/ 	.word	0xffffffff


	//   ....[133]....
        /*046c*/ 	.word	0xffffffff


	//   ....[134]....
        /*0470*/ 	.word	0xffffffff


	//   ....[135]....
        /*0474*/ 	.word	0xffffffff


	//   ....[136]....
        /*0478*/ 	.word	0xffffffff


	//   ....[137]....
        /*047c*/ 	.word	0xffffffff


	//   ....[138]....
        /*0480*/ 	.word	0xffffffff


	//   ....[139]....
        /*0484*/ 	.word	0xffffffff


	//   ....[140]....
        /*0488*/ 	.word	0xffffffff


	//   ....[141]....
        /*048c*/ 	.word	0xffffffff


	//   ....[142]....
        /*0490*/ 	.word	0xffffffff


	//   ....[143]....
        /*0494*/ 	.word	0xffffffff


	//   ....[144]....
        /*0498*/ 	.word	0xffffffff


	//   ....[145]....
        /*049c*/ 	.word	0x0500000f


	//   ....[146]....
        /*04a0*/ 	.word	0x0500000f


	//   ....[147]....
        /*04a4*/ 	.word	0x0500000f


	//   ....[148]....
        /*04a8*/ 	.word	0x0500000f


	//   ....[149]....
        /*04ac*/ 	.word	0x0500000f


	//   ....[150]....
        /*04b0*/ 	.word	0x0500000f


	//----- nvinfo : EIATTR_COOP_GROUP_INSTR_OFFSETS
	.align		4
.L_1616:
        /*04b4*/ 	.byte	0x04, 0x28
        /*04b6*/ 	.short	(.L_1618 - .L_1617)


	//   ....[0]....
.L_1617:
        /*04b8*/ 	.word	0x00000060


	//   ....[1]....
        /*04bc*/ 	.word	0x00000190


	//   ....[2]....
        /*04c0*/ 	.word	0x00000220


	//   ....[3]....
        /*04c4*/ 	.word	0x000003a0


	//   ....[4]....
        /*04c8*/ 	.word	0x00000620


	//   ....[5]....
        /*04cc*/ 	.word	0x00001100


	//   ....[6]....
        /*04d0*/ 	.word	0x00002370


	//   ....[7]....
        /*04d4*/ 	.word	0x00002490


	//   ....[8]....
        /*04d8*/ 	.word	0x000024d0


	//   ....[9]....
        /*04dc*/ 	.word	0x00002510


	//   ....[10]....
        /*04e0*/ 	.word	0x00002540


	//   ....[11]....
        /*04e4*/ 	.word	0x00002570


	//   ....[12]....
        /*04e8*/ 	.word	0x000025a0


	//   ....[13]....
        /*04ec*/ 	.word	0x000026c0


	//   ....[14]....
        /*04f0*/ 	.word	0x000028a0


	//   ....[15]....
        /*04f4*/ 	.word	0x000029b0


	//   ....[16]....
        /*04f8*/ 	.word	0x00002a50


	//   ....[17]....
        /*04fc*/ 	.word	0x00002b10


	//   ....[18]....
        /*0500*/ 	.word	0x00002b50


	//   ....[19]....
        /*0504*/ 	.word	0x00002c10


	//   ....[20]....
        /*0508*/ 	.word	0x00002ca0


	//   ....[21]....
        /*050c*/ 	.word	0x00002f50


	//   ....[22]....
        /*0510*/ 	.word	0x00002fc0


	//   ....[23]....
        /*0514*/ 	.word	0x00003010


	//   ....[24]....
        /*0518*/ 	.word	0x00003070


	//   ....[25]....
        /*051c*/ 	.word	0x00003090


	//   ....[26]....
        /*0520*/ 	.word	0x000030e0


	//   ....[27]....
        /*0524*/ 	.word	0x00003140


	//   ....[28]....
        /*0528*/ 	.word	0x000031a0


	//   ....[29]....
        /*052c*/ 	.word	0x000031d0


	//   ....[30]....
        /*0530*/ 	.word	0x00003270


	//   ....[31]....
        /*0534*/ 	.word	0x000032d0


	//   ....[32]....
        /*0538*/ 	.word	0x00003310


	//   ....[33]....
        /*053c*/ 	.word	0x00003360


	//   ....[34]....
        /*0540*/ 	.word	0x00003440


	//   ....[35]....
        /*0544*/ 	.word	0x00003490


	//   ....[36]....
        /*0548*/ 	.word	0x000034d0


	//   ....[37]....
        /*054c*/ 	.word	0x00003530


	//   ....[38]....
        /*0550*/ 	.word	0x000036f0


	//   ....[39]....
        /*0554*/ 	.word	0x00003710


	//   ....[40]....
        /*0558*/ 	.word	0x00003720


	//   ....[41]....
        /*055c*/ 	.word	0x00003740


	//   ....[42]....
        /*0560*/ 	.word	0x00003750


	//   ....[43]....
        /*0564*/ 	.word	0x00003770


	//   ....[44]....
        /*0568*/ 	.word	0x000037a0


	//   ....[45]....
        /*056c*/ 	.word	0x000037e0


	//   ....[46]....
        /*0570*/ 	.word	0x00003810


	//   ....[47]....
        /*0574*/ 	.word	0x00003850


	//   ....[48]....
        /*0578*/ 	.word	0x00003880


	//   ....[49]....
        /*057c*/ 	.word	0x000038c0


	//   ....[50]....
        /*0580*/ 	.word	0x000038f0


	//   ....[51]....
        /*0584*/ 	.word	0x00003930


	//   ....[52]....
        /*0588*/ 	.word	0x00003960


	//   ....[53]....
        /*058c*/ 	.word	0x000039a0


	//   ....[54]....
        /*0590*/ 	.word	0x000039d0


	//   ....[55]....
        /*0594*/ 	.word	0x00003a10


	//   ....[56]....
        /*0598*/ 	.word	0x00003a60


	//   ....[57]....
        /*059c*/ 	.word	0x00003a90


	//   ....[58]....
        /*05a0*/ 	.word	0x00003aa0


	//   ....[59]....
        /*05a4*/ 	.word	0x00003ad0


	//   ....[60]....
        /*05a8*/ 	.word	0x00003ae0


	//   ....[61]....
        /*05ac*/ 	.word	0x00003af0


	//   ....[62]....
        /*05b0*/ 	.word	0x00003b00


	//   ....[63]....
        /*05b4*/ 	.word	0x00003b10


	//   ....[64]....
        /*05b8*/ 	.word	0x00003b20


	//   ....[65]....
        /*05bc*/ 	.word	0x00003b30


	//   ....[66]....
        /*05c0*/ 	.word	0x00003b40


	//   ....[67]....
        /*05c4*/ 	.word	0x00003b50


	//   ....[68]....
        /*05c8*/ 	.word	0x00003b60


	//   ....[69]....
        /*05cc*/ 	.word	0x00003b70


	//   ....[70]....
        /*05d0*/ 	.word	0x00006060


	//   ....[71]....
        /*05d4*/ 	.word	0x00006090


	//   ....[72]....
        /*05d8*/ 	.word	0x000060e0


	//   ....[73]....
        /*05dc*/ 	.word	0x00006130


	//   ....[74]....
        /*05e0*/ 	.word	0x00006290


	//   ....[75]....
        /*05e4*/ 	.word	0x000062d0


	//   ....[76]....
        /*05e8*/ 	.word	0x00006320


	//   ....[77]....
        /*05ec*/ 	.word	0x000063a0


	//   ....[78]....
        /*05f0*/ 	.word	0x00006470


	//   ....[79]....
        /*05f4*/ 	.word	0x00006490


	//   ....[80]....
        /*05f8*/ 	.word	0x000064a0


	//   ....[81]....
        /*05fc*/ 	.word	0x000064b0


	//   ....[82]....
        /*0600*/ 	.word	0x000064c0


	//   ....[83]....
        /*0604*/ 	.word	0x000064e0


	//   ....[84]....
        /*0608*/ 	.word	0x00006550


	//   ....[85]....
        /*060c*/ 	.word	0x00006610


	//   ....[86]....
        /*0610*/ 	.word	0x00006630


	//   ....[87]....
        /*0614*/ 	.word	0x00006670


	//   ....[88]....
        /*0618*/ 	.word	0x000067b0


	//   ....[89]....
        /*061c*/ 	.word	0x000067e0


	//   ....[90]....
        /*0620*/ 	.word	0x00006810


	//   ....[91]....
        /*0624*/ 	.word	0x00006830


	//   ....[92]....
        /*0628*/ 	.word	0x00006860


	//   ....[93]....
        /*062c*/ 	.word	0x00006970


	//   ....[94]....
        /*0630*/ 	.word	0x000069e0


	//   ....[95]....
        /*0634*/ 	.word	0x00006a20


	//   ....[96]....
        /*0638*/ 	.word	0x00006a50


	//   ....[97]....
        /*063c*/ 	.word	0x00006ad0


	//   ....[98]....
        /*0640*/ 	.word	0x00006bb0


	//   ....[99]....
        /*0644*/ 	.word	0x00006c00


	//   ....[100]....
        /*0648*/ 	.word	0x00006c10


	//   ....[101]....
        /*064c*/ 	.word	0x00006c20


	//   ....[102]....
        /*0650*/ 	.word	0x00006c30


	//   ....[103]....
        /*0654*/ 	.word	0x00006c40


	//   ....[104]....
        /*0658*/ 	.word	0x00006d90


	//   ....[105]....
        /*065c*/ 	.word	0x00006df0


	//   ....[106]....
        /*0660*/ 	.word	0x00006e20


	//   ....[107]....
        /*0664*/ 	.word	0x00006e40


	//   ....[108]....
        /*0668*/ 	.word	0x00006e60


	//   ....[109]....
        /*066c*/ 	.word	0x00006e70


	//   ....[110]....
        /*0670*/ 	.word	0x00006e90


	//   ....[111]....
        /*0674*/ 	.word	0x00006ec0


	//   ....[112]....
        /*0678*/ 	.word	0x00006ed0


	//   ....[113]....
        /*067c*/ 	.word	0x00006f40


	//   ....[114]....
        /*0680*/ 	.word	0x00006fc0


	//   ....[115]....
        /*0684*/ 	.word	0x00007000


	//   ....[116]....
        /*0688*/ 	.word	0x00007030


	//   ....[117]....
        /*068c*/ 	.word	0x00007050


	//   ....[118]....
        /*0690*/ 	.word	0x00007060


	//   ....[119]....
        /*0694*/ 	.word	0x00007070


	//   ....[120]....
        /*0698*/ 	.word	0x00007080


	//   ....[121]....
        /*069c*/ 	.word	0x00007090


	//   ....[122]....
        /*06a0*/ 	.word	0x000070a0


	//   ....[123]....
        /*06a4*/ 	.word	0x000070b0


	//   ....[124]....
        /*06a8*/ 	.word	0x000070c0


	//   ....[125]....
        /*06ac*/ 	.word	0x000070d0


	//   ....[126]....
        /*06b0*/ 	.word	0x000070f0


	//   ....[127]....
        /*06b4*/ 	.word	0x00007110


	//   ....[128]....
        /*06b8*/ 	.word	0x00007140


	//   ....[129]....
        /*06bc*/ 	.word	0x00007160


	//   ....[130]....
        /*06c0*/ 	.word	0x00007170


	//   ....[131]....
        /*06c4*/ 	.word	0x00007190


	//   ....[132]....
        /*06c8*/ 	.word	0x000071b0


	//   ....[133]....
        /*06cc*/ 	.word	0x000071d0


	//   ....[134]....
        /*06d0*/ 	.word	0x000093f0


	//   ....[135]....
        /*06d4*/ 	.word	0x00009590


	//   ....[136]....
        /*06d8*/ 	.word	0x000097e0


	//   ....[137]....
        /*06dc*/ 	.word	0x00009980


	//   ....[138]....
        /*06e0*/ 	.word	0x00009a90


	//   ....[139]....
        /*06e4*/ 	.word	0x0000a260


	//   ....[140]....
        /*06e8*/ 	.word	0x0000a590


	//   ....[141]....
        /*06ec*/ 	.word	0x0000a950


	//   ....[142]....
        /*06f0*/ 	.word	0x0000ac00


	//   ....[143]....
        /*06f4*/ 	.word	0x0000aec0


	//   ....[144]....
        /*06f8*/ 	.word	0x0000b130


	//   ....[145]....
        /*06fc*/ 	.word	0x0000d290


	//   ....[146]....
        /*0700*/ 	.word	0x0000d480


	//   ....[147]....
        /*0704*/ 	.word	0x0000d4f0


	//   ....[148]....
        /*0708*/ 	.word	0x0000d560


	//   ....[149]....
        /*070c*/ 	.word	0x0000d5d0


	//   ....[150]....
        /*0710*/ 	.word	0x0000d640


	//----- nvinfo : EIATTR_REG_RECONFIG
	.align		4
.L_1618:
        /*0714*/ 	.byte	0x01, 0x54
	.zero		2


	//----- nvinfo : EIATTR_SYSCALL_OFFSETS
	.align		4
        /*0718*/ 	.byte	0x04, 0x46
        /*071a*/ 	.short	(.L_1620 - .L_1619)


	//   ....[0]....
.L_1619:
        /*071c*/ 	.word	0x00000d60


	//   ....[1]....
        /*0720*/ 	.word	0x00000e50


	//   ....[2]....
        /*0724*/ 	.word	0x00000fb0


	//   ....[3]....
        /*0728*/ 	.word	0x000010a0


	//----- nvinfo : EIATTR_MBARRIER_INSTR_OFFSETS
	.align		4
.L_1620:
        /*072c*/ 	.byte	0x04, 0x39
        /*072e*/ 	.short	(.L_1622 - .L_1621)


	//   ....[0]....
.L_1621:
        /*0730*/ 	.word	0x00000260
        /*0734*/ 	.word	0x000000ff
        /*0738*/ 	.word	0x00030c00
        /*073c*/ 	.short	0x0100
        /*073e*/ 	.byte	0x06
	.zero		1


	//   ....[1]....
        /*0740*/ 	.word	0x00000350
        /*0744*/ 	.word	0x000000ff
        /*0748*/ 	.word	0x00030c10
        /*074c*/ 	.short	0x0100
        /*074e*/ 	.byte	0x08
	.zero		1


	//   ....[2]....
        /*0750*/ 	.word	0x00000360
        /*0754*/ 	.word	0x000000ff
        /*0758*/ 	.word	0x00030c20
        /*075c*/ 	.short	0x0100
        /*075e*/ 	.byte	0x08
	.zero		1


	//   ....[3]....
        /*0760*/ 	.word	0x00000370
        /*0764*/ 	.word	0x000000ff
        /*0768*/ 	.word	0x00030c18
        /*076c*/ 	.short	0x0100
        /*076e*/ 	.byte	0x08
	.zero		1


	//   ....[4]....
        /*0770*/ 	.word	0x00000380
        /*0774*/ 	.word	0x000000ff
        /*0778*/ 	.word	0x00030c28
        /*077c*/ 	.short	0x0100
        /*077e*/ 	.byte	0x08
	.zero		1


	//   ....[5]....
        /*0780*/ 	.word	0x000004b0
        /*0784*/ 	.word	0x000000ff
        /*0788*/ 	.word	0x00030c30
        /*078c*/ 	.short	0x0100
        /*078e*/ 	.byte	0x08
	.zero		1


	//   ....[6]....
        /*0790*/ 	.word	0x000004c0
        /*0794*/ 	.word	0x000000ff
        /*0798*/ 	.word	0x00030c40
        /*079c*/ 	.short	0x0100
        /*079e*/ 	.byte	0x08
	.zero		1


	//   ....[7]....
        /*07a0*/ 	.word	0x000004d0
        /*07a4*/ 	.word	0x000000ff
        /*07a8*/ 	.word	0x00030c38
        /*07ac*/ 	.short	0x0100
        /*07ae*/ 	.byte	0x08
	.zero		1


	//   ....[8]....
        /*07b0*/ 	.word	0x000004e0
        /*07b4*/ 	.word	0x000000ff
        /*07b8*/ 	.word	0x00030c48
        /*07bc*/ 	.short	0x0100
        /*07be*/ 	.byte	0x08
	.zero		1


	//   ....[9]....
        /*07c0*/ 	.word	0x00001180
        /*07c4*/ 	.word	0x000000ec
        /*07c8*/ 	.word	0x00030c00
        /*07cc*/ 	.short	0x010a
        /*07ce*/ 	.byte	0x3f
	.zero		1


	//   ....[10]....
        /*07d0*/ 	.word	0x00001210
        /*07d4*/ 	.word	0x000000ec
        /*07d8*/ 	.word	0x00030c00
        /*07dc*/ 	.short	0x010a
        /*07de*/ 	.byte	0x3f
	.zero		1


	//   ....[11]....
        /*07e0*/ 	.word	0x00001cf0
        /*07e4*/ 	.word	0x00000006
        /*07e8*/ 	.word	0x00030c10
        /*07ec*/ 	.short	0x010a
        /*07ee*/ 	.byte	0x3f
	.zero		1


	//   ....[12]....
        /*07f0*/ 	.word	0x00001d60
        /*07f4*/ 	.word	0x00000006
        /*07f8*/ 	.word	0x00030c10
        /*07fc*/ 	.short	0x010a
        /*07fe*/ 	.byte	0x3f
	.zero		1


	//   ....[13]....
        /*0800*/ 	.word	0x00002180
        /*0804*/ 	.word	0x00000006
        /*0808*/ 	.word	0x00030c30
        /*080c*/ 	.short	0x010a
        /*080e*/ 	.byte	0x3f
	.zero		1


	//   ....[14]....
        /*0810*/ 	.word	0x00002220
        /*0814*/ 	.word	0x00000006
        /*0818*/ 	.word	0x00030c30
        /*081c*/ 	.short	0x010a
        /*081e*/ 	.byte	0x3f
	.zero		1


	//   ....[15]....
        /*0820*/ 	.word	0x00004de0
        /*0824*/ 	.word	0x00000005
        /*0828*/ 	.word	0x00000000
        /*082c*/ 	.short	0x0101
        /*082e*/ 	.byte	0x3f
	.zero		1


	//   ....[16]....
        /*0830*/ 	.word	0x00005230
        /*0834*/ 	.word	0x00000006
        /*0838*/ 	.word	0x00000000
        /*083c*/ 	.short	0x0101
        /*083e*/ 	.byte	0x3f
	.zero		1


	//   ....[17]....
        /*0840*/ 	.word	0x00005a70
        /*0844*/ 	.word	0x00000007
        /*0848*/ 	.word	0x00030c10
        /*084c*/ 	.short	0x010a
        /*084e*/ 	.byte	0x3f
	.zero		1


	//   ....[18]....
        /*0850*/ 	.word	0x00005af0
        /*0854*/ 	.word	0x00000007
        /*0858*/ 	.word	0x00030c10
        /*085c*/ 	.short	0x010a
        /*085e*/ 	.byte	0x3f
	.zero		1


	//   ....[19]....
        /*0860*/ 	.word	0x00005f00
        /*0864*/ 	.word	0x00000007
        /*0868*/ 	.word	0x00030c30
        /*086c*/ 	.short	0x010a
        /*086e*/ 	.byte	0x3f
	.zero		1


	//   ....[20]....
        /*0870*/ 	.word	0x00005f90
        /*0874*/ 	.word	0x00000007
        /*0878*/ 	.word	0x00030c30
        /*087c*/ 	.short	0x010a
        /*087e*/ 	.byte	0x3f
	.zero		1


	//   ....[21]....
        /*0880*/ 	.word	0x00008750
        /*0884*/ 	.word	0x00000008
        /*0888*/ 	.word	0x00000000
        /*088c*/ 	.short	0x0101
        /*088e*/ 	.byte	0x3f
	.zero		1


	//   ....[22]....
        /*0890*/ 	.word	0x00008bb0
        /*0894*/ 	.word	0x00000007
        /*0898*/ 	.word	0x00000000
        /*089c*/ 	.short	0x0101
        /*089e*/ 	.byte	0x3f
	.zero		1


	//   ....[23]....
        /*08a0*/ 	.word	0x0000b940
        /*08a4*/ 	.word	0x00000000
        /*08a8*/ 	.word	0x00030c20
        /*08ac*/ 	.short	0x010a
        /*08ae*/ 	.byte	0x3f
	.zero		1


	//   ....[24]....
        /*08b0*/ 	.word	0x0000be90
        /*08b4*/ 	.word	0x00000000
        /*08b8*/ 	.word	0x00030c40
        /*08bc*/ 	.short	0x010a
        /*08be*/ 	.byte	0x3f
	.zero		1


	//   ....[25]....
        /*08c0*/ 	.word	0x0000c0f0
        /*08c4*/ 	.word	0x00000000
        /*08c8*/ 	.word	0x00030c28
        /*08cc*/ 	.short	0x010a
        /*08ce*/ 	.byte	0x3f
	.zero		1


	//   ....[26]....
        /*08d0*/ 	.word	0x0000c350
        /*08d4*/ 	.word	0x00000000
        /*08d8*/ 	.word	0x00030c48
        /*08dc*/ 	.short	0x010a
        /*08de*/ 	.byte	0x3f
	.zero		1


	//   ....[27]....
        /*08e0*/ 	.word	0x0000c560
        /*08e4*/ 	.word	0x00000000
        /*08e8*/ 	.word	0x00030c20
        /*08ec*/ 	.short	0x010a
        /*08ee*/ 	.byte	0x3f
	.zero		1


	//   ....[28]....
        /*08f0*/ 	.word	0x0000c810
        /*08f4*/ 	.word	0x00000000
        /*08f8*/ 	.word	0x00030c40
        /*08fc*/ 	.short	0x010a
        /*08fe*/ 	.byte	0x3f
	.zero		1


	//   ....[29]....
        /*0900*/ 	.word	0x0000ca40
        /*0904*/ 	.word	0x00000000
        /*0908*/ 	.word	0x00030c28
        /*090c*/ 	.short	0x010a
        /*090e*/ 	.byte	0x3f
	.zero		1


	//   ....[30]....
        /*0910*/ 	.word	0x0000ccf0
        /*0914*/ 	.word	0x00000004
        /*0918*/ 	.word	0x00030c40
        /*091c*/ 	.short	0x010a
        /*091e*/ 	.byte	0x3f
	.zero		1


	//   ....[31]....
        /*0920*/ 	.word	0x0000d110
        /*0924*/ 	.word	0x00000007
        /*0928*/ 	.word	0x00000000
        /*092c*/ 	.short	0x010a
        /*092e*/ 	.byte	0x3f
	.zero		1


	//   ....[32]....
        /*0930*/ 	.word	0x0000d160
        /*0934*/ 	.word	0x00000003
        /*0938*/ 	.word	0x00000000
        /*093c*/ 	.short	0x010a
        /*093e*/ 	.byte	0x3f
	.zero		1


	//   ....[33]....
        /*0940*/ 	.word	0x0000d1c0
        /*0944*/ 	.word	0x00000005
        /*0948*/ 	.word	0x00000000
        /*094c*/ 	.short	0x010a
        /*094e*/ 	.byte	0x3f
	.zero		1


	//   ....[34]....
        /*0950*/ 	.word	0x0000d1f0
        /*0954*/ 	.word	0x00000003
        /*0958*/ 	.word	0x00000000
        /*095c*/ 	.short	0x010a
        /*095e*/ 	.byte	0x3f
	.zero		1


	//   ....[35]....
        /*0960*/ 	.word	0x0000d2c0
        /*0964*/ 	.word	0x000000ec
        /*0968*/ 	.word	0x00030c00
        /*096c*/ 	.short	0x010a
        /*096e*/ 	.byte	0x3f
	.zero		1


	//   ....[36]....
        /*0970*/ 	.word	0x0000d310
        /*0974*/ 	.word	0x00000006
        /*0978*/ 	.word	0x00030c10
        /*097c*/ 	.short	0x010a
        /*097e*/ 	.byte	0x3f
	.zero		1


	//   ....[37]....
        /*0980*/ 	.word	0x0000d360
        /*0984*/ 	.word	0x00000006
        /*0988*/ 	.word	0x00030c30
        /*098c*/ 	.short	0x010a
        /*098e*/ 	.byte	0x3f
	.zero		1


	//   ....[38]....
        /*0990*/ 	.word	0x0000d3b0
        /*0994*/ 	.word	0x00000007
        /*0998*/ 	.word	0x00030c10
        /*099c*/ 	.short	0x010a
        /*099e*/ 	.byte	0x3f
	.zero		1


	//   ....[39]....
        /*09a0*/ 	.word	0x0000d400
        /*09a4*/ 	.word	0x00000007
        /*09a8*/ 	.word	0x00030c30
        /*09ac*/ 	.short	0x010a
        /*09ae*/ 	.byte	0x3f
	.zero		1


	//   ....[40]....
        /*09b0*/ 	.word	0x0000d680
        /*09b4*/ 	.word	0x00000000
        /*09b8*/ 	.word	0x00030c20
        /*09bc*/ 	.short	0x010a
        /*09be*/ 	.byte	0x3f
	.zero		1


	//   ....[41]....
        /*09c0*/ 	.word	0x0000d6d0
        /*09c4*/ 	.word	0x00000000
        /*09c8*/ 	.word	0x00030c40
        /*09cc*/ 	.short	0x010a
        /*09ce*/ 	.byte	0x3f
	.zero		1


	//   ....[42]....
        /*09d0*/ 	.word	0x0000d720
        /*09d4*/ 	.word	0x00000000
        /*09d8*/ 	.word	0x00030c28
        /*09dc*/ 	.short	0x010a
        /*09de*/ 	.byte	0x3f
	.zero		1


	//   ....[43]....
        /*09e0*/ 	.word	0x0000d770
        /*09e4*/ 	.word	0x00000000
        /*09e8*/ 	.word	0x00030c48
        /*09ec*/ 	.short	0x010a
        /*09ee*/ 	.byte	0x3f
	.zero		1


	//   ....[44]....
        /*09f0*/ 	.word	0x0000d7d0
        /*09f4*/ 	.word	0x00000000
        /*09f8*/ 	.word	0x00030c20
        /*09fc*/ 	.short	0x010a
        /*09fe*/ 	.byte	0x3f
	.zero		1


	//   ....[45]....
        /*0a00*/ 	.word	0x0000d820
        /*0a04*/ 	.word	0x00000000
        /*0a08*/ 	.word	0x00030c40
        /*0a0c*/ 	.short	0x010a
        /*0a0e*/ 	.byte	0x3f
	.zero		1


	//   ....[46]....
        /*0a10*/ 	.word	0x0000d870
        /*0a14*/ 	.word	0x00000000
        /*0a18*/ 	.word	0x00030c28
        /*0a1c*/ 	.short	0x010a
        /*0a1e*/ 	.byte	0x3f
	.zero		1


	//   ....[47]....
        /*0a20*/ 	.word	0x0000d8c0
        /*0a24*/ 	.word	0x00000004
        /*0a28*/ 	.word	0x00030c40
        /*0a2c*/ 	.short	0x010a
        /*0a2e*/ 	.byte	0x3f
	.zero		1


	//   ....[48]....
        /*0a30*/ 	.word	0x0000d990
        /*0a34*/ 	.word	0x00000007
        /*0a38*/ 	.word	0x00000000
        /*0a3c*/ 	.short	0x010a
        /*0a3e*/ 	.byte	0x3f
	.zero		1


	//   ....[49]....
        /*0a40*/ 	.word	0x0000d9e0
        /*0a44*/ 	.word	0x00000003
        /*0a48*/ 	.word	0x00000000
        /*0a4c*/ 	.short	0x010a
        /*0a4e*/ 	.byte	0x3f
	.zero		1


	//   ....[50]....
        /*0a50*/ 	.word	0x0000da30
        /*0a54*/ 	.word	0x00000005
        /*0a58*/ 	.word	0x00000000
        /*0a5c*/ 	.short	0x010a
        /*0a5e*/ 	.byte	0x3f
	.zero		1


	//----- nvinfo : EIATTR_NUM_MBARRIERS
	.align		4
.L_1622:
        /*0a60*/ 	.byte	0x03, 0x38
        /*0a62*/ 	.short	0x0009


	//----- nvinfo : EIATTR_EXIT_INSTR_OFFSETS
	.align		4
        /*0a64*/ 	.byte	0x04, 0x1c
        /*0a66*/ 	.short	(.L_1624 - .L_1623)


	//   ....[0]....
.L_1623:
        /*0a68*/ 	.word	0x0000d240


	//----- nvinfo : EIATTR_MAX_THREADS
	.align		4
.L_1624:
        /*0a6c*/ 	.byte	0x04, 0x05
        /*0a6e*/ 	.short	(.L_1626 - .L_1625)
.L_1625:
        /*0a70*/ 	.word	0x00000180
        /*0a74*/ 	.word	0x00000001
        /*0a78*/ 	.word	0x00000001


	//----- nvinfo : EIATTR_CRS_STACK_SIZE
	.align		4
.L_1626:
        /*0a7c*/ 	.byte	0x04, 0x1e
        /*0a7e*/ 	.short	(.L_1628 - .L_1627)
.L_1627:
        /*0a80*/ 	.word	0x00000000


	//----- nvinfo : EIATTR_CBANK_PARAM_SIZE
	.align		4
.L_1628:
        /*0a84*/ 	.byte	0x03, 0x19
        /*0a86*/ 	.short	0x0770


	//----- nvinfo : EIATTR_PARAM_CBANK
	.align		4
        /*0a88*/ 	.byte	0x04, 0x0a
        /*0a8a*/ 	.short	(.L_1630 - .L_1629)
	.align		4
.L_1629:
        /*0a8c*/ 	.word	index@(.nv.constant0._ZN7cutlass13device_kernelIN5flash11enable_sm90INS1_16FlashAttnBwdSm90INS1_25CollectiveMainloopBwdSm90ILi2ELi2ELi2EN4cute5tupleIJNS5_1CILi1EEES8_S8_EEENS6_IJNS7_ILi128EEESA_NS7_ILi64EEEEEENS_6half_tEfNS_4arch4Sm90ELb1ELb0ELb0ELb0ELb1ELb1ELb0ELb0ELi2ELi1ELi2ELi2ELb0EEENS1_24CollectiveEpilogueBwdGQAISC_fSF_Li256ELb0ELb1EEENS1_25SingleTileBwdLPTSchedulerILb0ELi128ELb1EEEEEEEEEvNT_6ParamsE)
        /*0a90*/ 	.short	0x0210
        /*0a92*/ 	.short	0x0770


	//----- nvinfo : EIATTR_SW_WAR
	.align		4
.L_1630:
        /*0a94*/ 	.byte	0x04, 0x36
        /*0a96*/ 	.short	(.L_1632 - .L_1631)
.L_1631:
        /*0a98*/ 	.word	0x00000008
.L_1632:


//--------------------- .nv.info._ZN7cutlass13device_kernelIN5flash22FlashAttnBwdPreprocessIN4cute5tupleIJNS3_1CILi128EEENS5_ILi64EEEEEENS_6half_tEfNS_4arch4Sm90ELb1ELb0EEEEEvNT_6ParamsE --------------------------
	.section	.nv.info._ZN7cutlass13device_kernelIN5flash22FlashAttnBwdPreprocessIN4cute5tupleIJNS3_1CILi128EEENS5_ILi64EEEEEENS_6half_tEfNS_4arch4Sm90ELb1ELb0EEEEEvNT_6ParamsE,"",@"SHT_CUDA_INFO"
	.sectionflags	@""
	.align	4


	//----- nvinfo : EIATTR_CUDA_API_VERSION
	.align		4
        /*0000*/ 	.byte	0x04, 0x37
        /*0002*/ 	.short	(.L_1634 - .L_1633)
.L_1633:
        /*0004*/ 	.word	0x00000082


	//----- nvinfo : EIATTR_KPARAM_INFO
	.align		4
.L_1634:
        /*0008*/ 	.byte	0x04, 0x17
        /*000a*/ 	.short	(.L_1636 - .L_1635)
.L_1635:
        /*000c*/ 	.word	0x00000000
        /*0010*/ 	.short	0x0000
        /*0012*/ 	.short	0x0000
        /*0014*/ 	.byte	0x00, 0xf0, 0xc1, 0x03


	//----- nvinfo : EIATTR_SPARSE_MMA_MASK
	.align		4
.L_1636:
        /*0018*/ 	.byte	0x03, 0x50
        /*001a*/ 	.short	0x0000


	//----- nvinfo : EIATTR_MAXREG_COUNT
	.align		4
        /*001c*/ 	.byte	0x03, 0x1b
        /*001e*/ 	.short	0x0080


	//----- nvinfo : EIATTR_MERCURY_ISA_VERSION
	.align		4
        /*0020*/ 	.byte	0x03, 0x5f
        /*0022*/ 	.short	0x0101


	//----- nvinfo : EIATTR_COOP_GROUP_MASK_REGIDS
	.align		4
        /*0024*/ 	.byte	0x04, 0x29
        /*0026*/ 	.short	(.L_1638 - .L_1637)


	//   ....[0]....
.L_1637:
        /*0028*/ 	.word	0xffffffff


	//   ....[1]....
        /*002c*/ 	.word	0xffffffff


	//   ....[2]....
        /*0030*/ 	.word	0xffffffff


	//   ....[3]....
        /*0034*/ 	.word	0xffffffff


	//   ....[4]....
        /*0038*/ 	.word	0xffffffff


	//   ....[5]....
        /*003c*/ 	.word	0xffffffff


	//   ....[6]....
        /*0040*/ 	.word	0xffffffff


	//   ....[7]....
        /*0044*/ 	.word	0xffffffff


	//   ....[8]....
        /*0048*/ 	.word	0xffffffff


	//   ....[9]....
        /*004c*/ 	.word	0xffffffff


	//   ....[10]....
        /*0050*/ 	.word	0xffffffff


	//   ....[11]....
        /*0054*/ 	.word	0xffffffff


	//----- nvinfo : EIATTR_COOP_GROUP_INSTR_OFFSETS
	.align		4
.L_1638:
        /*0058*/ 	.byte	0x04, 0x28
        /*005a*/ 	.short	(.L_1640 - .L_1639)


	//   ....[0]....
.L_1639:
        /*005c*/ 	.word	0x00001110


	//   ....[1]....
        /*0060*/ 	.word	0x00001120


	//   ....[2]....
        /*0064*/ 	.word	0x00001130


	//   ....[3]....
        /*0068*/ 	.word	0x00001140


	//   ....[4]....
        /*006c*/ 	.word	0x00001190


	//   ....[5]....
        /*0070*/ 	.word	0x000011a0


	//   ....[6]....
        /*0074*/ 	.word	0x000011b0


	//   ....[7]....
        /*0078*/ 	.word	0x000011c0


	//   ....[8]....
        /*007c*/ 	.word	0x00001230


	//   ....[9]....
        /*0080*/ 	.word	0x00001250


	//   ....[10]....
        /*0084*/ 	.word	0x00001260


	//   ....[11]....
        /*0088*/ 	.word	0x00001280


	//----- nvinfo : EIATTR_EXIT_INSTR_OFFSETS
	.align		4
.L_1640:
        /*008c*/ 	.byte	0x04, 0x1c
        /*008e*/ 	.short	(.L_1642 - .L_1641)


	//   ....[0]....
.L_1641:
        /*0090*/ 	.word	0x00001840


	//   ....[1]....
        /*0094*/ 	.word	0x000018c0


	//----- nvinfo : EIATTR_MAX_THREADS
	.align		4
.L_1642:
        /*0098*/ 	.byte	0x04, 0x05
        /*009a*/ 	.short	(.L_1644 - .L_1643)
.L_1643:
        /*009c*/ 	.word	0x00000100
        /*00a0*/ 	.word	0x00000001
        /*00a4*/ 	.word	0x00000001


	//----- nvinfo : EIATTR_CRS_STACK_SIZE
	.align		4
.L_1644:
        /*00a8*/ 	.byte	0x04, 0x1e
        /*00aa*/ 	.short	(.L_1646 - .L_1645)
.L_1645:
        /*00ac*/ 	.word	0x00000000


	//----- nvinfo : EIATTR_CBANK_PARAM_SIZE
	.align		4
.L_1646:
        /*00b0*/ 	.byte	0x03, 0x19
        /*00b2*/ 	.short	0x00f0


	//----- nvinfo : EIATTR_PARAM_CBANK
	.align		4
        /*00b4*/ 	.byte	0x04, 0x0a
        /*00b6*/ 	.short	(.L_1648 - .L_1647)
	.align		4
.L_1647:
        /*00b8*/ 	.word	index@(.nv.constant0._ZN7cutlass13device_kernelIN5flash22FlashAttnBwdPreprocessIN4cute5tupleIJNS3_1CILi128EEENS5_ILi64EEEEEENS_6half_tEfNS_4arch4Sm90ELb1ELb0EEEEEvNT_6ParamsE)
        /*00bc*/ 	.short	0x0210
        /*00be*/ 	.short	0x00f0


	//----- nvinfo : EIATTR_SW_WAR
	.align		4
.L_1648:
        /*00c0*/ 	.byte	0x04, 0x36
        /*00c2*/ 	.short	(.L_1650 - .L_1649)
.L_1649:
        /*00c4*/ 	.word	0x00000008
.L_1650:


//--------------------- .nv.info._ZN7cutlass13device_kernelIN5flash11enable_sm90INS1_16FlashAttnBwdSm90INS1_25CollectiveMainloopBwdSm90ILi2ELi2ELi2EN4cute5tupleIJNS5_1CILi1EEES8_S8_EEENS6_IJNS7_ILi128EEESA_NS7_ILi64EEEEEENS_6half_tEfNS_4arch4Sm90ELb1ELb0ELb0ELb1ELb0ELb1ELb0ELb0ELi2ELi1ELi2ELi2ELb0EEENS1_21CollectiveEpilogueBwdISC_SD_SF_Li256ELb1ELb0ELi1EEENS1_25SingleTileBwdLPTSchedulerILb1ELi128ELb0EEEEEEEEEvNT_6ParamsE --------------------------
	.section	.nv.info._ZN7cutlass13device_kernelIN5flash11enable_sm90INS1_16FlashAttnBwdSm90INS1_25CollectiveMainloopBwdSm90ILi2ELi2ELi2EN4cute5tupleIJNS5_1CILi1EEES8_S8_EEENS6_IJNS7_ILi128EEESA_NS7_ILi64EEEEEENS_6half_tEfNS_4arch4Sm90ELb1ELb0ELb0ELb1ELb0ELb1ELb0ELb0ELi2ELi1ELi2ELi2ELb0EEENS1_21CollectiveEpilogueBwdISC_SD_SF_Li256ELb1ELb0ELi1EEENS1_25SingleTileBwdLPTSchedulerILb1ELi128ELb0EEEEEEEEEvNT_6ParamsE,"",@"SHT_CUDA_INFO"
	.sectionflags	@""
	.align	4


	//----- nvinfo : EIATTR_CUDA_API_VERSION
	.align		4
        /*0000*/ 	.byte	0x04, 0x37
        /*0002*/ 	.short	(.L_1652 - .L_1651)
.L_1651:
        /*0004*/ 	.word	0x00000082


	//----- nvinfo : EIATTR_KPARAM_INFO
	.align		4
.L_1652:
        /*0008*/ 	.byte	0x04, 0x17
        /*000a*/ 	.short	(.L_1654 - .L_1653)
.L_1653:
        /*000c*/ 	.word	0x00000000
        /*0010*/ 	.short	0x0000
        /*0012*/ 	.short	0x0070
        /*0014*/ 	.byte	0x00, 0xf0, 0x01, 0x1a


	//----- nvinfo : EIATTR_SPARSE_MMA_MASK
	.align		4
.L_1654:
        /*0018*/ 	.byte	0x03, 0x50
        /*001a*/ 	.short	0x0000


	//----- nvinfo : EIATTR_MAXREG_COUNT
	.align		4
        /*001c*/ 	.byte	0x03, 0x1b
        /*001e*/ 	.short	0x00a8


	//----- nvinfo : EIATTR_NUM_BARRIERS
	.align		4
        /*0020*/ 	.byte	0x02, 0x4c
        /*0022*/ 	.byte	0x10
	.zero		1


	//----- nvinfo : EIATTR_EXTERNS
	.align		4
        /*0024*/ 	.byte	0x04, 0x0f
        /*0026*/ 	.short	(.L_1656 - .L_1655)


	//   ....[0]....
	.align		4
.L_1655:
        /*0028*/ 	.word	index@(__assertfail)


	//----- nvinfo : EIATTR_ANNOTATIONS
	.align		4
.L_1656:
        /*002c*/ 	.byte	0x04, 0x55
        /*002e*/ 	.short	(.L_1658 - .L_1657)


	//   ....[0]....
.L_1657:
        /* <DEDUP_REMOVED lines=22> */


	//----- nvinfo : EIATTR_MERCURY_ISA_VERSION
	.align		4
.L_1658:
        /*0180*/ 	.byte	0x03, 0x5f
        /*0182*/ 	.short	0x0101


	//----- nvinfo : EIATTR_INT_WARP_WIDE_INSTR_OFFSETS
	.align		4
        /*0184*/ 	.byte	0x04, 0x31
        /*0186*/ 	.short	(.L_1660 - .L_1659)


	//   ....[0]....
.L_1659:
        /*0188*/ 	.word	0x00000190


	//   ....[1]....
        /*018c*/ 	.word	0x000001c0


	//----- nvinfo : EIATTR_COOP_GROUP_MASK_REGIDS
	.align		4
.L_1660:
        /*0190*/ 	.byte	0x04, 0x29
        /*0192*/ 	.short	(.L_1662 - .L_1661)


	//   ....[0]....
.L_1661:
        /*0194*/ 	.word	0xffffffff


	//   ....[1]....
        /*0198*/ 	.word	0xffffffff


	//   ....[2]....
        /*019c*/ 	.word	0xffffffff


	//   ....[3]....
        /*01a0*/ 	.word	0xffffffff


	//   ....[4]....
        /*01a4*/ 	.word	0xffffffff


	//   ....[5]....
        /*01a8*/ 	.word	0xffffffff


	//   ....[6]....
        /*01ac*/ 	.word	0xffffffff


	//   ....[7]....
        /*01b0*/ 	.word	0xffffffff


	//   ....[8]....
        /*01b4*/ 	.word	0xffffffff


	//   ....[9]....
        /*01b8*/ 	.word	0xffffffff


	//   ....[10]....
        /*01bc*/ 	.word	0xffffffff


	//   ....[11]....
        /*01c0*/ 	.word	0xffffffff


	//   ....[12]....
        /*01c4*/ 	.word	0xffffffff


	//   ....[13]....
        /*01c8*/ 	.word	0xffffffff


	//   ....[14]....
        /*01cc*/ 	.word	0xffffffff


	//   ....[15]....
        /*01d0*/ 	.word	0xffffffff


	//   ....[16]....
        /*01d4*/ 	.word	0xffffffff


	//   ....[17]....
        /*01d8*/ 	.word	0xffffffff


	//   ....[18]....
        /*01dc*/ 	.word	0xffffffff


	//   ....[19]....
        /*01e0*/ 	.word	0xffffffff


	//   ....[20]....
        /*01e4*/ 	.word	0xffffffff


	//   ....[21]....
        /*01e8*/ 	.word	0xffffffff


	//   ....[22]....
        /*01ec*/ 	.word	0xffffffff


	//   ....[23]....
        /*01f0*/ 	.word	0xffffffff


	//   ....[24]....
        /*01f4*/ 	.word	0xffffffff


	//   ....[25]....
        /*01f8*/ 	.word	0xffffffff


	//   ....[26]....
        /*01fc*/ 	.word	0xffffffff


	//   ....[27]....
        /*0200*/ 	.word	0xffffffff


	//   ....[28]....
        /*0204*/ 	.word	0xffffffff


	//   ....[29]....
        /*0208*/ 	.word	0xffffffff


	//   ....[30]....
        /*020c*/ 	.word	0xffffffff


	//   ....[31]....
        /*0210*/ 	.word	0xffffffff


	//   ....[32]....
        /*0214*/ 	.word	0xffffffff


	//   ....[33]....
        /*0218*/ 	.word	0xffffffff


	//   ....[34]....
        /*021c*/ 	.word	0xffffffff


	//   ....[35]....
        /*0220*/ 	.word	0xffffffff


	//   ....[36]....
        /*0224*/ 	.word	0xffffffff


	//   ....[37]....
        /*0228*/ 	.word	0xffffffff


	//   ....[38]....
        /*022c*/ 	.word	0xffffffff


	//   ....[39]....
        /*0230*/ 	.word	0xffffffff


	//   ....[40]....
        /*0234*/ 	.word	0xffffffff


	//   ....[41]....
        /*0238*/ 	.word	0xffffffff


	//   ....[42]....
        /*023c*/ 	.word	0xffffffff


	//   ....[43]....
        /*0240*/ 	.word	0xffffffff


	//   ....[44]....
        /*0244*/ 	.word	0xffffffff


	//   ....[45]....
        /*0248*/ 	.word	0xffffffff


	//   ....[46]....
        /*024c*/ 	.word	0xffffffff


	//   ....[47]....
        /*0250*/ 	.word	0xffffffff


	//   ....[48]....
        /*0254*/ 	.word	0xffffffff


	//   ....[49]....
        /*0258*/ 	.word	0xffffffff


	//   ....[50]....
        /*025c*/ 	.word	0xffffffff


	//   ....[51]....
        /*0260*/ 	.word	0xffffffff


	//   ....[52]....
        /*0264*/ 	.word	0xffffffff


	//   ....[53]....
        /*0268*/ 	.word	0xffffffff


	//   ....[54]....
        /*026c*/ 	.word	0xffffffff


	//   ....[55]....
        /*0270*/ 	.word	0xffffffff


	//   ....[56]....
        /*0274*/ 	.word	0xffffffff


	//   ....[57]....
        /*0278*/ 	.word	0xffffffff


	//   ....[58]....
        /*027c*/ 	.word	0xffffffff


	//   ....[59]....
        /*0280*/ 	.word	0xffffffff


	//   ....[60]....
        /*0284*/ 	.word	0xffffffff


	//   ....[61]....
        /*0288*/ 	.word	0xffffffff


	//   ....[62]....
        /*028c*/ 	.word	0xffffffff


	//   ....[63]....
        /*0290*/ 	.word	0xffffffff


	//   ....[64]....
        /*0294*/ 	.word	0xffffffff


	//   ....[65]....
        /*0298*/ 	.word	0xffffffff


	//   ....[66]....
        /*029c*/ 	.word	0xffffffff


	//   ....[67]....
        /*02a0*/ 	.word	0xffffffff


	//   ....[68]....
        /*02a4*/ 	.word	0xffffffff


	//   ....[69]....
        /*02a8*/ 	.word	0xffffffff


	//   ....[70]....
        /*02ac*/ 	.word	0xffffffff


	//   ....[71]....
        /*02b0*/ 	.word	0xffffffff


	//   ....[72]....
        /*02b4*/ 	.word	0xffffffff


	//   ....[73]....
        /*02b8*/ 	.word	0xffffffff


	//   ....[74]....
        /*02bc*/ 	.word	0xffffffff


	//   ....[75]....
        /*02c0*/ 	.word	0xffffffff


	//   ....[76]....
        /*02c4*/ 	.word	0xffffffff


	//   ....[77]....
        /*02c8*/ 	.word	0xffffffff


	//   ....[78]....
        /*02cc*/ 	.word	0xffffffff


	//   ....[79]....
        /*02d0*/ 	.word	0xffffffff


	//   ....[80]....
        /*02d4*/ 	.word	0xffffffff


	//   ....[81]....
        /*02d8*/ 	.word	0xffffffff


	//   ....[82]....
        /*02dc*/ 	.word	0xffffffff


	//   ....[83]....
        /*02e0*/ 	.word	0xffffffff


	//   ....[84]....
        /*02e4*/ 	.word	0xffffffff


	//   ....[85]....
        /*02e8*/ 	.word	0xffffffff


	//   ....[86]....
        /*02ec*/ 	.word	0xffffffff


	//   ....[87]....
        /*02f0*/ 	.word	0xffffffff


	//   ....[88]....
        /*02f4*/ 	.word	0xffffffff


	//   ....[89]....
        /*02f8*/ 	.word	0xffffffff


	//   ....[90]....
        /*02fc*/ 	.word	0xffffffff


	//   ....[91]....
        /*0300*/ 	.word	0xffffffff


	//   ....[92]....
        /*0304*/ 	.word	0xffffffff


	//   ....[93]....
        /*0308*/ 	.word	0xffffffff


	//   ....[94]....
        /*030c*/ 	.word	0xffffffff


	//   ....[95]....
        /*0310*/ 	.word	0xffffffff


	//   ....[96]....
        /*0314*/ 	.word	0xffffffff


	//   ....[97]....
        /*0318*/ 	.word	0xffffffff


	//   ....[98]....
        /*031c*/ 	.word	0xffffffff


	//   ....[99]....
        /*0320*/ 	.word	0xffffffff


	//   ....[100]....
        /*0324*/ 	.word	0xffffffff


	//   ....[101]....
        /*0328*/ 	.word	0xffffffff


	//   ....[102]....
        /*032c*/ 	.word	0xffffffff


	//   ....[103]....
        /*0330*/ 	.word	0xffffffff


	//   ....[104]....
        /*0334*/ 	.word	0xffffffff


	//   ....[105]....
        /*0338*/ 	.word	0xffffffff


	//   ....[106]....
        /*033c*/ 	.word	0xffffffff


	//   ....[107]....
        /*0340*/ 	.word	0xffffffff


	//   ....[108]....
        /*0344*/ 	.word	0xffffffff


	//   ....[109]....
        /*0348*/ 	.word	0xffffffff


	//   ....[110]....
        /*034c*/ 	.word	0xffffffff


	//   ....[111]....
        /*0350*/ 	.word	0xffffffff


	//   ....[112]....
        /*0354*/ 	.word	0xffffffff


	//   ....[113]....
        /*0358*/ 	.word	0xffffffff


	//   ....[114]....
        /*035c*/ 	.word	0xffffffff


	//   ....[115]....
        /*0360*/ 	.word	0xffffffff


	//   ....[116]....
        /*0364*/ 	.word	0xffffffff


	//   ....[117]....
        /*0368*/ 	.word	0xffffffff


	//   ....[118]....
        /*036c*/ 	.word	0xffffffff


	//   ....[119]....
        /*0370*/ 	.word	0xffffffff


	//   ....[120]....
        /*0374*/ 	.word	0xffffffff


	//   ....[121]....
        /*0378*/ 	.word	0xffffffff


	//   ....[122]....
        /*037c*/ 	.word	0xffffffff


	//   ....[123]....
        /*0380*/ 	.word	0xffffffff


	//   ....[124]....
        /*0384*/ 	.word	0xffffffff


	//   ....[125]....
        /*0388*/ 	.word	0xffffffff


	//   ....[126]....
        /*038c*/ 	.word	0xffffffff


	//   ....[127]....
        /*0390*/ 	.word	0xffffffff


	//   ....[128]....
        /*0394*/ 	.word	0xffffffff


	//   ....[129]....
        /*0398*/ 	.word	0xffffffff


	//   ....[130]....
        /*039c*/ 	.word	0xffffffff


	//   ....[131]....
        /*03a0*/ 	.word	0xffffffff


	//   ....[132]....
        /*03a4*/ 	.word	0xffffffff


	//   ....[133]....
        /*03a8*/ 	.word	0xffffffff


	//   ....[134]....
        /*03ac*/ 	.word	0xffffffff


	//   ....[135]....
        /*03b0*/ 	.word	0x0500000f


	//----- nvinfo : EIATTR_COOP_GROUP_INSTR_OFFSETS
	.align		4
.L_1662:
        /*03b4*/ 	.byte	0x04, 0x28
        /*03b6*/ 	.short	(.L_1664 - .L_1663)


	//   ....[0]....
.L_1663:
        /*03b8*/ 	.word	0x00000070


	//   ....[1]....
        /*03bc*/ 	.word	0x000001a0


	//   ....[2]....
        /*03c0*/ 	.word	0x000001f0


	//   ....[3]....
        /*03c4*/ 	.word	0x000003e0


	//   ....[4]....
        /*03c8*/ 	.word	0x00000630


	//   ....[5]....
        /*03cc*/ 	.word	0x00001610


	//   ....[6]....
        /*03d0*/ 	.word	0x00002640


	//   ....[7]....
        /*03d4*/ 	.word	0x00002690


	//   ....[8]....
        /*03d8*/ 	.word	0x00002730


	//   ....[9]....
        /*03dc*/ 	.word	0x000027b0


	//   ....[10]....
        /*03e0*/ 	.word	0x000027f0


	//   ....[11]....
        /*03e4*/ 	.word	0x00002830


	//   ....[12]....
        /*03e8*/ 	.word	0x00002860


	//   ....[13]....
        /*03ec*/ 	.word	0x00002890


	//   ....[14]....
        /*03f0*/ 	.word	0x000028c0


	//   ....[15]....
        /*03f4*/ 	.word	0x00002930


	//   ....[16]....
        /*03f8*/ 	.word	0x00002bb0


	//   ....[17]....
        /*03fc*/ 	.word	0x00002c60


	//   ....[18]....
        /*0400*/ 	.word	0x00002d00


	//   ....[19]....
        /*0404*/ 	.word	0x00002d60


	//   ....[20]....
        /*0408*/ 	.word	0x00002da0


	//   ....[21]....
        /*040c*/ 	.word	0x00002de0


	//   ....[22]....
        /*0410*/ 	.word	0x00002ea0


	//   ....[23]....
        /*0414*/ 	.word	0x00002ee0


	//   ....[24]....
        /*0418*/ 	.word	0x00002f40


	//   ....[25]....
        /*041c*/ 	.word	0x00002f80


	//   ....[26]....
        /*0420*/ 	.word	0x00003020


	//   ....[27]....
        /*0424*/ 	.word	0x00003060


	//   ....[28]....
        /*0428*/ 	.word	0x00003380


	//   ....[29]....
        /*042c*/ 	.word	0x000033e0


	//   ....[30]....
        /*0430*/ 	.word	0x00003410


	//   ....[31]....
        /*0434*/ 	.word	0x00003440


	//   ....[32]....
        /*0438*/ 	.word	0x000034b0


	//   ....[33]....
        /*043c*/ 	.word	0x000034d0


	//   ....[34]....
        /*0440*/ 	.word	0x00003510


	//   ....[35]....
        /*0444*/ 	.word	0x00003550


	//   ....[36]....
        /*0448*/ 	.word	0x00003560


	//   ....[37]....
        /*044c*/ 	.word	0x000035c0


	//   ....[38]....
        /*0450*/ 	.word	0x000038e0


	//   ....[39]....
        /*0454*/ 	.word	0x000038f0


	//   ....[40]....
        /*0458*/ 	.word	0x00003900


	//   ....[41]....
        /*045c*/ 	.word	0x00003910


	//   ....[42]....
        /*0460*/ 	.word	0x00003920


	//   ....[43]....
        /*0464*/ 	.word	0x00003930


	//   ....[44]....
        /*0468*/ 	.word	0x00003940


	//   ....[45]....
        /*046c*/ 	.word	0x00003970


	//   ....[46]....
        /*0470*/ 	.word	0x00003990


	//   ....[47]....
        /*0474*/ 	.word	0x000039f0


	//   ....[48]....
        /*0478*/ 	.word	0x00003a20


	//   ....[49]....
        /*047c*/ 	.word	0x00003a50


	//   ....[50]....
        /*0480*/ 	.word	0x00003a60


	//   ....[51]....
        /*0484*/ 	.word	0x00003a70


	//   ....[52]....
        /*0488*/ 	.word	0x00003aa0


	//   ....[53]....
        /*048c*/ 	.word	0x00003ad0


	//   ....[54]....
        /*0490*/ 	.word	0x00003b00


	//   ....[55]....
        /*0494*/ 	.word	0x00003b70


	//   ....[56]....
        /*0498*/ 	.word	0x00003ba0


	//   ....[57]....
        /*049c*/ 	.word	0x00003bd0


	//   ....[58]....
        /*04a0*/ 	.word	0x00003be0


	//   ....[59]....
        /*04a4*/ 	.word	0x00003bf0


	//   ....[60]....
        /*04a8*/ 	.word	0x00003c00


	//   ....[61]....
        /*04ac*/ 	.word	0x00003c10


	//   ....[62]....
        /*04b0*/ 	.word	0x00003c40


	//   ....[63]....
        /*04b4*/ 	.word	0x00003c50


	//   ....[64]....
        /*04b8*/ 	.word	0x00003c90


	//   ....[65]....
        /*04bc*/ 	.word	0x00003cc0


	//   ....[66]....
        /*04c0*/ 	.word	0x00003cf0


	//   ....[67]....
        /*04c4*/ 	.word	0x00003d00


	//   ....[68]....
        /*04c8*/ 	.word	0x00003d10


	//   ....[69]....
        /*04cc*/ 	.word	0x00003d20


	//   ....[70]....
        /*04d0*/ 	.word	0x000062d0


	//   ....[71]....
        /*04d4*/ 	.word	0x00006310


	//   ....[72]....
        /*04d8*/ 	.word	0x00006380


	//   ....[73]....
        /*04dc*/ 	.word	0x000063c0


	//   ....[74]....
        /*04e0*/ 	.word	0x00006400


	//   ....[75]....
        /*04e4*/ 	.word	0x00006440


	//   ....[76]....
        /*04e8*/ 	.word	0x00006480


	//   ....[77]....
        /*04ec*/ 	.word	0x00006550


	//   ....[78]....
        /*04f0*/ 	.word	0x000069a0


	//   ....[79]....
        /*04f4*/ 	.word	0x000069b0


	//   ....[80]....
        /*04f8*/ 	.word	0x000069c0


	//   ....[81]....
        /*04fc*/ 	.word	0x00006a50


	//   ....[82]....
        /*0500*/ 	.word	0x00006a90


	//   ....[83]....
        /*0504*/ 	.word	0x00006ae0


	//   ....[84]....
        /*0508*/ 	.word	0x00006b30


	//   ....[85]....
        /*050c*/ 	.word	0x00006b50


	//   ....[86]....
        /*0510*/ 	.word	0x00006b60


	//   ....[87]....
        /*0514*/ 	.word	0x00006be0


	//   ....[88]....
        /*0518*/ 	.word	0x00006c20


	//   ....[89]....
        /*051c*/ 	.word	0x00006c30


	//   ....[90]....
        /*0520*/ 	.word	0x00006c50


	//   ....[91]....
        /*0524*/ 	.word	0x00006c90


	//   ....[92]....
        /*0528*/ 	.word	0x00006d80


	//   ....[93]....
        /*052c*/ 	.word	0x00006dc0


	//   ....[94]....
        /*0530*/ 	.word	0x00006e00


	//   ....[95]....
        /*0534*/ 	.word	0x00006e40


	//   ....[96]....
        /*0538*/ 	.word	0x00006e80


	//   ....[97]....
        /*053c*/ 	.word	0x00006ec0


	//   ....[98]....
        /*0540*/ 	.word	0x00006f40


	//   ....[99]....
        /*0544*/ 	.word	0x00006fb0


	//   ....[100]....
        /*0548*/ 	.word	0x00006fe0


	//   ....[101]....
        /*054c*/ 	.word	0x00007050


	//   ....[102]....
        /*0550*/ 	.word	0x00007330


	//   ....[103]....
        /*0554*/ 	.word	0x00007340


	//   ....[104]....
        /*0558*/ 	.word	0x00007350


	//   ....[105]....
        /*055c*/ 	.word	0x00007360


	//   ....[106]....
        /*0560*/ 	.word	0x00007370


	//   ....[107]....
        /*0564*/ 	.word	0x00007380


	//   ....[108]....
        /*0568*/ 	.word	0x000073b0


	//   ....[109]....
        /*056c*/ 	.word	0x000073e0


	//   ....[110]....
        /*0570*/ 	.word	0x00007420


	//   ....[111]....
        /*0574*/ 	.word	0x00007440


	//   ....[112]....
        /*0578*/ 	.word	0x00007480


	//   ....[113]....
        /*057c*/ 	.word	0x000074c0


	//   ....[114]....
        /*0580*/ 	.word	0x00007500


	//   ....[115]....
        /*0584*/ 	.word	0x00007530


	//   ....[116]....
        /*0588*/ 	.word	0x00007560


	//   ....[117]....
        /*058c*/ 	.word	0x000075a0


	//   ....[118]....
        /*0590*/ 	.word	0x000075b0


	//   ....[119]....
        /*0594*/ 	.word	0x00007600


	//   ....[120]....
        /*0598*/ 	.word	0x00007640


	//   ....[121]....
        /*059c*/ 	.word	0x00007670


	//   ....[122]....
        /*05a0*/ 	.word	0x00007680


	//   ....[123]....
        /*05a4*/ 	.word	0x00007690


	//   ....[124]....
        /*05a8*/ 	.word	0x000076d0


	//   ....[125]....
        /*05ac*/ 	.word	0x00007700


	//   ....[126]....
        /*05b0*/ 	.word	0x00007710


	//   ....[127]....
        /*05b4*/ 	.word	0x00007720


	//   ....[128]....
        /*05b8*/ 	.word	0x00007730


	//   ....[129]....
        /*05bc*/ 	.word	0x00007770


	//   ....[130]....
        /*05c0*/ 	.word	0x00007780


	//   ....[131]....
        /*05c4*/ 	.word	0x00007790


	//   ....[132]....
        /*05c8*/ 	.word	0x000077a0


	//   ....[133]....
        /*05cc*/ 	.word	0x000077e0


	//   ....[134]....
        /*05d0*/ 	.word	0x0000b090


	//   ....[135]....
        /*05d4*/ 	.word	0x0000eb50


	//----- nvinfo : EIATTR_REG_RECONFIG
	.align		4
.L_1664:
        /*05d8*/ 	.byte	0x01, 0x54
	.zero		2


	//----- nvinfo : EIATTR_SYSCALL_OFFSETS
	.align		4
        /*05dc*/ 	.byte	0x04, 0x46
        /*05de*/ 	.short	(.L_1666 - .L_1665)


	//   ....[0]....
.L_1665:
        /*05e0*/ 	.word	0x00001270


	//   ....[1]....
        /*05e4*/ 	.word	0x00001360


	//   ....[2]....
        /*05e8*/ 	.word	0x000014c0


	//   ....[3]....
        /*05ec*/ 	.word	0x000015b0


	//----- nvinfo : EIATTR_MBARRIER_INSTR_OFFSETS
	.align		4
.L_1666:
        /*05f0*/ 	.byte	0x04, 0x39
        /*05f2*/ 	.short	(.L_1668 - .L_1667)


	//   ....[0]....
.L_1667:
        /*05f4*/ 	.word	0x00000290
        /*05f8*/ 	.word	0x000000ff
        /*05fc*/ 	.word	0x00030c00
        /*0600*/ 	.short	0x0100
        /*0602*/ 	.byte	0x06
	.zero		1


	//   ....[1]....
        /*0604*/ 	.word	0x00000390
        /*0608*/ 	.word	0x000000ff
        /*060c*/ 	.word	0x00030c10
        /*0610*/ 	.short	0x0100
        /*0612*/ 	.byte	0x08
	.zero		1


	//   ....[2]....
        /*0614*/ 	.word	0x000003a0
        /*0618*/ 	.word	0x000000ff
        /*061c*/ 	.word	0x00030c20
        /*0620*/ 	.short	0x0100
        /*0622*/ 	.byte	0x08
	.zero		1


	//   ....[3]....
        /*0624*/ 	.word	0x000003b0
        /*0628*/ 	.word	0x000000ff
        /*062c*/ 	.word	0x00030c18
        /*0630*/ 	.short	0x0100
        /*0632*/ 	.byte	0x08
	.zero		1


	//   ....[4]....
        /*0634*/ 	.word	0x000003c0
        /*0638*/ 	.word	0x000000ff
        /*063c*/ 	.word	0x00030c28
        /*0640*/ 	.short	0x0100
        /*0642*/ 	.byte	0x08
	.zero		1


	//   ....[5]....
        /*0644*/ 	.word	0x000004f0
        /*0648*/ 	.word	0x000000ff
        /*064c*/ 	.word	0x00030c30
        /*0650*/ 	.short	0x0100
        /*0652*/ 	.byte	0x08
	.zero		1


	//   ....[6]....
        /*0654*/ 	.word	0x00000500
        /*0658*/ 	.word	0x000000ff
        /*065c*/ 	.word	0x00030c40
        /*0660*/ 	.short	0x0100
        /*0662*/ 	.byte	0x08
	.zero		1


	//   ....[7]....
        /*0664*/ 	.word	0x00000510
        /*0668*/ 	.word	0x000000ff
        /*066c*/ 	.word	0x00030c38
        /*0670*/ 	.short	0x0100
        /*0672*/ 	.byte	0x08
	.zero		1


	//   ....[8]....
        /*0674*/ 	.word	0x00000520
        /*0678*/ 	.word	0x000000ff
        /*067c*/ 	.word	0x00030c48
        /*0680*/ 	.short	0x0100
        /*0682*/ 	.byte	0x08
	.zero		1


	//   ....[9]....
        /*0684*/ 	.word	0x00001650
        /*0688*/ 	.word	0x000000ec
        /*068c*/ 	.word	0x00030c00
        /*0690*/ 	.short	0x010a
        /*0692*/ 	.byte	0x3f
	.zero		1


	//   ....[10]....
        /*0694*/ 	.word	0x00001780
        /*0698*/ 	.word	0x000000ec
        /*069c*/ 	.word	0x00030c00
        /*06a0*/ 	.short	0x010a
        /*06a2*/ 	.byte	0x3f
	.zero		1


	//   ....[11]....
        /*06a4*/ 	.word	0x00002010
        /*06a8*/ 	.word	0x00000006
        /*06ac*/ 	.word	0x00030c10
        /*06b0*/ 	.short	0x010a
        /*06b2*/ 	.byte	0x3f
	.zero		1


	//   ....[12]....
        /*06b4*/ 	.word	0x00002080
        /*06b8*/ 	.word	0x00000006
        /*06bc*/ 	.word	0x00030c10
        /*06c0*/ 	.short	0x010a
        /*06c2*/ 	.byte	0x3f
	.zero		1


	//   ....[13]....
        /*06c4*/ 	.word	0x000024a0
        /*06c8*/ 	.word	0x00000006
        /*06cc*/ 	.word	0x00030c30
        /*06d0*/ 	.short	0x010a
        /*06d2*/ 	.byte	0x3f
	.zero		1


	//   ....[14]....
        /*06d4*/ 	.word	0x00002520
        /*06d8*/ 	.word	0x00000006
        /*06dc*/ 	.word	0x00030c30
        /*06e0*/ 	.short	0x010a
        /*06e2*/ 	.byte	0x3f
	.zero		1


	//   ....[15]....
        /*06e4*/ 	.word	0x000050c0
        /*06e8*/ 	.word	0x00000005
        /*06ec*/ 	.word	0x00000000
        /*06f0*/ 	.short	0x0101
        /*06f2*/ 	.byte	0x3f
	.zero		1


	//   ....[16]....
        /*06f4*/ 	.word	0x00005510
        /*06f8*/ 	.word	0x00000006
        /*06fc*/ 	.word	0x00000000
        /*0700*/ 	.short	0x0101
        /*0702*/ 	.byte	0x3f
	.zero		1


	//   ....[17]....
        /*0704*/ 	.word	0x00005d10
        /*0708*/ 	.word	0x00000007
        /*070c*/ 	.word	0x00030c10
        /*0710*/ 	.short	0x010a
        /*0712*/ 	.byte	0x3f
	.zero		1


	//   ....[18]....
        /*0714*/ 	.word	0x00005d90
        /*0718*/ 	.word	0x00000007
        /*071c*/ 	.word	0x00030c10
        /*0720*/ 	.short	0x010a
        /*0722*/ 	.byte	0x3f
	.zero		1


	//   ....[19]....
        /*0724*/ 	.word	0x000061a0
        /*0728*/ 	.word	0x00000007
        /*072c*/ 	.word	0x00030c30
        /*0730*/ 	.short	0x010a
        /*0732*/ 	.byte	0x3f
	.zero		1


	//   ....[20]....
        /*0734*/ 	.word	0x00006230
        /*0738*/ 	.word	0x00000007
        /*073c*/ 	.word	0x00030c30
        /*0740*/ 	.short	0x010a
        /*0742*/ 	.byte	0x3f
	.zero		1


	//   ....[21]....
        /*0744*/ 	.word	0x000089e0
        /*0748*/ 	.word	0x00000008
        /*074c*/ 	.word	0x00000000
        /*0750*/ 	.short	0x0101
        /*0752*/ 	.byte	0x3f
	.zero		1


	//   ....[22]....
        /*0754*/ 	.word	0x00008e50
        /*0758*/ 	.word	0x00000007
        /*075c*/ 	.word	0x00000000
        /*0760*/ 	.short	0x0101
        /*0762*/ 	.byte	0x3f
	.zero		1


	//   ....[23]....
        /*0764*/ 	.word	0x0000d1e0
        /*0768*/ 	.word	0x0000000f
        /*076c*/ 	.word	0x00030c20
        /*0770*/ 	.short	0x010a
        /*0772*/ 	.byte	0x3f
	.zero		1


	//   ....[24]....
        /*0774*/ 	.word	0x0000d780
        /*0778*/ 	.word	0x0000000f
        /*077c*/ 	.word	0x00030c40
        /*0780*/ 	.short	0x010a
        /*0782*/ 	.byte	0x3f
	.zero		1


	//   ....[25]....
        /*0784*/ 	.word	0x0000d9e0
        /*0788*/ 	.word	0x0000000f
        /*078c*/ 	.word	0x00030c28
        /*0790*/ 	.short	0x010a
        /*0792*/ 	.byte	0x3f
	.zero		1


	//   ....[26]....
        /*0794*/ 	.word	0x0000dc40
        /*0798*/ 	.word	0x0000000f
        /*079c*/ 	.word	0x00030c48
        /*07a0*/ 	.short	0x010a
        /*07a2*/ 	.byte	0x3f
	.zero		1


	//   ....[27]....
        /*07a4*/ 	.word	0x0000de40
        /*07a8*/ 	.word	0x0000000f
        /*07ac*/ 	.word	0x00030c20
        /*07b0*/ 	.short	0x010a
        /*07b2*/ 	.byte	0x3f
	.zero		1


	//   ....[28]....
        /*07b4*/ 	.word	0x0000e110
        /*07b8*/ 	.word	0x0000000f
        /*07bc*/ 	.word	0x00030c40
        /*07c0*/ 	.short	0x010a
        /*07c2*/ 	.byte	0x3f
	.zero		1


	//   ....[29]....
        /*07c4*/ 	.word	0x0000e340
        /*07c8*/ 	.word	0x0000000f
        /*07cc*/ 	.word	0x00030c28
        /*07d0*/ 	.short	0x010a
        /*07d2*/ 	.byte	0x3f
	.zero		1


	//   ....[30]....
        /*07d4*/ 	.word	0x0000e5e0
        /*07d8*/ 	.word	0x00000003
        /*07dc*/ 	.word	0x00030c40
        /*07e0*/ 	.short	0x010a
        /*07e2*/ 	.byte	0x3f
	.zero		1


	//   ....[31]....
        /*07e4*/ 	.word	0x0000e9d0
        /*07e8*/ 	.word	0x00000007
        /*07ec*/ 	.word	0x00000000
        /*07f0*/ 	.short	0x010a
        /*07f2*/ 	.byte	0x3f
	.zero		1


	//   ....[32]....
        /*07f4*/ 	.word	0x0000ea20
        /*07f8*/ 	.word	0x00000003
        /*07fc*/ 	.word	0x00000000
        /*0800*/ 	.short	0x010a
        /*0802*/ 	.byte	0x3f
	.zero		1


	//   ....[33]....
        /*0804*/ 	.word	0x0000ea80
        /*0808*/ 	.word	0x00000005
        /*080c*/ 	.word	0x00000000
        /*0810*/ 	.short	0x010a
        /*0812*/ 	.byte	0x3f
	.zero		1


	//   ....[34]....
        /*0814*/ 	.word	0x0000eab0
        /*0818*/ 	.word	0x00000003
        /*081c*/ 	.word	0x00000000
        /*0820*/ 	.short	0x010a
        /*0822*/ 	.byte	0x3f
	.zero		1


	//   ....[35]....
        /*0824*/ 	.word	0x0000eb80
        /*0828*/ 	.word	0x000000ec
        /*082c*/ 	.word	0x00030c00
        /*0830*/ 	.short	0x010a
        /*0832*/ 	.byte	0x3f
	.zero		1


	//   ....[36]....
        /*0834*/ 	.word	0x0000ebd0
        /*0838*/ 	.word	0x00000006
        /*083c*/ 	.word	0x00030c10
        /*0840*/ 	.short	0x010a
        /*0842*/ 	.byte	0x3f
	.zero		1


	//   ....[37]....
        /*0844*/ 	.word	0x0000ec20
        /*0848*/ 	.word	0x00000006
        /*084c*/ 	.word	0x00030c30
        /*0850*/ 	.short	0x010a
        /*0852*/ 	.byte	0x3f
	.zero		1


	//   ....[38]....
        /*0854*/ 	.word	0x0000ec70
        /*0858*/ 	.word	0x00000007
        /*085c*/ 	.word	0x00030c10
        /*0860*/ 	.short	0x010a
        /*0862*/ 	.byte	0x3f
	.zero		1


	//   ....[39]....
        /*0864*/ 	.word	0x0000ecc0
        /*0868*/ 	.word	0x00000007
        /*086c*/ 	.word	0x00030c30
        /*0870*/ 	.short	0x010a
        /*0872*/ 	.byte	0x3f
	.zero		1


	//   ....[40]....
        /*0874*/ 	.word	0x0000ed10
        /*0878*/ 	.word	0x0000000f
        /*087c*/ 	.word	0x00030c20
        /*0880*/ 	.short	0x010a
        /*0882*/ 	.byte	0x3f
	.zero		1


	//   ....[41]....
        /*0884*/ 	.word	0x0000ed60
        /*0888*/ 	.word	0x0000000f
        /*088c*/ 	.word	0x00030c40
        /*0890*/ 	.short	0x010a
        /*0892*/ 	.byte	0x3f
	.zero		1


	//   ....[42]....
        /*0894*/ 	.word	0x0000edb0
        /*0898*/ 	.word	0x0000000f
        /*089c*/ 	.word	0x00030c28
        /*08a0*/ 	.short	0x010a
        /*08a2*/ 	.byte	0x3f
	.zero		1


	//   ....[43]....
        /*08a4*/ 	.word	0x0000ee00
        /*08a8*/ 	.word	0x0000000f
        /*08ac*/ 	.word	0x00030c48
        /*08b0*/ 	.short	0x010a
        /*08b2*/ 	.byte	0x3f
	.zero		1


	//   ....[44]....
        /*08b4*/ 	.word	0x0000ee60
        /*08b8*/ 	.word	0x0000000f
        /*08bc*/ 	.word	0x00030c20
        /*08c0*/ 	.short	0x010a
        /*08c2*/ 	.byte	0x3f
	.zero		1


	//   ....[45]....
        /*08c4*/ 	.word	0x0000eeb0
        /*08c8*/ 	.word	0x0000000f
        /*08cc*/ 	.word	0x00030c40
        /*08d0*/ 	.short	0x010a
        /*08d2*/ 	.byte	0x3f
	.zero		1


	//   ....[46]....
        /*08d4*/ 	.word	0x0000ef00
        /*08d8*/ 	.word	0x0000000f
        /*08dc*/ 	.word	0x00030c28
        /*08e0*/ 	.short	0x010a
        /*08e2*/ 	.byte	0x3f
	.zero		1


	//   ....[47]....
        /*08e4*/ 	.word	0x0000ef50
        /*08e8*/ 	.word	0x00000003
        /*08ec*/ 	.word	0x00030c40
        /*08f0*/ 	.short	0x010a
        /*08f2*/ 	.byte	0x3f
	.zero		1


	//   ....[48]....
        /*08f4*/ 	.word	0x0000f020
        /*08f8*/ 	.word	0x00000007
        /*08fc*/ 	.word	0x00000000
        /*0900*/ 	.short	0x010a
        /*0902*/ 	.byte	0x3f
	.zero		1


	//   ....[49]....
        /*0904*/ 	.word	0x0000f070
        /*0908*/ 	.word	0x00000003
        /*090c*/ 	.word	0x00000000
        /*0910*/ 	.short	0x010a
        /*0912*/ 	.byte	0x3f
	.zero		1


	//   ....[50]....
        /*0914*/ 	.word	0x0000f0c0
        /*0918*/ 	.word	0x00000005
        /*091c*/ 	.word	0x00000000
        /*0920*/ 	.short	0x010a
        /*0922*/ 	.byte	0x3f
	.zero		1


	//----- nvinfo : EIATTR_NUM_MBARRIERS
	.align		4
.L_1668:
        /*0924*/ 	.byte	0x03, 0x38
        /*0926*/ 	.short	0x0009


	//----- nvinfo : EIATTR_EXIT_INSTR_OFFSETS
	.align		4
        /*0928*/ 	.byte	0x04, 0x1c
        /*092a*/ 	.short	(.L_1670 - .L_1669)


	//   ....[0]....
.L_1669:
        /*092c*/ 	.word	0x0000eb00


	//----- nvinfo : EIATTR_MAX_THREADS
	.align		4
.L_1670:
        /*0930*/ 	.byte	0x04, 0x05
        /*0932*/ 	.short	(.L_1672 - .L_1671)
.L_1671:
        /*0934*/ 	.word	0x00000180
        /*0938*/ 	.word	0x00000001
        /*093c*/ 	.word	0x00000001


	//----- nvinfo : EIATTR_CRS_STACK_SIZE
	.align		4
.L_1672:
        /*0940*/ 	.byte	0x04, 0x1e
        /*0942*/ 	.short	(.L_1674 - .L_1673)
.L_1673:
        /*0944*/ 	.word	0x00000000


	//----- nvinfo : EIATTR_CBANK_PARAM_SIZE
	.align		4
.L_1674:
        /*0948*/ 	.byte	0x03, 0x19
        /*094a*/ 	.short	0x06f0


	//----- nvinfo : EIATTR_PARAM_CBANK
	.align		4
        /*094c*/ 	.byte	0x04, 0x0a
        /*094e*/ 	.short	(.L_1676 - .L_1675)
	.align		4
.L_1675:
        /*0950*/ 	.word	index@(.nv.constant0._ZN7cutlass13device_kernelIN5flash11enable_sm90INS1_16FlashAttnBwdSm90INS1_25CollectiveMainloopBwdSm90ILi2ELi2ELi2EN4cute5tupleIJNS5_1CILi1EEES8_S8_EEENS6_IJNS7_ILi128EEESA_NS7_ILi64EEEEEENS_6half_tEfNS_4arch4Sm90ELb1ELb0ELb0ELb1ELb0ELb1ELb0ELb0ELi2ELi1ELi2ELi2ELb0EEENS1_21CollectiveEpilogueBwdISC_SD_SF_Li256ELb1ELb0ELi1EEENS1_25SingleTileBwdLPTSchedulerILb1ELi128ELb0EEEEEEEEEvNT_6ParamsE)
        /*0954*/ 	.short	0x0210
        /*0956*/ 	.short	0x06f0


	//----- nvinfo : EIATTR_SW_WAR
	.align		4
.L_1676:
        /*0958*/ 	.byte	0x04, 0x36
        /*095a*/ 	.short	(.L_1678 - .L_1677)
.L_1677:
        /*095c*/ 	.word	0x00000008
.L_1678:


//--------------------- .nv.info._ZN7cutlass13device_kernelIN5flash11enable_sm90INS1_16FlashAttnBwdSm90INS1_25CollectiveMainloopBwdSm90ILi2ELi2ELi2EN4cute5tupleIJNS5_1CILi1EEES8_S8_EEENS6_IJNS7_ILi128EEESA_NS7_ILi64EEEEEENS_6half_tEfNS_4arch4Sm90ELb1ELb0ELb0ELb1ELb1ELb1ELb0ELb0ELi2ELi1ELi2ELi2ELb0EEENS1_21CollectiveEpilogueBwdISC_SD_SF_Li256ELb1ELb0ELi1EEENS1_25SingleTileBwdLPTSchedulerILb1ELi128ELb1EEEEEEEEEvNT_6ParamsE --------------------------
	.section	.nv.info._ZN7cutlass13device_kernelIN5flash11enable_sm90INS1_16FlashAttnBwdSm90INS1_25CollectiveMainloopBwdSm90ILi2ELi2ELi2EN4cute5tupleIJNS5_1CILi1EEES8_S8_EEENS6_IJNS7_ILi128EEESA_NS7_ILi64EEEEEENS_6half_tEfNS_4arch4Sm90ELb1ELb0ELb0ELb1ELb1ELb1ELb0ELb0ELi2ELi1ELi2ELi2ELb0EEENS1_21CollectiveEpilogueBwdISC_SD_SF_Li256ELb1ELb0ELi1EEENS1_25SingleTileBwdLPTSchedulerILb1ELi128ELb1EEEEEEEEEvNT_6ParamsE,"",@"SHT_CUDA_INFO"
	.sectionflags	@""
	.align	4


	//----- nvinfo : EIATTR_CUDA_API_VERSION
	.align		4
        /*0000*/ 	.byte	0x04, 0x37
        /*0002*/ 	.short	(.L_1680 - .L_1679)
.L_1679:
        /*0004*/ 	.word	0x00000082


	//----- nvinfo : EIATTR_KPARAM_INFO
	.align		4
.L_1680:
        /*0008*/ 	.byte	0x04, 0x17
        /*000a*/ 	.short	(.L_1682 - .L_1681)
.L_1681:
        /*000c*/ 	.word	0x00000000
        /*0010*/ 	.short	0x0000
        /*0012*/ 	.short	0x0070
        /*0014*/ 	.byte	0x00, 0xf0, 0x01, 0x1a


	//----- nvinfo : EIATTR_SPARSE_MMA_MASK
	.align		4
.L_1682:
        /*0018*/ 	.byte	0x03, 0x50
        /*001a*/ 	.short	0x0000


	//----- nvinfo : EIATTR_MAXREG_COUNT
	.align		4
        /*001c*/ 	.byte	0x03, 0x1b
        /*001e*/ 	.short	0x00a8


	//----- nvinfo : EIATTR_NUM_BARRIERS
	.align		4
        /*0020*/ 	.byte	0x02, 0x4c
        /*0022*/ 	.byte	0x10
	.zero		1


	//----- nvinfo : EIATTR_EXTERNS
	.align		4
        /*0024*/ 	.byte	0x04, 0x0f
        /*0026*/ 	.short	(.L_1684 - .L_1683)


	//   ....[0]....
	.align		4
.L_1683:
        /*0028*/ 	.word	index@(__assertfail)


	//----- nvinfo : EIATTR_ANNOTATIONS
	.align		4
.L_1684:
        /*002c*/ 	.byte	0x04, 0x55
        /*002e*/ 	.short	(.L_1686 - .L_1685)


	//   ....[0]....
.L_1685:
        /* <DEDUP_REMOVED lines=22> */


	//----- nvinfo : EIATTR_MERCURY_ISA_VERSION
	.align		4
.L_1686:
        /*0180*/ 	.byte	0x03, 0x5f
        /*0182*/ 	.short	0x0101


	//----- nvinfo : EIATTR_INT_WARP_WIDE_INSTR_OFFSETS
	.align		4
        /*0184*/ 	.byte	0x04, 0x31
        /*0186*/ 	.short	(.L_1688 - .L_1687)


	//   ....[0]....
.L_1687:
        /*0188*/ 	.word	0x00000190


	//   ....[1]....
        /*018c*/ 	.word	0x000001c0


	//   ....[2]....
        /*0190*/ 	.word	0x0000c260


	//   ....[3]....
        /*0194*/ 	.word	0x0000c910


	//   ....[4]....
        /*0198*/ 	.word	0x0000ce40


	//----- nvinfo : EIATTR_COOP_GROUP_MASK_REGIDS
	.align		4
.L_1688:
        /*019c*/ 	.byte	0x04, 0x29
        /*019e*/ 	.short	(.L_1690 - .L_1689)


	//   ....[0]....
.L_1689:
        /*01a0*/ 	.word	0xffffffff


	//   ....[1]....
        /*01a4*/ 	.word	0xffffffff


	//   ....[2]....
        /*01a8*/ 	.word	0xffffffff


	//   ....[3]....
        /*01ac*/ 	.word	0xffffffff


	//   ....[4]....
        /*01b0*/ 	.word	0xffffffff


	//   ....[5]....
        /*01b4*/ 	.word	0xffffffff


	//   ....[6]....
        /*01b8*/ 	.word	0xffffffff


	//   ....[7]....
        /*01bc*/ 	.word	0xffffffff


	//   ....[8]....
        /*01c0*/ 	.word	0xffffffff


	//   ....[9]....
        /*01c4*/ 	.word	0xffffffff


	//   ....[10]....
        /*01c8*/ 	.word	0xffffffff


	//   ....[11]....
        /*01cc*/ 	.word	0xffffffff


	//   ....[12]....
        /*01d0*/ 	.word	0xffffffff


	//   ....[13]....
        /*01d4*/ 	.word	0xffffffff


	//   ....[14]....
        /*01d8*/ 	.word	0xffffffff


	//   ....[15]....
        /*01dc*/ 	.word	0xffffffff


	//   ....[16]....
        /*01e0*/ 	.word	0xffffffff


	//   ....[17]....
        /*01e4*/ 	.word	0xffffffff


	//   ....[18]....
        /*01e8*/ 	.word	0xffffffff


	//   ....[19]....
        /*01ec*/ 	.word	0xffffffff


	//   ....[20]....
        /*01f0*/ 	.word	0xffffffff


	//   ....[21]....
        /*01f4*/ 	.word	0xffffffff


	//   ....[22]....
        /*01f8*/ 	.word	0xffffffff


	//   ....[23]....
        /*01fc*/ 	.word	0xffffffff


	//   ....[24]....
        /*0200*/ 	.word	0xffffffff


	//   ....[25]....
        /*0204*/ 	.word	0xffffffff


	//   ....[26]....
        /*0208*/ 	.word	0xffffffff


	//   ....[27]....
        /*020c*/ 	.word	0xffffffff


	//   ....[28]....
        /*0210*/ 	.word	0xffffffff


	//   ....[29]....
        /*0214*/ 	.word	0xffffffff


	//   ....[30]....
        /*0218*/ 	.word	0xffffffff


	//   ....[31]....
        /*021c*/ 	.word	0xffffffff


	//   ....[32]....
        /*0220*/ 	.word	0xffffffff


	//   ....[33]....
        /*0224*/ 	.word	0xffffffff


	//   ....[34]....
        /*0228*/ 	.word	0xffffffff


	//   ....[35]....
        /*022c*/ 	.word	0xffffffff


	//   ....[36]....
        /*0230*/ 	.word	0xffffffff


	//   ....[37]....
        /*0234*/ 	.word	0xffffffff


	//   ....[38]....
        /*0238*/ 	.word	0xffffffff


	//   ....[39]....
        /*023c*/ 	.word	0xffffffff


	//   ....[40]....
        /*0240*/ 	.word	0xffffffff


	//   ....[41]....
        /*0244*/ 	.word	0xffffffff


	//   ....[42]....
        /*0248*/ 	.word	0xffffffff


	//   ....[43]....
        /*024c*/ 	.word	0xffffffff


	//   ....[44]....
        /*0250*/ 	.word	0xffffffff


	//   ....[45]....
        /*0254*/ 	.word	0xffffffff


	//   ....[46]....
        /*0258*/ 	.word	0xffffffff


	//   ....[47]....
        /*025c*/ 	.word	0xffffffff


	//   ....[48]....
        /*0260*/ 	.word	0xffffffff


	//   ....[49]....
        /*0264*/ 	.word	0xffffffff


	//   ....[50]....
        /*0268*/ 	.word	0xffffffff


	//   ....[51]....
        /*026c*/ 	.word	0xffffffff


	//   ....[52]....
        /*0270*/ 	.word	0xffffffff


	//   ....[53]....
        /*0274*/ 	.word	0xffffffff


	//   ....[54]....
        /*0278*/ 	.word	0xffffffff


	//   ....[55]....
        /*027c*/ 	.word	0xffffffff


	//   ....[56]....
        /*0280*/ 	.word	0xffffffff


	//   ....[57]....
        /*0284*/ 	.word	0xffffffff


	//   ....[58]....
        /*0288*/ 	.word	0xffffffff


	//   ....[59]....
        /*028c*/ 	.word	0xffffffff


	//   ....[60]....
        /*0290*/ 	.word	0xffffffff


	//   ....[61]....
        /*0294*/ 	.word	0xffffffff


	//   ....[62]....
        /*0298*/ 	.word	0xffffffff


	//   ....[63]....
        /*029c*/ 	.word	0xffffffff


	//   ....[64]....
        /*02a0*/ 	.word	0xffffffff


	//   ....[65]....
        /*02a4*/ 	.word	0xffffffff


	//   ....[66]....
        /*02a8*/ 	.word	0xffffffff


	//   ....[67]....
        /*02ac*/ 	.word	0xffffffff


	//   ....[68]....
        /*02b0*/ 	.word	0xffffffff


	//   ....[69]....
        /*02b4*/ 	.word	0xffffffff


	//   ....[70]....
        /*02b8*/ 	.word	0xffffffff


	//   ....[71]....
        /*02bc*/ 	.word	0xffffffff


	//   ....[72]....
        /*02c0*/ 	.word	0xffffffff


	//   ....[73]....
        /*02c4*/ 	.word	0xffffffff


	//   ....[74]....
        /*02c8*/ 	.word	0xffffffff


	//   ....[75]....
        /*02cc*/ 	.word	0xffffffff


	//   ....[76]....
        /*02d0*/ 	.word	0xffffffff


	//   ....[77]....
        /*02d4*/ 	.word	0xffffffff


	//   ....[78]....
        /*02d8*/ 	.word	0xffffffff


	//   ....[79]....
        /*02dc*/ 	.word	0xffffffff


	//   ....[80]....
        /*02e0*/ 	.word	0xffffffff


	//   ....[81]....
        /*02e4*/ 	.word	0xffffffff


	//   ....[82]....
        /*02e8*/ 	.word	0xffffffff


	//   ....[83]....
        /*02ec*/ 	.word	0xffffffff


	//   ....[84]....
        /*02f0*/ 	.word	0xffffffff


	//   ....[85]....
        /*02f4*/ 	.word	0xffffffff


	//   ....[86]....
        /*02f8*/ 	.word	0xffffffff


	//   ....[87]....
        /*02fc*/ 	.word	0xffffffff


	//   ....[88]....
        /*0300*/ 	.word	0xffffffff


	//   ....[89]....
        /*0304*/ 	.word	0xffffffff


	//   ....[90]....
        /*0308*/ 	.word	0xffffffff


	//   ....[91]....
        /*030c*/ 	.word	0xffffffff


	//   ....[92]....
        /*0310*/ 	.word	0xffffffff


	//   ....[93]....
        /*0314*/ 	.word	0xffffffff


	//   ....[94]....
        /*0318*/ 	.word	0xffffffff


	//   ....[95]....
        /*031c*/ 	.word	0xffffffff


	//   ....[96]....
        /*0320*/ 	.word	0xffffffff


	//   ....[97]....
        /*0324*/ 	.word	0xffffffff


	//   ....[98]....
        /*0328*/ 	.word	0xffffffff


	//   ....[99]....
        /*032c*/ 	.word	0xffffffff


	//   ....[100]....
        /*0330*/ 	.word	0xffffffff


	//   ....[101]....
        /*0334*/ 	.word	0xffffffff


	//   ....[102]....
        /*0338*/ 	.word	0xffffffff


	//   ....[103]....
        /*033c*/ 	.word	0xffffffff


	//   ....[104]....
        /*0340*/ 	.word	0xffffffff


	//   ....[105]....
        /*0344*/ 	.word	0xffffffff


	//   ....[106]....
        /*0348*/ 	.word	0xffffffff


	//   ....[107]....
        /*034c*/ 	.word	0xffffffff


	//   ....[108]....
        /*0350*/ 	.word	0xffffffff


	//   ....[109]....
        /*0354*/ 	.word	0xffffffff


	//   ....[110]....
        /*0358*/ 	.word	0xffffffff


	//   ....[111]....
        /*035c*/ 	.word	0xffffffff


	//   ....[112]....
        /*0360*/ 	.word	0xffffffff


	//   ....[113]....
        /*0364*/ 	.word	0xffffffff


	//   ....[114]....
        /*0368*/ 	.word	0xffffffff


	//   ....[115]....
        /*036c*/ 	.word	0xffffffff


	//   ....[116]....
        /*0370*/ 	.word	0xffffffff


	//   ....[117]....
        /*0374*/ 	.word	0xffffffff


	//   ....[118]....
        /*0378*/ 	.word	0xffffffff


	//   ....[119]....
        /*037c*/ 	.word	0xffffffff


	//   ....[120]....
        /*0380*/ 	.word	0xffffffff


	//   ....[121]....
        /*0384*/ 	.word	0xffffffff


	//   ....[122]....
        /*0388*/ 	.word	0xffffffff


	//   ....[123]....
        /*038c*/ 	.word	0xffffffff


	//   ....[124]....
        /*0390*/ 	.word	0xffffffff


	//   ....[125]....
        /*0394*/ 	.word	0xffffffff


	//   ....[126]....
        /*0398*/ 	.word	0xffffffff


	//   ....[127]....
        /*039c*/ 	.word	0xffffffff


	//   ....[128]....
        /*03a0*/ 	.word	0xffffffff


	//   ....[129]....
        /*03a4*/ 	.word	0xffffffff


	//   ....[130]....
        /*03a8*/ 	.word	0xffffffff


	//   ....[131]....
        /*03ac*/ 	.word	0xffffffff


	//   ....[132]....
        /*03b0*/ 	.word	0xffffffff


	//   ....[133]....
        /*03b4*/ 	.word	0xffffffff


	//   ....[134]....
        /*03b8*/ 	.word	0xffffffff


	//   ....[135]....
        /*03bc*/ 	.word	0xffffffff


	//   ....[136]....
        /*03c0*/ 	.word	0xffffffff


	//   ....[137]....
        /*03c4*/ 	.word	0xffffffff


	//   ....[138]....
        /*03c8*/ 	.word	0xffffffff


	//   ....[139]....
        /*03cc*/ 	.word	0xffffffff


	//   ....[140]....
        /*03d0*/ 	.word	0xffffffff


	//   ....[141]....
        /*03d4*/ 	.word	0x0500000f


	//   ....[142]....
        /*03d8*/ 	.word	0x0500000f


	//   ....[143]....
        /*03dc*/ 	.word	0x0500000f


	//   ....[144]....
        /*03e0*/ 	.word	0x0500000f


	//----- nvinfo : EIATTR_COOP_GROUP_INSTR_OFFSETS
	.align		4
.L_1690:
        /*03e4*/ 	.byte	0x04, 0x28
        /*03e6*/ 	.short	(.L_1692 - .L_1691)


	//   ....[0]....
.L_1691:
        /*03e8*/ 	.word	0x00000070


	//   ....[1]....
        /*03ec*/ 	.word	0x000001a0


	//   ....[2]....
        /*03f0*/ 	.word	0x000001f0


	//   ....[3]....
        /*03f4*/ 	.word	0x000003e0


	//   ....[4]....
        /*03f8*/ 	.word	0x00000630


	//   ....[5]....
        /*03fc*/ 	.word	0x00001630


	//   ....[6]....
        /*0400*/ 	.word	0x00002660


	//   ....[7]....
        /*0404*/ 	.word	0x000026b0


	//   ....[8]....
        /*0408*/ 	.word	0x00002750


	//   ....[9]....
        /*040c*/ 	.word	0x000027d0


	//   ....[10]....
        /*0410*/ 	.word	0x00002810


	//   ....[11]....
        /*0414*/ 	.word	0x00002850


	//   ....[12]....
        /*0418*/ 	.word	0x00002880


	//   ....[13]....
        /*041c*/ 	.word	0x000028b0


	//   ....[14]....
        /*0420*/ 	.word	0x000028e0


	//   ....[15]....
        /*0424*/ 	.word	0x00002950


	//   ....[16]....
        /*0428*/ 	.word	0x00002bd0


	//   ....[17]....
        /*042c*/ 	.word	0x00002c80


	//   ....[18]....
        /*0430*/ 	.word	0x00002d20


	//   ....[19]....
        /*0434*/ 	.word	0x00002d80


	//   ....[20]....
        /*0438*/ 	.word	0x00002dc0


	//   ....[21]....
        /*043c*/ 	.word	0x00002e00


	//   ....[22]....
        /*0440*/ 	.word	0x00002ec0


	//   ....[23]....
        /*0444*/ 	.word	0x00002f00


	//   ....[24]....
        /*0448*/ 	.word	0x00002f60


	//   ....[25]....
        /*044c*/ 	.word	0x00002fa0


	//   ....[26]....
        /*0450*/ 	.word	0x00003040


	//   ....[27]....
        /*0454*/ 	.word	0x00003080


	//   ....[28]....
        /*0458*/ 	.word	0x000033a0


	//   ....[29]....
        /*045c*/ 	.word	0x00003400


	//   ....[30]....
        /*0460*/ 	.word	0x00003430


	//   ....[31]....
        /*0464*/ 	.word	0x00003460


	//   ....[32]....
        /*0468*/ 	.word	0x000034d0


	//   ....[33]....
        /*046c*/ 	.word	0x000034f0


	//   ....[34]....
        /*0470*/ 	.word	0x00003530


	//   ....[35]....
        /*0474*/ 	.word	0x00003570


	//   ....[36]....
        /*0478*/ 	.word	0x00003580


	//   ....[37]....
        /*047c*/ 	.word	0x000035e0


	//   ....[38]....
        /*0480*/ 	.word	0x00003900


	//   ....[39]....
        /*0484*/ 	.word	0x00003910


	//   ....[40]....
        /*0488*/ 	.word	0x00003920


	//   ....[41]....
        /*048c*/ 	.word	0x00003930


	//   ....[42]....
        /*0490*/ 	.word	0x00003940


	//   ....[43]....
        /*0494*/ 	.word	0x00003950


	//   ....[44]....
        /*0498*/ 	.word	0x00003960


	//   ....[45]....
        /*049c*/ 	.word	0x00003990


	//   ....[46]....
        /*04a0*/ 	.word	0x000039b0


	//   ....[47]....
        /*04a4*/ 	.word	0x00003a10


	//   ....[48]....
        /*04a8*/ 	.word	0x00003a40


	//   ....[49]....
        /*04ac*/ 	.word	0x00003a70


	//   ....[50]....
        /*04b0*/ 	.word	0x00003a80


	//   ....[51]....
        /*04b4*/ 	.word	0x00003a90


	//   ....[52]....
        /*04b8*/ 	.word	0x00003ac0


	//   ....[53]....
        /*04bc*/ 	.word	0x00003af0


	//   ....[54]....
        /*04c0*/ 	.word	0x00003b20


	//   ....[55]....
        /*04c4*/ 	.word	0x00003b90


	//   ....[56]....
        /*04c8*/ 	.word	0x00003bc0


	//   ....[57]....
        /*04cc*/ 	.word	0x00003bf0


	//   ....[58]....
        /*04d0*/ 	.word	0x00003c00


	//   ....[59]....
        /*04d4*/ 	.word	0x00003c10


	//   ....[60]....
        /*04d8*/ 	.word	0x00003c20


	//   ....[61]....
        /*04dc*/ 	.word	0x00003c30


	//   ....[62]....
        /*04e0*/ 	.word	0x00003c60


	//   ....[63]....
        /*04e4*/ 	.word	0x00003c70


	//   ....[64]....
        /*04e8*/ 	.word	0x00003cb0


	//   ....[65]....
        /*04ec*/ 	.word	0x00003ce0


	//   ....[66]....
        /*04f0*/ 	.word	0x00003d10


	//   ....[67]....
        /*04f4*/ 	.word	0x00003d20


	//   ....[68]....
        /*04f8*/ 	.word	0x00003d30


	//   ....[69]....
        /*04fc*/ 	.word	0x00003d40


	//   ....[70]....
        /*0500*/ 	.word	0x000062f0


	//   ....[71]....
        /*0504*/ 	.word	0x00006330


	//   ....[72]....
        /*0508*/ 	.word	0x000063a0


	//   ....[73]....
        /*050c*/ 	.word	0x000063e0


	//   ....[74]....
        /*0510*/ 	.word	0x00006420


	//   ....[75]....
        /*0514*/ 	.word	0x00006460


	//   ....[76]....
        /*0518*/ 	.word	0x000064a0


	//   ....[77]....
        /*051c*/ 	.word	0x00006570


	//   ....[78]....
        /*0520*/ 	.word	0x000069c0


	//   ....[79]....
        /*0524*/ 	.word	0x000069d0


	//   ....[80]....
        /*0528*/ 	.word	0x000069e0


	//   ....[81]....
        /*052c*/ 	.word	0x00006a70


	//   ....[82]....
        /*0530*/ 	.word	0x00006ab0


	//   ....[83]....
        /*0534*/ 	.word	0x00006b00


	//   ....[84]....
        /*0538*/ 	.word	0x00006b50


	//   ....[85]....
        /*053c*/ 	.word	0x00006b70


	//   ....[86]....
        /*0540*/ 	.word	0x00006b80


	//   ....[87]....
        /*0544*/ 	.word	0x00006c00


	//   ....[88]....
        /*0548*/ 	.word	0x00006c40


	//   ....[89]....
        /*054c*/ 	.word	0x00006c50


	//   ....[90]....
        /*0550*/ 	.word	0x00006c70


	//   ....[91]....
        /*0554*/ 	.word	0x00006cb0


	//   ....[92]....
        /*0558*/ 	.word	0x00006da0


	//   ....[93]....
        /*055c*/ 	.word	0x00006de0


	//   ....[94]....
        /*0560*/ 	.word	0x00006e20


	//   ....[95]....
        /*0564*/ 	.word	0x00006e60


	//   ....[96]....
        /*0568*/ 	.word	0x00006ea0


	//   ....[97]....
        /*056c*/ 	.word	0x00006ee0


	//   ....[98]....
        /*0570*/ 	.word	0x00006f60


	//   ....[99]....
        /*0574*/ 	.word	0x00006fd0


	//   ....[100]....
        /*0578*/ 	.word	0x00007000


	//   ....[101]....
        /*057c*/ 	.word	0x00007070


	//   ....[102]....
        /*0580*/ 	.word	0x00007350


	//   ....[103]....
        /*0584*/ 	.word	0x00007360


	//   ....[104]....
        /*0588*/ 	.word	0x00007370


	//   ....[105]....
        /*058c*/ 	.word	0x00007380


	//   ....[106]....
        /*0590*/ 	.word	0x00007390


	//   ....[107]....
        /*0594*/ 	.word	0x000073a0


	//   ....[108]....
        /*0598*/ 	.word	0x000073d0


	//   ....[109]....
        /*059c*/ 	.word	0x00007400


	//   ....[110]....
        /*05a0*/ 	.word	0x00007440


	//   ....[111]....
        /*05a4*/ 	.word	0x00007460


	//   ....[112]....
        /*05a8*/ 	.word	0x000074a0


	//   ....[113]....
        /*05ac*/ 	.word	0x000074e0


	//   ....[114]....
        /*05b0*/ 	.word	0x00007520


	//   ....[115]....
        /*05b4*/ 	.word	0x00007550


	//   ....[116]....
        /*05b8*/ 	.word	0x00007580


	//   ....[117]....
        /*05bc*/ 	.word	0x000075c0


	//   ....[118]....
        /*05c0*/ 	.word	0x000075d0


	//   ....[119]....
        /*05c4*/ 	.word	0x00007620


	//   ....[120]....
        /*05c8*/ 	.word	0x00007660


	//   ....[121]....
        /*05cc*/ 	.word	0x00007690


	//   ....[122]....
        /*05d0*/ 	.word	0x000076a0


	//   ....[123]....
        /*05d4*/ 	.word	0x000076b0


	//   ....[124]....
        /*05d8*/ 	.word	0x000076f0


	//   ....[125]....
        /*05dc*/ 	.word	0x00007720


	//   ....[126]....
        /*05e0*/ 	.word	0x00007730


	//   ....[127]....
        /*05e4*/ 	.word	0x00007740


	//   ....[128]....
        /*05e8*/ 	.word	0x00007750


	//   ....[129]....
        /*05ec*/ 	.word	0x00007790


	//   ....[130]....
        /*05f0*/ 	.word	0x000077a0


	//   ....[131]....
        /*05f4*/ 	.word	0x000077b0


	//   ....[132]....
        /*05f8*/ 	.word	0x000077c0


	//   ....[133]....
        /*05fc*/ 	.word	0x00007800


	//   ....[134]....
        /*0600*/ 	.word	0x0000b0b0


	//   ....[135]....
        /*0604*/ 	.word	0x0000be60


	//   ....[136]....
        /*0608*/ 	.word	0x0000c190


	//   ....[137]....
        /*060c*/ 	.word	0x0000c590


	//   ....[138]....
        /*0610*/ 	.word	0x0000c840


	//   ....[139]....
        /*0614*/ 	.word	0x0000cb00


	//   ....[140]....
        /*0618*/ 	.word	0x0000cd70


	//   ....[141]....
        /*061c*/ 	.word	0x0000f470


	//   ....[142]....
        /*0620*/ 	.word	0x0000f660


	//   ....[143]....
        /*0624*/ 	.word	0x0000f6d0


	//   ....[144]....
        /*0628*/ 	.word	0x0000f740


	//----- nvinfo : EIATTR_REG_RECONFIG
	.align		4
.L_1692:
        /*062c*/ 	.byte	0x01, 0x54
	.zero		2


	//----- nvinfo : EIATTR_SYSCALL_OFFSETS
	.align		4
        /*0630*/ 	.byte	0x04, 0x46
        /*0632*/ 	.short	(.L_1694 - .L_1693)


	//   ....[0]....
.L_1693:
        /*0634*/ 	.word	0x00001290


	//   ....[1]....
        /*0638*/ 	.word	0x00001380


	//   ....[2]....
        /*063c*/ 	.word	0x000014e0


	//   ....[3]....
        /*0640*/ 	.word	0x000015d0


	//----- nvinfo : EIATTR_MBARRIER_INSTR_OFFSETS
	.align		4
.L_1694:
        /*0644*/ 	.byte	0x04, 0x39
        /*0646*/ 	.short	(.L_1696 - .L_1695)


	//   ....[0]....
.L_1695:
        /*0648*/ 	.word	0x00000290
        /*064c*/ 	.word	0x000000ff
        /*0650*/ 	.word	0x00030c00
        /*0654*/ 	.short	0x0100
        /*0656*/ 	.byte	0x06
	.zero		1


	//   ....[1]....
        /*0658*/ 	.word	0x00000390
        /*065c*/ 	.word	0x000000ff
        /*0660*/ 	.word	0x00030c10
        /*0664*/ 	.short	0x0100
        /*0666*/ 	.byte	0x08
	.zero		1


	//   ....[2]....
        /*0668*/ 	.word	0x000003a0
        /*066c*/ 	.word	0x000000ff
        /*0670*/ 	.word	0x00030c20
        /*0674*/ 	.short	0x0100
        /*0676*/ 	.byte	0x08
	.zero		1


	//   ....[3]....
        /*0678*/ 	.word	0x000003b0
        /*067c*/ 	.word	0x000000ff
        /*0680*/ 	.word	0x00030c18
        /*0684*/ 	.short	0x0100
        /*0686*/ 	.byte	0x08
	.zero		1


	//   ....[4]....
        /*0688*/ 	.word	0x000003c0
        /*068c*/ 	.word	0x000000ff
        /*0690*/ 	.word	0x00030c28
        /*0694*/ 	.short	0x0100
        /*0696*/ 	.byte	0x08
	.zero		1


	//   ....[5]....
        /*0698*/ 	.word	0x000004f0
        /*069c*/ 	.word	0x000000ff
        /*06a0*/ 	.word	0x00030c30
        /*06a4*/ 	.short	0x0100
        /*06a6*/ 	.byte	0x08
	.zero		1


	//   ....[6]....
        /*06a8*/ 	.word	0x00000500
        /*06ac*/ 	.word	0x000000ff
        /*06b0*/ 	.word	0x00030c40
        /*06b4*/ 	.short	0x0100
        /*06b6*/ 	.byte	0x08
	.zero		1


	//   ....[7]....
        /*06b8*/ 	.word	0x00000510
        /*06bc*/ 	.word	0x000000ff
        /*06c0*/ 	.word	0x00030c38
        /*06c4*/ 	.short	0x0100
        /*06c6*/ 	.byte	0x08
	.zero		1


	//   ....[8]....
        /*06c8*/ 	.word	0x00000520
        /*06cc*/ 	.word	0x000000ff
        /*06d0*/ 	.word	0x00030c48
        /*06d4*/ 	.short	0x0100
        /*06d6*/ 	.byte	0x08
	.zero		1


	//   ....[9]....
        /*06d8*/ 	.word	0x00001670
        /*06dc*/ 	.word	0x000000ec
        /*06e0*/ 	.word	0x00030c00
        /*06e4*/ 	.short	0x010a
        /*06e6*/ 	.byte	0x3f
	.zero		1


	//   ....[10]....
        /*06e8*/ 	.word	0x000017a0
        /*06ec*/ 	.word	0x000000ec
        /*06f0*/ 	.word	0x00030c00
        /*06f4*/ 	.short	0x010a
        /*06f6*/ 	.byte	0x3f
	.zero		1


	//   ....[11]....
        /*06f8*/ 	.word	0x00002030
        /*06fc*/ 	.word	0x00000006
        /*0700*/ 	.word	0x00030c10
        /*0704*/ 	.short	0x010a
        /*0706*/ 	.byte	0x3f
	.zero		1


	//   ....[12]....
        /*0708*/ 	.word	0x000020a0
        /*070c*/ 	.word	0x00000006
        /*0710*/ 	.word	0x00030c10
        /*0714*/ 	.short	0x010a
        /*0716*/ 	.byte	0x3f
	.zero		1


	//   ....[13]....
        /*0718*/ 	.word	0x000024c0
        /*071c*/ 	.word	0x00000006
        /*0720*/ 	.word	0x00030c30
        /*0724*/ 	.short	0x010a
        /*0726*/ 	.byte	0x3f
	.zero		1


	//   ....[14]....
        /*0728*/ 	.word	0x00002540
        /*072c*/ 	.word	0x00000006
        /*0730*/ 	.word	0x00030c30
        /*0734*/ 	.short	0x010a
        /*0736*/ 	.byte	0x3f
	.zero		1


	//   ....[15]....
        /*0738*/ 	.word	0x000050e0
        /*073c*/ 	.word	0x00000005
        /*0740*/ 	.word	0x00000000
        /*0744*/ 	.short	0x0101
        /*0746*/ 	.byte	0x3f
	.zero		1


	//   ....[16]....
        /*0748*/ 	.word	0x00005530
        /*074c*/ 	.word	0x00000006
        /*0750*/ 	.word	0x00000000
        /*0754*/ 	.short	0x0101
        /*0756*/ 	.byte	0x3f
	.zero		1


	//   ....[17]....
        /*0758*/ 	.word	0x00005d30
        /*075c*/ 	.word	0x00000007
        /*0760*/ 	.word	0x00030c10
        /*0764*/ 	.short	0x010a
        /*0766*/ 	.byte	0x3f
	.zero		1


	//   ....[18]....
        /*0768*/ 	.word	0x00005db0
        /*076c*/ 	.word	0x00000007
        /*0770*/ 	.word	0x00030c10
        /*0774*/ 	.short	0x010a
        /*0776*/ 	.byte	0x3f
	.zero		1


	//   ....[19]....
        /*0778*/ 	.word	0x000061c0
        /*077c*/ 	.word	0x00000007
        /*0780*/ 	.word	0x00030c30
        /*0784*/ 	.short	0x010a
        /*0786*/ 	.byte	0x3f
	.zero		1


	//   ....[20]....
        /*0788*/ 	.word	0x00006250
        /*078c*/ 	.word	0x00000007
        /*0790*/ 	.word	0x00030c30
        /*0794*/ 	.short	0x010a
        /*0796*/ 	.byte	0x3f
	.zero		1


	//   ....[21]....
        /*0798*/ 	.word	0x00008a00
        /*079c*/ 	.word	0x00000008
        /*07a0*/ 	.word	0x00000000
        /*07a4*/ 	.short	0x0101
        /*07a6*/ 	.byte	0x3f
	.zero		1


	//   ....[22]....
        /*07a8*/ 	.word	0x00008e70
        /*07ac*/ 	.word	0x00000007
        /*07b0*/ 	.word	0x00000000
        /*07b4*/ 	.short	0x0101
        /*07b6*/ 	.byte	0x3f
	.zero		1


	//   ....[23]....
        /*07b8*/ 	.word	0x0000db00
        /*07bc*/ 	.word	0x0000000f
        /*07c0*/ 	.word	0x00030c20
        /*07c4*/ 	.short	0x010a
        /*07c6*/ 	.byte	0x3f
	.zero		1


	//   ....[24]....
        /*07c8*/ 	.word	0x0000e0a0
        /*07cc*/ 	.word	0x0000000f
        /*07d0*/ 	.word	0x00030c40
        /*07d4*/ 	.short	0x010a
        /*07d6*/ 	.byte	0x3f
	.zero		1


	//   ....[25]....
        /*07d8*/ 	.word	0x0000e300
        /*07dc*/ 	.word	0x0000000f
        /*07e0*/ 	.word	0x00030c28
        /*07e4*/ 	.short	0x010a
        /*07e6*/ 	.byte	0x3f
	.zero		1


	//   ....[26]....
        /*07e8*/ 	.word	0x0000e560
        /*07ec*/ 	.word	0x0000000f
        /*07f0*/ 	.word	0x00030c48
        /*07f4*/ 	.short	0x010a
        /*07f6*/ 	.byte	0x3f
	.zero		1


	//   ....[27]....
        /*07f8*/ 	.word	0x0000e760
        /*07fc*/ 	.word	0x0000000f
        /*0800*/ 	.word	0x00030c20
        /*0804*/ 	.short	0x010a
        /*0806*/ 	.byte	0x3f
	.zero		1


	//   ....[28]....
        /*0808*/ 	.word	0x0000ea30
        /*080c*/ 	.word	0x0000000f
        /*0810*/ 	.word	0x00030c40
        /*0814*/ 	.short	0x010a
        /*0816*/ 	.byte	0x3f
	.zero		1


	//   ....[29]....
        /*0818*/ 	.word	0x0000ec60
        /*081c*/ 	.word	0x0000000f
        /*0820*/ 	.word	0x00030c28
        /*0824*/ 	.short	0x010a
        /*0826*/ 	.byte	0x3f
	.zero		1


	//   ....[30]....
        /*0828*/ 	.word	0x0000ef00
        /*082c*/ 	.word	0x00000003
        /*0830*/ 	.word	0x00030c40
        /*0834*/ 	.short	0x010a
        /*0836*/ 	.byte	0x3f
	.zero		1


	//   ....[31]....
        /*0838*/ 	.word	0x0000f2f0
        /*083c*/ 	.word	0x00000007
        /*0840*/ 	.word	0x00000000
        /*0844*/ 	.short	0x010a
        /*0846*/ 	.byte	0x3f
	.zero		1


	//   ....[32]....
        /*0848*/ 	.word	0x0000f340
        /*084c*/ 	.word	0x00000003
        /*0850*/ 	.word	0x00000000
        /*0854*/ 	.short	0x010a
        /*0856*/ 	.byte	0x3f
	.zero		1


	//   ....[33]....
        /*0858*/ 	.word	0x0000f3a0
        /*085c*/ 	.word	0x00000005
        /*0860*/ 	.word	0x00000000
        /*0864*/ 	.short	0x010a
        /*0866*/ 	.byte	0x3f
	.zero		1


	//   ....[34]....
        /*0868*/ 	.word	0x0000f3d0
        /*086c*/ 	.word	0x00000003
        /*0870*/ 	.word	0x00000000
        /*0874*/ 	.short	0x010a
        /*0876*/ 	.byte	0x3f
	.zero		1


	//   ....[35]....
        /*0878*/ 	.word	0x0000f4a0
        /*087c*/ 	.word	0x000000ec
        /*0880*/ 	.word	0x00030c00
        /*0884*/ 	.short	0x010a
        /*0886*/ 	.byte	0x3f
	.zero		1


	//   ....[36]....
        /*0888*/ 	.word	0x0000f4f0
        /*088c*/ 	.word	0x00000006
        /*0890*/ 	.word	0x00030c10
        /*0894*/ 	.short	0x010a
        /*0896*/ 	.byte	0x3f
	.zero		1


	//   ....[37]....
        /*0898*/ 	.word	0x0000f540
        /*089c*/ 	.word	0x00000006
        /*08a0*/ 	.word	0x00030c30
        /*08a4*/ 	.short	0x010a
        /*08a6*/ 	.byte	0x3f
	.zero		1


	//   ....[38]....
        /*08a8*/ 	.word	0x0000f590
        /*08ac*/ 	.word	0x00000007
        /*08b0*/ 	.word	0x00030c10
        /*08b4*/ 	.short	0x010a
        /*08b6*/ 	.byte	0x3f
	.zero		1


	//   ....[39]....
        /*08b8*/ 	.word	0x0000f5e0
        /*08bc*/ 	.word	0x00000007
        /*08c0*/ 	.word	0x00030c30
        /*08c4*/ 	.short	0x010a
        /*08c6*/ 	.byte	0x3f
	.zero		1


	//   ....[40]....
        /*08c8*/ 	.word	0x0000f780
        /*08cc*/ 	.word	0x0000000f
        /*08d0*/ 	.word	0x00030c20
        /*08d4*/ 	.short	0x010a
        /*08d6*/ 	.byte	0x3f
	.zero		1


	//   ....[41]....
        /*08d8*/ 	.word	0x0000f7d0
        /*08dc*/ 	.word	0x0000000f
        /*08e0*/ 	.word	0x00030c40
        /*08e4*/ 	.short	0x010a
        /*08e6*/ 	.byte	0x3f
	.zero		1


	//   ....[42]....
        /*08e8*/ 	.word	0x0000f820
        /*08ec*/ 	.word	0x0000000f
        /*08f0*/ 	.word	0x00030c28
        /*08f4*/ 	.short	0x010a
        /*08f6*/ 	.byte	0x3f
	.zero		1


	//   ....[43]....
        /*08f8*/ 	.word	0x0000f870
        /*08fc*/ 	.word	0x0000000f
        /*0900*/ 	.word	0x00030c48
        /*0904*/ 	.short	0x010a
        /*0906*/ 	.byte	0x3f
	.zero		1


	//   ....[44]....
        /*0908*/ 	.word	0x0000f8d0
        /*090c*/ 	.word	0x0000000f
        /*0910*/ 	.word	0x00030c20
        /*0914*/ 	.short	0x010a
        /*0916*/ 	.byte	0x3f
	.zero		1


	//   ....[45]....
        /*0918*/ 	.word	0x0000f920
        /*091c*/ 	.word	0x0000000f
        /*0920*/ 	.word	0x00030c40
        /*0924*/ 	.short	0x010a
        /*0926*/ 	.byte	0x3f
	.zero		1


	//   ....[46]....
        /*0928*/ 	.word	0x0000f970
        /*092c*/ 	.word	0x0000000f
        /*0930*/ 	.word	0x00030c28
        /*0934*/ 	.short	0x010a
        /*0936*/ 	.byte	0x3f
	.zero		1


	//   ....[47]....
        /*0938*/ 	.word	0x0000f9c0
        /*093c*/ 	.word	0x00000003
        /*0940*/ 	.word	0x00030c40
        /*0944*/ 	.short	0x010a
        /*0946*/ 	.byte	0x3f
	.zero		1


	//   ....[48]....
        /*0948*/ 	.word	0x0000fa90
        /*094c*/ 	.word	0x00000007
        /*0950*/ 	.word	0x00000000
        /*0954*/ 	.short	0x010a
        /*0956*/ 	.byte	0x3f
	.zero		1


	//   ....[49]....
        /*0958*/ 	.word	0x0000fae0
        /*095c*/ 	.word	0x00000003
        /*0960*/ 	.word	0x00000000
        /*0964*/ 	.short	0x010a
        /*0966*/ 	.byte	0x3f
	.zero		1


	//   ....[50]....
        /*0968*/ 	.word	0x0000fb30
        /*096c*/ 	.word	0x00000005
        /*0970*/ 	.word	0x00000000
        /*0974*/ 	.short	0x010a
        /*0976*/ 	.byte	0x3f
	.zero		1


	//----- nvinfo : EIATTR_NUM_MBARRIERS
	.align		4
.L_1696:
        /*0978*/ 	.byte	0x03, 0x38
        /*097a*/ 	.short	0x0009


	//----- nvinfo : EIATTR_EXIT_INSTR_OFFSETS
	.align		4
        /*097c*/ 	.byte	0x04, 0x1c
        /*097e*/ 	.short	(.L_1698 - .L_1697)


	//   ....[0]....
.L_1697:
        /*0980*/ 	.word	0x0000f420


	//----- nvinfo : EIATTR_MAX_THREADS
	.align		4
.L_1698:
        /*0984*/ 	.byte	0x04, 0x05
        /*0986*/ 	.short	(.L_1700 - .L_1699)
.L_1699:
        /*0988*/ 	.word	0x00000180
        /*098c*/ 	.word	0x00000001
        /*0990*/ 	.word	0x00000001


	//----- nvinfo : EIATTR_CRS_STACK_SIZE
	.align		4
.L_1700:
        /*0994*/ 	.byte	0x04, 0x1e
        /*0996*/ 	.short	(.L_1702 - .L_1701)
.L_1701:
        /*0998*/ 	.word	0x00000000


	//----- nvinfo : EIATTR_CBANK_PARAM_SIZE
	.align		4
.L_1702:
        /*099c*/ 	.byte	0x03, 0x19
        /*099e*/ 	.short	0x06f0


	//----- nvinfo : EIATTR_PARAM_CBANK
	.align		4
        /*09a0*/ 	.byte	0x04, 0x0a
        /*09a2*/ 	.short	(.L_1704 - .L_1703)
	.align		4
.L_1703:
        /*09a4*/ 	.word	index@(.nv.constant0._ZN7cutlass13device_kernelIN5flash11enable_sm90INS1_16FlashAttnBwdSm90INS1_25CollectiveMainloopBwdSm90ILi2ELi2ELi2EN4cute5tupleIJNS5_1CILi1EEES8_S8_EEENS6_IJNS7_ILi128EEESA_NS7_ILi64EEEEEENS_6half_tEfNS_4arch4Sm90ELb1ELb0ELb0ELb1ELb1ELb1ELb0ELb0ELi2ELi1ELi2ELi2ELb0EEENS1_21CollectiveEpilogueBwdISC_SD_SF_Li256ELb1ELb0ELi1EEENS1_25SingleTileBwdLPTSchedulerILb1ELi128ELb1EEEEEEEEEvNT_6ParamsE)
        /*09a8*/ 	.short	0x0210
        /*09aa*/ 	.short	0x06f0


	//----- nvinfo : EIATTR_SW_WAR
	.align		4
.L_1704:
        /*09ac*/ 	.byte	0x04, 0x36
        /*09ae*/ 	.short	(.L_1706 - .L_1705)
.L_1705:
        /*09b0*/ 	.word	0x00000008
.L_1706:


//--------------------- .nv.info._ZN7cutlass13device_kernelIN5flash11enable_sm90INS1_16FlashAttnBwdSm90INS1_25CollectiveMainloopBwdSm90ILi2ELi2ELi2EN4cute5tupleIJNS5_1CILi1EEES8_S8_EEENS6_IJNS7_ILi128EEESA_NS7_ILi64EEEEEENS_6half_tEfNS_4arch4Sm90ELb1ELb0ELb0ELb1ELb0ELb1ELb0ELb0ELi2ELi1ELi2ELi2ELb0EEENS1_24CollectiveEpilogueBwdGQAISC_fSF_Li256ELb1ELb0EEENS1_25SingleTileBwdLPTSchedulerILb1ELi128ELb0EEEEEEEEEvNT_6ParamsE --------------------------
	.section	.nv.info._ZN7cutlass13device_kernelIN5flash11enable_sm90INS1_16FlashAttnBwdSm90INS1_25CollectiveMainloopBwdSm90ILi2ELi2ELi2EN4cute5tupleIJNS5_1CILi1EEES8_S8_EEENS6_IJNS7_ILi128EEESA_NS7_ILi64EEEEEENS_6half_tEfNS_4arch4Sm90ELb1ELb0ELb0ELb1ELb0ELb1ELb0ELb0ELi2ELi1ELi2ELi2ELb0EEENS1_24CollectiveEpilogueBwdGQAISC_fSF_Li256ELb1ELb0EEENS1_25SingleTileBwdLPTSchedulerILb1ELi128ELb0EEEEEEEEEvNT_6ParamsE,"",@"SHT_CUDA_INFO"
	.sectionflags	@""
	.align	4


	//----- nvinfo : EIATTR_CUDA_API_VERSION
	.align		4
        /*0000*/ 	.byte	0x04, 0x37
        /*0002*/ 	.short	(.L_1708 - .L_1707)
.L_1707:
        /*0004*/ 	.word	0x00000082


	//----- nvinfo : EIATTR_KPARAM_INFO
	.align		4
.L_1708:
        /*0008*/ 	.byte	0x04, 0x17
        /*000a*/ 	.short	(.L_1710 - .L_1709)
.L_1709:
        /*000c*/ 	.word	0x00000000
        /*0010*/ 	.short	0x0000
        /*0012*/ 	.short	0x0070
        /*0014*/ 	.byte	0x00, 0xf0, 0x01, 0x1c


	//----- nvinfo : EIATTR_SPARSE_MMA_MASK
	.align		4
.L_1710:
        /*0018*/ 	.byte	0x03, 0x50
        /*001a*/ 	.short	0x0000


	//----- nvinfo : EIATTR_MAXREG_COUNT
	.align		4
        /*001c*/ 	.byte	0x03, 0x1b
        /*001e*/ 	.short	0x00a8


	//----- nvinfo : EIATTR_NUM_BARRIERS
	.align		4
        /*0020*/ 	.byte	0x02, 0x4c
        /*0022*/ 	.byte	0x10
	.zero		1


	//----- nvinfo : EIATTR_EXTERNS
	.align		4
        /*0024*/ 	.byte	0x04, 0x0f
        /*0026*/ 	.short	(.L_1712 - .L_1711)


	//   ....[0]....
	.align		4
.L_1711:
        /*0028*/ 	.word	index@(__assertfail)


	//----- nvinfo : EIATTR_ANNOTATIONS
	.align		4
.L_1712:
        /*002c*/ 	.byte	0x04, 0x55
        /*002e*/ 	.short	(.L_1714 - .L_1713)


	//   ....[0]....
.L_1713:
        /* <DEDUP_REMOVED lines=24> */


	//----- nvinfo : EIATTR_MERCURY_ISA_VERSION
	.align		4
.L_1714:
        /*0198*/ 	.byte	0x03, 0x5f
        /*019a*/ 	.short	0x0101


	//----- nvinfo : EIATTR_INT_WARP_WIDE_INSTR_OFFSETS
	.align		4
        /*019c*/ 	.byte	0x04, 0x31
        /*019e*/ 	.short	(.L_1716 - .L_1715)


	//   ....[0]....
.L_1715:
        /*01a0*/ 	.word	0x00000190


	//   ....[1]....
        /*01a4*/ 	.word	0x000001c0


	//----- nvinfo : EIATTR_COOP_GROUP_MASK_REGIDS
	.align		4
.L_1716:
        /*01a8*/ 	.byte	0x04, 0x29
        /*01aa*/ 	.short	(.L_1718 - .L_1717)


	//   ....[0]....
.L_1717:
        /*01ac*/ 	.word	0xffffffff


	//   ....[1]....
        /*01b0*/ 	.word	0xffffffff


	//   ....[2]....
        /*01b4*/ 	.word	0xffffffff


	//   ....[3]....
        /*01b8*/ 	.word	0xffffffff


	//   ....[4]....
        /*01bc*/ 	.word	0xffffffff


	//   ....[5]....
        /*01c0*/ 	.word	0xffffffff


	//   ....[6]....
        /*01c4*/ 	.word	0xffffffff


	//   ....[7]....
        /*01c8*/ 	.word	0xffffffff


	//   ....[8]....
        /*01cc*/ 	.word	0xffffffff


	//   ....[9]....
        /*01d0*/ 	.word	0xffffffff


	//   ....[10]....
        /*01d4*/ 	.word	0xffffffff


	//   ....[11]....
        /*01d8*/ 	.word	0xffffffff


	//   ....[12]....
        /*01dc*/ 	.word	0xffffffff


	//   ....[13]....
        /*01e0*/ 	.word	0xffffffff


	//   ....[14]....
        /*01e4*/ 	.word	0xffffffff


	//   ....[15]....
        /*01e8*/ 	.word	0xffffffff


	//   ....[16]....
        /*01ec*/ 	.word	0xffffffff


	//   ....[17]....
        /*01f0*/ 	.word	0xffffffff


	//   ....[18]....
        /*01f4*/ 	.word	0xffffffff


	//   ....[19]....
        /*01f8*/ 	.word	0xffffffff


	//   ....[20]....
        /*01fc*/ 	.word	0xffffffff


	//   ....[21]....
        /*0200*/ 	.word	0xffffffff


	//   ....[22]....
        /*0204*/ 	.word	0xffffffff


	//   ....[23]....
        /*0208*/ 	.word	0xffffffff


	//   ....[24]....
        /*020c*/ 	.word	0xffffffff


	//   ....[25]....
        /*0210*/ 	.word	0xffffffff


	//   ....[26]....
        /*0214*/ 	.word	0xffffffff


	//   ....[27]....
        /*0218*/ 	.word	0xffffffff


	//   ....[28]....
        /*021c*/ 	.word	0xffffffff


	//   ....[29]....
        /*0220*/ 	.word	0xffffffff


	//   ....[30]....
        /*0224*/ 	.word	0xffffffff


	//   ....[31]....
        /*0228*/ 	.word	0xffffffff


	//   ....[32]....
        /*022c*/ 	.word	0xffffffff


	//   ....[33]....
        /*0230*/ 	.word	0xffffffff


	//   ....[34]....
        /*0234*/ 	.word	0xffffffff


	//   ....[35]....
        /*0238*/ 	.word	0xffffffff


	//   ....[36]....
        /*023c*/ 	.word	0xffffffff


	//   ....[37]....
        /*0240*/ 	.word	0xffffffff


	//   ....[38]....
        /*0244*/ 	.word	0xffffffff


	//   ....[39]....
        /*0248*/ 	.word	0xffffffff


	//   ....[40]....
        /*024c*/ 	.word	0xffffffff


	//   ....[41]....
        /*0250*/ 	.word	0xffffffff


	//   ....[42]....
        /*0254*/ 	.word	0xffffffff


	//   ....[43]....
        /*0258*/ 	.word	0xffffffff


	//   ....[44]....
        /*025c*/ 	.word	0xffffffff


	//   ....[45]....
        /*0260*/ 	.word	0xffffffff


	//   ....[46]....
        /*0264*/ 	.word	0xffffffff


	//   ....[47]....
        /*0268*/ 	.word	0xffffffff


	//   ....[48]....
        /*026c*/ 	.word	0xffffffff


	//   ....[49]....
        /*0270*/ 	.word	0xffffffff


	//   ....[50]....
        /*0274*/ 	.word	0xffffffff


	//   ....[51]....
        /*0278*/ 	.word	0xffffffff


	//   ....[52]....
        /*027c*/ 	.word	0xffffffff


	//   ....[53]....
        /*0280*/ 	.word	0xffffffff


	//   ....[54]....
        /*0284*/ 	.word	0xffffffff


	//   ....[55]....
        /*0288*/ 	.word	0xffffffff


	//   ....[56]....
        /*028c*/ 	.word	0xffffffff


	//   ....[57]....
        /*0290*/ 	.word	0xffffffff


	//   ....[58]....
        /*0294*/ 	.word	0xffffffff


	//   ....[59]....
        /*0298*/ 	.word	0xffffffff


	//   ....[60]....
        /*029c*/ 	.word	0xffffffff


	//   ....[61]....
        /*02a0*/ 	.word	0xffffffff


	//   ....[62]....
        /*02a4*/ 	.word	0xffffffff


	//   ....[63]....
        /*02a8*/ 	.word	0xffffffff


	//   ....[64]....
        /*02ac*/ 	.word	0xffffffff


	//   ....[65]....
        /*02b0*/ 	.word	0xffffffff


	//   ....[66]....
        /*02b4*/ 	.word	0xffffffff


	//   ....[67]....
        /*02b8*/ 	.word	0xffffffff


	//   ....[68]....
        /*02bc*/ 	.word	0xffffffff


	//   ....[69]....
        /*02c0*/ 	.word	0xffffffff


	//   ....[70]....
        /*02c4*/ 	.word	0xffffffff


	//   ....[71]....
        /*02c8*/ 	.word	0xffffffff


	//   ....[72]....
        /*02cc*/ 	.word	0xffffffff


	//   ....[73]....
        /*02d0*/ 	.word	0xffffffff


	//   ....[74]....
        /*02d4*/ 	.word	0xffffffff


	//   ....[75]....
        /*02d8*/ 	.word	0xffffffff


	//   ....[76]....
        /*02dc*/ 	.word	0xffffffff


	//   ....[77]....
        /*02e0*/ 	.word	0xffffffff


	//   ....[78]....
        /*02e4*/ 	.word	0xffffffff


	//   ....[79]....
        /*02e8*/ 	.word	0xffffffff


	//   ....[80]....
        /*02ec*/ 	.word	0xffffffff


	//   ....[81]....
        /*02f0*/ 	.word	0xffffffff


	//   ....[82]....
        /*02f4*/ 	.word	0xffffffff


	//   ....[83]....
        /*02f8*/ 	.word	0xffffffff


	//   ....[84]....
        /*02fc*/ 	.word	0xffffffff


	//   ....[85]....
        /*0300*/ 	.word	0xffffffff


	//   ....[86]....
        /*0304*/ 	.word	0xffffffff


	//   ....[87]....
        /*0308*/ 	.word	0xffffffff


	//   ....[88]....
        /*030c*/ 	.word	0xffffffff


	//   ....[89]....
        /*0310*/ 	.word	0xffffffff


	//   ....[90]....
        /*0314*/ 	.word	0xffffffff


	//   ....[91]....
        /*0318*/ 	.word	0xffffffff


	//   ....[92]....
        /*031c*/ 	.word	0xffffffff


	//   ....[93]....
        /*0320*/ 	.word	0xffffffff


	//   ....[94]....
        /*0324*/ 	.word	0xffffffff


	//   ....[95]....
        /*0328*/ 	.word	0xffffffff


	//   ....[96]....
        /*032c*/ 	.word	0xffffffff


	//   ....[97]....
        /*0330*/ 	.word	0xffffffff


	//   ....[98]....
        /*0334*/ 	.word	0xffffffff


	//   ....[99]....
        /*0338*/ 	.word	0xffffffff


	//   ....[100]....
        /*033c*/ 	.word	0xffffffff


	//   ....[101]....
        /*0340*/ 	.word	0xffffffff


	//   ....[102]....
        /*0344*/ 	.word	0xffffffff


	//   ....[103]....
        /*0348*/ 	.word	0xffffffff


	//   ....[104]....
        /*034c*/ 	.word	0xffffffff


	//   ....[105]....
        /*0350*/ 	.word	0xffffffff


	//   ....[106]....
        /*0354*/ 	.word	0xffffffff


	//   ....[107]....
        /*0358*/ 	.word	0xffffffff


	//   ....[108]....
        /*035c*/ 	.word	0xffffffff


	//   ....[109]....
        /*0360*/ 	.word	0xffffffff


	//   ....[110]....
        /*0364*/ 	.word	0xffffffff


	//   ....[111]....
        /*0368*/ 	.word	0xffffffff


	//   ....[112]....
        /*036c*/ 	.word	0xffffffff


	//   ....[113]....
        /*0370*/ 	.word	0xffffffff


	//   ....[114]....
        /*0374*/ 	.word	0xffffffff


	//   ....[115]....
        /*0378*/ 	.word	0xffffffff


	//   ....[116]....
        /*037c*/ 	.word	0xffffffff


	//   ....[117]....
        /*0380*/ 	.word	0xffffffff


	//   ....[118]....
        /*0384*/ 	.word	0xffffffff


	//   ....[119]....
        /*0388*/ 	.word	0xffffffff


	//   ....[120]....
        /*038c*/ 	.word	0xffffffff


	//   ....[121]....
        /*0390*/ 	.word	0xffffffff


	//   ....[122]....
        /*0394*/ 	.word	0xffffffff


	//   ....[123]....
        /*0398*/ 	.word	0xffffffff


	//   ....[124]....
        /*039c*/ 	.word	0xffffffff


	//   ....[125]....
        /*03a0*/ 	.word	0xffffffff


	//   ....[126]....
        /*03a4*/ 	.word	0xffffffff


	//   ....[127]....
        /*03a8*/ 	.word	0xffffffff


	//   ....[128]....
        /*03ac*/ 	.word	0xffffffff


	//   ....[129]....
        /*03b0*/ 	.word	0xffffffff


	//   ....[130]....
        /*03b4*/ 	.word	0xffffffff


	//   ....[131]....
        /*03b8*/ 	.word	0xffffffff


	//   ....[132]....
        /*03bc*/ 	.word	0xffffffff


	//   ....[133]....
        /*03c0*/ 	.word	0xffffffff


	//   ....[134]....
        /*03c4*/ 	.word	0xffffffff


	//   ....[135]....
        /*03c8*/ 	.word	0x0500000f


	//----- nvinfo : EIATTR_COOP_GROUP_INSTR_OFFSETS
	.align		4
.L_1718:
        /*03cc*/ 	.byte	0x04, 0x28
        /*03ce*/ 	.short	(.L_1720 - .L_1719)


	//   ....[0]....
.L_1719:
        /*03d0*/ 	.word	0x00000070


	//   ....[1]....
        /*03d4*/ 	.word	0x000001a0


	//   ....[2]....
        /*03d8*/ 	.word	0x000001f0


	//   ....[3]....
        /*03dc*/ 	.word	0x000003e0


	//   ....[4]....
        /*03e0*/ 	.word	0x00000630


	//   ....[5]....
        /*03e4*/ 	.word	0x00001620


	//   ....[6]....
        /*03e8*/ 	.word	0x00002840


	//   ....[7]....
        /*03ec*/ 	.word	0x00002890


	//   ....[8]....
        /*03f0*/ 	.word	0x00002920


	//   ....[9]....
        /*03f4*/ 	.word	0x000029c0


	//   ....[10]....
        /*03f8*/ 	.word	0x00002a00


	//   ....[11]....
        /*03fc*/ 	.word	0x00002a40


	//   ....[12]....
        /*0400*/ 	.word	0x00002a70


	//   ....[13]....
        /*0404*/ 	.word	0x00002ab0


	//   ....[14]....
        /*0408*/ 	.word	0x00002af0


	//   ....[15]....
        /*040c*/ 	.word	0x00002b30


	//   ....[16]....
        /*0410*/ 	.word	0x00002b60


	//   ....[17]....
        /*0414*/ 	.word	0x00002dd0


	//   ....[18]....
        /*0418*/ 	.word	0x00002e70


	//   ....[19]....
        /*041c*/ 	.word	0x00002eb0


	//   ....[20]....
        /*0420*/ 	.word	0x00002f40


	//   ....[21]....
        /*0424*/ 	.word	0x00002fa0


	//   ....[22]....
        /*0428*/ 	.word	0x00002ff0


	//   ....[23]....
        /*042c*/ 	.word	0x00003030


	//   ....[24]....
        /*0430*/ 	.word	0x000030b0


	//   ....[25]....
        /*0434*/ 	.word	0x000030f0


	//   ....[26]....
        /*0438*/ 	.word	0x00003580


	//   ....[27]....
        /*043c*/ 	.word	0x000035b0


	//   ....[28]....
        /*0440*/ 	.word	0x00003610


	//   ....[29]....
        /*0444*/ 	.word	0x00003650


	//   ....[30]....
        /*0448*/ 	.word	0x00003690


	//   ....[31]....
        /*044c*/ 	.word	0x000036b0


	//   ....[32]....
        /*0450*/ 	.word	0x000036e0


	//   ....[33]....
        /*0454*/ 	.word	0x00003730


	//   ....[34]....
        /*0458*/ 	.word	0x00003750


	//   ....[35]....
        /*045c*/ 	.word	0x00003770


	//   ....[36]....
        /*0460*/ 	.word	0x00003790


	//   ....[37]....
        /*0464*/ 	.word	0x000037d0


	//   ....[38]....
        /*0468*/ 	.word	0x00003ac0


	//   ....[39]....
        /*046c*/ 	.word	0x00003ad0


	//   ....[40]....
        /*0470*/ 	.word	0x00003ae0


	//   ....[41]....
        /*0474*/ 	.word	0x00003af0


	//   ....[42]....
        /*0478*/ 	.word	0x00003b00


	//   ....[43]....
        /*047c*/ 	.word	0x00003b10


	//   ....[44]....
        /*0480*/ 	.word	0x00003b20


	//   ....[45]....
        /*0484*/ 	.word	0x00003b50


	//   ....[46]....
        /*0488*/ 	.word	0x00003b70


	//   ....[47]....
        /*048c*/ 	.word	0x00003bd0


	//   ....[48]....
        /*0490*/ 	.word	0x00003c00


	//   ....[49]....
        /*0494*/ 	.word	0x00003c30


	//   ....[50]....
        /*0498*/ 	.word	0x00003c40


	//   ....[51]....
        /*049c*/ 	.word	0x00003c50


	//   ....[52]....
        /*04a0*/ 	.word	0x00003c80


	//   ....[53]....
        /*04a4*/ 	.word	0x00003cb0


	//   ....[54]....
        /*04a8*/ 	.word	0x00003ce0


	//   ....[55]....
        /*04ac*/ 	.word	0x00003d50


	//   ....[56]....
        /*04b0*/ 	.word	0x00003d80


	//   ....[57]....
        /*04b4*/ 	.word	0x00003db0


	//   ....[58]....
        /*04b8*/ 	.word	0x00003dc0


	//   ....[59]....
        /*04bc*/ 	.word	0x00003dd0


	//   ....[60]....
        /*04c0*/ 	.word	0x00003de0


	//   ....[61]....
        /*04c4*/ 	.word	0x00003df0


	//   ....[62]....
        /*04c8*/ 	.word	0x00003e20


	//   ....[63]....
        /*04cc*/ 	.word	0x00003e30


	//   ....[64]....
        /*04d0*/ 	.word	0x00003e70


	//   ....[65]....
        /*04d4*/ 	.word	0x00003ea0


	//   ....[66]....
        /*04d8*/ 	.word	0x00003ed0


	//   ....[67]....
        /*04dc*/ 	.word	0x00003ee0


	//   ....[68]....
        /*04e0*/ 	.word	0x00003ef0


	//   ....[69]....
        /*04e4*/ 	.word	0x00003f00


	//   ....[70]....
        /*04e8*/ 	.word	0x000064f0


	//   ....[71]....
        /*04ec*/ 	.word	0x00006530


	//   ....[72]....
        /*04f0*/ 	.word	0x000065a0


	//   ....[73]....
        /*04f4*/ 	.word	0x000065e0


	//   ....[74]....
        /*04f8*/ 	.word	0x00006620


	//   ....[75]....
        /*04fc*/ 	.word	0x00006660


	//   ....[76]....
        /*0500*/ 	.word	0x000066a0


	//   ....[77]....
        /*0504*/ 	.word	0x000068e0


	//   ....[78]....
        /*0508*/ 	.word	0x00006a60


	//   ....[79]....
        /*050c*/ 	.word	0x00006bd0


	//   ....[80]....
        /*0510*/ 	.word	0x00006be0


	//   ....[81]....
        /*0514*/ 	.word	0x00006bf0


	//   ....[82]....
        /*0518*/ 	.word	0x00006c90


	//   ....[83]....
        /*051c*/ 	.word	0x00006cd0


	//   ....[84]....
        /*0520*/ 	.word	0x00006d10


	//   ....[85]....
        /*0524*/ 	.word	0x00006d50


	//   ....[86]....
        /*0528*/ 	.word	0x00006d70


	//   ....[87]....
        /*052c*/ 	.word	0x00006d90


	//   ....[88]....
        /*0530*/ 	.word	0x00006dc0


	//   ....[89]....
        /*0534*/ 	.word	0x00006e30


	//   ....[90]....
        /*0538*/ 	.word	0x00006e60


	//   ....[91]....
        /*053c*/ 	.word	0x00006e70


	//   ....[92]....
        /*0540*/ 	.word	0x00006eb0


	//   ....[93]....
        /*0544*/ 	.word	0x00006fd0


	//   ....[94]....
        /*0548*/ 	.word	0x00007010


	//   ....[95]....
        /*054c*/ 	.word	0x00007050


	//   ....[96]....
        /*0550*/ 	.word	0x000070a0


	//   ....[97]....
        /*0554*/ 	.word	0x000070d0


	//   ....[98]....
        /*0558*/ 	.word	0x000070f0


	//   ....[99]....
        /*055c*/ 	.word	0x00007130


	//   ....[100]....
        /*0560*/ 	.word	0x000071b0


	//   ....[101]....
        /*0564*/ 	.word	0x00007200


	//   ....[102]....
        /*0568*/ 	.word	0x00007560


	//   ....[103]....
        /*056c*/ 	.word	0x00007570


	//   ....[104]....
        /*0570*/ 	.word	0x00007580


	//   ....[105]....
        /*0574*/ 	.word	0x00007590


	//   ....[106]....
        /*0578*/ 	.word	0x000075a0


	//   ....[107]....
        /*057c*/ 	.word	0x000075b0


	//   ....[108]....
        /*0580*/ 	.word	0x000075e0


	//   ....[109]....
        /*0584*/ 	.word	0x00007610


	//   ....[110]....
        /*0588*/ 	.word	0x00007650


	//   ....[111]....
        /*058c*/ 	.word	0x00007670


	//   ....[112]....
        /*0590*/ 	.word	0x000076b0


	//   ....[113]....
        /*0594*/ 	.word	0x000076d0


	//   ....[114]....
        /*0598*/ 	.word	0x00007710


	//   ....[115]....
        /*059c*/ 	.word	0x00007740


	//   ....[116]....
        /*05a0*/ 	.word	0x000077a0


	//   ....[117]....
        /*05a4*/ 	.word	0x000077d0


	//   ....[118]....
        /*05a8*/ 	.word	0x000077f0


	//   ....[119]....
        /*05ac*/ 	.word	0x00007800


	//   ....[120]....
        /*05b0*/ 	.word	0x00007860


	//   ....[121]....
        /*05b4*/ 	.word	0x000078a0


	//   ....[122]....
        /*05b8*/ 	.word	0x000078e0


	//   ....[123]....
        /*05bc*/ 	.word	0x000078f0


	//   ....[124]....
        /*05c0*/ 	.word	0x00007930


	//   ....[125]....
        /*05c4*/ 	.word	0x00007950


	//   ....[126]....
        /*05c8*/ 	.word	0x00007960


	//   ....[127]....
        /*05cc*/ 	.word	0x00007970


	//   ....[128]....
        /*05d0*/ 	.word	0x00007980


	//   ....[129]....
        /*05d4*/ 	.word	0x000079c0


	//   ....[130]....
        /*05d8*/ 	.word	0x00007a00


	//   ....[131]....
        /*05dc*/ 	.word	0x00007a40


	//   ....[132]....
        /*05e0*/ 	.word	0x00007a60


	//   ....[133]....
        /*05e4*/ 	.word	0x00007a90


	//   ....[134]....
        /*05e8*/ 	.word	0x00009c30


	//   ....[135]....
        /*05ec*/ 	.word	0x0000d6f0


	//----- nvinfo : EIATTR_REG_RECONFIG
	.align		4
.L_1720:
        /*05f0*/ 	.byte	0x01, 0x54
	.zero		2


	//----- nvinfo : EIATTR_SYSCALL_OFFSETS
	.align		4
        /*05f4*/ 	.byte	0x04, 0x46
        /*05f6*/ 	.short	(.L_1722 - .L_1721)


	//   ....[0]....
.L_1721:
        /*05f8*/ 	.word	0x00001280


	//   ....[1]....
        /*05fc*/ 	.word	0x00001370


	//   ....[2]....
        /*0600*/ 	.word	0x000014d0


	//   ....[3]....
        /*0604*/ 	.word	0x000015c0


	//----- nvinfo : EIATTR_MBARRIER_INSTR_OFFSETS
	.align		4
.L_1722:
        /*0608*/ 	.byte	0x04, 0x39
        /*060a*/ 	.short	(.L_1724 - .L_1723)


	//   ....[0]....
.L_1723:
        /*060c*/ 	.word	0x00000290
        /*0610*/ 	.word	0x000000ff
        /*0614*/ 	.word	0x00030c00
        /*0618*/ 	.short	0x0100
        /*061a*/ 	.byte	0x06
	.zero		1


	//   ....[1]....
        /*061c*/ 	.word	0x00000390
        /*0620*/ 	.word	0x000000ff
        /*0624*/ 	.word	0x00030c10
        /*0628*/ 	.short	0x0100
        /*062a*/ 	.byte	0x08
	.zero		1


	//   ....[2]....
        /*062c*/ 	.word	0x000003a0
        /*0630*/ 	.word	0x000000ff
        /*0634*/ 	.word	0x00030c20
        /*0638*/ 	.short	0x0100
        /*063a*/ 	.byte	0x08
	.zero		1


	//   ....[3]....
        /*063c*/ 	.word	0x000003b0
        /*0640*/ 	.word	0x000000ff
        /*0644*/ 	.word	0x00030c18
        /*0648*/ 	.short	0x0100
        /*064a*/ 	.byte	0x08
	.zero		1


	//   ....[4]....
        /*064c*/ 	.word	0x000003c0
        /*0650*/ 	.word	0x000000ff
        /*0654*/ 	.word	0x00030c28
        /*0658*/ 	.short	0x0100
        /*065a*/ 	.byte	0x08
	.zero		1


	//   ....[5]....
        /*065c*/ 	.word	0x000004f0
        /*0660*/ 	.word	0x000000ff
        /*0664*/ 	.word	0x00030c30
        /*0668*/ 	.short	0x0100
        /*066a*/ 	.byte	0x08
	.zero		1


	//   ....[6]....
        /*066c*/ 	.word	0x00000500
        /*0670*/ 	.word	0x000000ff
        /*0674*/ 	.word	0x00030c40
        /*0678*/ 	.short	0x0100
        /*067a*/ 	.byte	0x08
	.zero		1


	//   ....[7]....
        /*067c*/ 	.word	0x00000510
        /*0680*/ 	.word	0x000000ff
        /*0684*/ 	.word	0x00030c38
        /*0688*/ 	.short	0x0100
        /*068a*/ 	.byte	0x08
	.zero		1


	//   ....[8]....
        /*068c*/ 	.word	0x00000520
        /*0690*/ 	.word	0x000000ff
        /*0694*/ 	.word	0x00030c48
        /*0698*/ 	.short	0x0100
        /*069a*/ 	.byte	0x08
	.zero		1


	//   ....[9]....
        /*069c*/ 	.word	0x00001660
        /*06a0*/ 	.word	0x000000ec
        /*06a4*/ 	.word	0x00030c00
        /*06a8*/ 	.short	0x010a
        /*06aa*/ 	.byte	0x3f
	.zero		1


	//   ....[10]....
        /*06ac*/ 	.word	0x00001790
        /*06b0*/ 	.word	0x000000ec
        /*06b4*/ 	.word	0x00030c00
        /*06b8*/ 	.short	0x010a
        /*06ba*/ 	.byte	0x3f
	.zero		1


	//   ....[11]....
        /*06bc*/ 	.word	0x00002210
        /*06c0*/ 	.word	0x00000006
        /*06c4*/ 	.word	0x00030c10
        /*06c8*/ 	.short	0x010a
        /*06ca*/ 	.byte	0x3f
	.zero		1


	//   ....[12]....
        /*06cc*/ 	.word	0x00002280
        /*06d0*/ 	.word	0x00000006
        /*06d4*/ 	.word	0x00030c10
        /*06d8*/ 	.short	0x010a
        /*06da*/ 	.byte	0x3f
	.zero		1


	//   ....[13]....
        /*06dc*/ 	.word	0x000026a0
        /*06e0*/ 	.word	0x00000006
        /*06e4*/ 	.word	0x00030c30
        /*06e8*/ 	.short	0x010a
        /*06ea*/ 	.byte	0x3f
	.zero		1


	//   ....[14]....
        /*06ec*/ 	.word	0x00002720
        /*06f0*/ 	.word	0x00000006
        /*06f4*/ 	.word	0x00030c30
        /*06f8*/ 	.short	0x010a
        /*06fa*/ 	.byte	0x3f
	.zero		1


	//   ....[15]....
        /*06fc*/ 	.word	0x000052e0
        /*0700*/ 	.word	0x00000005
        /*0704*/ 	.word	0x00000000
        /*0708*/ 	.short	0x0101
        /*070a*/ 	.byte	0x3f
	.zero		1


	//   ....[16]....
        /*070c*/ 	.word	0x00005730
        /*0710*/ 	.word	0x00000006
        /*0714*/ 	.word	0x00000000
        /*0718*/ 	.short	0x0101
        /*071a*/ 	.byte	0x3f
	.zero		1


	//   ....[17]....
        /*071c*/ 	.word	0x00005f30
        /*0720*/ 	.word	0x00000007
        /*0724*/ 	.word	0x00030c10
        /*0728*/ 	.short	0x010a
        /*072a*/ 	.byte	0x3f
	.zero		1


	//   ....[18]....
        /*072c*/ 	.word	0x00005fb0
        /*0730*/ 	.word	0x00000007
        /*0734*/ 	.word	0x00030c10
        /*0738*/ 	.short	0x010a
        /*073a*/ 	.byte	0x3f
	.zero		1


	//   ....[19]....
        /*073c*/ 	.word	0x000063c0
        /*0740*/ 	.word	0x00000007
        /*0744*/ 	.word	0x00030c30
        /*0748*/ 	.short	0x010a
        /*074a*/ 	.byte	0x3f
	.zero		1


	//   ....[20]....
        /*074c*/ 	.word	0x00006450
        /*0750*/ 	.word	0x00000007
        /*0754*/ 	.word	0x00030c30
        /*0758*/ 	.short	0x010a
        /*075a*/ 	.byte	0x3f
	.zero		1


	//   ....[21]....
        /*075c*/ 	.word	0x00008c10
        /*0760*/ 	.word	0x00000008
        /*0764*/ 	.word	0x00000000
        /*0768*/ 	.short	0x0101
        /*076a*/ 	.byte	0x3f
	.zero		1


	//   ....[22]....
        /*076c*/ 	.word	0x00009080
        /*0770*/ 	.word	0x00000007
        /*0774*/ 	.word	0x00000000
        /*0778*/ 	.short	0x0101
        /*077a*/ 	.byte	0x3f
	.zero		1


	//   ....[23]....
        /*077c*/ 	.word	0x0000bd80
        /*0780*/ 	.word	0x0000000f
        /*0784*/ 	.word	0x00030c20
        /*0788*/ 	.short	0x010a
        /*078a*/ 	.byte	0x3f
	.zero		1


	//   ....[24]....
        /*078c*/ 	.word	0x0000c320
        /*0790*/ 	.word	0x0000000f
        /*0794*/ 	.word	0x00030c40
        /*0798*/ 	.short	0x010a
        /*079a*/ 	.byte	0x3f
	.zero		1


	//   ....[25]....
        /*079c*/ 	.word	0x0000c580
        /*07a0*/ 	.word	0x0000000f
        /*07a4*/ 	.word	0x00030c28
        /*07a8*/ 	.short	0x010a
        /*07aa*/ 	.byte	0x3f
	.zero		1


	//   ....[26]....
        /*07ac*/ 	.word	0x0000c7e0
        /*07b0*/ 	.word	0x0000000f
        /*07b4*/ 	.word	0x00030c48
        /*07b8*/ 	.short	0x010a
        /*07ba*/ 	.byte	0x3f
	.zero		1


	//   ....[27]....
        /*07bc*/ 	.word	0x0000c9e0
        /*07c0*/ 	.word	0x0000000f
        /*07c4*/ 	.word	0x00030c20
        /*07c8*/ 	.short	0x010a
        /*07ca*/ 	.byte	0x3f
	.zero		1


	//   ....[28]....
        /*07cc*/ 	.word	0x0000ccb0
        /*07d0*/ 	.word	0x0000000f
        /*07d4*/ 	.word	0x00030c40
        /*07d8*/ 	.short	0x010a
        /*07da*/ 	.byte	0x3f
	.zero		1


	//   ....[29]....
        /*07dc*/ 	.word	0x0000cee0
        /*07e0*/ 	.word	0x0000000f
        /*07e4*/ 	.word	0x00030c28
        /*07e8*/ 	.short	0x010a
        /*07ea*/ 	.byte	0x3f
	.zero		1


	//   ....[30]....
        /*07ec*/ 	.word	0x0000d180
        /*07f0*/ 	.word	0x00000003
        /*07f4*/ 	.word	0x00030c40
        /*07f8*/ 	.short	0x010a
        /*07fa*/ 	.byte	0x3f
	.zero		1


	//   ....[31]....
        /*07fc*/ 	.word	0x0000d570
        /*0800*/ 	.word	0x00000007
        /*0804*/ 	.word	0x00000000
        /*0808*/ 	.short	0x010a
        /*080a*/ 	.byte	0x3f
	.zero		1


	//   ....[32]....
        /*080c*/ 	.word	0x0000d5c0
        /*0810*/ 	.word	0x00000003
        /*0814*/ 	.word	0x00000000
        /*0818*/ 	.short	0x010a
        /*081a*/ 	.byte	0x3f
	.zero		1


	//   ....[33]....
        /*081c*/ 	.word	0x0000d620
        /*0820*/ 	.word	0x00000005
        /*0824*/ 	.word	0x00000000
        /*0828*/ 	.short	0x010a
        /*082a*/ 	.byte	0x3f
	.zero		1


	//   ....[34]....
        /*082c*/ 	.word	0x0000d650
        /*0830*/ 	.word	0x00000003
        /*0834*/ 	.word	0x00000000
        /*0838*/ 	.short	0x010a
        /*083a*/ 	.byte	0x3f
	.zero		1


	//   ....[35]....
        /*083c*/ 	.word	0x0000d720
        /*0840*/ 	.word	0x000000ec
        /*0844*/ 	.word	0x00030c00
        /*0848*/ 	.short	0x010a
        /*084a*/ 	.byte	0x3f
	.zero		1


	//   ....[36]....
        /*084c*/ 	.word	0x0000d770
        /*0850*/ 	.word	0x00000006
        /*0854*/ 	.word	0x00030c10
        /*0858*/ 	.short	0x010a
        /*085a*/ 	.byte	0x3f
	.zero		1


	//   ....[37]....
        /*085c*/ 	.word	0x0000d7c0
        /*0860*/ 	.word	0x00000006
        /*0864*/ 	.word	0x00030c30
        /*0868*/ 	.short	0x010a
        /*086a*/ 	.byte	0x3f
	.zero		1


	//   ....[38]....
        /*086c*/ 	.word	0x0000d810
        /*0870*/ 	.word	0x00000007
        /*0874*/ 	.word	0x00030c10
        /*0878*/ 	.short	0x010a
        /*087a*/ 	.byte	0x3f
	.zero		1


	//   ....[39]....
        /*087c*/ 	.word	0x0000d860
        /*0880*/ 	.word	0x00000007
        /*0884*/ 	.word	0x00030c30
        /*0888*/ 	.short	0x010a
        /*088a*/ 	.byte	0x3f
	.zero		1


	//   ....[40]....
        /*088c*/ 	.word	0x0000d8b0
        /*0890*/ 	.word	0x0000000f
        /*0894*/ 	.word	0x00030c20
        /*0898*/ 	.short	0x010a
        /*089a*/ 	.byte	0x3f
	.zero		1


	//   ....[41]....
        /*089c*/ 	.word	0x0000d900
        /*08a0*/ 	.word	0x0000000f
        /*08a4*/ 	.word	0x00030c40
        /*08a8*/ 	.short	0x010a
        /*08aa*/ 	.byte	0x3f
	.zero		1


	//   ....[42]....
        /*08ac*/ 	.word	0x0000d950
        /*08b0*/ 	.word	0x0000000f
        /*08b4*/ 	.word	0x00030c28
        /*08b8*/ 	.short	0x010a
        /*08ba*/ 	.byte	0x3f
	.zero		1


	//   ....[43]....
        /*08bc*/ 	.word	0x0000d9a0
        /*08c0*/ 	.word	0x0000000f
        /*08c4*/ 	.word	0x00030c48
        /*08c8*/ 	.short	0x010a
        /*08ca*/ 	.byte	0x3f
	.zero		1


	//   ....[44]....
        /*08cc*/ 	.word	0x0000da00
        /*08d0*/ 	.word	0x0000000f
        /*08d4*/ 	.word	0x00030c20
        /*08d8*/ 	.short	0x010a
        /*08da*/ 	.byte	0x3f
	.zero		1


	//   ....[45]....
        /*08dc*/ 	.word	0x0000da50
        /*08e0*/ 	.word	0x0000000f
        /*08e4*/ 	.word	0x00030c40
        /*08e8*/ 	.short	0x010a
        /*08ea*/ 	.byte	0x3f
	.zero		1


	//   ....[46]....
        /*08ec*/ 	.word	0x0000daa0
        /*08f0*/ 	.word	0x0000000f
        /*08f4*/ 	.word	0x00030c28
        /*08f8*/ 	.short	0x010a
        /*08fa*/ 	.byte	0x3f
	.zero		1


	//   ....[47]....
        /*08fc*/ 	.word	0x0000daf0
        /*0900*/ 	.word	0x00000003
        /*0904*/ 	.word	0x00030c40
        /*0908*/ 	.short	0x010a
        /*090a*/ 	.byte	0x3f
	.zero		1


	//   ....[48]....
        /*090c*/ 	.word	0x0000dbc0
        /*0910*/ 	.word	0x00000007
        /*0914*/ 	.word	0x00000000
        /*0918*/ 	.short	0x010a
        /*091a*/ 	.byte	0x3f
	.zero		1


	//   ....[49]....
        /*091c*/ 	.word	0x0000dc10
        /*0920*/ 	.word	0x00000003
        /*0924*/ 	.word	0x00000000
        /*0928*/ 	.short	0x010a
        /*092a*/ 	.byte	0x3f
	.zero		1


	//   ....[50]....
        /*092c*/ 	.word	0x0000dc60
        /*0930*/ 	.word	0x00000005
        /*0934*/ 	.word	0x00000000
        /*0938*/ 	.short	0x010a
        /*093a*/ 	.byte	0x3f
	.zero		1


	//----- nvinfo : EIATTR_NUM_MBARRIERS
	.align		4
.L_1724:
        /*093c*/ 	.byte	0x03, 0x38
        /*093e*/ 	.short	0x0009


	//----- nvinfo : EIATTR_EXIT_INSTR_OFFSETS
	.align		4
        /*0940*/ 	.byte	0x04, 0x1c
        /*0942*/ 	.short	(.L_1726 - .L_1725)


	//   ....[0]....
.L_1725:
        /*0944*/ 	.word	0x0000d6a0


	//----- nvinfo : EIATTR_MAX_THREADS
	.align		4
.L_1726:
        /*0948*/ 	.byte	0x04, 0x05
        /*094a*/ 	.short	(.L_1728 - .L_1727)
.L_1727:
        /*094c*/ 	.word	0x00000180
        /*0950*/ 	.word	0x00000001
        /*0954*/ 	.word	0x00000001


	//----- nvinfo : EIATTR_CRS_STACK_SIZE
	.align		4
.L_1728:
        /*0958*/ 	.byte	0x04, 0x1e
        /*095a*/ 	.short	(.L_1730 - .L_1729)
.L_1729:
        /*095c*/ 	.word	0x00000000


	//----- nvinfo : EIATTR_CBANK_PARAM_SIZE
	.align		4
.L_1730:
        /*0960*/ 	.byte	0x03, 0x19
        /*0962*/ 	.short	0x0770


	//----- nvinfo : EIATTR_PARAM_CBANK
	.align		4
        /*0964*/ 	.byte	0x04, 0x0a
        /*0966*/ 	.short	(.L_1732 - .L_1731)
	.align		4
.L_1731:
        /*0968*/ 	.word	index@(.nv.constant0._ZN7cutlass13device_kernelIN5flash11enable_sm90INS1_16FlashAttnBwdSm90INS1_25CollectiveMainloopBwdSm90ILi2ELi2ELi2EN4cute5tupleIJNS5_1CILi1EEES8_S8_EEENS6_IJNS7_ILi128EEESA_NS7_ILi64EEEEEENS_6half_tEfNS_4arch4Sm90ELb1ELb0ELb0ELb1ELb0ELb1ELb0ELb0ELi2ELi1ELi2ELi2ELb0EEENS1_24CollectiveEpilogueBwdGQAISC_fSF_Li256ELb1ELb0EEENS1_25SingleTileBwdLPTSchedulerILb1ELi128ELb0EEEEEEEEEvNT_6ParamsE)
        /*096c*/ 	.short	0x0210
        /*096e*/ 	.short	0x0770


	//----- nvinfo : EIATTR_SW_WAR
	.align		4
.L_1732:
        /*0970*/ 	.byte	0x04, 0x36
        /*0972*/ 	.short	(.L_1734 - .L_1733)
.L_1733:
        /*0974*/ 	.word	0x00000008
.L_1734:


//--------------------- .nv.info._ZN7cutlass13device_kernelIN5flash32FlashAttnBwdPostprocessConvertdQIN4cute5tupleIJNS3_1CILi128EEENS5_ILi64EEEEEENS_6half_tEfNS_4arch4Sm90ELi256ENS3_8TiledMMAINS3_8MMA_AtomIJNS3_4SM904GMMA25MMA_64x64x16_F32F16F16_RSILNSF_5MajorE0ELSH_1ELNSF_7ScaleInE1ELSI_1EEEEEENS3_6LayoutINS4_IJNS5_ILi2EEENS5_ILi1EEESN_EEENS4_IJSN_NS5_ILi0EEESP_EEEEENS4_IJNS3_10UnderscoreESS_SS_EEEEELb0EEEEEvNT_6ParamsE --------------------------
	.section	.nv.info._ZN7cutlass13device_kernelIN5flash32FlashAttnBwdPostprocessConvertdQIN4cute5tupleIJNS3_1CILi128EEENS5_ILi64EEEEEENS_6half_tEfNS_4arch4Sm90ELi256ENS3_8TiledMMAINS3_8MMA_AtomIJNS3_4SM904GMMA25MMA_64x64x16_F32F16F16_RSILNSF_5MajorE0ELSH_1ELNSF_7ScaleInE1ELSI_1EEEEEENS3_6LayoutINS4_IJNS5_ILi2EEENS5_ILi1EEESN_EEENS4_IJSN_NS5_ILi0EEESP_EEEEENS4_IJNS3_10UnderscoreESS_SS_EEEEELb0EEEEEvNT_6ParamsE,"",@"SHT_CUDA_INFO"
	.sectionflags	@""
	.align	4


	//----- nvinfo : EIATTR_CUDA_API_VERSION
	.align		4
        /*0000*/ 	.byte	0x04, 0x37
        /*0002*/ 	.short	(.L_1736 - .L_1735)
.L_1735:
        /*0004*/ 	.word	0x00000082


	//----- nvinfo : EIATTR_KPARAM_INFO
	.align		4
.L_1736:
        /*0008*/ 	.byte	0x04, 0x17
        /*000a*/ 	.short	(.L_1738 - .L_1737)
.L_1737:
        /*000c*/ 	.word	0x00000000
        /*0010*/ 	.short	0x0000
        /*0012*/ 	.short	0x0000
        /*0014*/ 	.byte	0x00, 0xf0, 0xc1, 0x01


	//----- nvinfo : EIATTR_SPARSE_MMA_MASK
	.align		4
.L_1738:
        /*0018*/ 	.byte	0x03, 0x50
        /*001a*/ 	.short	0x0000


	//----- nvinfo : EIATTR_MAXREG_COUNT
	.align		4
        /*001c*/ 	.byte	0x03, 0x1b
        /*001e*/ 	.short	0x0080


	//----- nvinfo : EIATTR_NUM_BARRIERS
	.align		4
        /*0020*/ 	.byte	0x02, 0x4c
        /*0022*/ 	.byte	0x01
	.zero		1


	//----- nvinfo : EIATTR_MERCURY_ISA_VERSION
	.align		4
        /*0024*/ 	.byte	0x03, 0x5f
        /*0026*/ 	.short	0x0101


	//----- nvinfo : EIATTR_MBARRIER_INSTR_OFFSETS
	.align		4
        /*0028*/ 	.byte	0x04, 0x39
        /*002a*/ 	.short	(.L_1740 - .L_1739)


	//   ....[0]....
.L_1739:
        /*002c*/ 	.word	0x000004a0
        /*0030*/ 	.word	0x000000ff
        /*0034*/ 	.word	0x0000c000
        /*0038*/ 	.short	0x0100
        /*003a*/ 	.byte	0x06
	.zero		1


	//   ....[1]....
        /*003c*/ 	.word	0x000005b0
        /*0040*/ 	.word	0x00000029
        /*0044*/ 	.word	0x0000c000
        /*0048*/ 	.short	0x010a
        /*004a*/ 	.byte	0x3f
	.zero		1


	//----- nvinfo : EIATTR_NUM_MBARRIERS
	.align		4
.L_1740:
        /*004c*/ 	.byte	0x03, 0x38
        /*004e*/ 	.short	0x0001


	//----- nvinfo : EIATTR_EXIT_INSTR_OFFSETS
	.align		4
        /*0050*/ 	.byte	0x04, 0x1c
        /*0052*/ 	.short	(.L_1742 - .L_1741)


	//   ....[0]....
.L_1741:
        /*0054*/ 	.word	0x000001b0


	//   ....[1]....
        /*0058*/ 	.word	0x000011a0


	//   ....[2]....
        /*005c*/ 	.word	0x00001270


	//----- nvinfo : EIATTR_MAX_THREADS
	.align		4
.L_1742:
        /*0060*/ 	.byte	0x04, 0x05
        /*0062*/ 	.short	(.L_1744 - .L_1743)
.L_1743:
        /*0064*/ 	.word	0x00000100
        /*0068*/ 	.word	0x00000001
        /*006c*/ 	.word	0x00000001


	//----- nvinfo : EIATTR_CRS_STACK_SIZE
	.align		4
.L_1744:
        /*0070*/ 	.byte	0x04, 0x1e
        /*0072*/ 	.short	(.L_1746 - .L_1745)
.L_1745:
        /*0074*/ 	.word	0x00000000


	//----- nvinfo : EIATTR_CBANK_PARAM_SIZE
	.align		4
.L_1746:
        /*0078*/ 	.byte	0x03, 0x19
        /*007a*/ 	.short	0x0070


	//----- nvinfo : EIATTR_PARAM_CBANK
	.align		4
        /*007c*/ 	.byte	0x04, 0x0a
        /*007e*/ 	.short	(.L_1748 - .L_1747)
	.align		4
.L_1747:
        /*0080*/ 	.word	index@(.nv.constant0._ZN7cutlass13device_kernelIN5flash32FlashAttnBwdPostprocessConvertdQIN4cute5tupleIJNS3_1CILi128EEENS5_ILi64EEEEEENS_6half_tEfNS_4arch4Sm90ELi256ENS3_8TiledMMAINS3_8MMA_AtomIJNS3_4SM904GMMA25MMA_64x64x16_F32F16F16_RSILNSF_5MajorE0ELSH_1ELNSF_7ScaleInE1ELSI_1EEEEEENS3_6LayoutINS4_IJNS5_ILi2EEENS5_ILi1EEESN_EEENS4_IJSN_NS5_ILi0EEESP_EEEEENS4_IJNS3_10UnderscoreESS_SS_EEEEELb0EEEEEvNT_6ParamsE)
        /*0084*/ 	.short	0x0210
        /*0086*/ 	.short	0x0070


	//----- nvinfo : EIATTR_SW_WAR
	.align		4
.L_1748:
        /*0088*/ 	.byte	0x04, 0x36
        /*008a*/ 	.short	(.L_1750 - .L_1749)
.L_1749:
        /*008c*/ 	.word	0x00000008
.L_1750:


//--------------------- .nv.info._ZN7cutlass13device_kernelIN5flash32FlashAttnBwdPostprocessConvertdQIN4cute5tupleIJNS3_1CILi128EEENS5_ILi64EEEEEENS_6half_tEfNS_4arch4Sm90ELi256ENS3_8TiledMMAINS3_8MMA_AtomIJNS3_4SM904GMMA25MMA_64x64x16_F32F16F16_SSILNSF_5MajorE0ELSH_1ELNSF_7ScaleInE1ELSI_1EEEEEENS3_6LayoutINS4_IJNS5_ILi2EEENS5_ILi1EEESN_EEENS4_IJSN_NS5_ILi0EEESP_EEEEENS4_IJNS3_10UnderscoreESS_SS_EEEEELb0EEEEEvNT_6ParamsE --------------------------
	.section	.nv.info._ZN7cutlass13device_kernelIN5flash32FlashAttnBwdPostprocessConvertdQIN4cute5tupleIJNS3_1CILi128EEENS5_ILi64EEEEEENS_6half_tEfNS_4arch4Sm90ELi256ENS3_8TiledMMAINS3_8MMA_AtomIJNS3_4SM904GMMA25MMA_64x64x16_F32F16F16_SSILNSF_5MajorE0ELSH_1ELNSF_7ScaleInE1ELSI_1EEEEEENS3_6LayoutINS4_IJNS5_ILi2EEENS5_ILi1EEESN_EEENS4_IJSN_NS5_ILi0EEESP_EEEEENS4_IJNS3_10UnderscoreESS_SS_EEEEELb0EEEEEvNT_6ParamsE,"",@"SHT_CUDA_INFO"
	.sectionflags	@""
	.align	4


	//----- nvinfo : EIATTR_CUDA_API_VERSION
	.align		4
        /*0000*/ 	.byte	0x04, 0x37
        /*0002*/ 	.short	(.L_1752 - .L_1751)
.L_1751:
        /*0004*/ 	.word	0x00000082


	//----- nvinfo : EIATTR_KPARAM_INFO
	.align		4
.L_1752:
        /*0008*/ 	.byte	0x04, 0x17
        /*000a*/ 	.short	(.L_1754 - .L_1753)
.L_1753:
        /*000c*/ 	.word	0x00000000
        /*0010*/ 	.short	0x0000
        /*0012*/ 	.short	0x0000
        /*0014*/ 	.byte	0x00, 0xf0, 0xc1, 0x01


	//----- nvinfo : EIATTR_SPARSE_MMA_MASK
	.align		4
.L_1754:
        /*0018*/ 	.byte	0x03, 0x50
        /*001a*/ 	.short	0x0000


	//----- nvinfo : EIATTR_MAXREG_COUNT
	.align		4
        /*001c*/ 	.byte	0x03, 0x1b
        /*001e*/ 	.short	0x0080


	//----- nvinfo : EIATTR_NUM_BARRIERS
	.align		4
        /*0020*/ 	.byte	0x02, 0x4c
        /*0022*/ 	.byte	0x01
	.zero		1


	//----- nvinfo : EIATTR_MERCURY_ISA_VERSION
	.align		4
        /*0024*/ 	.byte	0x03, 0x5f
        /*0026*/ 	.short	0x0101


	//----- nvinfo : EIATTR_MBARRIER_INSTR_OFFSETS
	.align		4
        /*0028*/ 	.byte	0x04, 0x39
        /*002a*/ 	.short	(.L_1756 - .L_1755)


	//   ....[0]....
.L_1755:
        /*002c*/ 	.word	0x000004a0
        /*0030*/ 	.word	0x000000ff
        /*0034*/ 	.word	0x0000c000
        /*0038*/ 	.short	0x0100
        /*003a*/ 	.byte	0x06
	.zero		1


	//   ....[1]....
        /*003c*/ 	.word	0x000005b0
        /*0040*/ 	.word	0x00000029
        /*0044*/ 	.word	0x0000c000
        /*0048*/ 	.short	0x010a
        /*004a*/ 	.byte	0x3f
	.zero		1


	//----- nvinfo : EIATTR_NUM_MBARRIERS
	.align		4
.L_1756:
        /*004c*/ 	.byte	0x03, 0x38
        /*004e*/ 	.short	0x0001


	//----- nvinfo : EIATTR_EXIT_INSTR_OFFSETS
	.align		4
        /*0050*/ 	.byte	0x04, 0x1c
        /*0052*/ 	.short	(.L_1758 - .L_1757)


	//   ....[0]....
.L_1757:
        /*0054*/ 	.word	0x000001b0


	//   ....[1]....
        /*0058*/ 	.word	0x000011a0


	//   ....[2]....
        /*005c*/ 	.word	0x00001270


	//----- nvinfo : EIATTR_MAX_THREADS
	.align		4
.L_1758:
        /*0060*/ 	.byte	0x04, 0x05
        /*0062*/ 	.short	(.L_1760 - .L_1759)
.L_1759:
        /*0064*/ 	.word	0x00000100
        /*0068*/ 	.word	0x00000001
        /*006c*/ 	.word	0x00000001


	//----- nvinfo : EIATTR_CRS_STACK_SIZE
	.align		4
.L_1760:
        /*0070*/ 	.byte	0x04, 0x1e
        /*0072*/ 	.short	(.L_1762 - .L_1761)
.L_1761:
        /*0074*/ 	.word	0x00000000


	//----- nvinfo : EIATTR_CBANK_PARAM_SIZE
	.align		4
.L_1762:
        /*0078*/ 	.byte	0x03, 0x19
        /*007a*/ 	.short	0x0070


	//----- nvinfo : EIATTR_PARAM_CBANK
	.align		4
        /*007c*/ 	.byte	0x04, 0x0a
        /*007e*/ 	.short	(.L_1764 - .L_1763)
	.align		4
.L_1763:
        /*0080*/ 	.word	index@(.nv.constant0._ZN7cutlass13device_kernelIN5flash32FlashAttnBwdPostprocessConvertdQIN4cute5tupleIJNS3_1CILi128EEENS5_ILi64EEEEEENS_6half_tEfNS_4arch4Sm90ELi256ENS3_8TiledMMAINS3_8MMA_AtomIJNS3_4SM904GMMA25MMA_64x64x16_F32F16F16_SSILNSF_5MajorE0ELSH_1ELNSF_7ScaleInE1ELSI_1EEEEEENS3_6LayoutINS4_IJNS5_ILi2EEENS5_ILi1EEESN_EEENS4_IJSN_NS5_ILi0EEESP_EEEEENS4_IJNS3_10UnderscoreESS_SS_EEEEELb0EEEEEvNT_6ParamsE)
        /*0084*/ 	.short	0x0210
        /*0086*/ 	.short	0x0070


	//----- nvinfo : EIATTR_SW_WAR
	.align		4
.L_1764:
        /*0088*/ 	.byte	0x04, 0x36
        /*008a*/ 	.short	(.L_1766 - .L_1765)
.L_1765:
        /*008c*/ 	.word	0x00000008
.L_1766:


//--------------------- .nv.info._ZN7cutlass13device_kernelIN5flash11enable_sm90INS1_16FlashAttnBwdSm90INS1_25CollectiveMainloopBwdSm90ILi2ELi2ELi2EN4cute5tupleIJNS5_1CILi1EEES8_S8_EEENS6_IJNS7_ILi128EEESA_NS7_ILi64EEEEEENS_6half_tEfNS_4arch4Sm90ELb1ELb0ELb0ELb1ELb1ELb1ELb0ELb0ELi2ELi1ELi2ELi2ELb0EEENS1_24CollectiveEpilogueBwdGQAISC_fSF_Li256ELb1ELb1EEENS1_25SingleTileBwdLPTSchedulerILb1ELi128ELb1EEEEEEEEEvNT_6ParamsE --------------------------
	.section	.nv.info._ZN7cutlass13device_kernelIN5flash11enable_sm90INS1_16FlashAttnBwdSm90INS1_25CollectiveMainloopBwdSm90ILi2ELi2ELi2EN4cute5tupleIJNS5_1CILi1EEES8_S8_EEENS6_IJNS7_ILi128EEESA_NS7_ILi64EEEEEENS_6half_tEfNS_4arch4Sm90ELb1ELb0ELb0ELb1ELb1ELb1ELb0ELb0ELi2ELi1ELi2ELi2ELb0EEENS1_24CollectiveEpilogueBwdGQAISC_fSF_Li256ELb1ELb1EEENS1_25SingleTileBwdLPTSchedulerILb1ELi128ELb1EEEEEEEEEvNT_6ParamsE,"",@"SHT_CUDA_INFO"
	.sectionflags	@""
	.align	4


	//----- nvinfo : EIATTR_CUDA_API_VERSION
	.align		4
        /*0000*/ 	.byte	0x04, 0x37
        /*0002*/ 	.short	(.L_1768 - .L_1767)
.L_1767:
        /*0004*/ 	.word	0x00000082


	//----- nvinfo : EIATTR_KPARAM_INFO
	.align		4
.L_1768:
        /*0008*/ 	.byte	0x04, 0x17
        /*000a*/ 	.short	(.L_1770 - .L_1769)
.L_1769:
        /*000c*/ 	.word	0x00000000
        /*0010*/ 	.short	0x0000
        /*0012*/ 	.short	0x0070
        /*0014*/ 	.byte	0x00, 0xf0, 0x01, 0x1c


	//----- nvinfo : EIATTR_SPARSE_MMA_MASK
	.align		4
.L_1770:
        /*0018*/ 	.byte	0x03, 0x50
        /*001a*/ 	.short	0x0000


	//----- nvinfo : EIATTR_MAXREG_COUNT
	.align		4
        /*001c*/ 	.byte	0x03, 0x1b
        /*001e*/ 	.short	0x00a8


	//----- nvinfo : EIATTR_NUM_BARRIERS
	.align		4
        /*0020*/ 	.byte	0x02, 0x4c
        /*0022*/ 	.byte	0x10
	.zero		1


	//----- nvinfo : EIATTR_EXTERNS
	.align		4
        /*0024*/ 	.byte	0x04, 0x0f
        /*0026*/ 	.short	(.L_1772 - .L_1771)


	//   ....[0]....
	.align		4
.L_1771:
        /*0028*/ 	.word	index@(__assertfail)


	//----- nvinfo : EIATTR_ANNOTATIONS
	.align		4
.L_1772:
        /*002c*/ 	.byte	0x04, 0x55
        /*002e*/ 	.short	(.L_1774 - .L_1773)


	//   ....[0]....
.L_1773:
        /* <DEDUP_REMOVED lines=22> */


	//----- nvinfo : EIATTR_MERCURY_ISA_VERSION
	.align		4
.L_1774:
        /*0180*/ 	.byte	0x03, 0x5f
        /*0182*/ 	.short	0x0101


	//----- nvinfo : EIATTR_INT_WARP_WIDE_INSTR_OFFSETS
	.align		4
        /*0184*/ 	.byte	0x04, 0x31
        /*0186*/ 	.short	(.L_1776 - .L_1775)


	//   ....[0]....
.L_1775:
        /*0188*/ 	.word	0x00000190


	//   ....[1]....
        /*018c*/ 	.word	0x000001c0


	//   ....[2]....
        /*0190*/ 	.word	0x0000b2f0


	//   ....[3]....
        /*0194*/ 	.word	0x0000b9a0


	//   ....[4]....
        /*0198*/ 	.word	0x0000bed0


	//----- nvinfo : EIATTR_COOP_GROUP_MASK_REGIDS
	.align		4
.L_1776:
        /*019c*/ 	.byte	0x04, 0x29
        /*019e*/ 	.short	(.L_1778 - .L_1777)


	//   ....[0]....
.L_1777:
        /*01a0*/ 	.word	0xffffffff


	//   ....[1]....
        /*01a4*/ 	.word	0xffffffff


	//   ....[2]....
        /*01a8*/ 	.word	0xffffffff


	//   ....[3]....
        /*01ac*/ 	.word	0xffffffff


	//   ....[4]....
        /*01b0*/ 	.word	0xffffffff


	//   ....[5]....
        /*01b4*/ 	.word	0xffffffff


	//   ....[6]....
        /*01b8*/ 	.word	0xffffffff


	//   ....[7]....
        /*01bc*/ 	.word	0xffffffff


	//   ....[8]....
        /*01c0*/ 	.word	0xffffffff


	//   ....[9]....
        /*01c4*/ 	.word	0xffffffff


	//   ....[10]....
        /*01c8*/ 	.word	0xffffffff


	//   ....[11]....
        /*01cc*/ 	.word	0xffffffff


	//   ....[12]....
        /*01d0*/ 	.word	0xffffffff


	//   ....[13]....
        /*01d4*/ 	.word	0xffffffff


	//   ....[14]....
        /*01d8*/ 	.word	0xffffffff


	//   ....[15]....
        /*01dc*/ 	.word	0xffffffff


	//   ....[16]....
        /*01e0*/ 	.word	0xffffffff


	//   ....[17]....
        /*01e4*/ 	.word	0xffffffff


	//   ....[18]....
        /*01e8*/ 	.word	0xffffffff


	//   ....[19]....
        /*01ec*/ 	.word	0xffffffff


	//   ....[20]....
        /*01f0*/ 	.word	0xffffffff


	//   ....[21]....
        /*01f4*/ 	.word	0xffffffff


	//   ....[22]....
        /*01f8*/ 	.word	0xffffffff


	//   ....[23]....
        /*01fc*/ 	.word	0xffffffff


	//   ....[24]....
        /*0200*/ 	.word	0xffffffff


	//   ....[25]....
        /*0204*/ 	.word	0xffffffff


	//   ....[26]....
        /*0208*/ 	.word	0xffffffff


	//   ....[27]....
        /*020c*/ 	.word	0xffffffff


	//   ....[28]....
        /*0210*/ 	.word	0xffffffff


	//   ....[29]....
        /*0214*/ 	.word	0xffffffff


	//   ....[30]....
        /*0218*/ 	.word	0xffffffff


	//   ....[31]....
        /*021c*/ 	.word	0xffffffff


	//   ....[32]....
        /*0220*/ 	.word	0xffffffff


	//   ....[33]....
        /*0224*/ 	.word	0xffffffff


	//   ....[34]....
        /*0228*/ 	.word	0xffffffff


	//   ....[35]....
        /*022c*/ 	.word	0xffffffff


	//   ....[36]....
        /*0230*/ 	.word	0xffffffff


	//   ....[37]....
        /*0234*/ 	.word	0xffffffff


	//   ....[38]....
        /*0238*/ 	.word	0xffffffff


	//   ....[39]....
        /*023c*/ 	.word	0xffffffff


	//   ....[40]....
        /*0240*/ 	.word	0xffffffff


	//   ....[41]....
        /*0244*/ 	.word	0xffffffff


	//   ....[42]....
        /*0248*/ 	.word	0xffffffff


	//   ....[43]....
        /*024c*/ 	.word	0xffffffff


	//   ....[44]....
        /*0250*/ 	.word	0xffffffff


	//   ....[45]....
        /*0254*/ 	.word	0xffffffff


	//   ....[46]....
        /*0258*/ 	.word	0xffffffff


	//   ....[47]....
        /*025c*/ 	.word	0xffffffff


	//   ....[48]....
        /*0260*/ 	.word	0xffffffff


	//   ....[49]....
        /*0264*/ 	.word	0xffffffff


	//   ....[50]....
        /*0268*/ 	.word	0xffffffff


	//   ....[51]....
        /*026c*/ 	.word	0xffffffff


	//   ....[52]....
        /*0270*/ 	.word	0xffffffff


	//   ....[53]....
        /*0274*/ 	.word	0xffffffff


	//   ....[54]....
        /*0278*/ 	.word	0xffffffff


	//   ....[55]....
        /*027c*/ 	.word	0xffffffff


	//   ....[56]....
        /*0280*/ 	.word	0xffffffff


	//   ....[57]....
        /*0284*/ 	.word	0xffffffff


	//   ....[58]....
        /*0288*/ 	.word	0xffffffff


	//   ....[59]....
        /*028c*/ 	.word	0xffffffff


	//   ....[60]....
        /*0290*/ 	.word	0xffffffff


	//   ....[61]....
        /*0294*/ 	.word	0xffffffff


	//   ....[62]....
        /*0298*/ 	.word	0xffffffff


	//   ....[63]....
        /*029c*/ 	.word	0xffffffff


	//   ....[64]....
        /*02a0*/ 	.word	0xffffffff


	//   ....[65]....
        /*02a4*/ 	.word	0xffffffff


	//   ....[66]....
        /*02a8*/ 	.word	0xffffffff


	//   ....[67]....
        /*02ac*/ 	.word	0xffffffff


	//   ....[68]....
        /*02b0*/ 	.word	0xffffffff


	//   ....[69]....
        /*02b4*/ 	.word	0xffffffff


	//   ....[70]....
        /*02b8*/ 	.word	0xffffffff


	//   ....[71]....
        /*02bc*/ 	.word	0xffffffff


	//   ....[72]....
        /*02c0*/ 	.word	0xffffffff


	//   ....[73]....
        /*02c4*/ 	.word	0xffffffff


	//   ....[74]....
        /*02c8*/ 	.word	0xffffffff


	//   ....[75]....
        /*02cc*/ 	.word	0xffffffff


	//   ....[76]....
        /*02d0*/ 	.word	0xffffffff


	//   ....[77]....
        /*02d4*/ 	.word	0xffffffff


	//   ....[78]....
        /*02d8*/ 	.word	0xffffffff


	//   ....[79]....
        /*02dc*/ 	.word	0xffffffff


	//   ....[80]....
        /*02e0*/ 	.word	0xffffffff


	//   ....[81]....
        /*02e4*/ 	.word	0xffffffff


	//   ....[82]....
        /*02e8*/ 	.word	0xffffffff


	//   ....[83]....
        /*02ec*/ 	.word	0xffffffff


	//   ....[84]....
        /*02f0*/ 	.word	0xffffffff


	//   ....[85]....
        /*02f4*/ 	.word	0xffffffff


	//   ....[86]....
        /*02f8*/ 	.word	0xffffffff


	//   ....[87]....
        /*02fc*/ 	.word	0xffffffff


	//   ....[88]....
        /*0300*/ 	.word	0xffffffff


	//   ....[89]....
        /*0304*/ 	.word	0xffffffff


	//   ....[90]....
        /*0308*/ 	.word	0xffffffff


	//   ....[91]....
        /*030c*/ 	.word	0xffffffff


	//   ....[92]....
        /*0310*/ 	.word	0xffffffff


	//   ....[93]....
        /*0314*/ 	.word	0xffffffff


	//   ....[94]....
        /*0318*/ 	.word	0xffffffff


	//   ....[95]....
        /*031c*/ 	.word	0xffffffff


	//   ....[96]....
        /*0320*/ 	.word	0xffffffff


	//   ....[97]....
        /*0324*/ 	.word	0xffffffff


	//   ....[98]....
        /*0328*/ 	.word	0xffffffff


	//   ....[99]....
        /*032c*/ 	.word	0xffffffff


	//   ....[100]....
        /*0330*/ 	.word	0xffffffff


	//   ....[101]....
        /*0334*/ 	.word	0xffffffff


	//   ....[102]....
        /*0338*/ 	.word	0xffffffff


	//   ....[103]....
        /*033c*/ 	.word	0xffffffff


	//   ....[104]....
        /*0340*/ 	.word	0xffffffff


	//   ....[105]....
        /*0344*/ 	.word	0xffffffff


	//   ....[106]....
        /*0348*/ 	.word	0xffffffff


	//   ....[107]....
        /*034c*/ 	.word	0xffffffff


	//   ....[108]....
        /*0350*/ 	.word	0xffffffff


	//   ....[109]....
        /*0354*/ 	.word	0xffffffff


	//   ....[110]....
        /*0358*/ 	.word	0xffffffff


	//   ....[111]....
        /*035c*/ 	.word	0xffffffff


	//   ....[112]....
        /*0360*/ 	.word	0xffffffff


	//   ....[113]....
        /*0364*/ 	.word	0xffffffff


	//   ....[114]....
        /*0368*/ 	.word	0xffffffff


	//   ....[115]....
        /*036c*/ 	.word	0xffffffff


	//   ....[116]....
        /*0370*/ 	.word	0xffffffff


	//   ....[117]....
        /*0374*/ 	.word	0xffffffff


	//   ....[118]....
        /*0378*/ 	.word	0xffffffff


	//   ....[119]....
        /*037c*/ 	.word	0xffffffff


	//   ....[120]....
        /*0380*/ 	.word	0xffffffff


	//   ....[121]....
        /*0384*/ 	.word	0xffffffff


	//   ....[122]....
        /*0388*/ 	.word	0xffffffff


	//   ....[123]....
        /*038c*/ 	.word	0xffffffff


	//   ....[124]....
        /*0390*/ 	.word	0xffffffff


	//   ....[125]....
        /*0394*/ 	.word	0xffffffff


	//   ....[126]....
        /*0398*/ 	.word	0xffffffff


	//   ....[127]....
        /*039c*/ 	.word	0xffffffff


	//   ....[128]....
        /*03a0*/ 	.word	0xffffffff


	//   ....[129]....
        /*03a4*/ 	.word	0xffffffff


	//   ....[130]....
        /*03a8*/ 	.word	0xffffffff


	//   ....[131]....
        /*03ac*/ 	.word	0xffffffff


	//   ....[132]....
        /*03b0*/ 	.word	0xffffffff


	//   ....[133]....
        /*03b4*/ 	.word	0xffffffff


	//   ....[134]....
        /*03b8*/ 	.word	0xffffffff


	//   ....[135]....
        /*03bc*/ 	.word	0xffffffff


	//   ....[136]....
        /*03c0*/ 	.word	0xffffffff


	//   ....[137]....
        /*03c4*/ 	.word	0xffffffff


	//   ....[138]....
        /*03c8*/ 	.word	0xffffffff


	//   ....[139]....
        /*03cc*/ 	.word	0xffffffff


	//   ....[140]....
        /*03d0*/ 	.word	0xffffffff


	//   ....[141]....
        /*03d4*/ 	.word	0xffffffff


	//   ....[142]....
        /*03d8*/ 	.word	0xffffffff


	//   ....[143]....
        /*03dc*/ 	.word	0xffffffff


	//   ....[144]....
        /*03e0*/ 	.word	0xffffffff


	//   ....[145]....
        /*03e4*/ 	.word	0x0500000f


	//   ....[146]....
        /*03e8*/ 	.word	0x0500000f


	//   ....[147]....
        /*03ec*/ 	.word	0x0500000f


	//   ....[148]....
        /*03f0*/ 	.word	0x0500000f


	//   ....[149]....
        /*03f4*/ 	.word	0x0500000f


	//   ....[150]....
        /*03f8*/ 	.word	0x0500000f


	//----- nvinfo : EIATTR_COOP_GROUP_INSTR_OFFSETS
	.align		4
.L_1778:
        /*03fc*/ 	.byte	0x04, 0x28
        /*03fe*/ 	.short	(.L_1780 - .L_1779)


	//   ....[0]....
.L_1779:
        /*0400*/ 	.word	0x00000070


	//   ....[1]....
        /*0404*/ 	.word	0x000001a0


	//   ....[2]....
        /*0408*/ 	.word	0x000001f0


	//   ....[3]....
        /*040c*/ 	.word	0x000003e0


	//   ....[4]....
        /*0410*/ 	.word	0x00000630


	//   ....[5]....
        /*0414*/ 	.word	0x00001620


	//   ....[6]....
        /*0418*/ 	.word	0x00002840


	//   ....[7]....
        /*041c*/ 	.word	0x00002890


	//   ....[8]....
        /*0420*/ 	.word	0x00002930


	//   ....[9]....
        /*0424*/ 	.word	0x000029b0


	//   ....[10]....
        /*0428*/ 	.word	0x000029f0


	//   ....[11]....
        /*042c*/ 	.word	0x00002a30


	//   ....[12]....
        /*0430*/ 	.word	0x00002a60


	//   ....[13]....
        /*0434*/ 	.word	0x00002a90


	//   ....[14]....
        /*0438*/ 	.word	0x00002ac0


	//   ....[15]....
        /*043c*/ 	.word	0x00002b30


	//   ....[16]....
        /*0440*/ 	.word	0x00002db0


	//   ....[17]....
        /*0444*/ 	.word	0x00002e60


	//   ....[18]....
        /*0448*/ 	.word	0x00002f00


	//   ....[19]....
        /*044c*/ 	.word	0x00002f60


	//   ....[20]....
        /*0450*/ 	.word	0x00002fa0


	//   ....[21]....
        /*0454*/ 	.word	0x00003000


	//   ....[22]....
        /*0458*/ 	.word	0x000030a0


	//   ....[23]....
        /*045c*/ 	.word	0x00003140


	//   ....[24]....
        /*0460*/ 	.word	0x00003180


	//   ....[25]....
        /*0464*/ 	.word	0x000031c0


	//   ....[26]....
        /*0468*/ 	.word	0x00003200


	//   ....[27]....
        /*046c*/ 	.word	0x00003320


	//   ....[28]....
        /*0470*/ 	.word	0x000035a0


	//   ....[29]....
        /*0474*/ 	.word	0x00003600


	//   ....[30]....
        /*0478*/ 	.word	0x00003630


	//   ....[31]....
        /*047c*/ 	.word	0x00003660


	//   ....[32]....
        /*0480*/ 	.word	0x000036d0


	//   ....[33]....
        /*0484*/ 	.word	0x000036f0


	//   ....[34]....
        /*0488*/ 	.word	0x00003730


	//   ....[35]....
        /*048c*/ 	.word	0x00003770


	//   ....[36]....
        /*0490*/ 	.word	0x00003780


	//   ....[37]....
        /*0494*/ 	.word	0x00003800


	//   ....[38]....
        /*0498*/ 	.word	0x00003ae0


	//   ....[39]....
        /*049c*/ 	.word	0x00003af0


	//   ....[40]....
        /*04a0*/ 	.word	0x00003b00


	//   ....[41]....
        /*04a4*/ 	.word	0x00003b10


	//   ....[42]....
        /*04a8*/ 	.word	0x00003b20


	//   ....[43]....
        /*04ac*/ 	.word	0x00003b30


	//   ....[44]....
        /*04b0*/ 	.word	0x00003b40


	//   ....[45]....
        /*04b4*/ 	.word	0x00003b70


	//   ....[46]....
        /*04b8*/ 	.word	0x00003b90


	//   ....[47]....
        /*04bc*/ 	.word	0x00003bf0


	//   ....[48]....
        /*04c0*/ 	.word	0x00003c20


	//   ....[49]....
        /*04c4*/ 	.word	0x00003c50


	//   ....[50]....
        /*04c8*/ 	.word	0x00003c60


	//   ....[51]....
        /*04cc*/ 	.word	0x00003c70


	//   ....[52]....
        /*04d0*/ 	.word	0x00003ca0


	//   ....[53]....
        /*04d4*/ 	.word	0x00003cd0


	//   ....[54]....
        /*04d8*/ 	.word	0x00003d00


	//   ....[55]....
        /*04dc*/ 	.word	0x00003d70


	//   ....[56]....
        /*04e0*/ 	.word	0x00003da0


	//   ....[57]....
        /*04e4*/ 	.word	0x00003dd0


	//   ....[58]....
        /*04e8*/ 	.word	0x00003de0


	//   ....[59]....
        /*04ec*/ 	.word	0x00003df0


	//   ....[60]....
        /*04f0*/ 	.word	0x00003e00


	//   ....[61]....
        /*04f4*/ 	.word	0x00003e10


	//   ....[62]....
        /*04f8*/ 	.word	0x00003e50


	//   ....[63]....
        /*04fc*/ 	.word	0x00003e60


	//   ....[64]....
        /*0500*/ 	.word	0x00003e80


	//   ....[65]....
        /*0504*/ 	.word	0x00003ed0


	//   ....[66]....
        /*0508*/ 	.word	0x00003f00


	//   ....[67]....
        /*050c*/ 	.word	0x00003f10


	//   ....[68]....
        /*0510*/ 	.word	0x00003f20


	//   ....[69]....
        /*0514*/ 	.word	0x00003f30


	//   ....[70]....
        /*0518*/ 	.word	0x00006520


	//   ....[71]....
        /*051c*/ 	.word	0x00006560


	//   ....[72]....
        /*0520*/ 	.word	0x000065d0


	//   ....[73]....
        /*0524*/ 	.word	0x00006610


	//   ....[74]....
        /*0528*/ 	.word	0x00006650


	//   ....[75]....
        /*052c*/ 	.word	0x00006690


	//   ....[76]....
        /*0530*/ 	.word	0x000066d0


	//   ....[77]....
        /*0534*/ 	.word	0x00006910


	//   ....[78]....
        /*0538*/ 	.word	0x00006a90


	//   ....[79]....
        /*053c*/ 	.word	0x00006c00


	//   ....[80]....
        /*0540*/ 	.word	0x00006c10


	//   ....[81]....
        /*0544*/ 	.word	0x00006c20


	//   ....[82]....
        /*0548*/ 	.word	0x00006cc0


	//   ....[83]....
        /*054c*/ 	.word	0x00006cf0


	//   ....[84]....
        /*0550*/ 	.word	0x00006d30


	//   ....[85]....
        /*0554*/ 	.word	0x00006d70


	//   ....[86]....
        /*0558*/ 	.word	0x00006d90


	//   ....[87]....
        /*055c*/ 	.word	0x00006db0


	//   ....[88]....
        /*0560*/ 	.word	0x00006de0


	//   ....[89]....
        /*0564*/ 	.word	0x00006e50


	//   ....[90]....
        /*0568*/ 	.word	0x00006e80


	//   ....[91]....
        /*056c*/ 	.word	0x00006e90


	//   ....[92]....
        /*0570*/ 	.word	0x00006ed0


	//   ....[93]....
        /*0574*/ 	.word	0x00006ff0


	//   ....[94]....
        /*0578*/ 	.word	0x00007030


	//   ....[95]....
        /*057c*/ 	.word	0x00007070


	//   ....[96]....
        /*0580*/ 	.word	0x000070c0


	//   ....[97]....
        /*0584*/ 	.word	0x000070f0


	//   ....[98]....
        /*0588*/ 	.word	0x00007110


	//   ....[99]....
        /*058c*/ 	.word	0x00007150


	//   ....[100]....
        /*0590*/ 	.word	0x000071d0


	//   ....[101]....
        /*0594*/ 	.word	0x00007220


	//   ....[102]....
        /*0598*/ 	.word	0x00007590


	//   ....[103]....
        /*059c*/ 	.word	0x000075a0


	//   ....[104]....
        /*05a0*/ 	.word	0x000075b0


	//   ....[105]....
        /*05a4*/ 	.word	0x000075c0


	//   ....[106]....
        /*05a8*/ 	.word	0x000075d0


	//   ....[107]....
        /*05ac*/ 	.word	0x000075e0


	//   ....[108]....
        /*05b0*/ 	.word	0x00007610


	//   ....[109]....
        /*05b4*/ 	.word	0x00007640


	//   ....[110]....
        /*05b8*/ 	.word	0x00007680


	//   ....[111]....
        /*05bc*/ 	.word	0x000076a0


	//   ....[112]....
        /*05c0*/ 	.word	0x000076e0


	//   ....[113]....
        /*05c4*/ 	.word	0x00007700


	//   ....[114]....
        /*05c8*/ 	.word	0x00007740


	//   ....[115]....
        /*05cc*/ 	.word	0x00007770


	//   ....[116]....
        /*05d0*/ 	.word	0x000077d0


	//   ....[117]....
        /*05d4*/ 	.word	0x00007800


	//   ....[118]....
        /*05d8*/ 	.word	0x00007820


	//   ....[119]....
        /*05dc*/ 	.word	0x00007830


	//   ....[120]....
        /*05e0*/ 	.word	0x00007890


	//   ....[121]....
        /*05e4*/ 	.word	0x000078d0


	//   ....[122]....
        /*05e8*/ 	.word	0x00007910


	//   ....[123]....
        /*05ec*/ 	.word	0x00007920


	//   ....[124]....
        /*05f0*/ 	.word	0x00007960


	//   ....[125]....
        /*05f4*/ 	.word	0x00007980


	//   ....[126]....
        /*05f8*/ 	.word	0x00007990


	//   ....[127]....
        /*05fc*/ 	.word	0x000079a0


	//   ....[128]....
        /*0600*/ 	.word	0x000079b0


	//   ....[129]....
        /*0604*/ 	.word	0x000079f0


	//   ....[130]....
        /*0608*/ 	.word	0x00007a30


	//   ....[131]....
        /*060c*/ 	.word	0x00007a70


	//   ....[132]....
        /*0610*/ 	.word	0x00007a90


	//   ....[133]....
        /*0614*/ 	.word	0x00007ac0


	//   ....[134]....
        /*0618*/ 	.word	0x00009aa0


	//   ....[135]....
        /*061c*/ 	.word	0x00009c40


	//   ....[136]....
        /*0620*/ 	.word	0x00009e90


	//   ....[137]....
        /*0624*/ 	.word	0x0000a030


	//   ....[138]....
        /*0628*/ 	.word	0x0000a140


	//   ....[139]....
        /*062c*/ 	.word	0x0000aef0


	//   ....[140]....
        /*0630*/ 	.word	0x0000b220


	//   ....[141]....
        /*0634*/ 	.word	0x0000b620


	//   ....[142]....
        /*0638*/ 	.word	0x0000b8d0


	//   ....[143]....
        /*063c*/ 	.word	0x0000bb90


	//   ....[144]....
        /*0640*/ 	.word	0x0000be00


	//   ....[145]....
        /*0644*/ 	.word	0x0000e500


	//   ....[146]....
        /*0648*/ 	.word	0x0000e6f0


	//   ....[147]....
        /*064c*/ 	.word	0x0000e760


	//   ....[148]....
        /*0650*/ 	.word	0x0000e7d0


	//   ....[149]....
        /*0654*/ 	.word	0x0000e840


	//   ....[150]....
        /*0658*/ 	.word	0x0000e8b0


	//----- nvinfo : EIATTR_REG_RECONFIG
	.align		4
.L_1780:
        /*065c*/ 	.byte	0x01, 0x54
	.zero		2


	//----- nvinfo : EIATTR_SYSCALL_OFFSETS
	.align		4
        /*0660*/ 	.byte	0x04, 0x46
        /*0662*/ 	.short	(.L_1782 - .L_1781)


	//   ....[0]....
.L_1781:
        /*0664*/ 	.word	0x00001280


	//   ....[1]....
        /*0668*/ 	.word	0x00001370


	//   ....[2]....
        /*066c*/ 	.word	0x000014d0


	//   ....[3]....
        /*0670*/ 	.word	0x000015c0


	//----- nvinfo : EIATTR_MBARRIER_INSTR_OFFSETS
	.align		4
.L_1782:
        /*0674*/ 	.byte	0x04, 0x39
        /*0676*/ 	.short	(.L_1784 - .L_1783)


	//   ....[0]....
.L_1783:
        /*0678*/ 	.word	0x00000290
        /*067c*/ 	.word	0x000000ff
        /*0680*/ 	.word	0x00030c00
        /*0684*/ 	.short	0x0100
        /*0686*/ 	.byte	0x06
	.zero		1


	//   ....[1]....
        /*0688*/ 	.word	0x00000390
        /*068c*/ 	.word	0x000000ff
        /*0690*/ 	.word	0x00030c10
        /*0694*/ 	.short	0x0100
        /*0696*/ 	.byte	0x08
	.zero		1


	//   ....[2]....
        /*0698*/ 	.word	0x000003a0
        /*069c*/ 	.word	0x000000ff
        /*06a0*/ 	.word	0x00030c20
        /*06a4*/ 	.short	0x0100
        /*06a6*/ 	.byte	0x08
	.zero		1


	//   ....[3]....
        /*06a8*/ 	.word	0x000003b0
        /*06ac*/ 	.word	0x000000ff
        /*06b0*/ 	.word	0x00030c18
        /*06b4*/ 	.short	0x0100
        /*06b6*/ 	.byte	0x08
	.zero		1


	//   ....[4]....
        /*06b8*/ 	.word	0x000003c0
        /*06bc*/ 	.word	0x000000ff
        /*06c0*/ 	.word	0x00030c28
        /*06c4*/ 	.short	0x0100
        /*06c6*/ 	.byte	0x08
	.zero		1


	//   ....[5]....
        /*06c8*/ 	.word	0x000004f0
        /*06cc*/ 	.word	0x000000ff
        /*06d0*/ 	.word	0x00030c30
        /*06d4*/ 	.short	0x0100
        /*06d6*/ 	.byte	0x08
	.zero		1


	//   ....[6]....
        /*06d8*/ 	.word	0x00000500
        /*06dc*/ 	.word	0x000000ff
        /*06e0*/ 	.word	0x00030c40
        /*06e4*/ 	.short	0x0100
        /*06e6*/ 	.byte	0x08
	.zero		1


	//   ....[7]....
        /*06e8*/ 	.word	0x00000510
        /*06ec*/ 	.word	0x000000ff
        /*06f0*/ 	.word	0x00030c38
        /*06f4*/ 	.short	0x0100
        /*06f6*/ 	.byte	0x08
	.zero		1


	//   ....[8]....
        /*06f8*/ 	.word	0x00000520
        /*06fc*/ 	.word	0x000000ff
        /*0700*/ 	.word	0x00030c48
        /*0704*/ 	.short	0x0100
        /*0706*/ 	.byte	0x08
	.zero		1


	//   ....[9]....
        /*0708*/ 	.word	0x00001660
        /*070c*/ 	.word	0x000000ec
        /*0710*/ 	.word	0x00030c00
        /*0714*/ 	.short	0x010a
        /*0716*/ 	.byte	0x3f
	.zero		1


	//   ....[10]....
        /*0718*/ 	.word	0x00001790
        /*071c*/ 	.word	0x000000ec
        /*0720*/ 	.word	0x00030c00
        /*0724*/ 	.short	0x010a
        /*0726*/ 	.byte	0x3f
	.zero		1


	//   ....[11]....
        /*0728*/ 	.word	0x00002210
        /*072c*/ 	.word	0x00000006
        /*0730*/ 	.word	0x00030c10
        /*0734*/ 	.short	0x010a
        /*0736*/ 	.byte	0x3f
	.zero		1


	//   ....[12]....
        /*0738*/ 	.word	0x00002280
        /*073c*/ 	.word	0x00000006
        /*0740*/ 	.word	0x00030c10
        /*0744*/ 	.short	0x010a
        /*0746*/ 	.byte	0x3f
	.zero		1


	//   ....[13]....
        /*0748*/ 	.word	0x000026a0
        /*074c*/ 	.word	0x00000006
        /*0750*/ 	.word	0x00030c30
        /*0754*/ 	.short	0x010a
        /*0756*/ 	.byte	0x3f
	.zero		1


	//   ....[14]....
        /*0758*/ 	.word	0x00002720
        /*075c*/ 	.word	0x00000006
        /*0760*/ 	.word	0x00030c30
        /*0764*/ 	.short	0x010a
        /*0766*/ 	.byte	0x3f
	.zero		1


	//   ....[15]....
        /*0768*/ 	.word	0x00005310
        /*076c*/ 	.word	0x00000005
        /*0770*/ 	.word	0x00000000
        /*0774*/ 	.short	0x0101
        /*0776*/ 	.byte	0x3f
	.zero		1


	//   ....[16]....
        /*0778*/ 	.word	0x00005760
        /*077c*/ 	.word	0x00000006
        /*0780*/ 	.word	0x00000000
        /*0784*/ 	.short	0x0101
        /*0786*/ 	.byte	0x3f
	.zero		1


	//   ....[17]....
        /*0788*/ 	.word	0x00005f60
        /*078c*/ 	.word	0x00000007
        /*0790*/ 	.word	0x00030c10
        /*0794*/ 	.short	0x010a
        /*0796*/ 	.byte	0x3f
	.zero		1


	//   ....[18]....
        /*0798*/ 	.word	0x00005fe0
        /*079c*/ 	.word	0x00000007
        /*07a0*/ 	.word	0x00030c10
        /*07a4*/ 	.short	0x010a
        /*07a6*/ 	.byte	0x3f
	.zero		1


	//   ....[19]....
        /*07a8*/ 	.word	0x000063f0
        /*07ac*/ 	.word	0x00000007
        /*07b0*/ 	.word	0x00030c30
        /*07b4*/ 	.short	0x010a
        /*07b6*/ 	.byte	0x3f
	.zero		1


	//   ....[20]....
        /*07b8*/ 	.word	0x00006480
        /*07bc*/ 	.word	0x00000007
        /*07c0*/ 	.word	0x00030c30
        /*07c4*/ 	.short	0x010a
        /*07c6*/ 	.byte	0x3f
	.zero		1


	//   ....[21]....
        /*07c8*/ 	.word	0x00008c80
        /*07cc*/ 	.word	0x00000008
        /*07d0*/ 	.word	0x00000000
        /*07d4*/ 	.short	0x0101
        /*07d6*/ 	.byte	0x3f
	.zero		1


	//   ....[22]....
        /*07d8*/ 	.word	0x000090f0
        /*07dc*/ 	.word	0x00000007
        /*07e0*/ 	.word	0x00000000
        /*07e4*/ 	.short	0x0101
        /*07e6*/ 	.byte	0x3f
	.zero		1


	//   ....[23]....
        /*07e8*/ 	.word	0x0000cb90
        /*07ec*/ 	.word	0x0000000f
        /*07f0*/ 	.word	0x00030c20
        /*07f4*/ 	.short	0x010a
        /*07f6*/ 	.byte	0x3f
	.zero		1


	//   ....[24]....
        /*07f8*/ 	.word	0x0000d130
        /*07fc*/ 	.word	0x0000000f
        /*0800*/ 	.word	0x00030c40
        /*0804*/ 	.short	0x010a
        /*0806*/ 	.byte	0x3f
	.zero		1


	//   ....[25]....
        /*0808*/ 	.word	0x0000d390
        /*080c*/ 	.word	0x0000000f
        /*0810*/ 	.word	0x00030c28
        /*0814*/ 	.short	0x010a
        /*0816*/ 	.byte	0x3f
	.zero		1


	//   ....[26]....
        /*0818*/ 	.word	0x0000d5f0
        /*081c*/ 	.word	0x0000000f
        /*0820*/ 	.word	0x00030c48
        /*0824*/ 	.short	0x010a
        /*0826*/ 	.byte	0x3f
	.zero		1


	//   ....[27]....
        /*0828*/ 	.word	0x0000d7f0
        /*082c*/ 	.word	0x0000000f
        /*0830*/ 	.word	0x00030c20
        /*0834*/ 	.short	0x010a
        /*0836*/ 	.byte	0x3f
	.zero		1


	//   ....[28]....
        /*0838*/ 	.word	0x0000dac0
        /*083c*/ 	.word	0x0000000f
        /*0840*/ 	.word	0x00030c40
        /*0844*/ 	.short	0x010a
        /*0846*/ 	.byte	0x3f
	.zero		1


	//   ....[29]....
        /*0848*/ 	.word	0x0000dcf0
        /*084c*/ 	.word	0x0000000f
        /*0850*/ 	.word	0x00030c28
        /*0854*/ 	.short	0x010a
        /*0856*/ 	.byte	0x3f
	.zero		1


	//   ....[30]....
        /*0858*/ 	.word	0x0000df90
        /*085c*/ 	.word	0x00000003
        /*0860*/ 	.word	0x00030c40
        /*0864*/ 	.short	0x010a
        /*0866*/ 	.byte	0x3f
	.zero		1


	//   ....[31]....
        /*0868*/ 	.word	0x0000e380
        /*086c*/ 	.word	0x00000007
        /*0870*/ 	.word	0x00000000
        /*0874*/ 	.short	0x010a
        /*0876*/ 	.byte	0x3f
	.zero		1


	//   ....[32]....
        /*0878*/ 	.word	0x0000e3d0
        /*087c*/ 	.word	0x00000003
        /*0880*/ 	.word	0x00000000
        /*0884*/ 	.short	0x010a
        /*0886*/ 	.byte	0x3f
	.zero		1


	//   ....[33]....
        /*0888*/ 	.word	0x0000e430
        /*088c*/ 	.word	0x00000005
        /*0890*/ 	.word	0x00000000
        /*0894*/ 	.short	0x010a
        /*0896*/ 	.byte	0x3f
	.zero		1


	//   ....[34]....
        /*0898*/ 	.word	0x0000e460
        /*089c*/ 	.word	0x00000003
        /*08a0*/ 	.word	0x00000000
        /*08a4*/ 	.short	0x010a
        /*08a6*/ 	.byte	0x3f
	.zero		1


	//   ....[35]....
        /*08a8*/ 	.word	0x0000e530
        /*08ac*/ 	.word	0x000000ec
        /*08b0*/ 	.word	0x00030c00
        /*08b4*/ 	.short	0x010a
        /*08b6*/ 	.byte	0x3f
	.zero		1


	//   ....[36]....
        /*08b8*/ 	.word	0x0000e580
        /*08bc*/ 	.word	0x00000006
        /*08c0*/ 	.word	0x00030c10
        /*08c4*/ 	.short	0x010a
        /*08c6*/ 	.byte	0x3f
	.zero		1


	//   ....[37]....
        /*08c8*/ 	.word	0x0000e5d0
        /*08cc*/ 	.word	0x00000006
        /*08d0*/ 	.word	0x00030c30
        /*08d4*/ 	.short	0x010a
        /*08d6*/ 	.byte	0x3f
	.zero		1


	//   ....[38]....
        /*08d8*/ 	.word	0x0000e620
        /*08dc*/ 	.word	0x00000007
        /*08e0*/ 	.word	0x00030c10
        /*08e4*/ 	.short	0x010a
        /*08e6*/ 	.byte	0x3f
	.zero		1


	//   ....[39]....
        /*08e8*/ 	.word	0x0000e670
        /*08ec*/ 	.word	0x00000007
        /*08f0*/ 	.word	0x00030c30
        /*08f4*/ 	.short	0x010a
        /*08f6*/ 	.byte	0x3f
	.zero		1


	//   ....[40]....
        /*08f8*/ 	.word	0x0000e8f0
        /*08fc*/ 	.word	0x0000000f
        /*0900*/ 	.word	0x00030c20
        /*0904*/ 	.short	0x010a
        /*0906*/ 	.byte	0x3f
	.zero		1


	//   ....[41]....
        /*0908*/ 	.word	0x0000e940
        /*090c*/ 	.word	0x0000000f
        /*0910*/ 	.word	0x00030c40
        /*0914*/ 	.short	0x010a
        /*0916*/ 	.byte	0x3f
	.zero		1


	//   ....[42]....
        /*0918*/ 	.word	0x0000e990
        /*091c*/ 	.word	0x0000000f
        /*0920*/ 	.word	0x00030c28
        /*0924*/ 	.short	0x010a
        /*0926*/ 	.byte	0x3f
	.zero		1


	//   ....[43]....
        /*0928*/ 	.word	0x0000e9e0
        /*092c*/ 	.word	0x0000000f
        /*0930*/ 	.word	0x00030c48
        /*0934*/ 	.short	0x010a
        /*0936*/ 	.byte	0x3f
	.zero		1


	//   ....[44]....
        /*0938*/ 	.word	0x0000ea40
        /*093c*/ 	.word	0x0000000f
        /*0940*/ 	.word	0x00030c20
        /*0944*/ 	.short	0x010a
        /*0946*/ 	.byte	0x3f
	.zero		1


	//   ....[45]....
        /*0948*/ 	.word	0x0000ea90
        /*094c*/ 	.word	0x0000000f
        /*0950*/ 	.word	0x00030c40
        /*0954*/ 	.short	0x010a
        /*0956*/ 	.byte	0x3f
	.zero		1


	//   ....[46]....
        /*0958*/ 	.word	0x0000eae0
        /*095c*/ 	.word	0x0000000f
        /*0960*/ 	.word	0x00030c28
        /*0964*/ 	.short	0x010a
        /*0966*/ 	.byte	0x3f
	.zero		1


	//   ....[47]....
        /*0968*/ 	.word	0x0000eb30
        /*096c*/ 	.word	0x00000003
        /*0970*/ 	.word	0x00030c40
        /*0974*/ 	.short	0x010a
        /*0976*/ 	.byte	0x3f
	.zero		1


	//   ....[48]....
        /*0978*/ 	.word	0x0000ec00
        /*097c*/ 	.word	0x00000007
        /*0980*/ 	.word	0x00000000
        /*0984*/ 	.short	0x010a
        /*0986*/ 	.byte	0x3f
	.zero		1


	//   ....[49]....
        /*0988*/ 	.word	0x0000ec50
        /*098c*/ 	.word	0x00000003
        /*0990*/ 	.word	0x00000000
        /*0994*/ 	.short	0x010a
        /*0996*/ 	.byte	0x3f
	.zero		1


	//   ....[50]....
        /*0998*/ 	.word	0x0000eca0
        /*099c*/ 	.word	0x00000005
        /*09a0*/ 	.word	0x00000000
        /*09a4*/ 	.short	0x010a
        /*09a6*/ 	.byte	0x3f
	.zero		1


	//----- nvinfo : EIATTR_NUM_MBARRIERS
	.align		4
.L_1784:
        /*09a8*/ 	.byte	0x03, 0x38
        /*09aa*/ 	.short	0x0009


	//----- nvinfo : EIATTR_EXIT_INSTR_OFFSETS
	.align		4
        /*09ac*/ 	.byte	0x04, 0x1c
        /*09ae*/ 	.short	(.L_1786 - .L_1785)


	//   ....[0]....
.L_1785:
        /*09b0*/ 	.word	0x0000e4b0


	//----- nvinfo : EIATTR_MAX_THREADS
	.align		4
.L_1786:
        /*09b4*/ 	.byte	0x04, 0x05
        /*09b6*/ 	.short	(.L_1788 - .L_1787)
.L_1787:
        /*09b8*/ 	.word	0x00000180
        /*09bc*/ 	.word	0x00000001
        /*09c0*/ 	.word	0x00000001


	//----- nvinfo : EIATTR_CRS_STACK_SIZE
	.align		4
.L_1788:
        /*09c4*/ 	.byte	0x04, 0x1e
        /*09c6*/ 	.short	(.L_1790 - .L_1789)
.L_1789:
        /*09c8*/ 	.word	0x00000000


	//----- nvinfo : EIATTR_CBANK_PARAM_SIZE
	.align		4
.L_1790:
        /*09cc*/ 	.byte	0x03, 0x19
        /*09ce*/ 	.short	0x0770


	//----- nvinfo : EIATTR_PARAM_CBANK
	.align		4
        /*09d0*/ 	.byte	0x04, 0x0a
        /*09d2*/ 	.short	(.L_1792 - .L_1791)
	.align		4
.L_1791:
        /*09d4*/ 	.word	index@(.nv.constant0._ZN7cutlass13device_kernelIN5flash11enable_sm90INS1_16FlashAttnBwdSm90INS1_25CollectiveMainloopBwdSm90ILi2ELi2ELi2EN4cute5tupleIJNS5_1CILi1EEES8_S8_EEENS6_IJNS7_ILi128EEESA_NS7_ILi64EEEEEENS_6half_tEfNS_4arch4Sm90ELb1ELb0ELb0ELb1ELb1ELb1ELb0ELb0ELi2ELi1ELi2ELi2ELb0EEENS1_24CollectiveEpilogueBwdGQAISC_fSF_Li256ELb1ELb1EEENS1_25SingleTileBwdLPTSchedulerILb1ELi128ELb1EEEEEEEEEvNT_6ParamsE)
        /*09d8*/ 	.short	0x0210
        /*09da*/ 	.short	0x0770


	//----- nvinfo : EIATTR_SW_WAR
	.align		4
.L_1792:
        /*09dc*/ 	.byte	0x04, 0x36
        /*09de*/ 	.short	(.L_1794 - .L_1793)
.L_1793:
        /*09e0*/ 	.word	0x00000008
.L_1794:


//--------------------- .nv.info._ZN7cutlass13device_kernelIN5flash22FlashAttnBwdPreprocessIN4cute5tupleIJNS3_1CILi128EEENS5_ILi64EEEEEENS_6half_tEfNS_4arch4Sm90ELb1ELb1EEEEEvNT_6ParamsE --------------------------
	.section	.nv.info._ZN7cutlass13device_kernelIN5flash22FlashAttnBwdPreprocessIN4cute5tupleIJNS3_1CILi128EEENS5_ILi64EEEEEENS_6half_tEfNS_4arch4Sm90ELb1ELb1EEEEEvNT_6ParamsE,"",@"SHT_CUDA_INFO"
	.sectionflags	@""
	.align	4


	//----- nvinfo : EIATTR_CUDA_API_VERSION
	.align		4
        /*0000*/ 	.byte	0x04, 0x37
        /*0002*/ 	.short	(.L_1796 - .L_1795)
.L_1795:
        /*0004*/ 	.word	0x00000082


	//----- nvinfo : EIATTR_KPARAM_INFO
	.align		4
.L_1796:
        /*0008*/ 	.byte	0x04, 0x17
        /*000a*/ 	.short	(.L_1798 - .L_1797)
.L_1797:
        /*000c*/ 	.word	0x00000000
        /*0010*/ 	.short	0x0000
        /*0012*/ 	.short	0x0000
        /*0014*/ 	.byte	0x00, 0xf0, 0xc1, 0x03


	//----- nvinfo : EIATTR_SPARSE_MMA_MASK
	.align		4
.L_1798:
        /*0018*/ 	.byte	0x03, 0x50
        /*001a*/ 	.short	0x0000


	//----- nvinfo : EIATTR_MAXREG_COUNT
	.align		4
        /*001c*/ 	.byte	0x03, 0x1b
        /*001e*/ 	.short	0x0080


	//----- nvinfo : EIATTR_MERCURY_ISA_VERSION
	.align		4
        /*0020*/ 	.byte	0x03, 0x5f
        /*0022*/ 	.short	0x0101


	//----- nvinfo : EIATTR_COOP_GROUP_MASK_REGIDS
	.align		4
        /*0024*/ 	.byte	0x04, 0x29
        /*0026*/ 	.short	(.L_1800 - .L_1799)


	//   ....[0]....
.L_1799:
        /*0028*/ 	.word	0xffffffff


	//   ....[1]....
        /*002c*/ 	.word	0xffffffff


	//   ....[2]....
        /*0030*/ 	.word	0xffffffff


	//   ....[3]....
        /*0034*/ 	.word	0xffffffff


	//   ....[4]....
        /*0038*/ 	.word	0xffffffff


	//   ....[5]....
        /*003c*/ 	.word	0xffffffff


	//   ....[6]....
        /*0040*/ 	.word	0xffffffff


	//   ....[7]....
        /*0044*/ 	.word	0xffffffff


	//   ....[8]....
        /*0048*/ 	.word	0xffffffff


	//   ....[9]....
        /*004c*/ 	.word	0xffffffff


	//   ....[10]....
        /*0050*/ 	.word	0xffffffff


	//   ....[11]....
        /*0054*/ 	.word	0xffffffff


	//----- nvinfo : EIATTR_COOP_GROUP_INSTR_OFFSETS
	.align		4
.L_1800:
        /*0058*/ 	.byte	0x04, 0x28
        /*005a*/ 	.short	(.L_1802 - .L_1801)


	//   ....[0]....
.L_1801:
        /*005c*/ 	.word	0x000013a0


	//   ....[1]....
        /*0060*/ 	.word	0x000013b0


	//   ....[2]....
        /*0064*/ 	.word	0x000013c0


	//   ....[3]....
        /*0068*/ 	.word	0x000013d0


	//   ....[4]....
        /*006c*/ 	.word	0x00001420


	//   ....[5]....
        /*0070*/ 	.word	0x00001430


	//   ....[6]....
        /*0074*/ 	.word	0x00001440


	//   ....[7]....
        /*0078*/ 	.word	0x00001450


	//   ....[8]....
        /*007c*/ 	.word	0x000014b0


	//   ....[9]....
        /*0080*/ 	.word	0x000014c0


	//   ....[10]....
        /*0084*/ 	.word	0x000014d0


	//   ....[11]....
        /*0088*/ 	.word	0x000014e0


	//----- nvinfo : EIATTR_EXIT_INSTR_OFFSETS
	.align		4
.L_1802:
        /*008c*/ 	.byte	0x04, 0x1c
        /*008e*/ 	.short	(.L_1804 - .L_1803)


	//   ....[0]....
.L_1803:
        /*0090*/ 	.word	0x000001c0


	//   ....[1]....
        /*0094*/ 	.word	0x00001b30


	//   ....[2]....
        /*0098*/ 	.word	0x00001bb0


	//----- nvinfo : EIATTR_MAX_THREADS
	.align		4
.L_1804:
        /*009c*/ 	.byte	0x04, 0x05
        /*009e*/ 	.short	(.L_1806 - .L_1805)
.L_1805:
        /*00a0*/ 	.word	0x00000100
        /*00a4*/ 	.word	0x00000001
        /*00a8*/ 	.word	0x00000001


	//----- nvinfo : EIATTR_CRS_STACK_SIZE
	.align		4
.L_1806:
        /*00ac*/ 	.byte	0x04, 0x1e
        /*00ae*/ 	.short	(.L_1808 - .L_1807)
.L_1807:
        /*00b0*/ 	.word	0x00000000


	//----- nvinfo : EIATTR_CBANK_PARAM_SIZE
	.align		4
.L_1808:
        /*00b4*/ 	.byte	0x03, 0x19
        /*00b6*/ 	.short	0x00f0


	//----- nvinfo : EIATTR_PARAM_CBANK
	.align		4
        /*00b8*/ 	.byte	0x04, 0x0a
        /*00ba*/ 	.short	(.L_1810 - .L_1809)
	.align		4
.L_1809:
        /*00bc*/ 	.word	index@(.nv.constant0._ZN7cutlass13device_kernelIN5flash22FlashAttnBwdPreprocessIN4cute5tupleIJNS3_1CILi128EEENS5_ILi64EEEEEENS_6half_tEfNS_4arch4Sm90ELb1ELb1EEEEEvNT_6ParamsE)
        /*00c0*/ 	.short	0x0210
        /*00c2*/ 	.short	0x00f0


	//----- nvinfo : EIATTR_SW_WAR
	.align		4
.L_1810:
        /*00c4*/ 	.byte	0x04, 0x36
        /*00c6*/ 	.short	(.L_1812 - .L_1811)
.L_1811:
        /*00c8*/ 	.word	0x00000008
.L_1812:


//--------------------- .nv.callgraph             --------------------------
	.section	.nv.callgraph,"",@"SHT_CUDA_CALLGRAPH"
	.align	4
	.sectionentsize	8
	.align		4
        /*0000*/ 	.word	0x00000000
	.align		4
        /*0004*/ 	.word	0xffffffff
	.align		4
        /*0008*/ 	.word	index@(_ZN7cutlass13device_kernelIN5flash11enable_sm90INS1_16FlashAttnBwdSm90INS1_25CollectiveMainloopBwdSm90ILi2ELi2ELi2EN4cute5tupleIJNS5_1CILi1EEES8_S8_EEENS6_IJNS7_ILi128EEESA_NS7_ILi64EEEEEENS_6half_tEfNS_4arch4Sm90ELb0ELb0ELb1ELb0ELb0ELb1ELb0ELb0ELi2ELi1ELi2ELi2ELb0EEENS1_21CollectiveEpilogueBwdISC_SD_SF_Li256ELb0ELb0ELi1EEENS1_19SingleTileSchedulerILb0ELb0ELb0ELi128EEEEEEEEEvNT_6ParamsE)
	.align		4
        /*000c*/ 	.word	index@(__assertfail)
	.align		4
        /*0010*/ 	.word	index@(_ZN7cutlass13device_kernelIN5flash11enable_sm90INS1_16FlashAttnBwdSm90INS1_25CollectiveMainloopBwdSm90ILi2ELi2ELi2EN4cute5tupleIJNS5_1CILi1EEES8_S8_EEENS6_IJNS7_ILi128EEESA_NS7_ILi64EEEEEENS_6half_tEfNS_4arch4Sm90ELb0ELb0ELb1ELb0ELb1ELb1ELb0ELb0ELi2ELi1ELi2ELi2ELb0EEENS1_21CollectiveEpilogueBwdISC_SD_SF_Li256ELb0ELb0ELi1EEENS1_19SingleTileSchedulerILb0ELb0ELb0ELi128EEEEEEEEEvNT_6ParamsE)
	.align		4
        /*0014*/ 	.word	index@(__assertfail)
	.align		4
        /*0018*/ 	.word	index@(_ZN7cutlass13device_kernelIN5flash11enable_sm90INS1_16FlashAttnBwdSm90INS1_25CollectiveMainloopBwdSm90ILi2ELi2ELi2EN4cute5tupleIJNS5_1CILi1EEES8_S8_EEENS6_IJNS7_ILi128EEESA_NS7_ILi64EEEEEENS_6half_tEfNS_4arch4Sm90ELb0ELb0ELb1ELb0ELb0ELb1ELb0ELb0ELi2ELi1ELi2ELi2ELb0EEENS1_24CollectiveEpilogueBwdGQAISC_fSF_Li256ELb0ELb0EEENS1_19SingleTileSchedulerILb0ELb0ELb0ELi128EEEEEEEEEvNT_6ParamsE)
	.align		4
        /*001c*/ 	.word	index@(__assertfail)
	.align		4
        /*0020*/ 	.word	index@(_ZN7cutlass13device_kernelIN5flash11enable_sm90INS1_16FlashAttnBwdSm90INS1_25CollectiveMainloopBwdSm90ILi2ELi2ELi2EN4cute5tupleIJNS5_1CILi1EEES8_S8_EEENS6_IJNS7_ILi128EEESA_NS7_ILi64EEEEEENS_6half_tEfNS_4arch4Sm90ELb0ELb0ELb1ELb0ELb1ELb1ELb0ELb0ELi2ELi1ELi2ELi2ELb0EEENS1_24CollectiveEpilogueBwdGQAISC_fSF_Li256ELb0ELb1EEENS1_19SingleTileSchedulerILb0ELb0ELb0ELi128EEEEEEEEEvNT_6ParamsE)
	.align		4
        /*0024*/ 	.word	index@(__assertfail)
	.align		4
        /*0028*/ 	.word	index@(_ZN7cutlass13device_kernelIN5flash11enable_sm90INS1_16FlashAttnBwdSm90INS1_25CollectiveMainloopBwdSm90ILi2ELi2ELi2EN4cute5tupleIJNS5_1CILi1EEES8_S8_EEENS6_IJNS7_ILi128EEESA_NS7_ILi64EEEEEENS_6half_tEfNS_4arch4Sm90ELb0ELb0ELb1ELb1ELb0ELb1ELb0ELb0ELi2ELi1ELi2ELi2ELb0EEENS1_21CollectiveEpilogueBwdISC_SD_SF_Li256ELb1ELb0ELi1EEENS1_19SingleTileSchedulerILb1ELb0ELb0ELi128EEEEEEEEEvNT_6ParamsE)
	.align		4
        /*002c*/ 	.word	index@(__assertfail)
	.align		4
        /*0030*/ 	.word	index@(_ZN7cutlass13device_kernelIN5flash11enable_sm90INS1_16FlashAttnBwdSm90INS1_25CollectiveMainloopBwdSm90ILi2ELi2ELi2EN4cute5tupleIJNS5_1CILi1EEES8_S8_EEENS6_IJNS7_ILi128EEESA_NS7_ILi64EEEEEENS_6half_tEfNS_4arch4Sm90ELb0ELb0ELb1ELb1ELb1ELb1ELb0ELb0ELi2ELi1ELi2ELi2ELb0EEENS1_21CollectiveEpilogueBwdISC_SD_SF_Li256ELb1ELb0ELi1EEENS1_19SingleTileSchedulerILb1ELb0ELb0ELi128EEEEEEEEEvNT_6ParamsE)
	.align		4
        /*0034*/ 	.word	index@(__assertfail)
	.align		4
        /*0038*/ 	.word	index@(_ZN7cutlass13device_kernelIN5flash11enable_sm90INS1_16FlashAttnBwdSm90INS1_25CollectiveMainloopBwdSm90ILi2ELi2ELi2EN4cute5tupleIJNS5_1CILi1EEES8_S8_EEENS6_IJNS7_ILi128EEESA_NS7_ILi64EEEEEENS_6half_tEfNS_4arch4Sm90ELb0ELb0ELb1ELb1ELb0ELb1ELb0ELb0ELi2ELi1ELi2ELi2ELb0EEENS1_24CollectiveEpilogueBwdGQAISC_fSF_Li256ELb1ELb0EEENS1_19SingleTileSchedulerILb1ELb0ELb0ELi128EEEEEEEEEvNT_6ParamsE)
	.align		4
        /*003c*/ 	.word	index@(__assertfail)
	.align		4
        /*0040*/ 	.word	index@(_ZN7cutlass13device_kernelIN5flash11enable_sm90INS1_16FlashAttnBwdSm90INS1_25CollectiveMainloopBwdSm90ILi2ELi2ELi2EN4cute5tupleIJNS5_1CILi1EEES8_S8_EEENS6_IJNS7_ILi128EEESA_NS7_ILi64EEEEEENS_6half_tEfNS_4arch4Sm90ELb0ELb0ELb1ELb1ELb1ELb1ELb0ELb0ELi2ELi1ELi2ELi2ELb0EEENS1_24CollectiveEpilogueBwdGQAISC_fSF_Li256ELb1ELb1EEENS1_19SingleTileSchedulerILb1ELb0ELb0ELi128EEEEEEEEEvNT_6ParamsE)
	.align		4
        /*0044*/ 	.word	index@(__assertfail)
	.align		4
        /*0048*/ 	.word	index@(_ZN7cutlass13device_kernelIN5flash11enable_sm90INS1_16FlashAttnBwdSm90INS1_25CollectiveMainloopBwdSm90ILi2ELi2ELi2EN4cute5tupleIJNS5_1CILi1EEES8_S8_EEENS6_IJNS7_ILi128EEESA_NS7_ILi64EEEEEENS_6half_tEfNS_4arch4Sm90ELb0ELb1ELb1ELb0ELb0ELb1ELb0ELb0ELi2ELi1ELi2ELi2ELb0EEENS1_21CollectiveEpilogueBwdISC_SD_SF_Li256ELb0ELb0ELi1EEENS1_19SingleTileSchedulerILb0ELb0ELb0ELi128EEEEEEEEEvNT_6ParamsE)
	.align		4
        /*004c*/ 	.word	index@(__assertfail)
	.align		4
        /*0050*/ 	.word	index@(_ZN7cutlass13device_kernelIN5flash11enable_sm90INS1_16FlashAttnBwdSm90INS1_25CollectiveMainloopBwdSm90ILi2ELi2ELi2EN4cute5tupleIJNS5_1CILi1EEES8_S8_EEENS6_IJNS7_ILi128EEESA_NS7_ILi64EEEEEENS_6half_tEfNS_4arch4Sm90ELb0ELb1ELb1ELb0ELb1ELb1ELb0ELb0ELi2ELi1ELi2ELi2ELb0EEENS1_21CollectiveEpilogueBwdISC_SD_SF_Li256ELb0ELb0ELi1EEENS1_19SingleTileSchedulerILb0ELb0ELb0ELi128EEEEEEEEEvNT_6ParamsE)
	.align		4
        /*0054*/ 	.word	index@(__assertfail)
	.align		4
        /*0058*/ 	.word	index@(_ZN7cutlass13device_kernelIN5flash11enable_sm90INS1_16FlashAttnBwdSm90INS1_25CollectiveMainloopBwdSm90ILi2ELi2ELi2EN4cute5tupleIJNS5_1CILi1EEES8_S8_EEENS6_IJNS7_ILi128EEESA_NS7_ILi64EEEEEENS_6half_tEfNS_4arch4Sm90ELb0ELb1ELb1ELb0ELb0ELb1ELb0ELb0ELi2ELi1ELi2ELi2ELb0EEENS1_24CollectiveEpilogueBwdGQAISC_fSF_Li256ELb0ELb0EEENS1_19SingleTileSchedulerILb0ELb0ELb0ELi128EEEEEEEEEvNT_6ParamsE)
	.align		4
        /*005c*/ 	.word	index@(__assertfail)
	.align		4
        /*0060*/ 	.word	index@(_ZN7cutlass13device_kernelIN5flash11enable_sm90INS1_16FlashAttnBwdSm90INS1_25CollectiveMainloopBwdSm90ILi2ELi2ELi2EN4cute5tupleIJNS5_1CILi1EEES8_S8_EEENS6_IJNS7_ILi128EEESA_NS7_ILi64EEEEEENS_6half_tEfNS_4arch4Sm90ELb0ELb1ELb1ELb0ELb1ELb1ELb0ELb0ELi2ELi1ELi2ELi2ELb0EEENS1_24CollectiveEpilogueBwdGQAISC_fSF_Li256ELb0ELb1EEENS1_19SingleTileSchedulerILb0ELb0ELb0ELi128EEEEEEEEEvNT_6ParamsE)
	.align		4
        /*0064*/ 	.word	index@(__assertfail)
	.align		4
        /*0068*/ 	.word	index@(_ZN7cutlass13device_kernelIN5flash11enable_sm90INS1_16FlashAttnBwdSm90INS1_25CollectiveMainloopBwdSm90ILi2ELi2ELi2EN4cute5tupleIJNS5_1CILi1EEES8_S8_EEENS6_IJNS7_ILi128EEESA_NS7_ILi64EEEEEENS_6half_tEfNS_4arch4Sm90ELb0ELb1ELb1ELb1ELb0ELb1ELb0ELb0ELi2ELi1ELi2ELi2ELb0EEENS1_21CollectiveEpilogueBwdISC_SD_SF_Li256ELb1ELb0ELi1EEENS1_19SingleTileSchedulerILb1ELb0ELb0ELi128EEEEEEEEEvNT_6ParamsE)
	.align		4
        /*006c*/ 	.word	index@(__assertfail)
	.align		4
        /*0070*/ 	.word	index@(_ZN7cutlass13device_kernelIN5flash11enable_sm90INS1_16FlashAttnBwdSm90INS1_25CollectiveMainloopBwdSm90ILi2ELi2ELi2EN4cute5tupleIJNS5_1CILi1EEES8_S8_EEENS6_IJNS7_ILi128EEESA_NS7_ILi64EEEEEENS_6half_tEfNS_4arch4Sm90ELb0ELb1ELb1ELb1ELb1ELb1ELb0ELb0ELi2ELi1ELi2ELi2ELb0EEENS1_21CollectiveEpilogueBwdISC_SD_SF_Li256ELb1ELb0ELi1EEENS1_19SingleTileSchedulerILb1ELb0ELb0ELi128EEEEEEEEEvNT_6ParamsE)
	.align		4
        /*0074*/ 	.word	index@(__assertfail)
	.align		4
        /*0078*/ 	.word	index@(_ZN7cutlass13device_kernelIN5flash11enable_sm90INS1_16FlashAttnBwdSm90INS1_25CollectiveMainloopBwdSm90ILi2ELi2ELi2EN4cute5tupleIJNS5_1CILi1EEES8_S8_EEENS6_IJNS7_ILi128EEESA_NS7_ILi64EEEEEENS_6half_tEfNS_4arch4Sm90ELb0ELb1ELb1ELb1ELb0ELb1ELb0ELb0ELi2ELi1ELi2ELi2ELb0EEENS1_24CollectiveEpilogueBwdGQAISC_fSF_Li256ELb1ELb0EEENS1_19SingleTileSchedulerILb1ELb0ELb0ELi128EEEEEEEEEvNT_6ParamsE)
	.align		4
        /*007c*/ 	.word	index@(__assertfail)
	.align		4
        /*0080*/ 	.word	index@(_ZN7cutlass13device_kernelIN5flash11enable_sm90INS1_16FlashAttnBwdSm90INS1_25CollectiveMainloopBwdSm90ILi2ELi2ELi2EN4cute5tupleIJNS5_1CILi1EEES8_S8_EEENS6_IJNS7_ILi128EEESA_NS7_ILi64EEEEEENS_6half_tEfNS_4arch4Sm90ELb0ELb1ELb1ELb1ELb1ELb1ELb0ELb0ELi2ELi1ELi2ELi2ELb0EEENS1_24CollectiveEpilogueBwdGQAISC_fSF_Li256ELb1ELb1EEENS1_19SingleTileSchedulerILb1ELb0ELb0ELi128EEEEEEEEEvNT_6ParamsE)
	.align		4
        /*0084*/ 	.word	index@(__assertfail)
	.align		4
        /*0088*/ 	.word	index@(_ZN7cutlass13device_kernelIN5flash11enable_sm90INS1_16FlashAttnBwdSm90INS1_25CollectiveMainloopBwdSm90ILi2ELi2ELi2EN4cute5tupleIJNS5_1CILi1EEES8_S8_EEENS6_IJNS7_ILi96EEENS7_ILi128EEENS7_ILi64EEEEEENS_6half_tEfNS_4arch4Sm90ELb1ELb0ELb1ELb0ELb0ELb1ELb0ELb1ELi2ELi1ELi2ELi2ELb0EEENS1_21CollectiveEpilogueBwdISD_SE_SG_Li256ELb0ELb0ELi1EEENS1_25SingleTileBwdLPTSchedulerILb0ELi128ELb0EEEEEEEEEvNT_6ParamsE)
	.align		4
        /*008c*/ 	.word	index@(__assertfail)
	.align		4
        /*0090*/ 	.word	index@(_ZN7cutlass13device_kernelIN5flash11enable_sm90INS1_16FlashAttnBwdSm90INS1_25CollectiveMainloopBwdSm90ILi2ELi2ELi2EN4cute5tupleIJNS5_1CILi1EEES8_S8_EEENS6_IJNS7_ILi96EEENS7_ILi128EEENS7_ILi64EEEEEENS_6half_tEfNS_4arch4Sm90ELb1ELb0ELb1ELb0ELb1ELb1ELb0ELb1ELi2ELi1ELi2ELi2ELb0EEENS1_21CollectiveEpilogueBwdISD_SE_SG_Li256ELb0ELb0ELi1EEENS1_25SingleTileBwdLPTSchedulerILb0ELi128ELb1EEEEEEEEEvNT_6ParamsE)
	.align		4
        /*0094*/ 	.word	index@(__assertfail)
	.align		4
        /*0098*/ 	.word	index@(_ZN7cutlass13device_kernelIN5flash11enable_sm90INS1_16FlashAttnBwdSm90INS1_25CollectiveMainloopBwdSm90ILi2ELi2ELi2EN4cute5tupleIJNS5_1CILi1EEES8_S8_EEENS6_IJNS7_ILi96EEENS7_ILi128EEENS7_ILi64EEEEEENS_6half_tEfNS_4arch4Sm90ELb1ELb0ELb1ELb0ELb0ELb1ELb0ELb1ELi2ELi1ELi2ELi2ELb0EEENS1_24CollectiveEpilogueBwdGQAISD_fSG_Li256ELb0ELb0EEENS1_25SingleTileBwdLPTSchedulerILb0ELi128ELb0EEEEEEEEEvNT_6ParamsE)
	.align		4
        /*009c*/ 	.word	index@(__assertfail)
	.align		4
        /*00a0*/ 	.word	index@(_ZN7cutlass13device_kernelIN5flash11enable_sm90INS1_16FlashAttnBwdSm90INS1_25CollectiveMainloopBwdSm90ILi2ELi2ELi2EN4cute5tupleIJNS5_1CILi1EEES8_S8_EEENS6_IJNS7_ILi96EEENS7_ILi128EEENS7_ILi64EEEEEENS_6half_tEfNS_4arch4Sm90ELb1ELb0ELb1ELb0ELb1ELb1ELb0ELb1ELi2ELi1ELi2ELi2ELb0EEENS1_24CollectiveEpilogueBwdGQAISD_fSG_Li256ELb0ELb1EEENS1_25SingleTileBwdLPTSchedulerILb0ELi128ELb1EEEEEEEEEvNT_6ParamsE)
	.align		4
        /*00a4*/ 	.word	index@(__assertfail)
	.align		4
        /*00a8*/ 	.word	index@(_ZN7cutlass13device_kernelIN5flash11enable_sm90INS1_16FlashAttnBwdSm90INS1_25CollectiveMainloopBwdSm90ILi2ELi2ELi2EN4cute5tupleIJNS5_1CILi1EEES8_S8_EEENS6_IJNS7_ILi96EEENS7_ILi128EEENS7_ILi64EEEEEENS_6half_tEfNS_4arch4Sm90ELb1ELb0ELb1ELb1ELb0ELb1ELb0ELb1ELi2ELi1ELi2ELi2ELb0EEENS1_21CollectiveEpilogueBwdISD_SE_SG_Li256ELb1ELb0ELi1EEENS1_25SingleTileBwdLPTSchedulerILb1ELi128ELb0EEEEEEEEEvNT_6ParamsE)
	.align		4
        /*00ac*/ 	.word	index@(__assertfail)
	.align		4
        /*00b0*/ 	.word	index@(_ZN7cutlass13device_kernelIN5flash11enable_sm90INS1_16FlashAttnBwdSm90INS1_25CollectiveMainloopBwdSm90ILi2ELi2ELi2EN4cute5tupleIJNS5_1CILi1EEES8_S8_EEENS6_IJNS7_ILi96EEENS7_ILi128EEENS7_ILi64EEEEEENS_6half_tEfNS_4arch4Sm90ELb1ELb0ELb1ELb1ELb1ELb1ELb0ELb1ELi2ELi1ELi2ELi2ELb0EEENS1_21CollectiveEpilogueBwdISD_SE_SG_Li256ELb1ELb0ELi1EEENS1_25SingleTileBwdLPTSchedulerILb1ELi128ELb1EEEEEEEEEvNT_6ParamsE)
	.align		4
        /*00b4*/ 	.word	index@(__assertfail)
	.align		4
        /*00b8*/ 	.word	index@(_ZN7cutlass13device_kernelIN5flash11enable_sm90INS1_16FlashAttnBwdSm90INS1_25CollectiveMainloopBwdSm90ILi2ELi2ELi2EN4cute5tupleIJNS5_1CILi1EEES8_S8_EEENS6_IJNS7_ILi96EEENS7_ILi128EEENS7_ILi64EEEEEENS_6half_tEfNS_4arch4Sm90ELb1ELb0ELb1ELb1ELb0ELb1ELb0ELb1ELi2ELi1ELi2ELi2ELb0EEENS1_24CollectiveEpilogueBwdGQAISD_fSG_Li256ELb1ELb0EEENS1_25SingleTileBwdLPTSchedulerILb1ELi128ELb0EEEEEEEEEvNT_6ParamsE)
	.align		4
        /*00bc*/ 	.word	index@(__assertfail)
	.align		4
        /*00c0*/ 	.word	index@(_ZN7cutlass13device_kernelIN5flash11enable_sm90INS1_16FlashAttnBwdSm90INS1_25CollectiveMainloopBwdSm90ILi2ELi2ELi2EN4cute5tupleIJNS5_1CILi1EEES8_S8_EEENS6_IJNS7_ILi96EEENS7_ILi128EEENS7_ILi64EEEEEENS_6half_tEfNS_4arch4Sm90ELb1ELb0ELb1ELb1ELb1ELb1ELb0ELb1ELi2ELi1ELi2ELi2ELb0EEENS1_24CollectiveEpilogueBwdGQAISD_fSG_Li256ELb1ELb1EEENS1_25SingleTileBwdLPTSchedulerILb1ELi128ELb1EEEEEEEEEvNT_6ParamsE)
	.align		4
        /*00c4*/ 	.word	index@(__assertfail)
	.align		4
        /*00c8*/ 	.word	index@(_ZN7cutlass13device_kernelIN5flash11enable_sm90INS1_16FlashAttnBwdSm90INS1_25CollectiveMainloopBwdSm90ILi2ELi2ELi2EN4cute5tupleIJNS5_1CILi1EEES8_S8_EEENS6_IJNS7_ILi128EEESA_NS7_ILi64EEEEEENS_6half_tEfNS_4arch4Sm90ELb0ELb0ELb0ELb0ELb0ELb1ELb0ELb0ELi2ELi1ELi2ELi2ELb0EEENS1_21CollectiveEpilogueBwdISC_SD_SF_Li256ELb0ELb0ELi1EEENS1_19SingleTileSchedulerILb0ELb0ELb0ELi128EEEEEEEEEvNT_6ParamsE)
	.align		4
        /*00cc*/ 	.word	index@(__assertfail)
	.align		4
        /*00d0*/ 	.word	index@(_ZN7cutlass13device_kernelIN5flash11enable_sm90INS1_16FlashAttnBwdSm90INS1_25CollectiveMainloopBwdSm90ILi2ELi2ELi2EN4cute5tupleIJNS5_1CILi1EEES8_S8_EEENS6_IJNS7_ILi128EEESA_NS7_ILi64EEEEEENS_6half_tEfNS_4arch4Sm90ELb0ELb0ELb0ELb0ELb1ELb1ELb0ELb0ELi2ELi1ELi2ELi2ELb0EEENS1_21CollectiveEpilogueBwdISC_SD_SF_Li256ELb0ELb0ELi1EEENS1_19SingleTileSchedulerILb0ELb0ELb0ELi128EEEEEEEEEvNT_6ParamsE)
	.align		4
        /*00d4*/ 	.word	index@(__assertfail)
	.align		4
        /*00d8*/ 	.word	index@(_ZN7cutlass13device_kernelIN5flash11enable_sm90INS1_16FlashAttnBwdSm90INS1_25CollectiveMainloopBwdSm90ILi2ELi2ELi2EN4cute5tupleIJNS5_1CILi1EEES8_S8_EEENS6_IJNS7_ILi128EEESA_NS7_ILi64EEEEEENS_6half_tEfNS_4arch4Sm90ELb0ELb0ELb0ELb0ELb0ELb1ELb0ELb0ELi2ELi1ELi2ELi2ELb0EEENS1_24CollectiveEpilogueBwdGQAISC_fSF_Li256ELb0ELb0EEENS1_19SingleTileSchedulerILb0ELb0ELb0ELi128EEEEEEEEEvNT_6ParamsE)
	.align		4
        /*00dc*/ 	.word	index@(__assertfail)
	.align		4
        /*00e0*/ 	.word	index@(_ZN7cutlass13device_kernelIN5flash11enable_sm90INS1_16FlashAttnBwdSm90INS1_25CollectiveMainloopBwdSm90ILi2ELi2ELi2EN4cute5tupleIJNS5_1CILi1EEES8_S8_EEENS6_IJNS7_ILi128EEESA_NS7_ILi64EEEEEENS_6half_tEfNS_4arch4Sm90ELb0ELb0ELb0ELb0ELb1ELb1ELb0ELb0ELi2ELi1ELi2ELi2ELb0EEENS1_24CollectiveEpilogueBwdGQAISC_fSF_Li256ELb0ELb1EEENS1_19SingleTileSchedulerILb0ELb0ELb0ELi128EEEEEEEEEvNT_6ParamsE)
	.align		4
        /*00e4*/ 	.word	index@(__assertfail)
	.align		4
        /*00e8*/ 	.word	index@(_ZN7cutlass13device_kernelIN5flash11enable_sm90INS1_16FlashAttnBwdSm90INS1_25CollectiveMainloopBwdSm90ILi2ELi2ELi2EN4cute5tupleIJNS5_1CILi1EEES8_S8_EEENS6_IJNS7_ILi128EEESA_NS7_ILi64EEEEEENS_6half_tEfNS_4arch4Sm90ELb0ELb0ELb0ELb1ELb0ELb1ELb0ELb0ELi2ELi1ELi2ELi2ELb0EEENS1_21CollectiveEpilogueBwdISC_SD_SF_Li256ELb1ELb0ELi1EEENS1_19SingleTileSchedulerILb1ELb0ELb0ELi128EEEEEEEEEvNT_6ParamsE)
	.align		4
        /*00ec*/ 	.word	index@(__assertfail)
	.align		4
        /*00f0*/ 	.word	index@(_ZN7cutlass13device_kernelIN5flash11enable_sm90INS1_16FlashAttnBwdSm90INS1_25CollectiveMainloopBwdSm90ILi2ELi2ELi2EN4cute5tupleIJNS5_1CILi1EEES8_S8_EEENS6_IJNS7_ILi128EEESA_NS7_ILi64EEEEEENS_6half_tEfNS_4arch4Sm90ELb0ELb0ELb0ELb1ELb1ELb1ELb0ELb0ELi2ELi1ELi2ELi2ELb0EEENS1_21CollectiveEpilogueBwdISC_SD_SF_Li256ELb1ELb0ELi1EEENS1_19SingleTileSchedulerILb1ELb0ELb0ELi128EEEEEEEEEvNT_6ParamsE)
	.align		4
        /*00f4*/ 	.word	index@(__assertfail)
	.align		4
        /*00f8*/ 	.word	index@(_ZN7cutlass13device_kernelIN5flash11enable_sm90INS1_16FlashAttnBwdSm90INS1_25CollectiveMainloopBwdSm90ILi2ELi2ELi2EN4cute5tupleIJNS5_1CILi1EEES8_S8_EEENS6_IJNS7_ILi128EEESA_NS7_ILi64EEEEEENS_6half_tEfNS_4arch4Sm90ELb0ELb0ELb0ELb1ELb0ELb1ELb0ELb0ELi2ELi1ELi2ELi2ELb0EEENS1_24CollectiveEpilogueBwdGQAISC_fSF_Li256ELb1ELb0EEENS1_19SingleTileSchedulerILb1ELb0ELb0ELi128EEEEEEEEEvNT_6ParamsE)
	.align		4
        /*00fc*/ 	.word	index@(__assertfail)
	.align		4
        /*0100*/ 	.word	index@(_ZN7cutlass13device_kernelIN5flash11enable_sm90INS1_16FlashAttnBwdSm90INS1_25CollectiveMainloopBwdSm90ILi2ELi2ELi2EN4cute5tupleIJNS5_1CILi1EEES8_S8_EEENS6_IJNS7_ILi128EEESA_NS7_ILi64EEEEEENS_6half_tEfNS_4arch4Sm90ELb0ELb0ELb0ELb1ELb1ELb1ELb0ELb0ELi2ELi1ELi2ELi2ELb0EEENS1_24CollectiveEpilogueBwdGQAISC_fSF_Li256ELb1ELb1EEENS1_19SingleTileSchedulerILb1ELb0ELb0ELi128EEEEEEEEEvNT_6ParamsE)
	.align		4
        /*0104*/ 	.word	index@(__assertfail)
	.align		4
        /*0108*/ 	.word	index@(_ZN7cutlass13device_kernelIN5flash11enable_sm90INS1_16FlashAttnBwdSm90INS1_25CollectiveMainloopBwdSm90ILi2ELi2ELi2EN4cute5tupleIJNS5_1CILi1EEES8_S8_EEENS6_IJNS7_ILi128EEESA_NS7_ILi64EEEEEENS_6half_tEfNS_4arch4Sm90ELb0ELb1ELb0ELb0ELb0ELb1ELb0ELb0ELi2ELi1ELi2ELi2ELb0EEENS1_21CollectiveEpilogueBwdISC_SD_SF_Li256ELb0ELb0ELi1EEENS1_19SingleTileSchedulerILb0ELb0ELb0ELi128EEEEEEEEEvNT_6ParamsE)
	.align		4
        /*010c*/ 	.word	index@(__assertfail)
	.align		4
        /*0110*/ 	.word	index@(_ZN7cutlass13device_kernelIN5flash11enable_sm90INS1_16FlashAttnBwdSm90INS1_25CollectiveMainloopBwdSm90ILi2ELi2ELi2EN4cute5tupleIJNS5_1CILi1EEES8_S8_EEENS6_IJNS7_ILi128EEESA_NS7_ILi64EEEEEENS_6half_tEfNS_4arch4Sm90ELb0ELb1ELb0ELb0ELb1ELb1ELb0ELb0ELi2ELi1ELi2ELi2ELb0EEENS1_21CollectiveEpilogueBwdISC_SD_SF_Li256ELb0ELb0ELi1EEENS1_19SingleTileSchedulerILb0ELb0ELb0ELi128EEEEEEEEEvNT_6ParamsE)
	.align		4
        /*0114*/ 	.word	index@(__assertfail)
	.align		4
        /*0118*/ 	.word	index@(_ZN7cutlass13device_kernelIN5flash11enable_sm90INS1_16FlashAttnBwdSm90INS1_25CollectiveMainloopBwdSm90ILi2ELi2ELi2EN4cute5tupleIJNS5_1CILi1EEES8_S8_EEENS6_IJNS7_ILi128EEESA_NS7_ILi64EEEEEENS_6half_tEfNS_4arch4Sm90ELb0ELb1ELb0ELb0ELb0ELb1ELb0ELb0ELi2ELi1ELi2ELi2ELb0EEENS1_24CollectiveEpilogueBwdGQAISC_fSF_Li256ELb0ELb0EEENS1_19SingleTileSchedulerILb0ELb0ELb0ELi128EEEEEEEEEvNT_6ParamsE)
	.align		4
        /*011c*/ 	.word	index@(__assertfail)
	.align		4
        /*0120*/ 	.word	index@(_ZN7cutlass13device_kernelIN5flash11enable_sm90INS1_16FlashAttnBwdSm90INS1_25CollectiveMainloopBwdSm90ILi2ELi2ELi2EN4cute5tupleIJNS5_1CILi1EEES8_S8_EEENS6_IJNS7_ILi128EEESA_NS7_ILi64EEEEEENS_6half_tEfNS_4arch4Sm90ELb0ELb1ELb0ELb0ELb1ELb1ELb0ELb0ELi2ELi1ELi2ELi2ELb0EEENS1_24CollectiveEpilogueBwdGQAISC_fSF_Li256ELb0ELb1EEENS1_19SingleTileSchedulerILb0ELb0ELb0ELi128EEEEEEEEEvNT_6ParamsE)
	.align		4
        /*0124*/ 	.word	index@(__assertfail)
	.align		4
        /*0128*/ 	.word	index@(_ZN7cutlass13device_kernelIN5flash11enable_sm90INS1_16FlashAttnBwdSm90INS1_25CollectiveMainloopBwdSm90ILi2ELi2ELi2EN4cute5tupleIJNS5_1CILi1EEES8_S8_EEENS6_IJNS7_ILi128EEESA_NS7_ILi64EEEEEENS_6half_tEfNS_4arch4Sm90ELb0ELb1ELb0ELb1ELb0ELb1ELb0ELb0ELi2ELi1ELi2ELi2ELb0EEENS1_21CollectiveEpilogueBwdISC_SD_SF_Li256ELb1ELb0ELi1EEENS1_19SingleTileSchedulerILb1ELb0ELb0ELi128EEEEEEEEEvNT_6ParamsE)
	.align		4
        /*012c*/ 	.word	index@(__assertfail)
	.align		4
        /*0130*/ 	.word	index@(_ZN7cutlass13device_kernelIN5flash11enable_sm90INS1_16FlashAttnBwdSm90INS1_25CollectiveMainloopBwdSm90ILi2ELi2ELi2EN4cute5tupleIJNS5_1CILi1EEES8_S8_EEENS6_IJNS7_ILi128EEESA_NS7_ILi64EEEEEENS_6half_tEfNS_4arch4Sm90ELb0ELb1ELb0ELb1ELb1ELb1ELb0ELb0ELi2ELi1ELi2ELi2ELb0EEENS1_21CollectiveEpilogueBwdISC_SD_SF_Li256ELb1ELb0ELi1EEENS1_19SingleTileSchedulerILb1ELb0ELb0ELi128EEEEEEEEEvNT_6ParamsE)
	.align		4
        /*0134*/ 	.word	index@(__assertfail)
	.align		4
        /*0138*/ 	.word	index@(_ZN7cutlass13device_kernelIN5flash11enable_sm90INS1_16FlashAttnBwdSm90INS1_25CollectiveMainloopBwdSm90ILi2ELi2ELi2EN4cute5tupleIJNS5_1CILi1EEES8_S8_EEENS6_IJNS7_ILi128EEESA_NS7_ILi64EEEEEENS_6half_tEfNS_4arch4Sm90ELb0ELb1ELb0ELb1ELb0ELb1ELb0ELb0ELi2ELi1ELi2ELi2ELb0EEENS1_24CollectiveEpilogueBwdGQAISC_fSF_Li256ELb1ELb0EEENS1_19SingleTileSchedulerILb1ELb0ELb0ELi128EEEEEEEEEvNT_6ParamsE)
	.align		4
        /*013c*/ 	.word	index@(__assertfail)
	.align		4
        /*0140*/ 	.word	index@(_ZN7cutlass13device_kernelIN5flash11enable_sm90INS1_16FlashAttnBwdSm90INS1_25CollectiveMainloopBwdSm90ILi2ELi2ELi2EN4cute5tupleIJNS5_1CILi1EEES8_S8_EEENS6_IJNS7_ILi128EEESA_NS7_ILi64EEEEEENS_6half_tEfNS_4arch4Sm90ELb0ELb1ELb0ELb1ELb1ELb1ELb0ELb0ELi2ELi1ELi2ELi2ELb0EEENS1_24CollectiveEpilogueBwdGQAISC_fSF_Li256ELb1ELb1EEENS1_19SingleTileSchedulerILb1ELb0ELb0ELi128EEEEEEEEEvNT_6ParamsE)
	.align		4
        /*0144*/ 	.word	index@(__assertfail)
	.align		4
        /*0148*/ 	.word	index@(_ZN7cutlass13device_kernelIN5flash11enable_sm90INS1_16FlashAttnBwdSm90INS1_25CollectiveMainloopBwdSm90ILi2ELi2ELi2EN4cute5tupleIJNS5_1CILi1EEES8_S8_EEENS6_IJNS7_ILi128EEESA_NS7_ILi64EEEEEENS_6half_tEfNS_4arch4Sm90ELb1ELb0ELb0ELb0ELb0ELb1ELb0ELb0ELi2ELi1ELi2ELi2ELb0EEENS1_21CollectiveEpilogueBwdISC_SD_SF_Li256ELb0ELb0ELi1EEENS1_25SingleTileBwdLPTSchedulerILb0ELi128ELb0EEEEEEEEEvNT_6ParamsE)
	.align		4
        /*014c*/ 	.word	index@(__assertfail)
	.align		4
        /*0150*/ 	.word	index@(_ZN7cutlass13device_kernelIN5flash11enable_sm90INS1_16FlashAttnBwdSm90INS1_25CollectiveMainloopBwdSm90ILi2ELi2ELi2EN4cute5tupleIJNS5_1CILi1EEES8_S8_EEENS6_IJNS7_ILi128EEESA_NS7_ILi64EEEEEENS_6half_tEfNS_4arch4Sm90ELb1ELb0ELb0ELb0ELb1ELb1ELb0ELb0ELi2ELi1ELi2ELi2ELb0EEENS1_21CollectiveEpilogueBwdISC_SD_SF_Li256ELb0ELb0ELi1EEENS1_25SingleTileBwdLPTSchedulerILb0ELi128ELb1EEEEEEEEEvNT_6ParamsE)
	.align		4
        /*0154*/ 	.word	index@(__assertfail)
	.align		4
        /*0158*/ 	.word	index@(_ZN7cutlass13device_kernelIN5flash11enable_sm90INS1_16FlashAttnBwdSm90INS1_25CollectiveMainloopBwdSm90ILi2ELi2ELi2EN4cute5tupleIJNS5_1CILi1EEES8_S8_EEENS6_IJNS7_ILi128EEESA_NS7_ILi64EEEEEENS_6half_tEfNS_4arch4Sm90ELb1ELb0ELb0ELb0ELb0ELb1ELb0ELb0ELi2ELi1ELi2ELi2ELb0EEENS1_24CollectiveEpilogueBwdGQAISC_fSF_Li256ELb0ELb0EEENS1_25SingleTileBwdLPTSchedulerILb0ELi128ELb0EEEEEEEEEvNT_6ParamsE)
	.align		4
        /*015c*/ 	.word	index@(__assertfail)
	.align		4
        /*0160*/ 	.word	index@(_ZN7cutlass13device_kernelIN5flash11enable_sm90INS1_16FlashAttnBwdSm90INS1_25CollectiveMainloopBwdSm90ILi2ELi2ELi2EN4cute5tupleIJNS5_1CILi1EEES8_S8_EEENS6_IJNS7_ILi128EEESA_NS7_ILi64EEEEEENS_6half_tEfNS_4arch4Sm90ELb1ELb0ELb0ELb0ELb1ELb1ELb0ELb0ELi2ELi1ELi2ELi2ELb0EEENS1_24CollectiveEpilogueBwdGQAISC_fSF_Li256ELb0ELb1EEENS1_25SingleTileBwdLPTSchedulerILb0ELi128ELb1EEEEEEEEEvNT_6ParamsE)
	.align		4
        /*0164*/ 	.word	index@(__assertfail)
	.align		4
        /*0168*/ 	.word	index@(_ZN7cutlass13device_kernelIN5flash11enable_sm90INS1_16FlashAttnBwdSm90INS1_25CollectiveMainloopBwdSm90ILi2ELi2ELi2EN4cute5tupleIJNS5_1CILi1EEES8_S8_EEENS6_IJNS7_ILi128EEESA_NS7_ILi64EEEEEENS_6half_tEfNS_4arch4Sm90ELb1ELb0ELb0ELb1ELb0ELb1ELb0ELb0ELi2ELi1ELi2ELi2ELb0EEENS1_21CollectiveEpilogueBwdISC_SD_SF_Li256ELb1ELb0ELi1EEENS1_25SingleTileBwdLPTSchedulerILb1ELi128ELb0EEEEEEEEEvNT_6ParamsE)
	.align		4
        /*016c*/ 	.word	index@(__assertfail)
	.align		4
        /*0170*/ 	.word	index@(_ZN7cutlass13device_kernelIN5flash11enable_sm90INS1_16FlashAttnBwdSm90INS1_25CollectiveMainloopBwdSm90ILi2ELi2ELi2EN4cute5tupleIJNS5_1CILi1EEES8_S8_EEENS6_IJNS7_ILi128EEESA_NS7_ILi64EEEEEENS_6half_tEfNS_4arch4Sm90ELb1ELb0ELb0ELb1ELb1ELb1ELb0ELb0ELi2ELi1ELi2ELi2ELb0EEENS1_21CollectiveEpilogueBwdISC_SD_SF_Li256ELb1ELb0ELi1EEENS1_25SingleTileBwdLPTSchedulerILb1ELi128ELb1EEEEEEEEEvNT_6ParamsE)
	.align		4
        /*0174*/ 	.word	index@(__assertfail)
	.align		4
        /*0178*/ 	.word	index@(_ZN7cutlass13device_kernelIN5flash11enable_sm90INS1_16FlashAttnBwdSm90INS1_25CollectiveMainloopBwdSm90ILi2ELi2ELi2EN4cute5tupleIJNS5_1CILi1EEES8_S8_EEENS6_IJNS7_ILi128EEESA_NS7_ILi64EEEEEENS_6half_tEfNS_4arch4Sm90ELb1ELb0ELb0ELb1ELb0ELb1ELb0ELb0ELi2ELi1ELi2ELi2ELb0EEENS1_24CollectiveEpilogueBwdGQAISC_fSF_Li256ELb1ELb0EEENS1_25SingleTileBwdLPTSchedulerILb1ELi128ELb0EEEEEEEEEvNT_6ParamsE)
	.align		4
        /*017c*/ 	.word	index@(__assertfail)
	.align		4
        /*0180*/ 	.word	index@(_ZN7cutlass13device_kernelIN5flash11enable_sm90INS1_16FlashAttnBwdSm90INS1_25CollectiveMainloopBwdSm90ILi2ELi2ELi2EN4cute5tupleIJNS5_1CILi1EEES8_S8_EEENS6_IJNS7_ILi128EEESA_NS7_ILi64EEEEEENS_6half_tEfNS_4arch4Sm90ELb1ELb0ELb0ELb1ELb1ELb1ELb0ELb0ELi2ELi1ELi2ELi2ELb0EEENS1_24CollectiveEpilogueBwdGQAISC_fSF_Li256ELb1ELb1EEENS1_25SingleTileBwdLPTSchedulerILb1ELi128ELb1EEEEEEEEEvNT_6ParamsE)
	.align		4
        /*0184*/ 	.word	index@(__assertfail)
	.align		4
        /*0188*/ 	.word	0x00000000
	.align		4
        /*018c*/ 	.word	0xfffffffe
	.align		4
        /*0190*/ 	.word	0x00000000
	.align		4
        /*0194*/ 	.word	0xfffffffd
	.align		4
        /*0198*/ 	.word	0x00000000
	.align		4
        /*019c*/ 	.word	0xfffffffc


//--------------------- .nv.constant4             --------------------------
	.section	.nv.constant4,"a",@progbits
	.align	8
	.align		8
.nv.constant4:
        /*0000*/ 	.dword	__assertfail
	.align		8
        /*0008*/ 	.dword	__unnamed_1
	.align		8
        /*0010*/ 	.dword	__unnamed_2
	.align		8
        /*0018*/ 	.dword	__unnamed_3
	.align		8
        /*0020*/ 	.dword	__unnamed_4
	.align		8
        /*0028*/ 	.dword	__unnamed_5
	.align		8
        /*0030*/ 	.dword	__unnamed_6
	.align		8
        /*0038*/ 	.dword	_ZN76_INTERNAL_e9716c89_40_flash_bwd_hdim64_fp16_softcapall_sm90_cu_93b96ec2_33874cuda3std3__45__cpo5beginE
	.align		8
        /*0040*/ 	.dword	_ZN76_INTERNAL_e9716c89_40_flash_bwd_hdim64_fp16_softcapall_sm90_cu_93b96ec2_33874cuda3std3__45__cpo3endE
	.align		8
        /*0048*/ 	.dword	_ZN76_INTERNAL_e9716c89_40_flash_bwd_hdim64_fp16_softcapall_sm90_cu_93b96ec2_33874cuda3std3__45__cpo6cbeginE
	.align		8
        /*0050*/ 	.dword	_ZN76_INTERNAL_e9716c89_40_flash_bwd_hdim64_fp16_softcapall_sm90_cu_93b96ec2_33874cuda3std3__45__cpo4cendE
	.align		8
        /*0058*/ 	.dword	_ZN76_INTERNAL_e9716c89_40_flash_bwd_hdim64_fp16_softcapall_sm90_cu_93b96ec2_33874cuda3std3__478_GLOBAL__N__e9716c89_40_flash_bwd_hdim64_fp16_softcapall_sm90_cu_93b96ec2_33876ignoreE
	.align		8
        /*0060*/ 	.dword	_ZN76_INTERNAL_e9716c89_40_flash_bwd_hdim64_fp16_softcapall_sm90_cu_93b96ec2_33874cuda3std3__419piecewise_constructE
	.align		8
        /*0068*/ 	.dword	_ZN76_INTERNAL_e9716c89_40_flash_bwd_hdim64_fp16_softcapall_sm90_cu_93b96ec2_33874cuda3std3__48in_placeE
	.align		8
        /*0070*/ 	.dword	_ZN76_INTERNAL_e9716c89_40_flash_bwd_hdim64_fp16_softcapall_sm90_cu_93b96ec2_33874cuda3std6ranges3__45__cpo4swapE
	.align		8
        /*0078*/ 	.dword	_ZN76_INTERNAL_e9716c89_40_flash_bwd_hdim64_fp16_softcapall_sm90_cu_93b96ec2_33874cuda3std6ranges3__45__cpo9iter_moveE
	.align		8
        /*0080*/ 	.dword	_ZN76_INTERNAL_e9716c89_40_flash_bwd_hdim64_fp16_softcapall_sm90_cu_93b96ec2_33874cute7productE
	.align		8
        /*0088*/ 	.dword	_ZN76_INTERNAL_e9716c89_40_flash_bwd_hdim64_fp16_softcapall_sm90_cu_93b96ec2_33874cute1_E
	.align		8
        /*0090*/ 	.dword	$str$23
	.align		8
        /*0098*/ 	.dword	$str$24


//--------------------- .text._ZN7cutlass13device_kernelIN5flash11enable_sm90INS1_16FlashAttnBwdSm90INS1_25CollectiveMainloopBwdSm90ILi2ELi2ELi2EN4cute5tupleIJNS5_1CILi1EEES8_S8_EEENS6_IJNS7_ILi128EEESA_NS7_ILi64EEEEEENS_6half_tEfNS_4arch4Sm90ELb0ELb0ELb1ELb0ELb0ELb1ELb0ELb0ELi2ELi1ELi2ELi2ELb0EEENS1_21CollectiveEpilogueBwdISC_SD_SF_Li256ELb0ELb0ELi1EEENS1_19SingleTileSchedulerILb0ELb0ELb0ELi128EEEEEEEEEvNT_6ParamsE --------------------------
	.section	.text._ZN7cutlass13device_kernelIN5flash11enable_sm90INS1_16FlashAttnBwdSm90INS1_25CollectiveMainloopBwdSm90ILi2ELi2ELi2EN4cute5tupleIJNS5_1CILi1EEES8_S8_EEENS6_IJNS7_ILi128EEESA_NS7_ILi64EEEEEENS_6half_tEfNS_4arch4Sm90ELb0ELb0ELb1ELb0ELb0ELb1ELb0ELb0ELi2ELi1ELi2ELi2ELb0EEENS1_21CollectiveEpilogueBwdISC_SD_SF_Li256ELb0ELb0ELi1EEENS1_19SingleTileSchedulerILb0ELb0ELb0ELi128EEEEEEEEEvNT_6ParamsE,"ax",@progbits
	.align	128
.text._ZN7cutlass13device_kernelIN5flash11enable_sm90INS1_16FlashAttnBwdSm90INS1_25CollectiveMainloopBwdSm90ILi2ELi2ELi2EN4cute5tupleIJNS5_1CILi1EEES8_S8_EEENS6_IJNS7_ILi128EEESA_NS7_ILi64EEEEEENS_6half_tEfNS_4arch4Sm90ELb0ELb0ELb1ELb0ELb0ELb1ELb0ELb0ELi2ELi1ELi2ELi2ELb0EEENS1_21CollectiveEpilogueBwdISC_SD_SF_Li256ELb0ELb0ELi1EEENS1_19SingleTileSchedulerILb0ELb0ELb0ELi128EEEEEEEEEvNT_6ParamsE:
        .type           _ZN7cutlass13device_kernelIN5flash11enable_sm90INS1_16FlashAttnBwdSm90INS1_25CollectiveMainloopBwdSm90ILi2ELi2ELi2EN4cute5tupleIJNS5_1CILi1EEES8_S8_EEENS6_IJNS7_ILi128EEESA_NS7_ILi64EEEEEENS_6half_tEfNS_4arch4Sm90ELb0ELb0ELb1ELb0ELb0ELb1ELb0ELb0ELi2ELi1ELi2ELi2ELb0EEENS1_21CollectiveEpilogueBwdISC_SD_SF_Li256ELb0ELb0ELi1EEENS1_19SingleTileSchedulerILb0ELb0ELb0ELi128EEEEEEEEEvNT_6ParamsE,@function
        .size           _ZN7cutlass13device_kernelIN5flash11enable_sm90INS1_16FlashAttnBwdSm90INS1_25CollectiveMainloopBwdSm90ILi2ELi2ELi2EN4cute5tupleIJNS5_1CILi1EEES8_S8_EEENS6_IJNS7_ILi128EEESA_NS7_ILi64EEEEEENS_6half_tEfNS_4arch4Sm90ELb0ELb0ELb1ELb0ELb0ELb1ELb0ELb0ELi2ELi1ELi2ELi2ELb0EEENS1_21CollectiveEpilogueBwdISC_SD_SF_Li256ELb0ELb0ELi1EEENS1_19SingleTileSchedulerILb0ELb0ELb0ELi128EEEEEEEEEvNT_6ParamsE,(.L_x_7374 - _ZN7cutlass13device_kernelIN5flash11enable_sm90INS1_16FlashAttnBwdSm90INS1_25CollectiveMainloopBwdSm90ILi2ELi2ELi2EN4cute5tupleIJNS5_1CILi1EEES8_S8_EEENS6_IJNS7_ILi128EEESA_NS7_ILi64EEEEEENS_6half_tEfNS_4arch4Sm90ELb0ELb0ELb1ELb0ELb0ELb1ELb0ELb0ELi2ELi1ELi2ELi2ELb0EEENS1_21CollectiveEpilogueBwdISC_SD_SF_Li256ELb0ELb0ELi1EEENS1_19SingleTileSchedulerILb0ELb0ELb0ELi128EEEEEEEEEvNT_6ParamsE)
        .other          _ZN7cutlass13device_kernelIN5flash11enable_sm90INS1_16FlashAttnBwdSm90INS1_25CollectiveMainloopBwdSm90ILi2ELi2ELi2EN4cute5tupleIJNS5_1CILi1EEES8_S8_EEENS6_IJNS7_ILi128EEESA_NS7_ILi64EEEEEENS_6half_tEfNS_4arch4Sm90ELb0ELb0ELb1ELb0ELb0ELb1ELb0ELb0ELi2ELi1ELi2ELi2ELb0EEENS1_21CollectiveEpilogueBwdISC_SD_SF_Li256ELb0ELb0ELi1EEENS1_19SingleTileSchedulerILb0ELb0ELb0ELi128EEEEEEEEEvNT_6ParamsE,@"STO_CUDA_ENTRY STV_DEFAULT"
_ZN7cutlass13device_kernelIN5flash11enable_sm90INS1_16FlashAttnBwdSm90INS1_25CollectiveMainloopBwdSm90ILi2ELi2ELi2EN4cute5tupleIJNS5_1CILi1EEES8_S8_EEENS6_IJNS7_ILi128EEESA_NS7_ILi64EEEEEENS_6half_tEfNS_4arch4Sm90ELb0ELb0ELb1ELb0ELb0ELb1ELb0ELb0ELi2ELi1ELi2ELi2ELb0EEENS1_21CollectiveEpilogueBwdISC_SD_SF_Li256ELb0ELb0ELi1EEENS1_19SingleTileSchedulerILb0ELb0ELb0ELi128EEEEEEEEEvNT_6ParamsE:
[----:B------:R-:W1:Y:S02]  /*0000*/  LDC R1, c[0x0][0x28] ;  /* 0x00000a00ff017b82 */ /* 0x000e640000000800 */
[----:B-1----:R-:W-:Y:S01]  /*0010*/  VIADD R1, R1, 0xffffff48 ;  /* 0xffffff4801017836 */ /* 0x002fe20000000000 */
[----:B------:R-:W1:Y:S01]  /*0020*/  S2R R3, SR_TID.X ;  /* 0x0000000000037919 */ /* 0x000e620000002100 */
[----:B------:R-:W-:Y:S01]  /*0030*/  ELECT P0, URZ, PT ;  /* 0x00000000003f782f */ /* 0x000fe20003800000 */
[----:B------:R-:W-:Y:S01]  /*0040*/  BSSY B0, `(.L_x_0) ;  /* 0x0000019000007945 */ /* 0x000fe20003800000 */
[----:B-1----:R-:W-:-:S05]  /*0050*/  SHF.R.U32.HI R0, RZ, 0x5, R3 ;  /* 0x00000005ff007819 */ /* 0x002fca0000011603 */
[----:B------:R-:W1:Y:S02]  /*0060*/  SHFL.IDX PT, R2, R0, RZ, 0x1f ;  /* 0x00001fff00027589 */ /* 0x000e6400000e0000 */
[----:B-1----:R-:W-:-:S13]  /*0070*/  ISETP.EQ.AND P0, PT, R2, RZ, P0 ;  /* 0x000000ff0200720c */ /* 0x002fda0000702270 */
[----:B------:R-:W-:Y:S05]  /*0080*/  @!P0 BRA `(.L_x_1) ;  /* 0x0000000000508947 */ /* 0x000fea0003800000 */
[----:B------:R-:W-:Y:S02]  /*0090*/  ULDC.64 UR4, c[0x0][0x198] ;  /* 0x0000660000047ab9 */ /* 0x000fe40000000a00 */
[----:B------:R-:W-:Y:S02]  /*00a0*/  UIADD3 UR6, UP0, UR4, 0xf0, URZ ;  /* 0x000000f004067890 */ /* 0x000fe4000ff1e03f */
[----:B------:R-:W-:Y:S02]  /*00b0*/  UIADD3 UR8, UP1, UR4, 0x1f0, URZ ;  /* 0x000001f004087890 */ /* 0x000fe4000ff3e03f */
[----:B------:R-:W-:Y:S02]  /*00c0*/  UIADD3 UR10, UP2, UR4, 0x2f0, URZ ;  /* 0x000002f0040a7890 */ /* 0x000fe4000ff5e03f */
[----:B------:R-:W-:Y:S02]  /*00d0*/  UIADD3 UR12, UP3, UR4, 0x3f0, URZ ;  /* 0x000003f0040c7890 */ /* 0x000fe4000ff7e03f */
[----:B------:R-:W-:-:S02]  /*00e0*/  UIADD3 UR14, UP4, UR4, 0x670, URZ ;  /* 0x00000670040e7890 */ /* 0x000fc4000ff9e03f */
[----:B------:R-:W-:Y:S02]  /*00f0*/  UIADD3.X UR7, URZ, UR5, URZ, UP0, !UPT ;  /* 0x000000053f077290 */ /* 0x000fe400087fe43f */
[----:B------:R-:W-:Y:S02]  /*0100*/  UIADD3 UR4, UP5, UR4, 0x770, URZ ;  /* 0x0000077004047890 */ /* 0x000fe4000ffbe03f */
[----:B------:R-:W-:Y:S02]  /*0110*/  UIADD3.X UR9, URZ, UR5, URZ, UP1, !UPT ;  /* 0x000000053f097290 */ /* 0x000fe40008ffe43f */
[----:B------:R-:W-:Y:S02]  /*0120*/  UIADD3.X UR11, URZ, UR5, URZ, UP2, !UPT ;  /* 0x000000053f0b7290 */ /* 0x000fe400097fe43f */
[----:B------:R-:W-:Y:S01]  /*0130*/  UIADD3.X UR13, URZ, UR5, URZ, UP3, !UPT ;  /* 0x000000053f0d7290 */ /* 0x000fe20009ffe43f */
[----:B------:R1:W-:Y:S01]  /*0140*/  UTMACCTL.PF [UR6] ;  /* 0x00000000060079b9 */ /* 0x0003e20008040000 */
[----:B------:R-:W-:-:S03]  /*0150*/  UIADD3.X UR15, URZ, UR5, URZ, UP4, !UPT ;  /* 0x000000053f0f7290 */ /* 0x000fc6000a7fe43f */
[----:B------:R1:W-:Y:S01]  /*0160*/  UTMACCTL.PF [UR8] ;  /* 0x00000000080079b9 */ /* 0x0003e20008040000 */
[----:B------:R-:W-:Y:S01]  /*0170*/  UIADD3.X UR5, URZ, UR5, URZ, UP5, !UPT ;  /* 0x000000053f057290 */ /* 0x000fe2000affe43f */
[----:B------:R1:W-:Y:S02]  /*0180*/  UTMACCTL.PF [UR10] ;  /* 0x000000000a0079b9 */ /* 0x0003e40008040000 */
[----:B------:R1:W-:Y:S02]  /*0190*/  UTMACCTL.PF [UR12] ;  /* 0x000000000c0079b9 */ /* 0x0003e40008040000 */
[----:B------:R1:W-:Y:S04]  /*01a0*/  UTMACCTL.PF [UR14] ;  /* 0x000000000e0079b9 */ /* 0x0003e80008040000 */
[----:B------:R1:W-:Y:S02]  /*01b0*/  UTMACCTL.PF [UR4] ;  /* 0x00000000040079b9 */ /* 0x0003e40008040000 */
[----:B-1----:R-:W-:Y:S01]  /*01c0*/  NOP ;  /* 0x0000000000007918 */ /* 0x002fe20000000000 */
.L_x_1:
[----:B------:R-:W-:Y:S05]  /*01d0*/  BSYNC B0 ;  /* 0x0000000000007941 */ /* 0x000fea0003800000 */
.L_x_0:
[----:B------:R-:W-:Y:S01]  /*01e0*/  VOTEU.ANY UP0, P0 ;  /* 0x00000000003f7886 */ /* 0x000fe20000000100 */
[----:B------:R-:W1:Y:S01]  /*01f0*/  SHFL.IDX PT, R2, R0, RZ, 0x1f ;  /* 0x00001fff00027589 */ /* 0x000e6200000e0000 */
[----:B------:R-:W-:Y:S01]  /*0200*/  UMOV UR4, 0x1 ;  /* 0x0000000100047882 */ /* 0x000fe20000000000 */
[----:B------:R-:W-:Y:S02]  /*0210*/  SHF.R.U32.HI R3, RZ, 0x7, R3 ;  /* 0x00000007ff037819 */ /* 0x000fe40000011603 */
[----:B------:R-:W2:Y:S01]  /*0220*/  @UP0 S2UR UR7, SR_CgaCtaId ;  /* 0x00000000000709c3 */ /* 0x000ea20000008800 */
[----:B------:R-:W-:Y:S01]  /*0230*/  @UP0 UMOV UR6, 0x400 ;  /* 0x0000040000060882 */ /* 0x000fe20000000000 */
[----:B------:R-:W-:-:S04]  /*0240*/  @UP0 UIADD3 UR4, -UR4, 0x100000, URZ ;  /* 0x0010000004040890 */ /* 0x000fc8000fffe13f */
[----:B------:R-:W-:Y:S02]  /*0250*/  @UP0 USHF.L.U32 UR5, UR4, 0xb, URZ ;  /* 0x0000000b04050899 */ /* 0x000fe4000800063f */
[----:B------:R-:W-:Y:S01]  /*0260*/  @UP0 USHF.L.U32 UR4, UR4, 0x1, URZ ;  /* 0x0000000104040899 */ /* 0x000fe2000800063f */
[----:B-1----:R-:W-:Y:S02]  /*0270*/  ISETP.NE.AND P1, PT, R2, RZ, PT ;  /* 0x000000ff0200720c */ /* 0x002fe40003f25270 */
[----:B------:R1:W3:Y:S01]  /*0280*/  SHFL.IDX PT, R2, R3, RZ, 0x1f ;  /* 0x00001fff03027589 */ /* 0x0002e200000e0000 */
[----:B--2---:R-:W-:Y:S01]  /*0290*/  @UP0 ULEA UR6, UR7, UR6, 0x18 ;  /* 0x0000000607060291 */ /* 0x004fe2000f8ec03f */
[----:B------:R-:W-:Y:S02]  /*02a0*/  VOTEU.ANY UP0, P0 ;  /* 0x00000000003f7886 */ /* 0x000fe40000000100 */
[----:B------:R-:W2:Y:S09]  /*02b0*/  FENCE.VIEW.ASYNC.S ;  /* 0x00000000000073c6 */ /* 0x000eb20000000000 */
[----:B--2---:R1:W2:Y:S02]  /*02c0*/  @UP0 SYNCS.EXCH.64 URZ, [UR6+0x30c00], UR4 ;  /* 0x030c0004063f05b2 */ /* 0x0042a40008000100 */
[----:B-1----:R-:W-:Y:S05]  /*02d0*/  @P1 BRA `(.L_x_2) ;  /* 0x0000000000481947 */ /* 0x002fea0003800000 */
[----:B------:R-:W1:Y:S01]  /*02e0*/  S2UR UR5, SR_CgaCtaId ;  /* 0x00000000000579c3 */ /* 0x000e620000008800 */
[----:B------:R-:W-:Y:S01]  /*02f0*/  UMOV UR4, 0x400 ;  /* 0x0000040000047882 */ /* 0x000fe20000000000 */
[----:B------:R-:W-:Y:S01]  /*0300*/  UMOV UR6, 0x1 ;  /* 0x0000000100067882 */ /* 0x000fe20000000000 */
[----:B------:R-:W-:Y:S01]  /*0310*/  UMOV UR9, 0x100 ;  /* 0x0000010000097882 */ /* 0x000fe20000000000 */
[----:B------:R-:W-:-:S04]  /*0320*/  UIADD3 UR6, -UR6, 0x100000, URZ ;  /* 0x0010000006067890 */ /* 0x000fc8000fffe13f */
[----:B------:R-:W-:Y:S02]  /*0330*/  USHF.L.U32 UR7, UR6, 0xb, URZ ;  /* 0x0000000b06077899 */ /* 0x000fe4000800063f */
[----:B------:R-:W-:Y:S01]  /*0340*/  USHF.L.U32 UR6, UR6, 0x1, URZ ;  /* 0x0000000106067899 */ /* 0x000fe2000800063f */
[----:B------:R-:W-:Y:S01]  /*0350*/  ELECT P0, URZ, PT ;  /* 0x00000000003f782f */ /* 0x000fe20003800000 */
[----:B-1----:R-:W-:Y:S02]  /*0360*/  ULEA UR8, UR5, UR4, 0x18 ;  /* 0x0000000405087291 */ /* 0x002fe4000f8ec03f */
[----:B------:R-:W-:-:S04]  /*0370*/  UIADD3 UR4, -UR9, 0x100000, URZ ;  /* 0x0010000009047890 */ /* 0x000fc8000fffe13f */
[----:B------:R-:W-:Y:S02]  /*0380*/  USHF.L.U32 UR5, UR4, 0xb, URZ ;  /* 0x0000000b04057899 */ /* 0x000fe4000800063f */
[----:B------:R-:W-:Y:S01]  /*0390*/  USHF.L.U32 UR4, UR4, 0x1, URZ ;  /* 0x0000000104047899 */ /* 0x000fe2000800063f */
[----:B------:R-:W1:Y:S03]  /*03a0*/  FENCE.VIEW.ASYNC.S ;  /* 0x00000000000073c6 */ /* 0x000e660000000000 */
[----:B-1----:R1:W4:Y:S08]  /*03b0*/  SYNCS.EXCH.64 URZ, [UR8+0x30c10], UR6 ;  /* 0x030c1006083f75b2 */ /* 0x0023300008000100 */
[----:B------:R1:W1:Y:S01]  /*03c0*/  SYNCS.EXCH.64 URZ, [UR8+0x30c20], UR4 ;  /* 0x030c2004083f75b2 */ /* 0x0002620008000100 */
[----:B------:R1:W1:Y:S01]  /*03d0*/  SYNCS.EXCH.64 URZ, [UR8+0x30c18], UR6 ;  /* 0x030c1806083f75b2 */ /* 0x0002620008000100 */
[----:B------:R1:W1:Y:S01]  /*03e0*/  SYNCS.EXCH.64 URZ, [UR8+0x30c28], UR4 ;  /* 0x030c2804083f75b2 */ /* 0x0002620008000100 */
[----:B------:R-:W-:Y:S01]  /*03f0*/  NOP ;  /* 0x0000000000007918 */ /* 0x000fe20000000000 */
.L_x_2:
[----:B------:R-:W5:Y:S01]  /*0400*/  SHFL.IDX PT, R3, R0, RZ, 0x1f ;  /* 0x00001fff00037589 */ /* 0x000f6200000e0000 */
[----:B------:R-:W-:Y:S01]  /*0410*/  NOP ;  /* 0x0000000000007918 */ /* 0x000fe20000000000 */
[----:B-----5:R-:W-:-:S13]  /*0420*/  ISETP.NE.AND P0, PT, R3, RZ, PT ;  /* 0x000000ff0300720c */ /* 0x020fda0003f05270 */
[----:B------:R-:W-:Y:S05]  /*0430*/  @P0 BRA `(.L_x_3) ;  /* 0x0000000000480947 */ /* 0x000fea0003800000 */
[----:B-1----:R-:W1:Y:S01]  /*0440*/  S2UR UR5, SR_CgaCtaId ;  /* 0x00000000000579c3 */ /* 0x002e620000008800 */
[----:B------:R-:W-:Y:S01]  /*0450*/  UMOV UR4, 0x400 ;  /* 0x0000040000047882 */ /* 0x000fe20000000000 */
[----:B------:R-:W-:Y:S01]  /*0460*/  UMOV UR6, 0x1 ;  /* 0x0000000100067882 */ /* 0x000fe20000000000 */
[----:B------:R-:W-:Y:S01]  /*0470*/  UMOV UR7, 0x100 ;  /* 0x0000010000077882 */ /* 0x000fe20000000000 */
[----:B------:R-:W-:Y:S01]  /*0480*/  ELECT P0, URZ, PT ;  /* 0x00000000003f782f */ /* 0x000fe20003800000 */
[----:B-1----:R-:W-:Y:S02]  /*0490*/  ULEA UR8, UR5, UR4, 0x18 ;  /* 0x0000000405087291 */ /* 0x002fe4000f8ec03f */
[----:B------:R-:W-:-:S04]  /*04a0*/  UIADD3 UR4, -UR6, 0x100000, URZ ;  /* 0x0010000006047890 */ /* 0x000fc8000fffe13f */
[----:B------:R-:W-:Y:S02]  /*04b0*/  USHF.L.U32 UR5, UR4, 0xb, URZ ;  /* 0x0000000b04057899 */ /* 0x000fe4000800063f */
[----:B------:R-:W-:Y:S02]  /*04c0*/  USHF.L.U32 UR4, UR4, 0x1, URZ ;  /* 0x0000000104047899 */ /* 0x000fe4000800063f */
[----:B------:R-:W-:-:S04]  /*04d0*/  UIADD3 UR6, -UR7, 0x100000, URZ ;  /* 0x0010000007067890 */ /* 0x000fc8000fffe13f */
[----:B------:R-:W-:Y:S02]  /*04e0*/  USHF.L.U32 UR7, UR6, 0xb, URZ ;  /* 0x0000000b06077899 */ /* 0x000fe4000800063f */
[----:B------:R-:W-:Y:S01]  /*04f0*/  USHF.L.U32 UR6, UR6, 0x1, URZ ;  /* 0x0000000106067899 */ /* 0x000fe2000800063f */
[----:B------:R-:W1:Y:S03]  /*0500*/  FENCE.VIEW.ASYNC.S ;  /* 0x00000000000073c6 */ /* 0x000e660000000000 */
[----:B-1----:R1:W1:Y:S08]  /*0510*/  SYNCS.EXCH.64 URZ, [UR8+0x30c30], UR4 ;  /* 0x030c3004083f75b2 */ /* 0x0022700008000100 */
[----:B------:R1:W1:Y:S01]  /*0520*/  SYNCS.EXCH.64 URZ, [UR8+0x30c40], UR6 ;  /* 0x030c4006083f75b2 */ /* 0x0002620008000100 */
[----:B------:R1:W1:Y:S01]  /*0530*/  SYNCS.EXCH.64 URZ, [UR8+0x30c38], UR4 ;  /* 0x030c3804083f75b2 */ /* 0x0002620008000100 */
[----:B------:R1:W1:Y:S01]  /*0540*/  SYNCS.EXCH.64 URZ, [UR8+0x30c48], UR6 ;  /* 0x030c4806083f75b2 */ /* 0x0002620008000100 */
[----:B------:R-:W-:Y:S01]  /*0550*/  NOP ;  /* 0x0000000000007918 */ /* 0x000fe20000000000 */
.L_x_3:
[----:B---3--:R-:W-:Y:S01]  /*0560*/  ISETP.NE.AND P0, PT, R2, RZ, PT ;  /* 0x000000ff0200720c */ /* 0x008fe20003f05270 */
[----:B------:R-:W-:Y:S01]  /*0570*/  IMAD.MOV.U32 R16, RZ, RZ, 0x1 ;  /* 0x00000001ff107424 */ /* 0x000fe200078e00ff */
[----:B------:R-:W-:Y:S01]  /*0580*/  NOP ;  /* 0x0000000000007918 */ /* 0x000fe20000000000 */
[----:B------:R-:W-:Y:S03]  /*0590*/  BSSY B6, `(.L_x_4) ;  /* 0x000087b000067945 */ /* 0x000fe60003800000 */
[----:B------:R-:W-:Y:S01]  /*05a0*/  SEL R16, R16, 0x2, !P0 ;  /* 0x0000000210107807 */ /* 0x000fe20004000000 */
[----:B-12-4-:R-:W-:Y:S06]  /*05b0*/  BAR.SYNC.DEFER_BLOCKING 0x0 ;  /* 0x0000000000007b1d */ /* 0x016fec0000010000 */
[----:B------:R-:W-:Y:S05]  /*05c0*/  @!P0 BRA `(.L_x_5) ;  /* 0x0000006000d08947 */ /* 0x000fea0003800000 */
.L_x_6:
[----:B------:R-:W-:-:S08]  /*05d0*/  NOP ;  /* 0x0000000000007918 */ /* 0x000fd00000000000 */
[----:B------:R-:W1:Y:S02]  /*05e0*/  USETMAXREG.TRY_ALLOC.CTAPOOL UP0, 0xf0 ;  /* 0x000000f0000079c8 */ /* 0x000e640008000600 */
[----:B-1----:R-:W-:-:S13]  /*05f0*/  PLOP3.LUT P0, PT, PT, PT, UP0, 0x80, 0x0 ;  /* 0x000000000000781c */ /* 0x002fda0003f0f008 */
[----:B------:R-:W-:Y:S05]  /*0600*/  @!P0 BRA `(.L_x_6) ;  /* 0xfffffffc00f08947 */ /* 0x000fea000383ffff */
[----:B------:R-:W-:Y:S01]  /*0610*/  LOP3.LUT R0, R0, 0x3, RZ, 0xc0, !PT ;  /* 0x0000000300007812 */ /* 0x000fe200078ec0ff */
[----:B------:R-:W1:Y:S01]  /*0620*/  S2R R2, SR_TID.X ;  /* 0x0000000000027919 */ /* 0x000e620000002100 */
[----:B------:R-:W2:Y:S04]  /*0630*/  S2UR UR4, SR_CTAID.Z ;  /* 0x00000000000479c3 */ /* 0x000ea80000002700 */
[----:B------:R-:W3:Y:S02]  /*0640*/  SHFL.IDX PT, R0, R0, RZ, 0x1f ;  /* 0x00001fff00007589 */ /* 0x000ee400000e0000 */
[----:B---3--:R-:W-:Y:S02]  /*0650*/  ISETP.NE.AND P0, PT, R0, RZ, PT ;  /* 0x000000ff0000720c */ /* 0x008fe40003f05270 */
[----:B-1----:R-:W-:-:S11]  /*0660*/  SHF.R.U32.HI R2, RZ, 0x7, R2 ;  /* 0x00000007ff027819 */ /* 0x002fd60000011602 */
[----:B------:R-:W-:-:S05]  /*0670*/  @!P0 IADD3 R2, R2, 0x9, RZ ;  /* 0x0000000902028810 */ /* 0x000fca0007ffe0ff */
[----:B------:R1:W-:Y:S06]  /*0680*/  @!P0 BAR.ARV R2, 0xa0 ;  /* 0x000280020000851d */ /* 0x0003ec0000002000 */
[----:B--2---:R-:W-:-:S13]  /*0690*/  ISETP.LE.AND P0, PT, RZ, UR4, PT ;  /* 0x00000004ff007c0c */ /* 0x004fda000bf03270 */
[----:B-1----:R-:W-:Y:S05]  /*06a0*/  @!P0 BRA `(.L_x_7) ;  /* 0x0000008400a48947 */ /* 0x002fea0003800000 */
[----:B------:R-:W1:Y:S01]  /*06b0*/  S2R R3, SR_TID.X ;  /* 0x0000000000037919 */ /* 0x000e620000002100 */
[----:B------:R-:W-:-:S04]  /*06c0*/  MOV R0, RZ ;  /* 0x000000ff00007202 */ /* 0x000fc80000000f00 */
[----:B------:R-:W-:Y:S01]  /*06d0*/  LOP3.LUT P0, RZ, R0, 0x3ff, RZ, 0xc0, !PT ;  /* 0x000003ff00ff7812 */ /* 0x000fe2000780c0ff */
[----:B-1----:R-:W-:-:S12]  /*06e0*/  VIADD R18, R3, 0xffffff80 ;  /* 0xffffff8003127836 */ /* 0x002fd80000000000 */
[----:B------:R-:W-:Y:S05]  /*06f0*/  @!P0 BRA `(.L_x_8) ;  /* 0x00000000007c8947 */ /* 0x000fea0003800000 */
[----:B------:R-:W-:Y:S01]  /*0700*/  MOV R2, 0x0 ;  /* 0x0000000000027802 */ /* 0x000fe20000000f00 */
[----:B------:R-:W-:Y:S01]  /*0710*/  ULDC.64 UR4, c[0x4][0x90] ;  /* 0x0100240000047ab9 */ /* 0x000fe20000000a00 */
[----:B------:R-:W-:Y:S01]  /*0720*/  ULDC.64 UR6, c[0x4][0x8] ;  /* 0x0100020000067ab9 */ /* 0x000fe20000000a00 */
[----:B------:R-:W-:Y:S01]  /*0730*/  IMAD.U32 R4, RZ, RZ, UR4 ;  /* 0x00000004ff047e24 */ /* 0x000fe2000f8e00ff */
[----:B------:R1:W2:Y:S01]  /*0740*/  LDC.64 R14, c[0x4][R2] ;  /* 0x01000000020e7b82 */ /* 0x0002a20000000a00 */
[----:B------:R-:W-:Y:S01]  /*0750*/  MOV R5, UR5 ;  /* 0x0000000500057c02 */ /* 0x000fe20008000f00 */
[----:B------:R-:W-:Y:S01]  /*0760*/  ULDC.64 UR4, c[0x4][0x98] ;  /* 0x0100260000047ab9 */ /* 0x000fe20000000a00 */
[----:B------:R-:W-:Y:S01]  /*0770*/  MOV R10, UR6 ;  /* 0x00000006000a7c02 */ /* 0x000fe20008000f00 */
[----:B------:R-:W-:Y:S01]  /*0780*/  IMAD.U32 R6, RZ, RZ, UR4 ;  /* 0x00000004ff067e24 */ /* 0x000fe2000f8e00ff */
[----:B------:R-:W-:Y:S01]  /*0790*/  MOV R12, 0x1 ;  /* 0x00000001000c7802 */ /* 0x000fe20000000f00 */
[----:B------:R-:W-:-:S02]  /*07a0*/  IMAD.U32 R7, RZ, RZ, UR5 ;  /* 0x00000005ff077e24 */ /* 0x000fc4000f8e00ff */
[----:B------:R-:W-:Y:S02]  /*07b0*/  IMAD.U32 R11, RZ, RZ, UR7 ;  /* 0x00000007ff0b7e24 */ /* 0x000fe4000f8e00ff */
[----:B------:R-:W-:Y:S02]  /*07c0*/  IMAD.MOV.U32 R8, RZ, RZ, 0x70 ;  /* 0x00000070ff087424 */ /* 0x000fe400078e00ff */
[----:B-1----:R-:W-:-:S07]  /*07d0*/  IMAD.MOV.U32 R13, RZ, RZ, RZ ;  /* 0x000000ffff0d7224 */ /* 0x002fce00078e00ff */
[----:B------:R-:W-:-:S07]  /*07e0*/  LEPC R20, `(.L_x_9) ;  /* 0x000000001014794e */ /* 0x000fce0000000000 */
[----:B--2---:R-:W-:Y:S05]  /*07f0*/  CALL.ABS.NOINC R14 ;  /* 0x000000000e007343 */ /* 0x004fea0003c00000 */
.L_x_9:
[----:B------:R-:W1:Y:S01]  /*0800*/  LDC.64 R2, c[0x4][R2] ;  /* 0x0100000002027b82 */ /* 0x000e620000000a00 */
[----:B------:R-:W-:Y:S01]  /*0810*/  ULDC.64 UR4, c[0x4][0x90] ;  /* 0x0100240000047ab9 */ /* 0x000fe20000000a00 */
[----:B------:R-:W-:Y:S01]  /*0820*/  ULDC.64 UR6, c[0x4][0x98] ;  /* 0x0100260000067ab9 */ /* 0x000fe20000000a00 */
[----:B------:R-:W-:Y:S01]  /*0830*/  IMAD.U32 R4, RZ, RZ, UR4 ;  /* 0x00000004ff047e24 */ /* 0x000fe2000f8e00ff */
[----:B------:R-:W-:Y:S01]  /*0840*/  MOV R5, UR5 ;  /* 0x0000000500057c02 */ /* 0x000fe20008000f00 */
[----:B------:R-:W-:Y:S01]  /*0850*/  ULDC.64 UR4, c[0x4][0x10] ;  /* 0x0100040000047ab9 */ /* 0x000fe20000000a00 */
[----:B------:R-:W-:Y:S01]  /*0860*/  IMAD.U32 R6, RZ, RZ, UR6 ;  /* 0x00000006ff067e24 */ /* 0x000fe2000f8e00ff */
[----:B------:R-:W-:Y:S01]  /*0870*/  MOV R10, UR4 ;  /* 0x00000004000a7c02 */ /* 0x000fe20008000f00 */
[----:B------:R-:W-:Y:S01]  /*0880*/  IMAD.U32 R7, RZ, RZ, UR7 ;  /* 0x00000007ff077e24 */ /* 0x000fe2000f8e00ff */
[----:B------:R-:W-:Y:S01]  /*0890*/  MOV R12, 0x1 ;  /* 0x00000001000c7802 */ /* 0x000fe20000000f00 */
[----:B------:R-:W-:-:S02]  /*08a0*/  IMAD.U32 R11, RZ, RZ, UR5 ;  /* 0x00000005ff0b7e24 */ /* 0x000fc4000f8e00ff */
[----:B------:R-:W-:Y:S02]  /*08b0*/  IMAD.MOV.U32 R8, RZ, RZ, 0x70 ;  /* 0x00000070ff087424 */ /* 0x000fe400078e00ff */
[----:B------:R-:W-:-:S07]  /*08c0*/  IMAD.MOV.U32 R13, RZ, RZ, RZ ;  /* 0x000000ffff0d7224 */ /* 0x000fce00078e00ff */
[----:B------:R-:W-:-:S07]  /*08d0*/  LEPC R20, `(.L_x_8) ;  /* 0x000000001014794e */ /* 0x000fce0000000000 */
[----:B-1----:R-:W-:Y:S05]  /*08e0*/  CALL.ABS.NOINC R2 ;  /* 0x0000000002007343 */ /* 0x002fea0003c00000 */
.L_x_8:
[----:B------:R-:W1:Y:S01]  /*08f0*/  S2R R3, SR_CgaCtaId ;  /* 0x0000000000037919 */ /* 0x000e620000008800 */
[----:B------:R-:W-:-:S04]  /*0900*/  MOV R2, 0x400 ;  /* 0x0000040000027802 */ /* 0x000fc80000000f00 */
[----:B-1----:R-:W-:-:S05]  /*0910*/  LEA R2, R3, R2, 0x18 ;  /* 0x0000000203027211 */ /* 0x002fca00078ec0ff */
[----:B------:R-:W-:-:S05]  /*0920*/  VIADD R0, R2, 0x20c00 ;  /* 0x00020c0002007836 */ /* 0x000fca0000000000 */
[----:B------:R-:W-:-:S13]  /*0930*/  LOP3.LUT P0, RZ, R0, 0x3ff, RZ, 0xc0, !PT ;  /* 0x000003ff00ff7812 */ /* 0x000fda000780c0ff */
[----:B------:R-:W-:Y:S05]  /*0940*/  @!P0 BRA `(.L_x_10) ;  /* 0x00000000007c8947 */ /* 0x000fea0003800000 */
[----:B------:R-:W-:Y:S01]  /*0950*/  MOV R17, 0x0 ;  /* 0x0000000000117802 */ /* 0x000fe20000000f00 */
[----:B------:R-:W-:Y:S01]  /*0960*/  ULDC.64 UR4, c[0x4][0x90] ;  /* 0x0100240000047ab9 */ /* 0x000fe20000000a00 */
[----:B------:R-:W-:Y:S01]  /*0970*/  ULDC.64 UR6, c[0x4][0x8] ;  /* 0x0100020000067ab9 */ /* 0x000fe20000000a00 */
[----:B------:R-:W-:Y:S01]  /*0980*/  MOV R4, UR4 ;  /* 0x0000000400047c02 */ /* 0x000fe20008000f00 */
[----:B------:R1:W2:Y:S01]  /*0990*/  LDC.64 R14, c[0x4][R17] ;  /* 0x01000000110e7b82 */ /* 0x0002a20000000a00 */
[----:B------:R-:W-:Y:S01]  /*09a0*/  IMAD.U32 R5, RZ, RZ, UR5 ;  /* 0x00000005ff057e24 */ /* 0x000fe2000f8e00ff */
[----:B------:R-:W-:Y:S01]  /*09b0*/  ULDC.64 UR4, c[0x4][0x98] ;  /* 0x0100260000047ab9 */ /* 0x000fe20000000a00 */
[----:B------:R-:W-:Y:S01]  /*09c0*/  IMAD.U32 R10, RZ, RZ, UR6 ;  /* 0x00000006ff0a7e24 */ /* 0x000fe2000f8e00ff */
[----:B------:R-:W-:Y:S01]  /*09d0*/  MOV R7, UR5 ;  /* 0x0000000500077c02 */ /* 0x000fe20008000f00 */
[----:B------:R-:W-:Y:S01]  /*09e0*/  IMAD.U32 R6, RZ, RZ, UR4 ;  /* 0x00000004ff067e24 */ /* 0x000fe2000f8e00ff */
[----:B------:R-:W-:Y:S01]  /*09f0*/  MOV R8, 0x70 ;  /* 0x0000007000087802 */ /* 0x000fe20000000f00 */
[----:B------:R-:W-:-:S02]  /*0a00*/  IMAD.U32 R11, RZ, RZ, UR7 ;  /* 0x00000007ff0b7e24 */ /* 0x000fc4000f8e00ff */
[----:B------:R-:W-:Y:S02]  /*0a10*/  IMAD.MOV.U32 R12, RZ, RZ, 0x1 ;  /* 0x00000001ff0c7424 */ /* 0x000fe400078e00ff */
[----:B-1----:R-:W-:-:S07]  /*0a20*/  IMAD.MOV.U32 R13, RZ, RZ, RZ ;  /* 0x000000ffff0d7224 */ /* 0x002fce00078e00ff */
[----:B------:R-:W-:-:S07]  /*0a30*/  LEPC R20, `(.L_x_11) ;  /* 0x000000001014794e */ /* 0x000fce0000000000 */
[----:B--2---:R-:W-:Y:S05]  /*0a40*/  CALL.ABS.NOINC R14 ;  /* 0x000000000e007343 */ /* 0x004fea0003c00000 */
.L_x_11:
[----:B------:R1:W2:Y:S01]  /*0a50*/  LDC.64 R14, c[0x4][R17] ;  /* 0x01000000110e7b82 */ /* 0x0002a20000000a00 */
[----:B------:R-:W-:Y:S01]  /*0a60*/  ULDC.64 UR4, c[0x4][0x90] ;  /* 0x0100240000047ab9 */ /* 0x000fe20000000a00 */
[----:B------:R-:W-:Y:S01]  /*0a70*/  ULDC.64 UR6, c[0x4][0x10] ;  /* 0x0100040000067ab9 */ /* 0x000fe20000000a00 */
[----:B------:R-:W-:Y:S01]  /*0a80*/  MOV R4, UR4 ;  /* 0x0000000400047c02 */ /* 0x000fe20008000f00 */
        /* <DEDUP_REMOVED lines=11> */
.L_x_10:
[----:B------:R-:W-:Y:S01]  /*0b40*/  SHF.R.S32.HI R3, RZ, 0x1f, R18 ;  /* 0x0000001fff037819 */ /* 0x000fe20000011412 */
[----:B------:R-:W-:-:S03]  /*0b50*/  UMOV UR4, 0xffffffff ;  /* 0xffffffff00047882 */ /* 0x000fc60000000000 */
[----:B------:R-:W-:-:S04]  /*0b60*/  LEA.HI R0, R3, R18, RZ, 0x7 ;  /* 0x0000001203007211 */ /* 0x000fc800078f38ff */
[----:B------:R-:W-:Y:S01]  /*0b70*/  SHF.R.S32.HI R13, RZ, 0x7, R0 ;  /* 0x00000007ff0d7819 */ /* 0x000fe20000011400 */
[----:B------:R-:W-:Y:S06]  /*0b80*/  BRA.DIV UR4, `(.L_x_12) ;  /* 0x0000008204747947 */ /* 0x000fec000b800000 */
[----:B------:R1:W2:Y:S02]  /*0b90*/  SHFL.IDX PT, R14, R13, RZ, 0x1f ;  /* 0x00001fff0d0e7589 */ /* 0x0002a400000e0000 */
.L_x_83:
[----:B------:R-:W-:Y:S02]  /*0ba0*/  SHF.L.U32 R9, RZ, 0x1f, RZ ;  /* 0x0000001fff097819 */ /* 0x000fe400000006ff */
[----:B------:R-:W-:Y:S02]  /*0bb0*/  LEA.HI R5, R3, R18, RZ, 0x4 ;  /* 0x0000001203057211 */ /* 0x000fe400078f20ff */
[----:B------:R-:W3:Y:S01]  /*0bc0*/  SYNCS.PHASECHK.TRANS64.TRYWAIT P0, [R2+URZ+0x30c00], R9 ;  /* 0x030c0009020075a7 */ /* 0x000ee2000800017f */
[----:B--2---:R-:W-:Y:S02]  /*0bd0*/  LEA.HI R4, R14, R14, RZ, 0x1 ;  /* 0x0000000e0e047211 */ /* 0x004fe400078f08ff */
[----:B------:R-:W-:-:S04]  /*0be0*/  SHF.R.S32.HI R6, RZ, 0x4, R5 ;  /* 0x00000004ff067819 */ /* 0x000fc80000011405 */
[----:B------:R-:W-:Y:S02]  /*0bf0*/  LEA.HI R7, R5, R6, RZ, 0x1 ;  /* 0x0000000605077211 */ /* 0x000fe400078f08ff */
[----:B------:R-:W-:Y:S02]  /*0c00*/  LOP3.LUT R5, R4, 0xffffe, RZ, 0xc0, !PT ;  /* 0x000ffffe04057812 */ /* 0x000fe400078ec0ff */
[----:B------:R-:W-:Y:S02]  /*0c10*/  LOP3.LUT R7, R7, 0xfffffffe, RZ, 0xc0, !PT ;  /* 0xfffffffe07077812 */ /* 0x000fe400078ec0ff */
[----:B------:R-:W-:-:S03]  /*0c20*/  IADD3 R12, R14, -R5, RZ ;  /* 0x800000050e0c7210 */ /* 0x000fc60007ffe0ff */
[----:B------:R-:W-:Y:S01]  /*0c30*/  IMAD.IADD R6, R6, 0x1, -R7 ;  /* 0x0000000106067824 */ /* 0x000fe200078e0a07 */
[----:B---3--:R-:W-:Y:S06]  /*0c40*/  @P0 BRA `(.L_x_13) ;  /* 0x0000000000080947 */ /* 0x008fec0003800000 */
[----:B------:R-:W2:Y:S02]  /*0c50*/  SYNCS.PHASECHK.TRANS64.TRYWAIT P0, [R2+URZ+0x30c00], R9 ;  /* 0x030c0009020075a7 */ /* 0x000ea4000800017f */
[----:B--2---:R-:W-:Y:S05]  /*0c60*/  @!P0 BRA `(.L_x_14) ;  /* 0x0000008000588947 */ /* 0x004fea0003800000 */
.L_x_13:
[----:B------:R-:W3:Y:S01]  /*0c70*/  LDC R11, c[0x0][0x280] ;  /* 0x0000a000ff0b7b82 */ /* 0x000ee20000000800 */
[----:B------:R-:W-:Y:S02]  /*0c80*/  LEA.HI R4, R3, R18, RZ, 0x5 ;  /* 0x0000001203047211 */ /* 0x000fe400078f28ff */
[----:B------:R-:W-:Y:S02]  /*0c90*/  CS2R R198, SRZ ;  /* 0x0000000000c67805 */ /* 0x000fe4000001ff00 */
[----:B------:R-:W-:Y:S02]  /*0ca0*/  CS2R R196, SRZ ;  /* 0x0000000000c47805 */ /* 0x000fe4000001ff00 */
[----:B------:R-:W-:Y:S02]  /*0cb0*/  CS2R R194, SRZ ;  /* 0x0000000000c27805 */ /* 0x000fe4000001ff00 */
[----:B------:R-:W-:Y:S02]  /*0cc0*/  CS2R R192, SRZ ;  /* 0x0000000000c07805 */ /* 0x000fe4000001ff00 */
[----:B------:R-:W-:-:S02]  /*0cd0*/  CS2R R190, SRZ ;  /* 0x0000000000be7805 */ /* 0x000fc4000001ff00 */
[----:B------:R-:W-:Y:S02]  /*0ce0*/  CS2R R188, SRZ ;  /* 0x0000000000bc7805 */ /* 0x000fe4000001ff00 */
        /* <DEDUP_REMOVED lines=16> */
[----:B---3--:R-:W-:-:S02]  /*0df0*/  ISETP.GE.AND P0, PT, R11, 0x1, PT ;  /* 0x000000010b00780c */ /* 0x008fc40003f06270 */
        /* <DEDUP_REMOVED lines=10> */
[----:B------:R-:W-:Y:S01]  /*0ea0*/  SHF.R.S32.HI R5, RZ, 0x5, R4 ;  /* 0x00000005ff057819 */ /* 0x000fe20000011404 */
[----:B------:R-:W-:Y:S06]  /*0eb0*/  @!P0 BRA `(.L_x_15) ;  /* 0x0000004c002c8947 */ /* 0x000fec0003800000 */
[----:B------:R-:W-:Y:S01]  /*0ec0*/  IMAD.SHL.U32 R7, R18, 0x40, RZ ;  /* 0x0000004012077824 */ /* 0x000fe200078e00ff */
[----:B------:R-:W-:Y:S01]  /*0ed0*/  SHF.L.U32 R10, R5, 0x4, RZ ;  /* 0x00000004050a7819 */ /* 0x000fe200000006ff */
[----:B------:R-:W3:Y:S01]  /*0ee0*/  S2R R20, SR_CTAID.X ;  /* 0x0000000000147919 */ /* 0x000ee20000002500 */
[-C--:B------:R-:W-:Y:S01]  /*0ef0*/  LEA.HI R8, R3, R18.reuse, RZ, 0x3 ;  /* 0x0000001203087211 */ /* 0x080fe200078f18ff */
[----:B------:R-:W3:Y:S01]  /*0f00*/  LDC R21, c[0x0][0x290] ;  /* 0x0000a400ff157b82 */ /* 0x000ee20000000800 */
[----:B------:R-:W-:Y:S02]  /*0f10*/  LOP3.LUT R7, R7, 0x1c0, RZ, 0xc0, !PT ;  /* 0x000001c007077812 */ /* 0x000fe400078ec0ff */
[----:B------:R-:W-:Y:S02]  /*0f20*/  LOP3.LUT R5, R0, 0xffffff80, RZ, 0xc0, !PT ;  /* 0xffffff8000057812 */ /* 0x000fe400078ec0ff */
[----:B--2---:R-:W-:Y:S02]  /*0f30*/  LOP3.LUT R9, R7, 0x30, R10, 0xf8, !PT ;  /* 0x0000003007097812 */ /* 0x004fe400078ef80a */
[----:B------:R-:W-:Y:S01]  /*0f40*/  LEA.HI R0, R3, R18, RZ, 0x2 ;  /* 0x0000001203007211 */ /* 0x000fe200078f10ff */
[----:B------:R-:W-:Y:S01]  /*0f50*/  IMAD.IADD R10, R18, 0x1, -R5 ;  /* 0x00000001120a7824 */ /* 0x000fe200078e0a05 */
[----:B------:R-:W-:Y:S01]  /*0f60*/  LOP3.LUT R8, R9, 0x8, R8, 0xf8, !PT ;  /* 0x0000000809087812 */ /* 0x000fe200078ef808 */
[----:B------:R-:W-:Y:S01]  /*0f70*/  VIADD R9, R11, 0x7f ;  /* 0x0000007f0b097836 */ /* 0x000fe20000000000 */
[----:B------:R-:W-:Y:S01]  /*0f80*/  LOP3.LUT R3, R4, 0xffffffe0, RZ, 0xc0, !PT ;  /* 0xffffffe004037812 */ /* 0x000fe200078ec0ff */
[----:B------:R-:W-:Y:S01]  /*0f90*/  IMAD R23, R13, 0x400, R10 ;  /* 0x000004000d177824 */ /* 0x000fe200078e020a */
[----:B------:R-:W-:-:S02]  /*0fa0*/  LOP3.LUT R11, R0, 0xfffffffc, RZ, 0xc0, !PT ;  /* 0xfffffffc000b7812 */ /* 0x000fc400078ec0ff */
[----:B------:R-:W-:Y:S02]  /*0fb0*/  SHF.R.S32.HI R0, RZ, 0x1f, R9 ;  /* 0x0000001fff007819 */ /* 0x000fe40000011409 */
[----:B------:R-:W-:Y:S01]  /*0fc0*/  SHF.R.U32.HI R7, RZ, 0x3, R7 ;  /* 0x00000003ff077819 */ /* 0x000fe20000011607 */
[C---:B------:R-:W-:Y:S01]  /*0fd0*/  IMAD.IADD R11, R18.reuse, 0x1, -R11 ;  /* 0x00000001120b7824 */ /* 0x040fe200078e0a0b */
[----:B------:R-:W-:Y:S02]  /*0fe0*/  IADD3 R3, R18, -R3, RZ ;  /* 0x8000000312037210 */ /* 0x000fe40007ffe0ff */
[----:B------:R-:W-:Y:S01]  /*0ff0*/  LEA.HI R22, R0, R9, RZ, 0x7 ;  /* 0x0000000900167211 */ /* 0x000fe200078f38ff */
[----:B------:R-:W-:Y:S01]  /*1000*/  IMAD R9, R13, 0x10, R6 ;  /* 0x000000100d097824 */ /* 0x000fe200078e0206 */
[----:B------:R-:W-:Y:S02]  /*1010*/  LOP3.LUT R8, R8, R7, RZ, 0x3c, !PT ;  /* 0x0000000708087212 */ /* 0x000fe400078e3cff */
[----:B------:R-:W-:-:S02]  /*1020*/  SHF.R.S32.HI R0, RZ, 0x1f, R3 ;  /* 0x0000001fff007819 */ /* 0x000fc40000011403 */
[----:B------:R-:W-:Y:S02]  /*1030*/  LEA.HI R5, R13, R13, RZ, 0x1 ;  /* 0x0000000d0d057211 */ /* 0x000fe400078f08ff */
[----:B------:R-:W-:Y:S01]  /*1040*/  LEA R6, R9, R8, 0x9 ;  /* 0x0000000809067211 */ /* 0x000fe200078e48ff */
[----:B---3--:R-:W-:Y:S01]  /*1050*/  IMAD R20, R20, -0x80, R21 ;  /* 0xffffff8014147824 */ /* 0x008fe200078e0215 */
[CC--:B------:R-:W-:Y:S02]  /*1060*/  LEA.HI R4, R0.reuse, R3.reuse, RZ, 0x3 ;  /* 0x0000000300047211 */ /* 0x0c0fe400078f18ff */
[----:B------:R-:W-:Y:S01]  /*1070*/  LEA.HI R7, R0, R3, RZ, 0x2 ;  /* 0x0000000300077211 */ /* 0x000fe200078f10ff */
[----:B------:R2:W-:Y:S01]  /*1080*/  STL [R1+0x4], R6 ;  /* 0x0000040601007387 */ /* 0x0005e20000100800 */
[----:B------:R-:W-:Y:S02]  /*1090*/  LOP3.LUT R0, R5, 0xfffffffe, RZ, 0xc0, !PT ;  /* 0xfffffffe05007812 */ /* 0x000fe400078ec0ff */
[----:B------:R-:W-:-:S02]  /*10a0*/  SHF.R.S32.HI R3, RZ, 0x1f, R10 ;  /* 0x0000001fff037819 */ /* 0x000fc4000001140a */
[----:B------:R-:W-:Y:S01]  /*10b0*/  SHF.R.S32.HI R5, RZ, 0x1f, R4 ;  /* 0x0000001fff057819 */ /* 0x000fe20000011404 */
[----:B------:R-:W-:Y:S01]  /*10c0*/  IMAD.IADD R19, R13, 0x1, -R0 ;  /* 0x000000010d137824 */ /* 0x000fe200078e0a00 */
[----:B------:R-:W-:Y:S02]  /*10d0*/  LEA.HI R0, R3, R10, RZ, 0x2 ;  /* 0x0000000a03007211 */ /* 0x000fe400078f10ff */
[----:B------:R-:W-:Y:S02]  /*10e0*/  MOV R199, RZ ;  /* 0x000000ff00c77202 */ /* 0x000fe40000000f00 */
[----:B--2---:R-:W-:Y:S02]  /*10f0*/  SHF.R.S32.HI R6, RZ, 0x3, R4 ;  /* 0x00000003ff067819 */ /* 0x004fe40000011404 */
[----:B------:R-:W-:Y:S02]  /*1100*/  SHF.R.S32.HI R4, RZ, 0x2, R7 ;  /* 0x00000002ff047819 */ /* 0x000fe40000011407 */
[----:B------:R-:W-:-:S02]  /*1110*/  LEA.HI R8, R5, R6, RZ, 0x4 ;  /* 0x0000000605087211 */ /* 0x000fc400078f20ff */
[----:B------:R-:W-:Y:S01]  /*1120*/  LEA.HI R7, R7, R4, RZ, 0x1 ;  /* 0x0000000407077211 */ /* 0x000fe200078f08ff */
[----:B-1----:R-:W-:Y:S01]  /*1130*/  VIADD R13, R4, 0x18 ;  /* 0x00000018040d7836 */ /* 0x002fe20000000000 */
[----:B------:R-:W-:Y:S02]  /*1140*/  LOP3.LUT R5, R0, 0x7ffffffc, RZ, 0xc0, !PT ;  /* 0x7ffffffc00057812 */ /* 0x000fe400078ec0ff */
[----:B------:R-:W-:Y:S02]  /*1150*/  LOP3.LUT R9, R8, 0x1ffffff0, RZ, 0xc0, !PT ;  /* 0x1ffffff008097812 */ /* 0x000fe400078ec0ff */
[----:B------:R-:W-:Y:S01]  /*1160*/  LEA.HI R8, R3, R10, RZ, 0x5 ;  /* 0x0000000a03087211 */ /* 0x000fe200078f28ff */
[----:B------:R-:W-:Y:S01]  /*1170*/  VIADD R3, R4, 0x8 ;  /* 0x0000000804037836 */ /* 0x000fe20000000000 */
[----:B------:R-:W-:Y:S01]  /*1180*/  LOP3.LUT R7, R7, 0xfffffffe, RZ, 0xc0, !PT ;  /* 0xfffffffe07077812 */ /* 0x000fe200078ec0ff */
[----:B------:R-:W-:Y:S01]  /*1190*/  IMAD.IADD R6, R6, 0x1, -R9 ;  /* 0x0000000106067824 */ /* 0x000fe200078e0a09 */
[----:B------:R-:W-:-:S02]  /*11a0*/  IADD3 R10, R10, -R5, RZ ;  /* 0x800000050a0a7210 */ /* 0x000fc40007ffe0ff */
[C---:B------:R-:W-:Y:S01]  /*11b0*/  IADD3 R5, R4.reuse, 0x10, RZ ;  /* 0x0000001004057810 */ /* 0x040fe20007ffe0ff */
[----:B------:R-:W-:Y:S01]  /*11c0*/  IMAD.IADD R7, R4, 0x1, -R7 ;  /* 0x0000000104077824 */ /* 0x000fe200078e0a07 */
[----:B------:R-:W-:Y:S02]  /*11d0*/  LEA.HI R4, R3, R3, RZ, 0x1 ;  /* 0x0000000303047211 */ /* 0x000fe400078f08ff */
[----:B------:R-:W-:Y:S02]  /*11e0*/  LEA.HI R9, R5, R5, RZ, 0x1 ;  /* 0x0000000505097211 */ /* 0x000fe400078f08ff */
[----:B------:R-:W-:Y:S02]  /*11f0*/  LEA.HI R15, R13, R13, RZ, 0x1 ;  /* 0x0000000d0d0f7211 */ /* 0x000fe400078f08ff */
[----:B------:R-:W-:Y:S02]  /*1200*/  SHF.R.S32.HI R17, RZ, 0x5, R8 ;  /* 0x00000005ff117819 */ /* 0x000fe40000011408 */
[----:B------:R-:W-:-:S02]  /*1210*/  LOP3.LUT R8, R4, 0xfffffffe, RZ, 0xc0, !PT ;  /* 0xfffffffe04087812 */ /* 0x000fc400078ec0ff */
[----:B------:R-:W-:Y:S01]  /*1220*/  LOP3.LUT R14, R9, 0xfffffffe, RZ, 0xc0, !PT ;  /* 0xfffffffe090e7812 */ /* 0x000fe200078ec0ff */
[----:B------:R-:W-:Y:S01]  /*1230*/  IMAD R21, R17, -0x10, R20 ;  /* 0xfffffff011157824 */ /* 0x000fe200078e0214 */
[----:B------:R-:W-:Y:S02]  /*1240*/  LOP3.LUT R18, R15, 0xfffffffe, RZ, 0xc0, !PT ;  /* 0xfffffffe0f127812 */ /* 0x000fe400078ec0ff */
[----:B------:R-:W-:Y:S01]  /*1250*/  IADD3 R8, R3, -R8, RZ ;  /* 0x8000000803087210 */ /* 0x000fe20007ffe0ff */
[----:B------:R-:W-:Y:S01]  /*1260*/  IMAD.IADD R14, R5, 0x1, -R14 ;  /* 0x00000001050e7824 */ /* 0x000fe200078e0a0e */
[----:B------:R-:W-:Y:S01]  /*1270*/  SHF.R.S32.HI R3, RZ, 0x1, R4 ;  /* 0x00000001ff037819 */ /* 0x000fe20000011404 */
[----:B------:R-:W-:Y:S01]  /*1280*/  IMAD.IADD R13, R13, 0x1, -R18 ;  /* 0x000000010d0d7824 */ /* 0x000fe200078e0a12 */
[----:B------:R-:W-:Y:S02]  /*1290*/  SHF.R.S32.HI R4, RZ, 0x1f, R4 ;  /* 0x0000001fff047819 */ /* 0x000fe40000011404 */
[----:B------:R-:W-:-:S02]  /*12a0*/  SHF.R.S32.HI R5, RZ, 0x1, R9 ;  /* 0x00000001ff057819 */ /* 0x000fc40000011409 */
[----:B------:R-:W-:Y:S02]  /*12b0*/  SHF.R.S32.HI R18, RZ, 0x1f, R9 ;  /* 0x0000001fff127819 */ /* 0x000fe40000011409 */
[--C-:B------:R-:W-:Y:S02]  /*12c0*/  SHF.R.S32.HI R17, RZ, 0x2, R0.reuse ;  /* 0x00000002ff117819 */ /* 0x100fe40000011400 */
[--C-:B------:R-:W-:Y:S02]  /*12d0*/  SHF.R.S32.HI R9, RZ, 0x1, R15.reuse ;  /* 0x00000001ff097819 */ /* 0x100fe4000001140f */
[----:B------:R-:W-:Y:S02]  /*12e0*/  SHF.R.S32.HI R20, RZ, 0x1f, R15 ;  /* 0x0000001fff147819 */ /* 0x000fe4000001140f */
[----:B------:R-:W-:Y:S02]  /*12f0*/  SHF.R.S32.HI R0, RZ, 0x1f, R0 ;  /* 0x0000001fff007819 */ /* 0x000fe40000011400 */
[----:B------:R-:W-:-:S02]  /*1300*/  LEA.HI R4, R4, R3, RZ, 0x4 ;  /* 0x0000000304047211 */ /* 0x000fc400078f20ff */
[----:B------:R-:W-:Y:S02]  /*1310*/  LEA.HI R18, R18, R5, RZ, 0x4 ;  /* 0x0000000512127211 */ /* 0x000fe400078f20ff */
[----:B------:R-:W-:Y:S02]  /*1320*/  LEA.HI R20, R20, R9, RZ, 0x4 ;  /* 0x0000000914147211 */ /* 0x000fe400078f20ff */
[----:B------:R-:W-:Y:S02]  /*1330*/  LEA.HI R0, R0, R17, RZ, 0x3 ;  /* 0x0000001100007211 */ /* 0x000fe400078f18ff */
[----:B------:R-:W-:Y:S02]  /*1340*/  LOP3.LUT R4, R4, 0x1ffffff0, RZ, 0xc0, !PT ;  /* 0x1ffffff004047812 */ /* 0x000fe400078ec0ff */
[----:B------:R-:W-:Y:S02]  /*1350*/  LOP3.LUT R18, R18, 0x1ffffff0, RZ, 0xc0, !PT ;  /* 0x1ffffff012127812 */ /* 0x000fe400078ec0ff */
[----:B------:R-:W-:-:S02]  /*1360*/  LOP3.LUT R20, R20, 0x1ffffff0, RZ, 0xc0, !PT ;  /* 0x1ffffff014147812 */ /* 0x000fc400078ec0ff */
[----:B------:R-:W-:Y:S01]  /*1370*/  LOP3.LUT R0, R0, 0xfffffff8, RZ, 0xc0, !PT ;  /* 0xfffffff800007812 */ /* 0x000fe200078ec0ff */
[----:B------:R-:W-:Y:S01]  /*1380*/  IMAD.IADD R5, R5, 0x1, -R18 ;  /* 0x0000000105057824 */ /* 0x000fe200078e0a12 */
[----:B------:R-:W-:Y:S01]  /*1390*/  IADD3 R3, R3, -R4, RZ ;  /* 0x8000000403037210 */ /* 0x000fe20007ffe0ff */
[----:B------:R-:W-:Y:S01]  /*13a0*/  IMAD.IADD R20, R9, 0x1, -R20 ;  /* 0x0000000109147824 */ /* 0x000fe200078e0a14 */
[----:B------:R-:W-:Y:S01]  /*13b0*/  IADD3 R0, R21, R0, -R17 ;  /* 0x0000000015007210 */ /* 0x000fe20007ffe811 */
[----:B------:R-:W-:Y:S01]  /*13c0*/  IMAD R4, R5, 0x8, R14 ;  /* 0x0000000805047824 */ /* 0x000fe200078e020e */
[----:B------:R-:W-:Y:S01]  /*13d0*/  LEA R7, R6, R7, 0x3 ;  /* 0x0000000706077211 */ /* 0x000fe200078e18ff */
[----:B------:R-:W-:Y:S01]  /*13e0*/  IMAD R6, R3, 0x8, R8 ;  /* 0x0000000803067824 */ /* 0x000fe200078e0208 */
[----:B------:R-:W-:Y:S01]  /*13f0*/  LEA R3, R20, R13, 0x3 ;  /* 0x0000000d14037211 */ /* 0x000fe200078e18ff */
[----:B------:R-:W-:Y:S01]  /*1400*/  IMAD R9, R19, -0x40, R0 ;  /* 0xffffffc013097824 */ /* 0x000fe200078e0200 */
[----:B------:R-:W-:Y:S01]  /*1410*/  SHF.R.S32.HI R0, RZ, 0x7, R22 ;  /* 0x00000007ff007819 */ /* 0x000fe20000011416 */
[----:B------:R-:W-:Y:S01]  /*1420*/  STL [R1+0x14], R7 ;  /* 0x0000140701007387 */ /* 0x000fe20000100800 */
[----:B------:R-:W-:Y:S01]  /*1430*/  LOP3.LUT R8, R16, 0x1, RZ, 0xfc, !PT ;  /* 0x0000000110087812 */ /* 0x000fe200078efcff */
[----:B------:R-:W-:-:S02]  /*1440*/  IMAD.MOV.U32 R5, RZ, RZ, RZ ;  /* 0x000000ffff057224 */ /* 0x000fc400078e00ff */
[----:B------:R1:W-:Y:S04]  /*1450*/  STL [R1+0x10], R6 ;  /* 0x0000100601007387 */ /* 0x0003e80000100800 */
[----:B------:R-:W-:Y:S04]  /*1460*/  STL [R1+0xc], R4 ;  /* 0x00000c0401007387 */ /* 0x000fe80000100800 */
[----:B------:R2:W-:Y:S01]  /*1470*/  STL [R1+0x8], R3 ;  /* 0x0000080301007387 */ /* 0x0005e20000100800 */
[----:B-1----:R-:W-:-:S03]  /*1480*/  CS2R R6, SRZ ;  /* 0x0000000000067805 */ /* 0x002fc6000001ff00 */
[----:B------:R1:W-:Y:S01]  /*1490*/  STL [R1], R0 ;  /* 0x0000000001007387 */ /* 0x0003e20000100800 */
[----:B--2---:R-:W-:-:S04]  /*14a0*/  IMAD.SHL.U32 R3, R23, 0x4, RZ ;  /* 0x0000000417037824 */ /* 0x004fc800078e00ff */
[----:B------:R-:W-:-:S07]  /*14b0*/  IMAD R4, R3, 0x4, R2 ;  /* 0x0000000403047824 */ /* 0x000fce00078e0202 */
.L_x_26:
[----:B------:R-:W-:Y:S01]  /*14c0*/  ISETP.NE.AND P0, PT, R8, 0x3, PT ;  /* 0x000000030800780c */ /* 0x000fe20003f05270 */
[----:B------:R-:W-:-:S12]  /*14d0*/  YIELD ;  /* 0x0000000000007946 */ /* 0x000fd80003800000 */
[----:B------:R-:W-:Y:S05]  /*14e0*/  @!P0 BRA `(.L_x_16) ;  /* 0x0000000000048947 */ /* 0x000fea0003800000 */
[----:B------:R-:W-:Y:S01]  /*14f0*/  BPT.TRAP 0x1 ;  /* 0x000000040000795c */ /* 0x000fe20000300000 */
.L_x_16:
[----:B------:R-:W-:Y:S01]  /*1500*/  IMAD R3, R5, 0x8, R2 ;  /* 0x0000000805037824 */ /* 0x000fe200078e0202 */
[----:B------:R-:W-:-:S04]  /*1510*/  SHF.L.U32 R20, R6, 0x1f, RZ ;  /* 0x0000001f06147819 */ /* 0x000fc800000006ff */
[----:B------:R2:W3:Y:S01]  /*1520*/  SYNCS.PHASECHK.TRANS64.TRYWAIT P1, [R3+URZ+0x30c10], R20 ;  /* 0x030c1014030075a7 */ /* 0x0004e2000802017f */
[----:B------:R-:W-:Y:S05]  /*1530*/  @!P0 BRA `(.L_x_17) ;  /* 0x0000000000048947 */ /* 0x000fea0003800000 */
[----:B------:R-:W-:Y:S01]  /*1540*/  BPT.TRAP 0x1 ;  /* 0x000000040000795c */ /* 0x000fe20000300000 */
.L_x_17:
[----:B-1----:R-:W-:-:S04]  /*1550*/  IADD3 R0, R2, 0x10000, RZ ;  /* 0x0001000002007810 */ /* 0x002fc80007ffe0ff */
[----:B------:R-:W-:-:S04]  /*1560*/  SHF.R.U32.HI R0, RZ, 0x4, R0 ;  /* 0x00000004ff007819 */ /* 0x000fc80000011600 */
[----:B------:R-:W-:Y:S01]  /*1570*/  LOP3.LUT R0, R0, 0x3fff, RZ, 0xc0, !PT ;  /* 0x00003fff00007812 */ /* 0x000fe200078ec0ff */
[----:B---3--:R-:W-:Y:S06]  /*1580*/  @P1 BRA `(.L_x_18) ;  /* 0x0000000000081947 */ /* 0x008fec0003800000 */
[----:B------:R-:W1:Y:S02]  /*1590*/  SYNCS.PHASECHK.TRANS64.TRYWAIT P1, [R3+URZ+0x30c10], R20 ;  /* 0x030c1014030075a7 */ /* 0x000e64000802017f */
[----:B-1----:R-:W-:Y:S05]  /*15a0*/  @!P1 BRA `(.L_x_19) ;  /* 0x00000078001c9947 */ /* 0x002fea0003800000 */
.L_x_18:
[----:B------:R-:W-:Y:S05]  /*15b0*/  WARPSYNC.ALL ;  /* 0x0000000000007948 */ /* 0x000fea0003800000 */
[----:B------:R-:W-:Y:S01]  /*15c0*/  LOP3.LUT R14, R0, 0x10000, RZ, 0xfc, !PT ;  /* 0x00010000000e7812 */ /* 0x000fe200078efcff */
[----:B------:R-:W-:Y:S01]  /*15d0*/  IMAD R13, R12, 0x2000, R2 ;  /* 0x000020000c0d7824 */ /* 0x000fe200078e0202 */
[----:B------:R-:W3:Y:S04]  /*15e0*/  LDL R17, [R1+0xc] ;  /* 0x00000c0001117983 */ /* 0x000ee80000100800 */
[----:B------:R-:W-:Y:S01]  /*15f0*/  R2UR UR9, R13 ;  /* 0x000000000d0972ca */ /* 0x000fe200000e0000 */
[----:B------:R-:W-:Y:S01]  /*1600*/  IMAD R14, R5, 0x400, R14 ;  /* 0x00000400050e7824 */ /* 0x000fe200078e020e */
[----:B------:R-:W4:Y:S04]  /*1610*/  LDL R18, [R1+0x14] ;  /* 0x0000140001127983 */ /* 0x000f280000100800 */
[----:B------:R-:W-:Y:S01]  /*1620*/  R2UR UR8, R14 ;  /* 0x000000000e0872ca */ /* 0x000fe200000e0000 */
[----:B------:R-:W5:Y:S04]  /*1630*/  LDL R15, [R1+0x10] ;  /* 0x00001000010f7983 */ /* 0x000f680000100800 */
[----:B------:R-:W2:Y:S02]  /*1640*/  LDL R16, [R1+0x8] ;  /* 0x0000080001107983 */ /* 0x000ea40000100800 */
[----:B------:R-:W-:-:S04]  /*1650*/  USHF.R.U32.HI UR4, URZ, 0x4, UR9 ;  /* 0x000000043f047899 */ /* 0x000fc80008011609 */
[----:B------:R-:W-:Y:S01]  /*1660*/  ULOP3.LUT UR4, UR4, 0x3fff, URZ, 0xc0, !UPT ;  /* 0x00003fff04047892 */ /* 0x000fe2000f8ec03f */
[----:B------:R-:W-:-:S03]  /*1670*/  WARPGROUP.ARRIVE ;  /* 0x00000000000079c5 */ /* 0x000fc60000000000 */
[----:B------:R-:W-:Y:S01]  /*1680*/  ULOP3.LUT UR10, UR4, 0x10000, URZ, 0xfc, !UPT ;  /* 0x00010000040a7892 */ /* 0x000fe2000f8efc3f */
[----:B------:R-:W-:Y:S01]  /*1690*/  UMOV UR6, UR8 ;  /* 0x0000000800067c82 */ /* 0x000fe20008000000 */
[----:B------:R-:W-:Y:S01]  /*16a0*/  UMOV UR7, 0x40000040 ;  /* 0x4000004000077882 */ /* 0x000fe20000000000 */
[----:B------:R-:W-:-:S04]  /*16b0*/  UMOV UR5, 0x40000040 ;  /* 0x4000004000057882 */ /* 0x000fc80000000000 */
[----:B------:R-:W-:Y:S02]  /*16c0*/  UMOV UR4, UR10 ;  /* 0x0000000a00047c82 */ /* 0x000fe40008000000 */
[----:B------:R-:W-:Y:S01]  /*16d0*/  HGMMA.64x128x16.F32 R72, gdesc[UR4], RZ, !UPT, gsb0 ;  /* 0x01e00000044879f0 */ /* 0x000fe2000c0008ff */
[----:B------:R-:W-:Y:S02]  /*16e0*/  UIADD3 UR6, UR8, 0x2, URZ ;  /* 0x0000000208067890 */ /* 0x000fe4000fffe03f */
[----:B------:R-:W-:Y:S01]  /*16f0*/  UIADD3 UR4, UR10, 0x2, URZ ;  /* 0x000000020a047890 */ /* 0x000fe2000fffe03f */
[----:B------:R-:W-:Y:S01]  /*1700*/  UMOV UR7, 0x40000040 ;  /* 0x4000004000077882 */ /* 0x000fe20000000000 */
[----:B------:R-:W-:Y:S01]  /*1710*/  UMOV UR5, 0x40000040 ;  /* 0x4000004000057882 */ /* 0x000fe20000000000 */
[----:B------:R-:W-:Y:S02]  /*1720*/  WARPGROUP.DEPBAR.LE gsb0, 0x0 ;  /* 0x00008000000079c5 */ /* 0x000fe40000010000 */
[----:B------:R-:W-:-:S06]  /*1730*/  WARPGROUP.ARRIVE ;  /* 0x00000000000079c5 */ /* 0x000fcc0000000000 */
[----:B------:R-:W-:Y:S01]  /*1740*/  HGMMA.64x128x16.F32 R72, gdesc[UR4], R72, gsb0 ;  /* 0x01e00000044879f0 */ /* 0x000fe20008000848 */
        /* <DEDUP_REMOVED lines=11> */
[C---:B---3--:R-:W-:Y:S01]  /*1800*/  IMAD R17, R5.reuse, 0x80, R17 ;  /* 0x0000008005117824 */ /* 0x048fe200078e0211 */
[C---:B----4-:R-:W-:Y:S01]  /*1810*/  LEA R13, R5.reuse, R18, 0x7 ;  /* 0x00000012050d7211 */ /* 0x050fe200078e38ff */
[C---:B-----5:R-:W-:Y:S01]  /*1820*/  IMAD R15, R5.reuse, 0x80, R15 ;  /* 0x00000080050f7824 */ /* 0x060fe200078e020f */
[----:B--2---:R-:W-:Y:S02]  /*1830*/  LEA R21, R5, R16, 0x7 ;  /* 0x0000001005157211 */ /* 0x004fe400078e38ff */
[C---:B------:R-:W-:Y:S01]  /*1840*/  LEA R19, R10.reuse, R17, 0x1 ;  /* 0x000000110a137211 */ /* 0x040fe200078e08ff */
[----:B------:R-:W-:-:S02]  /*1850*/  IMAD R15, R10, 0x2, R15 ;  /* 0x000000020a0f7824 */ /* 0x000fc400078e020f */
[C---:B------:R-:W-:Y:S02]  /*1860*/  IMAD R13, R10.reuse, 0x2, R13 ;  /* 0x000000020a0d7824 */ /* 0x040fe400078e020d */
[----:B------:R-:W-:Y:S01]  /*1870*/  IMAD R21, R10, 0x2, R21 ;  /* 0x000000020a157824 */ /* 0x000fe200078e0215 */
[----:B------:R-:W-:Y:S01]  /*1880*/  LEA R23, R15, R2, 0x2 ;  /* 0x000000020f177211 */ /* 0x000fe200078e10ff */
[--C-:B------:R-:W-:Y:S02]  /*1890*/  IMAD R202, R13, 0x4, R2.reuse ;  /* 0x000000040dca7824 */ /* 0x100fe400078e0202 */
[--C-:B------:R-:W-:Y:S02]  /*18a0*/  IMAD R17, R19, 0x4, R2.reuse ;  /* 0x0000000413117824 */ /* 0x100fe400078e0202 */
[----:B------:R-:W-:Y:S01]  /*18b0*/  IMAD R14, R21, 0x4, R2 ;  /* 0x00000004150e7824 */ /* 0x000fe200078e0202 */
[----:B------:R-:W-:Y:S02]  /*18c0*/  WARPGROUP.DEPBAR.LE gsb0, 0x0 ;  /* 0x00008000000079c5 */ /* 0x000fe40000010000 */
[----:B------:R-:W-:-:S06]  /*18d0*/  WARPGROUP.ARRIVE ;  /* 0x00000000000079c5 */ /* 0x000fcc0000000000 */
[----:B------:R-:W-:Y:S01]  /*18e0*/  HGMMA.64x128x16.F32 R72, gdesc[UR4], R72, gsb0 ;  /* 0x01e00000044879f0 */ /* 0x000fe20008000848 */
[----:B------:R-:W-:-:S05]  /*18f0*/  IADD3 R18, R2, 0x20000, RZ ;  /* 0x0002000002127810 */ /* 0x000fca0007ffe0ff */
[--C-:B------:R-:W-:Y:S01]  /*1900*/  IMAD R200, R13, 0x4, R18.reuse ;  /* 0x000000040dc87824 */ /* 0x100fe200078e0212 */
[----:B------:R-:W-:Y:S01]  /*1910*/  LEA R16, R19, R18, 0x2 ;  /* 0x0000001213107211 */ /* 0x000fe200078e10ff */
[--C-:B------:R-:W-:Y:S02]  /*1920*/  IMAD R13, R15, 0x4, R18.reuse ;  /* 0x000000040f0d7824 */ /* 0x100fe400078e0212 */
[----:B------:R-:W-:Y:S01]  /*1930*/  IMAD R15, R21, 0x4, R18 ;  /* 0x00000004150f7824 */ /* 0x000fe200078e0212 */
[----:B------:R-:W-:Y:S02]  /*1940*/  WARPGROUP.DEPBAR.LE gsb0, 0x0 ;  /* 0x00008000000079c5 */ /* 0x000fe40000010000 */
[----:B------:R-:W2:Y:S04]  /*1950*/  LDS R202, [R202+0x20000] ;  /* 0x02000000caca7984 */ /* 0x000ea80000000800 */
[----:B------:R-:W3:Y:S04]  /*1960*/  LDS R23, [R23+0x20000] ;  /* 0x0200000017177984 */ /* 0x000ee80000000800 */
[----:B------:R-:W4:Y:S04]  /*1970*/  LDS R17, [R17+0x20000] ;  /* 0x0200000011117984 */ /* 0x000f280000000800 */
[----:B------:R-:W1:Y:S01]  /*1980*/  LDS R14, [R14+0x20000] ;  /* 0x020000000e0e7984 */ /* 0x000e620000000800 */
[----:B------:R-:W-:Y:S05]  /*1990*/  @!P0 BRA `(.L_x_20) ;  /* 0x0000000000048947 */ /* 0x000fea0003800000 */
[----:B------:R-:W-:Y:S01]  /*19a0*/  BPT.TRAP 0x1 ;  /* 0x000000040000795c */ /* 0x000fe20000300000 */
.L_x_20:
[----:B------:R1:W1:Y:S01]  /*19b0*/  SYNCS.PHASECHK.TRANS64.TRYWAIT P1, [R3+URZ+0x30c30], R20 ;  /* 0x030c3014030075a7 */ /* 0x000262000802017f */
[----:B------:R-:W-:Y:S05]  /*19c0*/  @!P0 BRA `(.L_x_21) ;  /* 0x0000000000048947 */ /* 0x000fea0003800000 */
[----:B------:R-:W-:Y:S01]  /*19d0*/  BPT.TRAP 0x1 ;  /* 0x000000040000795c */ /* 0x000fe20000300000 */
.L_x_21:
[----:B-1----:R-:W-:Y:S05]  /*19e0*/  @P1 BRA `(.L_x_22) ;  /* 0x0000000000081947 */ /* 0x002fea0003800000 */
[----:B------:R-:W1:Y:S02]  /*19f0*/  SYNCS.PHASECHK.TRANS64.TRYWAIT P1, [R3+URZ+0x30c30], R20 ;  /* 0x030c3014030075a7 */ /* 0x000e64000802017f */
[----:B-1----:R-:W-:Y:S05]  /*1a00*/  @!P1 BRA `(.L_x_23) ;  /* 0x0000007400189947 */ /* 0x002fea0003800000 */
.L_x_22:
[----:B------:R-:W-:Y:S01]  /*1a10*/  VIADD R24, R2, 0x18000 ;  /* 0x0001800002187836 */ /* 0x000fe20000000000 */
[----:B------:R-:W-:Y:S01]  /*1a20*/  UIADD3 UR9, UR9, 0x4000, URZ ;  /* 0x0000400009097890 */ /* 0x000fe2000fffe03f */
[----:B------:R1:W-:Y:S01]  /*1a30*/  STL [R1+0xb4], R12 ;  /* 0x0000b40c01007387 */ /* 0x0003e20000100800 */
[----:B------:R-:W-:Y:S01]  /*1a40*/  ULDC UR10, c[0x0][0x75c] ;  /* 0x0001d700000a7ab9 */ /* 0x000fe20000000800 */
[----:B------:R-:W-:Y:S01]  /*1a50*/  UMOV UR7, 0x40000040 ;  /* 0x4000004000077882 */ /* 0x000fe20000000000 */
[----:B------:R-:W-:Y:S01]  /*1a60*/  SHF.R.U32.HI R24, RZ, 0x4, R24 ;  /* 0x00000004ff187819 */ /* 0x000fe20000011618 */
[----:B------:R-:W-:Y:S01]  /*1a70*/  USHF.R.U32.HI UR9, URZ, 0x4, UR9 ;  /* 0x000000043f097899 */ /* 0x000fe20008011609 */
[----:B------:R-:W-:Y:S01]  /*1a80*/  FMUL.FTZ R18, R72, UR10 ;  /* 0x0000000a48127c20 */ /* 0x000fe20008410000 */
[----:B------:R-:W-:Y:S01]  /*1a90*/  FMUL.FTZ R19, R73, UR10 ;  /* 0x0000000a49137c20 */ /* 0x000fe20008410000 */
[----:B------:R-:W-:Y:S01]  /*1aa0*/  LOP3.LUT R204, R24, 0x3fff, RZ, 0xc0, !PT ;  /* 0x00003fff18cc7812 */ /* 0x000fe200078ec0ff */
[----:B------:R-:W-:Y:S01]  /*1ab0*/  ULOP3.LUT UR9, UR9, 0x3fff, URZ, 0xc0, !UPT ;  /* 0x00003fff09097892 */ /* 0x000fe2000f8ec03f */
[----:B------:R-:W-:Y:S01]  /*1ac0*/  FMUL.FTZ R20, R74, UR10 ;  /* 0x0000000a4a147c20 */ /* 0x000fe20008410000 */
[----:B------:R-:W-:Y:S01]  /*1ad0*/  FMUL.FTZ R21, R75, UR10 ;  /* 0x0000000a4b157c20 */ /* 0x000fe20008410000 */
[----:B------:R-:W-:Y:S01]  /*1ae0*/  LOP3.LUT R24, R204, 0x10000, RZ, 0xfc, !PT ;  /* 0x00010000cc187812 */ /* 0x000fe200078efcff */
[----:B------:R-:W-:Y:S01]  /*1af0*/  ULOP3.LUT UR9, UR9, 0x10000, URZ, 0xfc, !UPT ;  /* 0x0001000009097892 */ /* 0x000fe2000f8efc3f */
[----:B------:R-:W-:Y:S01]  /*1b00*/  FMUL.FTZ R22, R76, UR10 ;  /* 0x0000000a4c167c20 */ /* 0x000fe20008410000 */
[----:B------:R-:W-:Y:S01]  /*1b10*/  FMUL.FTZ R203, R77, UR10 ;  /* 0x0000000a4dcb7c20 */ /* 0x000fe20008410000 */
[----:B------:R-:W-:Y:S01]  /*1b20*/  LEA R24, R5, R24, 0xa ;  /* 0x0000001805187211 */ /* 0x000fe200078e50ff */
[----:B------:R-:W-:Y:S01]  /*1b30*/  FMUL.FTZ R201, R78, UR10 ;  /* 0x0000000a4ec97c20 */ /* 0x000fe20008410000 */
[----:B------:R-:W-:Y:S01]  /*1b40*/  FMUL.FTZ R221, R79, UR10 ;  /* 0x0000000a4fdd7c20 */ /* 0x000fe20008410000 */
[----:B------:R-:W-:Y:S01]  /*1b50*/  FMUL.FTZ R220, R80, UR10 ;  /* 0x0000000a50dc7c20 */ /* 0x000fe20008410000 */
[----:B------:R-:W-:Y:S01]  /*1b60*/  R2UR UR8, R24 ;  /* 0x00000000180872ca */ /* 0x000fe200000e0000 */
[----:B------:R-:W-:Y:S01]  /*1b70*/  FMUL.FTZ R217, R81, UR10 ;  /* 0x0000000a51d97c20 */ /* 0x000fe20008410000 */
[----:B------:R-:W-:Y:S01]  /*1b80*/  FMUL.FTZ R216, R82, UR10 ;  /* 0x0000000a52d87c20 */ /* 0x000fe20008410000 */
[----:B------:R-:W-:Y:S01]  /*1b90*/  FMUL.FTZ R228, R83, UR10 ;  /* 0x0000000a53e47c20 */ /* 0x000fe20008410000 */
[----:B------:R-:W-:Y:S01]  /*1ba0*/  FMUL.FTZ R222, R84, UR10 ;  /* 0x0000000a54de7c20 */ /* 0x000fe20008410000 */
[----:B------:R-:W-:Y:S01]  /*1bb0*/  FMUL.FTZ R230, R85, UR10 ;  /* 0x0000000a55e67c20 */ /* 0x000fe20008410000 */
[----:B------:R-:W-:Y:S01]  /*1bc0*/  FMUL.FTZ R229, R86, UR10 ;  /* 0x0000000a56e57c20 */ /* 0x000fe20008410000 */
[----:B------:R-:W-:Y:S01]  /*1bd0*/  FMUL.FTZ R227, R87, UR10 ;  /* 0x0000000a57e37c20 */ /* 0x000fe20008410000 */
[----:B------:R-:W-:Y:S01]  /*1be0*/  UMOV UR4, UR9 ;  /* 0x0000000900047c82 */ /* 0x000fe20008000000 */
[----:B------:R-:W-:Y:S01]  /*1bf0*/  WARPGROUP.ARRIVE ;  /* 0x00000000000079c5 */ /* 0x000fe20000000000 */
[----:B------:R-:W-:Y:S01]  /*1c00*/  UMOV UR5, 0x40000040 ;  /* 0x4000004000057882 */ /* 0x000fe20000000000 */
[----:B------:R-:W-:Y:S01]  /*1c10*/  STL [R1+0xb0], R199 ;  /* 0x0000b0c701007387 */ /* 0x000fe20000100800 */
[----:B------:R-:W-:Y:S01]  /*1c20*/  FMUL.FTZ R92, R92, UR10 ;  /* 0x0000000a5c5c7c20 */ /* 0x000fe20008410000 */
[----:B------:R-:W-:Y:S01]  /*1c30*/  UMOV UR6, UR8 ;  /* 0x0000000800067c82 */ /* 0x000fe20008000000 */
[----:B------:R-:W2:Y:S01]  /*1c40*/  MUFU.TANH R20, R20 ;  /* 0x0000001400147308 */ /* 0x000ea20000002400 */
[----:B------:R-:W-:Y:S01]  /*1c50*/  HGMMA.64x128x16.F32 R24, gdesc[UR4], RZ, !UPT, gsb0 ;  /* 0x01e00000041879f0 */ /* 0x000fe2000c0008ff */
[----:B------:R-:W-:Y:S01]  /*1c60*/  UIADD3 UR6, UR8, 0x2, URZ ;  /* 0x0000000208067890 */ /* 0x000fe2000fffe03f */
[----:B------:R-:W-:Y:S01]  /*1c70*/  STL [R1+0xac], R198 ;  /* 0x0000acc601007387 */ /* 0x000fe20000100800 */
[----:B------:R-:W-:Y:S01]  /*1c80*/  UIADD3 UR4, UR9, 0x2, URZ ;  /* 0x0000000209047890 */ /* 0x000fe2000fffe03f */
[----:B------:R-:W-:Y:S01]  /*1c90*/  VIADD R218, R11, 0x4 ;  /* 0x000000040bda7836 */ /* 0x000fe20000000000 */
[----:B------:R-:W-:Y:S01]  /*1ca0*/  UMOV UR7, 0x40000040 ;  /* 0x4000004000077882 */ /* 0x000fe20000000000 */
[----:B------:R-:W-:Y:S01]  /*1cb0*/  UMOV UR5, 0x40000040 ;  /* 0x4000004000057882 */ /* 0x000fe20000000000 */
[----:B------:R-:W-:Y:S01]  /*1cc0*/  STL [R1+0xa8], R197 ;  /* 0x0000a8c501007387 */ /* 0x000fe20000100800 */
[----:B-1----:R1:W-:Y:S01]  /*1cd0*/  MUFU.TANH R12, R92 ;  /* 0x0000005c000c7308 */ /* 0x0023e20000002400 */
[----:B------:R-:W-:Y:S01]  /*1ce0*/  FMUL.FTZ R109, R109, UR10 ;  /* 0x0000000a6d6d7c20 */ /* 0x000fe20008410000 */
[----:B------:R-:W-:Y:S01]  /*1cf0*/  FMUL.FTZ R236, R89, UR10 ;  /* 0x0000000a59ec7c20 */ /* 0x000fe20008410000 */
[----:B------:R-:W-:Y:S01]  /*1d00*/  STL [R1+0xa4], R196 ;  /* 0x0000a4c401007387 */ /* 0x000fe20000100800 */
[----:B------:R-:W-:Y:S01]  /*1d10*/  FMUL.FTZ R232, R88, UR10 ;  /* 0x0000000a58e87c20 */ /* 0x000fe20008410000 */
[C---:B------:R-:W-:Y:S01]  /*1d20*/  ISETP.GT.AND P1, PT, R9.reuse, 0x8, PT ;  /* 0x000000080900780c */ /* 0x040fe20003f24270 */
[----:B------:R-:W-:Y:S01]  /*1d30*/  FMUL.FTZ R108, R108, UR10 ;  /* 0x0000000a6c6c7c20 */ /* 0x000fe20008410000 */
[----:B------:R-:W-:Y:S01]  /*1d40*/  STL [R1+0xa0], R195 ;  /* 0x0000a0c301007387 */ /* 0x000fe20000100800 */
[----:B------:R-:W3:Y:S01]  /*1d50*/  MUFU.TANH R18, R18 ;  /* 0x0000001200127308 */ /* 0x000ee20000002400 */
[----:B------:R-:W-:Y:S01]  /*1d60*/  ISETP.GT.AND P2, PT, R9, RZ, PT ;  /* 0x000000ff0900720c */ /* 0x000fe20003f44270 */
[----:B------:R-:W-:Y:S01]  /*1d70*/  FMUL.FTZ R231, R91, UR10 ;  /* 0x0000000a5be77c20 */ /* 0x000fe20008410000 */
[----:B------:R-:W-:Y:S01]  /*1d80*/  STL [R1+0x9c], R194 ;  /* 0x00009cc201007387 */ /* 0x000fe20000100800 */
[----:B------:R-:W-:Y:S01]  /*1d90*/  FMUL.FTZ R112, R112, UR10 ;  /* 0x0000000a70707c20 */ /* 0x000fe20008410000 */
[----:B--2---:R-:W-:Y:S01]  /*1da0*/  FSEL R91, R20, -INF , P1 ;  /* 0xff800000145b7808 */ /* 0x004fe20000800000 */
[----:B------:R-:W-:Y:S01]  /*1db0*/  FMUL.FTZ R235, R90, UR10 ;  /* 0x0000000a5aeb7c20 */ /* 0x000fe20008410000 */
[----:B------:R-:W-:Y:S01]  /*1dc0*/  STL [R1+0x98], R193 ;  /* 0x000098c101007387 */ /* 0x000fe20000100800 */
[----:B------:R-:W-:Y:S01]  /*1dd0*/  MUFU.TANH R19, R19 ;  /* 0x0000001300137308 */ /* 0x000fe20000002400 */
[----:B------:R-:W-:Y:S01]  /*1de0*/  FMUL.FTZ R102, R102, UR10 ;  /* 0x0000000a66667c20 */ /* 0x000fe20008410000 */
[----:B------:R-:W-:Y:S01]  /*1df0*/  FMUL.FTZ R114, R114, UR10 ;  /* 0x0000000a72727c20 */ /* 0x000fe20008410000 */
[----:B------:R-:W-:Y:S01]  /*1e00*/  STL [R1+0x94], R192 ;  /* 0x000094c001007387 */ /* 0x000fe20000100800 */
[----:B------:R-:W-:Y:S01]  /*1e10*/  FMUL.FTZ R113, R113, UR10 ;  /* 0x0000000a71717c20 */ /* 0x000fe20008410000 */
[----:B------:R-:W-:Y:S01]  /*1e20*/  FMUL.FTZ R110, R110, UR10 ;  /* 0x0000000a6e6e7c20 */ /* 0x000fe20008410000 */
[----:B------:R-:W-:Y:S01]  /*1e30*/  ULDC UR11, c[0x0][0x744] ;  /* 0x0001d100000b7ab9 */ /* 0x000fe20000000800 */
[----:B-1----:R-:W1:Y:S01]  /*1e40*/  SHFL.IDX PT, R92, R202, R11, 0x1f ;  /* 0x00001f0bca5c7589 */ /* 0x002e6200000e0000 */
[----:B------:R-:W-:Y:S01]  /*1e50*/  MUFU.TANH R21, R21 ;  /* 0x0000001500157308 */ /* 0x000fe20000002400 */
[----:B---3--:R-:W-:Y:S01]  /*1e60*/  FSEL R90, R18, -INF , P2 ;  /* 0xff800000125a7808 */ /* 0x008fe20001000000 */
[----:B------:R-:W-:Y:S01]  /*1e70*/  FMUL.FTZ R105, R105, UR10 ;  /* 0x0000000a69697c20 */ /* 0x000fe20008410000 */
[----:B------:R-:W-:Y:S01]  /*1e80*/  STL [R1+0x90], R191 ;  /* 0x000090bf01007387 */ /* 0x000fe20000100800 */
[----:B------:R-:W-:Y:S01]  /*1e90*/  FMUL.FTZ R122, R122, UR10 ;  /* 0x0000000a7a7a7c20 */ /* 0x000fe20008410000 */
[----:B------:R-:W-:Y:S01]  /*1ea0*/  FMUL.FTZ R111, R111, UR10 ;  /* 0x0000000a6f6f7c20 */ /* 0x000fe20008410000 */
        /* <DEDUP_REMOVED lines=13> */
[----:B------:R2:W-:Y:S01]  /*1f80*/  STL [R1+0x80], R187 ;  /* 0x000080bb01007387 */ /* 0x0005e20000100800 */
[----:B------:R-:W-:Y:S01]  /*1f90*/  FMUL.FTZ R93, R93, UR10 ;  /* 0x0000000a5d5d7c20 */ /* 0x000fe20008410000 */
[----:B------:R-:W-:Y:S01]  /*1fa0*/  FMUL.FTZ R131, R131, UR10 ;  /* 0x0000000a83837c20 */ /* 0x000fe20008410000 */
[----:B------:R-:W-:Y:S01]  /*1fb0*/  FMUL.FTZ R219, R135, UR10 ;  /* 0x0000000a87db7c20 */ /* 0x000fe20008410000 */
[----:B------:R-:W-:Y:S01]  /*1fc0*/  STL [R1+0x7c], R186 ;  /* 0x00007cba01007387 */ /* 0x000fe20000100800 */
[--C-:B-1----:R-:W-:Y:S01]  /*1fd0*/  FFMA.FTZ R91, R91, UR11, -R92.reuse ;  /* 0x0000000b5b5b7c23 */ /* 0x102fe2000801085c */
[----:B------:R-:W-:Y:S01]  /*1fe0*/  MUFU.TANH R193, R102 ;  /* 0x0000006600c17308 */ /* 0x000fe20000002400 */
[----:B------:R-:W-:Y:S01]  /*1ff0*/  FMUL.FTZ R129, R129, UR10 ;  /* 0x0000000a81817c20 */ /* 0x000fe20008410000 */
[----:B------:R1:W-:Y:S01]  /*2000*/  STL [R1+0x78], R185 ;  /* 0x000078b901007387 */ /* 0x0003e20000100800 */
[----:B------:R-:W-:Y:S01]  /*2010*/  FMUL.FTZ R107, R107, UR10 ;  /* 0x0000000a6b6b7c20 */ /* 0x000fe20008410000 */
[----:B------:R-:W-:Y:S01]  /*2020*/  FMUL.FTZ R237, R97, UR10 ;  /* 0x0000000a61ed7c20 */ /* 0x000fe20008410000 */
[----:B------:R-:W-:Y:S01]  /*2030*/  FMUL.FTZ R101, R101, UR10 ;  /* 0x0000000a65657c20 */ /* 0x000fe20008410000 */
[----:B------:R-:W3:Y:S01]  /*2040*/  SHFL.IDX PT, R89, R202, R218, 0x1f ;  /* 0x00001fdaca597589 */ /* 0x000ee200000e0000 */
[----:B------:R-:W-:Y:S01]  /*2050*/  FMUL.FTZ R104, R104, UR10 ;  /* 0x0000000a68687c20 */ /* 0x000fe20008410000 */
[----:B--2---:R2:W-:Y:S01]  /*2060*/  MUFU.TANH R187, R108 ;  /* 0x0000006c00bb7308 */ /* 0x0045e20000002400 */
[----:B------:R-:W-:Y:S01]  /*2070*/  FMUL.FTZ R106, R106, UR10 ;  /* 0x0000000a6a6a7c20 */ /* 0x000fe20008410000 */
[----:B------:R4:W-:Y:S01]  /*2080*/  STL [R1+0x74], R184 ;  /* 0x000074b801007387 */ /* 0x0009e20000100800 */
[----:B------:R-:W-:Y:S01]  /*2090*/  FMUL.FTZ R99, R99, UR10 ;  /* 0x0000000a63637c20 */ /* 0x000fe20008410000 */
[----:B------:R-:W-:Y:S01]  /*20a0*/  FMUL.FTZ R118, R118, UR10 ;  /* 0x0000000a76767c20 */ /* 0x000fe20008410000 */
[----:B------:R-:W-:Y:S01]  /*20b0*/  FMUL.FTZ R126, R126, UR10 ;  /* 0x0000000a7e7e7c20 */ /* 0x000fe20008410000 */
[----:B------:R-:W-:Y:S01]  /*20c0*/  STL [R1+0x70], R183 ;  /* 0x000070b701007387 */ /* 0x000fe20000100800 */
[----:B------:R-:W-:Y:S01]  /*20d0*/  FMUL.FTZ R128, R128, UR10 ;  /* 0x0000000a80807c20 */ /* 0x000fe20008410000 */
[----:B-1----:R1:W-:Y:S01]  /*20e0*/  MUFU.TANH R185, R109 ;  /* 0x0000006d00b97308 */ /* 0x0023e20000002400 */
[----:B--2---:R-:W-:Y:S01]  /*20f0*/  IADD3 R108, R11, 0xc, RZ ;  /* 0x0000000c0b6c7810 */ /* 0x004fe20007ffe0ff */
[----:B------:R2:W-:Y:S01]  /*2100*/  STL [R1+0x6c], R182 ;  /* 0x00006cb601007387 */ /* 0x0005e20000100800 */
[----:B------:R-:W-:Y:S01]  /*2110*/  FMUL.FTZ R134, R134, UR10 ;  /* 0x0000000a86867c20 */ /* 0x000fe20008410000 */
[----:B------:R-:W-:Y:S01]  /*2120*/  FMUL.FTZ R116, R116, UR10 ;  /* 0x0000000a74747c20 */ /* 0x000fe20008410000 */
[----:B------:R-:W-:Y:S01]  /*2130*/  FMUL.FTZ R133, R133, UR10 ;  /* 0x0000000a85857c20 */ /* 0x000fe20008410000 */
[----:B------:R3:W-:Y:S01]  /*2140*/  STL [R1+0x68], R181 ;  /* 0x000068b501007387 */ /* 0x0007e20000100800 */
[----:B------:R-:W-:Y:S01]  /*2150*/  FMUL.FTZ R121, R121, UR10 ;  /* 0x0000000a79797c20 */ /* 0x000fe20008410000 */
[----:B----4-:R4:W3:Y:S01]  /*2160*/  MUFU.TANH R184, R112 ;  /* 0x0000007000b87308 */ /* 0x0108e20000002400 */
[----:B-1----:R-:W-:Y:S01]  /*2170*/  VIADD R109, R11, 0x8 ;  /* 0x000000080b6d7836 */ /* 0x002fe20000000000 */
[----:B------:R-:W-:Y:S01]  /*2180*/  STL [R1+0x64], R180 ;  /* 0x000064b401007387 */ /* 0x000fe20000100800 */
[----:B------:R-:W-:Y:S01]  /*2190*/  FMUL.FTZ R127, R127, UR10 ;  /* 0x0000000a7f7f7c20 */ /* 0x000fe20008410000 */
[----:B------:R-:W-:Y:S01]  /*21a0*/  FMUL.FTZ R119, R119, UR10 ;  /* 0x0000000a77777c20 */ /* 0x000fe20008410000 */
[----:B------:R-:W-:Y:S01]  /*21b0*/  FMUL.FTZ R117, R117, UR10 ;  /* 0x0000000a75757c20 */ /* 0x000fe20008410000 */
[----:B------:R-:W-:Y:S01]  /*21c0*/  SHFL.IDX PT, R88, R202, R109, 0x1f ;  /* 0x00001f6dca587589 */ /* 0x000fe200000e0000 */
[----:B------:R-:W-:Y:S01]  /*21d0*/  FMUL.FTZ R130, R130, UR10 ;  /* 0x0000000a82827c20 */ /* 0x000fe20008410000 */
[----:B--2---:R1:W-:Y:S01]  /*21e0*/  MUFU.TANH R182, R114 ;  /* 0x0000007200b67308 */ /* 0x0043e20000002400 */
[----:B----4-:R-:W-:Y:S01]  /*21f0*/  VIADD R112, R11, 0x10 ;  /* 0x000000100b707836 */ /* 0x010fe20000000000 */
[----:B------:R-:W-:Y:S01]  /*2200*/  STL [R1+0x60], R179 ;  /* 0x000060b301007387 */ /* 0x000fe20000100800 */
[----:B------:R-:W-:Y:S01]  /*2210*/  FMUL.FTZ R125, R125, UR10 ;  /* 0x0000000a7d7d7c20 */ /* 0x000fe20008410000 */
[----:B------:R-:W-:Y:S01]  /*2220*/  LEA R204, R5, R204, 0xa ;  /* 0x000000cc05cc7211 */ /* 0x000fe200078e50ff */
[----:B------:R-:W-:Y:S01]  /*2230*/  FMUL.FTZ R120, R120, UR10 ;  /* 0x0000000a78787c20 */ /* 0x000fe20008410000 */
[----:B------:R-:W-:Y:S01]  /*2240*/  STL [R1+0x5c], R178 ;  /* 0x00005cb201007387 */ /* 0x000fe20000100800 */
[----:B------:R-:W-:Y:S01]  /*2250*/  FMUL.FTZ R123, R123, UR10 ;  /* 0x0000000a7b7b7c20 */ /* 0x000fe20008410000 */
[----:B---3--:R2:W-:Y:S01]  /*2260*/  MUFU.TANH R181, R113 ;  /* 0x0000007100b57308 */ /* 0x0085e20000002400 */
[----:B-1----:R-:W-:Y:S01]  /*2270*/  VIADD R114, R11, 0x1c ;  /* 0x0000001c0b727836 */ /* 0x002fe20000000000 */
[----:B------:R-:W-:Y:S01]  /*2280*/  STL [R1+0x58], R177 ;  /* 0x000058b101007387 */ /* 0x000fe20000100800 */
[----:B------:R-:W-:Y:S01]  /*2290*/  FSEL R214, R184, -INF , P2 ;  /* 0xff800000b8d67808 */ /* 0x000fe20001000000 */
[----:B------:R-:W-:Y:S01]  /*22a0*/  FMUL.FTZ R124, R124, UR10 ;  /* 0x0000000a7c7c7c20 */ /* 0x000fe20008410000 */
[----:B------:R-:W-:Y:S01]  /*22b0*/  R2UR UR10, R204 ;  /* 0x00000000cc0a72ca */ /* 0x000fe200000e0000 */
[----:B------:R-:W-:Y:S01]  /*22c0*/  STL [R1+0x54], R176 ;  /* 0x000054b001007387 */ /* 0x000fe20000100800 */
[----:B------:R-:W-:Y:S01]  /*22d0*/  FFMA.FTZ R20, -R20, R20, 1 ;  /* 0x3f80000014147423 */ /* 0x000fe20000010114 */
[----:B------:R1:W-:Y:S01]  /*22e0*/  MUFU.TANH R186, R110 ;  /* 0x0000006e00ba7308 */ /* 0x0003e20000002400 */
[----:B--2---:R-:W-:Y:S01]  /*22f0*/  FFMA.FTZ R113, R90, UR11, -R92 ;  /* 0x0000000b5a717c23 */ /* 0x004fe2000801085c */
[----:B------:R-:W-:Y:S01]  /*2300*/  STL [R1+0x50], R175 ;  /* 0x000050af01007387 */ /* 0x000fe20000100800 */
[----:B------:R-:W-:-:S02]  /*2310*/  FSEL R90, R19, -INF , P2 ;  /* 0xff800000135a7808 */ /* 0x000fc40001000000 */
[C---:B------:R-:W-:Y:S01]  /*2320*/  FSEL R92, R21.reuse, -INF , P1 ;  /* 0xff800000155c7808 */ /* 0x040fe20000800000 */
[----:B------:R-:W-:Y:S01]  /*2330*/  STL [R1+0x4c], R174 ;  /* 0x00004cae01007387 */ /* 0x000fe20000100800 */
[----:B------:R-:W-:Y:S01]  /*2340*/  FFMA.FTZ R21, -R21, R21, 1 ;  /* 0x3f80000015157423 */ /* 0x000fe20000010115 */
[----:B------:R-:W-:Y:S01]  /*2350*/  MUFU.TANH R203, R203 ;  /* 0x000000cb00cb7308 */ /* 0x000fe20000002400 */
[----:B-1----:R-:W-:Y:S01]  /*2360*/  VIADD R110, R11, 0x14 ;  /* 0x000000140b6e7836 */ /* 0x002fe20000000000 */
[----:B------:R1:W-:Y:S01]  /*2370*/  STL [R1+0x48], R173 ;  /* 0x000048ad01007387 */ /* 0x0003e20000100800 */
[--C-:B------:R-:W-:Y:S01]  /*2380*/  FFMA.FTZ R90, R90, UR11, -R89.reuse ;  /* 0x0000000b5a5a7c23 */ /* 0x100fe20008010859 */
[----:B------:R-:W-:Y:S01]  /*2390*/  FFMA.FTZ R92, R92, UR11, -R89 ;  /* 0x0000000b5c5c7c23 */ /* 0x000fe20008010859 */
[----:B------:R-:W-:Y:S01]  /*23a0*/  FSEL R89, R22, -INF , P2 ;  /* 0xff80000016597808 */ /* 0x000fe20001000000 */
[----:B------:R-:W-:Y:S02]  /*23b0*/  STL [R1+0x44], R172 ;  /* 0x000044ac01007387 */ /* 0x000fe40000100800 */
[----:B------:R-:W-:Y:S02]  /*23c0*/  MUFU.TANH R190, R105 ;  /* 0x0000006900be7308 */ /* 0x000fe40000002400 */
[----:B------:R-:W-:Y:S04]  /*23d0*/  STL [R1+0x40], R171 ;  /* 0x000040ab01007387 */ /* 0x000fe80000100800 */
[----:B------:R-:W-:Y:S02]  /*23e0*/  STL [R1+0x3c], R170 ;  /* 0x00003caa01007387 */ /* 0x000fe40000100800 */
[----:B-1----:R1:W-:Y:S02]  /*23f0*/  MUFU.TANH R173, R122 ;  /* 0x0000007a00ad7308 */ /* 0x0023e40000002400 */
[----:B------:R-:W-:Y:S01]  /*2400*/  SHFL.IDX PT, R102, R202, R108, 0x1f ;  /* 0x00001f6cca667589 */ /* 0x000fe200000e0000 */
[----:B------:R-:W-:-:S02]  /*2410*/  WARPGROUP.DEPBAR.LE gsb0, 0x0 ;  /* 0x00008000000079c5 */ /* 0x000fc40000010000 */
[----:B------:R-:W-:Y:S01]  /*2420*/  WARPGROUP.ARRIVE ;  /* 0x00000000000079c5 */ /* 0x000fe20000000000 */
[----:B------:R-:W-:Y:S02]  /*2430*/  STL [R1+0x38], R169 ;  /* 0x000038a901007387 */ /* 0x000fe40000100800 */
[----:B------:R-:W-:Y:S02]  /*2440*/  MUFU.TANH R221, R221 ;  /* 0x000000dd00dd7308 */ /* 0x000fe40000002400 */
[----:B------:R-:W-:Y:S01]  /*2450*/  STL [R1+0x34], R168 ;  /* 0x000034a801007387 */ /* 0x000fe20000100800 */
[----:B------:R-:W-:Y:S01]  /*2460*/  HGMMA.64x128x16.F32 R24, gdesc[UR4], R24, gsb0 ;  /* 0x01e00000041879f0 */ /* 0x000fe20008000818 */
[----:B------:R-:W-:Y:S02]  /*2470*/  UIADD3 UR6, UR8, 0x4, URZ ;  /* 0x0000000408067890 */ /* 0x000fe4000fffe03f */
[----:B------:R-:W-:Y:S01]  /*2480*/  UIADD3 UR4, UR9, 0x4, URZ ;  /* 0x0000000409047890 */ /* 0x000fe2000fffe03f */
[----:B------:R-:W-:Y:S01]  /*2490*/  STL [R1+0x30], R10 ;  /* 0x0000300a01007387 */ /* 0x000fe20000100800 */
[----:B------:R-:W-:Y:S01]  /*24a0*/  UMOV UR7, 0x40000040 ;  /* 0x4000004000077882 */ /* 0x000fe20000000000 */
[----:B------:R-:W-:Y:S01]  /*24b0*/  UMOV UR5, 0x40000040 ;  /* 0x4000004000057882 */ /* 0x000fe20000000000 */
[----:B------:R2:W-:Y:S01]  /*24c0*/  MUFU.TANH R183, R111 ;  /* 0x0000006f00b77308 */ /* 0x0005e20000002400 */
[----:B-1----:R-:W1:Y:S04]  /*24d0*/  SHFL.IDX PT, R122, R23, R112, 0x1f ;  /* 0x00001f70177a7589 */ /* 0x002e6800000e0000 */
[----:B------:R-:W-:Y:S03]  /*24e0*/  STL [R1+0x2c], R8 ;  /* 0x00002c0801007387 */ /* 0x000fe60000100800 */
[----:B------:R3:W-:Y:S01]  /*24f0*/  MUFU.EX2 R105, R91 ;  /* 0x0000005b00697308 */ /* 0x0007e20000000800 */
[----:B--2---:R-:W-:Y:S01]  /*2500*/  VIADD R111, R11, 0x18 ;  /* 0x000000180b6f7836 */ /* 0x004fe20000000000 */
[----:B------:R-:W-:Y:S04]  /*2510*/  STL [R1+0x28], R7 ;  /* 0x0000280701007387 */ /* 0x000fe80000100800 */
[----:B------:R-:W2:Y:S02]  /*2520*/  SHFL.IDX PT, R94, R202, R112, 0x1f ;  /* 0x00001f70ca5e7589 */ /* 0x000ea400000e0000 */
[----:B------:R4:W-:Y:S02]  /*2530*/  MUFU.TANH R197, R95 ;  /* 0x0000005f00c57308 */ /* 0x0009e40000002400 */
[----:B---3--:R-:W-:Y:S04]  /*2540*/  SHFL.IDX PT, R91, R202, R114, 0x1f ;  /* 0x00001f72ca5b7589 */ /* 0x008fe800000e0000 */
[----:B------:R-:W-:Y:S02]  /*2550*/  STL [R1+0x24], R6 ;  /* 0x0000240601007387 */ /* 0x000fe40000100800 */
[----:B------:R-:W3:Y:S02]  /*2560*/  MUFU.TANH R198, R96 ;  /* 0x0000006000c67308 */ /* 0x000ee40000002400 */
[----:B----4-:R-:W-:Y:S04]  /*2570*/  SHFL.IDX PT, R95, R202, R110, 0x1f ;  /* 0x00001f6eca5f7589 */ /* 0x010fe800000e0000 */
[----:B------:R-:W-:Y:S02]  /*2580*/  STL [R1+0x20], R4 ;  /* 0x0000200401007387 */ /* 0x000fe40000100800 */
[----:B------:R-:W-:Y:S02]  /*2590*/  MUFU.TANH R230, R230 ;  /* 0x000000e600e67308 */ /* 0x000fe40000002400 */
[----:B------:R-:W-:Y:S04]  /*25a0*/  SHFL.IDX PT, R135, R23, R108, 0x1f ;  /* 0x00001f6c17877589 */ /* 0x000fe800000e0000 */
[----:B------:R-:W-:Y:S02]  /*25b0*/  SHFL.IDX PT, R205, R23, R114, 0x1f ;  /* 0x00001f7217cd7589 */ /* 0x000fe400000e0000 */
[----:B------:R-:W-:Y:S01]  /*25c0*/  MUFU.TANH R233, R233 ;  /* 0x000000e900e97308 */ /* 0x000fe20000002400 */
[----:B---3--:R-:W-:Y:S01]  /*25d0*/  FSEL R211, R198, -INF , P2 ;  /* 0xff800000c6d37808 */ /* 0x008fe20001000000 */
[----:B------:R-:W-:Y:S04]  /*25e0*/  STL [R1+0x1c], R3 ;  /* 0x00001c0301007387 */ /* 0x000fe80000100800 */
[----:B------:R-:W-:Y:S01]  /*25f0*/  STL [R1+0x18], R0 ;  /* 0x0000180001007387 */ /* 0x000fe20000100800 */
[----:B-1----:R-:W-:Y:S01]  /*2600*/  FFMA.FTZ R211, R211, UR11, -R122 ;  /* 0x0000000bd3d37c23 */ /* 0x002fe2000801087a */
[----:B------:R-:W1:Y:S02]  /*2610*/  MUFU.TANH R220, R220 ;  /* 0x000000dc00dc7308 */ /* 0x000e640000002400 */
[----:B------:R-:W-:Y:S04]  /*2620*/  SHFL.IDX PT, R215, R17, R108, 0x1f ;  /* 0x00001f6c11d77589 */ /* 0x000fe800000e0000 */
[----:B------:R-:W3:Y:S02]  /*2630*/  SHFL.IDX PT, R213, R17, R112, 0x1f ;  /* 0x00001f7011d57589 */ /* 0x000ee400000e0000 */
[----:B------:R-:W4:Y:S02]  /*2640*/  MUFU.TANH R227, R227 ;  /* 0x000000e300e37308 */ /* 0x000f240000002400 */
[----:B------:R-:W-:Y:S06]  /*2650*/  SHFL.IDX PT, R224, R14, R109, 0x1f ;  /* 0x00001f6d0ee07589 */ /* 0x000fec00000e0000 */
[----:B------:R-:W3:Y:S01]  /*2660*/  MUFU.TANH R217, R217 ;  /* 0x000000d900d97308 */ /* 0x000ee20000002400 */
[C---:B-1----:R-:W-:Y:S01]  /*2670*/  FSEL R96, R220.reuse, -INF , P2 ;  /* 0xff800000dc607808 */ /* 0x042fe20001000000 */
[----:B------:R-:W-:-:S04]  /*2680*/  FFMA.FTZ R220, -R220, R220, 1 ;  /* 0x3f800000dcdc7423 */ /* 0x000fc800000101dc */
[----:B--2---:R-:W-:Y:S02]  /*2690*/  FFMA.FTZ R96, R96, UR11, -R94 ;  /* 0x0000000b60607c23 */ /* 0x004fe4000801085e */
[----:B------:R-:W-:Y:S01]  /*26a0*/  MUFU.TANH R216, R216 ;  /* 0x000000d800d87308 */ /* 0x000fe20000002400 */
[C---:B----4-:R-:W-:Y:S01]  /*26b0*/  FSEL R98, R227.reuse, -INF , P1 ;  /* 0xff800000e3627808 */ /* 0x050fe20000800000 */
[----:B------:R-:W-:Y:S01]  /*26c0*/  FFMA.FTZ R227, -R227, R227, 1 ;  /* 0x3f800000e3e37423 */ /* 0x000fe200000101e3 */
[----:B---3--:R-:W-:-:S05]  /*26d0*/  FFMA.FTZ R214, R214, UR11, -R213 ;  /* 0x0000000bd6d67c23 */ /* 0x008fca00080108d5 */
[----:B------:R1:W-:Y:S01]  /*26e0*/  MUFU.TANH R4, R132 ;  /* 0x0000008400047308 */ /* 0x0003e20000002400 */
[----:B------:R-:W-:-:S05]  /*26f0*/  FSEL R97, R217, -INF , P2 ;  /* 0xff800000d9617808 */ /* 0x000fca0001000000 */
[----:B------:R-:W-:Y:S02]  /*2700*/  FFMA.FTZ R97, R97, UR11, -R95 ;  /* 0x0000000b61617c23 */ /* 0x000fe4000801085f */
[----:B------:R-:W-:Y:S01]  /*2710*/  MUFU.TANH R228, R228 ;  /* 0x000000e400e47308 */ /* 0x000fe20000002400 */
[----:B-1----:R-:W-:Y:S07]  /*2720*/  SHFL.IDX PT, R132, R23, R111, 0x1f ;  /* 0x00001f6f17847589 */ /* 0x002fee00000e0000 */
[----:B------:R1:W-:Y:S08]  /*2730*/  MUFU.TANH R195, R100 ;  /* 0x0000006400c37308 */ /* 0x0003f00000002400 */
[----:B------:R2:W-:Y:S01]  /*2740*/  MUFU.TANH R192, R103 ;  /* 0x0000006700c07308 */ /* 0x0005e20000002400 */
[----:B-1----:R-:W-:Y:S07]  /*2750*/  SHFL.IDX PT, R100, R23, R218, 0x1f ;  /* 0x00001fda17647589 */ /* 0x002fee00000e0000 */
[----:B------:R1:W-:Y:S01]  /*2760*/  MUFU.TANH R180, R115 ;  /* 0x0000007300b47308 */ /* 0x0003e20000002400 */
[----:B--2---:R-:W-:Y:S01]  /*2770*/  FFMA.FTZ R103, R89, UR11, -R88 ;  /* 0x0000000b59677c23 */ /* 0x004fe20008010858 */
[C---:B------:R-:W-:Y:S01]  /*2780*/  FSEL R89, R201.reuse, -INF , P1 ;  /* 0xff800000c9597808 */ /* 0x040fe20000800000 */
[----:B------:R-:W-:-:S05]  /*2790*/  FFMA.FTZ R201, -R201, R201, 1 ;  /* 0x3f800000c9c97423 */ /* 0x000fca00000101c9 */
[----:B------:R2:W3:Y:S01]  /*27a0*/  MUFU.TANH R199, R93 ;  /* 0x0000005d00c77308 */ /* 0x0004e20000002400 */
[----:B-1----:R-:W1:Y:S01]  /*27b0*/  SHFL.IDX PT, R115, R23, R11, 0x1f ;  /* 0x00001f0b17737589 */ /* 0x002e6200000e0000 */
[----:B------:R-:W-:Y:S02]  /*27c0*/  WARPGROUP.DEPBAR.LE gsb0, 0x0 ;  /* 0x00008000000079c5 */ /* 0x000fe40000010000 */
[----:B------:R-:W-:-:S04]  /*27d0*/  WARPGROUP.ARRIVE ;  /* 0x00000000000079c5 */ /* 0x000fc80000000000 */
[----:B------:R-:W4:Y:S01]  /*27e0*/  MUFU.TANH R232, R232 ;  /* 0x000000e800e87308 */ /* 0x000f220000002400 */
[----:B--2---:R-:W-:Y:S01]  /*27f0*/  FSEL R93, R230, -INF , P2 ;  /* 0xff800000e65d7808 */ /* 0x004fe20001000000 */
[----:B------:R-:W-:Y:S01]  /*2800*/  HGMMA.64x128x16.F32 R24, gdesc[UR4], R24, gsb0 ;  /* 0x01e00000041879f0 */ /* 0x000fe20008000818 */
[----:B------:R-:W-:-:S03]  /*2810*/  UIADD3 UR6, UR8, 0x6, URZ ;  /* 0x0000000608067890 */ /* 0x000fc6000fffe03f */
[--C-:B------:R-:W-:Y:S01]  /*2820*/  FFMA.FTZ R93, R93, UR11, -R91.reuse ;  /* 0x0000000b5d5d7c23 */ /* 0x100fe2000801085b */
[----:B------:R-:W-:Y:S01]  /*2830*/  UIADD3 UR4, UR9, 0x6, URZ ;  /* 0x0000000609047890 */ /* 0x000fe2000fffe03f */
[----:B------:R2:W-:Y:S01]  /*2840*/  MUFU.TANH R6, R131 ;  /* 0x0000008300067308 */ /* 0x0005e20000002400 */
[----:B------:R-:W-:Y:S01]  /*2850*/  UMOV UR7, 0x40000040 ;  /* 0x4000004000077882 */ /* 0x000fe20000000000 */
[----:B------:R-:W-:Y:S01]  /*2860*/  UMOV UR5, 0x40000040 ;  /* 0x4000004000057882 */ /* 0x000fe20000000000 */
[----:B------:R-:W-:Y:S01]  /*2870*/  FFMA.FTZ R91, R98, UR11, -R91 ;  /* 0x0000000b625b7c23 */ /* 0x000fe2000801085b */
[----:B---3--:R-:W-:-:S04]  /*2880*/  FSEL R98, R199, -INF , P2 ;  /* 0xff800000c7627808 */ /* 0x008fc80001000000 */
[----:B------:R-:W3:Y:S01]  /*2890*/  MUFU.TANH R235, R235 ;  /* 0x000000eb00eb7308 */ /* 0x000ee20000002400 */
[----:B--2---:R-:W2:Y:S01]  /*28a0*/  SHFL.IDX PT, R131, R17, R11, 0x1f ;  /* 0x00001f0b11837589 */ /* 0x004ea200000e0000 */
[----:B------:R-:W-:-:S06]  /*28b0*/  FFMA.FTZ R98, R98, UR11, -R135 ;  /* 0x0000000b62627c23 */ /* 0x000fcc0008010887 */
[----:B------:R4:W-:Y:S08]  /*28c0*/  MUFU.TANH R8, R129 ;  /* 0x0000008100087308 */ /* 0x0009f00000002400 */
[----:B------:R1:W2:Y:S01]  /*28d0*/  MUFU.TANH R194, R101 ;  /* 0x0000006500c27308 */ /* 0x0002a20000002400 */
[----:B----4-:R-:W4:Y:S07]  /*28e0*/  SHFL.IDX PT, R129, R23, R110, 0x1f ;  /* 0x00001f6e17817589 */ /* 0x010f2e00000e0000 */
[----:B------:R3:W-:Y:S01]  /*28f0*/  MUFU.TANH R191, R104 ;  /* 0x0000006800bf7308 */ /* 0x0007e20000002400 */
[----:B-1----:R-:W-:Y:S01]  /*2900*/  FFMA.FTZ R101, R89, UR11, -R88 ;  /* 0x0000000b59657c23 */ /* 0x002fe20008010858 */
[C---:B------:R-:W-:Y:S01]  /*2910*/  FSEL R89, R203.reuse, -INF , P2 ;  /* 0xff800000cb597808 */ /* 0x040fe20001000000 */
[----:B------:R-:W-:Y:S01]  /*2920*/  FFMA.FTZ R203, -R203, R203, 1 ;  /* 0x3f800000cbcb7423 */ /* 0x000fe200000101cb */
[C---:B------:R-:W-:Y:S01]  /*2930*/  FSEL R88, R221.reuse, -INF , P1 ;  /* 0xff800000dd587808 */ /* 0x040fe20000800000 */
[----:B------:R-:W-:-:S03]  /*2940*/  FFMA.FTZ R221, -R221, R221, 1 ;  /* 0x3f800000dddd7423 */ /* 0x000fc600000101dd */
[----:B------:R-:W-:Y:S01]  /*2950*/  MUFU.TANH R188, R107 ;  /* 0x0000006b00bc7308 */ /* 0x000fe20000002400 */
[--C-:B---3--:R-:W-:Y:S01]  /*2960*/  FFMA.FTZ R104, R89, UR11, -R102.reuse ;  /* 0x0000000b59687c23 */ /* 0x108fe20008010866 */
[----:B------:R-:W-:Y:S01]  /*2970*/  FFMA.FTZ R102, R88, UR11, -R102 ;  /* 0x0000000b58667c23 */ /* 0x000fe20008010866 */
[----:B------:R-:W-:Y:S02]  /*2980*/  FSEL R89, R216, -INF , P1 ;  /* 0xff800000d8597808 */ /* 0x000fe40000800000 */
[----:B------:R-:W-:-:S03]  /*2990*/  FSEL R88, R228, -INF , P1 ;  /* 0xff800000e4587808 */ /* 0x000fc60000800000 */
[----:B------:R-:W-:Y:S01]  /*29a0*/  MUFU.TANH R189, R106 ;  /* 0x0000006a00bd7308 */ /* 0x000fe20000002400 */
[----:B------:R-:W-:Y:S01]  /*29b0*/  FFMA.FTZ R94, R89, UR11, -R94 ;  /* 0x0000000b595e7c23 */ /* 0x000fe2000801085e */
[----:B------:R-:W-:Y:S01]  /*29c0*/  FFMA.FTZ R95, R88, UR11, -R95 ;  /* 0x0000000b585f7c23 */ /* 0x000fe2000801085f */
[C---:B------:R-:W-:Y:S01]  /*29d0*/  FSEL R89, R232.reuse, -INF , P2 ;  /* 0xff800000e8597808 */ /* 0x040fe20001000000 */
[----:B------:R-:W-:Y:S01]  /*29e0*/  FFMA.FTZ R232, -R232, R232, 1 ;  /* 0x3f800000e8e87423 */ /* 0x000fe200000101e8 */
[----:B------:R-:W-:-:S03]  /*29f0*/  FSEL R88, R235, -INF , P1 ;  /* 0xff800000eb587808 */ /* 0x000fc60000800000 */
[----:B------:R1:W-:Y:S01]  /*2a00*/  MUFU.EX2 R107, R90 ;  /* 0x0000005a006b7308 */ /* 0x0003e20000000800 */
[--C-:B------:R-:W-:Y:S01]  /*2a10*/  FFMA.FTZ R89, R89, UR11, -R115.reuse ;  /* 0x0000000b59597c23 */ /* 0x100fe20008010873 */
[----:B------:R-:W-:-:S06]  /*2a20*/  FFMA.FTZ R115, R88, UR11, -R115 ;  /* 0x0000000b58737c23 */ /* 0x000fcc0008010873 */
[----:B------:R-:W-:Y:S01]  /*2a30*/  MUFU.TANH R237, R237 ;  /* 0x000000ed00ed7308 */ /* 0x000fe20000002400 */
[----:B-1----:R2:W1:Y:S07]  /*2a40*/  SHFL.IDX PT, R90, R202, R111, 0x1f ;  /* 0x00001f6fca5a7589 */ /* 0x00246e00000e0000 */
[----:B------:R-:W-:Y:S01]  /*2a50*/  MUFU.TANH R196, R99 ;  /* 0x0000006300c47308 */ /* 0x000fe20000002400 */
[----:B--2---:R-:W-:-:S07]  /*2a60*/  FSEL R202, R194, -INF , P2 ;  /* 0xff800000c2ca7808 */ /* 0x004fce0001000000 */
[----:B------:R-:W-:Y:S01]  /*2a70*/  MUFU.TANH R222, R222 ;  /* 0x000000de00de7308 */ /* 0x000fe20000002400 */
[----:B------:R-:W-:-:S07]  /*2a80*/  FFMA.FTZ R202, R202, UR11, -R205 ;  /* 0x0000000bcaca7c23 */ /* 0x000fce00080108cd */
[----:B------:R2:W3:Y:S08]  /*2a90*/  MUFU.TANH R177, R118 ;  /* 0x0000007600b17308 */ /* 0x0004f00000002400 */
[----:B------:R4:W-:Y:S01]  /*2aa0*/  MUFU.TANH R169, R126 ;  /* 0x0000007e00a97308 */ /* 0x0009e20000002400 */
[----:B--2---:R2:W-:Y:S07]  /*2ab0*/  SHFL.IDX PT, R118, R23, R109, 0x1f ;  /* 0x00001f6d17767589 */ /* 0x0045ee00000e0000 */
[----:B------:R-:W1:Y:S01]  /*2ac0*/  MUFU.TANH R229, R229 ;  /* 0x000000e500e57308 */ /* 0x000e620000002400 */
[----:B----4-:R-:W4:Y:S01]  /*2ad0*/  SHFL.IDX PT, R126, R17, R109, 0x1f ;  /* 0x00001f6d117e7589 */ /* 0x010f2200000e0000 */
[----:B---3--:R-:W-:-:S02]  /*2ae0*/  FSEL R207, R177, -INF , P1 ;  /* 0xff800000b1cf7808 */ /* 0x008fc40000800000 */
[----:B--2---:R-:W-:-:S04]  /*2af0*/  FSEL R23, R233, -INF , P1 ;  /* 0xff800000e9177808 */ /* 0x004fc80000800000 */
[----:B------:R-:W2:Y:S01]  /*2b00*/  MUFU.TANH R236, R236 ;  /* 0x000000ec00ec7308 */ /* 0x000ea20000002400 */
[----:B------:R-:W-:Y:S01]  /*2b10*/  FFMA.FTZ R122, R23, UR11, -R122 ;  /* 0x0000000b177a7c23 */ /* 0x000fe2000801087a */
[----:B------:R-:W-:-:S06]  /*2b20*/  FSEL R23, R193, -INF , P1 ;  /* 0xff800000c1177808 */ /* 0x000fcc0000800000 */
[----:B------:R-:W-:Y:S01]  /*2b30*/  MUFU.TANH R231, R231 ;  /* 0x000000e700e77308 */ /* 0x000fe20000002400 */
[----:B-1----:R-:W-:-:S07]  /*2b40*/  FSEL R99, R229, -INF , P1 ;  /* 0xff800000e5637808 */ /* 0x002fce0000800000 */
[----:B------:R1:W-:Y:S01]  /*2b50*/  MUFU.TANH R0, R134 ;  /* 0x0000008600007308 */ /* 0x0003e20000002400 */
[----:B--2---:R-:W-:Y:S01]  /*2b60*/  FSEL R88, R236, -INF , P2 ;  /* 0xff800000ec587808 */ /* 0x004fe20001000000 */
[----:B------:R-:W-:Y:S02]  /*2b70*/  WARPGROUP.DEPBAR.LE gsb0, 0x0 ;  /* 0x00008000000079c5 */ /* 0x000fe40000010000 */
[----:B------:R-:W-:Y:S02]  /*2b80*/  WARPGROUP.ARRIVE ;  /* 0x00000000000079c5 */ /* 0x000fe40000000000 */
[----:B------:R-:W-:Y:S02]  /*2b90*/  FFMA.FTZ R88, R88, UR11, -R100 ;  /* 0x0000000b58587c23 */ /* 0x000fe40008010864 */
[----:B------:R2:W-:Y:S01]  /*2ba0*/  MUFU.TANH R10, R128 ;  /* 0x00000080000a7308 */ /* 0x0005e20000002400 */
[----:B-1----:R-:W-:Y:S01]  /*2bb0*/  FSEL R134, R195, -INF , P2 ;  /* 0xff800000c3867808 */ /* 0x002fe20001000000 */
[----:B------:R-:W-:Y:S04]  /*2bc0*/  HGMMA.64x128x16.F32 R24, gdesc[UR4], R24, gsb0 ;  /* 0x01e00000041879f0 */ /* 0x000fe80008000818 */
[--C-:B------:R-:W-:Y:S01]  /*2bd0*/  FFMA.FTZ R134, R134, UR11, -R132.reuse ;  /* 0x0000000b86867c23 */ /* 0x100fe20008010884 */
[----:B------:R-:W-:Y:S01]  /*2be0*/  FFMA.FTZ R132, R23, UR11, -R132 ;  /* 0x0000000b17847c23 */ /* 0x000fe20008010884 */
[----:B------:R-:W-:Y:S01]  /*2bf0*/  MUFU.TANH R234, R234 ;  /* 0x000000ea00ea7308 */ /* 0x000fe20000002400 */
[----:B--2---:R-:W1:Y:S01]  /*2c00*/  SHFL.IDX PT, R128, R17, R218, 0x1f ;  /* 0x00001fda11807589 */ /* 0x004e6200000e0000 */
[----:B------:R-:W-:-:S06]  /*2c10*/  FSEL R23, R189, -INF , P1 ;  /* 0xff800000bd177808 */ /* 0x000fcc0000800000 */
[----:B------:R2:W3:Y:S08]  /*2c20*/  MUFU.TANH R179, R116 ;  /* 0x0000007400b37308 */ /* 0x0004f00000002400 */
[----:B------:R4:W-:Y:S01]  /*2c30*/  MUFU.TANH R3, R133 ;  /* 0x0000008500037308 */ /* 0x0009e20000002400 */
[----:B--2---:R-:W-:-:S05]  /*2c40*/  FSEL R116, R197, -INF , P1 ;  /* 0xff800000c5747808 */ /* 0x004fca0000800000 */
[----:B------:R-:W-:Y:S01]  /*2c50*/  FFMA.FTZ R135, R116, UR11, -R135 ;  /* 0x0000000b74877c23 */ /* 0x000fe20008010887 */
[----:B------:R-:W-:Y:S01]  /*2c60*/  FSEL R116, R196, -INF , P1 ;  /* 0xff800000c4747808 */ /* 0x000fe20000800000 */
[----:B------:R2:W-:Y:S01]  /*2c70*/  MUFU.TANH R174, R121 ;  /* 0x0000007900ae7308 */ /* 0x0005e20000002400 */
[----:B----4-:R-:W-:Y:S02]  /*2c80*/  FSEL R133, R191, -INF , P2 ;  /* 0xff800000bf857808 */ /* 0x010fe40001000000 */
[----:B---3--:R-:W-:-:S03]  /*2c90*/  FSEL R209, R179, -INF , P2 ;  /* 0xff800000b3d17808 */ /* 0x008fc60001000000 */
[--C-:B------:R-:W-:Y:S01]  /*2ca0*/  FFMA.FTZ R133, R133, UR11, -R131.reuse ;  /* 0x0000000b85857c23 */ /* 0x100fe20008010883 */
[----:B------:R-:W-:Y:S01]  /*2cb0*/  FFMA.FTZ R131, R23, UR11, -R131 ;  /* 0x0000000b17837c23 */ /* 0x000fe20008010883 */
[----:B------:R3:W-:Y:S01]  /*2cc0*/  MUFU.EX2 R106, R92 ;  /* 0x0000005c006a7308 */ /* 0x0007e20000000800 */
[----:B--2---:R-:W-:-:S05]  /*2cd0*/  FSEL R121, R237, -INF , P2 ;  /* 0xff800000ed797808 */ /* 0x004fca0001000000 */
[--C-:B------:R-:W-:Y:S01]  /*2ce0*/  FFMA.FTZ R121, R121, UR11, -R129.reuse ;  /* 0x0000000b79797c23 */ /* 0x100fe20008010881 */
[----:B------:R-:W-:Y:S01]  /*2cf0*/  FFMA.FTZ R129, R116, UR11, -R129 ;  /* 0x0000000b74817c23 */ /* 0x000fe20008010881 */
[----:B------:R2:W-:Y:S01]  /*2d00*/  MUFU.TANH R168, R127 ;  /* 0x0000007f00a87308 */ /* 0x0005e20000002400 */
[----:B---3--:R-:W-:Y:S02]  /*2d10*/  FSEL R92, R222, -INF , P2 ;  /* 0xff800000de5c7808 */ /* 0x008fe40001000000 */
[----:B------:R-:W-:-:S03]  /*2d20*/  FSEL R116, R192, -INF , P1 ;  /* 0xff800000c0747808 */ /* 0x000fc60000800000 */
[--C-:B------:R-:W-:Y:S01]  /*2d30*/  FFMA.FTZ R92, R92, UR11, -R90.reuse ;  /* 0x0000000b5c5c7c23 */ /* 0x100fe2000801085a */
[----:B------:R-:W-:Y:S01]  /*2d40*/  FFMA.FTZ R90, R99, UR11, -R90 ;  /* 0x0000000b635a7c23 */ /* 0x000fe2000801085a */
[----:B------:R3:W-:Y:S01]  /*2d50*/  MUFU.EX2 R23, R115 ;  /* 0x0000007300177308 */ /* 0x0007e20000000800 */
[----:B--2---:R-:W-:Y:S01]  /*2d60*/  FSEL R127, R187, -INF , P2 ;  /* 0xff800000bb7f7808 */ /* 0x004fe20001000000 */
[----:B------:R-:W-:Y:S01]  /*2d70*/  FFMA.FTZ R205, R116, UR11, -R205 ;  /* 0x0000000b74cd7c23 */ /* 0x000fe200080108cd */
[----:B------:R-:W-:Y:S02]  /*2d80*/  FSEL R99, R12, -INF , P2 ;  /* 0xff8000000c637808 */ /* 0x000fe40001000000 */
[----:B------:R-:W-:Y:S01]  /*2d90*/  FSEL R116, R188, -INF , P1 ;  /* 0xff800000bc747808 */ /* 0x000fe20000800000 */
[----:B------:R-:W-:Y:S02]  /*2da0*/  FFMA.FTZ R127, R127, UR11, -R126 ;  /* 0x0000000b7f7f7c23 */ /* 0x000fe4000801087e */
[----:B------:R2:W-:Y:S01]  /*2db0*/  MUFU.TANH R176, R119 ;  /* 0x0000007700b07308 */ /* 0x0005e20000002400 */
[----:B---3--:R-:W-:Y:S01]  /*2dc0*/  FSEL R115, R186, -INF , P1 ;  /* 0xff800000ba737808 */ /* 0x008fe20000800000 */
[----:B------:R-:W-:-:S04]  /*2dd0*/  FFMA.FTZ R99, R99, UR11, -R118 ;  /* 0x0000000b63637c23 */ /* 0x000fc80008010876 */
[----:B------:R-:W-:Y:S02]  /*2de0*/  FFMA.FTZ R126, R115, UR11, -R126 ;  /* 0x0000000b737e7c23 */ /* 0x000fe4000801087e */
[----:B------:R3:W4:Y:S01]  /*2df0*/  MUFU.TANH R178, R117 ;  /* 0x0000007500b27308 */ /* 0x0007220000002400 */
[C---:B--2---:R-:W-:Y:S01]  /*2e00*/  FSEL R119, R231.reuse, -INF , P1 ;  /* 0xff800000e7777808 */ /* 0x044fe20000800000 */
[----:B------:R-:W-:Y:S01]  /*2e10*/  SHFL.IDX PT, R115, R17, R114, 0x1f ;  /* 0x00001f7211737589 */ /* 0x000fe200000e0000 */
[----:B------:R-:W-:-:S03]  /*2e20*/  FFMA.FTZ R231, -R231, R231, 1 ;  /* 0x3f800000e7e77423 */ /* 0x000fc600000101e7 */
[----:B------:R-:W-:Y:S02]  /*2e30*/  FFMA.FTZ R100, R119, UR11, -R100 ;  /* 0x0000000b77647c23 */ /* 0x000fe40008010864 */
[----:B------:R2:W-:Y:S01]  /*2e40*/  MUFU.TANH R7, R130 ;  /* 0x0000008200077308 */ /* 0x0005e20000002400 */
[----:B---3--:R-:W-:Y:S01]  /*2e50*/  FSEL R117, R234, -INF , P1 ;  /* 0xff800000ea757808 */ /* 0x008fe20000800000 */
[----:B------:R-:W3:Y:S04]  /*2e60*/  SHFL.IDX PT, R119, R17, R110, 0x1f ;  /* 0x00001f6e11777589 */ /* 0x000ee800000e0000 */
[----:B------:R-:W-:Y:S02]  /*2e70*/  FFMA.FTZ R118, R117, UR11, -R118 ;  /* 0x0000000b75767c23 */ /* 0x000fe40008010876 */
[----:B------:R4:W3:Y:S01]  /*2e80*/  SHFL.IDX PT, R117, R17, R111, 0x1f ;  /* 0x00001f6f11757589 */ /* 0x0008e200000e0000 */
[----:B--2---:R-:W-:Y:S01]  /*2e90*/  FSEL R130, R190, -INF , P2 ;  /* 0xff800000be827808 */ /* 0x004fe20001000000 */
[----:B------:R2:W-:Y:S04]  /*2ea0*/  MUFU.TANH R170, R125 ;  /* 0x0000007d00aa7308 */ /* 0x0005e80000002400 */
[--C-:B-1----:R-:W-:Y:S01]  /*2eb0*/  FFMA.FTZ R130, R130, UR11, -R128.reuse ;  /* 0x0000000b82827c23 */ /* 0x102fe20008010880 */
[----:B------:R-:W-:Y:S01]  /*2ec0*/  FFMA.FTZ R128, R116, UR11, -R128 ;  /* 0x0000000b74807c23 */ /* 0x000fe20008010880 */
[----:B------:R-:W-:-:S02]  /*2ed0*/  FSEL R116, R183, -INF , P1 ;  /* 0xff800000b7747808 */ /* 0x000fc40000800000 */
[----:B------:R1:W-:Y:S01]  /*2ee0*/  MUFU.TANH R175, R120 ;  /* 0x0000007800af7308 */ /* 0x0003e20000002400 */
[----:B--2---:R-:W-:Y:S02]  /*2ef0*/  FSEL R125, R185, -INF , P2 ;  /* 0xff800000b97d7808 */ /* 0x004fe40001000000 */
[----:B----4-:R-:W-:-:S03]  /*2f00*/  FSEL R17, R180, -INF , P1 ;  /* 0xff800000b4117808 */ /* 0x010fc60000800000 */
[--C-:B------:R-:W-:Y:S01]  /*2f10*/  FFMA.FTZ R125, R125, UR11, -R215.reuse ;  /* 0x0000000b7d7d7c23 */ /* 0x100fe200080108d7 */
[----:B------:R-:W-:Y:S01]  /*2f20*/  FFMA.FTZ R215, R116, UR11, -R215 ;  /* 0x0000000b74d77c23 */ /* 0x000fe200080108d7 */
[----:B------:R-:W-:Y:S01]  /*2f30*/  FSEL R116, R182, -INF , P1 ;  /* 0xff800000b6747808 */ /* 0x000fe20000800000 */
[----:B------:R2:W-:Y:S01]  /*2f40*/  MUFU.TANH R172, R123 ;  /* 0x0000007b00ac7308 */ /* 0x0005e20000002400 */
[----:B-1----:R-:W-:-:S03]  /*2f50*/  FSEL R120, R181, -INF , P2 ;  /* 0xff800000b5787808 */ /* 0x002fc60001000000 */
[----:B------:R-:W-:Y:S01]  /*2f60*/  FFMA.FTZ R213, R116, UR11, -R213 ;  /* 0x0000000b74d57c23 */ /* 0x000fe200080108d5 */
[----:B------:R-:W-:Y:S01]  /*2f70*/  FSEL R116, R178, -INF , P2 ;  /* 0xff800000b2747808 */ /* 0x000fe20001000000 */
[--C-:B---3--:R-:W-:Y:S01]  /*2f80*/  FFMA.FTZ R120, R120, UR11, -R119.reuse ;  /* 0x0000000b78787c23 */ /* 0x108fe20008010877 */
[----:B------:R-:W-:Y:S01]  /*2f90*/  FFMA.FTZ R119, R17, UR11, -R119 ;  /* 0x0000000b11777c23 */ /* 0x000fe20008010877 */
[----:B------:R1:W-:Y:S01]  /*2fa0*/  MUFU.TANH R171, R124 ;  /* 0x0000007c00ab7308 */ /* 0x0003e20000002400 */
[----:B--2---:R-:W-:Y:S01]  /*2fb0*/  FSEL R123, R176, -INF , P1 ;  /* 0xff800000b07b7808 */ /* 0x004fe20000800000 */
[----:B------:R-:W-:-:S04]  /*2fc0*/  FFMA.FTZ R116, R116, UR11, -R115 ;  /* 0x0000000b74747c23 */ /* 0x000fc80008010873 */
[----:B------:R-:W-:Y:S02]  /*2fd0*/  FFMA.FTZ R115, R123, UR11, -R115 ;  /* 0x0000000b7b737c23 */ /* 0x000fe40008010873 */
[----:B------:R-:W-:Y:S01]  /*2fe0*/  SHFL.IDX PT, R123, R14, R218, 0x1f ;  /* 0x00001fda0e7b7589 */ /* 0x000fe200000e0000 */
[----:B------:R2:W-:Y:S03]  /*2ff0*/  MUFU.EX2 R17, R118 ;  /* 0x0000007600117308 */ /* 0x0005e60000000800 */
[----:B-1----:R-:W-:Y:S05]  /*3000*/  SHFL.IDX PT, R124, R14, R11, 0x1f ;  /* 0x00001f0b0e7c7589 */ /* 0x002fea00000e0000 */
[----:B------:R-:W-:Y:S01]  /*3010*/  MUFU.EX2 R94, R94 ;  /* 0x0000005e005e7308 */ /* 0x000fe20000000800 */
[--C-:B--2---:R-:W-:Y:S01]  /*3020*/  FFMA.FTZ R118, R209, UR11, -R117.reuse ;  /* 0x0000000bd1767c23 */ /* 0x104fe20008010875 */
[----:B------:R-:W-:Y:S01]  /*3030*/  FFMA.FTZ R117, R207, UR11, -R117 ;  /* 0x0000000bcf757c23 */ /* 0x000fe20008010875 */
[----:B------:R-:W-:-:S02]  /*3040*/  WARPGROUP.DEPBAR.LE gsb0, 0x0 ;  /* 0x00008000000079c5 */ /* 0x000fc40000010000 */
[----:B------:R-:W1:Y:S03]  /*3050*/  LDS R200, [R200+0x400] ;  /* 0x00040000c8c87984 */ /* 0x000e660000000800 */
[----:B------:R-:W2:Y:S01]  /*3060*/  MUFU.EX2 R103, R103 ;  /* 0x0000006700677308 */ /* 0x000ea20000000800 */
[----:B------:R-:W-:Y:S07]  /*3070*/  LDS R13, [R13+0x400] ;  /* 0x000400000d0d7984 */ /* 0x000fee0000000800 */
[----:B------:R-:W3:Y:S08]  /*3080*/  MUFU.EX2 R113, R113 ;  /* 0x0000007100717308 */ /* 0x000ef00000000800 */
[----:B------:R-:W-:Y:S08]  /*3090*/  MUFU.EX2 R101, R101 ;  /* 0x0000006500657308 */ /* 0x000ff00000000800 */
[----:B------:R-:W4:Y:S08]  /*30a0*/  MUFU.EX2 R97, R97 ;  /* 0x0000006100617308 */ /* 0x000f300000000800 */
[----:B------:R-:W4:Y:S01]  /*30b0*/  MUFU.EX2 R95, R95 ;  /* 0x0000005f005f7308 */ /* 0x000f220000000800 */
[----:B-1----:R-:W1:Y:S07]  /*30c0*/  SHFL.IDX PT, R208, R200, R109, 0x1f ;  /* 0x00001f6dc8d07589 */ /* 0x002e6e00000e0000 */
[----:B------:R-:W4:Y:S01]  /*30d0*/  MUFU.EX2 R92, R92 ;  /* 0x0000005c005c7308 */ /* 0x000f220000000800 */
[----:B------:R-:W2:Y:S04]  /*30e0*/  SHFL.IDX PT, R212, R200, R108, 0x1f ;  /* 0x00001f6cc8d47589 */ /* 0x000ea800000e0000 */
[----:B------:R-:W3:Y:S03]  /*30f0*/  SHFL.IDX PT, R206, R200, R11, 0x1f ;  /* 0x00001f0bc8ce7589 */ /* 0x000ee600000e0000 */
[----:B------:R-:W-:Y:S01]  /*3100*/  MUFU.TANH R219, R219 ;  /* 0x000000db00db7308 */ /* 0x000fe20000002400 */
[----:B------:R-:W4:Y:S04]  /*3110*/  SHFL.IDX PT, R204, R200, R218, 0x1f ;  /* 0x00001fdac8cc7589 */ /* 0x000f2800000e0000 */
[----:B------:R-:W-:Y:S03]  /*3120*/  SHFL.IDX PT, R225, R200, R112, 0x1f ;  /* 0x00001f70c8e17589 */ /* 0x000fe600000e0000 */
[----:B------:R-:W4:Y:S01]  /*3130*/  MUFU.EX2 R102, R102 ;  /* 0x0000006600667308 */ /* 0x000f220000000800 */
[----:B------:R-:W4:Y:S01]  /*3140*/  SHFL.IDX PT, R223, R200, R110, 0x1f ;  /* 0x00001f6ec8df7589 */ /* 0x000f2200000e0000 */
[--C-:B-1----:R-:W-:Y:S01]  /*3150*/  FADD.FTZ R207, R28, -R208.reuse ;  /* 0x800000d01ccf7221 */ /* 0x102fe20000010000 */
[----:B------:R-:W-:-:S05]  /*3160*/  FADD.FTZ R208, R30, -R208 ;  /* 0x800000d01ed07221 */ /* 0x000fca0000010000 */
[----:B------:R1:W-:Y:S01]  /*3170*/  MUFU.EX2 R28, R135 ;  /* 0x00000087001c7308 */ /* 0x0003e20000000800 */
[----:B--2---:R-:W-:Y:S01]  /*3180*/  FADD.FTZ R226, R29, -R212 ;  /* 0x800000d41de27221 */ /* 0x004fe20000010000 */
[----:B------:R-:W-:Y:S01]  /*3190*/  FMUL.FTZ R207, R103, R207 ;  /* 0x000000cf67cf7220 */ /* 0x000fe20000410000 */
[--C-:B---3--:R-:W-:Y:S01]  /*31a0*/  FADD.FTZ R210, R24, -R206.reuse ;  /* 0x800000ce18d27221 */ /* 0x108fe20000010000 */
[----:B------:R-:W-:Y:S01]  /*31b0*/  FADD.FTZ R206, R26, -R206 ;  /* 0x800000ce1ace7221 */ /* 0x000fe20000010000 */
[----:B------:R-:W-:Y:S01]  /*31c0*/  FSEL R26, R173, -INF , P1 ;  /* 0xff800000ad1a7808 */ /* 0x000fe20000800000 */
[----:B-1----:R-:W-:Y:S01]  /*31d0*/  FADD.FTZ R135, R31, -R212 ;  /* 0x800000d41f877221 */ /* 0x002fe20000010000 */
[--C-:B----4-:R-:W-:Y:S01]  /*31e0*/  FADD.FTZ R209, R25, -R204.reuse ;  /* 0x800000cc19d17221 */ /* 0x110fe20000010000 */
[----:B------:R-:W1:Y:S01]  /*31f0*/  SHFL.IDX PT, R212, R200, R111, 0x1f ;  /* 0x00001f6fc8d47589 */ /* 0x000e6200000e0000 */
[----:B------:R-:W-:Y:S01]  /*3200*/  FADD.FTZ R204, R27, -R204 ;  /* 0x800000cc1bcc7221 */ /* 0x000fe20000010000 */
[----:B------:R-:W-:Y:S01]  /*3210*/  FSEL R27, R175, -INF , P2 ;  /* 0xff800000af1b7808 */ /* 0x000fe20001000000 */
[----:B------:R2:W-:Y:S01]  /*3220*/  MUFU.EX2 R30, R211 ;  /* 0x000000d3001e7308 */ /* 0x0005e20000000800 */
[----:B------:R-:W3:Y:S01]  /*3230*/  SHFL.IDX PT, R31, R14, R108, 0x1f ;  /* 0x00001f6c0e1f7589 */ /* 0x000ee200000e0000 */
[----:B------:R-:W-:Y:S01]  /*3240*/  FSEL R25, R174, -INF , P2 ;  /* 0xff800000ae197808 */ /* 0x000fe20001000000 */
[--C-:B------:R-:W-:Y:S01]  /*3250*/  FFMA.FTZ R26, R26, UR11, -R124.reuse ;  /* 0x0000000b1a1a7c23 */ /* 0x100fe2000801087c */
[----:B------:R-:W-:Y:S01]  /*3260*/  FSEL R24, R172, -INF , P1 ;  /* 0xff800000ac187808 */ /* 0x000fe20000800000 */
[----:B------:R-:W-:Y:S01]  /*3270*/  FFMA.FTZ R27, R27, UR11, -R124 ;  /* 0x0000000b1b1b7c23 */ /* 0x000fe2000801087c */
[----:B------:R-:W-:Y:S01]  /*3280*/  FSEL R124, R171, -INF , P2 ;  /* 0xff800000ab7c7808 */ /* 0x000fe20001000000 */
[----:B------:R-:W-:Y:S01]  /*3290*/  FFMA.FTZ R25, R25, UR11, -R123 ;  /* 0x0000000b19197c23 */ /* 0x000fe2000801087b */
[----:B------:R-:W-:Y:S01]  /*32a0*/  FADD.FTZ R33, R33, -R223 ;  /* 0x800000df21217221 */ /* 0x000fe20000010000 */
[----:B--2---:R2:W4:Y:S01]  /*32b0*/  SHFL.IDX PT, R211, R200, R114, 0x1f ;  /* 0x00001f72c8d37589 */ /* 0x00452200000e0000 */
[----:B------:R-:W-:Y:S01]  /*32c0*/  FFMA.FTZ R24, R24, UR11, -R123 ;  /* 0x0000000b18187c23 */ /* 0x000fe2000801087b */
[----:B------:R-:W-:Y:S01]  /*32d0*/  FSEL R123, R169, -INF , P1 ;  /* 0xff800000a97b7808 */ /* 0x000fe20000800000 */
[--C-:B------:R-:W-:Y:S01]  /*32e0*/  FFMA.FTZ R124, R124, UR11, -R224.reuse ;  /* 0x0000000b7c7c7c23 */ /* 0x100fe200080108e0 */
[----:B------:R-:W-:Y:S01]  /*32f0*/  FADD.FTZ R223, R35, -R223 ;  /* 0x800000df23df7221 */ /* 0x000fe20000010000 */
[----:B------:R3:W-:Y:S01]  /*3300*/  MUFU.EX2 R29, R122 ;  /* 0x0000007a001d7308 */ /* 0x0007e20000000800 */
[----:B------:R-:W4:Y:S01]  /*3310*/  SHFL.IDX PT, R35, R14, R111, 0x1f ;  /* 0x00001f6f0e237589 */ /* 0x000f2200000e0000 */
[----:B------:R-:W-:Y:S01]  /*3320*/  FFMA.FTZ R123, R123, UR11, -R224 ;  /* 0x0000000b7b7b7c23 */ /* 0x000fe200080108e0 */
[----:B------:R-:W-:Y:S01]  /*3330*/  FMUL.FTZ R206, R105, R206 ;  /* 0x000000ce69ce7220 */ /* 0x000fe20000410000 */
[----:B------:R-:W-:Y:S01]  /*3340*/  FMUL.FTZ R210, R113, R210 ;  /* 0x000000d271d27220 */ /* 0x000fe20000410000 */
[--C-:B--2---:R-:W-:Y:S01]  /*3350*/  FADD.FTZ R200, R32, -R225.reuse ;  /* 0x800000e120c87221 */ /* 0x104fe20000010000 */
[----:B------:R-:W-:Y:S01]  /*3360*/  FADD.FTZ R225, R34, -R225 ;  /* 0x800000e122e17221 */ /* 0x000fe20000010000 */
[--C-:B-1----:R-:W-:Y:S01]  /*3370*/  FADD.FTZ R224, R36, -R212.reuse ;  /* 0x800000d424e07221 */ /* 0x102fe20000010000 */
[----:B------:R-:W-:Y:S01]  /*3380*/  FMUL.FTZ R36, R106, R204 ;  /* 0x000000cc6a247220 */ /* 0x000fe20000410000 */
[----:B------:R-:W-:Y:S01]  /*3390*/  FFMA.FTZ R204, -R22, R22, 1 ;  /* 0x3f80000016cc7423 */ /* 0x000fe20000010116 */
[----:B------:R-:W-:Y:S01]  /*33a0*/  FMUL.FTZ R225, R94, R225 ;  /* 0x000000e15ee17220 */ /* 0x000fe20000410000 */
[----:B------:R1:W-:Y:S01]  /*33b0*/  MUFU.EX2 R22, R131 ;  /* 0x0000008300167308 */ /* 0x0003e20000000800 */
[----:B------:R-:W-:Y:S01]  /*33c0*/  SHFL.IDX PT, R34, R14, R110, 0x1f ;  /* 0x00001f6e0e227589 */ /* 0x000fe200000e0000 */
[----:B---3--:R-:W-:Y:S01]  /*33d0*/  FSEL R122, R170, -INF , P2 ;  /* 0xff800000aa7a7808 */ /* 0x008fe20001000000 */
[----:B------:R-:W-:Y:S01]  /*33e0*/  FMUL.FTZ R204, R204, R207 ;  /* 0x000000cfcccc7220 */ /* 0x000fe20000410000 */
[----:B------:R-:W-:Y:S01]  /*33f0*/  FSEL R207, R4, -INF , P2 ;  /* 0xff80000004cf7808 */ /* 0x000fe20001000000 */
[----:B------:R-:W-:Y:S01]  /*3400*/  FMUL.FTZ R33, R97, R33 ;  /* 0x0000002161217220 */ /* 0x000fe20000410000 */
[----:B------:R-:W-:Y:S01]  /*3410*/  FADD.FTZ R38, R38, -R212 ;  /* 0x800000d426267221 */ /* 0x000fe20000010000 */
[----:B------:R-:W-:Y:S01]  /*3420*/  FFMA.FTZ R122, R122, UR11, -R31 ;  /* 0x0000000b7a7a7c23 */ /* 0x000fe2000801081f */
[----:B------:R2:W-:Y:S01]  /*3430*/  MUFU.EX2 R32, R121 ;  /* 0x0000007900207308 */ /* 0x0005e20000000800 */
[----:B-1----:R-:W-:Y:S01]  /*3440*/  FFMA.FTZ R131, -R216, R216, 1 ;  /* 0x3f800000d8837423 */ /* 0x002fe200000101d8 */
[--C-:B----4-:R-:W-:Y:S01]  /*3450*/  FADD.FTZ R37, R37, -R211.reuse ;  /* 0x800000d325257221 */ /* 0x110fe20000010000 */
[----:B------:R-:W1:Y:S01]  /*3460*/  SHFL.IDX PT, R216, R13, R11, 0x1f ;  /* 0x00001f0b0dd87589 */ /* 0x000e6200000e0000 */
[----:B------:R-:W-:Y:S01]  /*3470*/  FADD.FTZ R39, R39, -R211 ;  /* 0x800000d327277221 */ /* 0x000fe20000010000 */
[----:B------:R-:W-:Y:S01]  /*3480*/  FMUL.FTZ R131, R131, R225 ;  /* 0x000000e183837220 */ /* 0x000fe20000410000 */
[----:B------:R-:W-:Y:S01]  /*3490*/  FFMA.FTZ R207, R207, UR11, -R35 ;  /* 0x0000000bcfcf7c23 */ /* 0x000fe20008010823 */
[----:B------:R-:W3:Y:S01]  /*34a0*/  SHFL.IDX PT, R225, R13, R108, 0x1f ;  /* 0x00001f6c0de17589 */ /* 0x000ee200000e0000 */
[----:B------:R-:W-:Y:S01]  /*34b0*/  MUFU.EX2 R96, R96 ;  /* 0x0000006000607308 */ /* 0x000fe20000000800 */
[----:B--2---:R-:W-:Y:S01]  /*34c0*/  FSEL R121, R168, -INF , P1 ;  /* 0xff800000a8797808 */ /* 0x004fe20000800000 */
[----:B------:R-:W-:Y:S01]  /*34d0*/  FMUL.FTZ R223, R95, R223 ;  /* 0x000000df5fdf7220 */ /* 0x000fe20000410000 */
[----:B------:R-:W2:Y:S01]  /*34e0*/  SHFL.IDX PT, R211, R14, R112, 0x1f ;  /* 0x00001f700ed37589 */ /* 0x000ea200000e0000 */
[----:B------:R-:W-:Y:S01]  /*34f0*/  FSEL R212, R10, -INF , P2 ;  /* 0xff8000000ad47808 */ /* 0x000fe20001000000 */
[----:B------:R-:W-:Y:S01]  /*3500*/  FMUL.FTZ R209, R107, R209 ;  /* 0x000000d16bd17220 */ /* 0x000fe20000410000 */
[----:B------:R-:W-:Y:S01]  /*3510*/  FFMA.FTZ R121, R121, UR11, -R31 ;  /* 0x0000000b79797c23 */ /* 0x000fe2000801081f */
[----:B------:R-:W-:Y:S01]  /*3520*/  FMUL.FTZ R224, R92, R224 ;  /* 0x000000e05ce07220 */ /* 0x000fe20000410000 */
[----:B------:R4:W-:Y:S01]  /*3530*/  MUFU.EX2 R31, R129 ;  /* 0x00000081001f7308 */ /* 0x0009e20000000800 */
[----:B------:R-:W-:-:S07]  /*3540*/  FMUL.FTZ R135, R102, R135 ;  /* 0x0000008766877220 */ /* 0x000fce0000410000 */
[----:B------:R-:W2:Y:S01]  /*3550*/  MUFU.EX2 R90, R90 ;  /* 0x0000005a005a7308 */ /* 0x000ea20000000800 */
[----:B----4-:R-:W-:Y:S01]  /*3560*/  FFMA.FTZ R129, -R18, R18, 1 ;  /* 0x3f80000012817423 */ /* 0x010fe20000010112 */
[--C-:B-1----:R-:W-:Y:S01]  /*3570*/  FADD.FTZ R40, R40, -R216.reuse ;  /* 0x800000d828287221 */ /* 0x102fe20000010000 */
[----:B------:R-:W-:Y:S02]  /*3580*/  FADD.FTZ R42, R42, -R216 ;  /* 0x800000d82a2a7221 */ /* 0x000fe40000010000 */
[----:B------:R-:W-:Y:S01]  /*3590*/  FMUL.FTZ R129, R129, R210 ;  /* 0x000000d281817220 */ /* 0x000fe20000410000 */
[----:B------:R-:W-:Y:S01]  /*35a0*/  FSEL R210, R8, -INF , P2 ;  /* 0xff80000008d27808 */ /* 0x000fe20001000000 */
[----:B---3--:R-:W-:Y:S01]  /*35b0*/  FADD.FTZ R216, R45, -R225 ;  /* 0x800000e12dd87221 */ /* 0x008fe20000010000 */
[----:B------:R1:W-:Y:S01]  /*35c0*/  MUFU.EX2 R18, R134 ;  /* 0x0000008600127308 */ /* 0x0003e20000000800 */
[----:B------:R-:W-:Y:S01]  /*35d0*/  LDS R45, [R16+0x400] ;  /* 0x00040000102d7984 */ /* 0x000fe20000000800 */
[----:B------:R-:W-:Y:S01]  /*35e0*/  FMUL.FTZ R42, R23, R42 ;  /* 0x0000002a172a7220 */ /* 0x000fe20000410000 */
[----:B------:R-:W-:Y:S01]  /*35f0*/  FFMA.FTZ R210, R210, UR11, -R34 ;  /* 0x0000000bd2d27c23 */ /* 0x000fe20008010822 */
[----:B--2---:R-:W-:Y:S01]  /*3600*/  FFMA.FTZ R212, R212, UR11, -R211 ;  /* 0x0000000bd4d47c23 */ /* 0x004fe200080108d3 */
[----:B------:R-:W-:-:S03]  /*3610*/  FADD.FTZ R47, R47, -R225 ;  /* 0x800000e12f2f7221 */ /* 0x000fc60000010000 */
[----:B------:R-:W2:Y:S01]  /*3620*/  MUFU.EX2 R93, R93 ;  /* 0x0000005d005d7308 */ /* 0x000ea20000000800 */
[----:B-1----:R-:W-:Y:S01]  /*3630*/  FFMA.FTZ R134, -R19, R19, 1 ;  /* 0x3f80000013867423 */ /* 0x002fe20000010113 */
[----:B------:R-:W-:-:S03]  /*3640*/  FMUL.FTZ R38, R90, R38 ;  /* 0x000000265a267220 */ /* 0x000fc60000410000 */
[----:B------:R-:W-:Y:S01]  /*3650*/  FMUL.FTZ R134, R134, R209 ;  /* 0x000000d186867220 */ /* 0x000fe20000410000 */
[----:B------:R-:W-:Y:S02]  /*3660*/  FSEL R209, R3, -INF , P2 ;  /* 0xff80000003d17808 */ /* 0x000fe40001000000 */
[----:B------:R1:W-:Y:S08]  /*3670*/  MUFU.EX2 R19, R132 ;  /* 0x0000008400137308 */ /* 0x0003f00000000800 */
[----:B------:R-:W-:Y:S01]  /*3680*/  MUFU.EX2 R88, R88 ;  /* 0x0000005800587308 */ /* 0x000fe20000000800 */
[----:B-1----:R-:W-:Y:S01]  /*3690*/  FMUL.FTZ R132, R20, R206 ;  /* 0x000000ce14847220 */ /* 0x002fe20000410000 */
[----:B------:R-:W-:Y:S01]  /*36a0*/  FSEL R206, R6, -INF , P1 ;  /* 0xff80000006ce7808 */ /* 0x000fe20000800000 */
[----:B------:R1:W3:Y:S01]  /*36b0*/  SHFL.IDX PT, R20, R14, R114, 0x1f ;  /* 0x00001f720e147589 */ /* 0x0002e200000e0000 */
[----:B--2---:R-:W-:-:S03]  /*36c0*/  FMUL.FTZ R37, R93, R37 ;  /* 0x000000255d257220 */ /* 0x004fc60000410000 */
[----:B------:R-:W-:Y:S01]  /*36d0*/  FFMA.FTZ R206, R206, UR11, -R34 ;  /* 0x0000000bcece7c23 */ /* 0x000fe20008010822 */
[----:B------:R-:W2:Y:S08]  /*36e0*/  MUFU.EX2 R91, R91 ;  /* 0x0000005b005b7308 */ /* 0x000eb00000000800 */
[----:B-1----:R1:W-:Y:S08]  /*36f0*/  MUFU.EX2 R14, R202 ;  /* 0x000000ca000e7308 */ /* 0x0023f00000000800 */
[----:B------:R4:W-:Y:S01]  /*3700*/  MUFU.EX2 R34, R133 ;  /* 0x0000008500227308 */ /* 0x0009e20000000800 */
[----:B-1----:R-:W-:Y:S01]  /*3710*/  FMUL.FTZ R202, R21, R36 ;  /* 0x0000002415ca7220 */ /* 0x002fe20000410000 */
[----:B------:R-:W-:Y:S01]  /*3720*/  FSEL R21, R7, -INF , P1 ;  /* 0xff80000007157808 */ /* 0x000fe20000800000 */
[----:B---3--:R-:W-:Y:S01]  /*3730*/  FFMA.FTZ R209, R209, UR11, -R20 ;  /* 0x0000000bd1d17c23 */ /* 0x008fe20008010814 */
[----:B--2---:R-:W-:-:S03]  /*3740*/  FMUL.FTZ R39, R91, R39 ;  /* 0x000000275b277220 */ /* 0x004fc60000410000 */
[----:B------:R-:W-:Y:S01]  /*3750*/  FFMA.FTZ R211, R21, UR11, -R211 ;  /* 0x0000000b15d37c23 */ /* 0x000fe200080108d3 */
[----:B------:R1:W-:Y:S01]  /*3760*/  MUFU.EX2 R36, R205 ;  /* 0x000000cd00247308 */ /* 0x0003e20000000800 */
[----:B----4-:R-:W-:Y:S01]  /*3770*/  FFMA.FTZ R133, -R217, R217, 1 ;  /* 0x3f800000d9857423 */ /* 0x010fe200000101d9 */
[----:B------:R-:W-:Y:S01]  /*3780*/  FSEL R21, R219, -INF , P1 ;  /* 0xff800000db157808 */ /* 0x000fe20000800000 */
[----:B------:R-:W2:Y:S02]  /*3790*/  SHFL.IDX PT, R217, R13, R218, 0x1f ;  /* 0x00001fda0dd97589 */ /* 0x000ea400000e0000 */
[----:B------:R-:W-:-:S03]  /*37a0*/  FMUL.FTZ R133, R133, R33 ;  /* 0x0000002185857220 */ /* 0x000fc60000410000 */
[----:B------:R3:W-:Y:S01]  /*37b0*/  MUFU.EX2 R33, R128 ;  /* 0x0000008000217308 */ /* 0x0007e20000000800 */
[----:B-1----:R-:W-:-:S05]  /*37c0*/  FSEL R205, R0, -INF , P1 ;  /* 0xff80000000cd7808 */ /* 0x002fca0000800000 */
[----:B------:R-:W-:Y:S01]  /*37d0*/  FFMA.FTZ R205, R205, UR11, -R35 ;  /* 0x0000000bcdcd7c23 */ /* 0x000fe20008010823 */
[----:B------:R-:W-:Y:S01]  /*37e0*/  FMUL.FTZ R35, R101, R208 ;  /* 0x000000d065237220 */ /* 0x000fe20000410000 */
[----:B------:R-:W-:Y:S01]  /*37f0*/  FFMA.FTZ R208, R21, UR11, -R20 ;  /* 0x0000000b15d07c23 */ /* 0x000fe20008010814 */
[----:B---3--:R-:W-:Y:S01]  /*3800*/  FFMA.FTZ R128, -R222, R222, 1 ;  /* 0x3f800000de807423 */ /* 0x008fe200000101de */
[----:B------:R-:W-:Y:S01]  /*3810*/  FMUL.FTZ R20, R96, R200 ;  /* 0x000000c860147220 */ /* 0x000fe20000410000 */
[----:B------:R-:W-:Y:S01]  /*3820*/  FMUL.FTZ R201, R201, R35 ;  /* 0x00000023c9c97220 */ /* 0x000fe20000410000 */
[----:B------:R-:W1:Y:S01]  /*3830*/  SHFL.IDX PT, R222, R13, R114, 0x1f ;  /* 0x00001f720dde7589 */ /* 0x000e6200000e0000 */
[----:B------:R3:W-:Y:S01]  /*3840*/  MUFU.EX2 R35, R130 ;  /* 0x0000008200237308 */ /* 0x0007e20000000800 */
[----:B------:R-:W-:Y:S01]  /*3850*/  FMUL.FTZ R128, R128, R224 ;  /* 0x000000e080807220 */ /* 0x000fe20000410000 */
[----:B------:R-:W-:Y:S01]  /*3860*/  FMUL.FTZ R200, R221, R135 ;  /* 0x00000087ddc87220 */ /* 0x000fe20000410000 */
[----:B------:R-:W4:Y:S01]  /*3870*/  SHFL.IDX PT, R224, R13, R110, 0x1f ;  /* 0x00001f6e0de07589 */ /* 0x000f2200000e0000 */
[----:B------:R-:W-:Y:S01]  /*3880*/  FMUL.FTZ R135, R220, R20 ;  /* 0x00000014dc877220 */ /* 0x000fe20000410000 */
[----:B--2---:R-:W-:-:S02]  /*3890*/  FADD.FTZ R41, R41, -R217 ;  /* 0x800000d929297221 */ /* 0x004fc40000010000 */
[----:B------:R-:W2:Y:S01]  /*38a0*/  SHFL.IDX PT, R220, R13, R109, 0x1f ;  /* 0x00001f6d0ddc7589 */ /* 0x000ea200000e0000 */
[----:B------:R-:W4:Y:S01]  /*38b0*/  MUFU.EX2 R100, R100 ;  /* 0x0000006400647308 */ /* 0x000f220000000800 */
[----:B---3--:R-:W-:Y:S01]  /*38c0*/  FFMA.FTZ R130, -R228, R228, 1 ;  /* 0x3f800000e4827423 */ /* 0x008fe200000101e4 */
[----:B------:R-:W-:Y:S01]  /*38d0*/  FADD.FTZ R43, R43, -R217 ;  /* 0x800000d92b2b7221 */ /* 0x000fe20000010000 */
[----:B------:R-:W-:Y:S01]  /*38e0*/  SHFL.IDX PT, R221, R13, R111, 0x1f ;  /* 0x00001f6f0ddd7589 */ /* 0x000fe200000e0000 */
[----:B------:R-:W-:Y:S01]  /*38f0*/  FMUL.FTZ R41, R88, R41 ;  /* 0x0000002958297220 */ /* 0x000fe20000410000 */
[----:B------:R-:W-:Y:S02]  /*3900*/  FMUL.FTZ R130, R130, R223 ;  /* 0x000000df82827220 */ /* 0x000fe40000410000 */
[----:B------:R-:W3:Y:S01]  /*3910*/  SHFL.IDX PT, R223, R13, R112, 0x1f ;  /* 0x00001f700ddf7589 */ /* 0x000ee200000e0000 */
[----:B------:R-:W-:Y:S01]  /*3920*/  MUFU.EX2 R98, R98 ;  /* 0x0000006200627308 */ /* 0x000fe20000000800 */
[----:B-1----:R-:W-:-:S07]  /*3930*/  FADD.FTZ R53, R53, -R222 ;  /* 0x800000de35357221 */ /* 0x002fce0000010000 */
[----:B------:R-:W1:Y:S01]  /*3940*/  MUFU.EX2 R99, R99 ;  /* 0x0000006300637308 */ /* 0x000e620000000800 */
[----:B------:R-:W-:Y:S01]  /*3950*/  FADD.FTZ R222, R55, -R222 ;  /* 0x800000de37de7221 */ /* 0x000fe20000010000 */
[--C-:B----4-:R-:W-:Y:S01]  /*3960*/  FADD.FTZ R49, R49, -R224.reuse ;  /* 0x800000e031317221 */ /* 0x110fe20000010000 */
[----:B------:R-:W-:Y:S01]  /*3970*/  FFMA.FTZ R55, -R198, R198, 1 ;  /* 0x3f800000c6377423 */ /* 0x000fe200000101c6 */
[----:B------:R-:W-:Y:S01]  /*3980*/  FADD.FTZ R224, R51, -R224 ;  /* 0x800000e033e07221 */ /* 0x000fe20000010000 */
[----:B------:R-:W-:Y:S01]  /*3990*/  FMUL.FTZ R43, R100, R43 ;  /* 0x0000002b642b7220 */ /* 0x000fe20000410000 */
[----:B--2---:R-:W-:Y:S02]  /*39a0*/  FADD.FTZ R44, R44, -R220 ;  /* 0x800000dc2c2c7221 */ /* 0x004fe40000010000 */
[----:B------:R-:W2:Y:S01]  /*39b0*/  MUFU.EX2 R89, R89 ;  /* 0x0000005900597308 */ /* 0x000ea20000000800 */
[----:B------:R-:W-:-:S07]  /*39c0*/  FMUL.FTZ R49, R32, R49 ;  /* 0x0000003120317220 */ /* 0x000fce0000410000 */
[----:B------:R4:W-:Y:S01]  /*39d0*/  MUFU.EX2 R20, R127 ;  /* 0x0000007f00147308 */ /* 0x0009e20000000800 */
[--C-:B---3--:R-:W-:Y:S01]  /*39e0*/  FADD.FTZ R48, R48, -R223.reuse ;  /* 0x800000df30307221 */ /* 0x108fe20000010000 */
[----:B------:R-:W-:Y:S01]  /*39f0*/  FFMA.FTZ R51, -R237, R237, 1 ;  /* 0x3f800000ed337423 */ /* 0x000fe200000101ed */
[----:B------:R-:W-:Y:S01]  /*3a00*/  FADD.FTZ R50, R50, -R223 ;  /* 0x800000df32327221 */ /* 0x000fe20000010000 */
[----:B------:R-:W-:Y:S01]  /*3a10*/  FFMA.FTZ R217, -R199, R199, 1 ;  /* 0x3f800000c7d97423 */ /* 0x000fe200000101c7 */
[----:B------:R-:W-:Y:S01]  /*3a20*/  FMUL.FTZ R48, R30, R48 ;  /* 0x000000301e307220 */ /* 0x000fe20000410000 */
[----:B------:R-:W-:Y:S01]  /*3a30*/  FADD.FTZ R46, R46, -R220 ;  /* 0x800000dc2e2e7221 */ /* 0x000fe20000010000 */
[--C-:B------:R-:W-:Y:S01]  /*3a40*/  FADD.FTZ R52, R52, -R221.reuse ;  /* 0x800000dd34347221 */ /* 0x100fe20000010000 */
[----:B------:R3:W-:Y:S01]  /*3a50*/  MUFU.EX2 R13, R126 ;  /* 0x0000007e000d7308 */ /* 0x0007e20000000800 */
[----:B----4-:R-:W-:Y:S01]  /*3a60*/  FFMA.FTZ R127, -R230, R230, 1 ;  /* 0x3f800000e67f7423 */ /* 0x010fe200000101e6 */
[----:B------:R-:W-:Y:S01]  /*3a70*/  FMUL.FTZ R55, R55, R48 ;  /* 0x0000003037377220 */ /* 0x000fe20000410000 */
[----:B------:R-:W-:Y:S01]  /*3a80*/  FMUL.FTZ R51, R51, R49 ;  /* 0x0000003133337220 */ /* 0x000fe20000410000 */
[----:B------:R-:W-:Y:S01]  /*3a90*/  SHFL.IDX PT, R223, R45, R108, 0x1f ;  /* 0x00001f6c2ddf7589 */ /* 0x000fe200000e0000 */
[----:B------:R-:W-:Y:S01]  /*3aa0*/  FMUL.FTZ R127, R127, R37 ;  /* 0x000000257f7f7220 */ /* 0x000fe20000410000 */
[----:B-1----:R-:W-:Y:S01]  /*3ab0*/  FMUL.FTZ R44, R99, R44 ;  /* 0x0000002c632c7220 */ /* 0x002fe20000410000 */
[----:B--2---:R-:W-:Y:S01]  /*3ac0*/  FMUL.FTZ R40, R89, R40 ;  /* 0x0000002859287220 */ /* 0x004fe20000410000 */
[----:B------:R1:W-:Y:S01]  /*3ad0*/  MUFU.EX2 R37, R215 ;  /* 0x000000d700257308 */ /* 0x0003e20000000800 */
[----:B---3--:R-:W-:Y:S01]  /*3ae0*/  FFMA.FTZ R126, -R229, R229, 1 ;  /* 0x3f800000e57e7423 */ /* 0x008fe200000101e5 */
[----:B------:R-:W2:Y:S01]  /*3af0*/  SHFL.IDX PT, R48, R45, R109, 0x1f ;  /* 0x00001f6d2d307589 */ /* 0x000ea200000e0000 */
[----:B------:R-:W-:-:S02]  /*3b00*/  FADD.FTZ R221, R54, -R221 ;  /* 0x800000dd36dd7221 */ /* 0x000fc40000010000 */
[----:B------:R-:W-:-:S03]  /*3b10*/  FMUL.FTZ R126, R126, R38 ;  /* 0x000000267e7e7220 */ /* 0x000fc60000410000 */
[----:B------:R3:W-:Y:S01]  /*3b20*/  MUFU.EX2 R38, R213 ;  /* 0x000000d500267308 */ /* 0x0007e20000000800 */
[----:B-1----:R-:W-:Y:S01]  /*3b30*/  FFMA.FTZ R215, -R236, R236, 1 ;  /* 0x3f800000ecd77423 */ /* 0x002fe200000101ec */
[----:B------:R-:W1:Y:S03]  /*3b40*/  SHFL.IDX PT, R49, R45, R111, 0x1f ;  /* 0x00001f6f2d317589 */ /* 0x000e6600000e0000 */
[----:B------:R-:W-:Y:S01]  /*3b50*/  FMUL.FTZ R215, R215, R41 ;  /* 0x00000029d7d77220 */ /* 0x000fe20000410000 */
[----:B------:R-:W-:Y:S02]  /*3b60*/  FFMA.FTZ R41, -R12, R12, 1 ;  /* 0x3f8000000c297423 */ /* 0x000fe4000001010c */
[----:B------:R4:W-:Y:S01]  /*3b70*/  MUFU.EX2 R21, R125 ;  /* 0x0000007d00157308 */ /* 0x0009e20000000800 */
[----:B---3--:R-:W-:Y:S01]  /*3b80*/  FFMA.FTZ R213, -R235, R235, 1 ;  /* 0x3f800000ebd57423 */ /* 0x008fe200000101eb */
[----:B------:R-:W-:Y:S01]  /*3b90*/  FMUL.FTZ R46, R17, R46 ;  /* 0x0000002e112e7220 */ /* 0x000fe20000410000 */
[----:B------:R-:W-:Y:S01]  /*3ba0*/  FMUL.FTZ R47, R28, R47 ;  /* 0x0000002f1c2f7220 */ /* 0x000fe20000410000 */
[----:B------:R-:W-:Y:S01]  /*3bb0*/  FMUL.FTZ R224, R31, R224 ;  /* 0x000000e01fe07220 */ /* 0x000fe20000410000 */
[----:B------:R-:W-:Y:S01]  /*3bc0*/  FMUL.FTZ R213, R213, R42 ;  /* 0x0000002ad5d57220 */ /* 0x000fe20000410000 */
[----:B------:R-:W-:Y:S01]  /*3bd0*/  FMUL.FTZ R42, R98, R216 ;  /* 0x000000d8622a7220 */ /* 0x000fe20000410000 */
[----:B------:R-:W-:Y:S01]  /*3be0*/  FFMA.FTZ R234, -R234, R234, 1 ;  /* 0x3f800000eaea7423 */ /* 0x000fe200000101ea */
[----:B------:R-:W-:Y:S01]  /*3bf0*/  FFMA.FTZ R54, -R195, R195, 1 ;  /* 0x3f800000c3367423 */ /* 0x000fe200000101c3 */
[----:B----4-:R-:W-:Y:S01]  /*3c00*/  FMUL.FTZ R125, R227, R39 ;  /* 0x00000027e37d7220 */ /* 0x010fe20000410000 */
[----:B------:R-:W-:Y:S01]  /*3c10*/  FMUL.FTZ R217, R217, R42 ;  /* 0x0000002ad9d97220 */ /* 0x000fe20000410000 */
[----:B------:R3:W-:Y:S01]  /*3c20*/  MUFU.EX2 R39, R120 ;  /* 0x0000007800277308 */ /* 0x0007e20000000800 */
[----:B------:R-:W-:Y:S01]  /*3c30*/  FMUL.FTZ R216, R41, R44 ;  /* 0x0000002c29d87220 */ /* 0x000fe20000410000 */
[----:B------:R-:W-:Y:S01]  /*3c40*/  FFMA.FTZ R42, -R197, R197, 1 ;  /* 0x3f800000c52a7423 */ /* 0x000fe200000101c5 */
[----:B------:R-:W-:Y:S01]  /*3c50*/  FMUL.FTZ R44, R18, R52 ;  /* 0x00000034122c7220 */ /* 0x000fe20000410000 */
[----:B------:R-:W-:Y:S04]  /*3c60*/  SHFL.IDX PT, R220, R45, R110, 0x1f ;  /* 0x00001f6e2ddc7589 */ /* 0x000fe800000e0000 */
[----:B------:R4:W1:Y:S01]  /*3c70*/  MUFU.EX2 R16, R214 ;  /* 0x000000d600107308 */ /* 0x0008620000000800 */
[----:B---3--:R-:W-:Y:S01]  /*3c80*/  FMUL.FTZ R120, R231, R43 ;  /* 0x0000002be7787220 */ /* 0x008fe20000410000 */
[----:B------:R-:W-:Y:S01]  /*3c90*/  FFMA.FTZ R43, -R196, R196, 1 ;  /* 0x3f800000c42b7423 */ /* 0x000fe200000101c4 */
[----:B------:R-:W-:Y:S01]  /*3ca0*/  FMUL.FTZ R54, R54, R44 ;  /* 0x0000002c36367220 */ /* 0x000fe20000410000 */
[----:B------:R-:W-:Y:S01]  /*3cb0*/  FMUL.FTZ R225, R14, R53 ;  /* 0x000000350ee17220 */ /* 0x000fe20000410000 */
[----:B------:R-:W-:Y:S01]  /*3cc0*/  FMUL.FTZ R222, R36, R222 ;  /* 0x000000de24de7220 */ /* 0x000fe20000410000 */
[----:B------:R-:W-:Y:S01]  /*3cd0*/  FMUL.FTZ R52, R43, R224 ;  /* 0x000000e02b347220 */ /* 0x000fe20000410000 */
[----:B--2---:R-:W-:Y:S01]  /*3ce0*/  FADD.FTZ R60, R60, -R48 ;  /* 0x800000303c3c7221 */ /* 0x004fe20000010000 */
[----:B------:R2:W-:Y:S01]  /*3cf0*/  MUFU.EX2 R41, R118 ;  /* 0x0000007600297308 */ /* 0x0005e20000000800 */
[----:B----4-:R-:W-:Y:S01]  /*3d00*/  FMUL.FTZ R214, R232, R40 ;  /* 0x00000028e8d67220 */ /* 0x010fe20000410000 */
[----:B------:R-:W-:Y:S01]  /*3d10*/  FMUL.FTZ R224, R19, R221 ;  /* 0x000000dd13e07220 */ /* 0x000fe20000410000 */
[----:B------:R-:W3:Y:S05]  /*3d20*/  LDL.LU R12, [R1+0xb4] ;  /* 0x0000b400010c7983 */ /* 0x000eea0000300800 */
[----:B------:R4:W-:Y:S01]  /*3d30*/  MUFU.EX2 R40, R119 ;  /* 0x0000007700287308 */ /* 0x0009e20000000800 */
[----:B--2---:R-:W-:Y:S01]  /*3d40*/  FMUL.FTZ R118, R42, R47 ;  /* 0x0000002f2a767220 */ /* 0x004fe20000410000 */
[----:B------:R-:W-:Y:S01]  /*3d50*/  FFMA.FTZ R221, -R192, R192, 1 ;  /* 0x3f800000c0dd7423 */ /* 0x000fe200000101c0 */
[----:B------:R-:W2:Y:S05]  /*3d60*/  SHFL.IDX PT, R47, R45, R218, 0x1f ;  /* 0x00001fda2d2f7589 */ /* 0x000eaa00000e0000 */
[----:B------:R1:W-:Y:S01]  /*3d70*/  MUFU.EX2 R43, R116 ;  /* 0x00000074002b7308 */ /* 0x0003e20000000800 */
[----:B----4-:R-:W-:-:S07]  /*3d80*/  FMUL.FTZ R119, R234, R46 ;  /* 0x0000002eea777220 */ /* 0x010fce0000410000 */
[----:B------:R4:W-:Y:S01]  /*3d90*/  MUFU.EX2 R44, R115 ;  /* 0x00000073002c7308 */ /* 0x0009e20000000800 */
[----:B------:R-:W-:Y:S04]  /*3da0*/  SHFL.IDX PT, R46, R45, R11, 0x1f ;  /* 0x00001f0b2d2e7589 */ /* 0x000fe800000e0000 */
[----:B-1----:R-:W1:Y:S03]  /*3db0*/  SHFL.IDX PT, R116, R45, R112, 0x1f ;  /* 0x00001f702d747589 */ /* 0x002e6600000e0000 */
[----:B------:R2:W-:Y:S01]  /*3dc0*/  MUFU.EX2 R42, R117 ;  /* 0x00000075002a7308 */ /* 0x0005e20000000800 */
[----:B----4-:R-:W-:Y:S01]  /*3dd0*/  FFMA.FTZ R115, -R193, R193, 1 ;  /* 0x3f800000c1737423 */ /* 0x010fe200000101c1 */
[----:B------:R-:W-:Y:S01]  /*3de0*/  FADD.FTZ R48, R62, -R48 ;  /* 0x800000303e307221 */ /* 0x000fe20000010000 */
[----:B------:R4:W5:Y:S05]  /*3df0*/  LDL.LU R199, [R1+0xb0] ;  /* 0x0000b00001c77983 */ /* 0x00096a0000300800 */
[----:B------:R-:W4:Y:S01]  /*3e00*/  MUFU.EX2 R104, R104 ;  /* 0x0000006800687308 */ /* 0x000f220000000800 */
[----:B--2---:R2:W4:Y:S01]  /*3e10*/  SHFL.IDX PT, R117, R45, R114, 0x1f ;  /* 0x00001f722d757589 */ /* 0x00452200000e0000 */
[----:B------:R-:W-:Y:S01]  /*3e20*/  FMUL.FTZ R53, R115, R224 ;  /* 0x000000e073357220 */ /* 0x000fe20000410000 */
[----:B------:R-:W-:Y:S01]  /*3e30*/  FADD.FTZ R62, R70, -R49 ;  /* 0x80000031463e7221 */ /* 0x000fe20000010000 */
[--C-:B------:R-:W-:Y:S01]  /*3e40*/  FADD.FTZ R59, R59, -R47.reuse ;  /* 0x8000002f3b3b7221 */ /* 0x100fe20000010000 */
[----:B------:R1:W5:Y:S02]  /*3e50*/  LDL.LU R198, [R1+0xac] ;  /* 0x0000ac0001c67983 */ /* 0x0003640000300800 */
[----:B-1----:R-:W-:Y:S01]  /*3e60*/  FADD.FTZ R64, R64, -R116 ;  /* 0x8000007440407221 */ /* 0x002fe20000010000 */
[----:B--2---:R-:W-:Y:S01]  /*3e70*/  FFMA.FTZ R45, -R194, R194, 1 ;  /* 0x3f800000c22d7423 */ /* 0x004fe200000101c2 */
[--C-:B------:R-:W-:Y:S01]  /*3e80*/  FADD.FTZ R58, R58, -R46.reuse ;  /* 0x8000002e3a3a7221 */ /* 0x100fe20000010000 */
[----:B------:R1:W5:Y:S01]  /*3e90*/  LDL.LU R197, [R1+0xa8] ;  /* 0x0000a80001c57983 */ /* 0x0003620000300800 */
[----:B------:R-:W-:Y:S01]  /*3ea0*/  FADD.FTZ R56, R56, -R46 ;  /* 0x8000002e38387221 */ /* 0x000fe20000010000 */
[----:B------:R-:W-:Y:S01]  /*3eb0*/  FMUL.FTZ R115, R45, R225 ;  /* 0x000000e12d737220 */ /* 0x000fe20000410000 */
[----:B------:R-:W-:Y:S01]  /*3ec0*/  FADD.FTZ R57, R57, -R47 ;  /* 0x8000002f39397221 */ /* 0x000fe20000010000 */
[----:B------:R2:W1:Y:S01]  /*3ed0*/  MUFU.EX2 R45, R27 ;  /* 0x0000001b002d7308 */ /* 0x0004620000000800 */
[----:B------:R-:W-:Y:S01]  /*3ee0*/  FMUL.FTZ R64, R16, R64 ;  /* 0x0000004010407220 */ /* 0x000fe20000410000 */
[----:B------:R-:W-:Y:S01]  /*3ef0*/  FADD.FTZ R116, R66, -R116 ;  /* 0x8000007442747221 */ /* 0x000fe20000010000 */
[----:B------:R1:W5:Y:S01]  /*3f00*/  LDL.LU R196, [R1+0xa4] ;  /* 0x0000a40001c47983 */ /* 0x0003620000300800 */
[----:B------:R-:W-:Y:S01]  /*3f10*/  FMUL.FTZ R48, R13, R48 ;  /* 0x000000300d307220 */ /* 0x000fe20000410000 */
[--C-:B------:R-:W-:Y:S01]  /*3f20*/  FADD.FTZ R63, R63, -R223.reuse ;  /* 0x800000df3f3f7221 */ /* 0x100fe20000010000 */
[----:B------:R-:W-:Y:S01]  /*3f30*/  FADD.FTZ R67, R67, -R220 ;  /* 0x800000dc43437221 */ /* 0x000fe20000010000 */
[----:B------:R-:W-:Y:S01]  /*3f40*/  FMUL.FTZ R60, R20, R60 ;  /* 0x0000003c143c7220 */ /* 0x000fe20000410000 */
[----:B------:R-:W-:Y:S01]  /*3f50*/  MUFU.EX2 R124, R124 ;  /* 0x0000007c007c7308 */ /* 0x000fe20000000800 */
[----:B--2---:R-:W-:Y:S01]  /*3f60*/  FMUL.FTZ R27, R221, R222 ;  /* 0x000000dedd1b7220 */ /* 0x004fe20000410000 */
[----:B------:R-:W-:Y:S01]  /*3f70*/  FADD.FTZ R221, R61, -R223 ;  /* 0x800000df3ddd7221 */ /* 0x000fe20000010000 */
[----:B------:R-:W-:Y:S01]  /*3f80*/  FADD.FTZ R61, R68, -R49 ;  /* 0x80000031443d7221 */ /* 0x000fe20000010000 */
[--C-:B----4-:R-:W-:Y:S01]  /*3f90*/  FADD.FTZ R66, R69, -R117.reuse ;  /* 0x8000007545427221 */ /* 0x110fe20000010000 */
[----:B------:R2:W4:Y:S01]  /*3fa0*/  LDS R49, [R15+0x400] ;  /* 0x000400000f317984 */ /* 0x0005220000000800 */
[----:B------:R-:W-:Y:S01]  /*3fb0*/  FMUL.FTZ R59, R33, R59 ;  /* 0x0000003b213b7220 */ /* 0x000fe20000410000 */
[----:B------:R-:W-:Y:S01]  /*3fc0*/  FMUL.FTZ R58, R22, R58 ;  /* 0x0000003a163a7220 */ /* 0x000fe20000410000 */
[----:B------:R1:W-:Y:S01]  /*3fd0*/  MUFU.EX2 R46, R26 ;  /* 0x0000001a002e7308 */ /* 0x0003e20000000800 */
[----:B------:R1:W5:Y:S01]  /*3fe0*/  LDL.LU R195, [R1+0xa0] ;  /* 0x0000a00001c37983 */ /* 0x0003620000300800 */
[----:B------:R-:W-:-:S06]  /*3ff0*/  FADD.FTZ R117, R71, -R117 ;  /* 0x8000007547757221 */ /* 0x000fcc0000010000 */
[----:B------:R-:W-:Y:S01]  /*4000*/  MUFU.EX2 R121, R121 ;  /* 0x0000007900797308 */ /* 0x000fe20000000800 */
[----:B------:R-:W-:Y:S01]  /*4010*/  FFMA.FTZ R69, -R188, R188, 1 ;  /* 0x3f800000bc457423 */ /* 0x000fe200000101bc */
[----:B------:R1:W5:Y:S06]  /*4020*/  LDL.LU R194, [R1+0x9c] ;  /* 0x00009c0001c27983 */ /* 0x00036c0000300800 */
[----:B------:R-:W-:Y:S08]  /*4030*/  MUFU.EX2 R123, R123 ;  /* 0x0000007b007b7308 */ /* 0x000ff00000000800 */
[----:B------:R-:W-:Y:S08]  /*4040*/  MUFU.EX2 R206, R206 ;  /* 0x000000ce00ce7308 */ /* 0x000ff00000000800 */
[----:B------:R-:W-:Y:S08]  /*4050*/  MUFU.EX2 R207, R207 ;  /* 0x000000cf00cf7308 */ /* 0x000ff00000000800 */
[----:B------:R-:W-:Y:S08]  /*4060*/  MUFU.EX2 R210, R210 ;  /* 0x000000d200d27308 */ /* 0x000ff00000000800 */
[----:B------:R-:W-:Y:S08]  /*4070*/  MUFU.EX2 R122, R122 ;  /* 0x0000007a007a7308 */ /* 0x000ff00000000800 */
[----:B------:R-:W-:Y:S08]  /*4080*/  MUFU.EX2 R205, R205 ;  /* 0x000000cd00cd7308 */ /* 0x000ff00000000800 */
[----:B------:R-:W-:Y:S08]  /*4090*/  MUFU.EX2 R209, R209 ;  /* 0x000000d100d17308 */ /* 0x000ff00000000800 */
[----:B------:R-:W-:Y:S01]  /*40a0*/  MUFU.EX2 R208, R208 ;  /* 0x000000d000d07308 */ /* 0x000fe20000000800 */
[----:B------:R-:W-:Y:S01]  /*40b0*/  FFMA.FTZ R233, -R233, R233, 1 ;  /* 0x3f800000e9e97423 */ /* 0x000fe200000101e9 */
[----:B------:R-:W-:Y:S01]  /*40c0*/  FMUL.FTZ R50, R29, R50 ;  /* 0x000000321d327220 */ /* 0x000fe20000410000 */
[----:B------:R-:W-:-:S05]  /*40d0*/  FMUL.FTZ R226, R104, R226 ;  /* 0x000000e268e27220 */ /* 0x000fca0000410000 */
[----:B--2---:R2:W-:Y:S01]  /*40e0*/  MUFU.EX2 R15, R24 ;  /* 0x00000018000f7308 */ /* 0x0045e20000000800 */
[----:B----4-:R-:W-:Y:S04]  /*40f0*/  SHFL.IDX PT, R109, R49, R109, 0x1f ;  /* 0x00001f6d316d7589 */ /* 0x010fe800000e0000 */
[----:B------:R-:W-:Y:S01]  /*4100*/  SHFL.IDX PT, R108, R49, R108, 0x1f ;  /* 0x00001f6c316c7589 */ /* 0x000fe200000e0000 */
[----:B-1----:R-:W-:-:S03]  /*4110*/  FADD.FTZ R26, R65, -R220 ;  /* 0x800000dc411a7221 */ /* 0x002fc60000010000 */
[----:B------:R-:W-:Y:S01]  /*4120*/  SHFL.IDX PT, R112, R49, R112, 0x1f ;  /* 0x00001f7031707589 */ /* 0x000fe200000e0000 */
[----:B--2---:R-:W-:Y:S01]  /*4130*/  FFMA.FTZ R24, -R184, R184, 1 ;  /* 0x3f800000b8187423 */ /* 0x004fe200000101b8 */
[----:B------:R1:W2:Y:S02]  /*4140*/  MUFU.EX2 R47, R25 ;  /* 0x00000019002f7308 */ /* 0x0002a40000000800 */
[----:B------:R-:W-:Y:S01]  /*4150*/  SHFL.IDX PT, R114, R49, R114, 0x1f ;  /* 0x00001f7231727589 */ /* 0x000fe200000e0000 */
[----:B------:R-:W-:Y:S01]  /*4160*/  FMUL.FTZ R64, R24, R64 ;  /* 0x0000004018407220 */ /* 0x000fe20000410000 */
[----:B------:R-:W-:Y:S02]  /*4170*/  FFMA.FTZ R71, -R186, R186, 1 ;  /* 0x3f800000ba477423 */ /* 0x000fe400000101ba */
[----:B------:R-:W-:Y:S01]  /*4180*/  SHFL.IDX PT, R110, R49, R110, 0x1f ;  /* 0x00001f6e316e7589 */ /* 0x000fe200000e0000 */
[----:B------:R-:W-:Y:S01]  /*4190*/  FFMA.FTZ R68, -R191, R191, 1 ;  /* 0x3f800000bf447423 */ /* 0x000fe200000101bf */
[----:B------:R-:W-:-:S02]  /*41a0*/  FMUL.FTZ R56, R34, R56 ;  /* 0x0000003822387220 */ /* 0x000fc40000410000 */
[----:B------:R-:W-:Y:S01]  /*41b0*/  SHFL.IDX PT, R111, R49, R111, 0x1f ;  /* 0x00001f6f316f7589 */ /* 0x000fe200000e0000 */
[----:B------:R-:W-:Y:S01]  /*41c0*/  FMUL.FTZ R57, R35, R57 ;  /* 0x0000003923397220 */ /* 0x000fe20000410000 */
[----:B------:R-:W-:Y:S02]  /*41d0*/  FMUL.FTZ R69, R69, R59 ;  /* 0x0000003b45457220 */ /* 0x000fe40000410000 */
[----:B------:R4:W5:Y:S01]  /*41e0*/  LDL.LU R193, [R1+0x98] ;  /* 0x0000980001c17983 */ /* 0x0009620000300800 */
[----:B------:R-:W-:Y:S01]  /*41f0*/  FMUL.FTZ R63, R37, R63 ;  /* 0x0000003f253f7220 */ /* 0x000fe20000410000 */
[----:B------:R-:W-:Y:S01]  /*4200*/  FMUL.FTZ R67, R40, R67 ;  /* 0x0000004328437220 */ /* 0x000fe20000410000 */
[----:B------:R-:W-:Y:S01]  /*4210*/  FFMA.FTZ R70, -R187, R187, 1 ;  /* 0x3f800000bb467423 */ /* 0x000fe200000101bb */
[----:B------:R-:W2:Y:S01]  /*4220*/  SHFL.IDX PT, R24, R49, R11, 0x1f ;  /* 0x00001f0b31187589 */ /* 0x000ea200000e0000 */
[----:B-1----:R-:W-:Y:S01]  /*4230*/  FFMA.FTZ R25, -R189, R189, 1 ;  /* 0x3f800000bd197423 */ /* 0x002fe200000101bd */
[----:B------:R-:W-:-:S02]  /*4240*/  FFMA.FTZ R65, -R190, R190, 1 ;  /* 0x3f800000be417423 */ /* 0x000fc400000101be */
[----:B------:R1:W4:Y:S01]  /*4250*/  SHFL.IDX PT, R218, R49, R218, 0x1f ;  /* 0x00001fda31da7589 */ /* 0x00032200000e0000 */
[----:B------:R-:W-:Y:S01]  /*4260*/  FMUL.FTZ R25, R25, R58 ;  /* 0x0000003a19197220 */ /* 0x000fe20000410000 */
[----:B------:R-:W-:Y:S01]  /*4270*/  FMUL.FTZ R71, R71, R48 ;  /* 0x0000003047477220 */ /* 0x000fe20000410000 */
[----:B------:R-:W-:Y:S01]  /*4280*/  FMUL.FTZ R61, R41, R61 ;  /* 0x0000003d293d7220 */ /* 0x000fe20000410000 */
[----:B------:R1:W5:Y:S01]  /*4290*/  LDL.LU R192, [R1+0x94] ;  /* 0x0000940001c07983 */ /* 0x0003620000300800 */
[----:B------:R-:W-:Y:S01]  /*42a0*/  FFMA.FTZ R59, -R181, R181, 1 ;  /* 0x3f800000b53b7423 */ /* 0x000fe200000101b5 */
[----:B------:R-:W-:Y:S01]  /*42b0*/  FMUL.FTZ R26, R39, R26 ;  /* 0x0000001a271a7220 */ /* 0x000fe20000410000 */
[----:B------:R-:W-:Y:S01]  /*42c0*/  FMUL.FTZ R62, R42, R62 ;  /* 0x0000003e2a3e7220 */ /* 0x000fe20000410000 */
[----:B------:R1:W5:Y:S01]  /*42d0*/  LDL.LU R191, [R1+0x90] ;  /* 0x0000900001bf7983 */ /* 0x0003620000300800 */
[----:B------:R-:W-:Y:S01]  /*42e0*/  FFMA.FTZ R58, -R183, R183, 1 ;  /* 0x3f800000b73a7423 */ /* 0x000fe200000101b7 */
[----:B------:R-:W-:Y:S01]  /*42f0*/  FFMA.FTZ R48, -R180, R180, 1 ;  /* 0x3f800000b4307423 */ /* 0x000fe200000101b4 */
[----:B------:R-:W-:Y:S01]  /*4300*/  FMUL.FTZ R116, R38, R116 ;  /* 0x0000007426747220 */ /* 0x000fe20000410000 */
[----:B------:R1:W5:Y:S01]  /*4310*/  LDL.LU R190, [R1+0x8c] ;  /* 0x00008c0001be7983 */ /* 0x0003620000300800 */
        /* <DEDUP_REMOVED lines=8> */
[----:B------:R-:W-:Y:S01]  /*43a0*/  FMUL.FTZ R58, R58, R63 ;  /* 0x0000003f3a3a7220 */ /* 0x000fe20000410000 */
[----:B------:R-:W-:Y:S01]  /*43b0*/  FMUL.FTZ R26, R48, R67 ;  /* 0x00000043301a7220 */ /* 0x000fe20000410000 */
[----:B------:R-:W-:Y:S01]  /*43c0*/  FMUL.FTZ R50, R233, R50 ;  /* 0x00000032e9327220 */ /* 0x000fe20000410000 */
[----:B------:R1:W5:Y:S01]  /*43d0*/  LDL.LU R187, [R1+0x80] ;  /* 0x0000800001bb7983 */ /* 0x0003620000300800 */
[----:B------:R-:W-:Y:S01]  /*43e0*/  FFMA.FTZ R63, -R179, R179, 1 ;  /* 0x3f800000b33f7423 */ /* 0x000fe200000101b3 */
[----:B------:R-:W-:Y:S01]  /*43f0*/  FFMA.FTZ R67, -R177, R177, 1 ;  /* 0x3f800000b1437423 */ /* 0x000fe200000101b1 */
[----:B------:R-:W-:Y:S01]  /*4400*/  FMUL.FTZ R203, R203, R226 ;  /* 0x000000e2cbcb7220 */ /* 0x000fe20000410000 */
[----:B------:R3:W5:Y:S01]  /*4410*/  LDL.LU R186, [R1+0x7c] ;  /* 0x00007c0001ba7983 */ /* 0x0007620000300800 */
[----:B------:R-:W-:Y:S01]  /*4420*/  FFMA.FTZ R65, -R182, R182, 1 ;  /* 0x3f800000b6417423 */ /* 0x000fe200000101b6 */
[----:B--2---:R-:W-:-:S02]  /*4430*/  FADD.FTZ R72, R72, -R24 ;  /* 0x8000001848487221 */ /* 0x004fc40000010000 */
[----:B------:R2:W5:Y:S01]  /*4440*/  LDL.LU R185, [R1+0x78] ;  /* 0x0000780001b97983 */ /* 0x0005620000300800 */
[----:B-1----:R1:W2:Y:S03]  /*4450*/  MUFU.EX2 R49, R211 ;  /* 0x000000d300317308 */ /* 0x0022a60000000800 */
[----:B------:R2:W5:Y:S01]  /*4460*/  LDL.LU R184, [R1+0x74] ;  /* 0x0000740001b87983 */ /* 0x0005620000300800 */
[----:B------:R-:W-:-:S03]  /*4470*/  FMUL.FTZ R70, R70, R60 ;  /* 0x0000003c46467220 */ /* 0x000fc60000410000 */
[----:B------:R2:W5:Y:S01]  /*4480*/  LDL.LU R183, [R1+0x70] ;  /* 0x0000700001b77983 */ /* 0x0005620000300800 */
[----:B------:R-:W-:Y:S01]  /*4490*/  FMUL.FTZ R67, R67, R62 ;  /* 0x0000003e43437220 */ /* 0x000fe20000410000 */
[----:B-1----:R-:W-:Y:S02]  /*44a0*/  FMUL.FTZ R211, R43, R66 ;  /* 0x000000422bd37220 */ /* 0x002fe40000410000 */
[----:B------:R1:W5:Y:S01]  /*44b0*/  LDL.LU R182, [R1+0x6c] ;  /* 0x00006c0001b67983 */ /* 0x0003620000300800 */
[----:B------:R-:W-:Y:S01]  /*44c0*/  FMUL.FTZ R66, R63, R61 ;  /* 0x0000003d3f427220 */ /* 0x000fe20000410000 */
[----:B------:R-:W-:Y:S02]  /*44d0*/  FFMA.FTZ R60, -R178, R178, 1 ;  /* 0x3f800000b23c7423 */ /* 0x000fe400000101b2 */
[----:B------:R1:W5:Y:S01]  /*44e0*/  LDL.LU R181, [R1+0x68] ;  /* 0x0000680001b57983 */ /* 0x0003620000300800 */
[----:B------:R-:W-:Y:S01]  /*44f0*/  FFMA.FTZ R62, -R175, R175, 1 ;  /* 0x3f800000af3e7423 */ /* 0x000fe200000101af */
[----:B------:R-:W-:-:S02]  /*4500*/  FMUL.FTZ R63, R45, R72 ;  /* 0x000000482d3f7220 */ /* 0x000fc40000410000 */
[----:B------:R1:W5:Y:S01]  /*4510*/  LDL.LU R180, [R1+0x64] ;  /* 0x0000640001b47983 */ /* 0x0003620000300800 */
[----:B------:R-:W-:Y:S01]  /*4520*/  FMUL.FTZ R65, R65, R116 ;  /* 0x0000007441417220 */ /* 0x000fe20000410000 */
[----:B------:R-:W-:Y:S02]  /*4530*/  FFMA.FTZ R116, -R176, R176, 1 ;  /* 0x3f800000b0747423 */ /* 0x000fe400000101b0 */
[----:B------:R1:W5:Y:S01]  /*4540*/  LDL.LU R179, [R1+0x60] ;  /* 0x0000600001b37983 */ /* 0x0003620000300800 */
[--C-:B------:R-:W-:Y:S01]  /*4550*/  FADD.FTZ R76, R76, -R109.reuse ;  /* 0x8000006d4c4c7221 */ /* 0x100fe20000010000 */
[----:B------:R-:W-:Y:S02]  /*4560*/  FADD.FTZ R78, R78, -R109 ;  /* 0x8000006d4e4e7221 */ /* 0x000fe40000010000 */
[----:B------:R1:W5:Y:S01]  /*4570*/  LDL.LU R178, [R1+0x5c] ;  /* 0x00005c0001b27983 */ /* 0x0003620000300800 */
[----:B------:R-:W-:Y:S01]  /*4580*/  FMUL.FTZ R62, R62, R63 ;  /* 0x0000003f3e3e7220 */ /* 0x000fe20000410000 */
[----:B------:R-:W-:-:S02]  /*4590*/  FFMA.FTZ R109, -R174, R174, 1 ;  /* 0x3f800000ae6d7423 */ /* 0x000fc400000101ae */
[----:B------:R1:W5:Y:S01]  /*45a0*/  LDL.LU R177, [R1+0x58] ;  /* 0x0000580001b17983 */ /* 0x0003620000300800 */
[--C-:B------:R-:W-:Y:S01]  /*45b0*/  FADD.FTZ R77, R77, -R108.reuse ;  /* 0x8000006c4d4d7221 */ /* 0x100fe20000010000 */
[----:B------:R-:W-:Y:S02]  /*45c0*/  FADD.FTZ R79, R79, -R108 ;  /* 0x8000006c4f4f7221 */ /* 0x000fe40000010000 */
[----:B------:R1:W5:Y:S01]  /*45d0*/  LDL.LU R176, [R1+0x54] ;  /* 0x0000540001b07983 */ /* 0x0003620000300800 */
[----:B------:R-:W-:Y:S01]  /*45e0*/  FFMA.FTZ R63, -R173, R173, 1 ;  /* 0x3f800000ad3f7423 */ /* 0x000fe200000101ad */
[--C-:B------:R-:W-:Y:S02]  /*45f0*/  FADD.FTZ R80, R80, -R112.reuse ;  /* 0x8000007050507221 */ /* 0x100fe40000010000 */
[----:B------:R1:W5:Y:S01]  /*4600*/  LDL.LU R175, [R1+0x50] ;  /* 0x0000500001af7983 */ /* 0x0003620000300800 */
[----:B------:R-:W-:Y:S01]  /*4610*/  FADD.FTZ R82, R82, -R112 ;  /* 0x8000007052527221 */ /* 0x000fe20000010000 */
[----:B------:R-:W-:-:S02]  /*4620*/  FFMA.FTZ R108, -R172, R172, 1 ;  /* 0x3f800000ac6c7423 */ /* 0x000fc400000101ac */
[----:B------:R1:W5:Y:S01]  /*4630*/  LDL.LU R174, [R1+0x4c] ;  /* 0x00004c0001ae7983 */ /* 0x0003620000300800 */
[--C-:B------:R-:W-:Y:S01]  /*4640*/  FADD.FTZ R85, R85, -R114.reuse ;  /* 0x8000007255557221 */ /* 0x100fe20000010000 */
[----:B------:R-:W-:Y:S01]  /*4650*/  FADD.FTZ R87, R87, -R114 ;  /* 0x8000007257577221 */ /* 0x000fe20000010000 */
[----:B------:R-:W-:Y:S01]  /*4660*/  FFMA.FTZ R112, -R171, R171, 1 ;  /* 0x3f800000ab707423 */ /* 0x000fe200000101ab */
        /* <DEDUP_REMOVED lines=9> */
[----:B------:R-:W-:Y:S01]  /*4700*/  FMUL.FTZ R61, R60, R211 ;  /* 0x000000d33c3d7220 */ /* 0x000fe20000410000 */
[----:B------:R-:W-:-:S02]  /*4710*/  FFMA.FTZ R111, -R168, R168, 1 ;  /* 0x3f800000a86f7423 */ /* 0x000fc400000101a8 */
[----:B------:R1:W5:Y:S01]  /*4720*/  LDL.LU R170, [R1+0x3c] ;  /* 0x00003c0001aa7983 */ /* 0x0003620000300800 */
[----:B------:R4:W1:Y:S01]  /*4730*/  MUFU.EX2 R48, R212 ;  /* 0x000000d400307308 */ /* 0x0008620000000800 */
[----:B------:R-:W-:Y:S02]  /*4740*/  FFMA.FTZ R211, -R10, R10, 1 ;  /* 0x3f8000000ad37423 */ /* 0x000fe4000001010a */
[----:B------:R1:W5:Y:S01]  /*4750*/  LDL.LU R169, [R1+0x38] ;  /* 0x0000380001a97983 */ /* 0x0003620000300800 */
[----:B------:R-:W-:Y:S01]  /*4760*/  FMUL.FTZ R60, R116, R117 ;  /* 0x00000075743c7220 */ /* 0x000fe20000410000 */
[----:B------:R-:W-:Y:S02]  /*4770*/  FFMA.FTZ R116, -R7, R7, 1 ;  /* 0x3f80000007747423 */ /* 0x000fe40000010107 */
[----:B------:R1:W5:Y:S01]  /*4780*/  LDL.LU R168, [R1+0x34] ;  /* 0x0000340001a87983 */ /* 0x0003620000300800 */
[----:B----4-:R-:W-:-:S03]  /*4790*/  FFMA.FTZ R212, -R8, R8, 1 ;  /* 0x3f80000008d47423 */ /* 0x010fc60000010108 */
[----:B------:R4:W5:Y:S01]  /*47a0*/  LDL.LU R10, [R1+0x30] ;  /* 0x00003000010a7983 */ /* 0x0009620000300800 */
[----:B------:R-:W-:Y:S01]  /*47b0*/  FFMA.FTZ R117, -R6, R6, 1 ;  /* 0x3f80000006757423 */ /* 0x000fe20000010106 */
[----:B------:R-:W-:Y:S02]  /*47c0*/  FMUL.FTZ R57, R57, R221 ;  /* 0x000000dd39397220 */ /* 0x000fe40000410000 */
[----:B------:R4:W5:Y:S01]  /*47d0*/  LDL.LU R8, [R1+0x2c] ;  /* 0x00002c0001087983 */ /* 0x0009620000300800 */
[----:B------:R-:W-:Y:S01]  /*47e0*/  FFMA.FTZ R220, -R4, R4, 1 ;  /* 0x3f80000004dc7423 */ /* 0x000fe20000010104 */
[--C-:B------:R-:W-:Y:S02]  /*47f0*/  FADD.FTZ R73, R73, -R218.reuse ;  /* 0x800000da49497221 */ /* 0x100fe40000010000 */
[----:B------:R4:W5:Y:S01]  /*4800*/  LDL.LU R7, [R1+0x28] ;  /* 0x0000280001077983 */ /* 0x0009620000300800 */
[----:B------:R-:W-:Y:S01]  /*4810*/  FADD.FTZ R75, R75, -R218 ;  /* 0x800000da4b4b7221 */ /* 0x000fe20000010000 */
[----:B------:R-:W-:-:S02]  /*4820*/  FFMA.FTZ R221, -R3, R3, 1 ;  /* 0x3f80000003dd7423 */ /* 0x000fc40000010103 */
[----:B------:R4:W5:Y:S01]  /*4830*/  LDL.LU R6, [R1+0x24] ;  /* 0x0000240001067983 */ /* 0x0009620000300800 */
[----:B------:R-:W-:-:S03]  /*4840*/  FFMA.FTZ R218, -R0, R0, 1 ;  /* 0x3f80000000da7423 */ /* 0x000fc60000010100 */
[----:B------:R4:W5:Y:S04]  /*4850*/  LDL.LU R4, [R1+0x20] ;  /* 0x0000200001047983 */ /* 0x0009680000300800 */
[----:B------:R4:W5:Y:S04]  /*4860*/  LDL.LU R3, [R1+0x1c] ;  /* 0x00001c0001037983 */ /* 0x0009680000300800 */
[----:B------:R4:W5:Y:S04]  /*4870*/  LDL.LU R0, [R1+0x18] ;  /* 0x0000180001007983 */ /* 0x0009680000300800 */
[----:B------:R-:W3:Y:S01]  /*4880*/  LDL R222, [R1+0x4] ;  /* 0x0000040001de7983 */ /* 0x000ee20000100800 */
[----:B------:R-:W-:Y:S01]  /*4890*/  FADD.FTZ R24, R74, -R24 ;  /* 0x800000184a187221 */ /* 0x000fe20000010000 */
[----:B------:R-:W-:Y:S01]  /*48a0*/  FMUL.FTZ R72, R47, R73 ;  /* 0x000000492f487220 */ /* 0x000fe20000410000 */
[----:B------:R-:W-:-:S02]  /*48b0*/  FMUL.FTZ R73, R124, R76 ;  /* 0x0000004c7c497220 */ /* 0x000fc40000410000 */
[----:B------:R-:W-:Y:S01]  /*48c0*/  FMUL.FTZ R24, R46, R24 ;  /* 0x000000182e187220 */ /* 0x000fe20000410000 */
[----:B------:R-:W-:Y:S01]  /*48d0*/  FMUL.FTZ R75, R15, R75 ;  /* 0x0000004b0f4b7220 */ /* 0x000fe20000410000 */
[----:B------:R-:W-:Y:S02]  /*48e0*/  FMUL.FTZ R112, R112, R73 ;  /* 0x0000004970707220 */ /* 0x000fe40000410000 */
[----:B------:R-:W-:Y:S01]  /*48f0*/  FMUL.FTZ R63, R63, R24 ;  /* 0x000000183f3f7220 */ /* 0x000fe20000410000 */
[----:B------:R-:W-:Y:S01]  /*4900*/  FMUL.FTZ R24, R121, R79 ;  /* 0x0000004f79187220 */ /* 0x000fe20000410000 */
[----:B--2---:R-:W-:Y:S01]  /*4910*/  FMUL.FTZ R73, R49, R82 ;  /* 0x0000005231497220 */ /* 0x004fe20000410000 */
[----:B------:R-:W-:Y:S01]  /*4920*/  FMUL.FTZ R108, R108, R75 ;  /* 0x0000004b6c6c7220 */ /* 0x000fe20000410000 */
[----:B------:R-:W-:Y:S01]  /*4930*/  FMUL.FTZ R75, R123, R78 ;  /* 0x0000004e7b4b7220 */ /* 0x000fe20000410000 */
[----:B------:R-:W-:Y:S01]  /*4940*/  FMUL.FTZ R111, R111, R24 ;  /* 0x000000186f6f7220 */ /* 0x000fe20000410000 */
[----:B------:R-:W-:Y:S01]  /*4950*/  FMUL.FTZ R24, R206, R83 ;  /* 0x00000053ce187220 */ /* 0x000fe20000410000 */
[----:B------:R-:W-:Y:S01]  /*4960*/  FMUL.FTZ R116, R116, R73 ;  /* 0x0000004974747220 */ /* 0x000fe20000410000 */
[----:B------:R-:W-:Y:S01]  /*4970*/  FMUL.FTZ R73, R207, R84 ;  /* 0x00000054cf497220 */ /* 0x000fe20000410000 */
[----:B------:R-:W-:Y:S01]  /*4980*/  F2FP.F16.F32.PACK_AB R69, R69, R25 ;  /* 0x000000194545723e */ /* 0x000fe200000000ff */
[----:B-1----:R-:W-:Y:S01]  /*4990*/  FMUL.FTZ R80, R48, R80 ;  /* 0x0000005030507220 */ /* 0x002fe20000410000 */
[----:B------:R-:W-:Y:S01]  /*49a0*/  FMUL.FTZ R81, R210, R81 ;  /* 0x00000051d2517220 */ /* 0x000fe20000410000 */
[----:B------:R-:W-:Y:S01]  /*49b0*/  FMUL.FTZ R109, R109, R72 ;  /* 0x000000486d6d7220 */ /* 0x000fe20000410000 */
[----:B------:R-:W-:Y:S01]  /*49c0*/  FMUL.FTZ R77, R122, R77 ;  /* 0x0000004d7a4d7220 */ /* 0x000fe20000410000 */
[----:B------:R-:W-:Y:S01]  /*49d0*/  FMUL.FTZ R110, R110, R75 ;  /* 0x0000004b6e6e7220 */ /* 0x000fe20000410000 */
[----:B------:R-:W-:Y:S01]  /*49e0*/  FMUL.FTZ R117, R117, R24 ;  /* 0x0000001875757220 */ /* 0x000fe20000410000 */
[----:B------:R-:W-:Y:S01]  /*49f0*/  FFMA.FTZ R219, -R219, R219, 1 ;  /* 0x3f800000dbdb7423 */ /* 0x000fe200000101db */
[----:B------:R-:W-:Y:S01]  /*4a00*/  FMUL.FTZ R75, R205, R86 ;  /* 0x00000056cd4b7220 */ /* 0x000fe20000410000 */
[----:B------:R-:W-:Y:S01]  /*4a10*/  FMUL.FTZ R24, R209, R85 ;  /* 0x00000055d1187220 */ /* 0x000fe20000410000 */
[----:B------:R-:W-:Y:S01]  /*4a20*/  FMUL.FTZ R72, R208, R87 ;  /* 0x00000057d0487220 */ /* 0x000fe20000410000 */
[----:B------:R-:W-:Y:S01]  /*4a30*/  FMUL.FTZ R220, R220, R73 ;  /* 0x00000049dcdc7220 */ /* 0x000fe20000410000 */
[----:B------:R-:W-:Y:S01]  /*4a40*/  F2FP.F16.F32.PACK_AB R73, R52, R50 ;  /* 0x000000323449723e */ /* 0x000fe200000000ff */
[----:B------:R-:W-:Y:S01]  /*4a50*/  FMUL.FTZ R211, R211, R80 ;  /* 0x00000050d3d37220 */ /* 0x000fe20000410000 */
[----:B------:R-:W-:Y:S01]  /*4a60*/  FMUL.FTZ R212, R212, R81 ;  /* 0x00000051d4d47220 */ /* 0x000fe20000410000 */
[----:B------:R-:W-:Y:S01]  /*4a70*/  F2FP.F16.F32.PACK_AB R84, R134, R129 ;  /* 0x000000818654723e */ /* 0x000fe200000000ff */
[----:B------:R-:W-:Y:S01]  /*4a80*/  FMUL.FTZ R114, R114, R77 ;  /* 0x0000004d72727220 */ /* 0x000fe20000410000 */
[----:B------:R-:W-:-:S02]  /*4a90*/  F2FP.F16.F32.PACK_AB R85, R202, R132 ;  /* 0x00000084ca55723e */ /* 0x000fc400000000ff */
[----:B------:R-:W-:Y:S02]  /*4aa0*/  F2FP.F16.F32.PACK_AB R86, R203, R204 ;  /* 0x000000cccb56723e */ /* 0x000fe400000000ff */
[----:B------:R-:W-:Y:S01]  /*4ab0*/  F2FP.F16.F32.PACK_AB R87, R200, R201 ;  /* 0x000000c9c857723e */ /* 0x000fe200000000ff */
[----:B------:R-:W-:Y:S01]  /*4ac0*/  FMUL.FTZ R218, R218, R75 ;  /* 0x0000004bdada7220 */ /* 0x000fe20000410000 */
[----:B------:R-:W-:Y:S01]  /*4ad0*/  F2FP.F16.F32.PACK_AB R80, R133, R135 ;  /* 0x000000878550723e */ /* 0x000fe200000000ff */
[----:B------:R-:W-:Y:S01]  /*4ae0*/  FMUL.FTZ R221, R221, R24 ;  /* 0x00000018dddd7220 */ /* 0x000fe20000410000 */
[----:B------:R-:W-:Y:S01]  /*4af0*/  F2FP.F16.F32.PACK_AB R81, R130, R131 ;  /* 0x000000838251723e */ /* 0x000fe200000000ff */
[----:B------:R-:W-:Y:S01]  /*4b00*/  FMUL.FTZ R219, R219, R72 ;  /* 0x00000048dbdb7220 */ /* 0x000fe20000410000 */
[----:B------:R-:W-:Y:S02]  /*4b10*/  F2FP.F16.F32.PACK_AB R82, R127, R128 ;  /* 0x000000807f52723e */ /* 0x000fe400000000ff */
[----:B------:R-:W-:-:S02]  /*4b20*/  F2FP.F16.F32.PACK_AB R83, R125, R126 ;  /* 0x0000007e7d53723e */ /* 0x000fc400000000ff */
[----:B------:R-:W-:Y:S02]  /*4b30*/  F2FP.F16.F32.PACK_AB R76, R215, R214 ;  /* 0x000000d6d74c723e */ /* 0x000fe400000000ff */
[----:B------:R-:W-:Y:S02]  /*4b40*/  F2FP.F16.F32.PACK_AB R77, R120, R213 ;  /* 0x000000d5784d723e */ /* 0x000fe400000000ff */
[----:B------:R-:W-:Y:S02]  /*4b50*/  F2FP.F16.F32.PACK_AB R78, R217, R216 ;  /* 0x000000d8d94e723e */ /* 0x000fe400000000ff */
[----:B------:R-:W-:Y:S02]  /*4b60*/  F2FP.F16.F32.PACK_AB R79, R118, R119 ;  /* 0x00000077764f723e */ /* 0x000fe400000000ff */
        /* <DEDUP_REMOVED lines=20> */
[----:B------:R-:W-:Y:S01]  /*4cb0*/  F2FP.F16.F32.PACK_AB R27, R102, R101 ;  /* 0x00000065661b723e */ /* 0x000fe200000000ff */
[----:B------:R-:W-:Y:S01]  /*4cc0*/  UMOV UR11, 0x40000040 ;  /* 0x40000040000b7882 */ /* 0x000fe20000000000 */
[----:B------:R-:W-:Y:S01]  /*4cd0*/  UIADD3 UR4, UR10, 0x80, URZ ;  /* 0x000000800a047890 */ /* 0x000fe2000fffe03f */
[----:B------:R-:W-:-:S06]  /*4ce0*/  UMOV UR7, 0x40000040 ;  /* 0x4000004000077882 */ /* 0x000fcc0000000000 */
[----:B------:R-:W-:Y:S01]  /*4cf0*/  UMOV UR6, UR4 ;  /* 0x0000000400067c82 */ /* 0x000fe20008000000 */
[----:B------:R-:W-:Y:S01]  /*4d00*/  F2FP.F16.F32.PACK_AB R88, R88, R89 ;  /* 0x000000595858723e */ /* 0x000fe200000000ff */
[----:B------:R-:W-:Y:S01]  /*4d10*/  UIADD3 UR4, UR10, 0x100, URZ ;  /* 0x000001000a047890 */ /* 0x000fe2000fffe03f */
[----:B------:R-:W-:Y:S02]  /*4d20*/  F2FP.F16.F32.PACK_AB R89, R100, R23 ;  /* 0x000000176459723e */ /* 0x000fe400000000ff */
[----:B---3--:R-:W-:-:S05]  /*4d30*/  LEA R25, R5, R222, 0xe ;  /* 0x000000de05197211 */ /* 0x008fca00078e70ff */
[----:B------:R-:W-:Y:S01]  /*4d40*/  IMAD R50, R25, 0x2, R2 ;  /* 0x0000000219327824 */ /* 0x000fe200078e0202 */
[----:B------:R-:W-:-:S04]  /*4d50*/  F2FP.F16.F32.PACK_AB R25, R106, R105 ;  /* 0x000000696a19723e */ /* 0x000fc800000000ff */
[----:B------:R-:W-:Y:S04]  /*4d60*/  STSM.16.MT88.4 [R50+0x20c00], R84 ;  /* 0x020c005432007844 */ /* 0x000fe80000004200 */
[----:B------:R-:W-:Y:S04]  /*4d70*/  STSM.16.MT88.4 [R50+0x21400], R80 ;  /* 0x0214005032007844 */ /* 0x000fe80000004200 */
[----:B------:R-:W-:Y:S04]  /*4d80*/  STSM.16.MT88.4 [R50+0x21c00], R76 ;  /* 0x021c004c32007844 */ /* 0x000fe80000004200 */
[----:B------:R-:W-:Y:S04]  /*4d90*/  STSM.16.MT88.4 [R50+0x22400], R72 ;  /* 0x0224004832007844 */ /* 0x000fe80000004200 */
[----:B------:R-:W-:Y:S04]  /*4da0*/  STSM.16.MT88.4 [R50+0x22c00], R68 ;  /* 0x022c004432007844 */ /* 0x000fe80000004200 */
[----:B------:R-:W-:Y:S04]  /*4db0*/  STSM.16.MT88.4 [R50+0x23400], R64 ;  /* 0x0234004032007844 */ /* 0x000fe80000004200 */
[----:B------:R-:W-:Y:S04]  /*4dc0*/  STSM.16.MT88.4 [R50+0x23c00], R60 ;  /* 0x023c003c32007844 */ /* 0x000fe80000004200 */
[----:B------:R1:W-:Y:S01]  /*4dd0*/  STSM.16.MT88.4 [R50+0x24400], R56 ;  /* 0x0244003832007844 */ /* 0x0003e20000004200 */
[----:B------:R-:W-:-:S06]  /*4de0*/  WARPGROUP.ARRIVE ;  /* 0x00000000000079c5 */ /* 0x000fcc0000000000 */
[----:B------:R-:W-:Y:S03]  /*4df0*/  HGMMA.64x64x16.F32 R136, R24, gdesc[UR8].tnspB, R136, gsb0 ;  /* 0x40e0000818887df0 */ /* 0x000fe60008000888 */
[----:B------:R-:W-:Y:S02]  /*4e00*/  WARPGROUP.DEPBAR.LE gsb0, 0x0 ;  /* 0x00008000000079c5 */ /* 0x000fe40000010000 */
[----:B------:R-:W-:Y:S02]  /*4e10*/  F2FP.F16.F32.PACK_AB R24, R97, R96 ;  /* 0x000000606118723e */ /* 0x000fe400000000ff */
[----:B------:R-:W-:Y:S02]  /*4e20*/  F2FP.F16.F32.PACK_AB R25, R95, R94 ;  /* 0x0000005e5f19723e */ /* 0x000fe400000000ff */
[----:B------:R-:W-:Y:S02]  /*4e30*/  F2FP.F16.F32.PACK_AB R26, R93, R92 ;  /* 0x0000005c5d1a723e */ /* 0x000fe400000000ff */
[----:B------:R-:W-:-:S04]  /*4e40*/  F2FP.F16.F32.PACK_AB R27, R91, R90 ;  /* 0x0000005a5b1b723e */ /* 0x000fc800000000ff */
[----:B------:R-:W-:-:S06]  /*4e50*/  WARPGROUP.ARRIVE ;  /* 0x00000000000079c5 */ /* 0x000fcc0000000000 */
[----:B------:R-:W-:Y:S01]  /*4e60*/  HGMMA.64x64x16.F32 R136, R24, gdesc[UR4].tnspB, R136, gsb0 ;  /* 0x40e0000418887df0 */ /* 0x000fe20008000888 */
[----:B------:R-:W-:Y:S02]  /*4e70*/  F2FP.F16.F32.PACK_AB R90, R98, R99 ;  /* 0x00000063625a723e */ /* 0x000fe400000000ff */
[----:B------:R-:W-:Y:S01]  /*4e80*/  F2FP.F16.F32.PACK_AB R91, R28, R17 ;  /* 0x000000111c5b723e */ /* 0x000fe200000000ff */
[----:B------:R-:W-:Y:S01]  /*4e90*/  UMOV UR6, UR4 ;  /* 0x0000000400067c82 */ /* 0x000fe20008000000 */
[----:B------:R-:W-:Y:S01]  /*4ea0*/  UMOV UR7, 0x40000040 ;  /* 0x4000004000077882 */ /* 0x000fe20000000000 */
[----:B------:R-:W-:Y:S02]  /*4eb0*/  F2FP.F16.F32.PACK_AB R28, R32, R30 ;  /* 0x0000001e201c723e */ /* 0x000fe400000000ff */
[----:B------:R-:W-:Y:S01]  /*4ec0*/  F2FP.F16.F32.PACK_AB R29, R31, R29 ;  /* 0x0000001d1f1d723e */ /* 0x000fe200000000ff */
[----:B------:R-:W-:Y:S02]  /*4ed0*/  WARPGROUP.DEPBAR.LE gsb0, 0x0 ;  /* 0x00008000000079c5 */ /* 0x000fe40000010000 */
[----:B------:R-:W-:-:S06]  /*4ee0*/  WARPGROUP.ARRIVE ;  /* 0x00000000000079c5 */ /* 0x000fcc0000000000 */
[----:B------:R-:W-:Y:S01]  /*4ef0*/  HGMMA.64x64x16.F32 R136, R88, gdesc[UR4].tnspB, R136, gsb0 ;  /* 0x40e0000458887df0 */ /* 0x000fe20008000888 */
[----:B------:R-:W-:Y:S01]  /*4f00*/  F2FP.F16.F32.PACK_AB R30, R14, R18 ;  /* 0x000000120e1e723e */ /* 0x000fe200000000ff */
[----:B------:R-:W-:Y:S01]  /*4f10*/  UIADD3 UR4, UR10, 0x180, URZ ;  /* 0x000001800a047890 */ /* 0x000fe2000fffe03f */
[----:B------:R-:W-:Y:S01]  /*4f20*/  F2FP.F16.F32.PACK_AB R31, R36, R19 ;  /* 0x00000013241f723e */ /* 0x000fe200000000ff */
[----:B------:R-:W-:-:S05]  /*4f30*/  UMOV UR7, 0x40000040 ;  /* 0x4000004000077882 */ /* 0x000fca0000000000 */
[----:B------:R-:W-:Y:S01]  /*4f40*/  UMOV UR6, UR4 ;  /* 0x0000000400067c82 */ /* 0x000fe20008000000 */
[----:B------:R-:W-:Y:S02]  /*4f50*/  WARPGROUP.DEPBAR.LE gsb0, 0x0 ;  /* 0x00008000000079c5 */ /* 0x000fe40000010000 */
[----:B------:R-:W-:-:S06]  /*4f60*/  WARPGROUP.ARRIVE ;  /* 0x00000000000079c5 */ /* 0x000fcc0000000000 */
[----:B------:R-:W-:Y:S01]  /*4f70*/  HGMMA.64x64x16.F32 R136, R28, gdesc[UR4].tnspB, R136, gsb0 ;  /* 0x40e000041c887df0 */ /* 0x000fe20008000888 */
[----:B------:R-:W-:Y:S01]  /*4f80*/  F2FP.F16.F32.PACK_AB R32, R35, R34 ;  /* 0x000000222320723e */ /* 0x000fe200000000ff */
[----:B------:R-:W-:Y:S01]  /*4f90*/  UIADD3 UR4, UR10, 0x200, URZ ;  /* 0x000002000a047890 */ /* 0x000fe2000fffe03f */
[----:B------:R-:W-:Y:S02]  /*4fa0*/  F2FP.F16.F32.PACK_AB R33, R33, R22 ;  /* 0x000000162121723e */ /* 0x000fe400000000ff */
[----:B------:R-:W-:Y:S02]  /*4fb0*/  F2FP.F16.F32.PACK_AB R34, R21, R20 ;  /* 0x000000141522723e */ /* 0x000fe400000000ff */
[----:B------:R-:W-:Y:S01]  /*4fc0*/  F2FP.F16.F32.PACK_AB R35, R37, R13 ;  /* 0x0000000d2523723e */ /* 0x000fe200000000ff */
[----:B------:R-:W-:Y:S01]  /*4fd0*/  UMOV UR7, 0x40000040 ;  /* 0x4000004000077882 */ /* 0x000fe20000000000 */
[----:B------:R-:W-:Y:S01]  /*4fe0*/  UMOV UR6, UR4 ;  /* 0x0000000400067c82 */ /* 0x000fe20008000000 */
[----:B------:R-:W-:-:S02]  /*4ff0*/  WARPGROUP.DEPBAR.LE gsb0, 0x0 ;  /* 0x00008000000079c5 */ /* 0x000fc40000010000 */
        /* <DEDUP_REMOVED lines=12> */
[----:B------:R-:W-:Y:S01]  /*50c0*/  UIADD3 UR4, UR10, 0x300, URZ ;  /* 0x000003000a047890 */ /* 0x000fe2000fffe03f */
[----:B------:R-:W-:-:S06]  /*50d0*/  UMOV UR7, 0x40000040 ;  /* 0x4000004000077882 */ /* 0x000fcc0000000000 */
[----:B------:R-:W-:Y:S01]  /*50e0*/  UMOV UR6, UR4 ;  /* 0x0000000400067c82 */ /* 0x000fe20008000000 */
[----:B------:R-:W-:Y:S01]  /*50f0*/  VIADD R51, R2, 0x20c00 ;  /* 0x00020c0002337836 */ /* 0x000fe20000000000 */
[----:B------:R-:W-:Y:S02]  /*5100*/  WARPGROUP.DEPBAR.LE gsb0, 0x0 ;  /* 0x00008000000079c5 */ /* 0x000fe40000010000 */
[----:B------:R-:W-:Y:S02]  /*5110*/  F2FP.F16.F32.PACK_AB R24, R47, R45 ;  /* 0x0000002d2f18723e */ /* 0x000fe400000000ff */
[----:B------:R-:W-:Y:S02]  /*5120*/  F2FP.F16.F32.PACK_AB R25, R15, R46 ;  /* 0x0000002e0f19723e */ /* 0x000fe400000000ff */
[----:B------:R-:W-:Y:S02]  /*5130*/  F2FP.F16.F32.PACK_AB R26, R122, R124 ;  /* 0x0000007c7a1a723e */ /* 0x000fe400000000ff */
[----:B------:R-:W-:-:S04]  /*5140*/  F2FP.F16.F32.PACK_AB R27, R121, R123 ;  /* 0x0000007b791b723e */ /* 0x000fc800000000ff */
[----:B------:R-:W-:-:S06]  /*5150*/  WARPGROUP.ARRIVE ;  /* 0x00000000000079c5 */ /* 0x000fcc0000000000 */
[----:B------:R-:W-:Y:S01]  /*5160*/  HGMMA.64x64x16.F32 R136, R24, gdesc[UR4].tnspB, R136, gsb0 ;  /* 0x40e0000418887df0 */ /* 0x000fe20008000888 */
[----:B------:R-:W-:Y:S01]  /*5170*/  LEA R13, R12, R51, 0xd ;  /* 0x000000330c0d7211 */ /* 0x000fe200078e68ff */
[----:B------:R-:W-:Y:S01]  /*5180*/  UIADD3 UR10, UR10, 0x380, URZ ;  /* 0x000003800a0a7890 */ /* 0x000fe2000fffe03f */
[----:B------:R-:W-:Y:S02]  /*5190*/  F2FP.F16.F32.PACK_AB R48, R210, R48 ;  /* 0x00000030d230723e */ /* 0x000fe400000000ff */
[----:B------:R-:W-:Y:S02]  /*51a0*/  F2FP.F16.F32.PACK_AB R49, R206, R49 ;  /* 0x00000031ce31723e */ /* 0x000fe400000000ff */
[----:B-1----:R-:W-:Y:S02]  /*51b0*/  F2FP.F16.F32.PACK_AB R50, R209, R207 ;  /* 0x000000cfd132723e */ /* 0x002fe400000000ff */
[----:B------:R-:W-:Y:S01]  /*51c0*/  F2FP.F16.F32.PACK_AB R51, R208, R205 ;  /* 0x000000cdd033723e */ /* 0x000fe200000000ff */
[----:B------:R-:W-:Y:S01]  /*51d0*/  UMOV UR11, 0x40000040 ;  /* 0x40000040000b7882 */ /* 0x000fe20000000000 */
[----:B------:R-:W-:-:S02]  /*51e0*/  WARPGROUP.DEPBAR.LE gsb0, 0x0 ;  /* 0x00008000000079c5 */ /* 0x000fc40000010000 */
[----:B------:R-:W-:-:S06]  /*51f0*/  WARPGROUP.ARRIVE ;  /* 0x00000000000079c5 */ /* 0x000fcc0000000000 */
[----:B------:R-:W-:Y:S01]  /*5200*/  HGMMA.64x64x16.F32 R136, R48, gdesc[UR8].tnspB, R136, gsb0 ;  /* 0x40e0000830887df0 */ /* 0x000fe20008000888 */
[----:B------:R-:W-:-:S04]  /*5210*/  SHF.R.U32.HI R13, RZ, 0x4, R13 ;  /* 0x00000004ff0d7819 */ /* 0x000fc8000001160d */
[----:B------:R-:W-:Y:S02]  /*5220*/  LOP3.LUT R13, R13, 0x3fff, RZ, 0xc0, !PT ;  /* 0x00003fff0d0d7812 */ /* 0x000fe400078ec0ff */
[----:B------:R-:W-:Y:S02]  /*5230*/  R2UR UR4, R2 ;  /* 0x00000000020472ca */ /* 0x000fe400000e0000 */
[----:B------:R-:W-:-:S05]  /*5240*/  LOP3.LUT R14, R13, 0x10000, RZ, 0xfc, !PT ;  /* 0x000100000d0e7812 */ /* 0x000fca00078efcff */
[----:B------:R-:W-:-:S05]  /*5250*/  IMAD R14, R5, 0x800, R14 ;  /* 0x00000800050e7824 */ /* 0x000fca00078e020e */
[----:B------:R-:W-:Y:S01]  /*5260*/  R2UR UR8, R14 ;  /* 0x000000000e0872ca */ /* 0x000fe200000e0000 */
[----:B------:R-:W-:-:S04]  /*5270*/  USHF.R.U32.HI UR4, URZ, 0x4, UR4 ;  /* 0x000000043f047899 */ /* 0x000fc80008011604 */
[----:B------:R-:W-:Y:S01]  /*5280*/  ULOP3.LUT UR9, UR4, 0x3fff, URZ, 0xc0, !UPT ;  /* 0x00003fff04097892 */ /* 0x000fe2000f8ec03f */
[----:B------:R-:W-:Y:S02]  /*5290*/  WARPGROUP.DEPBAR.LE gsb0, 0x0 ;  /* 0x00008000000079c5 */ /* 0x000fe40000010000 */
[----:B------:R1:W-:Y:S06]  /*52a0*/  MEMBAR.ALL.CTA ;  /* 0x0000000000007992 */ /* 0x0003ec0000008000 */
[----:B-1----:R-:W1:Y:S02]  /*52b0*/  FENCE.VIEW.ASYNC.S ;  /* 0x00000000000073c6 */ /* 0x002e640000000000 */
[----:B-1----:R-:W-:Y:S06]  /*52c0*/  BAR.SYNC.DEFER_BLOCKING 0x9, 0x100 ;  /* 0x0244000000007b1d */ /* 0x002fec0000010000 */
[----:B------:R-:W-:Y:S01]  /*52d0*/  UMOV UR4, UR8 ;  /* 0x0000000800047c82 */ /* 0x000fe20008000000 */
[----:B------:R-:W-:Y:S01]  /*52e0*/  UMOV UR5, 0x40000040 ;  /* 0x4000004000057882 */ /* 0x000fe20000000000 */
[----:B------:R-:W-:Y:S01]  /*52f0*/  UMOV UR6, UR9 ;  /* 0x0000000900067c82 */ /* 0x000fe20008000000 */
[----:B------:R-:W-:Y:S01]  /*5300*/  UMOV UR7, 0x40000040 ;  /* 0x4000004000077882 */ /* 0x000fe20000000000 */
[----:B------:R-:W-:-:S06]  /*5310*/  WARPGROUP.ARRIVE ;  /* 0x00000000000079c5 */ /* 0x000fcc0000000000 */
[----:B------:R-:W-:Y:S01]  /*5320*/  HGMMA.64x64x16.F32 R24, gdesc[UR4].tnspB, RZ, !UPT, gsb0 ;  /* 0x40e00000041879f0 */ /* 0x000fe2000c0008ff */
[----:B------:R-:W-:Y:S02]  /*5330*/  UIADD3 UR4, UR8, 0x2, URZ ;  /* 0x0000000208047890 */ /* 0x000fe4000fffe03f */
[----:B------:R-:W-:Y:S01]  /*5340*/  UIADD3 UR6, UR9, 0x80, URZ ;  /* 0x0000008009067890 */ /* 0x000fe2000fffe03f */
[----:B------:R-:W-:Y:S01]  /*5350*/  UMOV UR5, 0x40000040 ;  /* 0x4000004000057882 */ /* 0x000fe20000000000 */
[----:B------:R-:W-:Y:S01]  /*5360*/  UMOV UR7, 0x40000040 ;  /* 0x4000004000077882 */ /* 0x000fe20000000000 */
[----:B------:R-:W-:Y:S02]  /*5370*/  WARPGROUP.DEPBAR.LE gsb0, 0x0 ;  /* 0x00008000000079c5 */ /* 0x000fe40000010000 */
[----:B------:R-:W-:-:S06]  /*5380*/  WARPGROUP.ARRIVE ;  /* 0x00000000000079c5 */ /* 0x000fcc0000000000 */
[----:B------:R-:W-:Y:S01]  /*5390*/  HGMMA.64x64x16.F32 R24, gdesc[UR4].tnspB, R24, gsb0 ;  /* 0x40e00000041879f0 */ /* 0x000fe20008000818 */
        /* <DEDUP_REMOVED lines=41> */
[----:B------:R-:W-:Y:S03]  /*5630*/  HGMMA.64x64x16.F32 R24, gdesc[UR4].tnspB, R24, gsb0 ;  /* 0x40e00000041879f0 */ /* 0x000fe60008000818 */
[----:B------:R-:W-:Y:S02]  /*5640*/  WARPGROUP.DEPBAR.LE gsb0, 0x0 ;  /* 0x00008000000079c5 */ /* 0x000fe40000010000 */
[----:B----4-:R-:W-:Y:S05]  /*5650*/  @!P0 BRA `(.L_x_24) ;  /* 0x0000000000048947 */ /* 0x010fea0003800000 */
[----:B------:R-:W-:Y:S01]  /*5660*/  BPT.TRAP 0x1 ;  /* 0x000000040000795c */ /* 0x000fe20000300000 */
.L_x_24:
[----:B-----5:R-:W-:Y:S01]  /*5670*/  IMAD R0, R5, 0x400, R0 ;  /* 0x0000040005007824 */ /* 0x020fe200078e0200 */
[----:B------:R-:W-:Y:S01]  /*5680*/  UMOV UR7, 0x40000040 ;  /* 0x4000004000077882 */ /* 0x000fe20000000000 */
[----:B------:R-:W1:Y:S03]  /*5690*/  S2R R13, SR_TID.X ;  /* 0x00000000000d7919 */ /* 0x000e660000002100 */
[----:B------:R-:W-:Y:S02]  /*56a0*/  R2UR UR4, R0 ;  /* 0x00000000000472ca */ /* 0x000fe400000e0000 */
[----:B------:R-:W-:-:S04]  /*56b0*/  IADD3 R0, R3, 0x30c40, RZ ;  /* 0x00030c4003007810 */ /* 0x000fc80007ffe0ff */
[----:B------:R-:W-:-:S04]  /*56c0*/  PRMT R0, RZ, 0x654, R0 ;  /* 0x00000654ff007816 */ /* 0x000fc80000000000 */
[----:B------:R2:W-:Y:S01]  /*56d0*/  SYNCS.ARRIVE.TRANS64.RED.A1T0 RZ, [R0+URZ], RZ ;  /* 0x000000ff00ff79a7 */ /* 0x0005e2000810043f */
[----:B------:R-:W-:Y:S02]  /*56e0*/  WARPGROUP.ARRIVE ;  /* 0x00000000000079c5 */ /* 0x000fe40000000000 */
[----:B------:R-:W-:-:S04]  /*56f0*/  UMOV UR6, UR4 ;  /* 0x0000000400067c82 */ /* 0x000fc80008000000 */
[----:B------:R-:W-:Y:S01]  /*5700*/  HGMMA.64x64x16.F32 R168, R84, gdesc[UR4].tnspB, R168, gsb0 ;  /* 0x40e0000454a87df0 */ /* 0x000fe200080008a8 */
[----:B------:R-:W-:Y:S01]  /*5710*/  UIADD3 UR6, UR4, 0x80, URZ ;  /* 0x0000008004067890 */ /* 0x000fe2000fffe03f */
[----:B------:R-:W-:Y:S01]  /*5720*/  UMOV UR7, 0x40000040 ;  /* 0x4000004000077882 */ /* 0x000fe20000000000 */
[----:B-1----:R-:W-:-:S05]  /*5730*/  SHF.R.U32.HI R14, RZ, 0x7, R13 ;  /* 0x00000007ff0e7819 */ /* 0x002fca000001160d */
[C---:B------:R-:W-:Y:S02]  /*5740*/  VIADD R13, R14.reuse, 0x9 ;  /* 0x000000090e0d7836 */ /* 0x040fe40000000000 */
[----:B--2---:R-:W-:Y:S01]  /*5750*/  VIADD R0, R14, 0xc ;  /* 0x0000000c0e007836 */ /* 0x004fe20000000000 */
[----:B------:R-:W-:Y:S02]  /*5760*/  WARPGROUP.DEPBAR.LE gsb0, 0x0 ;  /* 0x00008000000079c5 */ /* 0x000fe40000010000 */
[----:B------:R-:W-:-:S06]  /*5770*/  WARPGROUP.ARRIVE ;  /* 0x00000000000079c5 */ /* 0x000fcc0000000000 */
[----:B------:R-:W-:Y:S01]  /*5780*/  HGMMA.64x64x16.F32 R168, R80, gdesc[UR4].tnspB, R168, gsb0 ;  /* 0x40e0000450a87df0 */ /* 0x000fe200080008a8 */
[----:B------:R-:W-:Y:S01]  /*5790*/  UIADD3 UR6, UR4, 0x100, URZ ;  /* 0x0000010004067890 */ /* 0x000fe2000fffe03f */
[----:B------:R-:W-:Y:S01]  /*57a0*/  UMOV UR7, 0x40000040 ;  /* 0x4000004000077882 */ /* 0x000fe20000000000 */
        /* <DEDUP_REMOVED lines=20> */
[----:B------:R-:W-:Y:S01]  /*58f0*/  UIADD3 UR4, UR4, 0x380, URZ ;  /* 0x0000038004047890 */ /* 0x000fe2000fffe03f */
[----:B------:R-:W-:Y:S02]  /*5900*/  WARPGROUP.DEPBAR.LE gsb0, 0x0 ;  /* 0x00008000000079c5 */ /* 0x000fe40000010000 */
[----:B------:R-:W-:-:S06]  /*5910*/  WARPGROUP.ARRIVE ;  /* 0x00000000000079c5 */ /* 0x000fcc0000000000 */
[----:B------:R-:W-:Y:S01]  /*5920*/  HGMMA.64x64x16.F32 R168, R60, gdesc[UR4].tnspB, R168, gsb0 ;  /* 0x40e000043ca87df0 */ /* 0x000fe200080008a8 */
[----:B------:R-:W-:Y:S01]  /*5930*/  UMOV UR6, UR4 ;  /* 0x0000000400067c82 */ /* 0x000fe20008000000 */
[----:B------:R-:W-:Y:S01]  /*5940*/  UMOV UR7, 0x40000040 ;  /* 0x4000004000077882 */ /* 0x000fe20000000000 */
[----:B------:R-:W-:Y:S02]  /*5950*/  WARPGROUP.DEPBAR.LE gsb0, 0x0 ;  /* 0x00008000000079c5 */ /* 0x000fe40000010000 */
[----:B------:R-:W-:-:S06]  /*5960*/  WARPGROUP.ARRIVE ;  /* 0x00000000000079c5 */ /* 0x000fcc0000000000 */
[----:B------:R-:W-:Y:S03]  /*5970*/  HGMMA.64x64x16.F32 R168, R56, gdesc[UR4].tnspB, R168, gsb0 ;  /* 0x40e0000438a87df0 */ /* 0x000fe600080008a8 */
[----:B------:R-:W-:Y:S02]  /*5980*/  WARPGROUP.DEPBAR.LE gsb0, 0x0 ;  /* 0x00008000000079c5 */ /* 0x000fe40000010000 */
[----:B------:R1:W-:Y:S06]  /*5990*/  BAR.SYNC.DEFER_BLOCKING R13, 0xa0 ;  /* 0x0002800d0000751d */ /* 0x0003ec0000010000 */
[----:B------:R1:W-:Y:S04]  /*59a0*/  STS.128 [R4+0x8000], R24 ;  /* 0x0080001804007388 */ /* 0x0003e80000000c00 */
[----:B------:R1:W-:Y:S04]  /*59b0*/  STS.128 [R4+0x8800], R28 ;  /* 0x0088001c04007388 */ /* 0x0003e80000000c00 */
[----:B------:R1:W-:Y:S04]  /*59c0*/  STS.128 [R4+0x9000], R32 ;  /* 0x0090002004007388 */ /* 0x0003e80000000c00 */
[----:B------:R1:W-:Y:S04]  /*59d0*/  STS.128 [R4+0x9800], R36 ;  /* 0x0098002404007388 */ /* 0x0003e80000000c00 */
[----:B------:R1:W-:Y:S04]  /*59e0*/  STS.128 [R4+0xa000], R40 ;  /* 0x00a0002804007388 */ /* 0x0003e80000000c00 */
[----:B------:R1:W-:Y:S04]  /*59f0*/  STS.128 [R4+0xa800], R44 ;  /* 0x00a8002c04007388 */ /* 0x0003e80000000c00 */
[----:B------:R1:W-:Y:S04]  /*5a00*/  STS.128 [R4+0xb000], R48 ;  /* 0x00b0003004007388 */ /* 0x0003e80000000c00 */
[----:B------:R1:W-:Y:S01]  /*5a10*/  STS.128 [R4+0xb800], R52 ;  /* 0x00b8003404007388 */ /* 0x0003e20000000c00 */
[----:B------:R-:W-:Y:S01]  /*5a20*/  @!PT LDS RZ, [RZ] ;  /* 0x00000000fffff984 */ /* 0x000fe20000000800 */
[----:B------:R-:W-:Y:S01]  /*5a30*/  @!PT LDS RZ, [RZ] ;  /* 0x00000000fffff984 */ /* 0x000fe20000000800 */
[----:B------:R-:W-:Y:S01]  /*5a40*/  @!PT LDS RZ, [RZ] ;  /* 0x00000000fffff984 */ /* 0x000fe20000000800 */
[----:B------:R-:W-:Y:S01]  /*5a50*/  @!PT LDS RZ, [RZ] ;  /* 0x00000000fffff984 */ /* 0x000fe20000000800 */
[----:B------:R2:W-:Y:S06]  /*5a60*/  MEMBAR.ALL.CTA ;  /* 0x0000000000007992 */ /* 0x0005ec0000008000 */
[----:B--2---:R-:W2:Y:S02]  /*5a70*/  FENCE.VIEW.ASYNC.S ;  /* 0x00000000000073c6 */ /* 0x004ea40000000000 */
[----:B--2---:R1:W-:Y:S06]  /*5a80*/  BAR.ARV R0, 0xa0 ;  /* 0x000280000000751d */ /* 0x0043ec0000002000 */
[----:B------:R-:W-:Y:S05]  /*5a90*/  @!P0 BRA `(.L_x_25) ;  /* 0x0000000000048947 */ /* 0x000fea0003800000 */
[----:B------:R-:W-:Y:S01]  /*5aa0*/  BPT.TRAP 0x1 ;  /* 0x000000040000795c */ /* 0x000fe20000300000 */
.L_x_25:
[----:B-1----:R-:W2:Y:S01]  /*5ab0*/  LDL R0, [R1] ;  /* 0x0000000001007983 */ /* 0x002ea20000100800 */
[----:B------:R-:W-:Y:S01]  /*5ac0*/  VIADD R7, R7, 0x1 ;  /* 0x0000000107077836 */ /* 0x000fe20000000000 */
[----:B------:R-:W-:Y:S01]  /*5ad0*/  IADD3 R3, R3, 0x30c20, RZ ;  /* 0x00030c2003037810 */ /* 0x000fe20007ffe0ff */
[----:B------:R-:W-:-:S03]  /*5ae0*/  VIADD R5, R5, 0x1 ;  /* 0x0000000105057836 */ /* 0x000fc60000000000 */
[----:B------:R-:W-:Y:S02]  /*5af0*/  PRMT R3, RZ, 0x654, R3 ;  /* 0x00000654ff037816 */ /* 0x000fe40000000003 */
[C---:B------:R-:W-:Y:S02]  /*5b00*/  ISETP.NE.AND P0, PT, R5.reuse, 0x2, PT ;  /* 0x000000020500780c */ /* 0x040fe40003f05270 */
[----:B------:R1:W-:Y:S02]  /*5b10*/  SYNCS.ARRIVE.TRANS64.RED.A1T0 RZ, [R3+URZ], RZ ;  /* 0x000000ff03ff79a7 */ /* 0x0003e4000810043f */
[----:B------:R-:W-:Y:S02]  /*5b20*/  SEL R5, R5, RZ, P0 ;  /* 0x000000ff05057207 */ /* 0x000fe40000000000 */
[----:B-1----:R-:W-:-:S04]  /*5b30*/  SEL R3, RZ, 0x1, P0 ;  /* 0x00000001ff037807 */ /* 0x002fc80000000000 */
[----:B------:R-:W-:Y:S02]  /*5b40*/  LOP3.LUT R6, R6, R3, RZ, 0x3c, !PT ;  /* 0x0000000306067212 */ /* 0x000fe400078e3cff */
[----:B--2---:R-:W-:-:S13]  /*5b50*/  ISETP.GE.AND P1, PT, R7, R0, PT ;  /* 0x000000000700720c */ /* 0x004fda0003f26270 */
[----:B------:R-:W-:Y:S05]  /*5b60*/  @!P1 BRA `(.L_x_26) ;  /* 0xffffffb800549947 */ /* 0x000fea000383ffff */
.L_x_15:
[----:B------:R-:W-:Y:S01]  /*5b70*/  LOP3.LUT P0, RZ, R2, 0x3ff, RZ, 0xc0, !PT ;  /* 0x000003ff02ff7812 */ /* 0x000fe2000780c0ff */
[----:B------:R-:W-:Y:S02]  /*5b80*/  ULDC UR4, c[0x0][0x740] ;  /* 0x0001d00000047ab9 */ /* 0x000fe40000000800 */
[----:B------:R-:W-:Y:S01]  /*5b90*/  FMUL.FTZ R168, R168, UR4 ;  /* 0x00000004a8a87c20 */ /* 0x000fe20008410000 */
        /* <DEDUP_REMOVED lines=31> */
[----:B------:R-:W-:Y:S06]  /*5d90*/  @!P0 BRA `(.L_x_27) ;  /* 0x0000000000408947 */ /* 0x000fec0003800000 */
[----:B------:R-:W-:Y:S01]  /*5da0*/  MOV R0, 0x0 ;  /* 0x0000000000007802 */ /* 0x000fe20000000f00 */
[----:B------:R-:W-:Y:S01]  /*5db0*/  ULDC.64 UR4, c[0x4][0x90] ;  /* 0x0100240000047ab9 */ /* 0x000fe20000000a00 */
[----:B------:R-:W-:Y:S01]  /*5dc0*/  ULDC.64 UR6, c[0x4][0x98] ;  /* 0x0100260000067ab9 */ /* 0x000fe20000000a00 */
[----:B------:R-:W-:Y:S01]  /*5dd0*/  MOV R4, UR4 ;  /* 0x0000000400047c02 */ /* 0x000fe20008000f00 */
[----:B------:R3:W4:Y:S01]  /*5de0*/  LDC.64 R14, c[0x4][R0] ;  /* 0x01000000000e7b82 */ /* 0x0007220000000a00 */
        /* <DEDUP_REMOVED lines=8> */
[----:B-1-3--:R-:W-:-:S07]  /*5e70*/  IMAD.MOV.U32 R13, RZ, RZ, RZ ;  /* 0x000000ffff0d7224 */ /* 0x00afce00078e00ff */
[----:B------:R-:W-:-:S07]  /*5e80*/  LEPC R20, `(.L_x_27) ;  /* 0x000000001014794e */ /* 0x000fce0000000000 */
[----:B--2-4-:R-:W-:Y:S05]  /*5e90*/  CALL.ABS.NOINC R14 ;  /* 0x000000000e007343 */ /* 0x014fea0003c00000 */
.L_x_27:
[----:B------:R-:W-:-:S04]  /*5ea0*/  IADD3 R22, R2, 0x4000, RZ ;  /* 0x0000400002167810 */ /* 0x000fc80007ffe0ff */
[----:B------:R-:W-:-:S13]  /*5eb0*/  LOP3.LUT P0, RZ, R22, 0x3ff, RZ, 0xc0, !PT ;  /* 0x000003ff16ff7812 */ /* 0x000fda000780c0ff */
[----:B------:R-:W-:Y:S05]  /*5ec0*/  @!P0 BRA `(.L_x_28) ;  /* 0x0000000000408947 */ /* 0x000fea0003800000 */
[----:B------:R-:W-:Y:S01]  /*5ed0*/  MOV R0, 0x0 ;  /* 0x0000000000007802 */ /* 0x000fe20000000f00 */
[----:B------:R-:W-:Y:S01]  /*5ee0*/  ULDC.64 UR4, c[0x4][0x90] ;  /* 0x0100240000047ab9 */ /* 0x000fe20000000a00 */
[----:B------:R-:W-:Y:S01]  /*5ef0*/  ULDC.64 UR6, c[0x4][0x18] ;  /* 0x0100060000067ab9 */ /* 0x000fe20000000a00 */
[----:B------:R-:W-:Y:S01]  /*5f00*/  IMAD.U32 R4, RZ, RZ, UR4 ;  /* 0x00000004ff047e24 */ /* 0x000fe2000f8e00ff */
[----:B------:R3:W4:Y:S01]  /*5f10*/  LDC.64 R14, c[0x4][R0] ;  /* 0x01000000000e7b82 */ /* 0x0007220000000a00 */
[----:B------:R-:W-:Y:S01]  /*5f20*/  IMAD.U32 R5, RZ, RZ, UR5 ;  /* 0x00000005ff057e24 */ /* 0x000fe2000f8e00ff */
[----:B------:R-:W-:Y:S01]  /*5f30*/  ULDC.64 UR4, c[0x4][0x98] ;  /* 0x0100260000047ab9 */ /* 0x000fe20000000a00 */
[----:B------:R-:W-:Y:S01]  /*5f40*/  IMAD.U32 R10, RZ, RZ, UR6 ;  /* 0x00000006ff0a7e24 */ /* 0x000fe2000f8e00ff */
[----:B------:R-:W-:Y:S01]  /*5f50*/  MOV R6, UR4 ;  /* 0x0000000400067c02 */ /* 0x000fe20008000f00 */
[----:B------:R-:W-:Y:S01]  /*5f60*/  IMAD.U32 R7, RZ, RZ, UR5 ;  /* 0x00000005ff077e24 */ /* 0x000fe2000f8e00ff */
[----:B------:R-:W-:Y:S01]  /*5f70*/  MOV R11, UR7 ;  /* 0x00000007000b7c02 */ /* 0x000fe20008000f00 */
[----:B------:R-:W-:Y:S01]  /*5f80*/  IMAD.MOV.U32 R8, RZ, RZ, 0x70 ;  /* 0x00000070ff087424 */ /* 0x000fe200078e00ff */
[----:B-1----:R-:W-:Y:S01]  /*5f90*/  MOV R13, RZ ;  /* 0x000000ff000d7202 */ /* 0x002fe20000000f00 */
[----:B---3--:R-:W-:-:S07]  /*5fa0*/  IMAD.MOV.U32 R12, RZ, RZ, 0x1 ;  /* 0x00000001ff0c7424 */ /* 0x008fce00078e00ff */
[----:B------:R-:W-:-:S07]  /*5fb0*/  LEPC R20, `(.L_x_28) ;  /* 0x000000001014794e */ /* 0x000fce0000000000 */
[----:B--2-4-:R-:W-:Y:S05]  /*5fc0*/  CALL.ABS.NOINC R14 ;  /* 0x000000000e007343 */ /* 0x014fea0003c00000 */
.L_x_28:
        /* <DEDUP_REMOVED lines=9> */
[----:B------:R-:W-:Y:S01]  /*6060*/  MOV R6, UR6 ;  /* 0x0000000600067c02 */ /* 0x000fe20008000f00 */
[----:B------:R-:W-:Y:S01]  /*6070*/  IMAD.U32 R7, RZ, RZ, UR7 ;  /* 0x00000007ff077e24 */ /* 0x000fe2000f8e00ff */
[----:B------:R-:W-:Y:S01]  /*6080*/  MOV R11, UR5 ;  /* 0x00000005000b7c02 */ /* 0x000fe20008000f00 */
[----:B------:R-:W-:Y:S01]  /*6090*/  IMAD.U32 R10, RZ, RZ, UR4 ;  /* 0x00000004ff0a7e24 */ /* 0x000fe2000f8e00ff */
[----:B-1----:R-:W-:Y:S01]  /*60a0*/  MOV R13, RZ ;  /* 0x000000ff000d7202 */ /* 0x002fe20000000f00 */
[----:B------:R-:W-:-:S02]  /*60b0*/  IMAD.MOV.U32 R8, RZ, RZ, 0x70 ;  /* 0x00000070ff087424 */ /* 0x000fc400078e00ff */
[----:B---3--:R-:W-:-:S07]  /*60c0*/  IMAD.MOV.U32 R12, RZ, RZ, 0x1 ;  /* 0x00000001ff0c7424 */ /* 0x008fce00078e00ff */
[----:B------:R-:W-:-:S07]  /*60d0*/  LEPC R20, `(.L_x_29) ;  /* 0x000000001014794e */ /* 0x000fce0000000000 */
[----:B--2-4-:R-:W-:Y:S05]  /*60e0*/  CALL.ABS.NOINC R14 ;  /* 0x000000000e007343 */ /* 0x014fea0003c00000 */
.L_x_29:
        /* <DEDUP_REMOVED lines=18> */
.L_x_30:
[----:B------:R-:W3:Y:S01]  /*6210*/  S2R R0, SR_TID.X ;  /* 0x0000000000007919 */ /* 0x000ee20000002100 */
[----:B------:R-:W-:Y:S02]  /*6220*/  F2FP.F16.F32.PACK_AB R136, R137, R136 ;  /* 0x000000888988723e */ /* 0x000fe400000000ff */
[----:B------:R-:W-:Y:S01]  /*6230*/  F2FP.F16.F32.PACK_AB R137, R139, R138 ;  /* 0x0000008a8b89723e */ /* 0x000fe200000000ff */
[----:B------:R-:W4:Y:S01]  /*6240*/  S2R R3, SR_TID.X ;  /* 0x0000000000037919 */ /* 0x000f220000002100 */
[----:B------:R-:W-:Y:S02]  /*6250*/  F2FP.F16.F32.PACK_AB R144, R145, R144 ;  /* 0x000000909190723e */ /* 0x000fe400000000ff */
[----:B------:R-:W-:Y:S01]  /*6260*/  F2FP.F16.F32.PACK_AB R138, R141, R140 ;  /* 0x0000008c8d8a723e */ /* 0x000fe200000000ff */
[----:B------:R-:W-:Y:S01]  /*6270*/  BAR.SYNC.DEFER_BLOCKING 0x1, 0x100 ;  /* 0x0044000000007b1d */ /* 0x000fe20000010000 */
        /* <DEDUP_REMOVED lines=11> */
[----:B------:R-:W-:Y:S01]  /*6330*/  F2FP.F16.F32.PACK_AB R163, R167, R166 ;  /* 0x000000a6a7a3723e */ /* 0x000fe200000000ff */
[----:B---3--:R-:W-:Y:S01]  /*6340*/  VIADD R7, R0, 0xffffff80 ;  /* 0xffffff8000077836 */ /* 0x008fe20000000000 */
[----:B------:R-:W-:Y:S02]  /*6350*/  F2FP.F16.F32.PACK_AB R8, R177, R176 ;  /* 0x000000b0b108723e */ /* 0x000fe400000000ff */
[----:B------:R-:W-:Y:S01]  /*6360*/  F2FP.F16.F32.PACK_AB R10, R181, R180 ;  /* 0x000000b4b50a723e */ /* 0x000fe200000000ff */
[----:B----4-:R-:W-:Y:S01]  /*6370*/  VIADD R3, R3, 0xffffff80 ;  /* 0xffffff8003037836 */ /* 0x010fe20000000000 */
[----:B------:R-:W-:-:S02]  /*6380*/  SHF.R.S32.HI R4, RZ, 0x1f, R7 ;  /* 0x0000001fff047819 */ /* 0x000fc40000011407 */
[----:B------:R-:W-:Y:S02]  /*6390*/  F2FP.F16.F32.PACK_AB R11, R183, R182 ;  /* 0x000000b6b70b723e */ /* 0x000fe400000000ff */
[----:B------:R-:W-:Y:S02]  /*63a0*/  LEA.HI R0, R4, R7, RZ, 0x4 ;  /* 0x0000000704007211 */ /* 0x000fe400078f20ff */
[----:B------:R-:W-:Y:S02]  /*63b0*/  SHF.R.S32.HI R6, RZ, 0x1f, R3 ;  /* 0x0000001fff067819 */ /* 0x000fe40000011403 */
[----:B------:R-:W-:Y:S02]  /*63c0*/  LOP3.LUT R0, R0, 0xfffffff0, RZ, 0xc0, !PT ;  /* 0xfffffff000007812 */ /* 0x000fe400078ec0ff */
[----:B------:R-:W-:Y:S02]  /*63d0*/  LEA.HI R6, R6, R3, RZ, 0x4 ;  /* 0x0000000306067211 */ /* 0x000fe400078f20ff */
[----:B------:R-:W-:-:S02]  /*63e0*/  IADD3 R0, R7, -R0, RZ ;  /* 0x8000000007007210 */ /* 0x000fc40007ffe0ff */
[----:B--2---:R-:W-:Y:S02]  /*63f0*/  SHF.R.S32.HI R9, RZ, 0x4, R6 ;  /* 0x00000004ff097819 */ /* 0x004fe40000011406 */
[----:B------:R-:W-:Y:S02]  /*6400*/  SHF.R.S32.HI R3, RZ, 0x1f, R0 ;  /* 0x0000001fff037819 */ /* 0x000fe40000011400 */
[----:B------:R-:W-:Y:S02]  /*6410*/  LEA.HI R6, R6, R9, RZ, 0x1 ;  /* 0x0000000906067211 */ /* 0x000fe400078f08ff */
[----:B------:R-:W-:Y:S02]  /*6420*/  LEA.HI R3, R3, R0, RZ, 0x3 ;  /* 0x0000000003037211 */ /* 0x000fe400078f18ff */
[----:B------:R-:W-:Y:S02]  /*6430*/  LOP3.LUT R6, R6, 0xfffffffe, RZ, 0xc0, !PT ;  /* 0xfffffffe06067812 */ /* 0x000fe400078ec0ff */
[C---:B------:R-:W-:Y:S01]  /*6440*/  LOP3.LUT R5, R3.reuse, 0xfffffff8, RZ, 0xc0, !PT ;  /* 0xfffffff803057812 */ /* 0x040fe200078ec0ff */
[----:B------:R-:W-:Y:S01]  /*6450*/  IMAD.SHL.U32 R3, R3, 0x40, RZ ;  /* 0x0000004003037824 */ /* 0x000fe200078e00ff */
[----:B------:R-:W-:Y:S01]  /*6460*/  LEA.HI R4, R4, R7, RZ, 0x5 ;  /* 0x0000000704047211 */ /* 0x000fe200078f28ff */
[----:B------:R-:W-:Y:S01]  /*6470*/  IMAD.IADD R6, R9, 0x1, -R6 ;  /* 0x0000000109067824 */ /* 0x000fe200078e0a06 */
[----:B------:R-:W-:Y:S01]  /*6480*/  F2FP.F16.F32.PACK_AB R9, R179, R178 ;  /* 0x000000b2b309723e */ /* 0x000fe200000000ff */
[----:B------:R-:W-:Y:S01]  /*6490*/  IMAD.IADD R5, R0, 0x1, -R5 ;  /* 0x0000000100057824 */ /* 0x000fe200078e0a05 */
[----:B------:R-:W-:Y:S01]  /*64a0*/  SHF.R.S32.HI R22, RZ, 0x5, R4 ;  /* 0x00000005ff167819 */ /* 0x000fe20000011404 */
[----:B------:R-:W-:Y:S01]  /*64b0*/  IMAD.SHL.U32 R7, R6, 0x8, RZ ;  /* 0x0000000806077824 */ /* 0x000fe200078e00ff */
[----:B------:R-:W-:-:S02]  /*64c0*/  LOP3.LUT R3, R3, 0x7ffffe00, RZ, 0xc0, !PT ;  /* 0x7ffffe0003037812 */ /* 0x000fc400078ec0ff */
[C---:B------:R-:W-:Y:S02]  /*64d0*/  SHF.L.U32 R0, R5.reuse, 0x6, RZ ;  /* 0x0000000605007819 */ /* 0x040fe400000006ff */
[----:B------:R-:W-:Y:S02]  /*64e0*/  LEA R3, R22, R3, 0xa ;  /* 0x0000000316037211 */ /* 0x000fe400078e50ff */
[----:B------:R-:W-:Y:S01]  /*64f0*/  LOP3.LUT R0, R0, 0x1c0, RZ, 0xc0, !PT ;  /* 0x000001c000007812 */ /* 0x000fe200078ec0ff */
[----:B------:R-:W2:Y:S01]  /*6500*/  SHFL.IDX PT, R22, R22, RZ, 0x1f ;  /* 0x00001fff16167589 */ /* 0x000ea200000e0000 */
[----:B------:R-:W-:Y:S02]  /*6510*/  R2P PR, R5, 0x6 ;  /* 0x0000000605007804 */ /* 0x000fe40000000000 */
[----:B------:R-:W-:Y:S02]  /*6520*/  LOP3.LUT R7, R0, 0x8, R7, 0xf8, !PT ;  /* 0x0000000800077812 */ /* 0x000fe400078ef807 */
[----:B------:R-:W-:-:S02]  /*6530*/  SHF.R.U32.HI R0, RZ, 0x3, R0 ;  /* 0x00000003ff007819 */ /* 0x000fc40000011600 */
[----:B------:R-:W-:Y:S02]  /*6540*/  MOV R4, 0x40 ;  /* 0x0000004000047802 */ /* 0x000fe40000000f00 */
[----:B------:R-:W-:Y:S02]  /*6550*/  LOP3.LUT R0, R7, R0, RZ, 0x3c, !PT ;  /* 0x0000000007007212 */ /* 0x000fe400078e3cff */
[----:B------:R-:W-:Y:S02]  /*6560*/  SEL R4, R4, 0xffffffc0, !P2 ;  /* 0xffffffc004047807 */ /* 0x000fe40005000000 */
[----:B------:R-:W-:Y:S01]  /*6570*/  F2FP.F16.F32.PACK_AB R5, R171, R170 ;  /* 0x000000aaab05723e */ /* 0x000fe200000000ff */
[----:B------:R-:W-:Y:S01]  /*6580*/  IMAD.IADD R3, R0, 0x1, R3 ;  /* 0x0000000100037824 */ /* 0x000fe200078e0203 */
[----:B------:R-:W-:Y:S01]  /*6590*/  F2FP.F16.F32.PACK_AB R6, R173, R172 ;  /* 0x000000acad06723e */ /* 0x000fe200000000ff */
[----:B------:R-:W-:Y:S01]  /*65a0*/  IMAD.MOV.U32 R0, RZ, RZ, 0x20 ;  /* 0x00000020ff007424 */ /* 0x000fe200078e00ff */
[----:B------:R-:W-:Y:S01]  /*65b0*/  F2FP.F16.F32.PACK_AB R7, R175, R174 ;  /* 0x000000aeaf07723e */ /* 0x000fe200000000ff */
[----:B------:R-:W-:Y:S01]  /*65c0*/  IMAD R3, R3, 0x2, R2 ;  /* 0x0000000203037824 */ /* 0x000fe200078e0202 */
[----:B------:R-:W-:-:S02]  /*65d0*/  F2FP.F16.F32.PACK_AB R12, R185, R184 ;  /* 0x000000b8b90c723e */ /* 0x000fc400000000ff */
[----:B------:R-:W-:Y:S02]  /*65e0*/  SEL R0, R0, 0xffffffe0, !P1 ;  /* 0xffffffe000007807 */ /* 0x000fe40004800000 */
[--C-:B------:R-:W-:Y:S01]  /*65f0*/  IADD3 R21, R4, 0x4000, R3.reuse ;  /* 0x0000400004157810 */ /* 0x100fe20007ffe003 */
[----:B------:R3:W-:Y:S01]  /*6600*/  STSM.16.M88.4 [R3+0x4000], R136 ;  /* 0x0040008803007844 */ /* 0x0007e20000000200 */
[C---:B------:R-:W-:Y:S02]  /*6610*/  IADD3 R20, R0.reuse, 0x4000, R3 ;  /* 0x0000400000147810 */ /* 0x040fe40007ffe003 */
[----:B------:R-:W-:Y:S01]  /*6620*/  F2FP.F16.F32.PACK_AB R4, R169, R168 ;  /* 0x000000a8a904723e */ /* 0x000fe200000000ff */
[----:B------:R-:W-:Y:S01]  /*6630*/  IMAD.IADD R0, R0, 0x1, R21 ;  /* 0x0000000100007824 */ /* 0x000fe200078e0215 */
[----:B-1----:R-:W-:Y:S01]  /*6640*/  F2FP.F16.F32.PACK_AB R13, R187, R186 ;  /* 0x000000babb0d723e */ /* 0x002fe200000000ff */
[----:B------:R3:W-:Y:S01]  /*6650*/  STSM.16.M88.4 [R20], R144 ;  /* 0x0000009014007844 */ /* 0x0007e20000000200 */
[----:B------:R-:W-:-:S02]  /*6660*/  F2FP.F16.F32.PACK_AB R14, R189, R188 ;  /* 0x000000bcbd0e723e */ /* 0x000fc400000000ff */
[----:B------:R-:W-:Y:S01]  /*6670*/  F2FP.F16.F32.PACK_AB R15, R191, R190 ;  /* 0x000000bebf0f723e */ /* 0x000fe200000000ff */
[----:B------:R3:W-:Y:S01]  /*6680*/  STSM.16.M88.4 [R21], R152 ;  /* 0x0000009815007844 */ /* 0x0007e20000000200 */
[----:B------:R-:W-:Y:S02]  /*6690*/  F2FP.F16.F32.PACK_AB R17, R18, R17 ;  /* 0x000000111211723e */ /* 0x000fe400000000ff */
[----:B------:R-:W-:Y:S01]  /*66a0*/  F2FP.F16.F32.PACK_AB R16, R193, R16 ;  /* 0x00000010c110723e */ /* 0x000fe200000000ff */
[----:B------:R3:W-:Y:S01]  /*66b0*/  STSM.16.M88.4 [R0], R160 ;  /* 0x000000a000007844 */ /* 0x0007e20000000200 */
[----:B------:R-:W-:Y:S02]  /*66c0*/  F2FP.F16.F32.PACK_AB R18, R197, R196 ;  /* 0x000000c4c512723e */ /* 0x000fe400000000ff */
[----:B------:R-:W-:Y:S01]  /*66d0*/  F2FP.F16.F32.PACK_AB R19, R24, R19 ;  /* 0x000000131813723e */ /* 0x000fe200000000ff */
[----:B------:R3:W-:Y:S01]  /*66e0*/  STSM.16.M88.4 [R3], R4 ;  /* 0x0000000403007844 */ /* 0x0007e20000000200 */
[----:B--2---:R-:W-:-:S03]  /*66f0*/  ISETP.NE.AND P0, PT, R22, 0x7, PT ;  /* 0x000000071600780c */ /* 0x004fc60003f05270 */
[----:B------:R3:W-:Y:S04]  /*6700*/  STSM.16.M88.4 [R20+-0x4000], R8 ;  /* 0xffc0000814007844 */ /* 0x0007e80000000200 */
[----:B------:R3:W-:Y:S04]  /*6710*/  STSM.16.M88.4 [R21+-0x4000], R12 ;  /* 0xffc0000c15007844 */ /* 0x0007e80000000200 */
[----:B------:R3:W-:Y:S01]  /*6720*/  STSM.16.M88.4 [R0+-0x4000], R16 ;  /* 0xffc0001000007844 */ /* 0x0007e20000000200 */
[----:B------:R-:W-:Y:S01]  /*6730*/  @!PT LDS RZ, [RZ] ;  /* 0x00000000fffff984 */ /* 0x000fe20000000800 */
[----:B------:R-:W-:Y:S01]  /*6740*/  @!PT LDS RZ, [RZ] ;  /* 0x00000000fffff984 */ /* 0x000fe20000000800 */
[----:B------:R-:W-:Y:S01]  /*6750*/  @!PT LDS RZ, [RZ] ;  /* 0x00000000fffff984 */ /* 0x000fe20000000800 */
[----:B------:R1:W-:Y:S06]  /*6760*/  MEMBAR.ALL.CTA ;  /* 0x0000000000007992 */ /* 0x0003ec0000008000 */
[----:B-1----:R-:W1:Y:S02]  /*6770*/  FENCE.VIEW.ASYNC.S ;  /* 0x00000000000073c6 */ /* 0x002e640000000000 */
[----:B-1----:R-:W-:Y:S06]  /*6780*/  BAR.ARV 0x1, 0x120 ;  /* 0x0044800000007b1d */ /* 0x002fec0000002000 */
[----:B------:R-:W-:Y:S05]  /*6790*/  @P0 BRA `(.L_x_31) ;  /* 0x0000000000540947 */ /* 0x000fea0003800000 */
[----:B------:R-:W-:Y:S01]  /*67a0*/  BAR.SYNC.DEFER_BLOCKING 0x1, 0x120 ;  /* 0x0044800000007b1d */ /* 0x000fe20000010000 */
[----:B------:R-:W-:-:S05]  /*67b0*/  ELECT P0, URZ, PT ;  /* 0x00000000003f782f */ /* 0x000fca0003800000 */
[----:B------:R-:W-:Y:S08]  /*67c0*/  BSSY B0, `(.L_x_31) ;  /* 0x0000012000007945 */ /* 0x000ff00003800000 */
[----:B------:R-:W-:Y:S05]  /*67d0*/  @!P0 BRA `(.L_x_32) ;  /* 0x0000000000408947 */ /* 0x000fea0003800000 */
[----:B------:R-:W1:Y:S01]  /*67e0*/  S2UR UR10, SR_CTAID.X ;  /* 0x00000000000a79c3 */ /* 0x000e620000002500 */
[----:B------:R-:W-:Y:S01]  /*67f0*/  R2UR UR6, R2 ;  /* 0x00000000020672ca */ /* 0x000fe200000e0000 */
[----:B------:R-:W-:Y:S01]  /*6800*/  ULDC.64 UR14, c[0x0][0x198] ;  /* 0x00006600000e7ab9 */ /* 0x000fe20000000a00 */
[----:B------:R-:W-:Y:S01]  /*6810*/  UMOV UR9, URZ ;  /* 0x0000003f00097c82 */ /* 0x000fe20008000000 */
[----:B------:R-:W-:Y:S02]  /*6820*/  UIADD3 UR4, UP0, UR14, 0x770, URZ ;  /* 0x000007700e047890 */ /* 0x000fe4000ff1e03f */
[----:B------:R-:W-:Y:S02]  /*6830*/  UIADD3 UR14, UP1, UR14, 0x670, URZ ;  /* 0x000006700e0e7890 */ /* 0x000fe4000ff3e03f */
[----:B------:R-:W-:Y:S01]  /*6840*/  S2UR UR12, SR_CTAID.Z ;  /* 0x00000000000c79c3 */ /* 0x000fe20000002700 */
[----:B------:R-:W-:Y:S02]  /*6850*/  UIADD3.X UR5, URZ, UR15, URZ, UP0, !UPT ;  /* 0x0000000f3f057290 */ /* 0x000fe400087fe43f */
[----:B------:R-:W-:-:S03]  /*6860*/  UIADD3.X UR15, URZ, UR15, URZ, UP1, !UPT ;  /* 0x0000000f3f0f7290 */ /* 0x000fc60008ffe43f */
[----:B------:R-:W-:Y:S02]  /*6870*/  UIADD3 UR8, UR6, 0x4000, URZ ;  /* 0x0000400006087890 */ /* 0x000fe4000fffe03f */
[----:B------:R-:W2:Y:S01]  /*6880*/  S2UR UR11, SR_CTAID.Y ;  /* 0x00000000000b79c3 */ /* 0x000ea20000002600 */
[----:B-1----:R-:W-:-:S09]  /*6890*/  USHF.L.U32 UR10, UR10, 0x7, URZ ;  /* 0x000000070a0a7899 */ /* 0x002fd2000800063f */
[----:B--2---:R1:W-:Y:S02]  /*68a0*/  UTMASTG.4D [UR8], [UR4] ;  /* 0x00000008040073b5 */ /* 0x0043e40008018000 */
[----:B-1----:R-:W-:Y:S02]  /*68b0*/  UMOV UR8, UR6 ;  /* 0x0000000600087c82 */ /* 0x002fe40008000000 */
[----:B------:R1:W-:Y:S02]  /*68c0*/  UTMASTG.4D [UR8], [UR14] ;  /* 0x000000080e0073b5 */ /* 0x0003e40008018000 */
[----:B-1----:R0:W-:Y:S02]  /*68d0*/  UTMACMDFLUSH ;  /* 0x00000000000079b7 */ /* 0x0021e40000000000 */
.L_x_32:
[----:B------:R-:W-:Y:S05]  /*68e0*/  BSYNC B0 ;  /* 0x0000000000007941 */ /* 0x000fea0003800000 */
.L_x_31:
[----:B------:R-:W-:-:S04]  /*68f0*/  DEPBAR.LE SB0, 0x0 ;  /* 0x000080000000791a */ /* 0x000fc80000000000 */
[----:B------:R-:W-:Y:S05]  /*6900*/  BRA `(.L_x_7) ;  /* 0x00000024000c7947 */ /* 0x000fea0003800000 */
.L_x_5:
[----:B------:R-:W-:-:S08]  /*6910*/  NOP ;  /* 0x0000000000007918 */ /* 0x000fd00000000000 */
[----:B------:R-:W1:-:S00]  /*6920*/  USETMAXREG.DEALLOC.CTAPOOL 0x18 ;  /* 0x00000018000079c8 */ /* 0x000e4000080e0500 */
[----:B-1----:R-:W-:Y:S02]  /*6930*/  LOP3.LUT R2, R0, 0x3, RZ, 0xc0, !PT ;  /* 0x0000000300027812 */ /* 0x002fe400078ec0ff */
[----:B------:R-:W-:-:S04]  /*6940*/  MOV R0, RZ ;  /* 0x000000ff00007202 */ /* 0x000fc80000000f00 */
[----:B------:R-:W1:Y:S02]  /*6950*/  SHFL.IDX PT, R2, R2, RZ, 0x1f ;  /* 0x00001fff02027589 */ /* 0x000e6400000e0000 */
[----:B-1----:R-:W-:-:S13]  /*6960*/  ISETP.NE.AND P0, PT, R2, RZ, PT ;  /* 0x000000ff0200720c */ /* 0x002fda0003f05270 */
[----:B------:R-:W-:Y:S05]  /*6970*/  @!P0 BRA `(.L_x_33) ;  /* 0x0000000800b08947 */ /* 0x000fea0003800000 */
[----:B------:R-:W-:-:S13]  /*6980*/  ISETP.NE.AND P0, PT, R2, 0x1, PT ;  /* 0x000000010200780c */ /* 0x000fda0003f05270 */
[----:B------:R-:W-:Y:S05]  /*6990*/  @P0 BRA `(.L_x_7) ;  /* 0x0000002000e80947 */ /* 0x000fea0003800000 */
[----:B------:R-:W1:Y:S02]  /*69a0*/  S2UR UR11, SR_CTAID.Z ;  /* 0x00000000000b79c3 */ /* 0x000e640000002700 */
[----:B-1----:R-:W-:-:S13]  /*69b0*/  ISETP.LE.AND P0, PT, RZ, UR11, PT ;  /* 0x0000000bff007c0c */ /* 0x002fda000bf03270 */
[----:B------:R-:W-:Y:S05]  /*69c0*/  @!P0 BRA `(.L_x_7) ;  /* 0x0000002000dc8947 */ /* 0x000fea0003800000 */
[----:B------:R-:W1:Y:S01]  /*69d0*/  S2UR UR7, SR_CTAID.Y ;  /* 0x00000000000779c3 */ /* 0x000e620000002600 */
[----:B------:R-:W-:Y:S01]  /*69e0*/  ULDC.64 UR8, c[0x0][0x2d8] ;  /* 0x0000b60000087ab9 */ /* 0x000fe20000000a00 */
[----:B------:R-:W-:-:S06]  /*69f0*/  ELECT P0, URZ, PT ;  /* 0x00000000003f782f */ /* 0x000fcc0003800000 */
[----:B------:R-:W2:Y:S01]  /*6a00*/  LDC R2, c[0x0][0x280] ;  /* 0x0000a000ff027b82 */ /* 0x000ea20000000800 */
[----:B-1----:R-:W-:-:S04]  /*6a10*/  USHF.R.S32.HI UR4, URZ, 0x1f, UR7 ;  /* 0x0000001f3f047899 */ /* 0x002fc80008011407 */
[----:B------:R-:W-:Y:S02]  /*6a20*/  UIMAD UR6, UR4, UR8, URZ ;  /* 0x00000008040672a4 */ /* 0x000fe4000f8e023f */
[----:B------:R-:W-:Y:S01]  /*6a30*/  UIMAD.WIDE.U32 UR4, UR7, UR8, URZ ;  /* 0x00000008070472a5 */ /* 0x000fe2000f8e003f */
[----:B--2---:R-:W-:Y:S01]  /*6a40*/  ISETP.GE.AND P1, PT, R2, 0x1, PT ;  /* 0x000000010200780c */ /* 0x004fe20003f26270 */
[----:B------:R-:W-:Y:S02]  /*6a50*/  UIMAD UR7, UR7, UR9, UR6 ;  /* 0x00000009070772a4 */ /* 0x000fe4000f8e0206 */
[----:B------:R-:W-:Y:S01]  /*6a60*/  USHF.R.S32.HI UR6, URZ, 0x1f, UR11 ;  /* 0x0000001f3f067899 */ /* 0x000fe2000801140b */
[----:B------:R-:W-:Y:S01]  /*6a70*/  ULDC.64 UR8, c[0x0][0x2e0] ;  /* 0x0000b80000087ab9 */ /* 0x000fe20000000a00 */
[----:B------:R-:W-:Y:S02]  /*6a80*/  UIADD3 UR5, UR5, UR7, URZ ;  /* 0x0000000705057290 */ /* 0x000fe4000fffe03f */
[----:B------:R-:W-:-:S04]  /*6a90*/  UIMAD UR6, UR6, UR8, URZ ;  /* 0x00000008060672a4 */ /* 0x000fc8000f8e023f */
[----:B------:R-:W-:Y:S02]  /*6aa0*/  UIMAD UR10, UR11, UR9, UR6 ;  /* 0x000000090b0a72a4 */ /* 0x000fe4000f8e0206 */
[----:B------:R-:W-:Y:S01]  /*6ab0*/  UIMAD.WIDE.U32 UR6, UR11, UR8, UR4 ;  /* 0x000000080b0672a5 */ /* 0x000fe2000f8e0004 */
[----:B------:R-:W-:Y:S11]  /*6ac0*/  @!P1 BRA `(.L_x_7) ;  /* 0x00000020009c9947 */ /* 0x000ff60003800000 */
[C---:B------:R-:W-:Y:S01]  /*6ad0*/  VIADD R0, R2.reuse, 0x7f ;  /* 0x0000007f02007836 */ /* 0x040fe20000000000 */
[----:B------:R-:W-:Y:S01]  /*6ae0*/  ISETP.GE.AND P1, PT, R2, 0x81, PT ;  /* 0x000000810200780c */ /* 0x000fe20003f26270 */
[----:B------:R-:W-:Y:S01]  /*6af0*/  UIADD3 UR10, UR7, UR10, URZ ;  /* 0x0000000a070a7290 */ /* 0x000fe2000fffe03f */
[----:B------:R-:W-:Y:S02]  /*6b00*/  UMOV UR5, URZ ;  /* 0x0000003f00057c82 */ /* 0x000fe40008000000 */
[----:B------:R-:W-:-:S04]  /*6b10*/  SHF.R.S32.HI R3, RZ, 0x1f, R0 ;  /* 0x0000001fff037819 */ /* 0x000fc80000011400 */
[----:B------:R-:W-:-:S04]  /*6b20*/  LEA.HI R3, R3, R0, RZ, 0x7 ;  /* 0x0000000003037211 */ /* 0x000fc800078f38ff */
[----:B------:R-:W-:-:S04]  /*6b30*/  SHF.R.S32.HI R0, RZ, 0x7, R3 ;  /* 0x00000007ff007819 */ /* 0x000fc80000011403 */
[----:B------:R-:W-:-:S04]  /*6b40*/  VIMNMX R0, R0, 0x1, !PT ;  /* 0x0000000100007848 */ /* 0x000fc80007fe0100 */
[----:B------:R-:W-:Y:S01]  /*6b50*/  LOP3.LUT R3, R0, 0x1, RZ, 0xc0, !PT ;  /* 0x0000000100037812 */ /* 0x000fe200078ec0ff */
[----:B------:R-:W-:Y:S06]  /*6b60*/  @!P1 BRA `(.L_x_34) ;  /* 0x0000000400789947 */ /* 0x000fec0003800000 */
[----:B------:R-:W-:Y:S01]  /*6b70*/  ULDC.64 UR16, c[0x0][0x2c0] ;  /* 0x0000b00000107ab9 */ /* 0x000fe20000000a00 */
[----:B------:R-:W-:Y:S01]  /*6b80*/  IMAD.IADD R0, R0, 0x1, -R3 ;  /* 0x0000000100007824 */ /* 0x000fe200078e0a03 */
[----:B------:R-:W-:Y:S01]  /*6b90*/  ULEA UR16, UP0, UR6, UR16, 0x2 ;  /* 0x0000001006107291 */ /* 0x000fe2000f80103f */
[----:B------:R-:W-:Y:S01]  /*6ba0*/  UMOV UR4, URZ ;  /* 0x0000003f00047c82 */ /* 0x000fe20008000000 */
[----:B------:R-:W-:Y:S02]  /*6bb0*/  UMOV UR5, URZ ;  /* 0x0000003f00057c82 */ /* 0x000fe40008000000 */
[----:B------:R-:W-:Y:S02]  /*6bc0*/  ULEA.HI.X UR17, UR6, UR17, UR10, 0x2, UP0 ;  /* 0x0000001106117291 */ /* 0x000fe400080f140a */
[----:B------:R-:W-:Y:S02]  /*6bd0*/  UIADD3 UR12, UP0, UR16, 0x4000, URZ ;  /* 0x00004000100c7890 */ /* 0x000fe4000ff1e03f */
[----:B------:R-:W-:-:S02]  /*6be0*/  UIADD3 UR14, UP1, UR16, 0x8000, URZ ;  /* 0x00008000100e7890 */ /* 0x000fc4000ff3e03f */
[----:B------:R-:W-:Y:S02]  /*6bf0*/  UIADD3 UR16, UP2, UR16, 0xc000, URZ ;  /* 0x0000c00010107890 */ /* 0x000fe4000ff5e03f */
[----:B------:R-:W-:Y:S02]  /*6c00*/  UIADD3.X UR13, URZ, UR17, URZ, UP0, !UPT ;  /* 0x000000113f0d7290 */ /* 0x000fe400087fe43f */
[----:B------:R-:W-:Y:S02]  /*6c10*/  UIADD3.X UR15, URZ, UR17, URZ, UP1, !UPT ;  /* 0x000000113f0f7290 */ /* 0x000fe40008ffe43f */
[----:B------:R-:W-:Y:S01]  /*6c20*/  UIADD3.X UR17, URZ, UR17, URZ, UP2, !UPT ;  /* 0x000000113f117290 */ /* 0x000fe200097fe43f */
[----:B------:R-:W-:-:S11]  /*6c30*/  ULDC.64 UR20, c[0x0][0x2c0] ;  /* 0x0000b00000147ab9 */ /* 0x000fd60000000a00 */
.L_x_47:
[----:B------:R-:W-:Y:S01]  /*6c40*/  USHF.L.U32 UR8, UR4, 0xe, URZ ;  /* 0x0000000e04087899 */ /* 0x000fe2000800063f */
[----:B------:R-:W-:Y:S03]  /*6c50*/  BAR.SYNC.DEFER_BLOCKING 0xd, 0xa0 ;  /* 0x0342800000007b1d */ /* 0x000fe60000010000 */
[----:B------:R-:W-:Y:S02]  /*6c60*/  UIMAD.WIDE UR24, UR8, 0x4, UR12 ;  /* 0x00000004081878a5 */ /* 0x000fe4000f8e020c */
[----:B------:R-:W-:Y:S01]  /*6c70*/  UIMAD.WIDE UR22, UR8, 0x4, UR14 ;  /* 0x00000004081678a5 */ /* 0x000fe2000f8e020e */
[----:B------:R-:W-:Y:S01]  /*6c80*/  BSSY B0, `(.L_x_35) ;  /* 0x0000011000007945 */ /* 0x000fe20003800000 */
[----:B------:R-:W-:-:S03]  /*6c90*/  UIMAD.WIDE UR8, UR8, 0x4, UR16 ;  /* 0x00000004080878a5 */ /* 0x000fc6000f8e0210 */
[----:B------:R-:W-:Y:S09]  /*6ca0*/  @!P0 BRA `(.L_x_36) ;  /* 0x0000000000388947 */ /* 0x000ff20003800000 */
[----:B------:R-:W1:Y:S01]  /*6cb0*/  S2UR UR19, SR_CgaCtaId ;  /* 0x00000000001379c3 */ /* 0x000e620000008800 */
[----:B------:R-:W-:Y:S01]  /*6cc0*/  USHF.L.U32 UR11, UR5, 0xd, URZ ;  /* 0x0000000d050b7899 */ /* 0x000fe2000800063f */
[----:B------:R-:W-:Y:S01]  /*6cd0*/  UMOV UR18, 0x400 ;  /* 0x0000040000127882 */ /* 0x000fe20000000000 */
[----:B------:R-:W-:Y:S02]  /*6ce0*/  UMOV UR27, 0x14f00000 ;  /* 0x14f00000001b7882 */ /* 0x000fe40000000000 */
[----:B------:R-:W-:-:S04]  /*6cf0*/  UIADD3 UR26, UP0, UR11, UR6, URZ ;  /* 0x000000060b1a7290 */ /* 0x000fc8000ff1e03f */
[----:B------:R-:W-:Y:S02]  /*6d00*/  ULEA.HI.X.SX32 UR11, UR11, UR10, 0x1, UP0 ;  /* 0x0000000a0b0b7291 */ /* 0x000fe400080f0e3f */
[----:B------:R-:W-:-:S04]  /*6d10*/  ULEA UR28, UP0, UR26, UR20, 0x2 ;  /* 0x000000141a1c7291 */ /* 0x000fc8000f80103f */
[----:B------:R-:W-:-:S03]  /*6d20*/  ULEA.HI.X UR29, UR26, UR21, UR11, 0x2, UP0 ;  /* 0x000000151a1d7291 */ /* 0x000fc600080f140b */
[----:B------:R-:W-:Y:S01]  /*6d30*/  UMOV UR11, 0x400 ;  /* 0x00000400000b7882 */ /* 0x000fe20000000000 */
[----:B------:R-:W-:Y:S01]  /*6d40*/  UMOV UR26, 0x0 ;  /* 0x00000000001a7882 */ /* 0x000fe20000000000 */
[----:B-1----:R-:W-:-:S04]  /*6d50*/  ULEA UR18, UR19, UR18, 0x18 ;  /* 0x0000001213127291 */ /* 0x002fc8000f8ec03f */
[----:B------:R-:W-:-:S09]  /*6d60*/  UIADD3 UR18, UR18, 0x8000, URZ ;  /* 0x0000800012127890 */ /* 0x000fd2000fffe03f */
[----:B------:R1:W-:Y:S02]  /*6d70*/  UBLKRED.G.S.ADD.F32.RN [UR28], [UR18], UR11, desc[UR26] ;  /* 0x00001a1c120073bb */ /* 0x0003e400080a140b */
[----:B-1----:R0:W-:Y:S02]  /*6d80*/  UTMACMDFLUSH ;  /* 0x00000000000079b7 */ /* 0x0021e40000000000 */
.L_x_36:
[----:B------:R-:W-:Y:S05]  /*6d90*/  BSYNC B0 ;  /* 0x0000000000007941 */ /* 0x000fea0003800000 */
.L_x_35:
[----:B------:R-:W-:Y:S06]  /*6da0*/  BAR.SYNC.DEFER_BLOCKING 0xe, 0xa0 ;  /* 0x0382800000007b1d */ /* 0x000fec0000010000 */
[----:B------:R-:W-:Y:S04]  /*6db0*/  BSSY B0, `(.L_x_37) ;  /* 0x000000c000007945 */ /* 0x000fe80003800000 */
[----:B------:R-:W-:Y:S05]  /*6dc0*/  @!P0 BRA `(.L_x_38) ;  /* 0x0000000000288947 */ /* 0x000fea0003800000 */
[----:B------:R-:W1:Y:S01]  /*6dd0*/  S2UR UR18, SR_CgaCtaId ;  /* 0x00000000001279c3 */ /* 0x000e620000008800 */
[----:B------:R-:W-:Y:S01]  /*6de0*/  UMOV UR11, 0x400 ;  /* 0x00000400000b7882 */ /* 0x000fe20000000000 */
[----:B------:R-:W-:Y:S01]  /*6df0*/  UMOV UR26, 0x0 ;  /* 0x00000000001a7882 */ /* 0x000fe20000000000 */
[----:B------:R-:W-:Y:S01]  /*6e00*/  UMOV UR27, 0x14f00000 ;  /* 0x14f00000001b7882 */ /* 0x000fe20000000000 */
[----:B-1----:R-:W-:-:S03]  /*6e10*/  ULEA UR11, UR18, UR11, 0x18 ;  /* 0x0000000b120b7291 */ /* 0x002fc6000f8ec03f */
[----:B------:R-:W-:Y:S01]  /*6e20*/  UMOV UR18, 0x400 ;  /* 0x0000040000127882 */ /* 0x000fe20000000000 */
[----:B------:R-:W-:-:S09]  /*6e30*/  UIADD3 UR11, UR11, 0xc000, URZ ;  /* 0x0000c0000b0b7890 */ /* 0x000fd2000fffe03f */
[----:B------:R1:W-:Y:S01]  /*6e40*/  UBLKRED.G.S.ADD.F32.RN [UR24], [UR11], UR18, desc[UR26] ;  /* 0x00001a180b0073bb */ /* 0x0003e200080a1412 */
[----:B------:R0:W-:Y:S01]  /*6e50*/  UTMACMDFLUSH ;  /* 0x00000000000079b7 */ /* 0x0001e20000000000 */
[----:B-1----:R-:W-:-:S04]  /*6e60*/  DEPBAR.LE SB0, 0x1 ;  /* 0x000080400000791a */ /* 0x002fc80000000000 */
.L_x_38:
[----:B------:R-:W-:Y:S05]  /*6e70*/  BSYNC B0 ;  /* 0x0000000000007941 */ /* 0x000fea0003800000 */
.L_x_37:
[----:B------:R-:W-:Y:S06]  /*6e80*/  BAR.ARV 0xa, 0xa0 ;  /* 0x0282800000007b1d */ /* 0x000fec0000002000 */
[----:B------:R-:W-:Y:S04]  /*6e90*/  BSSY B0, `(.L_x_39) ;  /* 0x0000003000007945 */ /* 0x000fe80003800000 */
[----:B------:R-:W-:Y:S05]  /*6ea0*/  @!P0 BRA `(.L_x_40) ;  /* 0x0000000000048947 */ /* 0x000fea0003800000 */
[----:B------:R-:W-:-:S04]  /*6eb0*/  DEPBAR.LE SB0, 0x0 ;  /* 0x000080000000791a */ /* 0x000fc80000000000 */
.L_x_40:
[----:B------:R-:W-:Y:S05]  /*6ec0*/  BSYNC B0 ;  /* 0x0000000000007941 */ /* 0x000fea0003800000 */
.L_x_39:
[----:B------:R-:W-:Y:S06]  /*6ed0*/  BAR.ARV 0xb, 0xa0 ;  /* 0x02c2800000007b1d */ /* 0x000fec0000002000 */
[----:B------:R-:W-:Y:S02]  /*6ee0*/  BSSY B0, `(.L_x_41) ;  /* 0x000000c000007945 */ /* 0x000fe40003800000 */
[----:B------:R-:W-:Y:S06]  /*6ef0*/  BAR.SYNC.DEFER_BLOCKING 0xd, 0xa0 ;  /* 0x0342800000007b1d */ /* 0x000fec0000010000 */
        /* <DEDUP_REMOVED lines=8> */
[----:B------:R1:W-:Y:S02]  /*6f80*/  UBLKRED.G.S.ADD.F32.RN [UR22], [UR11], UR18, desc[UR24] ;  /* 0x000018160b0073bb */ /* 0x0003e400080a1412 */
[----:B-1----:R0:W-:Y:S02]  /*6f90*/  UTMACMDFLUSH ;  /* 0x00000000000079b7 */ /* 0x0021e40000000000 */
.L_x_42:
[----:B------:R-:W-:Y:S05]  /*6fa0*/  BSYNC B0 ;  /* 0x0000000000007941 */ /* 0x000fea0003800000 */
.L_x_41:
        /* <DEDUP_REMOVED lines=13> */
.L_x_44:
[----:B------:R-:W-:Y:S05]  /*7080*/  BSYNC B0 ;  /* 0x0000000000007941 */ /* 0x000fea0003800000 */
.L_x_43:
[----:B------:R-:W-:Y:S01]  /*7090*/  IADD3 R0, R0, -0x2, RZ ;  /* 0xfffffffe00007810 */ /* 0x000fe20007ffe0ff */
[----:B------:R-:W-:Y:S06]  /*70a0*/  BAR.ARV 0xa, 0xa0 ;  /* 0x0282800000007b1d */ /* 0x000fec0000002000 */
[----:B------:R-:W-:Y:S01]  /*70b0*/  BSSY B0, `(.L_x_45) ;  /* 0x0000004000007945 */ /* 0x000fe20003800000 */
[----:B------:R-:W-:-:S03]  /*70c0*/  ISETP.NE.AND P1, PT, R0, RZ, PT ;  /* 0x000000ff0000720c */ /* 0x000fc60003f25270 */
[----:B------:R-:W-:Y:S10]  /*70d0*/  @!P0 BRA `(.L_x_46) ;  /* 0x0000000000048947 */ /* 0x000ff40003800000 */
[----:B------:R-:W-:-:S04]  /*70e0*/  DEPBAR.LE SB0, 0x0 ;  /* 0x000080000000791a */ /* 0x000fc80000000000 */
.L_x_46:
[----:B------:R-:W-:Y:S05]  /*70f0*/  BSYNC B0 ;  /* 0x0000000000007941 */ /* 0x000fea0003800000 */
.L_x_45:
[----:B------:R-:W-:Y:S06]  /*7100*/  BAR.ARV 0xb, 0xa0 ;  /* 0x02c2800000007b1d */ /* 0x000fec0000002000 */
[----:B------:R-:W-:Y:S02]  /*7110*/  UIADD3 UR5, UR5, 0x2, URZ ;  /* 0x0000000205057890 */ /* 0x000fe4000fffe03f */
[----:B------:R-:W-:Y:S01]  /*7120*/  UIADD3 UR4, UR4, 0x1, URZ ;  /* 0x0000000104047890 */ /* 0x000fe2000fffe03f */
[----:B------:R-:W-:Y:S11]  /*7130*/  @P1 BRA `(.L_x_47) ;  /* 0xfffffff800c01947 */ /* 0x000ff6000383ffff */
[----:B------:R-:W-:-:S12]  /*7140*/  USHF.L.U32 UR5, UR5, 0xd, URZ ;  /* 0x0000000d05057899 */ /* 0x000fd8000800063f */
.L_x_34:
[----:B------:R-:W-:-:S13]  /*7150*/  ISETP.NE.AND P1, PT, R3, RZ, PT ;  /* 0x000000ff0300720c */ /* 0x000fda0003f25270 */
[----:B------:R-:W-:Y:S05]  /*7160*/  @!P1 BRA `(.L_x_7) ;  /* 0x0000001800f49947 */ /* 0x000fea0003800000 */
[----:B------:R-:W-:Y:S06]  /*7170*/  BAR.SYNC.DEFER_BLOCKING 0xd, 0xa0 ;  /* 0x0342800000007b1d */ /* 0x000fec0000010000 */
[----:B------:R-:W-:Y:S04]  /*7180*/  BSSY B0, `(.L_x_48) ;  /* 0x0000010000007945 */ /* 0x000fe80003800000 */
[----:B------:R-:W-:Y:S05]  /*7190*/  @!P0 BRA `(.L_x_49) ;  /* 0x0000000000388947 */ /* 0x000fea0003800000 */
[----:B------:R-:W1:Y:S01]  /*71a0*/  S2UR UR11, SR_CgaCtaId ;  /* 0x00000000000b79c3 */ /* 0x000e620000008800 */
[----:B------:R-:W-:Y:S01]  /*71b0*/  UIADD3 UR12, UP0, UR5, UR6, URZ ;  /* 0x00000006050c7290 */ /* 0x000fe2000ff1e03f */
[----:B------:R-:W-:Y:S01]  /*71c0*/  UMOV UR4, 0x400 ;  /* 0x0000040000047882 */ /* 0x000fe20000000000 */
[----:B------:R-:W-:Y:S02]  /*71d0*/  ULDC.64 UR8, c[0x0][0x2c0] ;  /* 0x0000b00000087ab9 */ /* 0x000fe40000000a00 */
[----:B------:R-:W-:Y:S02]  /*71e0*/  ULEA.HI.X.SX32 UR13, UR5, UR10, 0x1, UP0 ;  /* 0x0000000a050d7291 */ /* 0x000fe400080f0e3f */
[----:B------:R-:W-:-:S04]  /*71f0*/  ULEA UR8, UP0, UR12, UR8, 0x2 ;  /* 0x000000080c087291 */ /* 0x000fc8000f80103f */
[----:B------:R-:W-:-:S03]  /*7200*/  ULEA.HI.X UR9, UR12, UR9, UR13, 0x2, UP0 ;  /* 0x000000090c097291 */ /* 0x000fc600080f140d */
[----:B------:R-:W-:Y:S01]  /*7210*/  UMOV UR12, 0x0 ;  /* 0x00000000000c7882 */ /* 0x000fe20000000000 */
[----:B------:R-:W-:Y:S01]  /*7220*/  UMOV UR13, 0x14f00000 ;  /* 0x14f00000000d7882 */ /* 0x000fe20000000000 */
[----:B-1----:R-:W-:-:S03]  /*7230*/  ULEA UR4, UR11, UR4, 0x18 ;  /* 0x000000040b047291 */ /* 0x002fc6000f8ec03f */
[----:B------:R-:W-:Y:S01]  /*7240*/  UMOV UR11, 0x400 ;  /* 0x00000400000b7882 */ /* 0x000fe20000000000 */
[----:B------:R-:W-:-:S09]  /*7250*/  UIADD3 UR4, UR4, 0x8000, URZ ;  /* 0x0000800004047890 */ /* 0x000fd2000fffe03f */
[----:B------:R1:W-:Y:S02]  /*7260*/  UBLKRED.G.S.ADD.F32.RN [UR8], [UR4], UR11, desc[UR12] ;  /* 0x00000c08040073bb */ /* 0x0003e400080a140b */
[----:B-1----:R0:W-:Y:S02]  /*7270*/  UTMACMDFLUSH ;  /* 0x00000000000079b7 */ /* 0x0021e40000000000 */
.L_x_49:
[----:B------:R-:W-:Y:S05]  /*7280*/  BSYNC B0 ;  /* 0x0000000000007941 */ /* 0x000fea0003800000 */
.L_x_48:
[----:B------:R-:W-:Y:S06]  /*7290*/  BAR.SYNC.DEFER_BLOCKING 0xe, 0xa0 ;  /* 0x0382800000007b1d */ /* 0x000fec0000010000 */
[----:B------:R-:W-:Y:S04]  /*72a0*/  BSSY B0, `(.L_x_50) ;  /* 0x0000012000007945 */ /* 0x000fe80003800000 */
[----:B------:R-:W-:Y:S05]  /*72b0*/  @!P0 BRA `(.L_x_51) ;  /* 0x0000000000408947 */ /* 0x000fea0003800000 */
[----:B------:R-:W1:Y:S01]  /*72c0*/  S2UR UR12, SR_CgaCtaId ;  /* 0x00000000000c79c3 */ /* 0x000e620000008800 */
[----:B------:R-:W-:Y:S01]  /*72d0*/  UIADD3 UR4, UR5, 0x1000, URZ ;  /* 0x0000100005047890 */ /* 0x000fe2000fffe03f */
[----:B------:R-:W-:Y:S01]  /*72e0*/  UMOV UR11, 0x400 ;  /* 0x00000400000b7882 */ /* 0x000fe20000000000 */
[----:B------:R-:W-:Y:S02]  /*72f0*/  ULDC.64 UR8, c[0x0][0x2c0] ;  /* 0x0000b00000087ab9 */ /* 0x000fe40000000a00 */
[----:B------:R-:W-:-:S04]  /*7300*/  UIADD3 UR13, UP0, UR4, UR6, URZ ;  /* 0x00000006040d7290 */ /* 0x000fc8000ff1e03f */
        /* <DEDUP_REMOVED lines=11> */
.L_x_51:
[----:B------:R-:W-:Y:S05]  /*73c0*/  BSYNC B0 ;  /* 0x0000000000007941 */ /* 0x000fea0003800000 */
.L_x_50:
[----:B------:R-:W-:Y:S06]  /*73d0*/  BAR.ARV 0xa, 0xa0 ;  /* 0x0282800000007b1d */ /* 0x000fec0000002000 */
[----:B------:R-:W-:Y:S04]  /*73e0*/  BSSY B0, `(.L_x_52) ;  /* 0x0000003000007945 */ /* 0x000fe80003800000 */
[----:B------:R-:W-:Y:S05]  /*73f0*/  @!P0 BRA `(.L_x_53) ;  /* 0x0000000000048947 */ /* 0x000fea0003800000 */
[----:B------:R-:W-:-:S04]  /*7400*/  DEPBAR.LE SB0, 0x0 ;  /* 0x000080000000791a */ /* 0x000fc80000000000 */
.L_x_53:
[----:B------:R-:W-:Y:S05]  /*7410*/  BSYNC B0 ;  /* 0x0000000000007941 */ /* 0x000fea0003800000 */
.L_x_52:
[----:B------:R-:W-:Y:S06]  /*7420*/  BAR.ARV 0xb, 0xa0 ;  /* 0x02c2800000007b1d */ /* 0x000fec0000002000 */
[----:B------:R-:W-:Y:S05]  /*7430*/  BRA `(.L_x_7) ;  /* 0x0000001800407947 */ /* 0x000fea0003800000 */
.L_x_33:
[----:B------:R-:W1:Y:S01]  /*7440*/  S2UR UR21, SR_CTAID.Z ;  /* 0x00000000001579c3 */ /* 0x000e620000002700 */
[----:B------:R-:W-:Y:S01]  /*7450*/  IMAD.MOV.U32 R9, RZ, RZ, 0x1 ;  /* 0x00000001ff097424 */ /* 0x000fe200078e00ff */
[----:B-1----:R-:W-:-:S13]  /*7460*/  ISETP.LE.AND P0, PT, RZ, UR21, PT ;  /* 0x00000015ff007c0c */ /* 0x002fda000bf03270 */
[----:B------:R-:W-:Y:S05]  /*7470*/  @!P0 BRA `(.L_x_54) ;  /* 0x0000001400a08947 */ /* 0x000fea0003800000 */
[----:B------:R-:W1:Y:S01]  /*7480*/  S2R R15, SR_CTAID.Y ;  /* 0x00000000000f7919 */ /* 0x000e620000002600 */
[----:B------:R-:W2:Y:S01]  /*7490*/  LDC.64 R2, c[0x0][0x718] ;  /* 0x0001c600ff027b82 */ /* 0x000ea20000000a00 */
[----:B------:R-:W-:Y:S01]  /*74a0*/  ULDC UR4, c[0x0][0x2e8] ;  /* 0x0000ba0000047ab9 */ /* 0x000fe20000000800 */
[----:B------:R-:W-:Y:S01]  /*74b0*/  BSSY B0, `(.L_x_54) ;  /* 0x0000164000007945 */ /* 0x000fe20003800000 */
[----:B------:R-:W3:Y:S01]  /*74c0*/  S2R R13, SR_CTAID.Z ;  /* 0x00000000000d7919 */ /* 0x000ee20000002700 */
[----:B------:R-:W-:-:S04]  /*74d0*/  UISETP.NE.AND UP0, UPT, UR4, 0x1, UPT ;  /* 0x000000010400788c */ /* 0x000fc8000bf05270 */
[----:B------:R-:W4:Y:S07]  /*74e0*/  S2UR UR20, SR_CTAID.Y ;  /* 0x00000000001479c3 */ /* 0x000f2e0000002600 */
[----:B------:R-:W-:Y:S01]  /*74f0*/  @UP0 ULDC UR6, c[0x0][0x2ec] ;  /* 0x0000bb0000060ab9 */ /* 0x000fe20000000800 */
[----:B------:R-:W5:Y:S01]  /*7500*/  LDC.64 R10, c[0x0][0x720] ;  /* 0x0001c800ff0a7b82 */ /* 0x000f620000000a00 */
[----:B------:R-:W-:-:S07]  /*7510*/  @UP0 ULDC UR8, c[0x0][0x2f0] ;  /* 0x0000bc0000080ab9 */ /* 0x000fce0000000800 */
[----:B------:R-:W5:Y:S01]  /*7520*/  LDC.64 R4, c[0x0][0x700] ;  /* 0x0001c000ff047b82 */ /* 0x000f620000000a00 */
[----:B-1----:R-:W-:Y:S01]  /*7530*/  SHF.R.S32.HI R15, RZ, 0x1f, R15 ;  /* 0x0000001fff0f7819 */ /* 0x002fe2000001140f */
[----:B----4-:R-:W-:Y:S02]  /*7540*/  UIMAD.WIDE.U32 UR6, UR20, UR6, URZ ;  /* 0x00000006140672a5 */ /* 0x010fe4000f8e003f */
[----:B------:R-:W-:Y:S01]  /*7550*/  UMOV UR12, UR20 ;  /* 0x00000014000c7c82 */ /* 0x000fe20008000000 */
[----:B---3--:R-:W-:Y:S01]  /*7560*/  SHF.R.S32.HI R13, RZ, 0x1f, R13 ;  /* 0x0000001fff0d7819 */ /* 0x008fe2000001140d */
[----:B--2---:R-:W-:Y:S01]  /*7570*/  IMAD R0, R15, R2, RZ ;  /* 0x000000020f007224 */ /* 0x004fe200078e02ff */
[----:B------:R-:W-:-:S03]  /*7580*/  @UP0 USHF.R.U32.HI UR12, URZ, UR8, UR7 ;  /* 0x000000083f0c0299 */ /* 0x000fc60008011607 */
[----:B------:R-:W-:Y:S02]  /*7590*/  IMAD R7, R3, UR20, R0 ;  /* 0x0000001403077c24 */ /* 0x000fe4000f8e0200 */
[----:B------:R-:W-:-:S04]  /*75a0*/  IMAD.WIDE.U32 R2, R2, UR20, RZ ;  /* 0x0000001402027c25 */ /* 0x000fc8000f8e00ff */
[----:B------:R-:W-:Y:S02]  /*75b0*/  IMAD.IADD R3, R3, 0x1, R7 ;  /* 0x0000000103037824 */ /* 0x000fe400078e0207 */
[----:B------:R-:W1:Y:S01]  /*75c0*/  LDC.64 R6, c[0x0][0x730] ;  /* 0x0001cc00ff067b82 */ /* 0x000e620000000a00 */
[----:B-----5:R-:W-:Y:S02]  /*75d0*/  IMAD R0, R13, R10, RZ ;  /* 0x0000000a0d007224 */ /* 0x020fe400078e02ff */
[----:B------:R-:W-:-:S04]  /*75e0*/  IMAD.WIDE.U32 R2, R10, UR21, R2 ;  /* 0x000000150a027c25 */ /* 0x000fc8000f8e0002 */
[----:B------:R-:W-:Y:S01]  /*75f0*/  IMAD R11, R11, UR21, R0 ;  /* 0x000000150b0b7c24 */ /* 0x000fe2000f8e0200 */
[----:B------:R-:W-:-:S04]  /*7600*/  LEA R4, P0, R2, R4, 0x2 ;  /* 0x0000000402047211 */ /* 0x000fc800078010ff */
[----:B------:R-:W-:Y:S02]  /*7610*/  IADD3 R0, R3, R11, RZ ;  /* 0x0000000b03007210 */ /* 0x000fe40007ffe0ff */
[----:B------:R-:W-:Y:S02]  /*7620*/  R2UR UR4, R4 ;  /* 0x00000000040472ca */ /* 0x000fe400000e0000 */
[----:B------:R-:W-:Y:S02]  /*7630*/  LEA.HI.X R0, R2, R5, R0, 0x2, P0 ;  /* 0x0000000502007211 */ /* 0x000fe400000f1400 */
[----:B------:R-:W-:Y:S02]  /*7640*/  ELECT P0, URZ, PT ;  /* 0x00000000003f782f */ /* 0x000fe40003800000 */
[----:B------:R-:W-:Y:S01]  /*7650*/  R2UR UR5, R0 ;  /* 0x00000000000572ca */ /* 0x000fe200000e0000 */
[----:B-1----:R-:W-:-:S04]  /*7660*/  IMAD R2, R15, R6, RZ ;  /* 0x000000060f027224 */ /* 0x002fc800078e02ff */
[----:B------:R-:W-:Y:S02]  /*7670*/  IMAD R5, R7, UR20, R2 ;  /* 0x0000001407057c24 */ /* 0x000fe4000f8e0202 */
[----:B------:R-:W1:Y:S01]  /*7680*/  LDC.64 R2, c[0x0][0x738] ;  /* 0x0001ce00ff027b82 */ /* 0x000e620000000a00 */
[----:B------:R-:W-:-:S04]  /*7690*/  IMAD.WIDE.U32 R6, R6, UR20, RZ ;  /* 0x0000001406067c25 */ /* 0x000fc8000f8e00ff */
[----:B------:R-:W-:Y:S02]  /*76a0*/  IMAD.IADD R7, R7, 0x1, R5 ;  /* 0x0000000107077824 */ /* 0x000fe400078e0205 */
[----:B-1----:R-:W-:Y:S02]  /*76b0*/  IMAD R0, R13, R2, RZ ;  /* 0x000000020d007224 */ /* 0x002fe400078e02ff */
[----:B------:R-:W-:-:S04]  /*76c0*/  IMAD.WIDE.U32 R6, R2, UR21, R6 ;  /* 0x0000001502067c25 */ /* 0x000fc8000f8e0006 */
[----:B------:R-:W-:Y:S02]  /*76d0*/  IMAD R3, R3, UR21, R0 ;  /* 0x0000001503037c24 */ /* 0x000fe4000f8e0200 */
[----:B------:R-:W-:Y:S01]  /*76e0*/  IMAD.MOV.U32 R0, RZ, RZ, RZ ;  /* 0x000000ffff007224 */ /* 0x000fe200078e00ff */
[----:B------:R-:W-:Y:S06]  /*76f0*/  @!P0 BRA `(.L_x_55) ;  /* 0x0000001000fc8947 */ /* 0x000fec0003800000 */
[----:B------:R-:W1:Y:S01]  /*7700*/  S2R R0, SR_CgaCtaId ;  /* 0x0000000000007919 */ /* 0x000e620000008800 */
[----:B------:R-:W-:Y:S01]  /*7710*/  MOV R11, 0x400 ;  /* 0x00000400000b7802 */ /* 0x000fe20000000f00 */
[----:B------:R-:W2:Y:S01]  /*7720*/  S2R R8, SR_TID.X ;  /* 0x0000000000087919 */ /* 0x000ea20000002100 */
[----:B------:R-:W3:Y:S02]  /*7730*/  S2R R2, SR_CTAID.X ;  /* 0x0000000000027919 */ /* 0x000ee40000002500 */
[----:B-1----:R-:W-:Y:S02]  /*7740*/  LEA R11, R0, R11, 0x18 ;  /* 0x0000000b000b7211 */ /* 0x002fe400078ec0ff */
[----:B------:R-:W-:Y:S02]  /*7750*/  MOV R0, 0x1 ;  /* 0x0000000100007802 */ /* 0x000fe40000000f00 */
[----:B--2---:R-:W-:Y:S02]  /*7760*/  LOP3.LUT R8, R8, 0x7f, RZ, 0xc0, !PT ;  /* 0x0000007f08087812 */ /* 0x004fe400078ec0ff */
[----:B------:R-:W-:-:S02]  /*7770*/  SHF.L.U32 R0, R0, 0x1f, RZ ;  /* 0x0000001f00007819 */ /* 0x000fc400000006ff */
[----:B------:R-:W-:Y:S02]  /*7780*/  ISETP.NE.AND P0, PT, R8, RZ, PT ;  /* 0x000000ff0800720c */ /* 0x000fe40003f05270 */
[----:B------:R-:W1:Y:S02]  /*7790*/  SYNCS.PHASECHK.TRANS64.TRYWAIT P1, [R11+URZ+0x30c20], R0 ;  /* 0x030c20000b0075a7 */ /* 0x000e64000802017f */
[----:B-1-3--:R-:W-:Y:S09]  /*77a0*/  @!P1 BRA `(.L_x_56) ;  /* 0x0000001400c49947 */ /* 0x00aff20003800000 */
.L_x_84:
[----:B------:R-:W-:Y:S01]  /*77b0*/  IMAD.IADD R10, R7, 0x1, R3 ;  /* 0x00000001070a7824 */ /* 0x000fe200078e0203 */
[----:B------:R-:W-:Y:S01]  /*77c0*/  SHF.L.U32 R2, R2, 0x7, RZ ;  /* 0x0000000702027819 */ /* 0x000fe200000006ff */
[----:B------:R-:W-:Y:S01]  /*77d0*/  IMAD.MOV.U32 R9, RZ, RZ, 0x1 ;  /* 0x00000001ff097424 */ /* 0x000fe200078e00ff */
[----:B------:R-:W-:Y:S06]  /*77e0*/  @P0 BRA `(.L_x_57) ;  /* 0x0000000000180947 */ /* 0x000fec0003800000 */
[----:B------:R-:W2:Y:S01]  /*77f0*/  S2R R4, SR_TID.X ;  /* 0x0000000000047919 */ /* 0x000ea20000002100 */
[----:B-1----:R-:W-:-:S04]  /*7800*/  MOV R0, 0x4200 ;  /* 0x0000420000007802 */ /* 0x002fc80000000f00 */
[----:B------:R3:W-:Y:S01]  /*7810*/  SYNCS.ARRIVE.TRANS64 RZ, [R11+URZ+0x30c10], R0 ;  /* 0x030c10000bff79a7 */ /* 0x0007e2000800003f */
[----:B--2---:R-:W-:-:S13]  /*7820*/  LOP3.LUT P1, RZ, R4, 0x1f, RZ, 0xc0, !PT ;  /* 0x0000001f04ff7812 */ /* 0x004fda000782c0ff */
[----:B---3--:R-:W-:Y:S05]  /*7830*/  @!P1 BRA `(.L_x_57) ;  /* 0x0000000000049947 */ /* 0x008fea0003800000 */
[----:B------:R-:W-:Y:S01]  /*7840*/  BPT.TRAP 0x1 ;  /* 0x000000040000795c */ /* 0x000fe20000300000 */
.L_x_57:
[----:B------:R-:W2:Y:S01]  /*7850*/  LDC.64 R4, c[0x0][0x198] ;  /* 0x00006600ff047b82 */ /* 0x000ea20000000a00 */
[----:B------:R-:W-:Y:S01]  /*7860*/  R2UR UR11, R2 ;  /* 0x00000000020b72ca */ /* 0x000fe200000e0000 */
[----:B------:R-:W-:Y:S01]  /*7870*/  UMOV UR14, 0x0 ;  /* 0x00000000000e7882 */ /* 0x000fe20000000000 */
[----:B------:R-:W-:Y:S01]  /*7880*/  R2UR UR8, R11 ;  /* 0x000000000b0872ca */ /* 0x000fe200000e0000 */
[----:B------:R-:W-:Y:S01]  /*7890*/  UMOV UR15, 0x14f00000 ;  /* 0x14f00000000f7882 */ /* 0x000fe20000000000 */
[----:B------:R-:W-:Y:S01]  /*78a0*/  UMOV UR19, URZ ;  /* 0x0000003f00137c82 */ /* 0x000fe20008000000 */
[----:B------:R-:W-:Y:S01]  /*78b0*/  UMOV UR18, URZ ;  /* 0x0000003f00127c82 */ /* 0x000fe20008000000 */
[----:B------:R-:W-:Y:S01]  /*78c0*/  UMOV UR25, 0x20 ;  /* 0x0000002000197882 */ /* 0x000fe20000000000 */
[----:B------:R-:W3:Y:S01]  /*78d0*/  LDC R12, c[0x0][0x280] ;  /* 0x0000a000ff0c7b82 */ /* 0x000ee20000000800 */
[----:B------:R-:W-:Y:S01]  /*78e0*/  UMOV UR22, 0x0 ;  /* 0x0000000000167882 */ /* 0x000fe20000000000 */
[----:B------:R-:W-:Y:S01]  /*78f0*/  UMOV UR23, 0x10000000 ;  /* 0x1000000000177882 */ /* 0x000fe20000000000 */
[----:B------:R-:W-:Y:S01]  /*7900*/  UMOV UR13, UR21 ;  /* 0x00000015000d7c82 */ /* 0x000fe20008000000 */
[----:B------:R-:W-:Y:S01]  /*7910*/  UMOV UR10, UR18 ;  /* 0x00000012000a7c82 */ /* 0x000fe20008000000 */
[----:B------:R-:W-:Y:S01]  /*7920*/  UMOV UR28, UR12 ;  /* 0x0000000c001c7c82 */ /* 0x000fe20008000000 */
[----:B------:R-:W-:Y:S01]  /*7930*/  UMOV UR29, UR21 ;  /* 0x00000015001d7c82 */ /* 0x000fe20008000000 */
[----:B------:R-:W-:Y:S01]  /*7940*/  UMOV UR26, UR18 ;  /* 0x00000012001a7c82 */ /* 0x000fe20008000000 */
[----:B------:R-:W-:Y:S01]  /*7950*/  UIADD3 UR16, UR8, 0x10000, URZ ;  /* 0x0001000008107890 */ /* 0x000fe2000fffe03f */
[----:B------:R-:W-:Y:S01]  /*7960*/  IMAD.MOV.U32 R20, RZ, RZ, RZ ;  /* 0x000000ffff147224 */ /* 0x000fe200078e00ff */
[----:B------:R-:W-:-:S02]  /*7970*/  UIADD3 UR17, UR8, 0x30c10, URZ ;  /* 0x00030c1008117890 */ /* 0x000fc4000fffe03f */
[----:B------:R-:W-:Y:S02]  /*7980*/  UIADD3 UR30, UR8, 0x20000, URZ ;  /* 0x00020000081e7890 */ /* 0x000fe4000fffe03f */
[----:B------:R-:W-:Y:S01]  /*7990*/  UIADD3 UR9, UR8, 0x30c00, URZ ;  /* 0x00030c0008097890 */ /* 0x000fe2000fffe03f */
[----:B--2---:R-:W-:Y:S01]  /*79a0*/  IMAD.MOV.U32 R8, RZ, RZ, R4 ;  /* 0x000000ffff087224 */ /* 0x004fe200078e0004 */
[----:B------:R-:W-:Y:S01]  /*79b0*/  UIADD3 UR24, UR8, 0x4000, URZ ;  /* 0x0000400008187890 */ /* 0x000fe2000fffe03f */
[----:B------:R-:W-:Y:S01]  /*79c0*/  MOV R4, 0x8000 ;  /* 0x0000800000047802 */ /* 0x000fe20000000f00 */
[----:B------:R-:W-:Y:S01]  /*79d0*/  UMOV UR31, UR17 ;  /* 0x00000011001f7c82 */ /* 0x000fe20008000000 */
[----:B------:R-:W-:Y:S01]  /*79e0*/  UMOV UR27, UR11 ;  /* 0x0000000b001b7c82 */ /* 0x000fe20008000000 */
[----:B-1----:R-:W-:-:S04]  /*79f0*/  IADD3 R0, P1, R8, 0x2f0, RZ ;  /* 0x000002f008007810 */ /* 0x002fc80007f3e0ff */
[----:B------:R-:W-:Y:S02]  /*7a00*/  R2UR UR32, R0 ;  /* 0x00000000002072ca */ /* 0x000fe400000e0000 */
[----:B------:R-:W-:-:S04]  /*7a10*/  IADD3 R0, P2, R8, 0x3f0, RZ ;  /* 0x000003f008007810 */ /* 0x000fc80007f5e0ff */
[----:B------:R-:W-:Y:S02]  /*7a20*/  R2UR UR34, R0 ;  /* 0x00000000002272ca */ /* 0x000fe400000e0000 */
[----:B------:R-:W-:Y:S02]  /*7a30*/  MOV R0, R5 ;  /* 0x0000000500007202 */ /* 0x000fe40000000f00 */
[----:B------:R-:W-:-:S03]  /*7a40*/  MOV R5, RZ ;  /* 0x000000ff00057202 */ /* 0x000fc60000000f00 */
[----:B------:R-:W-:-:S05]  /*7a50*/  IMAD.X R2, RZ, RZ, R0, P1 ;  /* 0x000000ffff027224 */ /* 0x000fca00008e0600 */
[----:B------:R-:W-:Y:S02]  /*7a60*/  R2UR UR33, R2 ;  /* 0x00000000022172ca */ /* 0x000fe400000e0000 */
[----:B------:R-:W-:-:S04]  /*7a70*/  IADD3.X R2, RZ, R0, RZ, P2, !PT ;  /* 0x00000000ff027210 */ /* 0x000fc800017fe4ff */
[----:B------:R-:W-:Y:S02]  /*7a80*/  R2UR UR35, R2 ;  /* 0x00000000022372ca */ /* 0x000fe400000e0000 */
[----:B------:R-:W-:-:S04]  /*7a90*/  IADD3 R2, P1, R8, 0xf0, RZ ;  /* 0x000000f008027810 */ /* 0x000fc80007f3e0ff */
[----:B------:R-:W-:Y:S01]  /*7aa0*/  R2UR UR6, R2 ;  /* 0x00000000020672ca */ /* 0x000fe200000e0000 */
[----:B------:R-:W-:Y:S01]  /*7ab0*/  IMAD.X R3, RZ, RZ, R0, P1 ;  /* 0x000000ffff037224 */ /* 0x000fe200008e0600 */
[----:B---3--:R-:W-:-:S04]  /*7ac0*/  ISETP.GE.AND P1, PT, R12, 0x81, PT ;  /* 0x000000810c00780c */ /* 0x008fc80003f26270 */
[----:B------:R-:W-:-:S13]  /*7ad0*/  R2UR UR7, R3 ;  /* 0x00000000030772ca */ /* 0x000fda00000e0000 */
[----:B------:R-:W-:Y:S01]  /*7ae0*/  UTMALDG.4D [UR16], [UR6], desc[UR14] ;  /* 0x00000e10060075b4 */ /* 0x000fe20008019000 */
[----:B------:R1:W-:Y:S01]  /*7af0*/  UBLKCP.S.G [UR30], [UR4], UR25 ;  /* 0x0000001e040073ba */ /* 0x0003e20008000219 */
[----:B------:R2:W-:Y:S01]  /*7b00*/  SYNCS.ARRIVE.TRANS64 RZ, [R11+URZ+0x30c00], R4 ;  /* 0x030c00040bff79a7 */ /* 0x0005e2000800003f */
[----:B------:R2:W-:Y:S01]  /*7b10*/  UTMALDG.4D [UR8], [UR32], desc[UR22] ;  /* 0x00001608200075b4 */ /* 0x0005e20008019000 */
[----:B-1----:R-:W-:Y:S02]  /*7b20*/  UMOV UR25, UR9 ;  /* 0x0000000900197c82 */ /* 0x002fe40008000000 */
[----:B------:R2:W-:Y:S01]  /*7b30*/  UTMALDG.4D [UR24], [UR34], desc[UR22] ;  /* 0x00001618220075b4 */ /* 0x0005e20008019000 */
[----:B------:R-:W-:Y:S05]  /*7b40*/  @!P1 BRA `(.L_x_58) ;  /* 0x0000000c002c9947 */ /* 0x000fea0003800000 */
[----:B------:R-:W1:Y:S01]  /*7b50*/  S2R R13, SR_TID.X ;  /* 0x00000000000d7919 */ /* 0x000e620000002100 */
[C---:B--2---:R-:W-:Y:S01]  /*7b60*/  VIADD R4, R12.reuse, 0x7f ;  /* 0x0000007f0c047836 */ /* 0x044fe20000000000 */
[----:B------:R-:W-:Y:S01]  /*7b70*/  ISETP.GE.AND P1, PT, R12, 0x101, PT ;  /* 0x000001010c00780c */ /* 0x000fe20003f26270 */
[----:B------:R-:W-:Y:S01]  /*7b80*/  IMAD.MOV.U32 R20, RZ, RZ, RZ ;  /* 0x000000ffff147224 */ /* 0x000fe200078e00ff */
[----:B------:R-:W-:Y:S02]  /*7b90*/  MOV R15, RZ ;  /* 0x000000ff000f7202 */ /* 0x000fe40000000f00 */
[----:B------:R-:W-:-:S04]  /*7ba0*/  SHF.R.S32.HI R9, RZ, 0x1f, R4 ;  /* 0x0000001fff097819 */ /* 0x000fc80000011404 */
[----:B------:R-:W-:Y:S02]  /*7bb0*/  LEA.HI R4, R9, R4, RZ, 0x7 ;  /* 0x0000000409047211 */ /* 0x000fe400078f38ff */
[----:B------:R-:W-:Y:S02]  /*7bc0*/  MOV R9, 0x1 ;  /* 0x0000000100097802 */ /* 0x000fe40000000f00 */
[----:B------:R-:W-:-:S04]  /*7bd0*/  LEA.HI.SX32 R4, R4, 0xffffffff, 0x19 ;  /* 0xffffffff04047811 */ /* 0x000fc800078fcaff */
[----:B------:R-:W-:-:S04]  /*7be0*/  VIMNMX R4, R4, 0x1, !PT ;  /* 0x0000000104047848 */ /* 0x000fc80007fe0100 */
[----:B------:R-:W-:Y:S02]  /*7bf0*/  LOP3.LUT R19, R4, 0x1, RZ, 0xc0, !PT ;  /* 0x0000000104137812 */ /* 0x000fe400078ec0ff */
[----:B-1----:R-:W-:Y:S01]  /*7c00*/  LOP3.LUT R14, R13, 0x1f, RZ, 0xc0, !PT ;  /* 0x0000001f0d0e7812 */ /* 0x002fe200078ec0ff */
[----:B------:R-:W-:Y:S06]  /*7c10*/  @!P1 BRA `(.L_x_59) ;  /* 0x0000000800009947 */ /* 0x000fec0003800000 */
[----:B------:R-:W-:Y:S01]  /*7c20*/  IMAD.IADD R18, R4, 0x1, -R19 ;  /* 0x0000000104127824 */ /* 0x000fe200078e0a13 */
[----:B------:R-:W-:Y:S01]  /*7c30*/  MOV R9, 0x1 ;  /* 0x0000000100097802 */ /* 0x000fe20000000f00 */
[----:B------:R-:W-:-:S07]  /*7c40*/  IMAD.MOV.U32 R15, RZ, RZ, RZ ;  /* 0x000000ffff0f7224 */ /* 0x000fce00078e00ff */
.L_x_68:
[----:B------:R-:W-:-:S04]  /*7c50*/  SHF.L.U32 R21, R9, 0x1f, RZ ;  /* 0x0000001f09157819 */ /* 0x000fc800000006ff */
[----:B-1----:R-:W1:Y:S02]  /*7c60*/  SYNCS.PHASECHK.TRANS64.TRYWAIT P1, [R11+URZ+0x30c40], R21 ;  /* 0x030c40150b0075a7 */ /* 0x002e64000802017f */
[----:B-12---:R-:W-:Y:S05]  /*7c70*/  @!P1 BRA `(.L_x_60) ;  /* 0x0000001000a49947 */ /* 0x006fea0003800000 */
.L_x_85:
[----:B------:R-:W-:Y:S05]  /*7c80*/  @P0 BRA `(.L_x_61) ;  /* 0x0000000000140947 */ /* 0x000fea0003800000 */
[----:B------:R-:W-:Y:S02]  /*7c90*/  ISETP.NE.AND P1, PT, R14, RZ, PT ;  /* 0x000000ff0e00720c */ /* 0x000fe40003f25270 */
[----:B------:R-:W-:-:S04]  /*7ca0*/  MOV R0, 0x4200 ;  /* 0x0000420000007802 */ /* 0x000fc80000000f00 */
[----:B------:R2:W-:Y:S07]  /*7cb0*/  SYNCS.ARRIVE.TRANS64 RZ, [R11+URZ+0x30c30], R0 ;  /* 0x030c30000bff79a7 */ /* 0x0005ee000800003f */
[----:B------:R-:W-:Y:S05]  /*7cc0*/  @!P1 BRA `(.L_x_61) ;  /* 0x0000000000049947 */ /* 0x000fea0003800000 */
[----:B------:R-:W-:Y:S01]  /*7cd0*/  BPT.TRAP 0x1 ;  /* 0x000000040000795c */ /* 0x000fe20000300000 */
.L_x_61:
[----:B------:R-:W3:Y:S01]  /*7ce0*/  LDC.64 R12, c[0x0][0x728] ;  /* 0x0001ca00ff0c7b82 */ /* 0x000ee20000000a00 */
[----:B------:R-:W-:Y:S01]  /*7cf0*/  IMAD.SHL.U32 R17, R15, 0x80, RZ ;  /* 0x000000800f117824 */ /* 0x000fe200078e00ff */
[----:B------:R-:W-:Y:S01]  /*7d00*/  R2UR UR6, R11 ;  /* 0x000000000b0672ca */ /* 0x000fe200000e0000 */
[----:B------:R-:W-:Y:S01]  /*7d10*/  UMOV UR14, 0x0 ;  /* 0x00000000000e7882 */ /* 0x000fe20000000000 */
[----:B------:R-:W-:Y:S01]  /*7d20*/  UMOV UR15, 0x14f00000 ;  /* 0x14f00000000f7882 */ /* 0x000fe20000000000 */
[----:B------:R-:W-:Y:S01]  /*7d30*/  UMOV UR18, URZ ;  /* 0x0000003f00127c82 */ /* 0x000fe20008000000 */
[C---:B--2---:R-:W-:Y:S01]  /*7d40*/  IADD3 R0, P1, R17.reuse, R6, RZ ;  /* 0x0000000611007210 */ /* 0x044fe20007f3e0ff */
[----:B------:R-:W-:Y:S01]  /*7d50*/  UMOV UR13, 0x20 ;  /* 0x00000020000d7882 */ /* 0x000fe20000000000 */
[----:B------:R-:W2:Y:S01]  /*7d60*/  LDC.64 R4, c[0x0][0x198] ;  /* 0x00006600ff047b82 */ /* 0x000ea20000000a00 */
[----:B------:R-:W-:-:S06]  /*7d70*/  R2UR UR19, R17 ;  /* 0x00000000111372ca */ /* 0x000fcc00000e0000 */
[----:B------:R-:W-:Y:S02]  /*7d80*/  UIADD3 UR16, UR6, 0x18000, URZ ;  /* 0x0001800006107890 */ /* 0x000fe4000fffe03f */
[----:B------:R-:W-:Y:S02]  /*7d90*/  UIADD3 UR17, UR6, 0x30c30, URZ ;  /* 0x00030c3006117890 */ /* 0x000fe4000fffe03f */
[----:B------:R-:W-:Y:S01]  /*7da0*/  UIADD3 UR6, UR6, 0x20400, URZ ;  /* 0x0002040006067890 */ /* 0x000fe2000fffe03f */
[----:B---3--:R-:W-:-:S04]  /*7db0*/  LEA R2, P2, R0, R12, 0x2 ;  /* 0x0000000c00027211 */ /* 0x008fc800078410ff */
[----:B------:R-:W-:Y:S01]  /*7dc0*/  UMOV UR7, UR17 ;  /* 0x0000001100077c82 */ /* 0x000fe20008000000 */
[----:B------:R-:W-:Y:S02]  /*7dd0*/  R2UR UR8, R2 ;  /* 0x00000000020872ca */ /* 0x000fe400000e0000 */
[----:B------:R-:W-:Y:S02]  /*7de0*/  LEA.HI.X.SX32 R2, R17, R10, 0x1, P1 ;  /* 0x0000000a11027211 */ /* 0x000fe400008f0eff */
[----:B--2---:R-:W-:Y:S02]  /*7df0*/  MOV R8, R4 ;  /* 0x0000000400087202 */ /* 0x004fe40000000f00 */
[----:B------:R-:W-:Y:S02]  /*7e00*/  LEA.HI.X R0, R0, R13, R2, 0x2, P2 ;  /* 0x0000000d00007211 */ /* 0x000fe400010f1402 */
[----:B------:R-:W-:Y:S02]  /*7e10*/  IADD3 R4, P1, R8, 0x1f0, RZ ;  /* 0x000001f008047810 */ /* 0x000fe40007f3e0ff */
[----:B------:R-:W-:Y:S01]  /*7e20*/  R2UR UR9, R0 ;  /* 0x00000000000972ca */ /* 0x000fe200000e0000 */
[----:B------:R-:W-:Y:S01]  /*7e30*/  IMAD.MOV.U32 R0, RZ, RZ, R5 ;  /* 0x000000ffff007224 */ /* 0x000fe200078e0005 */
[----:B------:R-:W-:-:S04]  /*7e40*/  R2UR UR10, R4 ;  /* 0x00000000040a72ca */ /* 0x000fc800000e0000 */
[----:B------:R-:W-:-:S04]  /*7e50*/  IADD3.X R5, RZ, R0, RZ, P1, !PT ;  /* 0x00000000ff057210 */ /* 0x000fc80000ffe4ff */
[----:B------:R-:W-:-:S13]  /*7e60*/  R2UR UR11, R5 ;  /* 0x00000000050b72ca */ /* 0x000fda00000e0000 */
[----:B------:R2:W-:Y:S01]  /*7e70*/  UTMALDG.4D [UR16], [UR10], desc[UR14] ;  /* 0x00000e100a0075b4 */ /* 0x0005e20008019000 */
[----:B------:R2:W-:Y:S01]  /*7e80*/  UBLKCP.S.G [UR6], [UR8], UR13 ;  /* 0x00000006080073ba */ /* 0x0005e2000800020d */
[----:B------:R-:W3:Y:S02]  /*7e90*/  SYNCS.PHASECHK.TRANS64.TRYWAIT P1, [R11+URZ+0x30c28], R21 ;  /* 0x030c28150b0075a7 */ /* 0x000ee4000802017f */
[----:B--23--:R-:W-:Y:S05]  /*7ea0*/  @!P1 BRA `(.L_x_62) ;  /* 0x00000010002c9947 */ /* 0x00cfea0003800000 */
.L_x_86:
[----:B------:R-:W-:Y:S05]  /*7eb0*/  @P0 BRA `(.L_x_63) ;  /* 0x0000000000140947 */ /* 0x000fea0003800000 */
[----:B------:R-:W-:Y:S01]  /*7ec0*/  ISETP.NE.AND P1, PT, R14, RZ, PT ;  /* 0x000000ff0e00720c */ /* 0x000fe20003f25270 */
[----:B------:R-:W-:-:S04]  /*7ed0*/  IMAD.MOV.U32 R2, RZ, RZ, 0x4200 ;  /* 0x00004200ff027424 */ /* 0x000fc800078e00ff */
[----:B------:R3:W-:Y:S08]  /*7ee0*/  SYNCS.ARRIVE.TRANS64 RZ, [R11+URZ+0x30c18], R2 ;  /* 0x030c18020bff79a7 */ /* 0x0007f0000800003f */
[----:B------:R-:W-:Y:S05]  /*7ef0*/  @!P1 BRA `(.L_x_63) ;  /* 0x0000000000049947 */ /* 0x000fea0003800000 */
[----:B------:R-:W-:Y:S01]  /*7f00*/  BPT.TRAP 0x1 ;  /* 0x000000040000795c */ /* 0x000fe20000300000 */
.L_x_63:
[----:B------:R-:W-:Y:S01]  /*7f10*/  IADD3 R17, R17, 0x80, RZ ;  /* 0x0000008011117810 */ /* 0x000fe20007ffe0ff */
[----:B------:R-:W-:Y:S01]  /*7f20*/  UMOV UR14, 0x0 ;  /* 0x00000000000e7882 */ /* 0x000fe20000000000 */
[----:B------:R-:W-:Y:S01]  /*7f30*/  R2UR UR17, R11 ;  /* 0x000000000b1172ca */ /* 0x000fe200000e0000 */
[----:B------:R-:W-:Y:S01]  /*7f40*/  UMOV UR15, 0x14f00000 ;  /* 0x14f00000000f7882 */ /* 0x000fe20000000000 */
[----:B---3--:R-:W-:Y:S01]  /*7f50*/  IADD3 R2, P1, R8, 0xf0, RZ ;  /* 0x000000f008027810 */ /* 0x008fe20007f3e0ff */
[----:B------:R-:W-:Y:S01]  /*7f60*/  UMOV UR18, URZ ;  /* 0x0000003f00127c82 */ /* 0x000fe20008000000 */
[----:B------:R-:W-:Y:S01]  /*7f70*/  R2UR UR19, R17 ;  /* 0x00000000111372ca */ /* 0x000fe200000e0000 */
[----:B------:R-:W-:Y:S01]  /*7f80*/  UMOV UR13, 0x20 ;  /* 0x00000020000d7882 */ /* 0x000fe20000000000 */
[----:B------:R-:W-:Y:S01]  /*7f90*/  R2UR UR10, R2 ;  /* 0x00000000020a72ca */ /* 0x000fe200000e0000 */
[----:B------:R-:W-:-:S05]  /*7fa0*/  IMAD.X R3, RZ, RZ, R0, P1 ;  /* 0x000000ffff037224 */ /* 0x000fca00008e0600 */
[----:B------:R-:W-:Y:S01]  /*7fb0*/  R2UR UR11, R3 ;  /* 0x00000000030b72ca */ /* 0x000fe200000e0000 */
[----:B------:R-:W-:Y:S02]  /*7fc0*/  UIADD3 UR8, UR17, 0x20200, URZ ;  /* 0x0002020011087890 */ /* 0x000fe4000fffe03f */
[----:B------:R-:W-:Y:S02]  /*7fd0*/  UIADD3 UR16, UR17, 0x14000, URZ ;  /* 0x0001400011107890 */ /* 0x000fe4000fffe03f */
[----:B------:R-:W-:Y:S02]  /*7fe0*/  UIADD3 UR17, UR17, 0x30c18, URZ ;  /* 0x00030c1811117890 */ /* 0x000fe4000fffe03f */
[----:B------:R-:W-:-:S05]  /*7ff0*/  UIMAD.WIDE UR6, UR19, 0x4, UR4 ;  /* 0x00000004130678a5 */ /* 0x000fca000f8e0204 */
[----:B------:R-:W-:Y:S02]  /*8000*/  UMOV UR9, UR17 ;  /* 0x0000001100097c82 */ /* 0x000fe40008000000 */
[----:B------:R3:W-:Y:S02]  /*8010*/  UTMALDG.4D [UR16], [UR10], desc[UR14] ;  /* 0x00000e100a0075b4 */ /* 0x0007e40008019000 */
[----:B------:R3:W-:Y:S01]  /*8020*/  UBLKCP.S.G [UR8], [UR6], UR13 ;  /* 0x00000008060073ba */ /* 0x0007e2000800020d */
[----:B------:R-:W4:Y:S02]  /*8030*/  SYNCS.PHASECHK.TRANS64.TRYWAIT P1, [R11+URZ+0x30c48], R21 ;  /* 0x030c48150b0075a7 */ /* 0x000f24000802017f */
[----:B---34-:R-:W-:Y:S05]  /*8040*/  @!P1 BRA `(.L_x_64) ;  /* 0x0000000c00d89947 */ /* 0x018fea0003800000 */
.L_x_87:
[----:B-123--:R-:W-:Y:S01]  /*8050*/  SHF.R.S32.HI R21, RZ, 0x1f, R17 ;  /* 0x0000001fff157819 */ /* 0x00efe20000011411 */
[----:B------:R-:W-:Y:S06]  /*8060*/  @P0 BRA `(.L_x_65) ;  /* 0x00000000001c0947 */ /* 0x000fec0003800000 */
[----:B------:R-:W-:-:S04]  /*8070*/  MOV R14, 0x4200 ;  /* 0x00004200000e7802 */ /* 0x000fc80000000f00 */
[----:B------:R1:W-:Y:S02]  /*8080*/  SYNCS.ARRIVE.TRANS64 RZ, [R11+URZ+0x30c38], R14 ;  /* 0x030c380e0bff79a7 */ /* 0x0003e4000800003f */
[----:B-1----:R-:W1:Y:S02]  /*8090*/  S2R R14, SR_TID.X ;  /* 0x00000000000e7919 */ /* 0x002e640000002100 */
[----:B-1----:R-:W-:-:S04]  /*80a0*/  LOP3.LUT R14, R14, 0x1f, RZ, 0xc0, !PT ;  /* 0x0000001f0e0e7812 */ /* 0x002fc800078ec0ff */
[----:B------:R-:W-:-:S13]  /*80b0*/  ISETP.NE.AND P1, PT, R14, RZ, PT ;  /* 0x000000ff0e00720c */ /* 0x000fda0003f25270 */
[----:B------:R-:W-:Y:S05]  /*80c0*/  @!P1 BRA `(.L_x_65) ;  /* 0x0000000000049947 */ /* 0x000fea0003800000 */
[----:B------:R-:W-:Y:S01]  /*80d0*/  BPT.TRAP 0x1 ;  /* 0x000000040000795c */ /* 0x000fe20000300000 */
.L_x_65:
[C---:B------:R-:W-:Y:S01]  /*80e0*/  R2UR UR19, R17.reuse ;  /* 0x00000000111372ca */ /* 0x040fe200000e0000 */
[----:B------:R-:W-:Y:S01]  /*80f0*/  UMOV UR8, 0x0 ;  /* 0x0000000000087882 */ /* 0x000fe20000000000 */
[----:B------:R-:W-:Y:S01]  /*8100*/  IADD3 R17, P1, R17, R6, RZ ;  /* 0x0000000611117210 */ /* 0x000fe20007f3e0ff */
[----:B------:R-:W-:Y:S01]  /*8110*/  UMOV UR9, 0x14f00000 ;  /* 0x14f0000000097882 */ /* 0x000fe20000000000 */
[----:B------:R-:W-:Y:S01]  /*8120*/  R2UR UR10, R11 ;  /* 0x000000000b0a72ca */ /* 0x000fe200000e0000 */
[----:B------:R-:W-:Y:S01]  /*8130*/  UMOV UR18, URZ ;  /* 0x0000003f00127c82 */ /* 0x000fe20008000000 */
[----:B------:R-:W-:Y:S01]  /*8140*/  R2UR UR6, R4 ;  /* 0x00000000040672ca */ /* 0x000fe200000e0000 */
[----:B------:R-:W-:Y:S01]  /*8150*/  IMAD.X R21, R21, 0x1, R10, P1 ;  /* 0x0000000115157824 */ /* 0x000fe200008e060a */
[----:B------:R-:W-:Y:S01]  /*8160*/  LEA R12, P1, R17, R12, 0x2 ;  /* 0x0000000c110c7211 */ /* 0x000fe200078210ff */
[----:B------:R-:W-:Y:S01]  /*8170*/  UMOV UR13, 0x20 ;  /* 0x00000020000d7882 */ /* 0x000fe20000000000 */
[----:B------:R-:W-:-:S02]  /*8180*/  R2UR UR7, R5 ;  /* 0x00000000050772ca */ /* 0x000fc400000e0000 */
[----:B------:R-:W-:Y:S02]  /*8190*/  LEA.HI.X R21, R17, R13, R21, 0x2, P1 ;  /* 0x0000000d11157211 */ /* 0x000fe400008f1415 */
[----:B------:R-:W-:Y:S02]  /*81a0*/  R2UR UR14, R12 ;  /* 0x000000000c0e72ca */ /* 0x000fe400000e0000 */
[----:B------:R-:W-:Y:S01]  /*81b0*/  R2UR UR15, R21 ;  /* 0x00000000150f72ca */ /* 0x000fe200000e0000 */
[----:B------:R-:W-:Y:S01]  /*81c0*/  UIADD3 UR16, UR10, 0x1c000, URZ ;  /* 0x0001c0000a107890 */ /* 0x000fe2000fffe03f */
[----:B------:R-:W-:Y:S01]  /*81d0*/  LOP3.LUT R9, R9, 0x1, RZ, 0x3c, !PT ;  /* 0x0000000109097812 */ /* 0x000fe200078e3cff */
[----:B------:R-:W-:Y:S02]  /*81e0*/  UIADD3 UR17, UR10, 0x30c38, URZ ;  /* 0x00030c380a117890 */ /* 0x000fe4000fffe03f */
[----:B------:R-:W-:Y:S01]  /*81f0*/  UIADD3 UR10, UR10, 0x20600, URZ ;  /* 0x000206000a0a7890 */ /* 0x000fe2000fffe03f */
[----:B------:R-:W-:-:S04]  /*8200*/  SHF.L.U32 R4, R9, 0x1f, RZ ;  /* 0x0000001f09047819 */ /* 0x000fc800000006ff */
[----:B------:R-:W-:Y:S02]  /*8210*/  UMOV UR11, UR17 ;  /* 0x00000011000b7c82 */ /* 0x000fe40008000000 */
[----:B------:R1:W-:Y:S02]  /*8220*/  UTMALDG.4D [UR16], [UR6], desc[UR8] ;  /* 0x00000810060075b4 */ /* 0x0003e40008019000 */
[----:B------:R1:W-:Y:S01]  /*8230*/  UBLKCP.S.G [UR10], [UR14], UR13 ;  /* 0x0000000a0e0073ba */ /* 0x0003e2000800020d */
[----:B------:R-:W2:Y:S02]  /*8240*/  SYNCS.PHASECHK.TRANS64.TRYWAIT P1, [R11+URZ+0x30c20], R4 ;  /* 0x030c20040b0075a7 */ /* 0x000ea4000802017f */
[----:B-12---:R-:W-:Y:S05]  /*8250*/  @!P1 BRA `(.L_x_66) ;  /* 0x0000000c00689947 */ /* 0x006fea0003800000 */
.L_x_89:
[----:B------:R-:W-:Y:S05]  /*8260*/  @P0 BRA `(.L_x_67) ;  /* 0x0000000000140947 */ /* 0x000fea0003800000 */
[----:B------:R-:W-:Y:S02]  /*8270*/  ISETP.NE.AND P1, PT, R14, RZ, PT ;  /* 0x000000ff0e00720c */ /* 0x000fe40003f25270 */
[----:B-1----:R-:W-:-:S04]  /*8280*/  MOV R4, 0x4200 ;  /* 0x0000420000047802 */ /* 0x002fc80000000f00 */
[----:B------:R2:W-:Y:S07]  /*8290*/  SYNCS.ARRIVE.TRANS64 RZ, [R11+URZ+0x30c10], R4 ;  /* 0x030c10040bff79a7 */ /* 0x0005ee000800003f */
[----:B------:R-:W-:Y:S05]  /*82a0*/  @!P1 BRA `(.L_x_67) ;  /* 0x0000000000049947 */ /* 0x000fea0003800000 */
[----:B------:R-:W-:Y:S01]  /*82b0*/  BPT.TRAP 0x1 ;  /* 0x000000040000795c */ /* 0x000fe20000300000 */
.L_x_67:
[----:B------:R-:W-:Y:S01]  /*82c0*/  R2UR UR6, R15 ;  /* 0x000000000f0672ca */ /* 0x000fe200000e0000 */
[----:B------:R-:W-:Y:S01]  /*82d0*/  VIADD R18, R18, 0xfffffffe ;  /* 0xfffffffe12127836 */ /* 0x000fe20000000000 */
[----:B------:R-:W-:Y:S01]  /*82e0*/  R2UR UR17, R11 ;  /* 0x000000000b1172ca */ /* 0x000fe200000e0000 */
[----:B------:R-:W-:Y:S01]  /*82f0*/  UMOV UR22, 0x0 ;  /* 0x0000000000167882 */ /* 0x000fe20000000000 */
[----:B------:R-:W-:Y:S01]  /*8300*/  R2UR UR14, R2 ;  /* 0x00000000020e72ca */ /* 0x000fe200000e0000 */
[----:B------:R-:W-:Y:S01]  /*8310*/  UMOV UR23, 0x14f00000 ;  /* 0x14f0000000177882 */ /* 0x000fe20000000000 */
[----:B------:R-:W-:Y:S01]  /*8320*/  R2UR UR15, R3 ;  /* 0x00000000030f72ca */ /* 0x000fe200000e0000 */
[----:B------:R-:W-:Y:S01]  /*8330*/  UMOV UR18, URZ ;  /* 0x0000003f00127c82 */ /* 0x000fe20008000000 */
[----:B------:R-:W-:Y:S01]  /*8340*/  ISETP.NE.AND P1, PT, R18, RZ, PT ;  /* 0x000000ff1200720c */ /* 0x000fe20003f25270 */
[----:B------:R-:W-:-:S04]  /*8350*/  UMOV UR7, 0x20 ;  /* 0x0000002000077882 */ /* 0x000fc80000000000 */
[----:B------:R-:W-:Y:S02]  /*8360*/  UIADD3 UR6, UR6, 0x2, URZ ;  /* 0x0000000206067890 */ /* 0x000fe4000fffe03f */
[----:B------:R-:W-:Y:S02]  /*8370*/  UIADD3 UR10, UR17, 0x20000, URZ ;  /* 0x00020000110a7890 */ /* 0x000fe4000fffe03f */
[----:B------:R-:W-:Y:S02]  /*8380*/  USHF.L.U32 UR19, UR6, 0x7, URZ ;  /* 0x0000000706137899 */ /* 0x000fe4000800063f */
[----:B------:R-:W-:Y:S01]  /*8390*/  UIADD3 UR16, UR17, 0x10000, URZ ;  /* 0x0001000011107890 */ /* 0x000fe2000fffe03f */
[----:B------:R-:W-:Y:S01]  /*83a0*/  MOV R15, UR6 ;  /* 0x00000006000f7c02 */ /* 0x000fe20008000f00 */
[----:B------:R-:W-:Y:S02]  /*83b0*/  UIADD3 UR17, UR17, 0x30c10, URZ ;  /* 0x00030c1011117890 */ /* 0x000fe4000fffe03f */
[----:B------:R-:W-:-:S05]  /*83c0*/  UIMAD.WIDE UR8, UR19, 0x4, UR4 ;  /* 0x00000004130878a5 */ /* 0x000fca000f8e0204 */
[----:B------:R-:W-:Y:S02]  /*83d0*/  UMOV UR11, UR17 ;  /* 0x00000011000b7c82 */ /* 0x000fe40008000000 */
[----:B------:R3:W-:Y:S02]  /*83e0*/  UTMALDG.4D [UR16], [UR14], desc[UR22] ;  /* 0x000016100e0075b4 */ /* 0x0007e40008019000 */
[----:B------:R3:W-:Y:S02]  /*83f0*/  UBLKCP.S.G [UR10], [UR8], UR7 ;  /* 0x0000000a080073ba */ /* 0x0007e40008000207 */
[----:B---3--:R-:W-:Y:S05]  /*8400*/  @P1 BRA `(.L_x_68) ;  /* 0xfffffff800101947 */ /* 0x008fea000383ffff */
[----:B------:R-:W-:-:S07]  /*8410*/  IMAD.U32 R5, RZ, RZ, UR19 ;  /* 0x00000013ff057e24 */ /* 0x000fce000f8e00ff */
.L_x_59:
[----:B------:R-:W-:-:S13]  /*8420*/  ISETP.NE.AND P1, PT, R19, RZ, PT ;  /* 0x000000ff1300720c */ /* 0x000fda0003f25270 */
[----:B------:R-:W-:Y:S05]  /*8430*/  @!P1 BRA `(.L_x_58) ;  /* 0x0000000000f09947 */ /* 0x000fea0003800000 */
[----:B------:R-:W-:-:S04]  /*8440*/  SHF.L.U32 R12, R9, 0x1f, RZ ;  /* 0x0000001f090c7819 */ /* 0x000fc800000006ff */
[----:B------:R-:W3:Y:S02]  /*8450*/  SYNCS.PHASECHK.TRANS64.TRYWAIT P1, [R11+URZ+0x30c40], R12 ;  /* 0x030c400c0b0075a7 */ /* 0x000ee4000802017f */
[----:B---3--:R-:W-:Y:S05]  /*8460*/  @!P1 BRA `(.L_x_69) ;  /* 0x0000000800fc9947 */ /* 0x008fea0003800000 */
.L_x_90:
[----:B------:R-:W-:Y:S05]  /*8470*/  @P0 BRA `(.L_x_70) ;  /* 0x0000000000140947 */ /* 0x000fea0003800000 */
[----:B------:R-:W-:Y:S02]  /*8480*/  ISETP.NE.AND P1, PT, R14, RZ, PT ;  /* 0x000000ff0e00720c */ /* 0x000fe40003f25270 */
[----:B-12---:R-:W-:-:S04]  /*8490*/  MOV R4, 0x4200 ;  /* 0x0000420000047802 */ /* 0x006fc80000000f00 */
[----:B------:R4:W-:Y:S07]  /*84a0*/  SYNCS.ARRIVE.TRANS64 RZ, [R11+URZ+0x30c30], R4 ;  /* 0x030c30040bff79a7 */ /* 0x0009ee000800003f */
[----:B------:R-:W-:Y:S05]  /*84b0*/  @!P1 BRA `(.L_x_70) ;  /* 0x0000000000049947 */ /* 0x000fea0003800000 */
[----:B------:R-:W-:Y:S01]  /*84c0*/  BPT.TRAP 0x1 ;  /* 0x000000040000795c */ /* 0x000fe20000300000 */
.L_x_70:
[----:B-12-4-:R-:W1:Y:S01]  /*84d0*/  LDC.64 R4, c[0x0][0x728] ;  /* 0x0001ca00ff047b82 */ /* 0x016e620000000a00 */
[----:B------:R-:W-:Y:S01]  /*84e0*/  IMAD.SHL.U32 R15, R15, 0x80, RZ ;  /* 0x000000800f0f7824 */ /* 0x000fe200078e00ff */
[----:B------:R-:W-:Y:S01]  /*84f0*/  R2UR UR10, R11 ;  /* 0x000000000b0a72ca */ /* 0x000fe200000e0000 */
[----:B------:R-:W-:Y:S01]  /*8500*/  UMOV UR8, 0x0 ;  /* 0x0000000000087882 */ /* 0x000fe20000000000 */
[----:B------:R-:W-:Y:S01]  /*8510*/  UMOV UR9, 0x14f00000 ;  /* 0x14f0000000097882 */ /* 0x000fe20000000000 */
[----:B------:R-:W-:Y:S01]  /*8520*/  UMOV UR18, URZ ;  /* 0x0000003f00127c82 */ /* 0x000fe20008000000 */
[C---:B------:R-:W-:Y:S01]  /*8530*/  IADD3 R13, P1, R15.reuse, R6, RZ ;  /* 0x000000060f0d7210 */ /* 0x040fe20007f3e0ff */
[----:B------:R-:W-:Y:S01]  /*8540*/  UMOV UR13, 0x20 ;  /* 0x00000020000d7882 */ /* 0x000fe20000000000 */
[----:B------:R-:W-:-:S07]  /*8550*/  R2UR UR19, R15 ;  /* 0x000000000f1372ca */ /* 0x000fce00000e0000 */
[----:B------:R-:W-:Y:S02]  /*8560*/  UIADD3 UR16, UR10, 0x18000, URZ ;  /* 0x000180000a107890 */ /* 0x000fe4000fffe03f */
[----:B------:R-:W-:Y:S02]  /*8570*/  UIADD3 UR17, UR10, 0x30c30, URZ ;  /* 0x00030c300a117890 */ /* 0x000fe4000fffe03f */
[----:B------:R-:W-:Y:S01]  /*8580*/  UIADD3 UR10, UR10, 0x20400, URZ ;  /* 0x000204000a0a7890 */ /* 0x000fe2000fffe03f */
[----:B-1----:R-:W-:-:S04]  /*8590*/  LEA R4, P2, R13, R4, 0x2 ;  /* 0x000000040d047211 */ /* 0x002fc800078410ff */
[----:B------:R-:W-:Y:S01]  /*85a0*/  UMOV UR11, UR17 ;  /* 0x00000011000b7c82 */ /* 0x000fe20008000000 */
[----:B------:R-:W-:Y:S02]  /*85b0*/  R2UR UR14, R4 ;  /* 0x00000000040e72ca */ /* 0x000fe400000e0000 */
[----:B------:R-:W-:-:S04]  /*85c0*/  LEA.HI.X.SX32 R4, R15, R10, 0x1, P1 ;  /* 0x0000000a0f047211 */ /* 0x000fc800008f0eff */
[----:B------:R-:W-:Y:S02]  /*85d0*/  LEA.HI.X R5, R13, R5, R4, 0x2, P2 ;  /* 0x000000050d057211 */ /* 0x000fe400010f1404 */
[----:B------:R-:W-:Y:S02]  /*85e0*/  IADD3 R4, P1, R8, 0x1f0, RZ ;  /* 0x000001f008047810 */ /* 0x000fe40007f3e0ff */
[----:B------:R-:W-:Y:S02]  /*85f0*/  R2UR UR15, R5 ;  /* 0x00000000050f72ca */ /* 0x000fe400000e0000 */
[----:B------:R-:W-:Y:S02]  /*8600*/  R2UR UR6, R4 ;  /* 0x00000000040672ca */ /* 0x000fe400000e0000 */
[----:B------:R-:W-:-:S04]  /*8610*/  IADD3.X R4, RZ, R0, RZ, P1, !PT ;  /* 0x00000000ff047210 */ /* 0x000fc80000ffe4ff */
[----:B------:R-:W-:-:S13]  /*8620*/  R2UR UR7, R4 ;  /* 0x00000000040772ca */ /* 0x000fda00000e0000 */
[----:B------:R1:W-:Y:S01]  /*8630*/  UTMALDG.4D [UR16], [UR6], desc[UR8] ;  /* 0x00000810060075b4 */ /* 0x0003e20008019000 */
[----:B------:R1:W-:Y:S01]  /*8640*/  UBLKCP.S.G [UR10], [UR14], UR13 ;  /* 0x0000000a0e0073ba */ /* 0x0003e2000800020d */
[----:B------:R-:W2:Y:S02]  /*8650*/  SYNCS.PHASECHK.TRANS64.TRYWAIT P1, [R11+URZ+0x30c28], R12 ;  /* 0x030c280c0b0075a7 */ /* 0x000ea4000802017f */
[----:B-12---:R-:W-:Y:S05]  /*8660*/  @!P1 BRA `(.L_x_71) ;  /* 0x0000000800909947 */ /* 0x006fea0003800000 */
.L_x_91:
[----:B------:R-:W-:Y:S05]  /*8670*/  @P0 BRA `(.L_x_72) ;  /* 0x0000000000140947 */ /* 0x000fea0003800000 */
[----:B------:R-:W-:Y:S01]  /*8680*/  ISETP.NE.AND P0, PT, R14, RZ, PT ;  /* 0x000000ff0e00720c */ /* 0x000fe20003f05270 */
[----:B------:R-:W-:-:S04]  /*8690*/  IMAD.MOV.U32 R4, RZ, RZ, 0x4200 ;  /* 0x00004200ff047424 */ /* 0x000fc800078e00ff */
[----:B------:R2:W-:Y:S08]  /*86a0*/  SYNCS.ARRIVE.TRANS64 RZ, [R11+URZ+0x30c18], R4 ;  /* 0x030c18040bff79a7 */ /* 0x0005f0000800003f */
[----:B------:R-:W-:Y:S05]  /*86b0*/  @!P0 BRA `(.L_x_72) ;  /* 0x0000000000048947 */ /* 0x000fea0003800000 */
[----:B------:R-:W-:Y:S01]  /*86c0*/  BPT.TRAP 0x1 ;  /* 0x000000040000795c */ /* 0x000fe20000300000 */
.L_x_72:
[----:B------:R-:W-:Y:S01]  /*86d0*/  R2UR UR19, R15 ;  /* 0x000000000f1372ca */ /* 0x000fe200000e0000 */
[----:B------:R-:W-:Y:S01]  /*86e0*/  UMOV UR14, 0x0 ;  /* 0x00000000000e7882 */ /* 0x000fe20000000000 */
[----:B------:R-:W-:Y:S01]  /*86f0*/  R2UR UR17, R11 ;  /* 0x000000000b1172ca */ /* 0x000fe200000e0000 */
[----:B------:R-:W-:Y:S01]  /*8700*/  UMOV UR15, 0x14f00000 ;  /* 0x14f00000000f7882 */ /* 0x000fe20000000000 */
[----:B------:R-:W-:Y:S01]  /*8710*/  R2UR UR10, R2 ;  /* 0x00000000020a72ca */ /* 0x000fe200000e0000 */
[----:B------:R-:W-:Y:S01]  /*8720*/  UMOV UR18, URZ ;  /* 0x0000003f00127c82 */ /* 0x000fe20008000000 */
[----:B------:R-:W-:Y:S01]  /*8730*/  R2UR UR11, R3 ;  /* 0x00000000030b72ca */ /* 0x000fe200000e0000 */
[----:B------:R-:W-:Y:S01]  /*8740*/  UMOV UR13, 0x20 ;  /* 0x00000020000d7882 */ /* 0x000fe20000000000 */
[----:B------:R-:W-:-:S05]  /*8750*/  MOV R20, 0x1 ;  /* 0x0000000100147802 */ /* 0x000fca0000000f00 */
[----:B------:R-:W-:Y:S02]  /*8760*/  UIADD3 UR19, UR19, 0x80, URZ ;  /* 0x0000008013137890 */ /* 0x000fe4000fffe03f */
[----:B------:R-:W-:Y:S02]  /*8770*/  UIADD3 UR8, UR17, 0x20200, URZ ;  /* 0x0002020011087890 */ /* 0x000fe4000fffe03f */
[----:B------:R-:W-:Y:S02]  /*8780*/  UIADD3 UR16, UR17, 0x14000, URZ ;  /* 0x0001400011107890 */ /* 0x000fe4000fffe03f */
[----:B------:R-:W-:Y:S01]  /*8790*/  UIADD3 UR17, UR17, 0x30c18, URZ ;  /* 0x00030c1811117890 */ /* 0x000fe2000fffe03f */
[----:B------:R-:W-:Y:S01]  /*87a0*/  IMAD.U32 R5, RZ, RZ, UR19 ;  /* 0x00000013ff057e24 */ /* 0x000fe2000f8e00ff */
[----:B------:R-:W-:-:S05]  /*87b0*/  UIMAD.WIDE UR6, UR19, 0x4, UR4 ;  /* 0x00000004130678a5 */ /* 0x000fca000f8e0204 */
[----:B------:R-:W-:Y:S02]  /*87c0*/  UMOV UR9, UR17 ;  /* 0x0000001100097c82 */ /* 0x000fe40008000000 */
[----:B------:R4:W-:Y:S02]  /*87d0*/  UTMALDG.4D [UR16], [UR10], desc[UR14] ;  /* 0x00000e100a0075b4 */ /* 0x0009e40008019000 */
[----:B------:R4:W-:Y:S02]  /*87e0*/  UBLKCP.S.G [UR8], [UR6], UR13 ;  /* 0x00000008060073ba */ /* 0x0009e4000800020d */
[----:B----4-:R-:W-:Y:S01]  /*87f0*/  NOP ;  /* 0x0000000000007918 */ /* 0x010fe20000000000 */
.L_x_58:
[----:B------:R-:W4:Y:S01]  /*8800*/  S2R R2, SR_TID.X ;  /* 0x0000000000027919 */ /* 0x000f220000002100 */
[----:B------:R-:W-:Y:S02]  /*8810*/  LEA R13, R20, R11, 0x3 ;  /* 0x0000000b140d7211 */ /* 0x000fe400078e18ff */
[----:B----4-:R-:W-:Y:S02]  /*8820*/  LOP3.LUT R3, R2, 0x7f, RZ, 0xc0, !PT ;  /* 0x0000007f02037812 */ /* 0x010fe400078ec0ff */
[----:B------:R-:W-:Y:S02]  /*8830*/  SHF.L.U32 R2, R9, 0x1f, RZ ;  /* 0x0000001f09027819 */ /* 0x000fe400000006ff */
[----:B------:R-:W-:Y:S02]  /*8840*/  ISETP.NE.AND P1, PT, R3, RZ, PT ;  /* 0x000000ff0300720c */ /* 0x000fe40003f25270 */
[----:B------:R-:W4:Y:S02]  /*8850*/  SYNCS.PHASECHK.TRANS64.TRYWAIT P0, [R13+URZ+0x30c40], R2 ;  /* 0x030c40020d0075a7 */ /* 0x000f24000800017f */
[----:B----4-:R-:W-:Y:S09]  /*8860*/  @!P0 BRA `(.L_x_73) ;  /* 0x0000000800248947 */ /* 0x010ff20003800000 */
.L_x_92:
[----:B------:R-:W-:Y:S05]  /*8870*/  @P1 BRA `(.L_x_74) ;  /* 0x0000000000181947 */ /* 0x000fea0003800000 */
[----:B------:R-:W5:Y:S01]  /*8880*/  S2R R3, SR_TID.X ;  /* 0x0000000000037919 */ /* 0x000f620000002100 */
[----:B----4-:R-:W-:-:S04]  /*8890*/  IMAD.MOV.U32 R2, RZ, RZ, 0x4200 ;  /* 0x00004200ff027424 */ /* 0x010fc800078e00ff */
[----:B------:R4:W-:Y:S01]  /*88a0*/  SYNCS.ARRIVE.TRANS64 RZ, [R13+URZ+0x30c30], R2 ;  /* 0x030c30020dff79a7 */ /* 0x0009e2000800003f */
[----:B-----5:R-:W-:-:S13]  /*88b0*/  LOP3.LUT P0, RZ, R3, 0x1f, RZ, 0xc0, !PT ;  /* 0x0000001f03ff7812 */ /* 0x020fda000780c0ff */
[----:B----4-:R-:W-:Y:S05]  /*88c0*/  @!P0 BRA `(.L_x_74) ;  /* 0x0000000000048947 */ /* 0x010fea0003800000 */
[----:B--2---:R-:W-:Y:S01]  /*88d0*/  BPT.TRAP 0x1 ;  /* 0x000000040000795c */ /* 0x004fe20000300000 */
.L_x_74:
[----:B----4-:R-:W4:Y:S01]  /*88e0*/  LDC.64 R2, c[0x0][0x728] ;  /* 0x0001ca00ff027b82 */ /* 0x010f220000000a00 */
[C---:B------:R-:W-:Y:S01]  /*88f0*/  IADD3 R6, P0, R5.reuse, R6, RZ ;  /* 0x0000000605067210 */ /* 0x040fe20007f1e0ff */
[----:B--2---:R-:W-:Y:S01]  /*8900*/  UMOV UR8, 0x0 ;  /* 0x0000000000087882 */ /* 0x004fe20000000000 */
[C---:B-1----:R-:W-:Y:S01]  /*8910*/  LEA R4, R20.reuse, R11, 0xe ;  /* 0x0000000b14047211 */ /* 0x042fe200078e70ff */
[----:B---3--:R-:W-:Y:S01]  /*8920*/  IMAD R11, R20, 0x200, R11 ;  /* 0x00000200140b7824 */ /* 0x008fe200078e020b */
[----:B------:R-:W-:Y:S01]  /*8930*/  LEA.HI.X.SX32 R10, R5, R10, 0x1, P0 ;  /* 0x0000000a050a7211 */ /* 0x000fe200000f0eff */
[----:B------:R-:W-:Y:S01]  /*8940*/  UMOV UR9, 0x14f00000 ;  /* 0x14f0000000097882 */ /* 0x000fe20000000000 */
[----:B------:R-:W-:Y:S01]  /*8950*/  R2UR UR17, R13 ;  /* 0x000000000d1172ca */ /* 0x000fe200000e0000 */
[----:B------:R-:W-:Y:S01]  /*8960*/  UMOV UR18, URZ ;  /* 0x0000003f00127c82 */ /* 0x000fe20008000000 */
[----:B------:R-:W-:Y:S01]  /*8970*/  R2UR UR16, R4 ;  /* 0x00000000041072ca */ /* 0x000fe200000e0000 */
[----:B------:R-:W-:Y:S01]  /*8980*/  UMOV UR13, 0x20 ;  /* 0x00000020000d7882 */ /* 0x000fe20000000000 */
[----:B------:R-:W-:-:S02]  /*8990*/  R2UR UR10, R11 ;  /* 0x000000000b0a72ca */ /* 0x000fc400000e0000 */
[----:B------:R-:W-:-:S07]  /*89a0*/  R2UR UR19, R5 ;  /* 0x00000000051372ca */ /* 0x000fce00000e0000 */
[----:B------:R-:W-:Y:S02]  /*89b0*/  UIADD3 UR17, UR17, 0x30c30, URZ ;  /* 0x00030c3011117890 */ /* 0x000fe4000fffe03f */
[----:B------:R-:W-:Y:S01]  /*89c0*/  UIADD3 UR16, UR16, 0x18000, URZ ;  /* 0x0001800010107890 */ /* 0x000fe2000fffe03f */
[----:B----4-:R-:W-:Y:S01]  /*89d0*/  LEA R2, P0, R6, R2, 0x2 ;  /* 0x0000000206027211 */ /* 0x010fe200078010ff */
[----:B------:R-:W-:-:S03]  /*89e0*/  UIADD3 UR10, UR10, 0x20400, URZ ;  /* 0x000204000a0a7890 */ /* 0x000fc6000fffe03f */
[----:B------:R-:W-:Y:S01]  /*89f0*/  UMOV UR11, UR17 ;  /* 0x00000011000b7c82 */ /* 0x000fe20008000000 */
[----:B------:R-:W-:Y:S02]  /*8a00*/  LEA.HI.X R3, R6, R3, R10, 0x2, P0 ;  /* 0x0000000306037211 */ /* 0x000fe400000f140a */
[----:B------:R-:W-:Y:S02]  /*8a10*/  IADD3 R8, P0, R8, 0x1f0, RZ ;  /* 0x000001f008087810 */ /* 0x000fe40007f1e0ff */
[----:B------:R-:W-:Y:S02]  /*8a20*/  R2UR UR14, R2 ;  /* 0x00000000020e72ca */ /* 0x000fe400000e0000 */
[----:B------:R-:W-:Y:S02]  /*8a30*/  IADD3.X R0, RZ, R0, RZ, P0, !PT ;  /* 0x00000000ff007210 */ /* 0x000fe400007fe4ff */
[----:B------:R-:W-:Y:S02]  /*8a40*/  R2UR UR6, R8 ;  /* 0x00000000080672ca */ /* 0x000fe400000e0000 */
[----:B------:R-:W-:Y:S01]  /*8a50*/  R2UR UR7, R0 ;  /* 0x00000000000772ca */ /* 0x000fe200000e0000 */
[----:B------:R-:W-:Y:S01]  /*8a60*/  VIADD R0, R20, 0x1 ;  /* 0x0000000114007836 */ /* 0x000fe20000000000 */
[----:B------:R-:W-:-:S04]  /*8a70*/  R2UR UR15, R3 ;  /* 0x00000000030f72ca */ /* 0x000fc800000e0000 */
[----:B------:R-:W-:-:S04]  /*8a80*/  ISETP.NE.AND P0, PT, R0, 0x2, PT ;  /* 0x000000020000780c */ /* 0x000fc80003f05270 */
[----:B------:R-:W-:Y:S02]  /*8a90*/  SEL R2, RZ, 0x1, P0 ;  /* 0x00000001ff027807 */ /* 0x000fe40000000000 */
[----:B------:R-:W-:Y:S01]  /*8aa0*/  SEL R0, R0, RZ, P0 ;  /* 0x000000ff00007207 */ /* 0x000fe20000000000 */
[----:B------:R1:W-:Y:S01]  /*8ab0*/  UTMALDG.4D [UR16], [UR6], desc[UR8] ;  /* 0x00000810060075b4 */ /* 0x0003e20008019000 */
[----:B------:R-:W-:Y:S01]  /*8ac0*/  LOP3.LUT R9, R9, R2, RZ, 0x3c, !PT ;  /* 0x0000000209097212 */ /* 0x000fe200078e3cff */
[----:B------:R1:W-:Y:S02]  /*8ad0*/  UBLKCP.S.G [UR10], [UR14], UR13 ;  /* 0x0000000a0e0073ba */ /* 0x0003e4000800020d */
[----:B-1----:R-:W-:-:S04]  /*8ae0*/  NOP ;  /* 0x0000000000007918 */ /* 0x002fc80000000000 */
.L_x_55:
[----:B------:R-:W-:Y:S05]  /*8af0*/  BSYNC B0 ;  /* 0x0000000000007941 */ /* 0x000fea0003800000 */
.L_x_54:
[----:B------:R-:W-:-:S03]  /*8b00*/  UMOV UR6, 0xffffffff ;  /* 0xffffffff00067882 */ /* 0x000fc60000000000 */
[----:B------:R-:W-:Y:S05]  /*8b10*/  BRA.DIV UR6, `(.L_x_75) ;  /* 0x00000006068c7947 */ /* 0x000fea000b800000 */
[----:B------:R-:W-:-:S13]  /*8b20*/  ELECT P0, URZ, PT ;  /* 0x00000000003f782f */ /* 0x000fda0003800000 */
.L_x_95:
[----:B------:R-:W-:Y:S05]  /*8b30*/  @!P0 BRA `(.L_x_7) ;  /* 0x0000000000808947 */ /* 0x000fea0003800000 */
[----:B------:R-:W-:-:S04]  /*8b40*/  LOP3.LUT R16, R16, 0x2, RZ, 0xfc, !PT ;  /* 0x0000000210107812 */ /* 0x000fc800078efcff */
[----:B------:R-:W-:-:S13]  /*8b50*/  ISETP.NE.AND P0, PT, R16, 0x3, PT ;  /* 0x000000031000780c */ /* 0x000fda0003f05270 */
[----:B------:R-:W-:Y:S05]  /*8b60*/  @!P0 BRA `(.L_x_76) ;  /* 0x0000000000048947 */ /* 0x000fea0003800000 */
[----:B------:R-:W-:Y:S01]  /*8b70*/  BPT.TRAP 0x1 ;  /* 0x000000040000795c */ /* 0x000fe20000300000 */
.L_x_76:
[----:B------:R-:W1:Y:S01]  /*8b80*/  S2R R3, SR_CgaCtaId ;  /* 0x0000000000037919 */ /* 0x000e620000008800 */
[----:B------:R-:W-:Y:S02]  /*8b90*/  MOV R2, 0x400 ;  /* 0x0000040000027802 */ /* 0x000fe40000000f00 */
[----:B------:R-:W-:Y:S02]  /*8ba0*/  SHF.L.U32 R5, R9, 0x1f, RZ ;  /* 0x0000001f09057819 */ /* 0x000fe400000006ff */
[----:B-1----:R-:W-:Y:S02]  /*8bb0*/  LEA R7, R3, R2, 0x18 ;  /* 0x0000000203077211 */ /* 0x002fe400078ec0ff */
[----:B------:R-:W-:Y:S02]  /*8bc0*/  IADD3 R2, R0, 0x1, RZ ;  /* 0x0000000100027810 */ /* 0x000fe40007ffe0ff */
[----:B------:R-:W-:Y:S02]  /*8bd0*/  IADD3 R3, R7, 0x30c20, RZ ;  /* 0x00030c2007037810 */ /* 0x000fe40007ffe0ff */
[----:B------:R-:W-:-:S03]  /*8be0*/  ISETP.NE.AND P2, PT, R2, 0x2, PT ;  /* 0x000000020200780c */ /* 0x000fc60003f45270 */
[----:B------:R-:W-:Y:S01]  /*8bf0*/  IMAD R6, R0, 0x8, R3 ;  /* 0x0000000800067824 */ /* 0x000fe200078e0203 */
[----:B------:R-:W-:-:S03]  /*8c00*/  SEL R4, RZ, 0x1, P2 ;  /* 0x00000001ff047807 */ /* 0x000fc60001000000 */
[----:B------:R-:W1:Y:S01]  /*8c10*/  SYNCS.PHASECHK.TRANS64.TRYWAIT P1, [R6+URZ], R5 ;  /* 0x00000005060075a7 */ /* 0x000e62000802017f */
[----:B------:R-:W-:Y:S02]  /*8c20*/  LOP3.LUT R9, R9, R4, RZ, 0x3c, !PT ;  /* 0x0000000409097212 */ /* 0x000fe400078e3cff */
[----:B------:R-:W-:Y:S02]  /*8c30*/  SEL R4, R2, RZ, P2 ;  /* 0x000000ff02047207 */ /* 0x000fe40001000000 */
[----:B------:R-:W-:-:S03]  /*8c40*/  SHF.L.U32 R2, R9, 0x1f, RZ ;  /* 0x0000001f09027819 */ /* 0x000fc600000006ff */
[----:B------:R-:W-:Y:S01]  /*8c50*/  IMAD R3, R4, 0x8, R3 ;  /* 0x0000000804037824 */ /* 0x000fe200078e0203 */
[----:B-1----:R-:W-:Y:S06]  /*8c60*/  @!P1 BRA `(.L_x_77) ;  /* 0x00000004005c9947 */ /* 0x002fec0003800000 */
.L_x_96:
[----:B------:R-:W2:Y:S02]  /*8c70*/  SYNCS.PHASECHK.TRANS64.TRYWAIT P1, [R3+URZ], R2 ;  /* 0x00000002030075a7 */ /* 0x000ea4000802017f */
[----:B--2---:R-:W-:Y:S05]  /*8c80*/  @!P1 BRA `(.L_x_78) ;  /* 0x0000000400689947 */ /* 0x004fea0003800000 */
.L_x_97:
[----:B------:R-:W-:Y:S05]  /*8c90*/  @!P0 BRA `(.L_x_79) ;  /* 0x0000000000048947 */ /* 0x000fea0003800000 */
[----:B------:R-:W-:Y:S01]  /*8ca0*/  BPT.TRAP 0x1 ;  /* 0x000000040000795c */ /* 0x000fe20000300000 */
.L_x_79:
[----:B--2---:R-:W-:-:S05]  /*8cb0*/  IADD3 R3, R7, 0x30c40, RZ ;  /* 0x00030c4007037810 */ /* 0x004fca0007ffe0ff */
[----:B------:R-:W-:-:S04]  /*8cc0*/  IMAD R0, R0, 0x8, R3 ;  /* 0x0000000800007824 */ /* 0x000fc800078e0203 */
[----:B------:R-:W2:Y:S02]  /*8cd0*/  SYNCS.PHASECHK.TRANS64.TRYWAIT P0, [R0+URZ], R5 ;  /* 0x00000005000075a7 */ /* 0x000ea4000800017f */
[----:B--2---:R-:W-:Y:S05]  /*8ce0*/  @!P0 BRA `(.L_x_80) ;  /* 0x0000000400648947 */ /* 0x004fea0003800000 */
.L_x_98:
[----:B------:R-:W-:-:S07]  /*8cf0*/  LEA R3, R4, R3, 0x3 ;  /* 0x0000000304037211 */ /* 0x000fce00078e18ff */
.L_x_81:
[----:B---3--:R3:W4:Y:S02]  /*8d00*/  SYNCS.PHASECHK.TRANS64.TRYWAIT P0, [R3+URZ], R2 ;  /* 0x00000002030075a7 */ /* 0x008724000800017f */
[----:B----4-:R-:W-:Y:S05]  /*8d10*/  @!P0 NANOSLEEP.SYNCS 0x989680 ;  /* 0x009896800000895d */ /* 0x010fea0003900000 */
[----:B------:R-:W4:Y:S02]  /*8d20*/  @!P0 SYNCS.PHASECHK.TRANS64 P0, [R3+URZ], R2 ;  /* 0x00000002030085a7 */ /* 0x000f24000800007f */
[----:B----4-:R-:W-:Y:S05]  /*8d30*/  @!P0 BRA `(.L_x_81) ;  /* 0xfffffffc00f08947 */ /* 0x010fea000383ffff */
.L_x_7:
[----:B------:R-:W-:Y:S05]  /*8d40*/  BSYNC B6 ;  /* 0x0000000000067941 */ /* 0x000fea0003800000 */
.L_x_4:
[----:B------:R-:W-:Y:S05]  /*8d50*/  EXIT ;  /* 0x000000000000794d */ /* 0x000fea0003800000 */
.L_x_12:
[----:B------:R-:W-:Y:S01]  /*8d60*/  IMAD.MOV.U32 R12, RZ, RZ, RZ ;  /* 0x000000ffff0c7224 */ /* 0x000fe200078e00ff */
[----:B------:R-:W-:Y:S01]  /*8d70*/  MOV R11, 0x1f ;  /* 0x0000001f000b7802 */ /* 0x000fe20000000f00 */
[----:B------:R-:W-:-:S07]  /*8d80*/  IMAD.MOV.U32 R15, RZ, RZ, -0x1 ;  /* 0xffffffffff0f7424 */ /* 0x000fce00078e00ff */
[----:B------:R-:W-:Y:S05]  /*8d90*/  WARPSYNC.COLLECTIVE R15, `(.L_x_82) ;  /* 0x000000000f087348 */ /* 0x000fea0003c00000 */
[----:B------:R1:W2:Y:S02]  /*8da0*/  SHFL.IDX P6, R14, R13, R12, R11 ;  /* 0x0000000c0d0e7389 */ /* 0x0002a400000c000b */
[----:B-12---:R-:W-:Y:S01]  /*8db0*/  ENDCOLLECTIVE ;  /* 0x000000000000791b */ /* 0x006fe20003800000 */
.L_x_82:
[----:B------:R-:W-:Y:S05]  /*8dc0*/  BRA `(.L_x_83) ;  /* 0xffffff7c00747947 */ /* 0x000fea000383ffff */
.L_x_14:
[----:B--2---:R2:W3:Y:S02]  /*8dd0*/  SYNCS.PHASECHK.TRANS64.TRYWAIT P0, [R2+URZ+0x30c00], R9 ;  /* 0x030c0009020075a7 */ /* 0x0044e4000800017f */
[----:B---3--:R-:W-:Y:S05]  /*8de0*/  @!P0 NANOSLEEP.SYNCS 0x989680 ;  /* 0x009896800000895d */ /* 0x008fea0003900000 */
[----:B------:R-:W3:Y:S02]  /*8df0*/  @!P0 SYNCS.PHASECHK.TRANS64 P0, [R2+URZ+0x30c00], R9 ;  /* 0x030c0009020085a7 */ /* 0x000ee4000800007f */
[----:B---3--:R-:W-:Y:S05]  /*8e00*/  @!P0 BRA `(.L_x_14) ;  /* 0xfffffffc00f08947 */ /* 0x008fea000383ffff */
[----:B------:R-:W-:Y:S05]  /*8e10*/  BRA `(.L_x_13) ;  /* 0xffffff7c00947947 */ /* 0x000fea000383ffff */
.L_x_19:
[----:B-1----:R1:W3:Y:S02]  /*8e20*/  SYNCS.PHASECHK.TRANS64.TRYWAIT P1, [R3+URZ+0x30c10], R20 ;  /* 0x030c1014030075a7 */ /* 0x0022e4000802017f */
[----:B---3--:R-:W-:Y:S05]  /*8e30*/  @!P1 NANOSLEEP.SYNCS 0x989680 ;  /* 0x009896800000995d */ /* 0x008fea0003900000 */
[----:B------:R-:W3:Y:S02]  /*8e40*/  @!P1 SYNCS.PHASECHK.TRANS64 P1, [R3+URZ+0x30c10], R20 ;  /* 0x030c1014030095a7 */ /* 0x000ee4000802007f */
[----:B---3--:R-:W-:Y:S05]  /*8e50*/  @!P1 BRA `(.L_x_19) ;  /* 0xfffffffc00f09947 */ /* 0x008fea000383ffff */
[----:B------:R-:W-:Y:S05]  /*8e60*/  BRA `(.L_x_18) ;  /* 0xffffff8400d07947 */ /* 0x000fea000383ffff */
.L_x_23:
[----:B------:R1:W1:Y:S02]  /*8e70*/  SYNCS.PHASECHK.TRANS64.TRYWAIT P1, [R3+URZ+0x30c30], R20 ;  /* 0x030c3014030075a7 */ /* 0x000264000802017f */
[----:B-1----:R-:W-:Y:S05]  /*8e80*/  @!P1 NANOSLEEP.SYNCS 0x989680 ;  /* 0x009896800000995d */ /* 0x002fea0003900000 */
[----:B------:R-:W1:Y:S02]  /*8e90*/  @!P1 SYNCS.PHASECHK.TRANS64 P1, [R3+URZ+0x30c30], R20 ;  /* 0x030c3014030095a7 */ /* 0x000e64000802007f */
[----:B-1----:R-:W-:Y:S05]  /*8ea0*/  @!P1 BRA `(.L_x_23) ;  /* 0xfffffffc00f09947 */ /* 0x002fea000383ffff */
[----:B------:R-:W-:Y:S05]  /*8eb0*/  BRA `(.L_x_22) ;  /* 0xffffff8800d47947 */ /* 0x000fea000383ffff */
.L_x_56:
[----:B-1----:R1:W2:Y:S02]  /*8ec0*/  SYNCS.PHASECHK.TRANS64.TRYWAIT P1, [R11+URZ+0x30c20], R0 ;  /* 0x030c20000b0075a7 */ /* 0x0022a4000802017f */
[----:B--2---:R-:W-:Y:S05]  /*8ed0*/  @!P1 NANOSLEEP.SYNCS 0x989680 ;  /* 0x009896800000995d */ /* 0x004fea0003900000 */
[----:B------:R-:W2:Y:S02]  /*8ee0*/  @!P1 SYNCS.PHASECHK.TRANS64 P1, [R11+URZ+0x30c20], R0 ;  /* 0x030c20000b0095a7 */ /* 0x000ea4000802007f */
[----:B--2---:R-:W-:Y:S05]  /*8ef0*/  @!P1 BRA `(.L_x_56) ;  /* 0xfffffffc00f09947 */ /* 0x004fea000383ffff */
[----:B------:R-:W-:Y:S05]  /*8f00*/  BRA `(.L_x_84) ;  /* 0xffffffe800287947 */ /* 0x000fea000383ffff */
.L_x_60:
[----:B-1----:R1:W2:Y:S02]  /*8f10*/  SYNCS.PHASECHK.TRANS64.TRYWAIT P1, [R11+URZ+0x30c40], R21 ;  /* 0x030c40150b0075a7 */ /* 0x0022a4000802017f */
[----:B--2---:R-:W-:Y:S05]  /*8f20*/  @!P1 NANOSLEEP.SYNCS 0x989680 ;  /* 0x009896800000995d */ /* 0x004fea0003900000 */
[----:B------:R-:W2:Y:S02]  /*8f30*/  @!P1 SYNCS.PHASECHK.TRANS64 P1, [R11+URZ+0x30c40], R21 ;  /* 0x030c40150b0095a7 */ /* 0x000ea4000802007f */
[----:B--2---:R-:W-:Y:S05]  /*8f40*/  @!P1 BRA `(.L_x_60) ;  /* 0xfffffffc00f09947 */ /* 0x004fea000383ffff */
[----:B------:R-:W-:Y:S05]  /*8f50*/  BRA `(.L_x_85) ;  /* 0xffffffec00487947 */ /* 0x000fea000383ffff */
.L_x_62:
[----:B--2---:R2:W3:Y:S02]  /*8f60*/  SYNCS.PHASECHK.TRANS64.TRYWAIT P1, [R11+URZ+0x30c28], R21 ;  /* 0x030c28150b0075a7 */ /* 0x0044e4000802017f */
[----:B---3--:R-:W-:Y:S05]  /*8f70*/  @!P1 NANOSLEEP.SYNCS 0x989680 ;  /* 0x009896800000995d */ /* 0x008fea0003900000 */
[----:B------:R-:W3:Y:S02]  /*8f80*/  @!P1 SYNCS.PHASECHK.TRANS64 P1, [R11+URZ+0x30c28], R21 ;  /* 0x030c28150b0095a7 */ /* 0x000ee4000802007f */
[----:B---3--:R-:W-:Y:S05]  /*8f90*/  @!P1 BRA `(.L_x_62) ;  /* 0xfffffffc00f09947 */ /* 0x008fea000383ffff */
[----:B------:R-:W-:Y:S05]  /*8fa0*/  BRA `(.L_x_86) ;  /* 0xffffffec00c07947 */ /* 0x000fea000383ffff */
.L_x_64:
[----:B---3--:R3:W4:Y:S02]  /*8fb0*/  SYNCS.PHASECHK.TRANS64.TRYWAIT P1, [R11+URZ+0x30c48], R21 ;  /* 0x030c48150b0075a7 */ /* 0x008724000802017f */
[----:B----4-:R-:W-:Y:S05]  /*8fc0*/  @!P1 NANOSLEEP.SYNCS 0x989680 ;  /* 0x009896800000995d */ /* 0x010fea0003900000 */
[----:B------:R-:W4:Y:S02]  /*8fd0*/  @!P1 SYNCS.PHASECHK.TRANS64 P1, [R11+URZ+0x30c48], R21 ;  /* 0x030c48150b0095a7 */ /* 0x000f24000802007f */
[----:B----4-:R-:W-:Y:S05]  /*8fe0*/  @!P1 BRA `(.L_x_64) ;  /* 0xfffffffc00f09947 */ /* 0x010fea000383ffff */
[----:B------:R-:W-:Y:S05]  /*8ff0*/  BRA `(.L_x_87) ;  /* 0xfffffff000147947 */ /* 0x000fea000383ffff */
.L_x_66:
[----:B------:R-:W-:-:S07]  /*9000*/  SHF.L.U32 R4, R9, 0x1f, RZ ;  /* 0x0000001f09047819 */ /* 0x000fce00000006ff */
.L_x_88:
[----:B-1----:R1:W2:Y:S02]  /*9010*/  SYNCS.PHASECHK.TRANS64.TRYWAIT P1, [R11+URZ+0x30c20], R4 ;  /* 0x030c20040b0075a7 */ /* 0x0022a4000802017f */
[----:B--2---:R-:W-:Y:S05]  /*9020*/  @!P1 NANOSLEEP.SYNCS 0x989680 ;  /* 0x009896800000995d */ /* 0x004fea0003900000 */
[----:B------:R-:W2:Y:S02]  /*9030*/  @!P1 SYNCS.PHASECHK.TRANS64 P1, [R11+URZ+0x30c20], R4 ;  /* 0x030c20040b0095a7 */ /* 0x000ea4000802007f */
[----:B--2---:R-:W-:Y:S05]  /*9040*/  @!P1 BRA `(.L_x_88) ;  /* 0xfffffffc00f09947 */ /* 0x004fea000383ffff */
[----:B------:R-:W-:Y:S05]  /*9050*/  BRA `(.L_x_89) ;  /* 0xfffffff000807947 */ /* 0x000fea000383ffff */
.L_x_69:
[----:B---3--:R3:W4:Y:S02]  /*9060*/  SYNCS.PHASECHK.TRANS64.TRYWAIT P1, [R11+URZ+0x30c40], R12 ;  /* 0x030c400c0b0075a7 */ /* 0x008724000802017f */
[----:B----4-:R-:W-:Y:S05]  /*9070*/  @!P1 NANOSLEEP.SYNCS 0x989680 ;  /* 0x009896800000995d */ /* 0x010fea0003900000 */
[----:B------:R-:W4:Y:S02]  /*9080*/  @!P1 SYNCS.PHASECHK.TRANS64 P1, [R11+URZ+0x30c40], R12 ;  /* 0x030c400c0b0095a7 */ /* 0x000f24000802007f */
[----:B----4-:R-:W-:Y:S05]  /*9090*/  @!P1 BRA `(.L_x_69) ;  /* 0xfffffffc00f09947 */ /* 0x010fea000383ffff */
[----:B------:R-:W-:Y:S05]  /*90a0*/  BRA `(.L_x_90) ;  /* 0xfffffff000f07947 */ /* 0x000fea000383ffff */
.L_x_71:
[----:B-1----:R1:W2:Y:S02]  /*90b0*/  SYNCS.PHASECHK.TRANS64.TRYWAIT P1, [R11+URZ+0x30c28], R12 ;  /* 0x030c280c0b0075a7 */ /* 0x0022a4000802017f */
[----:B--2---:R-:W-:Y:S05]  /*90c0*/  @!P1 NANOSLEEP.SYNCS 0x989680 ;  /* 0x009896800000995d */ /* 0x004fea0003900000 */
[----:B------:R-:W2:Y:S02]  /*90d0*/  @!P1 SYNCS.PHASECHK.TRANS64 P1, [R11+URZ+0x30c28], R12 ;  /* 0x030c280c0b0095a7 */ /* 0x000ea4000802007f */
[----:B--2---:R-:W-:Y:S05]  /*90e0*/  @!P1 BRA `(.L_x_71) ;  /* 0xfffffffc00f09947 */ /* 0x004fea000383ffff */
[----:B------:R-:W-:Y:S05]  /*90f0*/  BRA `(.L_x_91) ;  /* 0xfffffff4005c7947 */ /* 0x000fea000383ffff */
.L_x_73:
[----:B----4-:R4:W1:Y:S02]  /*9100*/  SYNCS.PHASECHK.TRANS64.TRYWAIT P0, [R13+URZ+0x30c40], R2 ;  /* 0x030c40020d0075a7 */ /* 0x010864000800017f */
[----:B-1----:R-:W-:Y:S05]  /*9110*/  @!P0 NANOSLEEP.SYNCS 0x989680 ;  /* 0x009896800000895d */ /* 0x002fea0003900000 */
[----:B------:R-:W1:Y:S02]  /*9120*/  @!P0 SYNCS.PHASECHK.TRANS64 P0, [R13+URZ+0x30c40], R2 ;  /* 0x030c40020d0085a7 */ /* 0x000e64000800007f */
[----:B-1----:R-:W-:Y:S05]  /*9130*/  @!P0 BRA `(.L_x_73) ;  /* 0xfffffffc00f08947 */ /* 0x002fea000383ffff */
[----:B------:R-:W-:Y:S05]  /*9140*/  BRA `(.L_x_92) ;  /* 0xfffffff400c87947 */ /* 0x000fea000383ffff */
.L_x_75:
[----:B------:R-:W-:Y:S01]  /*9150*/  BSSY B0, `(.L_x_93) ;  /* 0x0000006000007945 */ /* 0x000fe20003800000 */
[----:B------:R-:W-:-:S07]  /*9160*/  MOV R15, 0xffffffff ;  /* 0xffffffff000f7802 */ /* 0x000fce0000000f00 */
[----:B------:R-:W-:Y:S05]  /*9170*/  WARPSYNC.COLLECTIVE R15, `(.L_x_94) ;  /* 0x000000000f0c7348 */ /* 0x000fea0003c00000 */
[----:B------:R-:W-:Y:S02]  /*9180*/  ELECT P6, UR62, PT ;  /* 0x00000000003e782f */ /* 0x000fe400038c0000 */
[----:B------:R-:W-:Y:S01]  /*9190*/  MOV R14, UR62 ;  /* 0x0000003e000e7c02 */ /* 0x000fe20008000f00 */
[----:B------:R-:W-:Y:S10]  /*91a0*/  ENDCOLLECTIVE ;  /* 0x000000000000791b */ /* 0x000ff40003800000 */
.L_x_94:
[----:B------:R-:W-:Y:S05]  /*91b0*/  BSYNC B0 ;  /* 0x0000000000007941 */ /* 0x000fea0003800000 */
.L_x_93:
[----:B------:R-:W-:Y:S01]  /*91c0*/  PLOP3.LUT P0, PT, P6, PT, PT, 0x80, 0x0 ;  /* 0x000000000000781c */ /* 0x000fe2000370f070 */
[----:B------:R-:W-:-:S12]  /*91d0*/  BRA `(.L_x_95) ;  /* 0xfffffff800547947 */ /* 0x000fd8000383ffff */
.L_x_77:
[----:B-1----:R1:W2:Y:S02]  /*91e0*/  SYNCS.PHASECHK.TRANS64.TRYWAIT P1, [R6+URZ], R5 ;  /* 0x00000005060075a7 */ /* 0x0022a4000802017f */
[----:B--2---:R-:W-:Y:S05]  /*91f0*/  @!P1 NANOSLEEP.SYNCS 0x989680 ;  /* 0x009896800000995d */ /* 0x004fea0003900000 */
[----:B------:R-:W2:Y:S02]  /*9200*/  @!P1 SYNCS.PHASECHK.TRANS64 P1, [R6+URZ], R5 ;  /* 0x00000005060095a7 */ /* 0x000ea4000802007f */
[----:B--2---:R-:W-:Y:S05]  /*9210*/  @!P1 BRA `(.L_x_77) ;  /* 0xfffffffc00f09947 */ /* 0x004fea000383ffff */
[----:B------:R-:W-:Y:S05]  /*9220*/  BRA `(.L_x_96) ;  /* 0xfffffff800907947 */ /* 0x000fea000383ffff */
.L_x_78:
[----:B--2---:R2:W3:Y:S02]  /*9230*/  SYNCS.PHASECHK.TRANS64.TRYWAIT P1, [R3+URZ], R2 ;  /* 0x00000002030075a7 */ /* 0x0044e4000802017f */
[----:B---3--:R-:W-:Y:S05]  /*9240*/  @!P1 NANOSLEEP.SYNCS 0x989680 ;  /* 0x009896800000995d */ /* 0x008fea0003900000 */
[----:B------:R-:W3:Y:S02]  /*9250*/  @!P1 SYNCS.PHASECHK.TRANS64 P1, [R3+URZ], R2 ;  /* 0x00000002030095a7 */ /* 0x000ee4000802007f */
[----:B---3--:R-:W-:Y:S05]  /*9260*/  @!P1 BRA `(.L_x_78) ;  /* 0xfffffffc00f09947 */ /* 0x008fea000383ffff */
[----:B------:R-:W-:Y:S05]  /*9270*/  BRA `(.L_x_97) ;  /* 0xfffffff800847947 */ /* 0x000fea000383ffff */
.L_x_80:
[----:B--2---:R2:W3:Y:S02]  /*9280*/  SYNCS.PHASECHK.TRANS64.TRYWAIT P0, [R0+URZ], R5 ;  /* 0x00000005000075a7 */ /* 0x0044e4000800017f */
[----:B---3--:R-:W-:Y:S05]  /*9290*/  @!P0 NANOSLEEP.SYNCS 0x989680 ;  /* 0x009896800000895d */ /* 0x008fea0003900000 */
[----:B------:R-:W3:Y:S02]  /*92a0*/  @!P0 SYNCS.PHASECHK.TRANS64 P0, [R0+URZ], R5 ;  /* 0x00000005000085a7 */ /* 0x000ee4000800007f */
[----:B---3--:R-:W-:Y:S05]  /*92b0*/  @!P0 BRA `(.L_x_80) ;  /* 0xfffffffc00f08947 */ /* 0x008fea000383ffff */
[----:B------:R-:W-:Y:S05]  /*92c0*/  BRA `(.L_x_98) ;  /* 0xfffffff800887947 */ /* 0x000fea000383ffff */
.L_x_99:
[----:B------:R-:W-:-:S00]  /*92d0*/  BRA `(.L_x_99) ;  /* 0xfffffffc00fc7947 */ /* 0x000fc0000383ffff */
[----:B------:R-:W-:-:S00]  /*92e0*/  NOP ;  /* 0x0000000000007918 */ /* 0x000fc00000000000 */
        /* <DEDUP_REMOVED lines=9> */
.L_x_7374:


//--------------------- .text._ZN7cutlass13device_kernelIN5flash11enable_sm90INS1_16FlashAttnBwdSm90INS1_25CollectiveMainloopBwdSm90ILi2ELi2ELi2EN4cute5tupleIJNS5_1CILi1EEES8_S8_EEENS6_IJNS7_ILi128EEESA_NS7_ILi64EEEEEENS_6half_tEfNS_4arch4Sm90ELb0ELb0ELb1ELb0ELb1ELb1ELb0ELb0ELi2ELi1ELi2ELi2ELb0EEENS1_21CollectiveEpilogueBwdISC_SD_SF_Li256ELb0ELb0ELi1EEENS1_19SingleTileSchedulerILb0ELb0ELb0ELi128EEEEEEEEEvNT_6ParamsE --------------------------
	.section	.text._ZN7cutlass13device_kernelIN5flash11enable_sm90INS1_16FlashAttnBwdSm90INS1_25CollectiveMainloopBwdSm90ILi2ELi2ELi2EN4cute5tupleIJNS5_1CILi1EEES8_S8_EEENS6_IJNS7_ILi128EEESA_NS7_ILi64EEEEEENS_6half_tEfNS_4arch4Sm90ELb0ELb0ELb1ELb0ELb1ELb1ELb0ELb0ELi2ELi1ELi2ELi2ELb0EEENS1_21CollectiveEpilogueBwdISC_SD_SF_Li256ELb0ELb0ELi1EEENS1_19SingleTileSchedulerILb0ELb0ELb0ELi128EEEEEEEEEvNT_6ParamsE,"ax",@progbits
	.align	128
.text._ZN7cutlass13device_kernelIN5flash11enable_sm90INS1_16FlashAttnBwdSm90INS1_25CollectiveMainloopBwdSm90ILi2ELi2ELi2EN4cute5tupleIJNS5_1CILi1EEES8_S8_EEENS6_IJNS7_ILi128EEESA_NS7_ILi64EEEEEENS_6half_tEfNS_4arch4Sm90ELb0ELb0ELb1ELb0ELb1ELb1ELb0ELb0ELi2ELi1ELi2ELi2ELb0EEENS1_21CollectiveEpilogueBwdISC_SD_SF_Li256ELb0ELb0ELi1EEENS1_19SingleTileSchedulerILb0ELb0ELb0ELi128EEEEEEEEEvNT_6ParamsE:
        .type           _ZN7cutlass13device_kernelIN5flash11enable_sm90INS1_16FlashAttnBwdSm90INS1_25CollectiveMainloopBwdSm90ILi2ELi2ELi2EN4cute5tupleIJNS5_1CILi1EEES8_S8_EEENS6_IJNS7_ILi128EEESA_NS7_ILi64EEEEEENS_6half_tEfNS_4arch4Sm90ELb0ELb0ELb1ELb0ELb1ELb1ELb0ELb0ELi2ELi1ELi2ELi2ELb0EEENS1_21CollectiveEpilogueBwdISC_SD_SF_Li256ELb0ELb0ELi1EEENS1_19SingleTileSchedulerILb0ELb0ELb0ELi128EEEEEEEEEvNT_6ParamsE,@function
        .size           _ZN7cutlass13device_kernelIN5flash11enable_sm90INS1_16FlashAttnBwdSm90INS1_25CollectiveMainloopBwdSm90ILi2ELi2ELi2EN4cute5tupleIJNS5_1CILi1EEES8_S8_EEENS6_IJNS7_ILi128EEESA_NS7_ILi64EEEEEENS_6half_tEfNS_4arch4Sm90ELb0ELb0ELb1ELb0ELb1ELb1ELb0ELb0ELi2ELi1ELi2ELi2ELb0EEENS1_21CollectiveEpilogueBwdISC_SD_SF_Li256ELb0ELb0ELi1EEENS1_19SingleTileSchedulerILb0ELb0ELb0ELi128EEEEEEEEEvNT_6ParamsE,(.L_x_7375 - _ZN7cutlass13device_kernelIN5flash11enable_sm90INS1_16FlashAttnBwdSm90INS1_25CollectiveMainloopBwdSm90ILi2ELi2ELi2EN4cute5tupleIJNS5_1CILi1EEES8_S8_EEENS6_IJNS7_ILi128EEESA_NS7_ILi64EEEEEENS_6half_tEfNS_4arch4Sm90ELb0ELb0ELb1ELb0ELb1ELb1ELb0ELb0ELi2ELi1ELi2ELi2ELb0EEENS1_21CollectiveEpilogueBwdISC_SD_SF_Li256ELb0ELb0ELi1EEENS1_19SingleTileSchedulerILb0ELb0ELb0ELi128EEEEEEEEEvNT_6ParamsE)
        .other          _ZN7cutlass13device_kernelIN5flash11enable_sm90INS1_16FlashAttnBwdSm90INS1_25CollectiveMainloopBwdSm90ILi2ELi2ELi2EN4cute5tupleIJNS5_1CILi1EEES8_S8_EEENS6_IJNS7_ILi128EEESA_NS7_ILi64EEEEEENS_6half_tEfNS_4arch4Sm90ELb0ELb0ELb1ELb0ELb1ELb1ELb0ELb0ELi2ELi1ELi2ELi2ELb0EEENS1_21CollectiveEpilogueBwdISC_SD_SF_Li256ELb0ELb0ELi1EEENS1_19SingleTileSchedulerILb0ELb0ELb0ELi128EEEEEEEEEvNT_6ParamsE,@"STO_CUDA_ENTRY STV_DEFAULT"
_ZN7cutlass13device_kernelIN5flash11enable_sm90INS1_16FlashAttnBwdSm90INS1_25CollectiveMainloopBwdSm90ILi2ELi2ELi2EN4cute5tupleIJNS5_1CILi1EEES8_S8_EEENS6_IJNS7_ILi128EEESA_NS7_ILi64EEEEEENS_6half_tEfNS_4arch4Sm90ELb0ELb0ELb1ELb0ELb1ELb1ELb0ELb0ELi2ELi1ELi2ELi2ELb0EEENS1_21CollectiveEpilogueBwdISC_SD_SF_Li256ELb0ELb0ELi1EEENS1_19SingleTileSchedulerILb0ELb0ELb0ELi128EEEEEEEEEvNT_6ParamsE:
        /* <DEDUP_REMOVED lines=29> */
.L_x_101:
[----:B------:R-:W-:Y:S05]  /*01d0*/  BSYNC B0 ;  /* 0x0000000000007941 */ /* 0x000fea0003800000 */
.L_x_100:
        /* <DEDUP_REMOVED lines=34> */
.L_x_102:
        /* <DEDUP_REMOVED lines=22> */
.L_x_103:
[----:B---3--:R-:W-:Y:S01]  /*0560*/  ISETP.NE.AND P0, PT, R2, RZ, PT ;  /* 0x000000ff0200720c */ /* 0x008fe20003f05270 */
[----:B------:R-:W-:Y:S01]  /*0570*/  IMAD.MOV.U32 R16, RZ, RZ, 0x1 ;  /* 0x00000001ff107424 */ /* 0x000fe200078e00ff */
[----:B------:R-:W-:Y:S01]  /*0580*/  NOP ;  /* 0x0000000000007918 */ /* 0x000fe20000000000 */
[----:B------:R-:W-:Y:S03]  /*0590*/  BSSY B6, `(.L_x_104) ;  /* 0x00008fc000067945 */ /* 0x000fe60003800000 */
[----:B------:R-:W-:Y:S01]  /*05a0*/  SEL R16, R16, 0x2, !P0 ;  /* 0x0000000210107807 */ /* 0x000fe20004000000 */
[----:B-12-4-:R-:W-:Y:S06]  /*05b0*/  BAR.SYNC.DEFER_BLOCKING 0x0 ;  /* 0x0000000000007b1d */ /* 0x016fec0000010000 */
[----:B------:R-:W-:Y:S05]  /*05c0*/  @!P0 BRA `(.L_x_105) ;  /* 0x0000006000cc8947 */ /* 0x000fea0003800000 */
.L_x_106:
        /* <DEDUP_REMOVED lines=35> */
.L_x_109:
        /* <DEDUP_REMOVED lines=15> */
.L_x_108:
        /* <DEDUP_REMOVED lines=22> */
.L_x_111:
        /* <DEDUP_REMOVED lines=15> */
.L_x_110:
[----:B------:R-:W-:Y:S01]  /*0b40*/  SHF.R.S32.HI R3, RZ, 0x1f, R18 ;  /* 0x0000001fff037819 */ /* 0x000fe20000011412 */
[----:B------:R-:W-:-:S03]  /*0b50*/  UMOV UR4, 0xffffffff ;  /* 0xffffffff00047882 */ /* 0x000fc60000000000 */
[----:B------:R-:W-:-:S04]  /*0b60*/  LEA.HI R0, R3, R18, RZ, 0x7 ;  /* 0x0000001203007211 */ /* 0x000fc800078f38ff */
[----:B------:R-:W-:Y:S01]  /*0b70*/  SHF.R.S32.HI R13, RZ, 0x7, R0 ;  /* 0x00000007ff0d7819 */ /* 0x000fe20000011400 */
[----:B------:R-:W-:Y:S06]  /*0b80*/  BRA.DIV UR4, `(.L_x_112) ;  /* 0x0000008a04787947 */ /* 0x000fec000b800000 */
[----:B------:R1:W2:Y:S02]  /*0b90*/  SHFL.IDX PT, R14, R13, RZ, 0x1f ;  /* 0x00001fff0d0e7589 */ /* 0x0002a400000e0000 */
.L_x_199:
[----:B------:R-:W-:Y:S02]  /*0ba0*/  SHF.L.U32 R7, RZ, 0x1f, RZ ;  /* 0x0000001fff077819 */ /* 0x000fe400000006ff */
[----:B------:R-:W-:Y:S02]  /*0bb0*/  LEA.HI R5, R3, R18, RZ, 0x4 ;  /* 0x0000001203057211 */ /* 0x000fe400078f20ff */
[----:B------:R-:W3:Y:S01]  /*0bc0*/  SYNCS.PHASECHK.TRANS64.TRYWAIT P0, [R2+URZ+0x30c00], R7 ;  /* 0x030c0007020075a7 */ /* 0x000ee2000800017f */
[----:B--2---:R-:W-:Y:S02]  /*0bd0*/  LEA.HI R4, R14, R14, RZ, 0x1 ;  /* 0x0000000e0e047211 */ /* 0x004fe400078f08ff */
[----:B------:R-:W-:Y:S02]  /*0be0*/  SHF.R.S32.HI R6, RZ, 0x4, R5 ;  /* 0x00000004ff067819 */ /* 0x000fe40000011405 */
[----:B------:R-:W-:Y:S02]  /*0bf0*/  LOP3.LUT R11, R4, 0xffffe, RZ, 0xc0, !PT ;  /* 0x000ffffe040b7812 */ /* 0x000fe400078ec0ff */
[----:B------:R-:W-:-:S02]  /*0c00*/  LEA.HI R5, R5, R6, RZ, 0x1 ;  /* 0x0000000605057211 */ /* 0x000fc400078f08ff */
[----:B------:R-:W-:Y:S02]  /*0c10*/  IADD3 R11, R14, -R11, RZ ;  /* 0x8000000b0e0b7210 */ /* 0x000fe40007ffe0ff */
[----:B------:R-:W-:-:S05]  /*0c20*/  LOP3.LUT R5, R5, 0xfffffffe, RZ, 0xc0, !PT ;  /* 0xfffffffe05057812 */ /* 0x000fca00078ec0ff */
[----:B------:R-:W-:Y:S01]  /*0c30*/  IMAD.IADD R6, R6, 0x1, -R5 ;  /* 0x0000000106067824 */ /* 0x000fe200078e0a05 */
[----:B---3--:R-:W-:Y:S06]  /*0c40*/  @P0 BRA `(.L_x_113) ;  /* 0x0000000000080947 */ /* 0x008fec0003800000 */
[----:B------:R-:W2:Y:S02]  /*0c50*/  SYNCS.PHASECHK.TRANS64.TRYWAIT P0, [R2+URZ+0x30c00], R7 ;  /* 0x030c0007020075a7 */ /* 0x000ea4000800017f */
[----:B--2---:R-:W-:Y:S05]  /*0c60*/  @!P0 BRA `(.L_x_114) ;  /* 0x00000088005c8947 */ /* 0x004fea0003800000 */
.L_x_113:
        /* <DEDUP_REMOVED lines=37> */
[----:B--2---:R-:W-:Y:S01]  /*0ec0*/  IMAD.SHL.U32 R7, R18, 0x40, RZ ;  /* 0x0000004012077824 */ /* 0x004fe200078e00ff */
[----:B------:R-:W-:Y:S01]  /*0ed0*/  SHF.L.U32 R8, R5, 0x4, RZ ;  /* 0x0000000405087819 */ /* 0x000fe200000006ff */
[----:B------:R-:W-:Y:S01]  /*0ee0*/  VIADD R12, R12, 0x7f ;  /* 0x0000007f0c0c7836 */ /* 0x000fe20000000000 */
[-C--:B------:R-:W-:Y:S01]  /*0ef0*/  LEA.HI R9, R3, R18.reuse, RZ, 0x3 ;  /* 0x0000001203097211 */ /* 0x080fe200078f18ff */
[----:B------:R-:W2:Y:S01]  /*0f00*/  S2R R19, SR_CTAID.X ;  /* 0x0000000000137919 */ /* 0x000ea20000002500 */
[----:B------:R-:W-:Y:S01]  /*0f10*/  LOP3.LUT R7, R7, 0x1c0, RZ, 0xc0, !PT ;  /* 0x000001c007077812 */ /* 0x000fe200078ec0ff */
[----:B------:R-:W2:Y:S01]  /*0f20*/  LDC R24, c[0x0][0x290] ;  /* 0x0000a400ff187b82 */ /* 0x000ea20000000800 */
[----:B------:R-:W-:Y:S02]  /*0f30*/  LOP3.LUT R5, R0, 0xffffff80, RZ, 0xc0, !PT ;  /* 0xffffff8000057812 */ /* 0x000fe400078ec0ff */
[----:B------:R-:W-:Y:S02]  /*0f40*/  LOP3.LUT R10, R7, 0x30, R8, 0xf8, !PT ;  /* 0x00000030070a7812 */ /* 0x000fe400078ef808 */
[----:B------:R-:W-:Y:S01]  /*0f50*/  LEA.HI R8, R3, R18, RZ, 0x2 ;  /* 0x0000001203087211 */ /* 0x000fe200078f10ff */
[----:B------:R-:W-:Y:S01]  /*0f60*/  IMAD.IADD R0, R18, 0x1, -R5 ;  /* 0x0000000112007824 */ /* 0x000fe200078e0a05 */
[----:B------:R-:W-:-:S02]  /*0f70*/  LOP3.LUT R3, R4, 0xffffffe0, RZ, 0xc0, !PT ;  /* 0xffffffe004037812 */ /* 0x000fc400078ec0ff */
[----:B------:R-:W-:Y:S01]  /*0f80*/  LOP3.LUT R9, R10, 0x8, R9, 0xf8, !PT ;  /* 0x000000080a097812 */ /* 0x000fe200078ef809 */
[C---:B------:R-:W-:Y:S01]  /*0f90*/  IMAD R23, R13.reuse, 0x400, R0 ;  /* 0x000004000d177824 */ /* 0x040fe200078e0200 */
[----:B------:R-:W-:Y:S02]  /*0fa0*/  SHF.R.U32.HI R4, RZ, 0x3, R7 ;  /* 0x00000003ff047819 */ /* 0x000fe40000011607 */
[----:B------:R-:W-:Y:S02]  /*0fb0*/  IADD3 R3, R18, -R3, RZ ;  /* 0x8000000312037210 */ /* 0x000fe40007ffe0ff */
[----:B------:R-:W-:Y:S01]  /*0fc0*/  LOP3.LUT R5, R8, 0xfffffffc, RZ, 0xc0, !PT ;  /* 0xfffffffc08057812 */ /* 0x000fe200078ec0ff */
[----:B------:R-:W-:Y:S01]  /*0fd0*/  IMAD R8, R13, 0x10, R6 ;  /* 0x000000100d087824 */ /* 0x000fe200078e0206 */
[----:B------:R-:W-:Y:S02]  /*0fe0*/  LOP3.LUT R9, R9, R4, RZ, 0x3c, !PT ;  /* 0x0000000409097212 */ /* 0x000fe400078e3cff */
[----:B------:R-:W-:Y:S01]  /*0ff0*/  SHF.R.S32.HI R4, RZ, 0x1f, R3 ;  /* 0x0000001fff047819 */ /* 0x000fe20000011403 */
[----:B------:R-:W-:Y:S01]  /*1000*/  IMAD.IADD R10, R18, 0x1, -R5 ;  /* 0x00000001120a7824 */ /* 0x000fe200078e0a05 */
[----:B------:R-:W-:-:S02]  /*1010*/  LEA.HI R6, R13, R13, RZ, 0x1 ;  /* 0x0000000d0d067211 */ /* 0x000fc400078f08ff */
[CC--:B------:R-:W-:Y:S02]  /*1020*/  LEA.HI R5, R4.reuse, R3.reuse, RZ, 0x3 ;  /* 0x0000000304057211 */ /* 0x0c0fe400078f18ff */
[----:B------:R-:W-:Y:S02]  /*1030*/  LEA.HI R7, R4, R3, RZ, 0x2 ;  /* 0x0000000304077211 */ /* 0x000fe400078f10ff */
[----:B------:R-:W-:Y:S02]  /*1040*/  LEA R8, R8, R9, 0x9 ;  /* 0x0000000908087211 */ /* 0x000fe400078e48ff */
[----:B------:R-:W-:Y:S01]  /*1050*/  LOP3.LUT R4, R6, 0xfffffffe, RZ, 0xc0, !PT ;  /* 0xfffffffe06047812 */ /* 0x000fe200078ec0ff */
[----:B--2---:R-:W-:Y:S01]  /*1060*/  IMAD R19, R19, -0x80, R24 ;  /* 0xffffff8013137824 */ /* 0x004fe200078e0218 */
[----:B------:R-:W-:Y:S01]  /*1070*/  SHF.R.S32.HI R3, RZ, 0x1f, R0 ;  /* 0x0000001fff037819 */ /* 0x000fe20000011400 */
[----:B------:R2:W-:Y:S01]  /*1080*/  STL [R1+0x4], R8 ;  /* 0x0000040801007387 */ /* 0x0005e20000100800 */
[----:B------:R-:W-:Y:S01]  /*1090*/  SHF.R.S32.HI R6, RZ, 0x3, R5 ;  /* 0x00000003ff067819 */ /* 0x000fe20000011405 */
[----:B------:R-:W-:Y:S01]  /*10a0*/  IMAD.IADD R20, R13, 0x1, -R4 ;  /* 0x000000010d147824 */ /* 0x000fe200078e0a04 */
[----:B------:R-:W-:-:S02]  /*10b0*/  LEA.HI R4, R3, R0, RZ, 0x2 ;  /* 0x0000000003047211 */ /* 0x000fc400078f10ff */
[----:B------:R-:W-:Y:S02]  /*10c0*/  SHF.R.S32.HI R15, RZ, 0x1f, R12 ;  /* 0x0000001fff0f7819 */ /* 0x000fe4000001140c */
[----:B------:R-:W-:Y:S02]  /*10d0*/  SHF.R.S32.HI R5, RZ, 0x1f, R5 ;  /* 0x0000001fff057819 */ /* 0x000fe40000011405 */
[----:B------:R-:W-:Y:S02]  /*10e0*/  LOP3.LUT R9, R4, 0x7ffffffc, RZ, 0xc0, !PT ;  /* 0x7ffffffc04097812 */ /* 0x000fe400078ec0ff */
[----:B--2---:R-:W-:Y:S02]  /*10f0*/  SHF.R.S32.HI R8, RZ, 0x2, R7 ;  /* 0x00000002ff087819 */ /* 0x004fe40000011407 */
[----:B------:R-:W-:Y:S02]  /*1100*/  LEA.HI R22, R15, R12, RZ, 0x7 ;  /* 0x0000000c0f167211 */ /* 0x000fe400078f38ff */
[----:B------:R-:W-:Y:S01]  /*1110*/  LEA.HI R7, R7, R8, RZ, 0x1 ;  /* 0x0000000807077211 */ /* 0x000fe200078f08ff */
[----:B------:R-:W-:Y:S01]  /*1120*/  VIADD R14, R8, 0x18 ;  /* 0x00000018080e7836 */ /* 0x000fe20000000000 */
[----:B------:R-:W-:-:S02]  /*1130*/  LEA.HI R5, R5, R6, RZ, 0x4 ;  /* 0x0000000605057211 */ /* 0x000fc400078f20ff */
[----:B------:R-:W-:Y:S02]  /*1140*/  LOP3.LUT R7, R7, 0xfffffffe, RZ, 0xc0, !PT ;  /* 0xfffffffe07077812 */ /* 0x000fe400078ec0ff */
[----:B-1----:R-:W-:Y:S02]  /*1150*/  LEA.HI R13, R3, R0, RZ, 0x5 ;  /* 0x00000000030d7211 */ /* 0x002fe400078f28ff */
[----:B------:R-:W-:Y:S01]  /*1160*/  IADD3 R9, R0, -R9, RZ ;  /* 0x8000000900097210 */ /* 0x000fe20007ffe0ff */
[C---:B------:R-:W-:Y:S01]  /*1170*/  VIADD R0, R8.reuse, 0x8 ;  /* 0x0000000808007836 */ /* 0x040fe20000000000 */
[C---:B------:R-:W-:Y:S01]  /*1180*/  IADD3 R12, R8.reuse, 0x10, RZ ;  /* 0x00000010080c7810 */ /* 0x040fe20007ffe0ff */
[----:B------:R-:W-:Y:S01]  /*1190*/  IMAD.IADD R7, R8, 0x1, -R7 ;  /* 0x0000000108077824 */ /* 0x000fe200078e0a07 */
[----:B------:R-:W-:Y:S02]  /*11a0*/  LOP3.LUT R5, R5, 0x1ffffff0, RZ, 0xc0, !PT ;  /* 0x1ffffff005057812 */ /* 0x000fe400078ec0ff */
[----:B------:R-:W-:-:S02]  /*11b0*/  LEA.HI R8, R12, R12, RZ, 0x1 ;  /* 0x0000000c0c087211 */ /* 0x000fc400078f08ff */
[----:B------:R-:W-:Y:S01]  /*11c0*/  LEA.HI R17, R14, R14, RZ, 0x1 ;  /* 0x0000000e0e117211 */ /* 0x000fe200078f08ff */
[----:B------:R-:W-:Y:S01]  /*11d0*/  IMAD.IADD R6, R6, 0x1, -R5 ;  /* 0x0000000106067824 */ /* 0x000fe200078e0a05 */
[----:B------:R-:W-:Y:S02]  /*11e0*/  LEA.HI R3, R0, R0, RZ, 0x1 ;  /* 0x0000000000037211 */ /* 0x000fe400078f08ff */
[----:B------:R-:W-:Y:S02]  /*11f0*/  SHF.R.S32.HI R18, RZ, 0x5, R13 ;  /* 0x00000005ff127819 */ /* 0x000fe4000001140d */
[----:B------:R-:W-:Y:S02]  /*1200*/  LOP3.LUT R13, R8, 0xfffffffe, RZ, 0xc0, !PT ;  /* 0xfffffffe080d7812 */ /* 0x000fe400078ec0ff */
[----:B------:R-:W-:Y:S01]  /*1210*/  LOP3.LUT R15, R17, 0xfffffffe, RZ, 0xc0, !PT ;  /* 0xfffffffe110f7812 */ /* 0x000fe200078ec0ff */
[----:B------:R-:W-:Y:S01]  /*1220*/  IMAD R21, R18, -0x10, R19 ;  /* 0xfffffff012157824 */ /* 0x000fe200078e0213 */
[----:B------:R-:W-:Y:S01]  /*1230*/  LOP3.LUT R5, R3, 0xfffffffe, RZ, 0xc0, !PT ;  /* 0xfffffffe03057812 */ /* 0x000fe200078ec0ff */
[----:B------:R-:W-:Y:S01]  /*1240*/  IMAD.IADD R13, R12, 0x1, -R13 ;  /* 0x000000010c0d7824 */ /* 0x000fe200078e0a0d */
[----:B------:R-:W-:Y:S01]  /*1250*/  SHF.R.S32.HI R12, RZ, 0x1, R8 ;  /* 0x00000001ff0c7819 */ /* 0x000fe20000011408 */
[----:B------:R-:W-:Y:S01]  /*1260*/  IMAD.IADD R14, R14, 0x1, -R15 ;  /* 0x000000010e0e7824 */ /* 0x000fe200078e0a0f */
[----:B------:R-:W-:-:S02]  /*1270*/  IADD3 R5, R0, -R5, RZ ;  /* 0x8000000500057210 */ /* 0x000fc40007ffe0ff */
[--C-:B------:R-:W-:Y:S02]  /*1280*/  SHF.R.S32.HI R0, RZ, 0x1, R3.reuse ;  /* 0x00000001ff007819 */ /* 0x100fe40000011403 */
[----:B------:R-:W-:Y:S02]  /*1290*/  SHF.R.S32.HI R15, RZ, 0x1f, R8 ;  /* 0x0000001fff0f7819 */ /* 0x000fe40000011408 */
[----:B------:R-:W-:Y:S02]  /*12a0*/  SHF.R.S32.HI R3, RZ, 0x1f, R3 ;  /* 0x0000001fff037819 */ /* 0x000fe40000011403 */
[--C-:B------:R-:W-:Y:S02]  /*12b0*/  SHF.R.S32.HI R8, RZ, 0x1, R17.reuse ;  /* 0x00000001ff087819 */ /* 0x100fe40000011411 */
[----:B------:R-:W-:Y:S02]  /*12c0*/  SHF.R.S32.HI R17, RZ, 0x1f, R17 ;  /* 0x0000001fff117819 */ /* 0x000fe40000011411 */
[----:B------:R-:W-:-:S02]  /*12d0*/  LEA.HI R3, R3, R0, RZ, 0x4 ;  /* 0x0000000003037211 */ /* 0x000fc400078f20ff */
[----:B------:R-:W-:Y:S02]  /*12e0*/  LEA.HI R15, R15, R12, RZ, 0x4 ;  /* 0x0000000c0f0f7211 */ /* 0x000fe400078f20ff */
[----:B------:R-:W-:Y:S02]  /*12f0*/  LEA.HI R17, R17, R8, RZ, 0x4 ;  /* 0x0000000811117211 */ /* 0x000fe400078f20ff */
[----:B------:R-:W-:Y:S02]  /*1300*/  LOP3.LUT R3, R3, 0x1ffffff0, RZ, 0xc0, !PT ;  /* 0x1ffffff003037812 */ /* 0x000fe400078ec0ff */
[----:B------:R-:W-:Y:S02]  /*1310*/  LOP3.LUT R15, R15, 0x1ffffff0, RZ, 0xc0, !PT ;  /* 0x1ffffff00f0f7812 */ /* 0x000fe400078ec0ff */
[----:B------:R-:W-:Y:S02]  /*1320*/  LOP3.LUT R17, R17, 0x1ffffff0, RZ, 0xc0, !PT ;  /* 0x1ffffff011117812 */ /* 0x000fe400078ec0ff */
[----:B------:R-:W-:Y:S01]  /*1330*/  IADD3 R0, R0, -R3, RZ ;  /* 0x8000000300007210 */ /* 0x000fe20007ffe0ff */
[----:B------:R-:W-:Y:S01]  /*1340*/  IMAD.IADD R12, R12, 0x1, -R15 ;  /* 0x000000010c0c7824 */ /* 0x000fe200078e0a0f */
[--C-:B------:R-:W-:Y:S01]  /*1350*/  SHF.R.S32.HI R18, RZ, 0x2, R4.reuse ;  /* 0x00000002ff127819 */ /* 0x100fe20000011404 */
[----:B------:R-:W-:Y:S01]  /*1360*/  IMAD.IADD R17, R8, 0x1, -R17 ;  /* 0x0000000108117824 */ /* 0x000fe200078e0a11 */
[----:B------:R-:W-:Y:S01]  /*1370*/  SHF.R.S32.HI R19, RZ, 0x1f, R4 ;  /* 0x0000001fff137819 */ /* 0x000fe20000011404 */
[----:B------:R-:W-:Y:S01]  /*1380*/  IMAD R4, R0, 0x8, R5 ;  /* 0x0000000800047824 */ /* 0x000fe200078e0205 */
[----:B------:R-:W-:Y:S01]  /*1390*/  LEA R6, R6, R7, 0x3 ;  /* 0x0000000706067211 */ /* 0x000fe200078e18ff */
[----:B------:R-:W-:Y:S01]  /*13a0*/  IMAD R3, R12, 0x8, R13 ;  /* 0x000000080c037824 */ /* 0x000fe200078e020d */
[----:B------:R-:W-:-:S02]  /*13b0*/  LEA R0, R17, R14, 0x3 ;  /* 0x0000000e11007211 */ /* 0x000fc400078e18ff */
[----:B------:R-:W-:Y:S01]  /*13c0*/  LEA.HI R19, R19, R18, RZ, 0x3 ;  /* 0x0000001213137211 */ /* 0x000fe200078f18ff */
[----:B------:R1:W-:Y:S01]  /*13d0*/  STL [R1+0x14], R6 ;  /* 0x0000140601007387 */ /* 0x0003e20000100800 */
[----:B------:R-:W-:Y:S02]  /*13e0*/  LOP3.LUT R7, R16, 0x1, RZ, 0xfc, !PT ;  /* 0x0000000110077812 */ /* 0x000fe400078efcff */
[----:B------:R-:W-:Y:S01]  /*13f0*/  LOP3.LUT R19, R19, 0xfffffff8, RZ, 0xc0, !PT ;  /* 0xfffffff813137812 */ /* 0x000fe200078ec0ff */
[----:B------:R2:W-:Y:S01]  /*1400*/  STL [R1+0x10], R4 ;  /* 0x0000100401007387 */ /* 0x0005e20000100800 */
[----:B------:R-:W-:Y:S02]  /*1410*/  MOV R199, RZ ;  /* 0x000000ff00c77202 */ /* 0x000fe40000000f00 */
[----:B------:R-:W-:Y:S01]  /*1420*/  IADD3 R19, R21, R19, -R18 ;  /* 0x0000001315137210 */ /* 0x000fe20007ffe812 */
[----:B------:R3:W-:Y:S01]  /*1430*/  STL [R1+0xc], R3 ;  /* 0x00000c0301007387 */ /* 0x0007e20000100800 */
[----:B-1----:R-:W-:-:S03]  /*1440*/  IMAD.MOV.U32 R6, RZ, RZ, RZ ;  /* 0x000000ffff067224 */ /* 0x002fc600078e00ff */
[----:B------:R1:W-:Y:S01]  /*1450*/  STL [R1+0x8], R0 ;  /* 0x0000080001007387 */ /* 0x0003e20000100800 */
[----:B------:R-:W-:Y:S01]  /*1460*/  IMAD R8, R20, -0x40, R19 ;  /* 0xffffffc014087824 */ /* 0x000fe200078e0213 */
[----:B--2---:R-:W-:Y:S01]  /*1470*/  CS2R R4, SRZ ;  /* 0x0000000000047805 */ /* 0x004fe2000001ff00 */
[----:B---3--:R-:W-:Y:S01]  /*1480*/  IMAD.SHL.U32 R3, R23, 0x4, RZ ;  /* 0x0000000417037824 */ /* 0x008fe200078e00ff */
[----:B-1----:R-:W-:-:S03]  /*1490*/  SHF.R.S32.HI R0, RZ, 0x7, R22 ;  /* 0x00000007ff007819 */ /* 0x002fc60000011416 */
[----:B------:R-:W-:Y:S02]  /*14a0*/  IMAD R3, R3, 0x4, R2 ;  /* 0x0000000403037824 */ /* 0x000fe400078e0202 */
[----:B------:R1:W-:Y:S05]  /*14b0*/  STL [R1], R0 ;  /* 0x0000000001007387 */ /* 0x0003ea0000100800 */
.L_x_126:
[----:B------:R-:W-:Y:S01]  /*14c0*/  ISETP.NE.AND P0, PT, R7, 0x3, PT ;  /* 0x000000030700780c */ /* 0x000fe20003f05270 */
[----:B------:R-:W-:-:S12]  /*14d0*/  YIELD ;  /* 0x0000000000007946 */ /* 0x000fd80003800000 */
[----:B------:R-:W-:Y:S05]  /*14e0*/  @!P0 BRA `(.L_x_116) ;  /* 0x0000000000048947 */ /* 0x000fea0003800000 */
[----:B------:R-:W-:Y:S01]  /*14f0*/  BPT.TRAP 0x1 ;  /* 0x000000040000795c */ /* 0x000fe20000300000 */
.L_x_116:
[----:B------:R-:W-:Y:S01]  /*1500*/  IMAD R21, R4, 0x8, R2 ;  /* 0x0000000804157824 */ /* 0x000fe200078e0202 */
[----:B------:R-:W-:-:S04]  /*1510*/  SHF.L.U32 R20, R5, 0x1f, RZ ;  /* 0x0000001f05147819 */ /* 0x000fc800000006ff */
[----:B------:R2:W3:Y:S01]  /*1520*/  SYNCS.PHASECHK.TRANS64.TRYWAIT P1, [R21+URZ+0x30c10], R20 ;  /* 0x030c1014150075a7 */ /* 0x0004e2000802017f */
[----:B------:R-:W-:Y:S05]  /*1530*/  @!P0 BRA `(.L_x_117) ;  /* 0x0000000000048947 */ /* 0x000fea0003800000 */
[----:B------:R-:W-:Y:S01]  /*1540*/  BPT.TRAP 0x1 ;  /* 0x000000040000795c */ /* 0x000fe20000300000 */
.L_x_117:
[----:B-1----:R-:W-:-:S04]  /*1550*/  IADD3 R0, R2, 0x10000, RZ ;  /* 0x0001000002007810 */ /* 0x002fc80007ffe0ff */
[----:B------:R-:W-:-:S04]  /*1560*/  SHF.R.U32.HI R0, RZ, 0x4, R0 ;  /* 0x00000004ff007819 */ /* 0x000fc80000011600 */
[----:B------:R-:W-:Y:S01]  /*1570*/  LOP3.LUT R0, R0, 0x3fff, RZ, 0xc0, !PT ;  /* 0x00003fff00007812 */ /* 0x000fe200078ec0ff */
[----:B---3--:R-:W-:Y:S06]  /*1580*/  @P1 BRA `(.L_x_118) ;  /* 0x0000000000081947 */ /* 0x008fec0003800000 */
[----:B------:R-:W1:Y:S02]  /*1590*/  SYNCS.PHASECHK.TRANS64.TRYWAIT P1, [R21+URZ+0x30c10], R20 ;  /* 0x030c1014150075a7 */ /* 0x000e64000802017f */
[----:B-1----:R-:W-:Y:S05]  /*15a0*/  @!P1 BRA `(.L_x_119) ;  /* 0x0000008000209947 */ /* 0x002fea0003800000 */
.L_x_118:
        /* <DEDUP_REMOVED lines=64> */
.L_x_120:
[----:B------:R1:W1:Y:S01]  /*19b0*/  SYNCS.PHASECHK.TRANS64.TRYWAIT P1, [R21+URZ+0x30c30], R20 ;  /* 0x030c3014150075a7 */ /* 0x000262000802017f */
[----:B------:R-:W-:Y:S05]  /*19c0*/  @!P0 BRA `(.L_x_121) ;  /* 0x0000000000048947 */ /* 0x000fea0003800000 */
[----:B------:R-:W-:Y:S01]  /*19d0*/  BPT.TRAP 0x1 ;  /* 0x000000040000795c */ /* 0x000fe20000300000 */
.L_x_121:
[----:B-1----:R-:W-:Y:S05]  /*19e0*/  @P1 BRA `(.L_x_122) ;  /* 0x0000000000081947 */ /* 0x002fea0003800000 */
[----:B------:R-:W1:Y:S02]  /*19f0*/  SYNCS.PHASECHK.TRANS64.TRYWAIT P1, [R21+URZ+0x30c30], R20 ;  /* 0x030c3014150075a7 */ /* 0x000e64000802017f */
[----:B-1----:R-:W-:Y:S05]  /*1a00*/  @!P1 BRA `(.L_x_123) ;  /* 0x0000007c001c9947 */ /* 0x002fea0003800000 */
.L_x_122:
        /* <DEDUP_REMOVED lines=35> */
[----:B------:R-:W-:Y:S01]  /*1c40*/  FMUL.FTZ R106, R106, UR10 ;  /* 0x0000000a6a6a7c20 */ /* 0x000fe20008410000 */
[----:B------:R-:W-:Y:S01]  /*1c50*/  HGMMA.64x128x16.F32 R24, gdesc[UR4], RZ, !UPT, gsb0 ;  /* 0x01e00000041879f0 */ /* 0x000fe2000c0008ff */
[----:B------:R-:W-:Y:S01]  /*1c60*/  UIADD3 UR6, UR8, 0x2, URZ ;  /* 0x0000000208067890 */ /* 0x000fe2000fffe03f */
[----:B------:R-:W-:Y:S01]  /*1c70*/  STL [R1+0xa8], R198 ;  /* 0x0000a8c601007387 */ /* 0x000fe20000100800 */
[----:B------:R-:W-:Y:S01]  /*1c80*/  UIADD3 UR4, UR9, 0x2, URZ ;  /* 0x0000000209047890 */ /* 0x000fe2000fffe03f */
[----:B-1----:R-:W-:Y:S01]  /*1c90*/  MUFU.TANH R11, R92 ;  /* 0x0000005c000b7308 */ /* 0x002fe20000002400 */
[----:B------:R-:W-:Y:S01]  /*1ca0*/  UMOV UR7, 0x40000040 ;  /* 0x4000004000077882 */ /* 0x000fe20000000000 */
[----:B------:R-:W-:Y:S01]  /*1cb0*/  UMOV UR5, 0x40000040 ;  /* 0x4000004000057882 */ /* 0x000fe20000000000 */
[----:B------:R-:W-:Y:S01]  /*1cc0*/  STL [R1+0xa4], R197 ;  /* 0x0000a4c501007387 */ /* 0x000fe20000100800 */
[----:B------:R-:W-:Y:S01]  /*1cd0*/  FMUL.FTZ R109, R109, UR10 ;  /* 0x0000000a6d6d7c20 */ /* 0x000fe20008410000 */
[----:B------:R-:W-:Y:S01]  /*1ce0*/  FMUL.FTZ R236, R89, UR10 ;  /* 0x0000000a59ec7c20 */ /* 0x000fe20008410000 */
[----:B------:R-:W-:Y:S01]  /*1cf0*/  FMUL.FTZ R232, R88, UR10 ;  /* 0x0000000a58e87c20 */ /* 0x000fe20008410000 */
[----:B------:R-:W-:Y:S01]  /*1d00*/  STL [R1+0xa0], R196 ;  /* 0x0000a0c401007387 */ /* 0x000fe20000100800 */
[----:B------:R-:W1:Y:S01]  /*1d10*/  MUFU.TANH R17, R17 ;  /* 0x0000001100117308 */ /* 0x000e620000002400 */
[----:B------:R-:W-:Y:S01]  /*1d20*/  FMUL.FTZ R108, R108, UR10 ;  /* 0x0000000a6c6c7c20 */ /* 0x000fe20008410000 */
[C---:B------:R-:W-:Y:S01]  /*1d30*/  ISETP.GT.AND P2, PT, R8.reuse, RZ, PT ;  /* 0x000000ff0800720c */ /* 0x040fe20003f44270 */
[----:B------:R-:W-:Y:S01]  /*1d40*/  STL [R1+0x9c], R195 ;  /* 0x00009cc301007387 */ /* 0x000fe20000100800 */
[----:B------:R-:W-:Y:S01]  /*1d50*/  ISETP.GT.AND P1, PT, R8, 0x8, PT ;  /* 0x000000080800780c */ /* 0x000fe20003f24270 */
[----:B------:R-:W-:Y:S01]  /*1d60*/  FMUL.FTZ R235, R90, UR10 ;  /* 0x0000000a5aeb7c20 */ /* 0x000fe20008410000 */
[----:B------:R-:W-:Y:S01]  /*1d70*/  FMUL.FTZ R231, R91, UR10 ;  /* 0x0000000a5be77c20 */ /* 0x000fe20008410000 */
[----:B------:R-:W-:Y:S01]  /*1d80*/  STL [R1+0x98], R194 ;  /* 0x000098c201007387 */ /* 0x000fe20000100800 */
[----:B------:R-:W2:Y:S01]  /*1d90*/  MUFU.TANH R19, R19 ;  /* 0x0000001300137308 */ /* 0x000ea20000002400 */
[----:B------:R-:W-:Y:S01]  /*1da0*/  FMUL.FTZ R101, R101, UR10 ;  /* 0x0000000a65657c20 */ /* 0x000fe20008410000 */
[----:B------:R-:W-:Y:S01]  /*1db0*/  FMUL.FTZ R113, R113, UR10 ;  /* 0x0000000a71717c20 */ /* 0x000fe20008410000 */
[----:B------:R-:W-:Y:S01]  /*1dc0*/  STL [R1+0x94], R193 ;  /* 0x000094c101007387 */ /* 0x000fe20000100800 */
[----:B------:R-:W-:Y:S01]  /*1dd0*/  ULDC UR11, c[0x0][0x744] ;  /* 0x0001d100000b7ab9 */ /* 0x000fe20000000800 */
[----:B------:R-:W-:Y:S01]  /*1de0*/  FMUL.FTZ R110, R110, UR10 ;  /* 0x0000000a6e6e7c20 */ /* 0x000fe20008410000 */
[----:B------:R-:W-:Y:S01]  /*1df0*/  FMUL.FTZ R114, R114, UR10 ;  /* 0x0000000a72727c20 */ /* 0x000fe20008410000 */
[----:B------:R-:W-:Y:S01]  /*1e00*/  STL [R1+0x90], R192 ;  /* 0x000090c001007387 */ /* 0x000fe20000100800 */
[----:B------:R-:W3:Y:S01]  /*1e10*/  MUFU.TANH R18, R18 ;  /* 0x0000001200127308 */ /* 0x000ee20000002400 */
[----:B-1----:R-:W-:Y:S01]  /*1e20*/  FSEL R90, R17, -INF , P2 ;  /* 0xff800000115a7808 */ /* 0x002fe20001000000 */
[----:B------:R-:W-:Y:S01]  /*1e30*/  FMUL.FTZ R102, R102, UR10 ;  /* 0x0000000a66667c20 */ /* 0x000fe20008410000 */
[----:B------:R-:W-:Y:S01]  /*1e40*/  STL [R1+0x8c], R191 ;  /* 0x00008cbf01007387 */ /* 0x000fe20000100800 */
[----:B------:R-:W-:Y:S01]  /*1e50*/  FMUL.FTZ R107, R107, UR10 ;  /* 0x0000000a6b6b7c20 */ /* 0x000fe20008410000 */
[----:B------:R-:W-:Y:S01]  /*1e60*/  FMUL.FTZ R234, R94, UR10 ;  /* 0x0000000a5eea7c20 */ /* 0x000fe20008410000 */
[----:B------:R-:W-:Y:S01]  /*1e70*/  FMUL.FTZ R112, R112, UR10 ;  /* 0x0000000a70707c20 */ /* 0x000fe20008410000 */
[----:B------:R-:W-:Y:S01]  /*1e80*/  STL [R1+0x88], R190 ;  /* 0x000088be01007387 */ /* 0x000fe20000100800 */
[----:B------:R-:W1:Y:S01]  /*1e90*/  MUFU.TANH R20, R20 ;  /* 0x0000001400147308 */ /* 0x000e620000002400 */
[----:B--2---:R-:W-:Y:S01]  /*1ea0*/  FSEL R91, R19, -INF , P1 ;  /* 0xff800000135b7808 */ /* 0x004fe20000800000 */
[----:B------:R-:W-:Y:S01]  /*1eb0*/  FMUL.FTZ R116, R116, UR10 ;  /* 0x0000000a74747c20 */ /* 0x000fe20008410000 */
[----:B------:R2:W-:Y:S01]  /*1ec0*/  STL [R1+0x84], R189 ;  /* 0x000084bd01007387 */ /* 0x0005e20000100800 */
[----:B------:R-:W-:Y:S01]  /*1ed0*/  FMUL.FTZ R93, R93, UR10 ;  /* 0x0000000a5d5d7c20 */ /* 0x000fe20008410000 */
[----:B------:R-:W-:Y:S01]  /*1ee0*/  FMUL.FTZ R237, R97, UR10 ;  /* 0x0000000a61ed7c20 */ /* 0x000fe20008410000 */
[----:B------:R-:W-:Y:S01]  /*1ef0*/  FMUL.FTZ R103, R103, UR10 ;  /* 0x0000000a67677c20 */ /* 0x000fe20008410000 */
[----:B------:R-:W4:Y:S01]  /*1f00*/  SHFL.IDX PT, R92, R202, R10, 0x1f ;  /* 0x00001f0aca5c7589 */ /* 0x000f2200000e0000 */
[----:B------:R-:W1:Y:S01]  /*1f10*/  MUFU.TANH R21, R21 ;  /* 0x0000001500157308 */ /* 0x000e620000002400 */
[----:B------:R-:W-:Y:S01]  /*1f20*/  FMUL.FTZ R111, R111, UR10 ;  /* 0x0000000a6f6f7c20 */ /* 0x000fe20008410000 */
[----:B------:R-:W-:Y:S01]  /*1f30*/  FMUL.FTZ R118, R118, UR10 ;  /* 0x0000000a76767c20 */ /* 0x000fe20008410000 */
[----:B------:R-:W-:Y:S01]  /*1f40*/  STL [R1+0x80], R188 ;  /* 0x000080bc01007387 */ /* 0x000fe20000100800 */
[----:B------:R-:W-:Y:S01]  /*1f50*/  FMUL.FTZ R95, R95, UR10 ;  /* 0x0000000a5f5f7c20 */ /* 0x000fe20008410000 */
[----:B------:R-:W-:Y:S01]  /*1f60*/  FMUL.FTZ R129, R129, UR10 ;  /* 0x0000000a81817c20 */ /* 0x000fe20008410000 */
[----:B------:R-:W-:Y:S01]  /*1f70*/  FMUL.FTZ R217, R135, UR10 ;  /* 0x0000000a87d97c20 */ /* 0x000fe20008410000 */
[----:B------:R3:W-:Y:S01]  /*1f80*/  STL [R1+0x7c], R187 ;  /* 0x00007cbb01007387 */ /* 0x0007e20000100800 */
[----:B--2---:R2:W-:Y:S01]  /*1f90*/  MUFU.TANH R189, R106 ;  /* 0x0000006a00bd7308 */ /* 0x0045e20000002400 */
[----:B------:R-:W-:Y:S01]  /*1fa0*/  FMUL.FTZ R126, R126, UR10 ;  /* 0x0000000a7e7e7c20 */ /* 0x000fe20008410000 */
[----:B------:R-:W-:Y:S01]  /*1fb0*/  FMUL.FTZ R96, R96, UR10 ;  /* 0x0000000a60607c20 */ /* 0x000fe20008410000 */
[----:B------:R-:W-:Y:S01]  /*1fc0*/  STL [R1+0x78], R186 ;  /* 0x000078ba01007387 */ /* 0x000fe20000100800 */
[----:B------:R-:W-:Y:S01]  /*1fd0*/  FMUL.FTZ R99, R99, UR10 ;  /* 0x0000000a63637c20 */ /* 0x000fe20008410000 */
[----:B------:R-:W-:Y:S01]  /*1fe0*/  FMUL.FTZ R105, R105, UR10 ;  /* 0x0000000a69697c20 */ /* 0x000fe20008410000 */
[----:B------:R-:W-:Y:S01]  /*1ff0*/  FMUL.FTZ R122, R122, UR10 ;  /* 0x0000000a7a7a7c20 */ /* 0x000fe20008410000 */
[----:B------:R1:W-:Y:S01]  /*2000*/  STL [R1+0x74], R185 ;  /* 0x000074b901007387 */ /* 0x0003e20000100800 */
[----:B------:R-:W1:Y:S01]  /*2010*/  MUFU.TANH R200, R200 ;  /* 0x000000c800c87308 */ /* 0x000e620000002400 */
[----:B--2---:R-:W-:-:S02]  /*2020*/  VIADD R106, R10, 0x4 ;  /* 0x000000040a6a7836 */ /* 0x004fc40000000000 */
[----:B------:R-:W-:Y:S01]  /*2030*/  FMUL.FTZ R100, R100, UR10 ;  /* 0x0000000a64647c20 */ /* 0x000fe20008410000 */
[----:B------:R-:W-:Y:S01]  /*2040*/  STL [R1+0x70], R184 ;  /* 0x000070b801007387 */ /* 0x000fe20000100800 */
[----:B------:R-:W-:Y:S01]  /*2050*/  FMUL.FTZ R233, R98, UR10 ;  /* 0x0000000a62e97c20 */ /* 0x000fe20008410000 */
[----:B------:R-:W-:Y:S01]  /*2060*/  FMUL.FTZ R128, R128, UR10 ;  /* 0x0000000a80807c20 */ /* 0x000fe20008410000 */
[----:B------:R-:W-:Y:S01]  /*2070*/  FMUL.FTZ R132, R132, UR10 ;  /* 0x0000000a84847c20 */ /* 0x000fe20008410000 */
[----:B------:R-:W2:Y:S01]  /*2080*/  SHFL.IDX PT, R89, R202, R106, 0x1f ;  /* 0x00001f6aca597589 */ /* 0x000ea200000e0000 */
[----:B---3--:R3:W-:Y:S01]  /*2090*/  MUFU.TANH R187, R108 ;  /* 0x0000006c00bb7308 */ /* 0x0087e20000002400 */
[----:B----4-:R-:W-:Y:S01]  /*20a0*/  FFMA.FTZ R91, R91, UR11, -R92 ;  /* 0x0000000b5b5b7c23 */ /* 0x010fe2000801085c */
[----:B------:R-:W-:Y:S01]  /*20b0*/  FMUL.FTZ R104, R104, UR10 ;  /* 0x0000000a68687c20 */ /* 0x000fe20008410000 */
[----:B------:R-:W-:Y:S01]  /*20c0*/  STL [R1+0x6c], R183 ;  /* 0x00006cb701007387 */ /* 0x000fe20000100800 */
[----:B------:R-:W-:Y:S01]  /*20d0*/  FMUL.FTZ R117, R117, UR10 ;  /* 0x0000000a75757c20 */ /* 0x000fe20008410000 */
[----:B------:R-:W-:Y:S01]  /*20e0*/  FMUL.FTZ R119, R119, UR10 ;  /* 0x0000000a77777c20 */ /* 0x000fe20008410000 */
[----:B------:R-:W-:Y:S01]  /*20f0*/  FMUL.FTZ R131, R131, UR10 ;  /* 0x0000000a83837c20 */ /* 0x000fe20008410000 */
[----:B------:R-:W-:Y:S01]  /*2100*/  STL [R1+0x68], R182 ;  /* 0x000068b601007387 */ /* 0x000fe20000100800 */
[----:B-1----:R1:W-:Y:S01]  /*2110*/  MUFU.TANH R185, R109 ;  /* 0x0000006d00b97308 */ /* 0x0023e20000002400 */
[----:B---3--:R-:W-:Y:S01]  /*2120*/  IADD3 R108, R10, 0xc, RZ ;  /* 0x0000000c0a6c7810 */ /* 0x008fe20007ffe0ff */
[----:B------:R-:W-:Y:S01]  /*2130*/  FMUL.FTZ R121, R121, UR10 ;  /* 0x0000000a79797c20 */ /* 0x000fe20008410000 */
[----:B------:R3:W-:Y:S01]  /*2140*/  STL [R1+0x64], R181 ;  /* 0x000064b501007387 */ /* 0x0007e20000100800 */
[----:B------:R-:W-:Y:S01]  /*2150*/  FMUL.FTZ R127, R127, UR10 ;  /* 0x0000000a7f7f7c20 */ /* 0x000fe20008410000 */
[----:B------:R-:W-:Y:S01]  /*2160*/  FMUL.FTZ R115, R115, UR10 ;  /* 0x0000000a73737c20 */ /* 0x000fe20008410000 */
[----:B------:R-:W-:Y:S01]  /*2170*/  LEA R203, R4, R203, 0xa ;  /* 0x000000cb04cb7211 */ /* 0x000fe200078e50ff */
[----:B------:R-:W-:Y:S01]  /*2180*/  STL [R1+0x60], R180 ;  /* 0x000060b401007387 */ /* 0x000fe20000100800 */
[----:B------:R4:W-:Y:S01]  /*2190*/  MUFU.TANH R194, R101 ;  /* 0x0000006500c27308 */ /* 0x0009e20000002400 */
[----:B-1----:R-:W-:-:S02]  /*21a0*/  VIADD R109, R10, 0x8 ;  /* 0x000000080a6d7836 */ /* 0x002fc40000000000 */
[----:B------:R-:W-:Y:S01]  /*21b0*/  FMUL.FTZ R130, R130, UR10 ;  /* 0x0000000a82827c20 */ /* 0x000fe20008410000 */
[----:B------:R-:W-:Y:S01]  /*21c0*/  STL [R1+0x5c], R179 ;  /* 0x00005cb301007387 */ /* 0x000fe20000100800 */
[----:B------:R-:W-:Y:S01]  /*21d0*/  FMUL.FTZ R120, R120, UR10 ;  /* 0x0000000a78787c20 */ /* 0x000fe20008410000 */
[----:B------:R-:W-:Y:S01]  /*21e0*/  FMUL.FTZ R123, R123, UR10 ;  /* 0x0000000a7b7b7c20 */ /* 0x000fe20008410000 */
[----:B------:R-:W-:Y:S01]  /*21f0*/  FMUL.FTZ R124, R124, UR10 ;  /* 0x0000000a7c7c7c20 */ /* 0x000fe20008410000 */
[----:B------:R-:W1:Y:S01]  /*2200*/  SHFL.IDX PT, R88, R202, R109, 0x1f ;  /* 0x00001f6dca587589 */ /* 0x000e6200000e0000 */
[----:B---3--:R3:W-:Y:S01]  /*2210*/  MUFU.TANH R181, R113 ;  /* 0x0000007100b57308 */ /* 0x0087e20000002400 */
[----:B------:R-:W-:Y:S01]  /*2220*/  FMUL.FTZ R125, R125, UR10 ;  /* 0x0000000a7d7d7c20 */ /* 0x000fe20008410000 */
[----:B------:R-:W-:Y:S01]  /*2230*/  FMUL.FTZ R133, R133, UR10 ;  /* 0x0000000a85857c20 */ /* 0x000fe20008410000 */
[----:B----4-:R-:W-:Y:S01]  /*2240*/  SHFL.IDX PT, R101, R202, R108, 0x1f ;  /* 0x00001f6cca657589 */ /* 0x010fe200000e0000 */
[----:B------:R-:W-:Y:S01]  /*2250*/  FMUL.FTZ R218, R134, UR10 ;  /* 0x0000000a86da7c20 */ /* 0x000fe20008410000 */
[----:B------:R-:W-:Y:S01]  /*2260*/  R2UR UR10, R203 ;  /* 0x00000000cb0a72ca */ /* 0x000fe200000e0000 */
[----:B------:R-:W-:Y:S01]  /*2270*/  FFMA.FTZ R19, -R19, R19, 1 ;  /* 0x3f80000013137423 */ /* 0x000fe20000010113 */
[----:B------:R-:W-:Y:S01]  /*2280*/  STL [R1+0x58], R178 ;  /* 0x000058b201007387 */ /* 0x000fe20000100800 */
[----:B------:R-:W4:Y:S01]  /*2290*/  MUFU.TANH R201, R201 ;  /* 0x000000c900c97308 */ /* 0x000f220000002400 */
[----:B---3--:R-:W-:Y:S01]  /*22a0*/  FFMA.FTZ R113, R90, UR11, -R92 ;  /* 0x0000000b5a717c23 */ /* 0x008fe2000801085c */
[----:B------:R-:W-:Y:S01]  /*22b0*/  FSEL R90, R18, -INF , P2 ;  /* 0xff800000125a7808 */ /* 0x000fe20001000000 */
[----:B------:R-:W-:Y:S01]  /*22c0*/  STL [R1+0x54], R177 ;  /* 0x000054b101007387 */ /* 0x000fe20000100800 */
[C---:B------:R-:W-:Y:S01]  /*22d0*/  FSEL R92, R20.reuse, -INF , P1 ;  /* 0xff800000145c7808 */ /* 0x040fe20000800000 */
[----:B------:R-:W-:-:S02]  /*22e0*/  FFMA.FTZ R20, -R20, R20, 1 ;  /* 0x3f80000014147423 */ /* 0x000fc40000010114 */
[--C-:B--2---:R-:W-:Y:S01]  /*22f0*/  FFMA.FTZ R90, R90, UR11, -R89.reuse ;  /* 0x0000000b5a5a7c23 */ /* 0x104fe20008010859 */
[----:B------:R2:W-:Y:S01]  /*2300*/  MUFU.TANH R186, R110 ;  /* 0x0000006e00ba7308 */ /* 0x0005e20000002400 */
[----:B------:R-:W-:Y:S01]  /*2310*/  FFMA.FTZ R92, R92, UR11, -R89 ;  /* 0x0000000b5c5c7c23 */ /* 0x000fe20008010859 */
[----:B------:R-:W-:Y:S01]  /*2320*/  FSEL R89, R21, -INF , P2 ;  /* 0xff80000015597808 */ /* 0x000fe20001000000 */
[----:B------:R-:W-:Y:S04]  /*2330*/  STL [R1+0x50], R176 ;  /* 0x000050b001007387 */ /* 0x000fe80000100800 */
[----:B------:R-:W-:Y:S01]  /*2340*/  STL [R1+0x4c], R175 ;  /* 0x00004caf01007387 */ /* 0x000fe20000100800 */
[----:B------:R-:W-:Y:S01]  /*2350*/  MUFU.TANH R221, R221 ;  /* 0x000000dd00dd7308 */ /* 0x000fe20000002400 */
[----:B--2---:R-:W-:-:S02]  /*2360*/  VIADD R110, R10, 0x14 ;  /* 0x000000140a6e7836 */ /* 0x004fc40000000000 */
[----:B------:R-:W-:Y:S04]  /*2370*/  STL [R1+0x48], R174 ;  /* 0x000048ae01007387 */ /* 0x000fe80000100800 */
[----:B------:R-:W-:Y:S01]  /*2380*/  SHFL.IDX PT, R94, R202, R110, 0x1f ;  /* 0x00001f6eca5e7589 */ /* 0x000fe200000e0000 */
[----:B------:R2:W-:Y:S03]  /*2390*/  MUFU.TANH R182, R114 ;  /* 0x0000007200b67308 */ /* 0x0005e60000002400 */
[----:B------:R-:W-:Y:S04]  /*23a0*/  STL [R1+0x44], R173 ;  /* 0x000044ad01007387 */ /* 0x000fe80000100800 */
[----:B------:R-:W-:Y:S01]  /*23b0*/  STL [R1+0x40], R172 ;  /* 0x000040ac01007387 */ /* 0x000fe20000100800 */
[----:B------:R1:W-:Y:S01]  /*23c0*/  MUFU.TANH R193, R102 ;  /* 0x0000006600c17308 */ /* 0x0003e20000002400 */
[----:B--2---:R-:W-:Y:S01]  /*23d0*/  VIADD R114, R10, 0x1c ;  /* 0x0000001c0a727836 */ /* 0x004fe20000000000 */
[----:B------:R-:W-:-:S02]  /*23e0*/  WARPGROUP.DEPBAR.LE gsb0, 0x0 ;  /* 0x00008000000079c5 */ /* 0x000fc40000010000 */
[----:B------:R-:W-:Y:S01]  /*23f0*/  WARPGROUP.ARRIVE ;  /* 0x00000000000079c5 */ /* 0x000fe20000000000 */
[----:B------:R-:W-:Y:S03]  /*2400*/  STL [R1+0x3c], R171 ;  /* 0x00003cab01007387 */ /* 0x000fe60000100800 */
[----:B------:R-:W-:Y:S01]  /*2410*/  MUFU.TANH R219, R219 ;  /* 0x000000db00db7308 */ /* 0x000fe20000002400 */
[--C-:B-1----:R-:W-:Y:S01]  /*2420*/  FFMA.FTZ R102, R89, UR11, -R88.reuse ;  /* 0x0000000b59667c23 */ /* 0x102fe20008010858 */
[----:B------:R-:W-:Y:S01]  /*2430*/  HGMMA.64x128x16.F32 R24, gdesc[UR4], R24, gsb0 ;  /* 0x01e00000041879f0 */ /* 0x000fe20008000818 */
[----:B------:R-:W-:Y:S01]  /*2440*/  UIADD3 UR6, UR8, 0x4, URZ ;  /* 0x0000000408067890 */ /* 0x000fe2000fffe03f */
[----:B------:R-:W-:Y:S01]  /*2450*/  FSEL R89, R200, -INF , P1 ;  /* 0xff800000c8597808 */ /* 0x000fe20000800000 */
[----:B------:R-:W-:Y:S01]  /*2460*/  UIADD3 UR4, UR9, 0x4, URZ ;  /* 0x0000000409047890 */ /* 0x000fe2000fffe03f */
[----:B------:R-:W-:Y:S01]  /*2470*/  STL [R1+0x38], R170 ;  /* 0x000038aa01007387 */ /* 0x000fe20000100800 */
[----:B------:R-:W-:Y:S01]  /*2480*/  UMOV UR7, 0x40000040 ;  /* 0x4000004000077882 */ /* 0x000fe20000000000 */
[----:B------:R-:W-:Y:S01]  /*2490*/  UMOV UR5, 0x40000040 ;  /* 0x4000004000057882 */ /* 0x000fe20000000000 */
[----:B------:R-:W-:Y:S01]  /*24a0*/  MUFU.TANH R188, R107 ;  /* 0x0000006b00bc7308 */ /* 0x000fe20000002400 */
[----:B------:R-:W-:Y:S01]  /*24b0*/  FFMA.FTZ R97, R89, UR11, -R88 ;  /* 0x0000000b59617c23 */ /* 0x000fe20008010858 */
[----:B----4-:R-:W-:Y:S01]  /*24c0*/  FSEL R88, R201, -INF , P2 ;  /* 0xff800000c9587808 */ /* 0x010fe20001000000 */
[----:B------:R-:W-:Y:S04]  /*24d0*/  STL [R1+0x34], R169 ;  /* 0x000034a901007387 */ /* 0x000fe80000100800 */
[----:B------:R-:W-:Y:S01]  /*24e0*/  SHFL.IDX PT, R135, R22, R108, 0x1f ;  /* 0x00001f6c16877589 */ /* 0x000fe200000e0000 */
[----:B------:R-:W-:Y:S03]  /*24f0*/  MUFU.TANH R228, R228 ;  /* 0x000000e400e47308 */ /* 0x000fe60000002400 */
[----:B------:R-:W-:Y:S04]  /*2500*/  STL [R1+0x30], R168 ;  /* 0x000030a801007387 */ /* 0x000fe80000100800 */
[----:B------:R-:W-:Y:S01]  /*2510*/  STL [R1+0x2c], R9 ;  /* 0x00002c0901007387 */ /* 0x000fe20000100800 */
[----:B------:R1:W-:Y:S03]  /*2520*/  MUFU.EX2 R107, R90 ;  /* 0x0000005a006b7308 */ /* 0x0003e60000000800 */
[----:B------:R-:W-:Y:S04]  /*2530*/  STL [R1+0x28], R7 ;  /* 0x0000280701007387 */ /* 0x000fe80000100800 */
[----:B------:R-:W-:Y:S01]  /*2540*/  SHFL.IDX PT, R205, R22, R114, 0x1f ;  /* 0x00001f7216cd7589 */ /* 0x000fe200000e0000 */
[----:B------:R2:W3:Y:S03]  /*2550*/  MUFU.TANH R184, R112 ;  /* 0x0000007000b87308 */ /* 0x0004e60000002400 */
[----:B-1----:R-:W-:Y:S04]  /*2560*/  SHFL.IDX PT, R90, R202, R114, 0x1f ;  /* 0x00001f72ca5a7589 */ /* 0x002fe800000e0000 */
[----:B------:R-:W-:Y:S01]  /*2570*/  STL [R1+0x24], R6 ;  /* 0x0000240601007387 */ /* 0x000fe20000100800 */
[----:B------:R-:W-:Y:S01]  /*2580*/  MUFU.TANH R230, R230 ;  /* 0x000000e600e67308 */ /* 0x000fe20000002400 */
[----:B--2---:R-:W-:-:S02]  /*2590*/  VIADD R112, R10, 0x10 ;  /* 0x000000100a707836 */ /* 0x004fc40000000000 */
[----:B------:R-:W-:Y:S04]  /*25a0*/  STL [R1+0x20], R5 ;  /* 0x0000200501007387 */ /* 0x000fe80000100800 */
[----:B------:R-:W-:Y:S01]  /*25b0*/  STL [R1+0x1c], R3 ;  /* 0x00001c0301007387 */ /* 0x000fe20000100800 */
[----:B------:R1:W2:Y:S01]  /*25c0*/  MUFU.TANH R179, R116 ;  /* 0x0000007400b37308 */ /* 0x0002a20000002400 */
[----:B---3--:R-:W-:Y:S02]  /*25d0*/  FSEL R214, R184, -INF , P2 ;  /* 0xff800000b8d67808 */ /* 0x008fe40001000000 */
[----:B------:R-:W-:Y:S04]  /*25e0*/  SHFL.IDX PT, R215, R16, R108, 0x1f ;  /* 0x00001f6c10d77589 */ /* 0x000fe800000e0000 */
[----:B------:R-:W3:Y:S01]  /*25f0*/  SHFL.IDX PT, R213, R16, R112, 0x1f ;  /* 0x00001f7010d57589 */ /* 0x000ee200000e0000 */
[----:B------:R-:W-:Y:S03]  /*2600*/  MUFU.TANH R227, R227 ;  /* 0x000000e300e37308 */ /* 0x000fe60000002400 */
[----:B-1----:R-:W-:Y:S04]  /*2610*/  SHFL.IDX PT, R116, R22, R10, 0x1f ;  /* 0x00001f0a16747589 */ /* 0x002fe800000e0000 */
[----:B------:R-:W-:Y:S01]  /*2620*/  STL [R1+0x18], R0 ;  /* 0x0000180001007387 */ /* 0x000fe20000100800 */
[----:B------:R-:W-:Y:S01]  /*2630*/  MUFU.TANH R232, R232 ;  /* 0x000000e800e87308 */ /* 0x000fe20000002400 */
[----:B--2---:R-:W-:-:S02]  /*2640*/  FSEL R208, R179, -INF , P2 ;  /* 0xff800000b3d07808 */ /* 0x004fc40001000000 */
[----:B------:R-:W-:Y:S05]  /*2650*/  SHFL.IDX PT, R225, R13, R109, 0x1f ;  /* 0x00001f6d0de17589 */ /* 0x000fea00000e0000 */
[----:B------:R-:W1:Y:S01]  /*2660*/  MUFU.TANH R235, R235 ;  /* 0x000000eb00eb7308 */ /* 0x000e620000002400 */
[----:B---3--:R-:W-:-:S07]  /*2670*/  FFMA.FTZ R214, R214, UR11, -R213 ;  /* 0x0000000bd6d67c23 */ /* 0x008fce00080108d5 */
[----:B------:R2:W-:Y:S08]  /*2680*/  MUFU.TANH R199, R93 ;  /* 0x0000005d00c77308 */ /* 0x0005f00000002400 */
[----:B------:R3:W-:Y:S01]  /*2690*/  MUFU.TANH R192, R103 ;  /* 0x0000006700c07308 */ /* 0x0007e20000002400 */
[----:B--2---:R-:W2:Y:S01]  /*26a0*/  SHFL.IDX PT, R93, R202, R112, 0x1f ;  /* 0x00001f70ca5d7589 */ /* 0x004ea200000e0000 */
[----:B-1----:R-:W-:-:S06]  /*26b0*/  FSEL R98, R235, -INF , P1 ;  /* 0xff800000eb627808 */ /* 0x002fcc0000800000 */
[----:B------:R1:W-:Y:S01]  /*26c0*/  MUFU.TANH R183, R111 ;  /* 0x0000006f00b77308 */ /* 0x0003e20000002400 */
[----:B---3--:R-:W-:Y:S01]  /*26d0*/  FFMA.FTZ R103, R88, UR11, -R101 ;  /* 0x0000000b58677c23 */ /* 0x008fe20008010865 */
[----:B------:R-:W-:-:S05]  /*26e0*/  FSEL R88, R221, -INF , P1 ;  /* 0xff800000dd587808 */ /* 0x000fca0000800000 */
[----:B------:R-:W-:Y:S01]  /*26f0*/  FFMA.FTZ R101, R88, UR11, -R101 ;  /* 0x0000000b58657c23 */ /* 0x000fe20008010865 */
[----:B------:R-:W-:Y:S01]  /*2700*/  MUFU.TANH R220, R220 ;  /* 0x000000dc00dc7308 */ /* 0x000fe20000002400 */
[----:B-1----:R-:W-:Y:S01]  /*2710*/  VIADD R111, R10, 0x18 ;  /* 0x000000180a6f7836 */ /* 0x002fe20000000000 */
[----:B------:R-:W-:-:S04]  /*2720*/  FSEL R88, R228, -INF , P1 ;  /* 0xff800000e4587808 */ /* 0x000fc80000800000 */
[----:B------:R1:W-:Y:S02]  /*2730*/  SHFL.IDX PT, R89, R202, R111, 0x1f ;  /* 0x00001f6fca597589 */ /* 0x0003e400000e0000 */
[----:B------:R3:W4:Y:S08]  /*2740*/  MUFU.TANH R177, R118 ;  /* 0x0000007600b17308 */ /* 0x0007300000002400 */
[----:B------:R-:W-:Y:S01]  /*2750*/  MUFU.TANH R216, R216 ;  /* 0x000000d800d87308 */ /* 0x000fe20000002400 */
[----:B---3--:R-:W3:Y:S01]  /*2760*/  SHFL.IDX PT, R118, R22, R109, 0x1f ;  /* 0x00001f6d16767589 */ /* 0x008ee200000e0000 */
[----:B-1----:R-:W-:-:S05]  /*2770*/  FSEL R202, R194, -INF , P2 ;  /* 0xff800000c2ca7808 */ /* 0x002fca0001000000 */
[----:B------:R-:W-:Y:S01]  /*2780*/  FFMA.FTZ R202, R202, UR11, -R205 ;  /* 0x0000000bcaca7c23 */ /* 0x000fe200080108cd */
[----:B------:R1:W-:Y:S01]  /*2790*/  MUFU.TANH R197, R95 ;  /* 0x0000005f00c57308 */ /* 0x0003e20000002400 */
[----:B----4-:R-:W-:Y:S01]  /*27a0*/  FSEL R207, R177, -INF , P1 ;  /* 0xff800000b1cf7808 */ /* 0x010fe20000800000 */
[----:B------:R-:W-:Y:S02]  /*27b0*/  WARPGROUP.DEPBAR.LE gsb0, 0x0 ;  /* 0x00008000000079c5 */ /* 0x000fe40000010000 */
[----:B------:R-:W-:-:S04]  /*27c0*/  WARPGROUP.ARRIVE ;  /* 0x00000000000079c5 */ /* 0x000fc80000000000 */
[----:B------:R4:W-:Y:S01]  /*27d0*/  MUFU.TANH R7, R129 ;  /* 0x0000008100077308 */ /* 0x0009e20000002400 */
[C---:B-1----:R-:W-:Y:S01]  /*27e0*/  FSEL R95, R220.reuse, -INF , P2 ;  /* 0xff800000dc5f7808 */ /* 0x042fe20001000000 */
[----:B------:R-:W-:Y:S01]  /*27f0*/  FFMA.FTZ R220, -R220, R220, 1 ;  /* 0x3f800000dcdc7423 */ /* 0x000fe200000101dc */
[----:B------:R-:W-:Y:S01]  /*2800*/  HGMMA.64x128x16.F32 R24, gdesc[UR4], R24, gsb0 ;  /* 0x01e00000041879f0 */ /* 0x000fe20008000818 */
[----:B------:R-:W-:Y:S02]  /*2810*/  UIADD3 UR6, UR8, 0x6, URZ ;  /* 0x0000000608067890 */ /* 0x000fe4000fffe03f */
[----:B--2---:R-:W-:Y:S01]  /*2820*/  FFMA.FTZ R95, R95, UR11, -R93 ;  /* 0x0000000b5f5f7c23 */ /* 0x004fe2000801085d */
[----:B------:R-:W-:Y:S01]  /*2830*/  UIADD3 UR4, UR9, 0x6, URZ ;  /* 0x0000000609047890 */ /* 0x000fe2000fffe03f */
[----:B------:R1:W-:Y:S01]  /*2840*/  MUFU.TANH R169, R126 ;  /* 0x0000007e00a97308 */ /* 0x0003e20000002400 */
[----:B------:R-:W-:Y:S01]  /*2850*/  UMOV UR7, 0x40000040 ;  /* 0x4000004000077882 */ /* 0x000fe20000000000 */
[----:B------:R-:W-:Y:S01]  /*2860*/  UMOV UR5, 0x40000040 ;  /* 0x4000004000057882 */ /* 0x000fe20000000000 */
[----:B----4-:R-:W-:Y:S05]  /*2870*/  SHFL.IDX PT, R129, R22, R110, 0x1f ;  /* 0x00001f6e16817589 */ /* 0x010fea00000e0000 */
[----:B------:R-:W-:Y:S01]  /*2880*/  MUFU.TANH R234, R234 ;  /* 0x000000ea00ea7308 */ /* 0x000fe20000002400 */
[----:B-1----:R-:W-:Y:S07]  /*2890*/  SHFL.IDX PT, R126, R16, R109, 0x1f ;  /* 0x00001f6d107e7589 */ /* 0x002fee00000e0000 */
[----:B------:R1:W2:Y:S08]  /*28a0*/  MUFU.TANH R198, R96 ;  /* 0x0000006000c67308 */ /* 0x0002b00000002400 */
[----:B------:R-:W-:Y:S01]  /*28b0*/  MUFU.TANH R237, R237 ;  /* 0x000000ed00ed7308 */ /* 0x000fe20000002400 */
[----:B-1----:R-:W-:-:S05]  /*28c0*/  FSEL R96, R219, -INF , P2 ;  /* 0xff800000db607808 */ /* 0x002fca0001000000 */
[--C-:B------:R-:W-:Y:S01]  /*28d0*/  FFMA.FTZ R96, R96, UR11, -R94.reuse ;  /* 0x0000000b60607c23 */ /* 0x100fe2000801085e */
[----:B------:R-:W-:Y:S01]  /*28e0*/  FFMA.FTZ R94, R88, UR11, -R94 ;  /* 0x0000000b585e7c23 */ /* 0x000fe2000801085e */
[----:B------:R1:W-:Y:S01]  /*28f0*/  MUFU.TANH R196, R99 ;  /* 0x0000006300c47308 */ /* 0x0003e20000002400 */
[C---:B------:R-:W-:Y:S01]  /*2900*/  FSEL R88, R232.reuse, -INF , P2 ;  /* 0xff800000e8587808 */ /* 0x040fe20001000000 */
[----:B------:R-:W-:Y:S01]  /*2910*/  FFMA.FTZ R232, -R232, R232, 1 ;  /* 0x3f800000e8e87423 */ /* 0x000fe200000101e8 */
[----:B--2---:R-:W-:-:S03]  /*2920*/  FSEL R224, R198, -INF , P2 ;  /* 0xff800000c6e07808 */ /* 0x004fc60001000000 */
[--C-:B------:R-:W-:Y:S01]  /*2930*/  FFMA.FTZ R88, R88, UR11, -R116.reuse ;  /* 0x0000000b58587c23 */ /* 0x100fe20008010874 */
[----:B------:R-:W-:Y:S01]  /*2940*/  FFMA.FTZ R116, R98, UR11, -R116 ;  /* 0x0000000b62747c23 */ /* 0x000fe20008010874 */
[----:B------:R-:W-:Y:S01]  /*2950*/  MUFU.TANH R222, R222 ;  /* 0x000000de00de7308 */ /* 0x000fe20000002400 */
[C---:B-1----:R-:W-:Y:S01]  /*2960*/  FSEL R99, R227.reuse, -INF , P1 ;  /* 0xff800000e3637808 */ /* 0x042fe20000800000 */
[----:B------:R-:W-:Y:S01]  /*2970*/  FFMA.FTZ R227, -R227, R227, 1 ;  /* 0x3f800000e3e37423 */ /* 0x000fe200000101e3 */
[----:B------:R-:W-:-:S05]  /*2980*/  FSEL R98, R11, -INF , P2 ;  /* 0xff8000000b627808 */ /* 0x000fca0001000000 */
[----:B------:R-:W-:Y:S01]  /*2990*/  MUFU.TANH R229, R229 ;  /* 0x000000e500e57308 */ /* 0x000fe20000002400 */
[----:B---3--:R-:W-:-:S07]  /*29a0*/  FFMA.FTZ R98, R98, UR11, -R118 ;  /* 0x0000000b62627c23 */ /* 0x008fce0008010876 */
[----:B------:R-:W-:Y:S08]  /*29b0*/  MUFU.TANH R190, R105 ;  /* 0x0000006900be7308 */ /* 0x000ff00000002400 */
[----:B------:R1:W-:Y:S08]  /*29c0*/  MUFU.TANH R173, R122 ;  /* 0x0000007a00ad7308 */ /* 0x0003f00000002400 */
[----:B------:R2:W-:Y:S01]  /*29d0*/  MUFU.EX2 R105, R92 ;  /* 0x0000005c00697308 */ /* 0x0005e20000000800 */
[----:B-1----:R-:W1:Y:S07]  /*29e0*/  SHFL.IDX PT, R122, R22, R112, 0x1f ;  /* 0x00001f70167a7589 */ /* 0x002e6e00000e0000 */
[----:B------:R3:W4:Y:S01]  /*29f0*/  MUFU.TANH R195, R100 ;  /* 0x0000006400c37308 */ /* 0x0007220000002400 */
[----:B--2---:R-:W-:-:S05]  /*2a00*/  FSEL R92, R230, -INF , P2 ;  /* 0xff800000e65c7808 */ /* 0x004fca0001000000 */
[--C-:B------:R-:W-:Y:S01]  /*2a10*/  FFMA.FTZ R92, R92, UR11, -R90.reuse ;  /* 0x0000000b5c5c7c23 */ /* 0x100fe2000801085a */
[----:B------:R-:W-:Y:S01]  /*2a20*/  FFMA.FTZ R90, R99, UR11, -R90 ;  /* 0x0000000b635a7c23 */ /* 0x000fe2000801085a */
[----:B------:R-:W2:Y:S01]  /*2a30*/  MUFU.TANH R233, R233 ;  /* 0x000000e900e97308 */ /* 0x000ea20000002400 */
[----:B---3--:R-:W-:Y:S01]  /*2a40*/  SHFL.IDX PT, R100, R22, R106, 0x1f ;  /* 0x00001f6a16647589 */ /* 0x008fe200000e0000 */
[----:B------:R-:W-:-:S05]  /*2a50*/  FSEL R99, R199, -INF , P2 ;  /* 0xff800000c7637808 */ /* 0x000fca0001000000 */
[----:B------:R-:W-:Y:S01]  /*2a60*/  FFMA.FTZ R99, R99, UR11, -R135 ;  /* 0x0000000b63637c23 */ /* 0x000fe20008010887 */
[----:B------:R-:W3:Y:S01]  /*2a70*/  MUFU.TANH R236, R236 ;  /* 0x000000ec00ec7308 */ /* 0x000ee20000002400 */
[----:B-1----:R-:W-:Y:S01]  /*2a80*/  FFMA.FTZ R224, R224, UR11, -R122 ;  /* 0x0000000be0e07c23 */ /* 0x002fe2000801087a */
[----:B----4-:R-:W-:-:S06]  /*2a90*/  FSEL R134, R195, -INF , P2 ;  /* 0xff800000c3867808 */ /* 0x010fcc0001000000 */
[----:B------:R1:W-:Y:S08]  /*2aa0*/  MUFU.TANH R9, R128 ;  /* 0x0000008000097308 */ /* 0x0003f00000002400 */
[----:B------:R4:W-:Y:S01]  /*2ab0*/  MUFU.TANH R3, R132 ;  /* 0x0000008400037308 */ /* 0x0009e20000002400 */
[----:B-1----:R-:W-:Y:S07]  /*2ac0*/  SHFL.IDX PT, R128, R16, R106, 0x1f ;  /* 0x00001f6a10807589 */ /* 0x002fee00000e0000 */
[----:B------:R-:W-:Y:S01]  /*2ad0*/  MUFU.TANH R191, R104 ;  /* 0x0000006800bf7308 */ /* 0x000fe20000002400 */
[----:B----4-:R2:W1:Y:S07]  /*2ae0*/  SHFL.IDX PT, R132, R22, R111, 0x1f ;  /* 0x00001f6f16847589 */ /* 0x01046e00000e0000 */
[----:B------:R4:W-:Y:S01]  /*2af0*/  MUFU.TANH R178, R117 ;  /* 0x0000007500b27308 */ /* 0x0009e20000002400 */
[----:B------:R-:W-:-:S02]  /*2b00*/  WARPGROUP.DEPBAR.LE gsb0, 0x0 ;  /* 0x00008000000079c5 */ /* 0x000fc40000010000 */
[----:B------:R-:W-:Y:S01]  /*2b10*/  WARPGROUP.ARRIVE ;  /* 0x00000000000079c5 */ /* 0x000fe20000000000 */
[----:B--2---:R-:W-:-:S04]  /*2b20*/  FSEL R22, R233, -INF , P1 ;  /* 0xff800000e9167808 */ /* 0x004fc80000800000 */
[----:B------:R2:W-:Y:S01]  /*2b30*/  MUFU.EX2 R104, R91 ;  /* 0x0000005b00687308 */ /* 0x0005e20000000800 */
[----:B----4-:R-:W-:Y:S01]  /*2b40*/  FSEL R117, R197, -INF , P1 ;  /* 0xff800000c5757808 */ /* 0x010fe20000800000 */
[----:B------:R-:W-:Y:S01]  /*2b50*/  HGMMA.64x128x16.F32 R24, gdesc[UR4], R24, gsb0 ;  /* 0x01e00000041879f0 */ /* 0x000fe20008000818 */
[----:B------:R-:W-:Y:S01]  /*2b60*/  FFMA.FTZ R122, R22, UR11, -R122 ;  /* 0x0000000b167a7c23 */ /* 0x000fe2000801087a */
[----:B------:R-:W-:Y:S02]  /*2b70*/  FSEL R22, R193, -INF , P1 ;  /* 0xff800000c1167808 */ /* 0x000fe40000800000 */
[----:B------:R-:W-:Y:S01]  /*2b80*/  FFMA.FTZ R135, R117, UR11, -R135 ;  /* 0x0000000b75877c23 */ /* 0x000fe20008010887 */
[----:B------:R-:W-:Y:S01]  /*2b90*/  FSEL R117, R186, -INF , P1 ;  /* 0xff800000ba757808 */ /* 0x000fe20000800000 */
[----:B------:R4:W-:Y:S01]  /*2ba0*/  MUFU.TANH R176, R119 ;  /* 0x0000007700b07308 */ /* 0x0009e20000002400 */
[----:B--2---:R-:W-:Y:S01]  /*2bb0*/  FSEL R91, R216, -INF , P1 ;  /* 0xff800000d85b7808 */ /* 0x004fe20000800000 */
[--C-:B-1----:R-:W-:Y:S01]  /*2bc0*/  FFMA.FTZ R134, R134, UR11, -R132.reuse ;  /* 0x0000000b86867c23 */ /* 0x102fe20008010884 */
[----:B------:R-:W-:Y:S01]  /*2bd0*/  FFMA.FTZ R132, R22, UR11, -R132 ;  /* 0x0000000b16847c23 */ /* 0x000fe20008010884 */
[----:B------:R-:W-:-:S02]  /*2be0*/  FSEL R22, R189, -INF , P1 ;  /* 0xff800000bd167808 */ /* 0x000fc40000800000 */
[----:B------:R-:W-:Y:S01]  /*2bf0*/  FFMA.FTZ R93, R91, UR11, -R93 ;  /* 0x0000000b5b5d7c23 */ /* 0x000fe2000801085d */
[----:B------:R-:W-:Y:S01]  /*2c00*/  FSEL R91, R222, -INF , P2 ;  /* 0xff800000de5b7808 */ /* 0x000fe20001000000 */
[----:B------:R1:W-:Y:S01]  /*2c10*/  MUFU.TANH R174, R121 ;  /* 0x0000007900ae7308 */ /* 0x0003e20000002400 */
[----:B----4-:R-:W-:-:S03]  /*2c20*/  FSEL R119, R234, -INF , P1 ;  /* 0xff800000ea777808 */ /* 0x010fc60000800000 */
[----:B------:R-:W-:Y:S02]  /*2c30*/  FFMA.FTZ R91, R91, UR11, -R89 ;  /* 0x0000000b5b5b7c23 */ /* 0x000fe40008010859 */
[----:B------:R-:W-:Y:S02]  /*2c40*/  FFMA.FTZ R118, R119, UR11, -R118 ;  /* 0x0000000b77767c23 */ /* 0x000fe40008010876 */
[----:B------:R2:W-:Y:S01]  /*2c50*/  MUFU.TANH R5, R131 ;  /* 0x0000008300057308 */ /* 0x0005e20000002400 */
[----:B-1----:R-:W-:Y:S01]  /*2c60*/  FSEL R121, R237, -INF , P2 ;  /* 0xff800000ed797808 */ /* 0x002fe20001000000 */
[----:B------:R-:W1:Y:S04]  /*2c70*/  SHFL.IDX PT, R119, R16, R110, 0x1f ;  /* 0x00001f6e10777589 */ /* 0x000e6800000e0000 */
[----:B------:R-:W-:-:S02]  /*2c80*/  FFMA.FTZ R121, R121, UR11, -R129 ;  /* 0x0000000b79797c23 */ /* 0x000fc40008010881 */
[----:B------:R4:W-:Y:S01]  /*2c90*/  MUFU.TANH R168, R127 ;  /* 0x0000007f00a87308 */ /* 0x0009e20000002400 */
[----:B--2---:R-:W2:Y:S07]  /*2ca0*/  SHFL.IDX PT, R131, R16, R10, 0x1f ;  /* 0x00001f0a10837589 */ /* 0x004eae00000e0000 */
[----:B------:R-:W1:Y:S01]  /*2cb0*/  MUFU.TANH R231, R231 ;  /* 0x000000e700e77308 */ /* 0x000e620000002400 */
[----:B----4-:R-:W-:-:S05]  /*2cc0*/  FSEL R127, R187, -INF , P2 ;  /* 0xff800000bb7f7808 */ /* 0x010fca0001000000 */
[--C-:B------:R-:W-:Y:S01]  /*2cd0*/  FFMA.FTZ R127, R127, UR11, -R126.reuse ;  /* 0x0000000b7f7f7c23 */ /* 0x100fe2000801087e */
[----:B------:R-:W-:Y:S01]  /*2ce0*/  FFMA.FTZ R126, R117, UR11, -R126 ;  /* 0x0000000b757e7c23 */ /* 0x000fe2000801087e */
[----:B------:R4:W2:Y:S01]  /*2cf0*/  MUFU.TANH R180, R115 ;  /* 0x0000007300b47308 */ /* 0x0008a20000002400 */
[----:B------:R-:W-:Y:S07]  /*2d00*/  SHFL.IDX PT, R117, R16, R111, 0x1f ;  /* 0x00001f6f10757589 */ /* 0x000fee00000e0000 */
[----:B------:R1:W-:Y:S01]  /*2d10*/  MUFU.TANH R6, R130 ;  /* 0x0000008200067308 */ /* 0x0003e20000002400 */
[----:B----4-:R-:W-:-:S05]  /*2d20*/  FSEL R115, R229, -INF , P1 ;  /* 0xff800000e5737808 */ /* 0x010fca0000800000 */
[----:B------:R-:W-:Y:S01]  /*2d30*/  FFMA.FTZ R89, R115, UR11, -R89 ;  /* 0x0000000b73597c23 */ /* 0x000fe20008010859 */
[----:B---3--:R-:W-:Y:S01]  /*2d40*/  FSEL R115, R236, -INF , P2 ;  /* 0xff800000ec737808 */ /* 0x008fe20001000000 */
[----:B------:R3:W4:Y:S01]  /*2d50*/  MUFU.TANH R175, R120 ;  /* 0x0000007800af7308 */ /* 0x0007220000002400 */
[----:B-1----:R-:W-:-:S03]  /*2d60*/  FSEL R130, R190, -INF , P2 ;  /* 0xff800000be827808 */ /* 0x002fc60001000000 */
[----:B------:R-:W-:Y:S02]  /*2d70*/  FFMA.FTZ R115, R115, UR11, -R100 ;  /* 0x0000000b73737c23 */ /* 0x000fe40008010864 */
[----:B------:R-:W-:Y:S02]  /*2d80*/  FFMA.FTZ R130, R130, UR11, -R128 ;  /* 0x0000000b82827c23 */ /* 0x000fe40008010880 */
[----:B------:R1:W-:Y:S01]  /*2d90*/  MUFU.TANH R0, R133 ;  /* 0x0000008500007308 */ /* 0x0003e20000002400 */
[C---:B---3--:R-:W-:Y:S01]  /*2da0*/  FSEL R120, R231.reuse, -INF , P1 ;  /* 0xff800000e7787808 */ /* 0x048fe20000800000 */
[----:B------:R-:W-:-:S04]  /*2db0*/  FFMA.FTZ R231, -R231, R231, 1 ;  /* 0x3f800000e7e77423 */ /* 0x000fc800000101e7 */
[----:B------:R-:W-:Y:S01]  /*2dc0*/  FFMA.FTZ R100, R120, UR11, -R100 ;  /* 0x0000000b78647c23 */ /* 0x000fe20008010864 */
[----:B------:R-:W-:Y:S01]  /*2dd0*/  FSEL R120, R181, -INF , P2 ;  /* 0xff800000b5787808 */ /* 0x000fe20001000000 */
[----:B------:R3:W-:Y:S01]  /*2de0*/  MUFU.TANH R170, R125 ;  /* 0x0000007d00aa7308 */ /* 0x0007e20000002400 */
[----:B-1----:R-:W-:-:S03]  /*2df0*/  FSEL R133, R191, -INF , P2 ;  /* 0xff800000bf857808 */ /* 0x002fc60001000000 */
[----:B------:R-:W-:Y:S02]  /*2e00*/  FFMA.FTZ R120, R120, UR11, -R119 ;  /* 0x0000000b78787c23 */ /* 0x000fe40008010877 */
[--C-:B--2---:R-:W-:Y:S01]  /*2e10*/  FFMA.FTZ R133, R133, UR11, -R131.reuse ;  /* 0x0000000b85857c23 */ /* 0x104fe20008010883 */
[----:B------:R-:W-:Y:S01]  /*2e20*/  FFMA.FTZ R131, R22, UR11, -R131 ;  /* 0x0000000b16837c23 */ /* 0x000fe20008010883 */
[----:B------:R1:W-:Y:S01]  /*2e30*/  MUFU.TANH R172, R123 ;  /* 0x0000007b00ac7308 */ /* 0x0003e20000002400 */
[----:B---3--:R-:W-:-:S05]  /*2e40*/  FSEL R125, R185, -INF , P2 ;  /* 0xff800000b97d7808 */ /* 0x008fca0001000000 */
[----:B------:R-:W-:Y:S02]  /*2e50*/  FFMA.FTZ R125, R125, UR11, -R215 ;  /* 0x0000000b7d7d7c23 */ /* 0x000fe400080108d7 */
[----:B------:R2:W-:Y:S01]  /*2e60*/  MUFU.EX2 R22, R116 ;  /* 0x0000007400167308 */ /* 0x0005e20000000800 */
[----:B-1----:R-:W-:-:S07]  /*2e70*/  FSEL R123, R176, -INF , P1 ;  /* 0xff800000b07b7808 */ /* 0x002fce0000800000 */
[----:B------:R1:W-:Y:S01]  /*2e80*/  MUFU.TANH R171, R124 ;  /* 0x0000007c00ab7308 */ /* 0x0003e20000002400 */
[----:B--2---:R-:W-:-:S05]  /*2e90*/  FSEL R116, R183, -INF , P1 ;  /* 0xff800000b7747808 */ /* 0x004fca0000800000 */
[----:B------:R-:W-:Y:S01]  /*2ea0*/  FFMA.FTZ R215, R116, UR11, -R215 ;  /* 0x0000000b74d77c23 */ /* 0x000fe200080108d7 */
[----:B------:R-:W-:Y:S01]  /*2eb0*/  FSEL R116, R182, -INF , P1 ;  /* 0xff800000b6747808 */ /* 0x000fe20000800000 */
[----:B------:R-:W2:Y:S01]  /*2ec0*/  MUFU.EX2 R113, R113 ;  /* 0x0000007100717308 */ /* 0x000ea20000000800 */
[----:B-1----:R-:W-:Y:S03]  /*2ed0*/  SHFL.IDX PT, R124, R13, R10, 0x1f ;  /* 0x00001f0a0d7c7589 */ /* 0x002fe600000e0000 */
[----:B------:R-:W-:Y:S01]  /*2ee0*/  FFMA.FTZ R213, R116, UR11, -R213 ;  /* 0x0000000b74d57c23 */ /* 0x000fe200080108d5 */
[----:B------:R-:W-:-:S03]  /*2ef0*/  FSEL R116, R178, -INF , P2 ;  /* 0xff800000b2747808 */ /* 0x000fc60001000000 */
[----:B------:R-:W1:Y:S08]  /*2f00*/  MUFU.EX2 R97, R97 ;  /* 0x0000006100617308 */ /* 0x000e700000000800 */
[----:B------:R-:W-:Y:S01]  /*2f10*/  MUFU.EX2 R103, R103 ;  /* 0x0000006700677308 */ /* 0x000fe20000000800 */
[----:B------:R-:W-:Y:S02]  /*2f20*/  WARPGROUP.DEPBAR.LE gsb0, 0x0 ;  /* 0x00008000000079c5 */ /* 0x000fe40000010000 */
[----:B------:R3:W4:Y:S05]  /*2f30*/  LDS R211, [R23+0x400] ;  /* 0x0004000017d37984 */ /* 0x00072a0000000800 */
[----:B------:R-:W-:Y:S01]  /*2f40*/  MUFU.EX2 R91, R91 ;  /* 0x0000005b005b7308 */ /* 0x000fe20000000800 */
[----:B------:R-:W-:Y:S01]  /*2f50*/  LDS R12, [R12+0x400] ;  /* 0x000400000c0c7984 */ /* 0x000fe20000000800 */
[----:B---3--:R-:W-:-:S06]  /*2f60*/  FSEL R23, R196, -INF , P1 ;  /* 0xff800000c4177808 */ /* 0x008fcc0000800000 */
[----:B------:R-:W3:Y:S01]  /*2f70*/  MUFU.EX2 R102, R102 ;  /* 0x0000006600667308 */ /* 0x000ee20000000800 */
[----:B------:R-:W-:Y:S01]  /*2f80*/  FFMA.FTZ R129, R23, UR11, -R129 ;  /* 0x0000000b17817c23 */ /* 0x000fe20008010881 */
[----:B------:R-:W-:-:S06]  /*2f90*/  FSEL R23, R192, -INF , P1 ;  /* 0xff800000c0177808 */ /* 0x000fcc0000800000 */
[----:B------:R-:W-:Y:S01]  /*2fa0*/  MUFU.TANH R218, R218 ;  /* 0x000000da00da7308 */ /* 0x000fe20000002400 */
[----:B------:R-:W-:Y:S01]  /*2fb0*/  FFMA.FTZ R205, R23, UR11, -R205 ;  /* 0x0000000b17cd7c23 */ /* 0x000fe200080108cd */
[----:B------:R-:W-:-:S05]  /*2fc0*/  FSEL R23, R188, -INF , P1 ;  /* 0xff800000bc177808 */ /* 0x000fca0000800000 */
[----:B------:R-:W-:Y:S01]  /*2fd0*/  FFMA.FTZ R128, R23, UR11, -R128 ;  /* 0x0000000b17807c23 */ /* 0x000fe20008010880 */
[----:B------:R-:W-:Y:S08]  /*2fe0*/  MUFU.TANH R217, R217 ;  /* 0x000000d900d97308 */ /* 0x000ff00000002400 */
[----:B------:R2:W-:Y:S01]  /*2ff0*/  MUFU.EX2 R23, R115 ;  /* 0x0000007300177308 */ /* 0x0005e20000000800 */
[----:B----4-:R-:W-:Y:S07]  /*3000*/  SHFL.IDX PT, R203, R211, R109, 0x1f ;  /* 0x00001f6dd3cb7589 */ /* 0x010fee00000e0000 */
[----:B------:R-:W4:Y:S01]  /*3010*/  MUFU.EX2 R94, R94 ;  /* 0x0000005e005e7308 */ /* 0x000f220000000800 */
[----:B------:R-:W-:Y:S04]  /*3020*/  SHFL.IDX PT, R212, R211, R108, 0x1f ;  /* 0x00001f6cd3d47589 */ /* 0x000fe800000e0000 */
[----:B--2---:R2:W1:Y:S03]  /*3030*/  SHFL.IDX PT, R115, R16, R114, 0x1f ;  /* 0x00001f7210737589 */ /* 0x00446600000e0000 */
[----:B------:R-:W4:Y:S01]  /*3040*/  MUFU.EX2 R101, R101 ;  /* 0x0000006500657308 */ /* 0x000f220000000800 */
[----:B------:R-:W3:Y:S04]  /*3050*/  SHFL.IDX PT, R206, R211, R10, 0x1f ;  /* 0x00001f0ad3ce7589 */ /* 0x000ee800000e0000 */
[----:B------:R-:W4:Y:S01]  /*3060*/  SHFL.IDX PT, R204, R211, R106, 0x1f ;  /* 0x00001f6ad3cc7589 */ /* 0x000f2200000e0000 */
[----:B--2---:R-:W-:-:S02]  /*3070*/  FSEL R16, R180, -INF , P1 ;  /* 0xff800000b4107808 */ /* 0x004fc40000800000 */
[----:B------:R-:W2:Y:S01]  /*3080*/  MUFU.EX2 R95, R95 ;  /* 0x0000005f005f7308 */ /* 0x000ea20000000800 */
[----:B------:R-:W2:Y:S02]  /*3090*/  SHFL.IDX PT, R226, R211, R112, 0x1f ;  /* 0x00001f70d3e27589 */ /* 0x000ea400000e0000 */
[----:B------:R-:W-:Y:S02]  /*30a0*/  FFMA.FTZ R119, R16, UR11, -R119 ;  /* 0x0000000b10777c23 */ /* 0x000fe40008010877 */
[----:B------:R-:W-:Y:S03]  /*30b0*/  SHFL.IDX PT, R223, R211, R110, 0x1f ;  /* 0x00001f6ed3df7589 */ /* 0x000fe600000e0000 */
[----:B------:R3:W-:Y:S01]  /*30c0*/  MUFU.EX2 R16, R118 ;  /* 0x0000007600107308 */ /* 0x0007e20000000800 */
[--C-:B-1----:R-:W-:Y:S01]  /*30d0*/  FFMA.FTZ R116, R116, UR11, -R115.reuse ;  /* 0x0000000b74747c23 */ /* 0x102fe20008010873 */
[----:B------:R-:W-:-:S02]  /*30e0*/  FFMA.FTZ R115, R123, UR11, -R115 ;  /* 0x0000000b7b737c23 */ /* 0x000fc40008010873 */
[----:B------:R-:W1:Y:S01]  /*30f0*/  SHFL.IDX PT, R123, R13, R106, 0x1f ;  /* 0x00001f6a0d7b7589 */ /* 0x000e6200000e0000 */
[--C-:B---3--:R-:W-:Y:S01]  /*3100*/  FFMA.FTZ R118, R208, UR11, -R117.reuse ;  /* 0x0000000bd0767c23 */ /* 0x108fe20008010875 */
[----:B------:R-:W-:Y:S01]  /*3110*/  FFMA.FTZ R117, R207, UR11, -R117 ;  /* 0x0000000bcf757c23 */ /* 0x000fe20008010875 */
[--C-:B------:R-:W-:Y:S01]  /*3120*/  FADD.FTZ R207, R28, -R203.reuse ;  /* 0x800000cb1ccf7221 */ /* 0x100fe20000010000 */
[----:B------:R-:W-:Y:S01]  /*3130*/  FADD.FTZ R208, R29, -R212 ;  /* 0x800000d41dd07221 */ /* 0x000fe20000010000 */
[----:B------:R3:W-:Y:S01]  /*3140*/  MUFU.EX2 R28, R135 ;  /* 0x00000087001c7308 */ /* 0x0007e20000000800 */
[----:B------:R-:W-:Y:S01]  /*3150*/  FADD.FTZ R203, R30, -R203 ;  /* 0x800000cb1ecb7221 */ /* 0x000fe20000010000 */
[----:B------:R-:W-:Y:S01]  /*3160*/  FADD.FTZ R210, R24, -R206 ;  /* 0x800000ce18d27221 */ /* 0x000fe20000010000 */
[----:B----4-:R-:W-:Y:S01]  /*3170*/  FADD.FTZ R209, R25, -R204 ;  /* 0x800000cc19d17221 */ /* 0x010fe20000010000 */
[----:B------:R-:W-:Y:S01]  /*3180*/  FADD.FTZ R206, R26, -R206 ;  /* 0x800000ce1ace7221 */ /* 0x000fe20000010000 */
[----:B------:R-:W-:Y:S01]  /*3190*/  FADD.FTZ R204, R27, -R204 ;  /* 0x800000cc1bcc7221 */ /* 0x000fe20000010000 */
[----:B------:R-:W-:Y:S01]  /*31a0*/  FSEL R27, R175, -INF , P2 ;  /* 0xff800000af1b7808 */ /* 0x000fe20001000000 */
[----:B------:R-:W-:Y:S01]  /*31b0*/  FMUL.FTZ R210, R113, R210 ;  /* 0x000000d271d27220 */ /* 0x000fe20000410000 */
[----:B------:R2:W-:Y:S01]  /*31c0*/  MUFU.EX2 R30, R224 ;  /* 0x000000e0001e7308 */ /* 0x0005e20000000800 */
[----:B---3--:R-:W-:Y:S01]  /*31d0*/  FADD.FTZ R135, R31, -R212 ;  /* 0x800000d41f877221 */ /* 0x008fe20000010000 */
[----:B------:R-:W-:Y:S01]  /*31e0*/  FSEL R26, R173, -INF , P1 ;  /* 0xff800000ad1a7808 */ /* 0x000fe20000800000 */
[----:B------:R-:W3:Y:S01]  /*31f0*/  SHFL.IDX PT, R212, R211, R111, 0x1f ;  /* 0x00001f6fd3d47589 */ /* 0x000ee200000e0000 */
[----:B------:R-:W-:Y:S01]  /*3200*/  FSEL R25, R174, -INF , P2 ;  /* 0xff800000ae197808 */ /* 0x000fe20001000000 */
[----:B------:R-:W-:Y:S01]  /*3210*/  FFMA.FTZ R27, R27, UR11, -R124 ;  /* 0x0000000b1b1b7c23 */ /* 0x000fe2000801087c */
[----:B------:R-:W-:Y:S01]  /*3220*/  FSEL R24, R172, -INF , P1 ;  /* 0xff800000ac187808 */ /* 0x000fe20000800000 */
[----:B------:R-:W4:Y:S01]  /*3230*/  SHFL.IDX PT, R211, R211, R114, 0x1f ;  /* 0x00001f72d3d37589 */ /* 0x000f2200000e0000 */
[----:B------:R1:W-:Y:S01]  /*3240*/  MUFU.EX2 R29, R122 ;  /* 0x0000007a001d7308 */ /* 0x0003e20000000800 */
[--C-:B--2---:R-:W-:Y:S01]  /*3250*/  FADD.FTZ R224, R32, -R226.reuse ;  /* 0x800000e220e07221 */ /* 0x104fe20000010000 */
[----:B------:R-:W-:Y:S01]  /*3260*/  FADD.FTZ R226, R34, -R226 ;  /* 0x800000e222e27221 */ /* 0x000fe20000010000 */
[----:B------:R-:W2:Y:S01]  /*3270*/  SHFL.IDX PT, R31, R13, R108, 0x1f ;  /* 0x00001f6c0d1f7589 */ /* 0x000ea200000e0000 */
[----:B------:R-:W-:Y:S01]  /*3280*/  FFMA.FTZ R26, R26, UR11, -R124 ;  /* 0x0000000b1a1a7c23 */ /* 0x000fe2000801087c */
[--C-:B-1----:R-:W-:Y:S01]  /*3290*/  FFMA.FTZ R25, R25, UR11, -R123.reuse ;  /* 0x0000000b19197c23 */ /* 0x102fe2000801087b */
[----:B------:R-:W-:Y:S01]  /*32a0*/  FFMA.FTZ R24, R24, UR11, -R123 ;  /* 0x0000000b18187c23 */ /* 0x000fe2000801087b */
[----:B------:R-:W-:Y:S01]  /*32b0*/  SHFL.IDX PT, R34, R13, R110, 0x1f ;  /* 0x00001f6e0d227589 */ /* 0x000fe200000e0000 */
[----:B------:R1:W-:Y:S01]  /*32c0*/  MUFU.EX2 R32, R121 ;  /* 0x0000007900207308 */ /* 0x0003e20000000800 */
[----:B------:R-:W-:Y:S01]  /*32d0*/  FSEL R122, R170, -INF , P2 ;  /* 0xff800000aa7a7808 */ /* 0x000fe20001000000 */
[----:B------:R-:W-:Y:S01]  /*32e0*/  FMUL.FTZ R206, R104, R206 ;  /* 0x000000ce68ce7220 */ /* 0x000fe20000410000 */
[----:B------:R-:W-:Y:S01]  /*32f0*/  FSEL R124, R171, -INF , P2 ;  /* 0xff800000ab7c7808 */ /* 0x000fe20001000000 */
[--C-:B------:R-:W-:Y:S01]  /*3300*/  FADD.FTZ R33, R33, -R223.reuse ;  /* 0x800000df21217221 */ /* 0x100fe20000010000 */
[----:B------:R-:W-:Y:S01]  /*3310*/  FSEL R123, R169, -INF , P1 ;  /* 0xff800000a97b7808 */ /* 0x000fe20000800000 */
[----:B------:R-:W-:Y:S01]  /*3320*/  FADD.FTZ R223, R35, -R223 ;  /* 0x800000df23df7221 */ /* 0x000fe20000010000 */
[----:B------:R-:W-:Y:S01]  /*3330*/  FMUL.FTZ R203, R97, R203 ;  /* 0x000000cb61cb7220 */ /* 0x000fe20000410000 */
[--C-:B------:R-:W-:Y:S01]  /*3340*/  FFMA.FTZ R124, R124, UR11, -R225.reuse ;  /* 0x0000000b7c7c7c23 */ /* 0x100fe200080108e1 */
[----:B-1----:R-:W-:Y:S01]  /*3350*/  FSEL R121, R168, -INF , P1 ;  /* 0xff800000a8797808 */ /* 0x002fe20000800000 */
[----:B------:R-:W-:Y:S01]  /*3360*/  FFMA.FTZ R123, R123, UR11, -R225 ;  /* 0x0000000b7b7b7c23 */ /* 0x000fe200080108e1 */
[--C-:B---3--:R-:W-:Y:S01]  /*3370*/  FADD.FTZ R225, R36, -R212.reuse ;  /* 0x800000d424e17221 */ /* 0x108fe20000010000 */
[----:B------:R-:W-:Y:S01]  /*3380*/  FMUL.FTZ R36, R105, R204 ;  /* 0x000000cc69247220 */ /* 0x000fe20000410000 */
[----:B------:R-:W1:Y:S01]  /*3390*/  SHFL.IDX PT, R35, R13, R111, 0x1f ;  /* 0x00001f6f0d237589 */ /* 0x000e6200000e0000 */
[----:B------:R-:W-:Y:S01]  /*33a0*/  FADD.FTZ R38, R38, -R212 ;  /* 0x800000d426267221 */ /* 0x000fe20000010000 */
[--C-:B----4-:R-:W-:Y:S01]  /*33b0*/  FADD.FTZ R37, R37, -R211.reuse ;  /* 0x800000d325257221 */ /* 0x110fe20000010000 */
[----:B------:R-:W-:Y:S01]  /*33c0*/  FADD.FTZ R39, R39, -R211 ;  /* 0x800000d327277221 */ /* 0x000fe20000010000 */
[----:B------:R-:W-:Y:S01]  /*33d0*/  FSEL R212, R9, -INF , P2 ;  /* 0xff80000009d47808 */ /* 0x000fe20001000000 */
[----:B------:R-:W3:Y:S01]  /*33e0*/  SHFL.IDX PT, R211, R13, R112, 0x1f ;  /* 0x00001f700dd37589 */ /* 0x000ee200000e0000 */
[--C-:B--2---:R-:W-:Y:S01]  /*33f0*/  FFMA.FTZ R122, R122, UR11, -R31.reuse ;  /* 0x0000000b7a7a7c23 */ /* 0x104fe2000801081f */
[----:B------:R-:W-:Y:S01]  /*3400*/  FFMA.FTZ R121, R121, UR11, -R31 ;  /* 0x0000000b79797c23 */ /* 0x000fe2000801081f */
[----:B------:R-:W-:Y:S01]  /*3410*/  FFMA.FTZ R204, -R21, R21, 1 ;  /* 0x3f80000015cc7423 */ /* 0x000fe20000010115 */
[----:B------:R2:W-:Y:S01]  /*3420*/  MUFU.EX2 R31, R129 ;  /* 0x00000081001f7308 */ /* 0x0005e20000000800 */
[----:B------:R-:W-:Y:S01]  /*3430*/  FMUL.FTZ R207, R102, R207 ;  /* 0x000000cf66cf7220 */ /* 0x000fe20000410000 */
[----:B------:R-:W-:Y:S01]  /*3440*/  FMUL.FTZ R223, R94, R223 ;  /* 0x000000df5edf7220 */ /* 0x000fe20000410000 */
[----:B------:R-:W-:Y:S01]  /*3450*/  FMUL.FTZ R135, R101, R135 ;  /* 0x0000008765877220 */ /* 0x000fe20000410000 */
[----:B------:R-:W-:Y:S01]  /*3460*/  FMUL.FTZ R224, R95, R224 ;  /* 0x000000e05fe07220 */ /* 0x000fe20000410000 */
[----:B------:R-:W-:Y:S01]  /*3470*/  FMUL.FTZ R204, R204, R207 ;  /* 0x000000cfcccc7220 */ /* 0x000fe20000410000 */
[----:B------:R-:W-:Y:S01]  /*3480*/  FSEL R207, R3, -INF , P2 ;  /* 0xff80000003cf7808 */ /* 0x000fe20001000000 */
[----:B------:R-:W-:Y:S01]  /*3490*/  FMUL.FTZ R209, R107, R209 ;  /* 0x000000d16bd17220 */ /* 0x000fe20000410000 */
[----:B------:R4:W-:Y:S01]  /*34a0*/  MUFU.EX2 R21, R131 ;  /* 0x0000008300157308 */ /* 0x0009e20000000800 */
[----:B--2---:R-:W-:-:S04]  /*34b0*/  FFMA.FTZ R129, -R17, R17, 1 ;  /* 0x3f80000011817423 */ /* 0x004fc80000010111 */
[----:B------:R-:W-:Y:S01]  /*34c0*/  FMUL.FTZ R129, R129, R210 ;  /* 0x000000d281817220 */ /* 0x000fe20000410000 */
[----:B------:R-:W-:Y:S01]  /*34d0*/  FSEL R210, R7, -INF , P2 ;  /* 0xff80000007d27808 */ /* 0x000fe20001000000 */
[----:B-1----:R-:W-:Y:S01]  /*34e0*/  FFMA.FTZ R207, R207, UR11, -R35 ;  /* 0x0000000bcfcf7c23 */ /* 0x002fe20008010823 */
[----:B------:R1:W-:Y:S01]  /*34f0*/  MUFU.EX2 R17, R134 ;  /* 0x0000008600117308 */ /* 0x0003e20000000800 */
[----:B----4-:R-:W-:Y:S02]  /*3500*/  FFMA.FTZ R131, -R216, R216, 1 ;  /* 0x3f800000d8837423 */ /* 0x010fe400000101d8 */
[----:B------:R-:W-:Y:S01]  /*3510*/  FFMA.FTZ R210, R210, UR11, -R34 ;  /* 0x0000000bd2d27c23 */ /* 0x000fe20008010822 */
[----:B---3--:R-:W-:Y:S01]  /*3520*/  FFMA.FTZ R212, R212, UR11, -R211 ;  /* 0x0000000bd4d47c23 */ /* 0x008fe200080108d3 */
[----:B------:R-:W2:Y:S03]  /*3530*/  SHFL.IDX PT, R216, R12, R10, 0x1f ;  /* 0x00001f0a0cd87589 */ /* 0x000ea600000e0000 */
[----:B------:R-:W3:Y:S01]  /*3540*/  MUFU.EX2 R96, R96 ;  /* 0x0000006000607308 */ /* 0x000ee20000000800 */
[----:B-1----:R-:W-:-:S04]  /*3550*/  FFMA.FTZ R134, -R18, R18, 1 ;  /* 0x3f80000012867423 */ /* 0x002fc80000010112 */
[----:B------:R-:W-:Y:S01]  /*3560*/  FMUL.FTZ R134, R134, R209 ;  /* 0x000000d186867220 */ /* 0x000fe20000410000 */
[----:B------:R-:W-:Y:S02]  /*3570*/  FSEL R209, R0, -INF , P2 ;  /* 0xff80000000d17808 */ /* 0x000fe40001000000 */
[----:B------:R1:W-:Y:S08]  /*3580*/  MUFU.EX2 R18, R132 ;  /* 0x0000008400127308 */ /* 0x0003f00000000800 */
[----:B------:R-:W4:Y:S01]  /*3590*/  MUFU.EX2 R89, R89 ;  /* 0x0000005900597308 */ /* 0x000f220000000800 */
[----:B-1----:R-:W-:Y:S01]  /*35a0*/  FMUL.FTZ R132, R19, R206 ;  /* 0x000000ce13847220 */ /* 0x002fe20000410000 */
[----:B------:R-:W-:Y:S01]  /*35b0*/  FSEL R206, R5, -INF , P1 ;  /* 0xff80000005ce7808 */ /* 0x000fe20000800000 */
[----:B------:R1:W4:Y:S01]  /*35c0*/  SHFL.IDX PT, R19, R13, R114, 0x1f ;  /* 0x00001f720d137589 */ /* 0x00032200000e0000 */
[----:B---3--:R-:W-:Y:S01]  /*35d0*/  FMUL.FTZ R33, R96, R33 ;  /* 0x0000002160217220 */ /* 0x008fe20000410000 */
[--C-:B--2---:R-:W-:Y:S01]  /*35e0*/  FADD.FTZ R40, R40, -R216.reuse ;  /* 0x800000d828287221 */ /* 0x104fe20000010000 */
[----:B------:R-:W-:Y:S01]  /*35f0*/  FADD.FTZ R42, R42, -R216 ;  /* 0x800000d82a2a7221 */ /* 0x000fe20000010000 */
[----:B------:R-:W-:Y:S01]  /*3600*/  FFMA.FTZ R206, R206, UR11, -R34 ;  /* 0x0000000bcece7c23 */ /* 0x000fe20008010822 */
[----:B------:R-:W2:Y:S02]  /*3610*/  MUFU.EX2 R92, R92 ;  /* 0x0000005c005c7308 */ /* 0x000ea40000000800 */
[----:B------:R-:W-:-:S06]  /*3620*/  FMUL.FTZ R42, R22, R42 ;  /* 0x0000002a162a7220 */ /* 0x000fcc0000410000 */
[----:B-1----:R1:W-:Y:S01]  /*3630*/  MUFU.EX2 R13, R202 ;  /* 0x000000ca000d7308 */ /* 0x0023e20000000800 */
[----:B----4-:R-:W-:-:S07]  /*3640*/  FMUL.FTZ R38, R89, R38 ;  /* 0x0000002659267220 */ /* 0x010fce0000410000 */
[----:B------:R3:W-:Y:S01]  /*3650*/  MUFU.EX2 R34, R133 ;  /* 0x0000008500227308 */ /* 0x0007e20000000800 */
[----:B-1----:R-:W-:Y:S01]  /*3660*/  FMUL.FTZ R202, R20, R36 ;  /* 0x0000002414ca7220 */ /* 0x002fe20000410000 */
[----:B------:R-:W-:Y:S01]  /*3670*/  FSEL R20, R6, -INF , P1 ;  /* 0xff80000006147808 */ /* 0x000fe20000800000 */
[----:B------:R-:W-:Y:S01]  /*3680*/  FFMA.FTZ R209, R209, UR11, -R19 ;  /* 0x0000000bd1d17c23 */ /* 0x000fe20008010813 */
[----:B--2---:R-:W-:-:S03]  /*3690*/  FMUL.FTZ R37, R92, R37 ;  /* 0x000000255c257220 */ /* 0x004fc60000410000 */
[----:B------:R-:W-:Y:S01]  /*36a0*/  FFMA.FTZ R211, R20, UR11, -R211 ;  /* 0x0000000b14d37c23 */ /* 0x000fe200080108d3 */
[----:B------:R-:W-:Y:S01]  /*36b0*/  FFMA.FTZ R20, -R201, R201, 1 ;  /* 0x3f800000c9147423 */ /* 0x000fe200000101c9 */
[----:B------:R-:W-:Y:S01]  /*36c0*/  FFMA.FTZ R201, -R200, R200, 1 ;  /* 0x3f800000c8c97423 */ /* 0x000fe200000101c8 */
[----:B---3--:R-:W-:Y:S01]  /*36d0*/  FMUL.FTZ R133, R103, R208 ;  /* 0x000000d067857220 */ /* 0x008fe20000410000 */
[----:B------:R1:W-:Y:S01]  /*36e0*/  MUFU.EX2 R36, R205 ;  /* 0x000000cd00247308 */ /* 0x0003e20000000800 */
[----:B------:R-:W-:Y:S01]  /*36f0*/  FFMA.FTZ R200, -R221, R221, 1 ;  /* 0x3f800000ddc87423 */ /* 0x000fe200000101dd */
[----:B------:R-:W-:Y:S01]  /*3700*/  FMUL.FTZ R201, R201, R203 ;  /* 0x000000cbc9c97220 */ /* 0x000fe20000410000 */
[----:B------:R-:W-:Y:S01]  /*3710*/  FMUL.FTZ R203, R20, R133 ;  /* 0x0000008514cb7220 */ /* 0x000fe20000410000 */
[----:B------:R-:W-:Y:S01]  /*3720*/  FMUL.FTZ R20, R91, R225 ;  /* 0x000000e15b147220 */ /* 0x000fe20000410000 */
[----:B------:R-:W-:Y:S01]  /*3730*/  FFMA.FTZ R133, -R219, R219, 1 ;  /* 0x3f800000db857423 */ /* 0x000fe200000101db */
[----:B------:R-:W2:Y:S01]  /*3740*/  SHFL.IDX PT, R225, R12, R108, 0x1f ;  /* 0x00001f6c0ce17589 */ /* 0x000ea200000e0000 */
[----:B------:R-:W-:Y:S01]  /*3750*/  FMUL.FTZ R200, R200, R135 ;  /* 0x00000087c8c87220 */ /* 0x000fe20000410000 */
[----:B------:R-:W-:Y:S01]  /*3760*/  FMUL.FTZ R135, R220, R224 ;  /* 0x000000e0dc877220 */ /* 0x000fe20000410000 */
[----:B-1----:R-:W-:Y:S01]  /*3770*/  FSEL R205, R218, -INF , P1 ;  /* 0xff800000dacd7808 */ /* 0x002fe20000800000 */
[----:B------:R-:W1:Y:S01]  /*3780*/  SHFL.IDX PT, R219, R12, R106, 0x1f ;  /* 0x00001f6a0cdb7589 */ /* 0x000e6200000e0000 */
[----:B------:R-:W3:Y:S01]  /*3790*/  MUFU.EX2 R90, R90 ;  /* 0x0000005a005a7308 */ /* 0x000ee20000000800 */
[----:B------:R-:W-:-:S02]  /*37a0*/  FMUL.FTZ R133, R133, R33 ;  /* 0x0000002185857220 */ /* 0x000fc40000410000 */
[----:B------:R-:W-:Y:S01]  /*37b0*/  FFMA.FTZ R205, R205, UR11, -R35 ;  /* 0x0000000bcdcd7c23 */ /* 0x000fe20008010823 */
[----:B------:R-:W-:Y:S01]  /*37c0*/  FSEL R35, R217, -INF , P1 ;  /* 0xff800000d9237808 */ /* 0x000fe20000800000 */
[----:B------:R-:W4:Y:S03]  /*37d0*/  SHFL.IDX PT, R220, R12, R109, 0x1f ;  /* 0x00001f6d0cdc7589 */ /* 0x000f2600000e0000 */
[----:B------:R-:W4:Y:S01]  /*37e0*/  MUFU.EX2 R100, R100 ;  /* 0x0000006400647308 */ /* 0x000f220000000800 */
[----:B------:R-:W-:Y:S01]  /*37f0*/  FFMA.FTZ R208, R35, UR11, -R19 ;  /* 0x0000000b23d07c23 */ /* 0x000fe20008010813 */
[----:B------:R-:W4:Y:S04]  /*3800*/  SHFL.IDX PT, R224, R12, R110, 0x1f ;  /* 0x00001f6e0ce07589 */ /* 0x000f2800000e0000 */
[----:B------:R-:W-:Y:S02]  /*3810*/  SHFL.IDX PT, R221, R12, R111, 0x1f ;  /* 0x00001f6f0cdd7589 */ /* 0x000fe400000e0000 */
[----:B------:R1:W-:Y:S01]  /*3820*/  MUFU.EX2 R35, R130 ;  /* 0x0000008200237308 */ /* 0x0003e20000000800 */
[----:B---3--:R-:W-:Y:S01]  /*3830*/  FMUL.FTZ R39, R90, R39 ;  /* 0x000000275a277220 */ /* 0x008fe20000410000 */
[----:B--2---:R-:W-:-:S06]  /*3840*/  FADD.FTZ R216, R45, -R225 ;  /* 0x800000e12dd87221 */ /* 0x004fcc0000010000 */
[----:B------:R-:W2:Y:S01]  /*3850*/  MUFU.EX2 R88, R88 ;  /* 0x0000005800587308 */ /* 0x000ea20000000800 */
[----:B-1----:R-:W-:Y:S01]  /*3860*/  FFMA.FTZ R130, -R228, R228, 1 ;  /* 0x3f800000e4827423 */ /* 0x002fe200000101e4 */
[----:B------:R-:W-:Y:S01]  /*3870*/  LDS R45, [R15+0x400] ;  /* 0x000400000f2d7984 */ /* 0x000fe20000000800 */
[--C-:B------:R-:W-:Y:S01]  /*3880*/  FADD.FTZ R43, R43, -R219.reuse ;  /* 0x800000db2b2b7221 */ /* 0x100fe20000010000 */
[----:B------:R-:W-:Y:S01]  /*3890*/  FADD.FTZ R41, R41, -R219 ;  /* 0x800000db29297221 */ /* 0x000fe20000010000 */
[----:B------:R-:W-:Y:S01]  /*38a0*/  FMUL.FTZ R130, R130, R223 ;  /* 0x000000df82827220 */ /* 0x000fe20000410000 */
[----:B----4-:R-:W-:Y:S01]  /*38b0*/  FADD.FTZ R44, R44, -R220 ;  /* 0x800000dc2c2c7221 */ /* 0x010fe20000010000 */
[----:B------:R-:W1:Y:S01]  /*38c0*/  SHFL.IDX PT, R223, R12, R112, 0x1f ;  /* 0x00001f700cdf7589 */ /* 0x000e6200000e0000 */
[----:B------:R3:W-:Y:S01]  /*38d0*/  MUFU.EX2 R33, R128 ;  /* 0x0000008000217308 */ /* 0x0007e20000000800 */
[----:B------:R-:W-:Y:S01]  /*38e0*/  FMUL.FTZ R43, R100, R43 ;  /* 0x0000002b642b7220 */ /* 0x000fe20000410000 */
[----:B------:R-:W-:Y:S01]  /*38f0*/  FADD.FTZ R49, R49, -R224 ;  /* 0x800000e031317221 */ /* 0x000fe20000010000 */
[----:B------:R-:W-:-:S05]  /*3900*/  FMUL.FTZ R41, R23, R41 ;  /* 0x0000002917297220 */ /* 0x000fca0000410000 */
[----:B------:R-:W4:Y:S01]  /*3910*/  MUFU.EX2 R98, R98 ;  /* 0x0000006200627308 */ /* 0x000f220000000800 */
[----:B---3--:R-:W-:Y:S01]  /*3920*/  FFMA.FTZ R128, -R222, R222, 1 ;  /* 0x3f800000de807423 */ /* 0x008fe200000101de */
[----:B--2---:R-:W-:Y:S01]  /*3930*/  FMUL.FTZ R40, R88, R40 ;  /* 0x0000002858287220 */ /* 0x004fe20000410000 */
[----:B------:R2:W3:Y:S05]  /*3940*/  SHFL.IDX PT, R222, R12, R114, 0x1f ;  /* 0x00001f720cde7589 */ /* 0x0004ea00000e0000 */
[----:B------:R-:W3:Y:S01]  /*3950*/  MUFU.EX2 R99, R99 ;  /* 0x0000006300637308 */ /* 0x000ee20000000800 */
[----:B------:R-:W-:Y:S01]  /*3960*/  FMUL.FTZ R128, R128, R20 ;  /* 0x0000001480807220 */ /* 0x000fe20000410000 */
[----:B------:R-:W-:Y:S01]  /*3970*/  FFMA.FTZ R233, -R233, R233, 1 ;  /* 0x3f800000e9e97423 */ /* 0x000fe200000101e9 */
[----:B------:R-:W-:Y:S01]  /*3980*/  FFMA.FTZ R237, -R237, R237, 1 ;  /* 0x3f800000eded7423 */ /* 0x000fe200000101ed */
[----:B------:R-:W-:Y:S01]  /*3990*/  FADD.FTZ R46, R46, -R220 ;  /* 0x800000dc2e2e7221 */ /* 0x000fe20000010000 */
[----:B------:R-:W-:Y:S01]  /*39a0*/  FADD.FTZ R47, R47, -R225 ;  /* 0x800000e12f2f7221 */ /* 0x000fe20000010000 */
[----:B------:R-:W-:Y:S01]  /*39b0*/  FADD.FTZ R51, R51, -R224 ;  /* 0x800000e033337221 */ /* 0x000fe20000010000 */
[--C-:B-1----:R-:W-:Y:S01]  /*39c0*/  FADD.FTZ R50, R50, -R223.reuse ;  /* 0x800000df32327221 */ /* 0x102fe20000010000 */
[----:B--2---:R1:W-:Y:S08]  /*39d0*/  MUFU.EX2 R12, R126 ;  /* 0x0000007e000c7308 */ /* 0x0043f00000000800 */
[----:B------:R2:W-:Y:S01]  /*39e0*/  MUFU.EX2 R19, R127 ;  /* 0x0000007f00137308 */ /* 0x0005e20000000800 */
[----:B-1----:R-:W-:Y:S01]  /*39f0*/  FFMA.FTZ R126, -R229, R229, 1 ;  /* 0x3f800000e57e7423 */ /* 0x002fe200000101e5 */
[----:B----4-:R-:W-:Y:S01]  /*3a00*/  FMUL.FTZ R44, R98, R44 ;  /* 0x0000002c622c7220 */ /* 0x010fe20000410000 */
[----:B------:R-:W-:Y:S01]  /*3a10*/  FADD.FTZ R48, R48, -R223 ;  /* 0x800000df30307221 */ /* 0x000fe20000010000 */
[----:B------:R-:W-:Y:S01]  /*3a20*/  FADD.FTZ R52, R52, -R221 ;  /* 0x800000dd34347221 */ /* 0x000fe20000010000 */
[----:B------:R-:W-:Y:S01]  /*3a30*/  FMUL.FTZ R126, R126, R38 ;  /* 0x000000267e7e7220 */ /* 0x000fe20000410000 */
[----:B---3--:R-:W-:-:S02]  /*3a40*/  FADD.FTZ R219, R53, -R222 ;  /* 0x800000de35db7221 */ /* 0x008fc40000010000 */
[----:B------:R1:W-:Y:S01]  /*3a50*/  MUFU.EX2 R20, R125 ;  /* 0x0000007d00147308 */ /* 0x0003e20000000800 */
[----:B--2---:R-:W-:Y:S01]  /*3a60*/  FFMA.FTZ R127, -R230, R230, 1 ;  /* 0x3f800000e67f7423 */ /* 0x004fe200000101e6 */
[----:B------:R-:W-:Y:S01]  /*3a70*/  FMUL.FTZ R50, R29, R50 ;  /* 0x000000321d327220 */ /* 0x000fe20000410000 */
[----:B------:R-:W-:Y:S01]  /*3a80*/  FMUL.FTZ R216, R99, R216 ;  /* 0x000000d863d87220 */ /* 0x000fe20000410000 */
[----:B------:R-:W-:Y:S01]  /*3a90*/  FADD.FTZ R221, R54, -R221 ;  /* 0x800000dd36dd7221 */ /* 0x000fe20000010000 */
[----:B------:R-:W-:Y:S01]  /*3aa0*/  FMUL.FTZ R127, R127, R37 ;  /* 0x000000257f7f7220 */ /* 0x000fe20000410000 */
[----:B------:R-:W-:Y:S02]  /*3ab0*/  FADD.FTZ R222, R55, -R222 ;  /* 0x800000de37de7221 */ /* 0x000fe40000010000 */
[----:B------:R2:W-:Y:S01]  /*3ac0*/  MUFU.EX2 R38, R213 ;  /* 0x000000d500267308 */ /* 0x0005e20000000800 */
[----:B-1----:R-:W-:-:S07]  /*3ad0*/  FMUL.FTZ R125, R227, R39 ;  /* 0x00000027e37d7220 */ /* 0x002fce0000410000 */
[----:B------:R1:W-:Y:S01]  /*3ae0*/  MUFU.EX2 R37, R215 ;  /* 0x000000d700257308 */ /* 0x0003e20000000800 */
[----:B--2---:R-:W-:-:S04]  /*3af0*/  FFMA.FTZ R213, -R235, R235, 1 ;  /* 0x3f800000ebd57423 */ /* 0x004fc800000101eb */
[----:B------:R-:W-:Y:S01]  /*3b00*/  FMUL.FTZ R213, R213, R42 ;  /* 0x0000002ad5d57220 */ /* 0x000fe20000410000 */
[----:B------:R-:W-:Y:S02]  /*3b10*/  FFMA.FTZ R42, -R11, R11, 1 ;  /* 0x3f8000000b2a7423 */ /* 0x000fe4000001010b */
[----:B------:R2:W-:Y:S01]  /*3b20*/  MUFU.EX2 R39, R120 ;  /* 0x0000007800277308 */ /* 0x0005e20000000800 */
[----:B-1----:R-:W-:Y:S01]  /*3b30*/  FFMA.FTZ R215, -R236, R236, 1 ;  /* 0x3f800000ecd77423 */ /* 0x002fe200000101ec */
[----:B------:R-:W-:Y:S01]  /*3b40*/  FMUL.FTZ R46, R16, R46 ;  /* 0x0000002e102e7220 */ /* 0x000fe20000410000 */
[----:B------:R-:W-:-:S05]  /*3b50*/  FMUL.FTZ R47, R28, R47 ;  /* 0x0000002f1c2f7220 */ /* 0x000fca0000410000 */
[----:B------:R1:W3:Y:S01]  /*3b60*/  MUFU.EX2 R15, R214 ;  /* 0x000000d6000f7308 */ /* 0x0002e20000000800 */
[----:B--2---:R-:W-:Y:S01]  /*3b70*/  FMUL.FTZ R120, R231, R43 ;  /* 0x0000002be7787220 */ /* 0x004fe20000410000 */
[----:B------:R-:W-:Y:S01]  /*3b80*/  FMUL.FTZ R43, R32, R49 ;  /* 0x00000031202b7220 */ /* 0x000fe20000410000 */
[----:B------:R-:W-:Y:S01]  /*3b90*/  FMUL.FTZ R215, R215, R41 ;  /* 0x00000029d7d77220 */ /* 0x000fe20000410000 */
[----:B------:R-:W-:Y:S01]  /*3ba0*/  FFMA.FTZ R41, -R199, R199, 1 ;  /* 0x3f800000c7297423 */ /* 0x000fe200000101c7 */
[----:B------:R-:W-:Y:S01]  /*3bb0*/  FMUL.FTZ R49, R233, R50 ;  /* 0x00000032e9317220 */ /* 0x000fe20000410000 */
[----:B------:R-:W-:Y:S01]  /*3bc0*/  FMUL.FTZ R50, R237, R43 ;  /* 0x0000002bed327220 */ /* 0x000fe20000410000 */
[----:B------:R-:W-:Y:S01]  /*3bd0*/  FMUL.FTZ R48, R30, R48 ;  /* 0x000000301e307220 */ /* 0x000fe20000410000 */
[----:B------:R-:W-:Y:S01]  /*3be0*/  FMUL.FTZ R51, R31, R51 ;  /* 0x000000331f337220 */ /* 0x000fe20000410000 */
[----:B-1----:R-:W-:Y:S01]  /*3bf0*/  FMUL.FTZ R214, R232, R40 ;  /* 0x00000028e8d67220 */ /* 0x002fe20000410000 */
[----:B------:R-:W-:Y:S01]  /*3c00*/  FFMA.FTZ R55, -R234, R234, 1 ;  /* 0x3f800000ea377423 */ /* 0x000fe200000101ea */
[----:B------:R1:W-:Y:S01]  /*3c10*/  MUFU.EX2 R40, R119 ;  /* 0x0000007700287308 */ /* 0x0003e20000000800 */
[----:B------:R-:W-:Y:S01]  /*3c20*/  FFMA.FTZ R43, -R196, R196, 1 ;  /* 0x3f800000c42b7423 */ /* 0x000fe200000101c4 */
[----:B------:R-:W-:Y:S01]  /*3c30*/  FFMA.FTZ R54, -R198, R198, 1 ;  /* 0x3f800000c6367423 */ /* 0x000fe200000101c6 */
[----:B------:R-:W-:Y:S01]  /*3c40*/  FMUL.FTZ R216, R41, R216 ;  /* 0x000000d829d87220 */ /* 0x000fe20000410000 */
[----:B------:R-:W-:Y:S04]  /*3c50*/  SHFL.IDX PT, R224, R45, R108, 0x1f ;  /* 0x00001f6c2de07589 */ /* 0x000fe800000e0000 */
[----:B------:R-:W-:Y:S01]  /*3c60*/  SHFL.IDX PT, R223, R45, R110, 0x1f ;  /* 0x00001f6e2ddf7589 */ /* 0x000fe200000e0000 */
[----:B-1----:R-:W-:Y:S01]  /*3c70*/  FMUL.FTZ R119, R42, R44 ;  /* 0x0000002c2a777220 */ /* 0x002fe20000410000 */
[----:B------:R-:W-:Y:S01]  /*3c80*/  FFMA.FTZ R42, -R197, R197, 1 ;  /* 0x3f800000c52a7423 */ /* 0x000fe200000101c5 */
[----:B------:R1:W-:Y:S01]  /*3c90*/  MUFU.EX2 R41, R118 ;  /* 0x0000007600297308 */ /* 0x0003e20000000800 */
[----:B------:R-:W-:Y:S01]  /*3ca0*/  FMUL.FTZ R51, R43, R51 ;  /* 0x000000332b337220 */ /* 0x000fe20000410000 */
[----:B------:R-:W-:Y:S01]  /*3cb0*/  FMUL.FTZ R55, R55, R46 ;  /* 0x0000002e37377220 */ /* 0x000fe20000410000 */
[----:B------:R-:W-:Y:S01]  /*3cc0*/  FMUL.FTZ R54, R54, R48 ;  /* 0x0000003036367220 */ /* 0x000fe20000410000 */
[----:B------:R-:W2:Y:S04]  /*3cd0*/  SHFL.IDX PT, R46, R45, R10, 0x1f ;  /* 0x00001f0a2d2e7589 */ /* 0x000ea800000e0000 */
[----:B------:R4:W-:Y:S01]  /*3ce0*/  MUFU.EX2 R43, R116 ;  /* 0x00000074002b7308 */ /* 0x0009e20000000800 */
[----:B-1----:R-:W-:Y:S01]  /*3cf0*/  FMUL.FTZ R118, R42, R47 ;  /* 0x0000002f2a767220 */ /* 0x002fe20000410000 */
[----:B------:R-:W1:Y:S04]  /*3d00*/  SHFL.IDX PT, R48, R45, R109, 0x1f ;  /* 0x00001f6d2d307589 */ /* 0x000e6800000e0000 */
[----:B------:R-:W3:Y:S02]  /*3d10*/  SHFL.IDX PT, R47, R45, R106, 0x1f ;  /* 0x00001f6a2d2f7589 */ /* 0x000ee400000e0000 */
[----:B------:R2:W-:Y:S02]  /*3d20*/  MUFU.EX2 R42, R117 ;  /* 0x00000075002a7308 */ /* 0x0005e40000000800 */
[----:B----4-:R-:W-:Y:S04]  /*3d30*/  SHFL.IDX PT, R116, R45, R111, 0x1f ;  /* 0x00001f6f2d747589 */ /* 0x010fe800000e0000 */
[----:B------:R-:W-:Y:S02]  /*3d40*/  SHFL.IDX PT, R220, R45, R114, 0x1f ;  /* 0x00001f722ddc7589 */ /* 0x000fe400000e0000 */
[----:B------:R4:W-:Y:S02]  /*3d50*/  MUFU.EX2 R44, R115 ;  /* 0x00000073002c7308 */ /* 0x0009e40000000800 */
[----:B--2---:R2:W3:Y:S01]  /*3d60*/  SHFL.IDX PT, R117, R45, R112, 0x1f ;  /* 0x00001f702d757589 */ /* 0x0044e200000e0000 */
[----:B------:R-:W-:Y:S01]  /*3d70*/  FMUL.FTZ R222, R36, R222 ;  /* 0x000000de24de7220 */ /* 0x000fe20000410000 */
[----:B------:R-:W-:Y:S01]  /*3d80*/  FFMA.FTZ R53, -R195, R195, 1 ;  /* 0x3f800000c3357423 */ /* 0x000fe200000101c3 */
[----:B------:R-:W-:Y:S01]  /*3d90*/  FMUL.FTZ R52, R17, R52 ;  /* 0x0000003411347220 */ /* 0x000fe20000410000 */
[----:B------:R-:W3:Y:S02]  /*3da0*/  LDL.LU R11, [R1+0xb0] ;  /* 0x0000b000010b7983 */ /* 0x000ee40000300800 */
[----:B------:R-:W3:Y:S01]  /*3db0*/  MUFU.EX2 R93, R93 ;  /* 0x0000005d005d7308 */ /* 0x000ee20000000800 */
[----:B----4-:R-:W-:Y:S01]  /*3dc0*/  FMUL.FTZ R115, R13, R219 ;  /* 0x000000db0d737220 */ /* 0x010fe20000410000 */
[----:B------:R-:W-:Y:S01]  /*3dd0*/  FFMA.FTZ R219, -R192, R192, 1 ;  /* 0x3f800000c0db7423 */ /* 0x000fe200000101c0 */
[----:B------:R-:W-:Y:S01]  /*3de0*/  FADD.FTZ R56, R56, -R46 ;  /* 0x8000002e38387221 */ /* 0x000fe20000010000 */
[----:B--2---:R-:W-:Y:S01]  /*3df0*/  FFMA.FTZ R45, -R194, R194, 1 ;  /* 0x3f800000c22d7423 */ /* 0x004fe200000101c2 */
[----:B-1----:R-:W-:Y:S01]  /*3e00*/  FADD.FTZ R60, R60, -R48 ;  /* 0x800000303c3c7221 */ /* 0x002fe20000010000 */
[----:B---3--:R-:W-:Y:S01]  /*3e10*/  FADD.FTZ R57, R57, -R47 ;  /* 0x8000002f39397221 */ /* 0x008fe20000010000 */
[----:B------:R1:W5:Y:S01]  /*3e20*/  LDL.LU R199, [R1+0xac] ;  /* 0x0000ac0001c77983 */ /* 0x0003620000300800 */
[----:B------:R-:W-:-:S02]  /*3e30*/  FMUL.FTZ R115, R45, R115 ;  /* 0x000000732d737220 */ /* 0x000fc40000410000 */
[----:B------:R2:W3:Y:S01]  /*3e40*/  MUFU.EX2 R45, R27 ;  /* 0x0000001b002d7308 */ /* 0x0004e20000000800 */
[----:B------:R-:W-:Y:S01]  /*3e50*/  FADD.FTZ R64, R64, -R117 ;  /* 0x8000007540407221 */ /* 0x000fe20000010000 */
[----:B--2---:R-:W-:Y:S01]  /*3e60*/  FMUL.FTZ R27, R219, R222 ;  /* 0x000000dedb1b7220 */ /* 0x004fe20000410000 */
[----:B------:R-:W-:Y:S01]  /*3e70*/  FADD.FTZ R48, R62, -R48 ;  /* 0x800000303e307221 */ /* 0x000fe20000010000 */
[----:B------:R2:W4:Y:S01]  /*3e80*/  LDS R219, [R14+0x400] ;  /* 0x000400000edb7984 */ /* 0x0005220000000800 */
[----:B------:R-:W-:Y:S01]  /*3e90*/  FMUL.FTZ R64, R15, R64 ;  /* 0x000000400f407220 */ /* 0x000fe20000410000 */
[----:B------:R-:W-:Y:S01]  /*3ea0*/  FADD.FTZ R58, R58, -R46 ;  /* 0x8000002e3a3a7221 */ /* 0x000fe20000010000 */
[----:B------:R-:W-:Y:S01]  /*3eb0*/  FMUL.FTZ R56, R34, R56 ;  /* 0x0000003822387220 */ /* 0x000fe20000410000 */
[----:B------:R1:W5:Y:S01]  /*3ec0*/  LDL.LU R198, [R1+0xa8] ;  /* 0x0000a80001c67983 */ /* 0x0003620000300800 */
[----:B------:R-:W-:Y:S01]  /*3ed0*/  FADD.FTZ R59, R59, -R47 ;  /* 0x8000002f3b3b7221 */ /* 0x000fe20000010000 */
[----:B------:R-:W-:Y:S01]  /*3ee0*/  FMUL.FTZ R53, R53, R52 ;  /* 0x0000003435357220 */ /* 0x000fe20000410000 */
[--C-:B------:R-:W-:Y:S01]  /*3ef0*/  FADD.FTZ R63, R63, -R224.reuse ;  /* 0x800000e03f3f7221 */ /* 0x100fe20000010000 */
[----:B--2---:R2:W-:Y:S01]  /*3f00*/  MUFU.EX2 R14, R24 ;  /* 0x00000018000e7308 */ /* 0x0045e20000000800 */
[----:B------:R-:W-:Y:S01]  /*3f10*/  FADD.FTZ R62, R61, -R224 ;  /* 0x800000e03d3e7221 */ /* 0x000fe20000010000 */
[----:B------:R1:W5:Y:S01]  /*3f20*/  LDL.LU R197, [R1+0xa4] ;  /* 0x0000a40001c57983 */ /* 0x0003620000300800 */
[----:B------:R-:W-:Y:S01]  /*3f30*/  FADD.FTZ R67, R67, -R223 ;  /* 0x800000df43437221 */ /* 0x000fe20000010000 */
[----:B------:R-:W-:Y:S01]  /*3f40*/  FMUL.FTZ R221, R18, R221 ;  /* 0x000000dd12dd7220 */ /* 0x000fe20000410000 */
[----:B------:R-:W-:Y:S01]  /*3f50*/  FMUL.FTZ R226, R93, R226 ;  /* 0x000000e25de27220 */ /* 0x000fe20000410000 */
[----:B--2---:R-:W-:-:S02]  /*3f60*/  FFMA.FTZ R24, -R184, R184, 1 ;  /* 0x3f800000b8187423 */ /* 0x004fc400000101b8 */
[----:B------:R2:W-:Y:S01]  /*3f70*/  MUFU.EX2 R46, R26 ;  /* 0x0000001a002e7308 */ /* 0x0005e20000000800 */
[----:B------:R-:W-:Y:S01]  /*3f80*/  FADD.FTZ R61, R68, -R116 ;  /* 0x80000074443d7221 */ /* 0x000fe20000010000 */
[----:B------:R1:W5:Y:S01]  /*3f90*/  LDL.LU R196, [R1+0xa0] ;  /* 0x0000a00001c47983 */ /* 0x0003620000300800 */
[----:B------:R-:W-:Y:S01]  /*3fa0*/  FMUL.FTZ R64, R24, R64 ;  /* 0x0000004018407220 */ /* 0x000fe20000410000 */
[----:B------:R-:W-:Y:S01]  /*3fb0*/  FFMA.FTZ R68, -R191, R191, 1 ;  /* 0x3f800000bf447423 */ /* 0x000fe200000101bf */
[----:B------:R-:W-:Y:S01]  /*3fc0*/  FMUL.FTZ R57, R35, R57 ;  /* 0x0000003923397220 */ /* 0x000fe20000410000 */
[----:B------:R1:W5:Y:S01]  /*3fd0*/  LDL.LU R195, [R1+0x9c] ;  /* 0x00009c0001c37983 */ /* 0x0003620000300800 */
[----:B------:R-:W-:Y:S01]  /*3fe0*/  FFMA.FTZ R52, -R193, R193, 1 ;  /* 0x3f800000c1347423 */ /* 0x000fe200000101c1 */
[----:B------:R1:W3:Y:S01]  /*3ff0*/  MUFU.EX2 R47, R25 ;  /* 0x00000019002f7308 */ /* 0x0002e20000000800 */
[----:B--2---:R-:W-:Y:S01]  /*4000*/  FADD.FTZ R26, R65, -R223 ;  /* 0x800000df411a7221 */ /* 0x004fe20000010000 */
[----:B------:R-:W-:Y:S01]  /*4010*/  FFMA.FTZ R65, -R190, R190, 1 ;  /* 0x3f800000be417423 */ /* 0x000fe200000101be */
[----:B------:R2:W5:Y:S01]  /*4020*/  LDL.LU R194, [R1+0x98] ;  /* 0x0000980001c27983 */ /* 0x0005620000300800 */
[----:B------:R-:W-:Y:S01]  /*4030*/  FADD.FTZ R117, R66, -R117 ;  /* 0x8000007542757221 */ /* 0x000fe20000010000 */
[----:B------:R-:W-:-:S02]  /*4040*/  FMUL.FTZ R58, R21, R58 ;  /* 0x0000003a153a7220 */ /* 0x000fc40000410000 */
[----:B----4-:R-:W-:Y:S04]  /*4050*/  SHFL.IDX PT, R108, R219, R108, 0x1f ;  /* 0x00001f6cdb6c7589 */ /* 0x010fe800000e0000 */
[----:B------:R-:W-:Y:S04]  /*4060*/  SHFL.IDX PT, R106, R219, R106, 0x1f ;  /* 0x00001f6adb6a7589 */ /* 0x000fe800000e0000 */
[----:B------:R-:W-:Y:S04]  /*4070*/  SHFL.IDX PT, R111, R219, R111, 0x1f ;  /* 0x00001f6fdb6f7589 */ /* 0x000fe800000e0000 */
[----:B------:R-:W-:Y:S04]  /*4080*/  SHFL.IDX PT, R112, R219, R112, 0x1f ;  /* 0x00001f70db707589 */ /* 0x000fe800000e0000 */
[----:B------:R-:W-:Y:S01]  /*4090*/  SHFL.IDX PT, R109, R219, R109, 0x1f ;  /* 0x00001f6ddb6d7589 */ /* 0x000fe200000e0000 */
[----:B------:R-:W-:-:S03]  /*40a0*/  FMUL.FTZ R62, R20, R62 ;  /* 0x0000003e143e7220 */ /* 0x000fc60000410000 */
[----:B------:R-:W-:Y:S01]  /*40b0*/  SHFL.IDX PT, R110, R219, R110, 0x1f ;  /* 0x00001f6edb6e7589 */ /* 0x000fe200000e0000 */
[----:B------:R-:W-:Y:S01]  /*40c0*/  FMUL.FTZ R60, R19, R60 ;  /* 0x0000003c133c7220 */ /* 0x000fe20000410000 */
[----:B------:R-:W-:Y:S02]  /*40d0*/  FMUL.FTZ R59, R33, R59 ;  /* 0x0000003b213b7220 */ /* 0x000fe40000410000 */
[----:B------:R-:W-:Y:S01]  /*40e0*/  SHFL.IDX PT, R114, R219, R114, 0x1f ;  /* 0x00001f72db727589 */ /* 0x000fe200000e0000 */
[----:B------:R-:W-:Y:S01]  /*40f0*/  FMUL.FTZ R63, R37, R63 ;  /* 0x0000003f253f7220 */ /* 0x000fe20000410000 */
[----:B------:R-:W-:Y:S01]  /*4100*/  FMUL.FTZ R48, R12, R48 ;  /* 0x000000300c307220 */ /* 0x000fe20000410000 */
[----:B------:R-:W-:Y:S01]  /*4110*/  FMUL.FTZ R67, R40, R67 ;  /* 0x0000004328437220 */ /* 0x000fe20000410000 */
[----:B------:R-:W4:Y:S01]  /*4120*/  SHFL.IDX PT, R24, R219, R10, 0x1f ;  /* 0x00001f0adb187589 */ /* 0x000f2200000e0000 */
[----:B-1----:R-:W-:Y:S01]  /*4130*/  FFMA.FTZ R25, -R189, R189, 1 ;  /* 0x3f800000bd197423 */ /* 0x002fe200000101bd */
[----:B------:R-:W-:Y:S01]  /*4140*/  FMUL.FTZ R68, R68, R56 ;  /* 0x0000003844447220 */ /* 0x000fe20000410000 */
[----:B------:R-:W-:Y:S01]  /*4150*/  FMUL.FTZ R56, R65, R57 ;  /* 0x0000003941387220 */ /* 0x000fe20000410000 */
[----:B------:R2:W5:Y:S01]  /*4160*/  LDL.LU R193, [R1+0x94] ;  /* 0x0000940001c17983 */ /* 0x0005620000300800 */
[----:B------:R-:W-:Y:S01]  /*4170*/  FADD.FTZ R116, R70, -R116 ;  /* 0x8000007446747221 */ /* 0x000fe20000010000 */
[----:B------:R-:W-:Y:S01]  /*4180*/  FFMA.FTZ R57, -R185, R185, 1 ;  /* 0x3f800000b9397423 */ /* 0x000fe200000101b9 */
[----:B------:R-:W1:Y:S01]  /*4190*/  MUFU.EX2 R211, R211 ;  /* 0x000000d300d37308 */ /* 0x000e620000000800 */
[----:B------:R2:W5:Y:S01]  /*41a0*/  LDL.LU R192, [R1+0x90] ;  /* 0x0000900001c07983 */ /* 0x0005620000300800 */
[--C-:B------:R-:W-:Y:S01]  /*41b0*/  FADD.FTZ R66, R69, -R220.reuse ;  /* 0x800000dc45427221 */ /* 0x100fe20000010000 */
[----:B------:R-:W-:Y:S01]  /*41c0*/  FMUL.FTZ R25, R25, R58 ;  /* 0x0000003a19197220 */ /* 0x000fe20000410000 */
[----:B------:R-:W-:Y:S01]  /*41d0*/  FFMA.FTZ R70, -R187, R187, 1 ;  /* 0x3f800000bb467423 */ /* 0x000fe200000101bb */
[----:B------:R2:W5:Y:S01]  /*41e0*/  LDL.LU R191, [R1+0x8c] ;  /* 0x00008c0001bf7983 */ /* 0x0005620000300800 */
[----:B------:R-:W-:Y:S01]  /*41f0*/  FFMA.FTZ R65, -R182, R182, 1 ;  /* 0x3f800000b6417423 */ /* 0x000fe200000101b6 */
[----:B------:R-:W-:Y:S01]  /*4200*/  FMUL.FTZ R117, R38, R117 ;  /* 0x0000007526757220 */ /* 0x000fe20000410000 */
[----:B------:R-:W-:Y:S01]  /*4210*/  FADD.FTZ R220, R71, -R220 ;  /* 0x800000dc47dc7221 */ /* 0x000fe20000010000 */
[----:B------:R2:W5:Y:S01]  /*4220*/  LDL.LU R190, [R1+0x88] ;  /* 0x0000880001be7983 */ /* 0x0005620000300800 */
[----:B------:R-:W-:Y:S01]  /*4230*/  FFMA.FTZ R69, -R188, R188, 1 ;  /* 0x3f800000bc457423 */ /* 0x000fe200000101bc */
[----:B------:R-:W-:Y:S01]  /*4240*/  FFMA.FTZ R58, -R183, R183, 1 ;  /* 0x3f800000b73a7423 */ /* 0x000fe200000101b7 */
[----:B------:R-:W-:Y:S01]  /*4250*/  FFMA.FTZ R71, -R186, R186, 1 ;  /* 0x3f800000ba477423 */ /* 0x000fe200000101ba */
[----:B------:R2:W5:Y:S01]  /*4260*/  LDL.LU R189, [R1+0x84] ;  /* 0x0000840001bd7983 */ /* 0x0005620000300800 */
[----:B------:R-:W-:Y:S01]  /*4270*/  FMUL.FTZ R57, R57, R62 ;  /* 0x0000003e39397220 */ /* 0x000fe20000410000 */
[----:B------:R-:W-:Y:S01]  /*4280*/  FMUL.FTZ R70, R70, R60 ;  /* 0x0000003c46467220 */ /* 0x000fe20000410000 */
[----:B------:R-:W2:Y:S01]  /*4290*/  MUFU.EX2 R205, R205 ;  /* 0x000000cd00cd7308 */ /* 0x000ea20000000800 */
[----:B------:R1:W5:Y:S01]  /*42a0*/  LDL.LU R188, [R1+0x80] ;  /* 0x0000800001bc7983 */ /* 0x0003620000300800 */
[----:B------:R-:W-:Y:S01]  /*42b0*/  FMUL.FTZ R65, R65, R117 ;  /* 0x0000007541417220 */ /* 0x000fe20000410000 */
[----:B------:R-:W-:Y:S01]  /*42c0*/  FFMA.FTZ R62, -R179, R179, 1 ;  /* 0x3f800000b33e7423 */ /* 0x000fe200000101b3 */
[----:B------:R-:W-:Y:S01]  /*42d0*/  FMUL.FTZ R61, R41, R61 ;  /* 0x0000003d293d7220 */ /* 0x000fe20000410000 */
[----:B------:R1:W5:Y:S01]  /*42e0*/  LDL.LU R187, [R1+0x7c] ;  /* 0x00007c0001bb7983 */ /* 0x0003620000300800 */
[----:B------:R-:W-:Y:S01]  /*42f0*/  FMUL.FTZ R69, R69, R59 ;  /* 0x0000003b45457220 */ /* 0x000fe20000410000 */
[----:B------:R-:W-:Y:S01]  /*4300*/  FMUL.FTZ R58, R58, R63 ;  /* 0x0000003f3a3a7220 */ /* 0x000fe20000410000 */
[----:B------:R-:W-:Y:S01]  /*4310*/  FFMA.FTZ R60, -R178, R178, 1 ;  /* 0x3f800000b23c7423 */ /* 0x000fe200000101b2 */
[----:B------:R1:W5:Y:S01]  /*4320*/  LDL.LU R186, [R1+0x78] ;  /* 0x0000780001ba7983 */ /* 0x0003620000300800 */
[----:B------:R-:W-:Y:S01]  /*4330*/  FMUL.FTZ R117, R43, R66 ;  /* 0x000000422b757220 */ /* 0x000fe20000410000 */
[----:B------:R-:W-:Y:S01]  /*4340*/  FMUL.FTZ R71, R71, R48 ;  /* 0x0000003047477220 */ /* 0x000fe20000410000 */
[----:B------:R-:W-:Y:S01]  /*4350*/  FFMA.FTZ R59, -R181, R181, 1 ;  /* 0x3f800000b53b7423 */ /* 0x000fe200000101b5 */
[----:B------:R1:W5:Y:S01]  /*4360*/  LDL.LU R185, [R1+0x74] ;  /* 0x0000740001b97983 */ /* 0x0003620000300800 */
[----:B------:R-:W-:Y:S01]  /*4370*/  FMUL.FTZ R26, R39, R26 ;  /* 0x0000001a271a7220 */ /* 0x000fe20000410000 */
[----:B------:R-:W-:Y:S01]  /*4380*/  FFMA.FTZ R63, -R176, R176, 1 ;  /* 0x3f800000b03f7423 */ /* 0x000fe200000101b0 */
[----:B------:R-:W-:Y:S01]  /*4390*/  FMUL.FTZ R220, R44, R220 ;  /* 0x000000dc2cdc7220 */ /* 0x000fe20000410000 */
[----:B------:R1:W5:Y:S01]  /*43a0*/  LDL.LU R184, [R1+0x70] ;  /* 0x0000700001b87983 */ /* 0x0003620000300800 */
[----:B------:R-:W-:Y:S01]  /*43b0*/  FFMA.FTZ R48, -R180, R180, 1 ;  /* 0x3f800000b4307423 */ /* 0x000fe200000101b4 */
[----:B----4-:R-:W-:Y:S01]  /*43c0*/  FADD.FTZ R72, R72, -R24 ;  /* 0x8000001848487221 */ /* 0x010fe20000010000 */
[----:B------:R-:W-:Y:S01]  /*43d0*/  FMUL.FTZ R66, R62, R61 ;  /* 0x0000003d3e427220 */ /* 0x000fe20000410000 */
[----:B------:R4:W5:Y:S01]  /*43e0*/  LDL.LU R183, [R1+0x6c] ;  /* 0x00006c0001b77983 */ /* 0x0009620000300800 */
[----:B------:R-:W-:Y:S01]  /*43f0*/  FMUL.FTZ R61, R60, R117 ;  /* 0x000000753c3d7220 */ /* 0x000fe20000410000 */
[----:B------:R-:W-:Y:S01]  /*4400*/  FMUL.FTZ R59, R59, R26 ;  /* 0x0000001a3b3b7220 */ /* 0x000fe20000410000 */
[----:B------:R-:W4:Y:S01]  /*4410*/  MUFU.EX2 R207, R207 ;  /* 0x000000cf00cf7308 */ /* 0x000f220000000800 */
[----:B------:R1:W5:Y:S01]  /*4420*/  LDL.LU R182, [R1+0x68] ;  /* 0x0000680001b67983 */ /* 0x0003620000300800 */
[----:B------:R-:W-:Y:S01]  /*4430*/  FMUL.FTZ R60, R63, R220 ;  /* 0x000000dc3f3c7220 */ /* 0x000fe20000410000 */
[----:B------:R-:W-:-:S05]  /*4440*/  FMUL.FTZ R26, R48, R67 ;  /* 0x00000043301a7220 */ /* 0x000fca0000410000 */
[----:B------:R-:W4:Y:S01]  /*4450*/  MUFU.EX2 R209, R209 ;  /* 0x000000d100d17308 */ /* 0x000f220000000800 */
[----:B------:R1:W5:Y:S01]  /*4460*/  LDL.LU R181, [R1+0x64] ;  /* 0x0000640001b57983 */ /* 0x0003620000300800 */
[----:B------:R-:W-:Y:S01]  /*4470*/  FFMA.FTZ R62, -R175, R175, 1 ;  /* 0x3f800000af3e7423 */ /* 0x000fe200000101af */
[----:B---3--:R-:W-:-:S05]  /*4480*/  FMUL.FTZ R63, R45, R72 ;  /* 0x000000482d3f7220 */ /* 0x008fca0000410000 */
[----:B------:R-:W-:Y:S01]  /*4490*/  MUFU.EX2 R210, R210 ;  /* 0x000000d200d27308 */ /* 0x000fe20000000800 */
[----:B------:R3:W5:Y:S01]  /*44a0*/  LDL.LU R180, [R1+0x60] ;  /* 0x0000600001b47983 */ /* 0x0007620000300800 */
[----:B------:R-:W-:-:S06]  /*44b0*/  FFMA.FTZ R67, -R177, R177, 1 ;  /* 0x3f800000b1437423 */ /* 0x000fcc00000101b1 */
[----:B------:R-:W-:Y:S01]  /*44c0*/  MUFU.EX2 R206, R206 ;  /* 0x000000ce00ce7308 */ /* 0x000fe20000000800 */
[----:B------:R3:W5:Y:S01]  /*44d0*/  LDL.LU R179, [R1+0x5c] ;  /* 0x00005c0001b37983 */ /* 0x0007620000300800 */
[--C-:B------:R-:W-:Y:S01]  /*44e0*/  FADD.FTZ R77, R77, -R108.reuse ;  /* 0x8000006c4d4d7221 */ /* 0x100fe20000010000 */
[----:B------:R-:W-:-:S05]  /*44f0*/  FADD.FTZ R79, R79, -R108 ;  /* 0x8000006c4f4f7221 */ /* 0x000fca0000010000 */
[----:B------:R-:W-:Y:S01]  /*4500*/  MUFU.EX2 R124, R124 ;  /* 0x0000007c007c7308 */ /* 0x000fe20000000800 */
[----:B------:R3:W5:Y:S01]  /*4510*/  LDL.LU R178, [R1+0x58] ;  /* 0x0000580001b27983 */ /* 0x0007620000300800 */
[----:B------:R-:W-:Y:S01]  /*4520*/  FMUL.FTZ R62, R62, R63 ;  /* 0x0000003f3e3e7220 */ /* 0x000fe20000410000 */
[----:B------:R-:W-:-:S05]  /*4530*/  FFMA.FTZ R108, -R174, R174, 1 ;  /* 0x3f800000ae6c7423 */ /* 0x000fca00000101ae */
[----:B------:R-:W-:Y:S01]  /*4540*/  MUFU.EX2 R123, R123 ;  /* 0x0000007b007b7308 */ /* 0x000fe20000000800 */
[----:B------:R3:W5:Y:S01]  /*4550*/  LDL.LU R177, [R1+0x54] ;  /* 0x0000540001b17983 */ /* 0x0007620000300800 */
[--C-:B------:R-:W-:Y:S01]  /*4560*/  FADD.FTZ R73, R73, -R106.reuse ;  /* 0x8000006a49497221 */ /* 0x100fe20000010000 */
[----:B------:R-:W-:-:S05]  /*4570*/  FADD.FTZ R75, R75, -R106 ;  /* 0x8000006a4b4b7221 */ /* 0x000fca0000010000 */
[----:B------:R-:W-:Y:S01]  /*4580*/  MUFU.EX2 R122, R122 ;  /* 0x0000007a007a7308 */ /* 0x000fe20000000800 */
[----:B------:R3:W5:Y:S01]  /*4590*/  LDL.LU R176, [R1+0x50] ;  /* 0x0000500001b07983 */ /* 0x0007620000300800 */
[----:B------:R-:W-:Y:S01]  /*45a0*/  FFMA.FTZ R63, -R173, R173, 1 ;  /* 0x3f800000ad3f7423 */ /* 0x000fe200000101ad */
[----:B------:R-:W-:-:S05]  /*45b0*/  FADD.FTZ R84, R84, -R111 ;  /* 0x8000006f54547221 */ /* 0x000fca0000010000 */
[----:B------:R-:W-:Y:S01]  /*45c0*/  MUFU.EX2 R121, R121 ;  /* 0x0000007900797308 */ /* 0x000fe20000000800 */
[----:B------:R3:W5:Y:S01]  /*45d0*/  LDL.LU R175, [R1+0x4c] ;  /* 0x00004c0001af7983 */ /* 0x0007620000300800 */
[----:B------:R-:W-:Y:S01]  /*45e0*/  FADD.FTZ R86, R86, -R111 ;  /* 0x8000006f56567221 */ /* 0x000fe20000010000 */
[----:B------:R-:W-:Y:S01]  /*45f0*/  FFMA.FTZ R106, -R172, R172, 1 ;  /* 0x3f800000ac6a7423 */ /* 0x000fe200000101ac */
        /* <DEDUP_REMOVED lines=11> */
[--C-:B------:R-:W-:Y:S01]  /*46b0*/  FADD.FTZ R81, R81, -R110.reuse ;  /* 0x8000006e51517221 */ /* 0x100fe20000010000 */
[----:B------:R-:W-:Y:S01]  /*46c0*/  FADD.FTZ R83, R83, -R110 ;  /* 0x8000006e53537221 */ /* 0x000fe20000010000 */
[----:B------:R3:W5:Y:S01]  /*46d0*/  LDL.LU R171, [R1+0x3c] ;  /* 0x00003c0001ab7983 */ /* 0x0007620000300800 */
[----:B------:R-:W-:Y:S01]  /*46e0*/  FFMA.FTZ R109, -R169, R169, 1 ;  /* 0x3f800000a96d7423 */ /* 0x000fe200000101a9 */
[----:B------:R-:W-:Y:S01]  /*46f0*/  FFMA.FTZ R110, -R168, R168, 1 ;  /* 0x3f800000a86e7423 */ /* 0x000fe200000101a8 */
[----:B------:R-:W4:Y:S01]  /*4700*/  MUFU.EX2 R208, R208 ;  /* 0x000000d000d07308 */ /* 0x000f220000000800 */
[----:B------:R3:W5:Y:S01]  /*4710*/  LDL.LU R170, [R1+0x38] ;  /* 0x0000380001aa7983 */ /* 0x0007620000300800 */
[----:B------:R-:W-:Y:S01]  /*4720*/  FFMA.FTZ R117, -R9, R9, 1 ;  /* 0x3f80000009757423 */ /* 0x000fe20000010109 */
[--C-:B------:R-:W-:Y:S01]  /*4730*/  FADD.FTZ R85, R85, -R114.reuse ;  /* 0x8000007255557221 */ /* 0x100fe20000010000 */
[----:B------:R-:W-:Y:S01]  /*4740*/  FMUL.FTZ R131, R131, R226 ;  /* 0x000000e283837220 */ /* 0x000fe20000410000 */
[----:B------:R3:W5:Y:S01]  /*4750*/  LDL.LU R169, [R1+0x34] ;  /* 0x0000340001a97983 */ /* 0x0007620000300800 */
[----:B------:R-:W-:-:S02]  /*4760*/  FADD.FTZ R87, R87, -R114 ;  /* 0x8000007257577221 */ /* 0x000fc40000010000 */
[----:B------:R2:W4:Y:S01]  /*4770*/  MUFU.EX2 R48, R212 ;  /* 0x000000d400307308 */ /* 0x0005220000000800 */
[----:B------:R3:W5:Y:S01]  /*4780*/  LDL.LU R168, [R1+0x30] ;  /* 0x0000300001a87983 */ /* 0x0007620000300800 */
[----:B------:R-:W-:Y:S01]  /*4790*/  FMUL.FTZ R67, R67, R116 ;  /* 0x0000007443437220 */ /* 0x000fe20000410000 */
[----:B------:R-:W-:Y:S02]  /*47a0*/  FFMA.FTZ R114, -R6, R6, 1 ;  /* 0x3f80000006727423 */ /* 0x000fe40000010106 */
[----:B------:R3:W5:Y:S01]  /*47b0*/  LDL.LU R9, [R1+0x2c] ;  /* 0x00002c0001097983 */ /* 0x0007620000300800 */
[----:B------:R-:W-:Y:S01]  /*47c0*/  FFMA.FTZ R116, -R5, R5, 1 ;  /* 0x3f80000005747423 */ /* 0x000fe20000010105 */
[----:B--2---:R-:W-:Y:S02]  /*47d0*/  FFMA.FTZ R212, -R7, R7, 1 ;  /* 0x3f80000007d47423 */ /* 0x004fe40000010107 */
[----:B------:R3:W5:Y:S01]  /*47e0*/  LDL.LU R7, [R1+0x28] ;  /* 0x0000280001077983 */ /* 0x0007620000300800 */
[----:B------:R-:W-:Y:S01]  /*47f0*/  FFMA.FTZ R219, -R3, R3, 1 ;  /* 0x3f80000003db7423 */ /* 0x000fe20000010103 */
[----:B------:R-:W-:-:S02]  /*4800*/  FFMA.FTZ R220, -R0, R0, 1 ;  /* 0x3f80000000dc7423 */ /* 0x000fc40000010100 */
[----:B------:R3:W5:Y:S01]  /*4810*/  LDL.LU R6, [R1+0x24] ;  /* 0x0000240001067983 */ /* 0x0007620000300800 */
[----:B------:R-:W-:-:S03]  /*4820*/  FMUL.FTZ R52, R52, R221 ;  /* 0x000000dd34347220 */ /* 0x000fc60000410000 */
[----:B------:R3:W5:Y:S04]  /*4830*/  LDL.LU R5, [R1+0x20] ;  /* 0x0000200001057983 */ /* 0x0007680000300800 */
[----:B------:R3:W5:Y:S04]  /*4840*/  LDL.LU R3, [R1+0x1c] ;  /* 0x00001c0001037983 */ /* 0x0007680000300800 */
[----:B------:R3:W5:Y:S04]  /*4850*/  LDL.LU R0, [R1+0x18] ;  /* 0x0000180001007983 */ /* 0x0007680000300800 */
[----:B------:R-:W2:Y:S01]  /*4860*/  LDL R221, [R1+0x4] ;  /* 0x0000040001dd7983 */ /* 0x000ea20000100800 */
[----:B------:R-:W-:Y:S01]  /*4870*/  FADD.FTZ R24, R74, -R24 ;  /* 0x800000184a187221 */ /* 0x000fe20000010000 */
[----:B------:R-:W-:-:S03]  /*4880*/  FMUL.FTZ R73, R47, R73 ;  /* 0x000000492f497220 */ /* 0x000fc60000410000 */
[----:B------:R-:W-:Y:S01]  /*4890*/  FMUL.FTZ R24, R46, R24 ;  /* 0x000000182e187220 */ /* 0x000fe20000410000 */
[----:B------:R-:W-:Y:S01]  /*48a0*/  FMUL.FTZ R108, R108, R73 ;  /* 0x000000496c6c7220 */ /* 0x000fe20000410000 */
[----:B-1----:R-:W-:Y:S02]  /*48b0*/  FMUL.FTZ R73, R211, R82 ;  /* 0x00000052d3497220 */ /* 0x002fe40000410000 */
[----:B------:R-:W-:Y:S01]  /*48c0*/  FMUL.FTZ R63, R63, R24 ;  /* 0x000000183f3f7220 */ /* 0x000fe20000410000 */
[----:B------:R-:W-:Y:S01]  /*48d0*/  FFMA.FTZ R24, -R217, R217, 1 ;  /* 0x3f800000d9187423 */ /* 0x000fe200000101d9 */
[----:B------:R-:W-:Y:S01]  /*48e0*/  FMUL.FTZ R217, R205, R86 ;  /* 0x00000056cdd97220 */ /* 0x000fe20000410000 */
[----:B------:R-:W-:Y:S01]  /*48f0*/  F2FP.F16.F32.PACK_AB R69, R69, R25 ;  /* 0x000000194545723e */ /* 0x000fe200000000ff */
[----:B----4-:R-:W-:Y:S01]  /*4900*/  FMUL.FTZ R84, R207, R84 ;  /* 0x00000054cf547220 */ /* 0x010fe20000410000 */
[----:B------:R-:W-:Y:S01]  /*4910*/  FMUL.FTZ R85, R209, R85 ;  /* 0x00000055d1557220 */ /* 0x000fe20000410000 */
        /* <DEDUP_REMOVED lines=14> */
[----:B------:R-:W-:Y:S01]  /*4a00*/  F2FP.F16.F32.PACK_AB R73, R51, R49 ;  /* 0x000000313349723e */ /* 0x000fe200000000ff */
[----:B------:R-:W-:Y:S01]  /*4a10*/  FMUL.FTZ R106, R106, R75 ;  /* 0x0000004b6a6a7220 */ /* 0x000fe20000410000 */
[----:B------:R-:W-:Y:S01]  /*4a20*/  FMUL.FTZ R117, R117, R80 ;  /* 0x0000005075757220 */ /* 0x000fe20000410000 */
[----:B------:R-:W-:Y:S01]  /*4a30*/  FMUL.FTZ R212, R212, R81 ;  /* 0x00000051d4d47220 */ /* 0x000fe20000410000 */
[----:B------:R-:W-:Y:S01]  /*4a40*/  FMUL.FTZ R116, R116, R83 ;  /* 0x0000005374747220 */ /* 0x000fe20000410000 */
[----:B------:R-:W-:Y:S01]  /*4a50*/  F2FP.F16.F32.PACK_AB R84, R134, R129 ;  /* 0x000000818654723e */ /* 0x000fe200000000ff */
[----:B------:R-:W-:Y:S01]  /*4a60*/  FMUL.FTZ R111, R111, R76 ;  /* 0x0000004c6f6f7220 */ /* 0x000fe20000410000 */
[----:B------:R-:W-:Y:S01]  /*4a70*/  F2FP.F16.F32.PACK_AB R85, R202, R132 ;  /* 0x00000084ca55723e */ /* 0x000fe200000000ff */
[----:B------:R-:W-:Y:S01]  /*4a80*/  FMUL.FTZ R109, R109, R78 ;  /* 0x0000004e6d6d7220 */ /* 0x000fe20000410000 */
[----:B------:R-:W-:Y:S01]  /*4a90*/  F2FP.F16.F32.PACK_AB R86, R203, R204 ;  /* 0x000000cccb56723e */ /* 0x000fe200000000ff */
[----:B------:R-:W-:Y:S01]  /*4aa0*/  FMUL.FTZ R112, R112, R77 ;  /* 0x0000004d70707220 */ /* 0x000fe20000410000 */
[----:B------:R-:W-:Y:S01]  /*4ab0*/  F2FP.F16.F32.PACK_AB R87, R200, R201 ;  /* 0x000000c9c857723e */ /* 0x000fe200000000ff */
[----:B------:R-:W-:Y:S01]  /*4ac0*/  FMUL.FTZ R110, R110, R79 ;  /* 0x0000004f6e6e7220 */ /* 0x000fe20000410000 */
        /* <DEDUP_REMOVED lines=29> */
[----:B------:R-:W-:Y:S01]  /*4ca0*/  UMOV UR11, 0x40000040 ;  /* 0x40000040000b7882 */ /* 0x000fe20000000000 */
[----:B------:R-:W-:Y:S01]  /*4cb0*/  UIADD3 UR4, UR10, 0x80, URZ ;  /* 0x000000800a047890 */ /* 0x000fe2000fffe03f */
[----:B------:R-:W-:-:S06]  /*4cc0*/  UMOV UR7, 0x40000040 ;  /* 0x4000004000077882 */ /* 0x000fcc0000000000 */
[----:B------:R-:W-:Y:S01]  /*4cd0*/  UMOV UR6, UR4 ;  /* 0x0000000400067c82 */ /* 0x000fe20008000000 */
[----:B------:R-:W-:Y:S01]  /*4ce0*/  F2FP.F16.F32.PACK_AB R88, R23, R88 ;  /* 0x000000581758723e */ /* 0x000fe200000000ff */
[----:B------:R-:W-:Y:S01]  /*4cf0*/  UIADD3 UR4, UR10, 0x100, URZ ;  /* 0x000001000a047890 */ /* 0x000fe2000fffe03f */
[----:B--2---:R-:W-:-:S05]  /*4d00*/  LEA R25, R4, R221, 0xe ;  /* 0x000000dd04197211 */ /* 0x004fca00078e70ff */
        /* <DEDUP_REMOVED lines=20> */
[----:B------:R-:W-:Y:S02]  /*4e50*/  F2FP.F16.F32.PACK_AB R90, R99, R98 ;  /* 0x00000062635a723e */ /* 0x000fe400000000ff */
[----:B------:R-:W-:Y:S01]  /*4e60*/  F2FP.F16.F32.PACK_AB R91, R28, R16 ;  /* 0x000000101c5b723e */ /* 0x000fe200000000ff */
[----:B------:R-:W-:Y:S01]  /*4e70*/  UMOV UR6, UR4 ;  /* 0x0000000400067c82 */ /* 0x000fe20008000000 */
[----:B------:R-:W-:Y:S01]  /*4e80*/  UMOV UR7, 0x40000040 ;  /* 0x4000004000077882 */ /* 0x000fe20000000000 */
[----:B------:R-:W-:Y:S01]  /*4e90*/  F2FP.F16.F32.PACK_AB R28, R32, R30 ;  /* 0x0000001e201c723e */ /* 0x000fe200000000ff */
[----:B------:R-:W-:Y:S02]  /*4ea0*/  WARPGROUP.DEPBAR.LE gsb0, 0x0 ;  /* 0x00008000000079c5 */ /* 0x000fe40000010000 */
[----:B------:R-:W-:-:S06]  /*4eb0*/  WARPGROUP.ARRIVE ;  /* 0x00000000000079c5 */ /* 0x000fcc0000000000 */
[----:B------:R-:W-:Y:S01]  /*4ec0*/  HGMMA.64x64x16.F32 R136, R88, gdesc[UR4].tnspB, R136, gsb0 ;  /* 0x40e0000458887df0 */ /* 0x000fe20008000888 */
[----:B------:R-:W-:Y:S01]  /*4ed0*/  F2FP.F16.F32.PACK_AB R29, R31, R29 ;  /* 0x0000001d1f1d723e */ /* 0x000fe200000000ff */
[----:B------:R-:W-:Y:S01]  /*4ee0*/  UIADD3 UR4, UR10, 0x180, URZ ;  /* 0x000001800a047890 */ /* 0x000fe2000fffe03f */
[----:B------:R-:W-:Y:S02]  /*4ef0*/  F2FP.F16.F32.PACK_AB R30, R13, R17 ;  /* 0x000000110d1e723e */ /* 0x000fe400000000ff */
[----:B------:R-:W-:Y:S01]  /*4f00*/  F2FP.F16.F32.PACK_AB R31, R36, R18 ;  /* 0x00000012241f723e */ /* 0x000fe200000000ff */
[----:B------:R-:W-:-:S03]  /*4f10*/  UMOV UR7, 0x40000040 ;  /* 0x4000004000077882 */ /* 0x000fc60000000000 */
        /* <DEDUP_REMOVED lines=38> */
[----:B-1----:R-:W-:Y:S02]  /*5180*/  F2FP.F16.F32.PACK_AB R49, R206, R211 ;  /* 0x000000d3ce31723e */ /* 0x002fe400000000ff */
[----:B------:R-:W-:Y:S02]  /*5190*/  F2FP.F16.F32.PACK_AB R50, R209, R207 ;  /* 0x000000cfd132723e */ /* 0x000fe400000000ff */
        /* <DEDUP_REMOVED lines=73> */
[----:B---3--:R-:W-:Y:S05]  /*5630*/  @!P0 BRA `(.L_x_124) ;  /* 0x0000000000048947 */ /* 0x008fea0003800000 */
[----:B------:R-:W-:Y:S01]  /*5640*/  BPT.TRAP 0x1 ;  /* 0x000000040000795c */ /* 0x000fe20000300000 */
.L_x_124:
[C---:B-----5:R-:W-:Y:S01]  /*5650*/  IMAD R0, R4.reuse, 0x400, R0 ;  /* 0x0000040004007824 */ /* 0x060fe200078e0200 */
[----:B------:R-:W-:Y:S01]  /*5660*/  LEA R13, R4, R2, 0x3 ;  /* 0x00000002040d7211 */ /* 0x000fe200078e18ff */
[----:B------:R-:W-:Y:S01]  /*5670*/  UMOV UR7, 0x40000040 ;  /* 0x4000004000077882 */ /* 0x000fe20000000000 */
[----:B------:R-:W1:Y:S02]  /*5680*/  S2R R12, SR_TID.X ;  /* 0x00000000000c7919 */ /* 0x000e640000002100 */
[----:B------:R-:W-:Y:S01]  /*5690*/  R2UR UR4, R0 ;  /* 0x00000000000472ca */ /* 0x000fe200000e0000 */
[----:B------:R-:W-:-:S05]  /*56a0*/  VIADD R0, R13, 0x30c40 ;  /* 0x00030c400d007836 */ /* 0x000fca0000000000 */
[----:B------:R-:W-:-:S04]  /*56b0*/  PRMT R0, RZ, 0x654, R0 ;  /* 0x00000654ff007816 */ /* 0x000fc80000000000 */
[----:B------:R2:W-:Y:S01]  /*56c0*/  SYNCS.ARRIVE.TRANS64.RED.A1T0 RZ, [R0+URZ], RZ ;  /* 0x000000ff00ff79a7 */ /* 0x0005e2000810043f */
[----:B------:R-:W-:Y:S02]  /*56d0*/  WARPGROUP.ARRIVE ;  /* 0x00000000000079c5 */ /* 0x000fe40000000000 */
[----:B------:R-:W-:-:S04]  /*56e0*/  UMOV UR6, UR4 ;  /* 0x0000000400067c82 */ /* 0x000fc80008000000 */
[----:B------:R-:W-:Y:S01]  /*56f0*/  HGMMA.64x64x16.F32 R168, R84, gdesc[UR4].tnspB, R168, gsb0 ;  /* 0x40e0000454a87df0 */ /* 0x000fe200080008a8 */
[----:B------:R-:W-:Y:S01]  /*5700*/  UIADD3 UR6, UR4, 0x80, URZ ;  /* 0x0000008004067890 */ /* 0x000fe2000fffe03f */
[----:B------:R-:W-:Y:S01]  /*5710*/  UMOV UR7, 0x40000040 ;  /* 0x4000004000077882 */ /* 0x000fe20000000000 */
[----:B-1----:R-:W-:-:S04]  /*5720*/  SHF.R.U32.HI R14, RZ, 0x7, R12 ;  /* 0x00000007ff0e7819 */ /* 0x002fc8000001160c */
[C---:B--2---:R-:W-:Y:S01]  /*5730*/  IADD3 R0, R14.reuse, 0xc, RZ ;  /* 0x0000000c0e007810 */ /* 0x044fe20007ffe0ff */
[----:B------:R-:W-:Y:S01]  /*5740*/  VIADD R12, R14, 0x9 ;  /* 0x000000090e0c7836 */ /* 0x000fe20000000000 */
        /* <DEDUP_REMOVED lines=53> */
.L_x_125:
[----:B-1----:R-:W2:Y:S01]  /*5aa0*/  LDL R12, [R1] ;  /* 0x00000000010c7983 */ /* 0x002ea20000100800 */
[----:B------:R-:W-:Y:S01]  /*5ab0*/  IADD3 R6, R6, 0x1, RZ ;  /* 0x0000000106067810 */ /* 0x000fe20007ffe0ff */
[----:B------:R-:W-:Y:S02]  /*5ac0*/  VIADD R0, R13, 0x30c20 ;  /* 0x00030c200d007836 */ /* 0x000fe40000000000 */
        /* <DEDUP_REMOVED lines=9> */
.L_x_115:
        /* <DEDUP_REMOVED lines=43> */
[----:B--2---:R-:W-:Y:S01]  /*5e10*/  IMAD.U32 R7, RZ, RZ, UR7 ;  /* 0x00000007ff077e24 */ /* 0x004fe2000f8e00ff */
[----:B------:R-:W-:Y:S01]  /*5e20*/  MOV R11, UR5 ;  /* 0x00000005000b7c02 */ /* 0x000fe20008000f00 */
[----:B------:R-:W-:Y:S01]  /*5e30*/  IMAD.U32 R10, RZ, RZ, UR4 ;  /* 0x00000004ff0a7e24 */ /* 0x000fe2000f8e00ff */
[----:B-1----:R-:W-:Y:S01]  /*5e40*/  MOV R13, RZ ;  /* 0x000000ff000d7202 */ /* 0x002fe20000000f00 */
[----:B------:R-:W-:-:S02]  /*5e50*/  IMAD.MOV.U32 R8, RZ, RZ, 0x70 ;  /* 0x00000070ff087424 */ /* 0x000fc400078e00ff */
[----:B---3--:R-:W-:-:S07]  /*5e60*/  IMAD.MOV.U32 R12, RZ, RZ, 0x1 ;  /* 0x00000001ff0c7424 */ /* 0x008fce00078e00ff */
[----:B------:R-:W-:-:S07]  /*5e70*/  LEPC R20, `(.L_x_127) ;  /* 0x000000001014794e */ /* 0x000fce0000000000 */
[----:B----4-:R-:W-:Y:S05]  /*5e80*/  CALL.ABS.NOINC R14 ;  /* 0x000000000e007343 */ /* 0x010fea0003c00000 */
.L_x_127:
[----:B------:R-:W-:-:S05]  /*5e90*/  VIADD R22, R2, 0x4000 ;  /* 0x0000400002167836 */ /* 0x000fca0000000000 */
[----:B------:R-:W-:-:S13]  /*5ea0*/  LOP3.LUT P0, RZ, R22, 0x3ff, RZ, 0xc0, !PT ;  /* 0x000003ff16ff7812 */ /* 0x000fda000780c0ff */
[----:B------:R-:W-:Y:S05]  /*5eb0*/  @!P0 BRA `(.L_x_128) ;  /* 0x0000000000408947 */ /* 0x000fea0003800000 */
[----:B------:R-:W-:Y:S01]  /*5ec0*/  MOV R0, 0x0 ;  /* 0x0000000000007802 */ /* 0x000fe20000000f00 */
[----:B------:R-:W-:Y:S01]  /*5ed0*/  ULDC.64 UR4, c[0x4][0x90] ;  /* 0x0100240000047ab9 */ /* 0x000fe20000000a00 */
[----:B------:R-:W-:Y:S01]  /*5ee0*/  ULDC.64 UR6, c[0x4][0x18] ;  /* 0x0100060000067ab9 */ /* 0x000fe20000000a00 */
[----:B------:R-:W-:Y:S01]  /*5ef0*/  IMAD.U32 R4, RZ, RZ, UR4 ;  /* 0x00000004ff047e24 */ /* 0x000fe2000f8e00ff */
[----:B------:R3:W4:Y:S01]  /*5f00*/  LDC.64 R14, c[0x4][R0] ;  /* 0x01000000000e7b82 */ /* 0x0007220000000a00 */
[----:B------:R-:W-:Y:S01]  /*5f10*/  MOV R5, UR5 ;  /* 0x0000000500057c02 */ /* 0x000fe20008000f00 */
[----:B------:R-:W-:Y:S01]  /*5f20*/  ULDC.64 UR4, c[0x4][0x98] ;  /* 0x0100260000047ab9 */ /* 0x000fe20000000a00 */
[----:B------:R-:W-:Y:S01]  /*5f30*/  MOV R10, UR6 ;  /* 0x00000006000a7c02 */ /* 0x000fe20008000f00 */
[----:B------:R-:W-:Y:S01]  /*5f40*/  IMAD.U32 R6, RZ, RZ, UR4 ;  /* 0x00000004ff067e24 */ /* 0x000fe2000f8e00ff */
[----:B------:R-:W-:Y:S01]  /*5f50*/  MOV R12, 0x1 ;  /* 0x00000001000c7802 */ /* 0x000fe20000000f00 */
[----:B--2---:R-:W-:-:S02]  /*5f60*/  IMAD.U32 R7, RZ, RZ, UR5 ;  /* 0x00000005ff077e24 */ /* 0x004fc4000f8e00ff */
[----:B------:R-:W-:Y:S02]  /*5f70*/  IMAD.U32 R11, RZ, RZ, UR7 ;  /* 0x00000007ff0b7e24 */ /* 0x000fe4000f8e00ff */
[----:B------:R-:W-:Y:S02]  /*5f80*/  IMAD.MOV.U32 R8, RZ, RZ, 0x70 ;  /* 0x00000070ff087424 */ /* 0x000fe400078e00ff */
[----:B-1-3--:R-:W-:-:S07]  /*5f90*/  IMAD.MOV.U32 R13, RZ, RZ, RZ ;  /* 0x000000ffff0d7224 */ /* 0x00afce00078e00ff */
[----:B------:R-:W-:-:S07]  /*5fa0*/  LEPC R20, `(.L_x_128) ;  /* 0x000000001014794e */ /* 0x000fce0000000000 */
[----:B----4-:R-:W-:Y:S05]  /*5fb0*/  CALL.ABS.NOINC R14 ;  /* 0x000000000e007343 */ /* 0x010fea0003c00000 */
.L_x_128:
        /* <DEDUP_REMOVED lines=9> */
[----:B------:R-:W-:Y:S01]  /*6050*/  IMAD.U32 R6, RZ, RZ, UR6 ;  /* 0x00000006ff067e24 */ /* 0x000fe2000f8e00ff */
[----:B------:R-:W-:Y:S01]  /*6060*/  MOV R10, UR4 ;  /* 0x00000004000a7c02 */ /* 0x000fe20008000f00 */
[----:B--2---:R-:W-:Y:S01]  /*6070*/  IMAD.U32 R7, RZ, RZ, UR7 ;  /* 0x00000007ff077e24 */ /* 0x004fe2000f8e00ff */
[----:B------:R-:W-:Y:S01]  /*6080*/  MOV R12, 0x1 ;  /* 0x00000001000c7802 */ /* 0x000fe20000000f00 */
[----:B------:R-:W-:-:S02]  /*6090*/  IMAD.U32 R11, RZ, RZ, UR5 ;  /* 0x00000005ff0b7e24 */ /* 0x000fc4000f8e00ff */
[----:B------:R-:W-:Y:S02]  /*60a0*/  IMAD.MOV.U32 R8, RZ, RZ, 0x70 ;  /* 0x00000070ff087424 */ /* 0x000fe400078e00ff */
[----:B-1-3--:R-:W-:-:S07]  /*60b0*/  IMAD.MOV.U32 R13, RZ, RZ, RZ ;  /* 0x000000ffff0d7224 */ /* 0x00afce00078e00ff */
[----:B------:R-:W-:-:S07]  /*60c0*/  LEPC R20, `(.L_x_129) ;  /* 0x000000001014794e */ /* 0x000fce0000000000 */
[----:B----4-:R-:W-:Y:S05]  /*60d0*/  CALL.ABS.NOINC R14 ;  /* 0x000000000e007343 */ /* 0x010fea0003c00000 */
.L_x_129:
        /* <DEDUP_REMOVED lines=18> */
.L_x_130:
[----:B------:R-:W2:Y:S01]  /*6200*/  S2R R0, SR_TID.X ;  /* 0x0000000000007919 */ /* 0x000ea20000002100 */
[----:B------:R-:W-:Y:S02]  /*6210*/  F2FP.F16.F32.PACK_AB R136, R137, R136 ;  /* 0x000000888988723e */ /* 0x000fe400000000ff */
[----:B------:R-:W-:Y:S01]  /*6220*/  F2FP.F16.F32.PACK_AB R137, R139, R138 ;  /* 0x0000008a8b89723e */ /* 0x000fe200000000ff */
[----:B------:R-:W3:Y:S01]  /*6230*/  S2R R3, SR_TID.X ;  /* 0x0000000000037919 */ /* 0x000ee20000002100 */
        /* <DEDUP_REMOVED lines=15> */
[----:B--2---:R-:W-:Y:S01]  /*6330*/  VIADD R7, R0, 0xffffff80 ;  /* 0xffffff8000077836 */ /* 0x004fe20000000000 */
[----:B------:R-:W-:Y:S02]  /*6340*/  F2FP.F16.F32.PACK_AB R8, R177, R176 ;  /* 0x000000b0b108723e */ /* 0x000fe400000000ff */
[----:B------:R-:W-:-:S02]  /*6350*/  F2FP.F16.F32.PACK_AB R10, R181, R180 ;  /* 0x000000b4b50a723e */ /* 0x000fc400000000ff */
[----:B------:R-:W-:Y:S02]  /*6360*/  SHF.R.S32.HI R4, RZ, 0x1f, R7 ;  /* 0x0000001fff047819 */ /* 0x000fe40000011407 */
[----:B---3--:R-:W-:Y:S02]  /*6370*/  IADD3 R3, R3, -0x80, RZ ;  /* 0xffffff8003037810 */ /* 0x008fe40007ffe0ff */
[----:B------:R-:W-:Y:S02]  /*6380*/  LEA.HI R0, R4, R7, RZ, 0x4 ;  /* 0x0000000704007211 */ /* 0x000fe400078f20ff */
[----:B------:R-:W-:Y:S02]  /*6390*/  SHF.R.S32.HI R6, RZ, 0x1f, R3 ;  /* 0x0000001fff067819 */ /* 0x000fe40000011403 */
[----:B------:R-:W-:Y:S02]  /*63a0*/  LOP3.LUT R0, R0, 0xfffffff0, RZ, 0xc0, !PT ;  /* 0xfffffff000007812 */ /* 0x000fe400078ec0ff */
[----:B------:R-:W-:-:S02]  /*63b0*/  LEA.HI R6, R6, R3, RZ, 0x4 ;  /* 0x0000000306067211 */ /* 0x000fc400078f20ff */
[----:B------:R-:W-:Y:S01]  /*63c0*/  LEA.HI R4, R4, R7, RZ, 0x5 ;  /* 0x0000000704047211 */ /* 0x000fe200078f28ff */
[----:B------:R-:W-:Y:S01]  /*63d0*/  IMAD.IADD R0, R7, 0x1, -R0 ;  /* 0x0000000107007824 */ /* 0x000fe200078e0a00 */
[----:B------:R-:W-:Y:S02]  /*63e0*/  SHF.R.S32.HI R9, RZ, 0x4, R6 ;  /* 0x00000004ff097819 */ /* 0x000fe40000011406 */
[----:B------:R-:W-:Y:S01]  /*63f0*/  SHF.R.S32.HI R22, RZ, 0x5, R4 ;  /* 0x00000005ff167819 */ /* 0x000fe20000011404 */
[----:B------:R-:W-:Y:S01]  /*6400*/  IMAD.MOV.U32 R4, RZ, RZ, 0x40 ;  /* 0x00000040ff047424 */ /* 0x000fe200078e00ff */
[----:B------:R-:W-:Y:S02]  /*6410*/  SHF.R.S32.HI R3, RZ, 0x1f, R0 ;  /* 0x0000001fff037819 */ /* 0x000fe40000011400 */
[----:B------:R-:W-:Y:S02]  /*6420*/  LEA.HI R6, R6, R9, RZ, 0x1 ;  /* 0x0000000906067211 */ /* 0x000fe400078f08ff */
[----:B------:R-:W-:-:S02]  /*6430*/  LEA.HI R3, R3, R0, RZ, 0x3 ;  /* 0x0000000003037211 */ /* 0x000fc400078f18ff */
[----:B------:R-:W-:Y:S02]  /*6440*/  LOP3.LUT R6, R6, 0xfffffffe, RZ, 0xc0, !PT ;  /* 0xfffffffe06067812 */ /* 0x000fe400078ec0ff */
[----:B------:R-:W-:Y:S02]  /*6450*/  LOP3.LUT R5, R3, 0xfffffff8, RZ, 0xc0, !PT ;  /* 0xfffffff803057812 */ /* 0x000fe400078ec0ff */
[----:B------:R-:W-:Y:S02]  /*6460*/  IADD3 R6, R9, -R6, RZ ;  /* 0x8000000609067210 */ /* 0x000fe40007ffe0ff */
[----:B------:R-:W-:Y:S01]  /*6470*/  SHF.L.U32 R3, R3, 0x6, RZ ;  /* 0x0000000603037819 */ /* 0x000fe200000006ff */
[----:B------:R-:W-:Y:S01]  /*6480*/  IMAD.IADD R5, R0, 0x1, -R5 ;  /* 0x0000000100057824 */ /* 0x000fe200078e0a05 */
[----:B------:R-:W-:Y:S01]  /*6490*/  F2FP.F16.F32.PACK_AB R9, R179, R178 ;  /* 0x000000b2b309723e */ /* 0x000fe200000000ff */
[----:B------:R-:W-:Y:S01]  /*64a0*/  IMAD.SHL.U32 R7, R6, 0x8, RZ ;  /* 0x0000000806077824 */ /* 0x000fe200078e00ff */
[----:B------:R-:W-:Y:S01]  /*64b0*/  LOP3.LUT R3, R3, 0x7ffffe00, RZ, 0xc0, !PT ;  /* 0x7ffffe0003037812 */ /* 0x000fe200078ec0ff */
[C---:B------:R-:W-:Y:S01]  /*64c0*/  IMAD.SHL.U32 R0, R5.reuse, 0x40, RZ ;  /* 0x0000004005007824 */ /* 0x040fe200078e00ff */
[----:B------:R-:W-:-:S02]  /*64d0*/  R2P PR, R5, 0x6 ;  /* 0x0000000605007804 */ /* 0x000fc40000000000 */
[----:B------:R-:W-:Y:S01]  /*64e0*/  F2FP.F16.F32.PACK_AB R5, R171, R170 ;  /* 0x000000aaab05723e */ /* 0x000fe200000000ff */
[----:B------:R-:W-:Y:S01]  /*64f0*/  IMAD R3, R22, 0x400, R3 ;  /* 0x0000040016037824 */ /* 0x000fe200078e0203 */
[----:B------:R-:W-:Y:S01]  /*6500*/  LOP3.LUT R0, R0, 0x1c0, RZ, 0xc0, !PT ;  /* 0x000001c000007812 */ /* 0x000fe200078ec0ff */
[----:B------:R-:W2:Y:S01]  /*6510*/  SHFL.IDX PT, R22, R22, RZ, 0x1f ;  /* 0x00001fff16167589 */ /* 0x000ea200000e0000 */
[----:B------:R-:W-:Y:S02]  /*6520*/  SEL R4, R4, 0xffffffc0, !P2 ;  /* 0xffffffc004047807 */ /* 0x000fe40005000000 */
[----:B------:R-:W-:Y:S02]  /*6530*/  LOP3.LUT R7, R0, 0x8, R7, 0xf8, !PT ;  /* 0x0000000800077812 */ /* 0x000fe400078ef807 */
[----:B------:R-:W-:Y:S02]  /*6540*/  SHF.R.U32.HI R0, RZ, 0x3, R0 ;  /* 0x00000003ff007819 */ /* 0x000fe40000011600 */
[----:B------:R-:W-:-:S02]  /*6550*/  F2FP.F16.F32.PACK_AB R6, R173, R172 ;  /* 0x000000acad06723e */ /* 0x000fc400000000ff */
[----:B------:R-:W-:Y:S02]  /*6560*/  LOP3.LUT R0, R7, R0, RZ, 0x3c, !PT ;  /* 0x0000000007007212 */ /* 0x000fe400078e3cff */
[----:B------:R-:W-:Y:S02]  /*6570*/  F2FP.F16.F32.PACK_AB R7, R175, R174 ;  /* 0x000000aeaf07723e */ /* 0x000fe400000000ff */
[----:B------:R-:W-:Y:S01]  /*6580*/  F2FP.F16.F32.PACK_AB R11, R183, R182 ;  /* 0x000000b6b70b723e */ /* 0x000fe200000000ff */
[----:B------:R-:W-:Y:S01]  /*6590*/  IMAD.IADD R3, R0, 0x1, R3 ;  /* 0x0000000100037824 */ /* 0x000fe200078e0203 */
[----:B------:R-:W-:Y:S02]  /*65a0*/  MOV R0, 0x20 ;  /* 0x0000002000007802 */ /* 0x000fe40000000f00 */
[----:B------:R-:W-:Y:S01]  /*65b0*/  F2FP.F16.F32.PACK_AB R12, R185, R184 ;  /* 0x000000b8b90c723e */ /* 0x000fe200000000ff */
[----:B------:R-:W-:Y:S01]  /*65c0*/  IMAD R3, R3, 0x2, R2 ;  /* 0x0000000203037824 */ /* 0x000fe200078e0202 */
[----:B------:R-:W-:-:S02]  /*65d0*/  SEL R0, R0, 0xffffffe0, !P1 ;  /* 0xffffffe000007807 */ /* 0x000fc40004800000 */
[----:B-1----:R-:W-:Y:S02]  /*65e0*/  F2FP.F16.F32.PACK_AB R13, R187, R186 ;  /* 0x000000babb0d723e */ /* 0x002fe400000000ff */
[--C-:B------:R-:W-:Y:S01]  /*65f0*/  IADD3 R21, R4, 0x4000, R3.reuse ;  /* 0x0000400004157810 */ /* 0x100fe20007ffe003 */
[----:B------:R1:W-:Y:S01]  /*6600*/  STSM.16.M88.4 [R3+0x4000], R136 ;  /* 0x0040008803007844 */ /* 0x0003e20000000200 */
[C---:B------:R-:W-:Y:S02]  /*6610*/  IADD3 R20, R0.reuse, 0x4000, R3 ;  /* 0x0000400000147810 */ /* 0x040fe40007ffe003 */
[----:B------:R-:W-:Y:S02]  /*6620*/  IADD3 R0, R0, R21, RZ ;  /* 0x0000001500007210 */ /* 0x000fe40007ffe0ff */
[----:B------:R-:W-:Y:S01]  /*6630*/  F2FP.F16.F32.PACK_AB R4, R169, R168 ;  /* 0x000000a8a904723e */ /* 0x000fe200000000ff */
        /* <DEDUP_REMOVED lines=18> */
[----:B--2---:R-:W2:Y:S02]  /*6760*/  FENCE.VIEW.ASYNC.S ;  /* 0x00000000000073c6 */ /* 0x004ea40000000000 */
[----:B--2---:R-:W-:Y:S06]  /*6770*/  BAR.ARV 0x1, 0x120 ;  /* 0x0044800000007b1d */ /* 0x004fec0000002000 */
[----:B------:R-:W-:Y:S05]  /*6780*/  @P0 BRA `(.L_x_131) ;  /* 0x0000000000540947 */ /* 0x000fea0003800000 */
[----:B------:R-:W-:Y:S01]  /*6790*/  BAR.SYNC.DEFER_BLOCKING 0x1, 0x120 ;  /* 0x0044800000007b1d */ /* 0x000fe20000010000 */
[----:B------:R-:W-:-:S05]  /*67a0*/  ELECT P0, URZ, PT ;  /* 0x00000000003f782f */ /* 0x000fca0003800000 */
[----:B------:R-:W-:Y:S08]  /*67b0*/  BSSY B0, `(.L_x_131) ;  /* 0x0000012000007945 */ /* 0x000ff00003800000 */
[----:B------:R-:W-:Y:S05]  /*67c0*/  @!P0 BRA `(.L_x_132) ;  /* 0x0000000000408947 */ /* 0x000fea0003800000 */
[----:B------:R-:W2:Y:S01]  /*67d0*/  S2UR UR10, SR_CTAID.X ;  /* 0x00000000000a79c3 */ /* 0x000ea20000002500 */
        /* <DEDUP_REMOVED lines=9> */
[----:B------:R-:W3:Y:S01]  /*6870*/  S2UR UR11, SR_CTAID.Y ;  /* 0x00000000000b79c3 */ /* 0x000ee20000002600 */
[----:B--2---:R-:W-:-:S09]  /*6880*/  USHF.L.U32 UR10, UR10, 0x7, URZ ;  /* 0x000000070a0a7899 */ /* 0x004fd2000800063f */
[----:B---3--:R2:W-:Y:S02]  /*6890*/  UTMASTG.4D [UR8], [UR4] ;  /* 0x00000008040073b5 */ /* 0x0085e40008018000 */
[----:B--2---:R-:W-:Y:S02]  /*68a0*/  UMOV UR8, UR6 ;  /* 0x0000000600087c82 */ /* 0x004fe40008000000 */
[----:B------:R2:W-:Y:S02]  /*68b0*/  UTMASTG.4D [UR8], [UR14] ;  /* 0x000000080e0073b5 */ /* 0x0005e40008018000 */
[----:B--2---:R0:W-:Y:S02]  /*68c0*/  UTMACMDFLUSH ;  /* 0x00000000000079b7 */ /* 0x0041e40000000000 */
.L_x_132:
[----:B------:R-:W-:Y:S05]  /*68d0*/  BSYNC B0 ;  /* 0x0000000000007941 */ /* 0x000fea0003800000 */
.L_x_131:
[----:B------:R-:W-:-:S04]  /*68e0*/  DEPBAR.LE SB0, 0x0 ;  /* 0x000080000000791a */ /* 0x000fc80000000000 */
[----:B------:R-:W-:Y:S05]  /*68f0*/  BRA `(.L_x_107) ;  /* 0x0000002c00147947 */ /* 0x000fea0003800000 */
.L_x_105:
[----:B------:R-:W-:-:S08]  /*6900*/  NOP ;  /* 0x0000000000007918 */ /* 0x000fd00000000000 */
[----:B------:R-:W1:-:S00]  /*6910*/  USETMAXREG.DEALLOC.CTAPOOL 0x18 ;  /* 0x00000018000079c8 */ /* 0x000e4000080e0500 */
[----:B-1----:R-:W-:Y:S01]  /*6920*/  LOP3.LUT R2, R0, 0x3, RZ, 0xc0, !PT ;  /* 0x0000000300027812 */ /* 0x002fe200078ec0ff */
[----:B------:R-:W-:-:S05]  /*6930*/  IMAD.MOV.U32 R0, RZ, RZ, RZ ;  /* 0x000000ffff007224 */ /* 0x000fca00078e00ff */
        /* <DEDUP_REMOVED lines=10> */
[----:B------:R-:W-:Y:S01]  /*69e0*/  ULDC UR13, c[0x0][0x288] ;  /* 0x0000a200000d7ab9 */ /* 0x000fe20000000800 */
[----:B------:R-:W-:Y:S01]  /*69f0*/  ULDC.64 UR14, c[0x0][0x2e0] ;  /* 0x0000b800000e7ab9 */ /* 0x000fe20000000a00 */
[----:B------:R-:W-:-:S04]  /*6a00*/  ELECT P0, URZ, PT ;  /* 0x00000000003f782f */ /* 0x000fc80003800000 */
[----:B------:R-:W2:Y:S01]  /*6a10*/  LDC R4, c[0x0][0x280] ;  /* 0x0000a000ff047b82 */ /* 0x000ea20000000800 */
[----:B-1----:R-:W-:Y:S02]  /*6a20*/  USHF.R.S32.HI UR8, URZ, 0x1f, UR16 ;  /* 0x0000001f3f087899 */ /* 0x002fe40008011410 */
[----:B------:R-:W-:Y:S02]  /*6a30*/  UIMAD.WIDE.U32 UR4, UR16, UR10, URZ ;  /* 0x0000000a100472a5 */ /* 0x000fe4000f8e003f */
[----:B------:R-:W-:Y:S01]  /*6a40*/  UIMAD UR6, UR8, UR10, URZ ;  /* 0x0000000a080672a4 */ /* 0x000fe2000f8e023f */
[----:B--2---:R-:W-:-:S03]  /*6a50*/  ISETP.GE.AND P1, PT, R4, 0x1, PT ;  /* 0x000000010400780c */ /* 0x004fc60003f26270 */
[----:B------:R-:W-:Y:S02]  /*6a60*/  UIMAD UR7, UR16, UR11, UR6 ;  /* 0x0000000b100772a4 */ /* 0x000fe4000f8e0206 */
[----:B------:R-:W-:Y:S02]  /*6a70*/  USHF.R.S32.HI UR6, URZ, 0x1f, UR9 ;  /* 0x0000001f3f067899 */ /* 0x000fe40008011409 */
[----:B------:R-:W-:Y:S02]  /*6a80*/  UIMAD UR11, UR9, UR13, URZ ;  /* 0x0000000d090b72a4 */ /* 0x000fe4000f8e023f */
[----:B------:R-:W-:Y:S02]  /*6a90*/  UIMAD UR6, UR6, UR14, URZ ;  /* 0x0000000e060672a4 */ /* 0x000fe4000f8e023f */
[----:B------:R-:W-:Y:S02]  /*6aa0*/  UIADD3 UR5, UR5, UR7, URZ ;  /* 0x0000000705057290 */ /* 0x000fe4000fffe03f */
[----:B------:R-:W-:-:S02]  /*6ab0*/  UIADD3 UR10, UP0, UR11, UR16, URZ ;  /* 0x000000100b0a7290 */ /* 0x000fc4000ff1e03f */
[----:B------:R-:W-:Y:S02]  /*6ac0*/  UIMAD UR12, UR9, UR15, UR6 ;  /* 0x0000000f090c72a4 */ /* 0x000fe4000f8e0206 */
[----:B------:R-:W-:Y:S02]  /*6ad0*/  UIMAD.WIDE.U32 UR6, UR9, UR14, UR4 ;  /* 0x0000000e090672a5 */ /* 0x000fe4000f8e0004 */
[----:B------:R-:W-:Y:S01]  /*6ae0*/  ULEA.HI.X.SX32 UR11, UR11, UR8, 0x1, UP0 ;  /* 0x000000080b0b7291 */ /* 0x000fe200080f0e3f */
[----:B------:R-:W-:Y:S11]  /*6af0*/  @!P1 BRA `(.L_x_107) ;  /* 0x0000002800949947 */ /* 0x000ff60003800000 */
[----:B------:R-:W1:Y:S01]  /*6b00*/  S2R R5, SR_TID.X ;  /* 0x0000000000057919 */ /* 0x000e620000002100 */
[C---:B------:R-:W-:Y:S01]  /*6b10*/  VIADD R0, R4.reuse, 0x7f ;  /* 0x0000007f04007836 */ /* 0x040fe20000000000 */
[----:B------:R-:W-:Y:S01]  /*6b20*/  ISETP.GE.AND P1, PT, R4, 0x81, PT ;  /* 0x000000810400780c */ /* 0x000fe20003f26270 */
[----:B------:R-:W-:Y:S01]  /*6b30*/  ULDC UR4, c[0x0][0x760] ;  /* 0x0001d80000047ab9 */ /* 0x000fe20000000800 */
[----:B------:R-:W2:Y:S01]  /*6b40*/  S2UR UR28, SR_CTAID.X ;  /* 0x00000000001c79c3 */ /* 0x000ea20000002500 */
[----:B------:R-:W-:Y:S01]  /*6b50*/  UIMAD UR13, UR13, UR4, URZ ;  /* 0x000000040d0d72a4 */ /* 0x000fe2000f8e023f */
[----:B------:R-:W-:Y:S01]  /*6b60*/  SHF.R.S32.HI R3, RZ, 0x1f, R0 ;  /* 0x0000001fff037819 */ /* 0x000fe20000011400 */
[----:B------:R-:W-:Y:S01]  /*6b70*/  UIADD3 UR12, UR7, UR12, URZ ;  /* 0x0000000c070c7290 */ /* 0x000fe2000fffe03f */
[----:B------:R-:W-:Y:S02]  /*6b80*/  UMOV UR4, URZ ;  /* 0x0000003f00047c82 */ /* 0x000fe40008000000 */
[----:B------:R-:W-:Y:S01]  /*6b90*/  LEA.HI R3, R3, R0, RZ, 0x7 ;  /* 0x0000000003037211 */ /* 0x000fe200078f38ff */
[----:B------:R-:W-:-:S03]  /*6ba0*/  ULDC.64 UR26, c[0x0][0x208] ;  /* 0x00008200001a7ab9 */ /* 0x000fc60000000a00 */
[----:B------:R-:W-:-:S04]  /*6bb0*/  SHF.R.S32.HI R2, RZ, 0x7, R3 ;  /* 0x00000007ff027819 */ /* 0x000fc80000011403 */
[----:B------:R-:W-:Y:S02]  /*6bc0*/  VIMNMX R2, R2, 0x1, !PT ;  /* 0x0000000102027848 */ /* 0x000fe40007fe0100 */
[----:B-1----:R-:W-:Y:S02]  /*6bd0*/  LOP3.LUT R0, R5, 0x1f, RZ, 0xc0, !PT ;  /* 0x0000001f05007812 */ /* 0x002fe400078ec0ff */
[----:B------:R-:W-:Y:S01]  /*6be0*/  LOP3.LUT R5, R2, 0x1, RZ, 0xc0, !PT ;  /* 0x0000000102057812 */ /* 0x000fe200078ec0ff */
[----:B--2---:R-:W-:Y:S06]  /*6bf0*/  @!P1 BRA `(.L_x_134) ;  /* 0x0000000800ac9947 */ /* 0x004fec0003800000 */
[----:B------:R-:W-:Y:S01]  /*6c00*/  ULDC.64 UR20, c[0x0][0x2c0] ;  /* 0x0000b00000147ab9 */ /* 0x000fe20000000a00 */
[----:B------:R-:W-:Y:S01]  /*6c10*/  IADD3 R4, R2, -R5, RZ ;  /* 0x8000000502047210 */ /* 0x000fe20007ffe0ff */
        /* <DEDUP_REMOVED lines=9> */
[----:B------:R-:W-:-:S12]  /*6cb0*/  UIADD3.X UR21, URZ, UR21, URZ, UP2, !UPT ;  /* 0x000000153f157290 */ /* 0x000fd800097fe43f */
.L_x_159:
[----:B------:R-:W-:Y:S01]  /*6cc0*/  UIMAD UR22, UR13, UR4, URZ ;  /* 0x000000040d1672a4 */ /* 0x000fe2000f8e023f */
[----:B------:R-:W-:Y:S01]  /*6cd0*/  ISETP.NE.AND P1, PT, R0, RZ, PT ;  /* 0x000000ff0000720c */ /* 0x000fe20003f25270 */
[----:B------:R-:W-:Y:S01]  /*6ce0*/  ULDC.64 UR8, c[0x0][0x768] ;  /* 0x0001da0000087ab9 */ /* 0x000fe20000000a00 */
[----:B------:R-:W-:Y:S01]  /*6cf0*/  USHF.L.U32 UR14, UR5, 0xe, URZ ;  /* 0x0000000e050e7899 */ /* 0x000fe2000800063f */
[----:B------:R-:W-:Y:S01]  /*6d00*/  VIADD R4, R4, 0xfffffffe ;  /* 0xfffffffe04047836 */ /* 0x000fe20000000000 */
[----:B------:R-:W-:Y:S01]  /*6d10*/  UIADD3 UR15, UP0, UR22, UR10, URZ ;  /* 0x0000000a160f7290 */ /* 0x000fe2000ff1e03f */
[----:B------:R-:W-:Y:S01]  /*6d20*/  BSSY B0, `(.L_x_135) ;  /* 0x0000010000007945 */ /* 0x000fe20003800000 */
[----:B------:R-:W-:Y:S02]  /*6d30*/  UIMAD.WIDE UR32, UR14, 0x4, UR16 ;  /* 0x000000040e2078a5 */ /* 0x000fe4000f8e0210 */
[----:B------:R-:W-:Y:S01]  /*6d40*/  ULEA.HI.X.SX32 UR23, UR22, UR11, 0x1, UP0 ;  /* 0x0000000b16177291 */ /* 0x000fe200080f0e3f */
[----:B------:R-:W-:Y:S01]  /*6d50*/  ISETP.NE.AND P2, PT, R4, RZ, PT ;  /* 0x000000ff0400720c */ /* 0x000fe20003f45270 */
[----:B------:R-:W-:-:S02]  /*6d60*/  ULEA UR24, UP0, UR15, UR8, 0x2 ;  /* 0x000000080f187291 */ /* 0x000fc4000f80103f */
[----:B------:R-:W-:Y:S02]  /*6d70*/  UIMAD.WIDE UR30, UR14, 0x4, UR18 ;  /* 0x000000040e1e78a5 */ /* 0x000fe4000f8e0212 */
[----:B------:R-:W-:Y:S02]  /*6d80*/  ULEA.HI.X UR23, UR15, UR9, UR23, 0x2, UP0 ;  /* 0x000000090f177291 */ /* 0x000fe400080f1417 */
[----:B-1----:R-:W-:Y:S01]  /*6d90*/  IMAD.U32 R2, RZ, RZ, UR24 ;  /* 0x00000018ff027e24 */ /* 0x002fe2000f8e00ff */
[----:B------:R-:W-:-:S03]  /*6da0*/  UIMAD.WIDE UR14, UR14, 0x4, UR20 ;  /* 0x000000040e0e78a5 */ /* 0x000fc6000f8e0214 */
[----:B------:R-:W-:Y:S01]  /*6db0*/  MOV R3, UR23 ;  /* 0x0000001700037c02 */ /* 0x000fe20008000f00 */
[----:B------:R-:W-:Y:S08]  /*6dc0*/  @P1 BRA `(.L_x_136) ;  /* 0x0000000000141947 */ /* 0x000ff00003800000 */
.L_x_137:
[----:B------:R-:W2:Y:S04]  /*6dd0*/  LDG.E.STRONG.GPU R6, desc[UR26][R2.64] ;  /* 0x0000001a02067981 */ /* 0x000ea8000c1ef900 */
[----:B--2---:R-:W-:Y:S01]  /*6de0*/  CCTL.IVALL ;  /* 0x00000000ff00798f */ /* 0x004fe20002000000 */
[----:B------:R-:W-:Y:S05]  /*6df0*/  YIELD ;  /* 0x0000000000007946 */ /* 0x000fea0003800000 */
[----:B------:R-:W-:-:S13]  /*6e00*/  ISETP.NE.AND P3, PT, R6, UR28, PT ;  /* 0x0000001c06007c0c */ /* 0x000fda000bf65270 */
[----:B------:R-:W-:Y:S05]  /*6e10*/  @P3 BRA `(.L_x_137) ;  /* 0xfffffffc00ec3947 */ /* 0x000fea000383ffff */
.L_x_136:
[----:B------:R-:W-:Y:S05]  /*6e20*/  BSYNC B0 ;  /* 0x0000000000007941 */ /* 0x000fea0003800000 */
.L_x_135:
[----:B------:R-:W-:-:S03]  /*6e30*/  UMOV UR23, 0xffffffff ;  /* 0xffffffff00177882 */ /* 0x000fc60000000000 */
[----:B------:R-:W-:Y:S05]  /*6e40*/  BRA.DIV UR23, `(.L_x_138) ;  /* 0x0000002a17207947 */ /* 0x000fea000b800000 */
[----:B------:R-:W-:Y:S01]  /*6e50*/  NOP ;  /* 0x0000000000007918 */ /* 0x000fe20000000000 */
.L_x_202:
[----:B------:R-:W-:Y:S05]  /*6e60*/  WARPSYNC.ALL ;  /* 0x0000000000007948 */ /* 0x000fea0003800000 */
[----:B------:R-:W-:Y:S06]  /*6e70*/  BAR.SYNC.DEFER_BLOCKING 0xd, 0xa0 ;  /* 0x0342800000007b1d */ /* 0x000fec0000010000 */
[----:B------:R-:W-:Y:S04]  /*6e80*/  BSSY B0, `(.L_x_139) ;  /* 0x0000011000007945 */ /* 0x000fe80003800000 */
[----:B------:R-:W-:Y:S05]  /*6e90*/  @!P0 BRA `(.L_x_140) ;  /* 0x00000000003c8947 */ /* 0x000fea0003800000 */
[----:B------:R-:W1:Y:S01]  /*6ea0*/  S2UR UR34, SR_CgaCtaId ;  /* 0x00000000002279c3 */ /* 0x000e620000008800 */
[----:B------:R-:W-:Y:S01]  /*6eb0*/  USHF.L.U32 UR23, UR4, 0xd, URZ ;  /* 0x0000000d04177899 */ /* 0x000fe2000800063f */
        /* <DEDUP_REMOVED lines=13> */
.L_x_140:
[----:B------:R-:W-:Y:S05]  /*6f90*/  BSYNC B0 ;  /* 0x0000000000007941 */ /* 0x000fea0003800000 */
.L_x_139:
        /* <DEDUP_REMOVED lines=13> */
.L_x_142:
[----:B------:R-:W-:Y:S05]  /*7070*/  BSYNC B0 ;  /* 0x0000000000007941 */ /* 0x000fea0003800000 */
.L_x_141:
[----:B------:R-:W-:Y:S06]  /*7080*/  BAR.ARV 0xa, 0xa0 ;  /* 0x0282800000007b1d */ /* 0x000fec0000002000 */
[----:B------:R-:W-:Y:S04]  /*7090*/  BSSY B0, `(.L_x_143) ;  /* 0x0000003000007945 */ /* 0x000fe80003800000 */
[----:B------:R-:W-:Y:S05]  /*70a0*/  @!P0 BRA `(.L_x_144) ;  /* 0x0000000000048947 */ /* 0x000fea0003800000 */
[----:B------:R-:W-:-:S04]  /*70b0*/  DEPBAR.LE SB0, 0x0 ;  /* 0x000080000000791a */ /* 0x000fc80000000000 */
.L_x_144:
[----:B------:R-:W-:Y:S05]  /*70c0*/  BSYNC B0 ;  /* 0x0000000000007941 */ /* 0x000fea0003800000 */
.L_x_143:
[----:B------:R-:W-:Y:S06]  /*70d0*/  BAR.ARV 0xb, 0xa0 ;  /* 0x02c2800000007b1d */ /* 0x000fec0000002000 */
[----:B------:R-:W-:Y:S01]  /*70e0*/  NOP ;  /* 0x0000000000007918 */ /* 0x000fe20000000000 */
[----:B------:R-:W-:Y:S04]  /*70f0*/  BSSY B0, `(.L_x_145) ;  /* 0x0000011000007945 */ /* 0x000fe80003800000 */
[----:B------:R-:W-:Y:S05]  /*7100*/  @P1 BRA `(.L_x_146) ;  /* 0x00000000003c1947 */ /* 0x000fea0003800000 */
[----:B------:R-:W-:Y:S01]  /*7110*/  @!PT LDS RZ, [RZ] ;  /* 0x00000000fffff984 */ /* 0x000fe20000000800 */
[----:B------:R-:W-:Y:S01]  /*7120*/  @!PT LDS RZ, [RZ] ;  /* 0x00000000fffff984 */ /* 0x000fe20000000800 */
[----:B------:R-:W-:Y:S01]  /*7130*/  @!PT LDS RZ, [RZ] ;  /* 0x00000000fffff984 */ /* 0x000fe20000000800 */
[----:B------:R-:W-:Y:S01]  /*7140*/  @!PT LDS RZ, [RZ] ;  /* 0x00000000fffff984 */ /* 0x000fe20000000800 */
[----:B------:R1:W-:Y:S06]  /*7150*/  MEMBAR.ALL.CTA ;  /* 0x0000000000007992 */ /* 0x0003ec0000008000 */
[----:B-1----:R-:W-:Y:S06]  /*7160*/  MEMBAR.ALL.GPU ;  /* 0x0000000000007992 */ /* 0x002fec000000a000 */
[----:B------:R-:W-:-:S00]  /*7170*/  ERRBAR ;  /* 0x00000000000079ab */ /* 0x000fc00000000000 */
[----:B------:R-:W-:Y:S06]  /*7180*/  CGAERRBAR ;  /* 0x00000000000075ab */ /* 0x000fec0000000000 */
[----:B012345:R-:W-:Y:S01]  /*7190*/  CCTL.IVALL ;  /* 0x00000000ff00798f */ /* 0x03ffe20002000000 */
[----:B------:R-:W1:Y:S01]  /*71a0*/  S2R R6, SR_LANEID ;  /* 0x0000000000067919 */ /* 0x000e620000000000 */
[----:B------:R-:W-:Y:S02]  /*71b0*/  VOTEU.ANY UR23, UPT, PT ;  /* 0x0000000000177886 */ /* 0x000fe400038e0100 */
[----:B------:R-:W-:-:S02]  /*71c0*/  UFLO.U32 UR24, UR23 ;  /* 0x00000017001872bd */ /* 0x000fc400080e0000 */
[----:B------:R-:W2:Y:S04]  /*71d0*/  POPC R7, UR23 ;  /* 0x0000001700077d09 */ /* 0x000ea80008000000 */
[----:B-1----:R-:W-:-:S13]  /*71e0*/  ISETP.EQ.U32.AND P3, PT, R6, UR24, PT ;  /* 0x0000001806007c0c */ /* 0x002fda000bf62070 */
[----:B--2---:R1:W-:Y:S02]  /*71f0*/  @P3 REDG.E.ADD.S32.STRONG.GPU desc[UR26][R2.64], R7 ;  /* 0x000000070200398e */ /* 0x0043e4000c10e39a */
.L_x_146:
[----:B------:R-:W-:Y:S05]  /*7200*/  BSYNC B0 ;  /* 0x0000000000007941 */ /* 0x000fea0003800000 */
.L_x_145:
[----:B------:R-:W-:Y:S01]  /*7210*/  UIADD3 UR22, UR13, UR22, URZ ;  /* 0x000000160d167290 */ /* 0x000fe2000fffe03f */
[----:B------:R-:W-:Y:S03]  /*7220*/  BSSY B0, `(.L_x_147) ;  /* 0x000000d000007945 */ /* 0x000fe60003800000 */
[----:B------:R-:W-:-:S04]  /*7230*/  UIADD3 UR23, UP0, UR22, UR10, URZ ;  /* 0x0000000a16177290 */ /* 0x000fc8000ff1e03f */
[----:B------:R-:W-:Y:S02]  /*7240*/  ULEA.HI.X.SX32 UR22, UR22, UR11, 0x1, UP0 ;  /* 0x0000000b16167291 */ /* 0x000fe400080f0e3f */
[----:B------:R-:W-:-:S04]  /*7250*/  ULEA UR8, UP0, UR23, UR8, 0x2 ;  /* 0x0000000817087291 */ /* 0x000fc8000f80103f */
[----:B------:R-:W-:Y:S02]  /*7260*/  ULEA.HI.X UR22, UR23, UR9, UR22, 0x2, UP0 ;  /* 0x0000000917167291 */ /* 0x000fe400080f1416 */
[----:B-1----:R-:W-:-:S04]  /*7270*/  IMAD.U32 R2, RZ, RZ, UR8 ;  /* 0x00000008ff027e24 */ /* 0x002fc8000f8e00ff */
[----:B------:R-:W-:Y:S01]  /*7280*/  IMAD.U32 R3, RZ, RZ, UR22 ;  /* 0x00000016ff037e24 */ /* 0x000fe2000f8e00ff */
[----:B------:R-:W-:Y:S06]  /*7290*/  @P1 BRA `(.L_x_148) ;  /* 0x0000000000141947 */ /* 0x000fec0003800000 */
.L_x_149:
[----:B------:R-:W2:Y:S04]  /*72a0*/  LDG.E.STRONG.GPU R6, desc[UR26][R2.64] ;  /* 0x0000001a02067981 */ /* 0x000ea8000c1ef900 */
[----:B--2---:R-:W-:Y:S01]  /*72b0*/  CCTL.IVALL ;  /* 0x00000000ff00798f */ /* 0x004fe20002000000 */
[----:B------:R-:W-:Y:S05]  /*72c0*/  YIELD ;  /* 0x0000000000007946 */ /* 0x000fea0003800000 */
[----:B------:R-:W-:-:S13]  /*72d0*/  ISETP.NE.AND P3, PT, R6, UR28, PT ;  /* 0x0000001c06007c0c */ /* 0x000fda000bf65270 */
[----:B------:R-:W-:Y:S05]  /*72e0*/  @P3 BRA `(.L_x_149) ;  /* 0xfffffffc00ec3947 */ /* 0x000fea000383ffff */
.L_x_148:
[----:B------:R-:W-:Y:S05]  /*72f0*/  BSYNC B0 ;  /* 0x0000000000007941 */ /* 0x000fea0003800000 */
.L_x_147:
[----:B------:R-:W-:-:S03]  /*7300*/  UMOV UR8, 0xffffffff ;  /* 0xffffffff00087882 */ /* 0x000fc60000000000 */
[----:B------:R-:W-:Y:S05]  /*7310*/  BRA.DIV UR8, `(.L_x_150) ;  /* 0x0000002608087947 */ /* 0x000fea000b800000 */
[----:B------:R-:W-:Y:S01]  /*7320*/  NOP ;  /* 0x0000000000007918 */ /* 0x000fe20000000000 */
.L_x_205:
[----:B------:R-:W-:Y:S05]  /*7330*/  WARPSYNC.ALL ;  /* 0x0000000000007948 */ /* 0x000fea0003800000 */
        /* <DEDUP_REMOVED lines=12> */
.L_x_152:
[----:B------:R-:W-:Y:S05]  /*7400*/  BSYNC B0 ;  /* 0x0000000000007941 */ /* 0x000fea0003800000 */
.L_x_151:
        /* <DEDUP_REMOVED lines=13> */
.L_x_154:
[----:B------:R-:W-:Y:S05]  /*74e0*/  BSYNC B0 ;  /* 0x0000000000007941 */ /* 0x000fea0003800000 */
.L_x_153:
[----:B------:R-:W-:Y:S06]  /*74f0*/  BAR.ARV 0xa, 0xa0 ;  /* 0x0282800000007b1d */ /* 0x000fec0000002000 */
[----:B------:R-:W-:Y:S04]  /*7500*/  BSSY B0, `(.L_x_155) ;  /* 0x0000003000007945 */ /* 0x000fe80003800000 */
[----:B------:R-:W-:Y:S05]  /*7510*/  @!P0 BRA `(.L_x_156) ;  /* 0x0000000000048947 */ /* 0x000fea0003800000 */
[----:B------:R-:W-:-:S04]  /*7520*/  DEPBAR.LE SB0, 0x0 ;  /* 0x000080000000791a */ /* 0x000fc80000000000 */
.L_x_156:
[----:B------:R-:W-:Y:S05]  /*7530*/  BSYNC B0 ;  /* 0x0000000000007941 */ /* 0x000fea0003800000 */
.L_x_155:
[----:B------:R-:W-:Y:S06]  /*7540*/  BAR.ARV 0xb, 0xa0 ;  /* 0x02c2800000007b1d */ /* 0x000fec0000002000 */
[----:B------:R-:W-:Y:S01]  /*7550*/  NOP ;  /* 0x0000000000007918 */ /* 0x000fe20000000000 */
[----:B------:R-:W-:Y:S04]  /*7560*/  BSSY B0, `(.L_x_157) ;  /* 0x0000011000007945 */ /* 0x000fe80003800000 */
[----:B------:R-:W-:Y:S05]  /*7570*/  @P1 BRA `(.L_x_158) ;  /* 0x00000000003c1947 */ /* 0x000fea0003800000 */
[----:B------:R-:W1:Y:S01]  /*7580*/  S2R R6, SR_LANEID ;  /* 0x0000000000067919 */ /* 0x000e620000000000 */
[----:B------:R-:W-:Y:S01]  /*7590*/  @!PT LDS RZ, [RZ] ;  /* 0x00000000fffff984 */ /* 0x000fe20000000800 */
[----:B------:R-:W-:Y:S01]  /*75a0*/  @!PT LDS RZ, [RZ] ;  /* 0x00000000fffff984 */ /* 0x000fe20000000800 */
[----:B------:R-:W-:Y:S01]  /*75b0*/  @!PT LDS RZ, [RZ] ;  /* 0x00000000fffff984 */ /* 0x000fe20000000800 */
[----:B------:R-:W-:Y:S01]  /*75c0*/  @!PT LDS RZ, [RZ] ;  /* 0x00000000fffff984 */ /* 0x000fe20000000800 */
[----:B------:R2:W-:Y:S06]  /*75d0*/  MEMBAR.ALL.CTA ;  /* 0x0000000000007992 */ /* 0x0005ec0000008000 */
[----:B--2---:R-:W-:Y:S06]  /*75e0*/  MEMBAR.ALL.GPU ;  /* 0x0000000000007992 */ /* 0x004fec000000a000 */
[----:B------:R-:W-:-:S00]  /*75f0*/  ERRBAR ;  /* 0x00000000000079ab */ /* 0x000fc00000000000 */
[----:B------:R-:W-:Y:S06]  /*7600*/  CGAERRBAR ;  /* 0x00000000000075ab */ /* 0x000fec0000000000 */
[----:B012345:R-:W-:Y:S01]  /*7610*/  CCTL.IVALL ;  /* 0x00000000ff00798f */ /* 0x03ffe20002000000 */
[----:B------:R-:W-:Y:S02]  /*7620*/  VOTEU.ANY UR8, UPT, PT ;  /* 0x0000000000087886 */ /* 0x000fe400038e0100 */
[----:B------:R-:W-:Y:S02]  /*7630*/  UFLO.U32 UR9, UR8 ;  /* 0x00000008000972bd */ /* 0x000fe400080e0000 */
[----:B------:R-:W2:Y:S04]  /*7640*/  POPC R7, UR8 ;  /* 0x0000000800077d09 */ /* 0x000ea80008000000 */
[----:B-1----:R-:W-:-:S13]  /*7650*/  ISETP.EQ.U32.AND P1, PT, R6, UR9, PT ;  /* 0x0000000906007c0c */ /* 0x002fda000bf22070 */
[----:B--2---:R1:W-:Y:S02]  /*7660*/  @P1 REDG.E.ADD.S32.STRONG.GPU desc[UR26][R2.64], R7 ;  /* 0x000000070200198e */ /* 0x0043e4000c10e39a */
.L_x_158:
[----:B------:R-:W-:Y:S05]  /*7670*/  BSYNC B0 ;  /* 0x0000000000007941 */ /* 0x000fea0003800000 */
.L_x_157:
[----:B------:R-:W-:Y:S02]  /*7680*/  UIADD3 UR4, UR4, 0x2, URZ ;  /* 0x0000000204047890 */ /* 0x000fe4000fffe03f */
[----:B------:R-:W-:Y:S01]  /*7690*/  UIADD3 UR5, UR5, 0x1, URZ ;  /* 0x0000000105057890 */ /* 0x000fe2000fffe03f */
[----:B------:R-:W-:Y:S11]  /*76a0*/  @P2 BRA `(.L_x_159) ;  /* 0xfffffff400842947 */ /* 0x000ff6000383ffff */
.L_x_134:
[----:B------:R-:W-:-:S13]  /*76b0*/  ISETP.NE.AND P1, PT, R5, RZ, PT ;  /* 0x000000ff0500720c */ /* 0x000fda0003f25270 */
[----:B------:R-:W-:Y:S05]  /*76c0*/  @!P1 BRA `(.L_x_107) ;  /* 0x0000001c00a09947 */ /* 0x000fea0003800000 */
[----:B------:R-:W-:Y:S01]  /*76d0*/  UIMAD UR5, UR13, UR4, URZ ;  /* 0x000000040d0572a4 */ /* 0x000fe2000f8e023f */
[----:B------:R-:W-:Y:S01]  /*76e0*/  ISETP.NE.AND P1, PT, R0, RZ, PT ;  /* 0x000000ff0000720c */ /* 0x000fe20003f25270 */
[----:B------:R-:W-:Y:S01]  /*76f0*/  ULDC.64 UR14, c[0x0][0x768] ;  /* 0x0001da00000e7ab9 */ /* 0x000fe20000000a00 */
[----:B------:R-:W-:Y:S01]  /*7700*/  BSSY B0, `(.L_x_160) ;  /* 0x000000d000007945 */ /* 0x000fe20003800000 */
[----:B------:R-:W-:-:S04]  /*7710*/  UIADD3 UR8, UP0, UR5, UR10, URZ ;  /* 0x0000000a05087290 */ /* 0x000fc8000ff1e03f */
[----:B------:R-:W-:Y:S02]  /*7720*/  ULEA.HI.X.SX32 UR5, UR5, UR11, 0x1, UP0 ;  /* 0x0000000b05057291 */ /* 0x000fe400080f0e3f */
[----:B------:R-:W-:-:S04]  /*7730*/  ULEA UR9, UP0, UR8, UR14, 0x2 ;  /* 0x0000000e08097291 */ /* 0x000fc8000f80103f */
[----:B------:R-:W-:Y:S02]  /*7740*/  ULEA.HI.X UR5, UR8, UR15, UR5, 0x2, UP0 ;  /* 0x0000000f08057291 */ /* 0x000fe400080f1405 */
[----:B-1----:R-:W-:-:S04]  /*7750*/  MOV R2, UR9 ;  /* 0x0000000900027c02 */ /* 0x002fc80008000f00 */
[----:B------:R-:W-:Y:S01]  /*7760*/  IMAD.U32 R3, RZ, RZ, UR5 ;  /* 0x00000005ff037e24 */ /* 0x000fe2000f8e00ff */
[----:B------:R-:W-:Y:S06]  /*7770*/  @P1 BRA `(.L_x_161) ;  /* 0x0000000000141947 */ /* 0x000fec0003800000 */
.L_x_162:
[----:B------:R-:W2:Y:S04]  /*7780*/  LDG.E.STRONG.GPU R0, desc[UR26][R2.64] ;  /* 0x0000001a02007981 */ /* 0x000ea8000c1ef900 */
[----:B--2---:R-:W-:Y:S01]  /*7790*/  CCTL.IVALL ;  /* 0x00000000ff00798f */ /* 0x004fe20002000000 */
[----:B------:R-:W-:Y:S05]  /*77a0*/  YIELD ;  /* 0x0000000000007946 */ /* 0x000fea0003800000 */
[----:B------:R-:W-:-:S13]  /*77b0*/  ISETP.NE.AND P2, PT, R0, UR28, PT ;  /* 0x0000001c00007c0c */ /* 0x000fda000bf45270 */
[----:B------:R-:W-:Y:S05]  /*77c0*/  @P2 BRA `(.L_x_162) ;  /* 0xfffffffc00ec2947 */ /* 0x000fea000383ffff */
.L_x_161:
[----:B------:R-:W-:Y:S05]  /*77d0*/  BSYNC B0 ;  /* 0x0000000000007941 */ /* 0x000fea0003800000 */
.L_x_160:
[----:B------:R-:W-:-:S03]  /*77e0*/  UMOV UR5, 0xffffffff ;  /* 0xffffffff00057882 */ /* 0x000fc60000000000 */
[----:B------:R-:W-:Y:S05]  /*77f0*/  BRA.DIV UR5, `(.L_x_163) ;  /* 0x0000001e05ec7947 */ /* 0x000fea000b800000 */
[----:B------:R-:W-:Y:S01]  /*7800*/  NOP ;  /* 0x0000000000007918 */ /* 0x000fe20000000000 */
.L_x_208:
[----:B------:R-:W-:Y:S01]  /*7810*/  IMAD.U32 R6, RZ, RZ, UR4 ;  /* 0x00000004ff067e24 */ /* 0x000fe2000f8e00ff */
[----:B------:R-:W-:Y:S05]  /*7820*/  WARPSYNC.ALL ;  /* 0x0000000000007948 */ /* 0x000fea0003800000 */
[----:B------:R-:W-:Y:S01]  /*7830*/  BAR.SYNC.DEFER_BLOCKING 0xd, 0xa0 ;  /* 0x0342800000007b1d */ /* 0x000fe20000010000 */
[----:B------:R-:W-:-:S05]  /*7840*/  SHF.L.U32 R6, R6, 0xd, RZ ;  /* 0x0000000d06067819 */ /* 0x000fca00000006ff */
[----:B------:R-:W-:Y:S04]  /*7850*/  BSSY B0, `(.L_x_164) ;  /* 0x0000012000007945 */ /* 0x000fe80003800000 */
[----:B------:R-:W-:Y:S05]  /*7860*/  @!P0 BRA `(.L_x_165) ;  /* 0x0000000000408947 */ /* 0x000fea0003800000 */
[----:B------:R-:W1:Y:S01]  /*7870*/  LDC.64 R8, c[0x0][0x2c0] ;  /* 0x0000b000ff087b82 */ /* 0x000e620000000a00 */
[C---:B------:R-:W-:Y:S01]  /*7880*/  IADD3 R4, P2, R6.reuse, UR6, RZ ;  /* 0x0000000606047c10 */ /* 0x040fe2000ff5e0ff */
[----:B------:R-:W-:Y:S01]  /*7890*/  UMOV UR5, 0x400 ;  /* 0x0000040000057882 */ /* 0x000fe20000000000 */
[----:B------:R-:W-:Y:S01]  /*78a0*/  UMOV UR16, 0x0 ;  /* 0x0000000000107882 */ /* 0x000fe20000000000 */
[----:B------:R-:W-:Y:S01]  /*78b0*/  UMOV UR17, 0x14f00000 ;  /* 0x14f0000000117882 */ /* 0x000fe20000000000 */
[----:B------:R-:W-:-:S03]  /*78c0*/  LEA.HI.X.SX32 R5, R6, UR12, 0x1, P2 ;  /* 0x0000000c06057c11 */ /* 0x000fc600090f0eff */
[----:B------:R-:W2:Y:S01]  /*78d0*/  S2UR UR8, SR_CgaCtaId ;  /* 0x00000000000879c3 */ /* 0x000ea20000008800 */
[----:B-1----:R-:W-:-:S04]  /*78e0*/  LEA R0, P3, R4, R8, 0x2 ;  /* 0x0000000804007211 */ /* 0x002fc800078610ff */
[----:B------:R-:W-:Y:S02]  /*78f0*/  LEA.HI.X R4, R4, R9, R5, 0x2, P3 ;  /* 0x0000000904047211 */ /* 0x000fe400018f1405 */
[----:B------:R-:W-:Y:S02]  /*7900*/  R2UR UR14, R0 ;  /* 0x00000000000e72ca */ /* 0x000fe400000e0000 */
[----:B------:R-:W-:Y:S01]  /*7910*/  R2UR UR15, R4 ;  /* 0x00000000040f72ca */ /* 0x000fe200000e0000 */
[----:B--2---:R-:W-:-:S03]  /*7920*/  ULEA UR5, UR8, UR5, 0x18 ;  /* 0x0000000508057291 */ /* 0x004fc6000f8ec03f */
[----:B------:R-:W-:Y:S01]  /*7930*/  UMOV UR8, 0x400 ;  /* 0x0000040000087882 */ /* 0x000fe20000000000 */
[----:B------:R-:W-:-:S09]  /*7940*/  UIADD3 UR5, UR5, 0x8000, URZ ;  /* 0x0000800005057890 */ /* 0x000fd2000fffe03f */
[----:B------:R1:W-:Y:S02]  /*7950*/  UBLKRED.G.S.ADD.F32.RN [UR14], [UR5], UR8, desc[UR16] ;  /* 0x0000100e050073bb */ /* 0x0003e400080a1408 */
[----:B-1----:R0:W-:Y:S02]  /*7960*/  UTMACMDFLUSH ;  /* 0x00000000000079b7 */ /* 0x0021e40000000000 */
.L_x_165:
[----:B------:R-:W-:Y:S05]  /*7970*/  BSYNC B0 ;  /* 0x0000000000007941 */ /* 0x000fea0003800000 */
.L_x_164:
[----:B------:R-:W-:Y:S06]  /*7980*/  BAR.SYNC.DEFER_BLOCKING 0xe, 0xa0 ;  /* 0x0382800000007b1d */ /* 0x000fec0000010000 */
[----:B------:R-:W-:Y:S04]  /*7990*/  BSSY B0, `(.L_x_166) ;  /* 0x0000013000007945 */ /* 0x000fe80003800000 */
[----:B------:R-:W-:Y:S05]  /*79a0*/  @!P0 BRA `(.L_x_167) ;  /* 0x0000000000448947 */ /* 0x000fea0003800000 */
[----:B------:R-:W1:Y:S01]  /*79b0*/  S2UR UR15, SR_CgaCtaId ;  /* 0x00000000000f79c3 */ /* 0x000e620000008800 */
[----:B------:R-:W-:Y:S01]  /*79c0*/  R2UR UR5, R6 ;  /* 0x00000000060572ca */ /* 0x000fe200000e0000 */
[----:B------:R-:W-:Y:S01]  /*79d0*/  UMOV UR14, 0x400 ;  /* 0x00000400000e7882 */ /* 0x000fe20000000000 */
[----:B------:R-:W-:Y:S01]  /*79e0*/  ULDC.64 UR8, c[0x0][0x2c0] ;  /* 0x0000b00000087ab9 */ /* 0x000fe20000000a00 */
[----:B------:R-:W-:-:S10]  /*79f0*/  UMOV UR17, 0x14f00000 ;  /* 0x14f0000000117882 */ /* 0x000fd40000000000 */
[----:B------:R-:W-:-:S04]  /*7a00*/  UIADD3 UR5, UR5, 0x1000, URZ ;  /* 0x0000100005057890 */ /* 0x000fc8000fffe03f */
[----:B------:R-:W-:-:S04]  /*7a10*/  UIADD3 UR16, UP0, UR5, UR6, URZ ;  /* 0x0000000605107290 */ /* 0x000fc8000ff1e03f */
[----:B------:R-:W-:Y:S02]  /*7a20*/  ULEA.HI.X.SX32 UR5, UR5, UR12, 0x1, UP0 ;  /* 0x0000000c05057291 */ /* 0x000fe400080f0e3f */
[----:B-1----:R-:W-:Y:S02]  /*7a30*/  ULEA UR14, UR15, UR14, 0x18 ;  /* 0x0000000e0f0e7291 */ /* 0x002fe4000f8ec03f */
[----:B------:R-:W-:Y:S02]  /*7a40*/  ULEA UR8, UP0, UR16, UR8, 0x2 ;  /* 0x0000000810087291 */ /* 0x000fe4000f80103f */
[----:B------:R-:W-:Y:S02]  /*7a50*/  UIADD3 UR14, UR14, 0xc000, URZ ;  /* 0x0000c0000e0e7890 */ /* 0x000fe4000fffe03f */
[----:B------:R-:W-:-:S03]  /*7a60*/  ULEA.HI.X UR9, UR16, UR9, UR5, 0x2, UP0 ;  /* 0x0000000910097291 */ /* 0x000fc600080f1405 */
[----:B------:R-:W-:Y:S01]  /*7a70*/  UMOV UR5, 0x400 ;  /* 0x0000040000057882 */ /* 0x000fe20000000000 */
[----:B------:R-:W-:-:S05]  /*7a80*/  UMOV UR16, 0x0 ;  /* 0x0000000000107882 */ /* 0x000fca0000000000 */
[----:B------:R1:W-:Y:S01]  /*7a90*/  UBLKRED.G.S.ADD.F32.RN [UR8], [UR14], UR5, desc[UR16] ;  /* 0x000010080e0073bb */ /* 0x0003e200080a1405 */
[----:B------:R0:W-:Y:S01]  /*7aa0*/  UTMACMDFLUSH ;  /* 0x00000000000079b7 */ /* 0x0001e20000000000 */
[----:B-1----:R-:W-:-:S04]  /*7ab0*/  DEPBAR.LE SB0, 0x1 ;  /* 0x000080400000791a */ /* 0x002fc80000000000 */
.L_x_167:
[----:B------:R-:W-:Y:S05]  /*7ac0*/  BSYNC B0 ;  /* 0x0000000000007941 */ /* 0x000fea0003800000 */
.L_x_166:
[----:B------:R-:W-:Y:S06]  /*7ad0*/  BAR.ARV 0xa, 0xa0 ;  /* 0x0282800000007b1d */ /* 0x000fec0000002000 */
[----:B------:R-:W-:Y:S04]  /*7ae0*/  BSSY B0, `(.L_x_168) ;  /* 0x0000003000007945 */ /* 0x000fe80003800000 */
[----:B------:R-:W-:Y:S05]  /*7af0*/  @!P0 BRA `(.L_x_169) ;  /* 0x0000000000048947 */ /* 0x000fea0003800000 */
[----:B------:R-:W-:-:S04]  /*7b00*/  DEPBAR.LE SB0, 0x0 ;  /* 0x000080000000791a */ /* 0x000fc80000000000 */
.L_x_169:
[----:B------:R-:W-:Y:S05]  /*7b10*/  BSYNC B0 ;  /* 0x0000000000007941 */ /* 0x000fea0003800000 */
.L_x_168:
[----:B------:R-:W-:Y:S06]  /*7b20*/  BAR.ARV 0xb, 0xa0 ;  /* 0x02c2800000007b1d */ /* 0x000fec0000002000 */
[----:B------:R-:W-:Y:S01]  /*7b30*/  NOP ;  /* 0x0000000000007918 */ /* 0x000fe20000000000 */
        /* <DEDUP_REMOVED lines=15> */
[----:B--2---:R4:W-:Y:S01]  /*7c30*/  @P0 REDG.E.ADD.S32.STRONG.GPU desc[UR26][R2.64], R5 ;  /* 0x000000050200098e */ /* 0x0049e2000c10e39a */
[----:B------:R-:W-:Y:S05]  /*7c40*/  BRA `(.L_x_107) ;  /* 0x0000001800407947 */ /* 0x000fea0003800000 */
.L_x_133:
        /* <DEDUP_REMOVED lines=55> */
.L_x_209:
[----:B------:R-:W-:Y:S01]  /*7fc0*/  IMAD.IADD R10, R7, 0x1, R3 ;  /* 0x00000001070a7824 */ /* 0x000fe200078e0203 */
[----:B------:R-:W-:Y:S01]  /*7fd0*/  MOV R9, 0x1 ;  /* 0x0000000100097802 */ /* 0x000fe20000000f00 */
[----:B------:R-:W-:Y:S01]  /*7fe0*/  IMAD.SHL.U32 R2, R2, 0x80, RZ ;  /* 0x0000008002027824 */ /* 0x000fe200078e00ff */
[----:B------:R-:W-:Y:S06]  /*7ff0*/  @P0 BRA `(.L_x_173) ;  /* 0x0000000000180947 */ /* 0x000fec0003800000 */
[----:B------:R-:W2:Y:S01]  /*8000*/  S2R R4, SR_TID.X ;  /* 0x0000000000047919 */ /* 0x000ea20000002100 */
[----:B-1----:R-:W-:-:S04]  /*8010*/  IMAD.MOV.U32 R0, RZ, RZ, 0x4200 ;  /* 0x00004200ff007424 */ /* 0x002fc800078e00ff */
[----:B------:R3:W-:Y:S01]  /*8020*/  SYNCS.ARRIVE.TRANS64 RZ, [R11+URZ+0x30c10], R0 ;  /* 0x030c10000bff79a7 */ /* 0x0007e2000800003f */
[----:B--2---:R-:W-:-:S13]  /*8030*/  LOP3.LUT P1, RZ, R4, 0x1f, RZ, 0xc0, !PT ;  /* 0x0000001f04ff7812 */ /* 0x004fda000782c0ff */
[----:B---3--:R-:W-:Y:S05]  /*8040*/  @!P1 BRA `(.L_x_173) ;  /* 0x0000000000049947 */ /* 0x008fea0003800000 */
[----:B------:R-:W-:Y:S01]  /*8050*/  BPT.TRAP 0x1 ;  /* 0x000000040000795c */ /* 0x000fe20000300000 */
.L_x_173:
        /* <DEDUP_REMOVED lines=23> */
[----:B------:R-:W-:Y:S01]  /*81d0*/  IMAD.MOV.U32 R4, RZ, RZ, 0x8000 ;  /* 0x00008000ff047424 */ /* 0x000fe200078e00ff */
        /* <DEDUP_REMOVED lines=9> */
[----:B------:R-:W-:Y:S01]  /*8270*/  R2UR UR33, R2 ;  /* 0x00000000022172ca */ /* 0x000fe200000e0000 */
[----:B------:R-:W-:-:S05]  /*8280*/  IMAD.X R2, RZ, RZ, R0, P2 ;  /* 0x000000ffff027224 */ /* 0x000fca00010e0600 */
[----:B------:R-:W-:Y:S02]  /*8290*/  R2UR UR35, R2 ;  /* 0x00000000022372ca */ /* 0x000fe400000e0000 */
[----:B------:R-:W-:-:S04]  /*82a0*/  IADD3 R2, P1, R8, 0xf0, RZ ;  /* 0x000000f008027810 */ /* 0x000fc80007f3e0ff */
[----:B------:R-:W-:Y:S02]  /*82b0*/  IADD3.X R3, RZ, R0, RZ, P1, !PT ;  /* 0x00000000ff037210 */ /* 0x000fe40000ffe4ff */
[----:B------:R-:W-:Y:S02]  /*82c0*/  R2UR UR6, R2 ;  /* 0x00000000020672ca */ /* 0x000fe400000e0000 */
[----:B------:R-:W-:Y:S02]  /*82d0*/  R2UR UR7, R3 ;  /* 0x00000000030772ca */ /* 0x000fe400000e0000 */
[----:B---3--:R-:W-:-:S11]  /*82e0*/  ISETP.GE.AND P1, PT, R12, 0x81, PT ;  /* 0x000000810c00780c */ /* 0x008fd60003f26270 */
        /* <DEDUP_REMOVED lines=13> */
[----:B------:R-:W-:Y:S01]  /*83c0*/  LEA.HI R4, R9, R4, RZ, 0x7 ;  /* 0x0000000409047211 */ /* 0x000fe200078f38ff */
[----:B------:R-:W-:-:S03]  /*83d0*/  IMAD.MOV.U32 R9, RZ, RZ, 0x1 ;  /* 0x00000001ff097424 */ /* 0x000fc600078e00ff */
        /* <DEDUP_REMOVED lines=8> */
.L_x_184:
[----:B------:R-:W-:-:S04]  /*8460*/  SHF.L.U32 R21, R9, 0x1f, RZ ;  /* 0x0000001f09157819 */ /* 0x000fc800000006ff */
[----:B-1----:R-:W1:Y:S02]  /*8470*/  SYNCS.PHASECHK.TRANS64.TRYWAIT P1, [R11+URZ+0x30c40], R21 ;  /* 0x030c40150b0075a7 */ /* 0x002e64000802017f */
[----:B-12---:R-:W-:Y:S05]  /*8480*/  @!P1 BRA `(.L_x_176) ;  /* 0x0000001000f89947 */ /* 0x006fea0003800000 */
.L_x_210:
[----:B------:R-:W-:Y:S05]  /*8490*/  @P0 BRA `(.L_x_177) ;  /* 0x0000000000140947 */ /* 0x000fea0003800000 */
[----:B------:R-:W-:Y:S01]  /*84a0*/  ISETP.NE.AND P1, PT, R14, RZ, PT ;  /* 0x000000ff0e00720c */ /* 0x000fe20003f25270 */
[----:B------:R-:W-:-:S04]  /*84b0*/  IMAD.MOV.U32 R0, RZ, RZ, 0x4200 ;  /* 0x00004200ff007424 */ /* 0x000fc800078e00ff */
[----:B------:R2:W-:Y:S08]  /*84c0*/  SYNCS.ARRIVE.TRANS64 RZ, [R11+URZ+0x30c30], R0 ;  /* 0x030c30000bff79a7 */ /* 0x0005f0000800003f */
[----:B------:R-:W-:Y:S05]  /*84d0*/  @!P1 BRA `(.L_x_177) ;  /* 0x0000000000049947 */ /* 0x000fea0003800000 */
[----:B------:R-:W-:Y:S01]  /*84e0*/  BPT.TRAP 0x1 ;  /* 0x000000040000795c */ /* 0x000fe20000300000 */
.L_x_177:
[----:B------:R-:W3:Y:S01]  /*84f0*/  LDC.64 R12, c[0x0][0x728] ;  /* 0x0001ca00ff0c7b82 */ /* 0x000ee20000000a00 */
[----:B------:R-:W-:Y:S01]  /*8500*/  SHF.L.U32 R17, R15, 0x7, RZ ;  /* 0x000000070f117819 */ /* 0x000fe200000006ff */
[----:B------:R-:W-:Y:S01]  /*8510*/  UMOV UR14, 0x0 ;  /* 0x00000000000e7882 */ /* 0x000fe20000000000 */
[----:B------:R-:W-:Y:S01]  /*8520*/  R2UR UR6, R11 ;  /* 0x000000000b0672ca */ /* 0x000fe200000e0000 */
[----:B------:R-:W-:Y:S01]  /*8530*/  UMOV UR15, 0x14f00000 ;  /* 0x14f00000000f7882 */ /* 0x000fe20000000000 */
[C---:B--2---:R-:W-:Y:S01]  /*8540*/  IADD3 R0, P1, R17.reuse, R6, RZ ;  /* 0x0000000611007210 */ /* 0x044fe20007f3e0ff */
[----:B------:R-:W-:Y:S01]  /*8550*/  UMOV UR18, URZ ;  /* 0x0000003f00127c82 */ /* 0x000fe20008000000 */
[----:B------:R-:W-:Y:S01]  /*8560*/  R2UR UR19, R17 ;  /* 0x00000000111372ca */ /* 0x000fe200000e0000 */
[----:B------:R-:W2:Y:S01]  /*8570*/  LDC.64 R4, c[0x0][0x198] ;  /* 0x00006600ff047b82 */ /* 0x000ea20000000a00 */
[----:B------:R-:W-:-:S07]  /*8580*/  UMOV UR13, 0x20 ;  /* 0x00000020000d7882 */ /* 0x000fce0000000000 */
[----:B------:R-:W-:Y:S02]  /*8590*/  UIADD3 UR16, UR6, 0x18000, URZ ;  /* 0x0001800006107890 */ /* 0x000fe4000fffe03f */
[----:B------:R-:W-:Y:S02]  /*85a0*/  UIADD3 UR17, UR6, 0x30c30, URZ ;  /* 0x00030c3006117890 */ /* 0x000fe4000fffe03f */
[----:B------:R-:W-:Y:S01]  /*85b0*/  UIADD3 UR6, UR6, 0x20400, URZ ;  /* 0x0002040006067890 */ /* 0x000fe2000fffe03f */
[----:B---3--:R-:W-:-:S04]  /*85c0*/  LEA R2, P2, R0, R12, 0x2 ;  /* 0x0000000c00027211 */ /* 0x008fc800078410ff */
[----:B------:R-:W-:Y:S01]  /*85d0*/  UMOV UR7, UR17 ;  /* 0x0000001100077c82 */ /* 0x000fe20008000000 */
[----:B------:R-:W-:Y:S02]  /*85e0*/  R2UR UR8, R2 ;  /* 0x00000000020872ca */ /* 0x000fe400000e0000 */
[----:B------:R-:W-:Y:S01]  /*85f0*/  LEA.HI.X.SX32 R2, R17, R10, 0x1, P1 ;  /* 0x0000000a11027211 */ /* 0x000fe200008f0eff */
[----:B--2---:R-:W-:-:S03]  /*8600*/  IMAD.MOV.U32 R8, RZ, RZ, R4 ;  /* 0x000000ffff087224 */ /* 0x004fc600078e0004 */
        /* <DEDUP_REMOVED lines=11> */
.L_x_211:
[----:B------:R-:W-:Y:S05]  /*86c0*/  @P0 BRA `(.L_x_179) ;  /* 0x0000000000140947 */ /* 0x000fea0003800000 */
[----:B------:R-:W-:Y:S01]  /*86d0*/  ISETP.NE.AND P1, PT, R14, RZ, PT ;  /* 0x000000ff0e00720c */ /* 0x000fe20003f25270 */
[----:B------:R-:W-:-:S04]  /*86e0*/  IMAD.MOV.U32 R2, RZ, RZ, 0x4200 ;  /* 0x00004200ff027424 */ /* 0x000fc800078e00ff */
[----:B------:R3:W-:Y:S08]  /*86f0*/  SYNCS.ARRIVE.TRANS64 RZ, [R11+URZ+0x30c18], R2 ;  /* 0x030c18020bff79a7 */ /* 0x0007f0000800003f */
[----:B------:R-:W-:Y:S05]  /*8700*/  @!P1 BRA `(.L_x_179) ;  /* 0x0000000000049947 */ /* 0x000fea0003800000 */
[----:B------:R-:W-:Y:S01]  /*8710*/  BPT.TRAP 0x1 ;  /* 0x000000040000795c */ /* 0x000fe20000300000 */
.L_x_179:
[----:B------:R-:W-:Y:S01]  /*8720*/  VIADD R17, R17, 0x80 ;  /* 0x0000008011117836 */ /* 0x000fe20000000000 */
[----:B------:R-:W-:Y:S01]  /*8730*/  R2UR UR17, R11 ;  /* 0x000000000b1172ca */ /* 0x000fe200000e0000 */
[----:B------:R-:W-:Y:S01]  /*8740*/  UMOV UR14, 0x0 ;  /* 0x00000000000e7882 */ /* 0x000fe20000000000 */
[----:B---3--:R-:W-:Y:S01]  /*8750*/  IADD3 R2, P1, R8, 0xf0, RZ ;  /* 0x000000f008027810 */ /* 0x008fe20007f3e0ff */
[----:B------:R-:W-:Y:S01]  /*8760*/  UMOV UR15, 0x14f00000 ;  /* 0x14f00000000f7882 */ /* 0x000fe20000000000 */
[----:B------:R-:W-:Y:S01]  /*8770*/  R2UR UR19, R17 ;  /* 0x00000000111372ca */ /* 0x000fe200000e0000 */
[----:B------:R-:W-:Y:S01]  /*8780*/  UMOV UR18, URZ ;  /* 0x0000003f00127c82 */ /* 0x000fe20008000000 */
[----:B------:R-:W-:Y:S01]  /*8790*/  IADD3.X R3, RZ, R0, RZ, P1, !PT ;  /* 0x00000000ff037210 */ /* 0x000fe20000ffe4ff */
[----:B------:R-:W-:Y:S01]  /*87a0*/  UMOV UR13, 0x20 ;  /* 0x00000020000d7882 */ /* 0x000fe20000000000 */
[----:B------:R-:W-:Y:S02]  /*87b0*/  R2UR UR10, R2 ;  /* 0x00000000020a72ca */ /* 0x000fe400000e0000 */
[----:B------:R-:W-:-:S03]  /*87c0*/  R2UR UR11, R3 ;  /* 0x00000000030b72ca */ /* 0x000fc600000e0000 */
        /* <DEDUP_REMOVED lines=9> */
.L_x_212:
[----:B-123--:R-:W-:Y:S01]  /*8860*/  SHF.R.S32.HI R21, RZ, 0x1f, R17 ;  /* 0x0000001fff157819 */ /* 0x00efe20000011411 */
[----:B------:R-:W-:Y:S06]  /*8870*/  @P0 BRA `(.L_x_181) ;  /* 0x00000000001c0947 */ /* 0x000fec0003800000 */
[----:B------:R-:W-:-:S04]  /*8880*/  IMAD.MOV.U32 R14, RZ, RZ, 0x4200 ;  /* 0x00004200ff0e7424 */ /* 0x000fc800078e00ff */
[----:B------:R1:W-:Y:S02]  /*8890*/  SYNCS.ARRIVE.TRANS64 RZ, [R11+URZ+0x30c38], R14 ;  /* 0x030c380e0bff79a7 */ /* 0x0003e4000800003f */
[----:B-1----:R-:W1:Y:S02]  /*88a0*/  S2R R14, SR_TID.X ;  /* 0x00000000000e7919 */ /* 0x002e640000002100 */
[----:B-1----:R-:W-:-:S04]  /*88b0*/  LOP3.LUT R14, R14, 0x1f, RZ, 0xc0, !PT ;  /* 0x0000001f0e0e7812 */ /* 0x002fc800078ec0ff */
[----:B------:R-:W-:-:S13]  /*88c0*/  ISETP.NE.AND P1, PT, R14, RZ, PT ;  /* 0x000000ff0e00720c */ /* 0x000fda0003f25270 */
[----:B------:R-:W-:Y:S05]  /*88d0*/  @!P1 BRA `(.L_x_181) ;  /* 0x0000000000049947 */ /* 0x000fea0003800000 */
[----:B------:R-:W-:Y:S01]  /*88e0*/  BPT.TRAP 0x1 ;  /* 0x000000040000795c */ /* 0x000fe20000300000 */
.L_x_181:
        /* <DEDUP_REMOVED lines=24> */
.L_x_214:
[----:B------:R-:W-:Y:S05]  /*8a70*/  @P0 BRA `(.L_x_183) ;  /* 0x0000000000140947 */ /* 0x000fea0003800000 */
[----:B------:R-:W-:Y:S02]  /*8a80*/  ISETP.NE.AND P1, PT, R14, RZ, PT ;  /* 0x000000ff0e00720c */ /* 0x000fe40003f25270 */
[----:B-1----:R-:W-:-:S04]  /*8a90*/  MOV R4, 0x4200 ;  /* 0x0000420000047802 */ /* 0x002fc80000000f00 */
[----:B------:R2:W-:Y:S07]  /*8aa0*/  SYNCS.ARRIVE.TRANS64 RZ, [R11+URZ+0x30c10], R4 ;  /* 0x030c10040bff79a7 */ /* 0x0005ee000800003f */
[----:B------:R-:W-:Y:S05]  /*8ab0*/  @!P1 BRA `(.L_x_183) ;  /* 0x0000000000049947 */ /* 0x000fea0003800000 */
[----:B------:R-:W-:Y:S01]  /*8ac0*/  BPT.TRAP 0x1 ;  /* 0x000000040000795c */ /* 0x000fe20000300000 */
.L_x_183:
        /* <DEDUP_REMOVED lines=14> */
[----:B------:R-:W-:Y:S01]  /*8bb0*/  IMAD.U32 R15, RZ, RZ, UR6 ;  /* 0x00000006ff0f7e24 */ /* 0x000fe2000f8e00ff */
[----:B------:R-:W-:Y:S02]  /*8bc0*/  UIADD3 UR17, UR17, 0x30c10, URZ ;  /* 0x00030c1011117890 */ /* 0x000fe4000fffe03f */
[----:B------:R-:W-:-:S05]  /*8bd0*/  UIMAD.WIDE UR8, UR19, 0x4, UR4 ;  /* 0x00000004130878a5 */ /* 0x000fca000f8e0204 */
[----:B------:R-:W-:Y:S02]  /*8be0*/  UMOV UR11, UR17 ;  /* 0x00000011000b7c82 */ /* 0x000fe40008000000 */
[----:B------:R3:W-:Y:S02]  /*8bf0*/  UTMALDG.4D [UR16], [UR14], desc[UR22] ;  /* 0x000016100e0075b4 */ /* 0x0007e40008019000 */
[----:B------:R3:W-:Y:S02]  /*8c00*/  UBLKCP.S.G [UR10], [UR8], UR7 ;  /* 0x0000000a080073ba */ /* 0x0007e40008000207 */
[----:B---3--:R-:W-:Y:S05]  /*8c10*/  @P1 BRA `(.L_x_184) ;  /* 0xfffffff800101947 */ /* 0x008fea000383ffff */
[----:B------:R-:W-:-:S07]  /*8c20*/  MOV R5, UR19 ;  /* 0x0000001300057c02 */ /* 0x000fce0008000f00 */
.L_x_175:
[----:B------:R-:W-:-:S13]  /*8c30*/  ISETP.NE.AND P1, PT, R19, RZ, PT ;  /* 0x000000ff1300720c */ /* 0x000fda0003f25270 */
[----:B------:R-:W-:Y:S05]  /*8c40*/  @!P1 BRA `(.L_x_174) ;  /* 0x0000000000f09947 */ /* 0x000fea0003800000 */
[----:B------:R-:W-:-:S04]  /*8c50*/  SHF.L.U32 R12, R9, 0x1f, RZ ;  /* 0x0000001f090c7819 */ /* 0x000fc800000006ff */
[----:B------:R-:W3:Y:S02]  /*8c60*/  SYNCS.PHASECHK.TRANS64.TRYWAIT P1, [R11+URZ+0x30c40], R12 ;  /* 0x030c400c0b0075a7 */ /* 0x000ee4000802017f */
[----:B---3--:R-:W-:Y:S05]  /*8c70*/  @!P1 BRA `(.L_x_185) ;  /* 0x0000000c00509947 */ /* 0x008fea0003800000 */
.L_x_215:
[----:B------:R-:W-:Y:S05]  /*8c80*/  @P0 BRA `(.L_x_186) ;  /* 0x0000000000140947 */ /* 0x000fea0003800000 */
[----:B------:R-:W-:Y:S01]  /*8c90*/  ISETP.NE.AND P1, PT, R14, RZ, PT ;  /* 0x000000ff0e00720c */ /* 0x000fe20003f25270 */
[----:B-12---:R-:W-:-:S04]  /*8ca0*/  IMAD.MOV.U32 R4, RZ, RZ, 0x4200 ;  /* 0x00004200ff047424 */ /* 0x006fc800078e00ff */
[----:B------:R4:W-:Y:S08]  /*8cb0*/  SYNCS.ARRIVE.TRANS64 RZ, [R11+URZ+0x30c30], R4 ;  /* 0x030c30040bff79a7 */ /* 0x0009f0000800003f */
[----:B------:R-:W-:Y:S05]  /*8cc0*/  @!P1 BRA `(.L_x_186) ;  /* 0x0000000000049947 */ /* 0x000fea0003800000 */
[----:B------:R-:W-:Y:S01]  /*8cd0*/  BPT.TRAP 0x1 ;  /* 0x000000040000795c */ /* 0x000fe20000300000 */
.L_x_186:
        /* <DEDUP_REMOVED lines=26> */
.L_x_216:
[----:B------:R-:W-:Y:S05]  /*8e80*/  @P0 BRA `(.L_x_188) ;  /* 0x0000000000140947 */ /* 0x000fea0003800000 */
[----:B------:R-:W-:Y:S01]  /*8e90*/  ISETP.NE.AND P0, PT, R14, RZ, PT ;  /* 0x000000ff0e00720c */ /* 0x000fe20003f05270 */
[----:B------:R-:W-:-:S04]  /*8ea0*/  IMAD.MOV.U32 R4, RZ, RZ, 0x4200 ;  /* 0x00004200ff047424 */ /* 0x000fc800078e00ff */
[----:B------:R2:W-:Y:S08]  /*8eb0*/  SYNCS.ARRIVE.TRANS64 RZ, [R11+URZ+0x30c18], R4 ;  /* 0x030c18040bff79a7 */ /* 0x0005f0000800003f */
[----:B------:R-:W-:Y:S05]  /*8ec0*/  @!P0 BRA `(.L_x_188) ;  /* 0x0000000000048947 */ /* 0x000fea0003800000 */
[----:B------:R-:W-:Y:S01]  /*8ed0*/  BPT.TRAP 0x1 ;  /* 0x000000040000795c */ /* 0x000fe20000300000 */
.L_x_188:
        /* <DEDUP_REMOVED lines=8> */
[----:B------:R-:W-:-:S05]  /*8f60*/  IMAD.MOV.U32 R20, RZ, RZ, 0x1 ;  /* 0x00000001ff147424 */ /* 0x000fca00078e00ff */
[----:B------:R-:W-:Y:S02]  /*8f70*/  UIADD3 UR19, UR19, 0x80, URZ ;  /* 0x0000008013137890 */ /* 0x000fe4000fffe03f */
[----:B------:R-:W-:Y:S02]  /*8f80*/  UIADD3 UR8, UR17, 0x20200, URZ ;  /* 0x0002020011087890 */ /* 0x000fe4000fffe03f */
[----:B------:R-:W-:Y:S02]  /*8f90*/  UIADD3 UR16, UR17, 0x14000, URZ ;  /* 0x0001400011107890 */ /* 0x000fe4000fffe03f */
[----:B------:R-:W-:Y:S01]  /*8fa0*/  UIADD3 UR17, UR17, 0x30c18, URZ ;  /* 0x00030c1811117890 */ /* 0x000fe2000fffe03f */
[----:B------:R-:W-:Y:S01]  /*8fb0*/  MOV R5, UR19 ;  /* 0x0000001300057c02 */ /* 0x000fe20008000f00 */
[----:B------:R-:W-:-:S05]  /*8fc0*/  UIMAD.WIDE UR6, UR19, 0x4, UR4 ;  /* 0x00000004130678a5 */ /* 0x000fca000f8e0204 */
[----:B------:R-:W-:Y:S02]  /*8fd0*/  UMOV UR9, UR17 ;  /* 0x0000001100097c82 */ /* 0x000fe40008000000 */
[----:B------:R4:W-:Y:S02]  /*8fe0*/  UTMALDG.4D [UR16], [UR10], desc[UR14] ;  /* 0x00000e100a0075b4 */ /* 0x0009e40008019000 */
[----:B------:R4:W-:Y:S02]  /*8ff0*/  UBLKCP.S.G [UR8], [UR6], UR13 ;  /* 0x00000008060073ba */ /* 0x0009e4000800020d */
[----:B----4-:R-:W-:Y:S01]  /*9000*/  NOP ;  /* 0x0000000000007918 */ /* 0x010fe20000000000 */
.L_x_174:
[----:B------:R-:W4:Y:S01]  /*9010*/  S2R R2, SR_TID.X ;  /* 0x0000000000027919 */ /* 0x000f220000002100 */
[----:B------:R-:W-:Y:S01]  /*9020*/  IMAD R13, R20, 0x8, R11 ;  /* 0x00000008140d7824 */ /* 0x000fe200078e020b */
[----:B----4-:R-:W-:Y:S02]  /*9030*/  LOP3.LUT R3, R2, 0x7f, RZ, 0xc0, !PT ;  /* 0x0000007f02037812 */ /* 0x010fe400078ec0ff */
[----:B------:R-:W-:Y:S02]  /*9040*/  SHF.L.U32 R2, R9, 0x1f, RZ ;  /* 0x0000001f09027819 */ /* 0x000fe400000006ff */
[----:B------:R-:W-:Y:S02]  /*9050*/  ISETP.NE.AND P1, PT, R3, RZ, PT ;  /* 0x000000ff0300720c */ /* 0x000fe40003f25270 */
[----:B------:R-:W4:Y:S02]  /*9060*/  SYNCS.PHASECHK.TRANS64.TRYWAIT P0, [R13+URZ+0x30c40], R2 ;  /* 0x030c40020d0075a7 */ /* 0x000f24000800017f */
[----:B----4-:R-:W-:Y:S09]  /*9070*/  @!P0 BRA `(.L_x_189) ;  /* 0x0000000800788947 */ /* 0x010ff20003800000 */
.L_x_217:
[----:B------:R-:W-:Y:S05]  /*9080*/  @P1 BRA `(.L_x_190) ;  /* 0x0000000000181947 */ /* 0x000fea0003800000 */
[----:B------:R-:W5:Y:S01]  /*9090*/  S2R R3, SR_TID.X ;  /* 0x0000000000037919 */ /* 0x000f620000002100 */
[----:B----4-:R-:W-:-:S04]  /*90a0*/  MOV R2, 0x4200 ;  /* 0x0000420000027802 */ /* 0x010fc80000000f00 */
[----:B------:R4:W-:Y:S01]  /*90b0*/  SYNCS.ARRIVE.TRANS64 RZ, [R13+URZ+0x30c30], R2 ;  /* 0x030c30020dff79a7 */ /* 0x0009e2000800003f */
[----:B-----5:R-:W-:-:S13]  /*90c0*/  LOP3.LUT P0, RZ, R3, 0x1f, RZ, 0xc0, !PT ;  /* 0x0000001f03ff7812 */ /* 0x020fda000780c0ff */
[----:B----4-:R-:W-:Y:S05]  /*90d0*/  @!P0 BRA `(.L_x_190) ;  /* 0x0000000000048947 */ /* 0x010fea0003800000 */
[----:B--2---:R-:W-:Y:S01]  /*90e0*/  BPT.TRAP 0x1 ;  /* 0x000000040000795c */ /* 0x004fe20000300000 */
.L_x_190:
[----:B----4-:R-:W4:Y:S01]  /*90f0*/  LDC.64 R2, c[0x0][0x728] ;  /* 0x0001ca00ff027b82 */ /* 0x010f220000000a00 */
[C---:B------:R-:W-:Y:S01]  /*9100*/  IADD3 R6, P0, R5.reuse, R6, RZ ;  /* 0x0000000605067210 */ /* 0x040fe20007f1e0ff */
[C---:B-12---:R-:W-:Y:S01]  /*9110*/  IMAD R4, R20.reuse, 0x4000, R11 ;  /* 0x0000400014047824 */ /* 0x046fe200078e020b */
[----:B---3--:R-:W-:Y:S01]  /*9120*/  LEA R11, R20, R11, 0x9 ;  /* 0x0000000b140b7211 */ /* 0x008fe200078e48ff */
[----:B------:R-:W-:Y:S01]  /*9130*/  UMOV UR8, 0x0 ;  /* 0x0000000000087882 */ /* 0x000fe20000000000 */
        /* <DEDUP_REMOVED lines=16> */
[----:B------:R-:W-:Y:S01]  /*9240*/  R2UR UR6, R8 ;  /* 0x00000000080672ca */ /* 0x000fe200000e0000 */
[----:B------:R-:W-:Y:S01]  /*9250*/  IMAD.X R0, RZ, RZ, R0, P0 ;  /* 0x000000ffff007224 */ /* 0x000fe200000e0600 */
[----:B------:R-:W-:-:S04]  /*9260*/  R2UR UR15, R3 ;  /* 0x00000000030f72ca */ /* 0x000fc800000e0000 */
[----:B------:R-:W-:Y:S02]  /*9270*/  R2UR UR7, R0 ;  /* 0x00000000000772ca */ /* 0x000fe400000e0000 */
[----:B------:R-:W-:-:S04]  /*9280*/  IADD3 R0, R20, 0x1, RZ ;  /* 0x0000000114007810 */ /* 0x000fc80007ffe0ff */
[----:B------:R-:W-:-:S04]  /*9290*/  ISETP.NE.AND P0, PT, R0, 0x2, PT ;  /* 0x000000020000780c */ /* 0x000fc80003f05270 */
[----:B------:R-:W-:Y:S02]  /*92a0*/  SEL R2, RZ, 0x1, P0 ;  /* 0x00000001ff027807 */ /* 0x000fe40000000000 */
[----:B------:R-:W-:Y:S01]  /*92b0*/  SEL R0, R0, RZ, P0 ;  /* 0x000000ff00007207 */ /* 0x000fe20000000000 */
[----:B------:R1:W-:Y:S01]  /*92c0*/  UTMALDG.4D [UR16], [UR6], desc[UR8] ;  /* 0x00000810060075b4 */ /* 0x0003e20008019000 */
[----:B------:R-:W-:Y:S01]  /*92d0*/  LOP3.LUT R9, R9, R2, RZ, 0x3c, !PT ;  /* 0x0000000209097212 */ /* 0x000fe200078e3cff */
[----:B------:R1:W-:Y:S02]  /*92e0*/  UBLKCP.S.G [UR10], [UR14], UR13 ;  /* 0x0000000a0e0073ba */ /* 0x0003e4000800020d */
[----:B-1----:R-:W-:-:S04]  /*92f0*/  NOP ;  /* 0x0000000000007918 */ /* 0x002fc80000000000 */
.L_x_171:
[----:B------:R-:W-:Y:S05]  /*9300*/  BSYNC B0 ;  /* 0x0000000000007941 */ /* 0x000fea0003800000 */
.L_x_170:
[----:B------:R-:W-:-:S03]  /*9310*/  UMOV UR6, 0xffffffff ;  /* 0xffffffff00067882 */ /* 0x000fc60000000000 */
[----:B------:R-:W-:Y:S05]  /*9320*/  BRA.DIV UR6, `(.L_x_191) ;  /* 0x0000000606e07947 */ /* 0x000fea000b800000 */
[----:B------:R-:W-:-:S13]  /*9330*/  ELECT P0, URZ, PT ;  /* 0x00000000003f782f */ /* 0x000fda0003800000 */
.L_x_220:
[----:B------:R-:W-:Y:S05]  /*9340*/  @!P0 BRA `(.L_x_107) ;  /* 0x0000000000808947 */ /* 0x000fea0003800000 */
[----:B------:R-:W-:-:S04]  /*9350*/  LOP3.LUT R16, R16, 0x2, RZ, 0xfc, !PT ;  /* 0x0000000210107812 */ /* 0x000fc800078efcff */
[----:B------:R-:W-:-:S13]  /*9360*/  ISETP.NE.AND P0, PT, R16, 0x3, PT ;  /* 0x000000031000780c */ /* 0x000fda0003f05270 */
[----:B------:R-:W-:Y:S05]  /*9370*/  @!P0 BRA `(.L_x_192) ;  /* 0x0000000000048947 */ /* 0x000fea0003800000 */
[----:B------:R-:W-:Y:S01]  /*9380*/  BPT.TRAP 0x1 ;  /* 0x000000040000795c */ /* 0x000fe20000300000 */
.L_x_192:
[----:B------:R-:W1:Y:S01]  /*9390*/  S2R R3, SR_CgaCtaId ;  /* 0x0000000000037919 */ /* 0x000e620000008800 */
[----:B------:R-:W-:Y:S02]  /*93a0*/  MOV R2, 0x400 ;  /* 0x0000040000027802 */ /* 0x000fe40000000f00 */
[----:B------:R-:W-:Y:S02]  /*93b0*/  SHF.L.U32 R5, R9, 0x1f, RZ ;  /* 0x0000001f09057819 */ /* 0x000fe400000006ff */
[----:B-1----:R-:W-:Y:S01]  /*93c0*/  LEA R7, R3, R2, 0x18 ;  /* 0x0000000203077211 */ /* 0x002fe200078ec0ff */
[----:B------:R-:W-:-:S04]  /*93d0*/  VIADD R2, R0, 0x1 ;  /* 0x0000000100027836 */ /* 0x000fc80000000000 */
[----:B------:R-:W-:Y:S01]  /*93e0*/  VIADD R3, R7, 0x30c20 ;  /* 0x00030c2007037836 */ /* 0x000fe20000000000 */
[----:B------:R-:W-:-:S04]  /*93f0*/  ISETP.NE.AND P2, PT, R2, 0x2, PT ;  /* 0x000000020200780c */ /* 0x000fc80003f45270 */
[----:B------:R-:W-:Y:S02]  /*9400*/  LEA R6, R0, R3, 0x3 ;  /* 0x0000000300067211 */ /* 0x000fe400078e18ff */
[----:B------:R-:W-:Y:S02]  /*9410*/  SEL R4, RZ, 0x1, P2 ;  /* 0x00000001ff047807 */ /* 0x000fe40001000000 */
[----:B------:R-:W1:Y:S02]  /*9420*/  SYNCS.PHASECHK.TRANS64.TRYWAIT P1, [R6+URZ], R5 ;  /* 0x00000005060075a7 */ /* 0x000e64000802017f */
[----:B------:R-:W-:Y:S02]  /*9430*/  LOP3.LUT R9, R9, R4, RZ, 0x3c, !PT ;  /* 0x0000000409097212 */ /* 0x000fe400078e3cff */
[----:B------:R-:W-:Y:S02]  /*9440*/  SEL R4, R2, RZ, P2 ;  /* 0x000000ff02047207 */ /* 0x000fe40001000000 */
[----:B------:R-:W-:-:S02]  /*9450*/  SHF.L.U32 R2, R9, 0x1f, RZ ;  /* 0x0000001f09027819 */ /* 0x000fc400000006ff */
[----:B------:R-:W-:Y:S01]  /*9460*/  LEA R3, R4, R3, 0x3 ;  /* 0x0000000304037211 */ /* 0x000fe200078e18ff */
[----:B-1----:R-:W-:Y:S06]  /*9470*/  @!P1 BRA `(.L_x_193) ;  /* 0x0000000400b09947 */ /* 0x002fec0003800000 */
.L_x_221:
[----:B------:R-:W2:Y:S02]  /*9480*/  SYNCS.PHASECHK.TRANS64.TRYWAIT P1, [R3+URZ], R2 ;  /* 0x00000002030075a7 */ /* 0x000ea4000802017f */
[----:B--2---:R-:W-:Y:S05]  /*9490*/  @!P1 BRA `(.L_x_194) ;  /* 0x0000000400bc9947 */ /* 0x004fea0003800000 */
.L_x_222:
[----:B------:R-:W-:Y:S05]  /*94a0*/  @!P0 BRA `(.L_x_195) ;  /* 0x0000000000048947 */ /* 0x000fea0003800000 */
[----:B------:R-:W-:Y:S01]  /*94b0*/  BPT.TRAP 0x1 ;  /* 0x000000040000795c */ /* 0x000fe20000300000 */
.L_x_195:
[----:B--2---:R-:W-:-:S05]  /*94c0*/  VIADD R3, R7, 0x30c40 ;  /* 0x00030c4007037836 */ /* 0x004fca0000000000 */
[----:B------:R-:W-:-:S04]  /*94d0*/  LEA R0, R0, R3, 0x3 ;  /* 0x0000000300007211 */ /* 0x000fc800078e18ff */
[----:B------:R-:W2:Y:S02]  /*94e0*/  SYNCS.PHASECHK.TRANS64.TRYWAIT P0, [R0+URZ], R5 ;  /* 0x00000005000075a7 */ /* 0x000ea4000800017f */
[----:B--2---:R-:W-:Y:S05]  /*94f0*/  @!P0 BRA `(.L_x_196) ;  /* 0x0000000400b88947 */ /* 0x004fea0003800000 */
.L_x_223:
[----:B------:R-:W-:-:S07]  /*9500*/  IMAD R3, R4, 0x8, R3 ;  /* 0x0000000804037824 */ /* 0x000fce00078e0203 */
.L_x_197:
[----:B---3--:R3:W4:Y:S02]  /*9510*/  SYNCS.PHASECHK.TRANS64.TRYWAIT P0, [R3+URZ], R2 ;  /* 0x00000002030075a7 */ /* 0x008724000800017f */
[----:B----4-:R-:W-:Y:S05]  /*9520*/  @!P0 NANOSLEEP.SYNCS 0x989680 ;  /* 0x009896800000895d */ /* 0x010fea0003900000 */
[----:B------:R-:W4:Y:S02]  /*9530*/  @!P0 SYNCS.PHASECHK.TRANS64 P0, [R3+URZ], R2 ;  /* 0x00000002030085a7 */ /* 0x000f24000800007f */
[----:B----4-:R-:W-:Y:S05]  /*9540*/  @!P0 BRA `(.L_x_197) ;  /* 0xfffffffc00f08947 */ /* 0x010fea000383ffff */
.L_x_107:
[----:B------:R-:W-:Y:S05]  /*9550*/  BSYNC B6 ;  /* 0x0000000000067941 */ /* 0x000fea0003800000 */
.L_x_104:
[----:B------:R-:W-:Y:S05]  /*9560*/  EXIT ;  /* 0x000000000000794d */ /* 0x000fea0003800000 */
.L_x_112:
[----:B------:R-:W-:Y:S01]  /*9570*/  MOV R12, RZ ;  /* 0x000000ff000c7202 */ /* 0x000fe20000000f00 */
[----:B------:R-:W-:Y:S01]  /*9580*/  IMAD.MOV.U32 R11, RZ, RZ, 0x1f ;  /* 0x0000001fff0b7424 */ /* 0x000fe200078e00ff */
[----:B------:R-:W-:-:S07]  /*9590*/  MOV R15, 0xffffffff ;  /* 0xffffffff000f7802 */ /* 0x000fce0000000f00 */
[----:B------:R-:W-:Y:S05]  /*95a0*/  WARPSYNC.COLLECTIVE R15, `(.L_x_198) ;  /* 0x000000000f087348 */ /* 0x000fea0003c00000 */
[----:B------:R1:W2:Y:S02]  /*95b0*/  SHFL.IDX P6, R14, R13, R12, R11 ;  /* 0x0000000c0d0e7389 */ /* 0x0002a400000c000b */
[----:B-12---:R-:W-:Y:S01]  /*95c0*/  ENDCOLLECTIVE ;  /* 0x000000000000791b */ /* 0x006fe20003800000 */
.L_x_198:
[----:B------:R-:W-:Y:S05]  /*95d0*/  BRA `(.L_x_199) ;  /* 0xffffff7400707947 */ /* 0x000fea000383ffff */
.L_x_114:
[----:B--2---:R2:W3:Y:S02]  /*95e0*/  SYNCS.PHASECHK.TRANS64.TRYWAIT P0, [R2+URZ+0x30c00], R7 ;  /* 0x030c0007020075a7 */ /* 0x0044e4000800017f */
[----:B---3--:R-:W-:Y:S05]  /*95f0*/  @!P0 NANOSLEEP.SYNCS 0x989680 ;  /* 0x009896800000895d */ /* 0x008fea0003900000 */
[----:B------:R-:W3:Y:S02]  /*9600*/  @!P0 SYNCS.PHASECHK.TRANS64 P0, [R2+URZ+0x30c00], R7 ;  /* 0x030c0007020085a7 */ /* 0x000ee4000800007f */
[----:B---3--:R-:W-:Y:S05]  /*9610*/  @!P0 BRA `(.L_x_114) ;  /* 0xfffffffc00f08947 */ /* 0x008fea000383ffff */
[----:B------:R-:W-:Y:S05]  /*9620*/  BRA `(.L_x_113) ;  /* 0xffffff7400907947 */ /* 0x000fea000383ffff */
.L_x_119:
[----:B-1----:R1:W3:Y:S02]  /*9630*/  SYNCS.PHASECHK.TRANS64.TRYWAIT P1, [R21+URZ+0x30c10], R20 ;  /* 0x030c1014150075a7 */ /* 0x0022e4000802017f */
[----:B---3--:R-:W-:Y:S05]  /*9640*/  @!P1 NANOSLEEP.SYNCS 0x989680 ;  /* 0x009896800000995d */ /* 0x008fea0003900000 */
[----:B------:R-:W3:Y:S02]  /*9650*/  @!P1 SYNCS.PHASECHK.TRANS64 P1, [R21+URZ+0x30c10], R20 ;  /* 0x030c1014150095a7 */ /* 0x000ee4000802007f */
[----:B---3--:R-:W-:Y:S05]  /*9660*/  @!P1 BRA `(.L_x_119) ;  /* 0xfffffffc00f09947 */ /* 0x008fea000383ffff */
[----:B------:R-:W-:Y:S05]  /*9670*/  BRA `(.L_x_118) ;  /* 0xffffff7c00cc7947 */ /* 0x000fea000383ffff */
.L_x_123:
[----:B------:R1:W1:Y:S02]  /*9680*/  SYNCS.PHASECHK.TRANS64.TRYWAIT P1, [R21+URZ+0x30c30], R20 ;  /* 0x030c3014150075a7 */ /* 0x000264000802017f */
[----:B-1----:R-:W-:Y:S05]  /*9690*/  @!P1 NANOSLEEP.SYNCS 0x989680 ;  /* 0x009896800000995d */ /* 0x002fea0003900000 */
[----:B------:R-:W1:Y:S02]  /*96a0*/  @!P1 SYNCS.PHASECHK.TRANS64 P1, [R21+URZ+0x30c30], R20 ;  /* 0x030c3014150095a7 */ /* 0x000e64000802007f */
[----:B-1----:R-:W-:Y:S05]  /*96b0*/  @!P1 BRA `(.L_x_123) ;  /* 0xfffffffc00f09947 */ /* 0x002fea000383ffff */
[----:B------:R-:W-:Y:S05]  /*96c0*/  BRA `(.L_x_122) ;  /* 0xffffff8000d07947 */ /* 0x000fea000383ffff */
.L_x_138:
[----:B------:R-:W-:Y:S01]  /*96d0*/  BSSY B0, `(.L_x_200) ;  /* 0x0000005000007945 */ /* 0x000fe20003800000 */
[----:B------:R-:W-:-:S07]  /*96e0*/  IMAD.MOV.U32 R15, RZ, RZ, -0x1 ;  /* 0xffffffffff0f7424 */ /* 0x000fce00078e00ff */
[----:B------:R-:W-:Y:S05]  /*96f0*/  WARPSYNC.COLLECTIVE R15, `(.L_x_201) ;  /* 0x000000000f087348 */ /* 0x000fea0003c00000 */
[----:B------:R-:W-:Y:S01]  /*9700*/  NOP ;  /* 0x0000000000007918 */ /* 0x000fe20000000000 */
[----:B------:R-:W-:Y:S01]  /*9710*/  ENDCOLLECTIVE ;  /* 0x000000000000791b */ /* 0x000fe20003800000 */
.L_x_201:
[----:B------:R-:W-:Y:S05]  /*9720*/  BSYNC B0 ;  /* 0x0000000000007941 */ /* 0x000fea0003800000 */
.L_x_200:
[----:B------:R-:W-:Y:S05]  /*9730*/  BRA `(.L_x_202) ;  /* 0xffffffd400c87947 */ /* 0x000fea000383ffff */
.L_x_150:
[----:B------:R-:W-:Y:S01]  /*9740*/  BSSY B0, `(.L_x_203) ;  /* 0x0000005000007945 */ /* 0x000fe20003800000 */
[----:B------:R-:W-:-:S07]  /*9750*/  MOV R15, 0xffffffff ;  /* 0xffffffff000f7802 */ /* 0x000fce0000000f00 */
[----:B------:R-:W-:Y:S05]  /*9760*/  WARPSYNC.COLLECTIVE R15, `(.L_x_204) ;  /* 0x000000000f087348 */ /* 0x000fea0003c00000 */
[----:B------:R-:W-:Y:S01]  /*9770*/  NOP ;  /* 0x0000000000007918 */ /* 0x000fe20000000000 */
[----:B------:R-:W-:Y:S01]  /*9780*/  ENDCOLLECTIVE ;  /* 0x000000000000791b */ /* 0x000fe20003800000 */
.L_x_204:
[----:B------:R-:W-:Y:S05]  /*9790*/  BSYNC B0 ;  /* 0x0000000000007941 */ /* 0x000fea0003800000 */
.L_x_203:
[----:B------:R-:W-:Y:S05]  /*97a0*/  BRA `(.L_x_205) ;  /* 0xffffffd800e07947 */ /* 0x000fea000383ffff */
.L_x_163:
[----:B------:R-:W-:Y:S01]  /*97b0*/  BSSY B0, `(.L_x_206) ;  /* 0x0000005000007945 */ /* 0x000fe20003800000 */
[----:B------:R-:W-:-:S07]  /*97c0*/  IMAD.MOV.U32 R15, RZ, RZ, -0x1 ;  /* 0xffffffffff0f7424 */ /* 0x000fce00078e00ff */
[----:B------:R-:W-:Y:S05]  /*97d0*/  WARPSYNC.COLLECTIVE R15, `(.L_x_207) ;  /* 0x000000000f087348 */ /* 0x000fea0003c00000 */
[----:B------:R-:W-:Y:S01]  /*97e0*/  NOP ;  /* 0x0000000000007918 */ /* 0x000fe20000000000 */
[----:B------:R-:W-:Y:S01]  /*97f0*/  ENDCOLLECTIVE ;  /* 0x000000000000791b */ /* 0x000fe20003800000 */
.L_x_207:
[----:B------:R-:W-:Y:S05]  /*9800*/  BSYNC B0 ;  /* 0x0000000000007941 */ /* 0x000fea0003800000 */
.L_x_206:
[----:B------:R-:W-:Y:S05]  /*9810*/  BRA `(.L_x_208) ;  /* 0xffffffdc00fc7947 */ /* 0x000fea000383ffff */
.L_x_172:
[----:B-1----:R1:W2:Y:S02]  /*9820*/  SYNCS.PHASECHK.TRANS64.TRYWAIT P1, [R11+URZ+0x30c20], R0 ;  /* 0x030c20000b0075a7 */ /* 0x0022a4000802017f */
[----:B--2---:R-:W-:Y:S05]  /*9830*/  @!P1 NANOSLEEP.SYNCS 0x989680 ;  /* 0x009896800000995d */ /* 0x004fea0003900000 */
[----:B------:R-:W2:Y:S02]  /*9840*/  @!P1 SYNCS.PHASECHK.TRANS64 P1, [R11+URZ+0x30c20], R0 ;  /* 0x030c20000b0095a7 */ /* 0x000ea4000802007f */
[----:B--2---:R-:W-:Y:S05]  /*9850*/  @!P1 BRA `(.L_x_172) ;  /* 0xfffffffc00f09947 */ /* 0x004fea000383ffff */
[----:B------:R-:W-:Y:S05]  /*9860*/  BRA `(.L_x_209) ;  /* 0xffffffe400d47947 */ /* 0x000fea000383ffff */
.L_x_176:
[----:B-1----:R1:W2:Y:S02]  /*9870*/  SYNCS.PHASECHK.TRANS64.TRYWAIT P1, [R11+URZ+0x30c40], R21 ;  /* 0x030c40150b0075a7 */ /* 0x0022a4000802017f */
[----:B--2---:R-:W-:Y:S05]  /*9880*/  @!P1 NANOSLEEP.SYNCS 0x989680 ;  /* 0x009896800000995d */ /* 0x004fea0003900000 */
[----:B------:R-:W2:Y:S02]  /*9890*/  @!P1 SYNCS.PHASECHK.TRANS64 P1, [R11+URZ+0x30c40], R21 ;  /* 0x030c40150b0095a7 */ /* 0x000ea4000802007f */
[----:B--2---:R-:W-:Y:S05]  /*98a0*/  @!P1 BRA `(.L_x_176) ;  /* 0xfffffffc00f09947 */ /* 0x004fea000383ffff */
[----:B------:R-:W-:Y:S05]  /*98b0*/  BRA `(.L_x_210) ;  /* 0xffffffe800f47947 */ /* 0x000fea000383ffff */
.L_x_178:
[----:B--2---:R2:W3:Y:S02]  /*98c0*/  SYNCS.PHASECHK.TRANS64.TRYWAIT P1, [R11+URZ+0x30c28], R21 ;  /* 0x030c28150b0075a7 */ /* 0x0044e4000802017f */
[----:B---3--:R-:W-:Y:S05]  /*98d0*/  @!P1 NANOSLEEP.SYNCS 0x989680 ;  /* 0x009896800000995d */ /* 0x008fea0003900000 */
[----:B------:R-:W3:Y:S02]  /*98e0*/  @!P1 SYNCS.PHASECHK.TRANS64 P1, [R11+URZ+0x30c28], R21 ;  /* 0x030c28150b0095a7 */ /* 0x000ee4000802007f */
[----:B---3--:R-:W-:Y:S05]  /*98f0*/  @!P1 BRA `(.L_x_178) ;  /* 0xfffffffc00f09947 */ /* 0x008fea000383ffff */
[----:B------:R-:W-:Y:S05]  /*9900*/  BRA `(.L_x_211) ;  /* 0xffffffec006c7947 */ /* 0x000fea000383ffff */
.L_x_180:
[----:B---3--:R3:W4:Y:S02]  /*9910*/  SYNCS.PHASECHK.TRANS64.TRYWAIT P1, [R11+URZ+0x30c48], R21 ;  /* 0x030c48150b0075a7 */ /* 0x008724000802017f */
[----:B----4-:R-:W-:Y:S05]  /*9920*/  @!P1 NANOSLEEP.SYNCS 0x989680 ;  /* 0x009896800000995d */ /* 0x010fea0003900000 */
[----:B------:R-:W4:Y:S02]  /*9930*/  @!P1 SYNCS.PHASECHK.TRANS64 P1, [R11+URZ+0x30c48], R21 ;  /* 0x030c48150b0095a7 */ /* 0x000f24000802007f */
[----:B----4-:R-:W-:Y:S05]  /*9940*/  @!P1 BRA `(.L_x_180) ;  /* 0xfffffffc00f09947 */ /* 0x010fea000383ffff */
[----:B------:R-:W-:Y:S05]  /*9950*/  BRA `(.L_x_212) ;  /* 0xffffffec00c07947 */ /* 0x000fea000383ffff */
.L_x_182:
[----:B------:R-:W-:-:S07]  /*9960*/  SHF.L.U32 R4, R9, 0x1f, RZ ;  /* 0x0000001f09047819 */ /* 0x000fce00000006ff */
.L_x_213:
[----:B-1----:R1:W2:Y:S02]  /*9970*/  SYNCS.PHASECHK.TRANS64.TRYWAIT P1, [R11+URZ+0x30c20], R4 ;  /* 0x030c20040b0075a7 */ /* 0x0022a4000802017f */
[----:B--2---:R-:W-:Y:S05]  /*9980*/  @!P1 NANOSLEEP.SYNCS 0x989680 ;  /* 0x009896800000995d */ /* 0x004fea0003900000 */
[----:B------:R-:W2:Y:S02]  /*9990*/  @!P1 SYNCS.PHASECHK.TRANS64 P1, [R11+URZ+0x30c20], R4 ;  /* 0x030c20040b0095a7 */ /* 0x000ea4000802007f */
[----:B--2---:R-:W-:Y:S05]  /*99a0*/  @!P1 BRA `(.L_x_213) ;  /* 0xfffffffc00f09947 */ /* 0x004fea000383ffff */
[----:B------:R-:W-:Y:S05]  /*99b0*/  BRA `(.L_x_214) ;  /* 0xfffffff0002c7947 */ /* 0x000fea000383ffff */
.L_x_185:
[----:B---3--:R3:W4:Y:S02]  /*99c0*/  SYNCS.PHASECHK.TRANS64.TRYWAIT P1, [R11+URZ+0x30c40], R12 ;  /* 0x030c400c0b0075a7 */ /* 0x008724000802017f */
[----:B----4-:R-:W-:Y:S05]  /*99d0*/  @!P1 NANOSLEEP.SYNCS 0x989680 ;  /* 0x009896800000995d */ /* 0x010fea0003900000 */
[----:B------:R-:W4:Y:S02]  /*99e0*/  @!P1 SYNCS.PHASECHK.TRANS64 P1, [R11+URZ+0x30c40], R12 ;  /* 0x030c400c0b0095a7 */ /* 0x000f24000802007f */
[----:B----4-:R-:W-:Y:S05]  /*99f0*/  @!P1 BRA `(.L_x_185) ;  /* 0xfffffffc00f09947 */ /* 0x010fea000383ffff */
[----:B------:R-:W-:Y:S05]  /*9a00*/  BRA `(.L_x_215) ;  /* 0xfffffff0009c7947 */ /* 0x000fea000383ffff */
.L_x_187:
[----:B-1----:R1:W2:Y:S02]  /*9a10*/  SYNCS.PHASECHK.TRANS64.TRYWAIT P1, [R11+URZ+0x30c28], R12 ;  /* 0x030c280c0b0075a7 */ /* 0x0022a4000802017f */
[----:B--2---:R-:W-:Y:S05]  /*9a20*/  @!P1 NANOSLEEP.SYNCS 0x989680 ;  /* 0x009896800000995d */ /* 0x004fea0003900000 */
[----:B------:R-:W2:Y:S02]  /*9a30*/  @!P1 SYNCS.PHASECHK.TRANS64 P1, [R11+URZ+0x30c28], R12 ;  /* 0x030c280c0b0095a7 */ /* 0x000ea4000802007f */
[----:B--2---:R-:W-:Y:S05]  /*9a40*/  @!P1 BRA `(.L_x_187) ;  /* 0xfffffffc00f09947 */ /* 0x004fea000383ffff */
[----:B------:R-:W-:Y:S05]  /*9a50*/  BRA `(.L_x_216) ;  /* 0xfffffff400087947 */ /* 0x000fea000383ffff */
.L_x_189:
[----:B----4-:R4:W1:Y:S02]  /*9a60*/  SYNCS.PHASECHK.TRANS64.TRYWAIT P0, [R13+URZ+0x30c40], R2 ;  /* 0x030c40020d0075a7 */ /* 0x010864000800017f */
[----:B-1----:R-:W-:Y:S05]  /*9a70*/  @!P0 NANOSLEEP.SYNCS 0x989680 ;  /* 0x009896800000895d */ /* 0x002fea0003900000 */
[----:B------:R-:W1:Y:S02]  /*9a80*/  @!P0 SYNCS.PHASECHK.TRANS64 P0, [R13+URZ+0x30c40], R2 ;  /* 0x030c40020d0085a7 */ /* 0x000e64000800007f */
[----:B-1----:R-:W-:Y:S05]  /*9a90*/  @!P0 BRA `(.L_x_189) ;  /* 0xfffffffc00f08947 */ /* 0x002fea000383ffff */
[----:B------:R-:W-:Y:S05]  /*9aa0*/  BRA `(.L_x_217) ;  /* 0xfffffff400747947 */ /* 0x000fea000383ffff */
.L_x_191:
[----:B------:R-:W-:Y:S01]  /*9ab0*/  BSSY B0, `(.L_x_218) ;  /* 0x0000006000007945 */ /* 0x000fe20003800000 */
[----:B------:R-:W-:-:S07]  /*9ac0*/  MOV R15, 0xffffffff ;  /* 0xffffffff000f7802 */ /* 0x000fce0000000f00 */
[----:B------:R-:W-:Y:S05]  /*9ad0*/  WARPSYNC.COLLECTIVE R15, `(.L_x_219) ;  /* 0x000000000f0c7348 */ /* 0x000fea0003c00000 */
[----:B------:R-:W-:Y:S02]  /*9ae0*/  ELECT P6, UR62, PT ;  /* 0x00000000003e782f */ /* 0x000fe400038c0000 */
[----:B------:R-:W-:Y:S01]  /*9af0*/  MOV R14, UR62 ;  /* 0x0000003e000e7c02 */ /* 0x000fe20008000f00 */
[----:B------:R-:W-:Y:S10]  /*9b00*/  ENDCOLLECTIVE ;  /* 0x000000000000791b */ /* 0x000ff40003800000 */
.L_x_219:
[----:B------:R-:W-:Y:S05]  /*9b10*/  BSYNC B0 ;  /* 0x0000000000007941 */ /* 0x000fea0003800000 */
.L_x_218:
[----:B------:R-:W-:Y:S01]  /*9b20*/  PLOP3.LUT P0, PT, P6, PT, PT, 0x80, 0x0 ;  /* 0x000000000000781c */ /* 0x000fe2000370f070 */
[----:B------:R-:W-:-:S12]  /*9b30*/  BRA `(.L_x_220) ;  /* 0xfffffff800007947 */ /* 0x000fd8000383ffff */
.L_x_193:
[----:B-1----:R1:W2:Y:S02]  /*9b40*/  SYNCS.PHASECHK.TRANS64.TRYWAIT P1, [R6+URZ], R5 ;  /* 0x00000005060075a7 */ /* 0x0022a4000802017f */
[----:B--2---:R-:W-:Y:S05]  /*9b50*/  @!P1 NANOSLEEP.SYNCS 0x989680 ;  /* 0x009896800000995d */ /* 0x004fea0003900000 */
[----:B------:R-:W2:Y:S02]  /*9b60*/  @!P1 SYNCS.PHASECHK.TRANS64 P1, [R6+URZ], R5 ;  /* 0x00000005060095a7 */ /* 0x000ea4000802007f */
[----:B--2---:R-:W-:Y:S05]  /*9b70*/  @!P1 BRA `(.L_x_193) ;  /* 0xfffffffc00f09947 */ /* 0x004fea000383ffff */
[----:B------:R-:W-:Y:S05]  /*9b80*/  BRA `(.L_x_221) ;  /* 0xfffffff8003c7947 */ /* 0x000fea000383ffff */
.L_x_194:
[----:B--2---:R2:W3:Y:S02]  /*9b90*/  SYNCS.PHASECHK.TRANS64.TRYWAIT P1, [R3+URZ], R2 ;  /* 0x00000002030075a7 */ /* 0x0044e4000802017f */
[----:B---3--:R-:W-:Y:S05]  /*9ba0*/  @!P1 NANOSLEEP.SYNCS 0x989680 ;  /* 0x009896800000995d */ /* 0x008fea0003900000 */
[----:B------:R-:W3:Y:S02]  /*9bb0*/  @!P1 SYNCS.PHASECHK.TRANS64 P1, [R3+URZ], R2 ;  /* 0x00000002030095a7 */ /* 0x000ee4000802007f */
[----:B---3--:R-:W-:Y:S05]  /*9bc0*/  @!P1 BRA `(.L_x_194) ;  /* 0xfffffffc00f09947 */ /* 0x008fea000383ffff */
[----:B------:R-:W-:Y:S05]  /*9bd0*/  BRA `(.L_x_222) ;  /* 0xfffffff800307947 */ /* 0x000fea000383ffff */
.L_x_196:
[----:B--2---:R2:W3:Y:S02]  /*9be0*/  SYNCS.PHASECHK.TRANS64.TRYWAIT P0, [R0+URZ], R5 ;  /* 0x00000005000075a7 */ /* 0x0044e4000800017f */
[----:B---3--:R-:W-:Y:S05]  /*9bf0*/  @!P0 NANOSLEEP.SYNCS 0x989680 ;  /* 0x009896800000895d */ /* 0x008fea0003900000 */
[----:B------:R-:W3:Y:S02]  /*9c00*/  @!P0 SYNCS.PHASECHK.TRANS64 P0, [R0+URZ], R5 ;  /* 0x00000005000085a7 */ /* 0x000ee4000800007f */
[----:B---3--:R-:W-:Y:S05]  /*9c10*/  @!P0 BRA `(.L_x_196) ;  /* 0xfffffffc00f08947 */ /* 0x008fea000383ffff */
[----:B------:R-:W-:Y:S05]  /*9c20*/  BRA `(.L_x_223) ;  /* 0xfffffff800347947 */ /* 0x000fea000383ffff */
.L_x_224:
        /* <DEDUP_REMOVED lines=13> */
.L_x_7375:


//--------------------- .text._ZN7cutlass13device_kernelIN5flash11enable_sm90INS1_16FlashAttnBwdSm90INS1_25CollectiveMainloopBwdSm90ILi2ELi2ELi2EN4cute5tupleIJNS5_1CILi1EEES8_S8_EEENS6_IJNS7_ILi128EEESA_NS7_ILi64EEEEEENS_6half_tEfNS_4arch4Sm90ELb0ELb0ELb1ELb0ELb0ELb1ELb0ELb0ELi2ELi1ELi2ELi2ELb0EEENS1_24CollectiveEpilogueBwdGQAISC_fSF_Li256ELb0ELb0EEENS1_19SingleTileSchedulerILb0ELb0ELb0ELi128EEEEEEEEEvNT_6ParamsE --------------------------
	.section	.text._ZN7cutlass13device_kernelIN5flash11enable_sm90INS1_16FlashAttnBwdSm90INS1_25CollectiveMainloopBwdSm90ILi2ELi2ELi2EN4cute5tupleIJNS5_1CILi1EEES8_S8_EEENS6_IJNS7_ILi128EEESA_NS7_ILi64EEEEEENS_6half_tEfNS_4arch4Sm90ELb0ELb0ELb1ELb0ELb0ELb1ELb0ELb0ELi2ELi1ELi2ELi2ELb0EEENS1_24CollectiveEpilogueBwdGQAISC_fSF_Li256ELb0ELb0EEENS1_19SingleTileSchedulerILb0ELb0ELb0ELi128EEEEEEEEEvNT_6ParamsE,"ax",@progbits
	.align	128
.text._ZN7cutlass13device_kernelIN5flash11enable_sm90INS1_16FlashAttnBwdSm90INS1_25CollectiveMainloopBwdSm90ILi2ELi2ELi2EN4cute5tupleIJNS5_1CILi1EEES8_S8_EEENS6_IJNS7_ILi128EEESA_NS7_ILi64EEEEEENS_6half_tEfNS_4arch4Sm90ELb0ELb0ELb1ELb0ELb0ELb1ELb0ELb0ELi2ELi1ELi2ELi2ELb0EEENS1_24CollectiveEpilogueBwdGQAISC_fSF_Li256ELb0ELb0EEENS1_19SingleTileSchedulerILb0ELb0ELb0ELi128EEEEEEEEEvNT_6ParamsE:
        .type           _ZN7cutlass13device_kernelIN5flash11enable_sm90INS1_16FlashAttnBwdSm90INS1_25CollectiveMainloopBwdSm90ILi2ELi2ELi2EN4cute5tupleIJNS5_1CILi1EEES8_S8_EEENS6_IJNS7_ILi128EEESA_NS7_ILi64EEEEEENS_6half_tEfNS_4arch4Sm90ELb0ELb0ELb1ELb0ELb0ELb1ELb0ELb0ELi2ELi1ELi2ELi2ELb0EEENS1_24CollectiveEpilogueBwdGQAISC_fSF_Li256ELb0ELb0EEENS1_19SingleTileSchedulerILb0ELb0ELb0ELi128EEEEEEEEEvNT_6ParamsE,@function
        .size           _ZN7cutlass13device_kernelIN5flash11enable_sm90INS1_16FlashAttnBwdSm90INS1_25CollectiveMainloopBwdSm90ILi2ELi2ELi2EN4cute5tupleIJNS5_1CILi1EEES8_S8_EEENS6_IJNS7_ILi128EEESA_NS7_ILi64EEEEEENS_6half_tEfNS_4arch4Sm90ELb0ELb0ELb1ELb0ELb0ELb1ELb0ELb0ELi2ELi1ELi2ELi2ELb0EEENS1_24CollectiveEpilogueBwdGQAISC_fSF_Li256ELb0ELb0EEENS1_19SingleTileSchedulerILb0ELb0ELb0ELi128EEEEEEEEEvNT_6ParamsE,(.L_x_7376 - _ZN7cutlass13device_kernelIN5flash11enable_sm90INS1_16FlashAttnBwdSm90INS1_25CollectiveMainloopBwdSm90ILi2ELi2ELi2EN4cute5tupleIJNS5_1CILi1EEES8_S8_EEENS6_IJNS7_ILi128EEESA_NS7_ILi64EEEEEENS_6half_tEfNS_4arch4Sm90ELb0ELb0ELb1ELb0ELb0ELb1ELb0ELb0ELi2ELi1ELi2ELi2ELb0EEENS1_24CollectiveEpilogueBwdGQAISC_fSF_Li256ELb0ELb0EEENS1_19SingleTileSchedulerILb0ELb0ELb0ELi128EEEEEEEEEvNT_6ParamsE)
        .other          _ZN7cutlass13device_kernelIN5flash11enable_sm90INS1_16FlashAttnBwdSm90INS1_25CollectiveMainloopBwdSm90ILi2ELi2ELi2EN4cute5tupleIJNS5_1CILi1EEES8_S8_EEENS6_IJNS7_ILi128EEESA_NS7_ILi64EEEEEENS_6half_tEfNS_4arch4Sm90ELb0ELb0ELb1ELb0ELb0ELb1ELb0ELb0ELi2ELi1ELi2ELi2ELb0EEENS1_24CollectiveEpilogueBwdGQAISC_fSF_Li256ELb0ELb0EEENS1_19SingleTileSchedulerILb0ELb0ELb0ELi128EEEEEEEEEvNT_6ParamsE,@"STO_CUDA_ENTRY STV_DEFAULT"
_ZN7cutlass13device_kernelIN5flash11enable_sm90INS1_16FlashAttnBwdSm90INS1_25CollectiveMainloopBwdSm90ILi2ELi2ELi2EN4cute5tupleIJNS5_1CILi1EEES8_S8_EEENS6_IJNS7_ILi128EEESA_NS7_ILi64EEEEEENS_6half_tEfNS_4arch4Sm90ELb0ELb0ELb1ELb0ELb0ELb1ELb0ELb0ELi2ELi1ELi2ELi2ELb0EEENS1_24CollectiveEpilogueBwdGQAISC_fSF_Li256ELb0ELb0EEENS1_19SingleTileSchedulerILb0ELb0ELb0ELi128EEEEEEEEEvNT_6ParamsE:
        /* <DEDUP_REMOVED lines=14> */
[----:B------:R-:W-:-:S02]  /*00e0*/  UIADD3.X UR7, URZ, UR5, URZ, UP0, !UPT ;  /* 0x000000053f077290 */ /* 0x000fc400087fe43f */
[----:B------:R-:W-:Y:S02]  /*00f0*/  UIADD3.X UR9, URZ, UR5, URZ, UP1, !UPT ;  /* 0x000000053f097290 */ /* 0x000fe40008ffe43f */
[----:B------:R-:W-:Y:S02]  /*0100*/  UIADD3.X UR11, URZ, UR5, URZ, UP2, !UPT ;  /* 0x000000053f0b7290 */ /* 0x000fe400097fe43f */
[----:B------:R-:W-:-:S03]  /*0110*/  UIADD3.X UR5, URZ, UR5, URZ, UP3, !UPT ;  /* 0x000000053f057290 */ /* 0x000fc60009ffe43f */
[----:B------:R1:W-:Y:S02]  /*0120*/  UTMACCTL.PF [UR6] ;  /* 0x00000000060079b9 */ /* 0x0003e40008040000 */
[----:B------:R1:W-:Y:S02]  /*0130*/  UTMACCTL.PF [UR8] ;  /* 0x00000000080079b9 */ /* 0x0003e40008040000 */
[----:B------:R1:W-:Y:S02]  /*0140*/  UTMACCTL.PF [UR10] ;  /* 0x000000000a0079b9 */ /* 0x0003e40008040000 */
[----:B------:R1:W-:Y:S02]  /*0150*/  UTMACCTL.PF [UR4] ;  /* 0x00000000040079b9 */ /* 0x0003e40008040000 */
[----:B-1----:R-:W-:Y:S01]  /*0160*/  NOP ;  /* 0x0000000000007918 */ /* 0x002fe20000000000 */
.L_x_226:
[----:B------:R-:W-:Y:S05]  /*0170*/  BSYNC B0 ;  /* 0x0000000000007941 */ /* 0x000fea0003800000 */
.L_x_225:
        /* <DEDUP_REMOVED lines=34> */
.L_x_227:
        /* <DEDUP_REMOVED lines=22> */
.L_x_228:
[----:B---3--:R-:W-:Y:S01]  /*0500*/  ISETP.NE.AND P0, PT, R2, RZ, PT ;  /* 0x000000ff0200720c */ /* 0x008fe20003f05270 */
[----:B------:R-:W-:Y:S01]  /*0510*/  IMAD.MOV.U32 R16, RZ, RZ, 0x1 ;  /* 0x00000001ff107424 */ /* 0x000fe200078e00ff */
[----:B------:R-:W-:Y:S01]  /*0520*/  NOP ;  /* 0x0000000000007918 */ /* 0x000fe20000000000 */
[----:B------:R-:W-:Y:S03]  /*0530*/  BSSY B6, `(.L_x_229) ;  /* 0x0000851000067945 */ /* 0x000fe60003800000 */
[----:B------:R-:W-:Y:S01]  /*0540*/  SEL R16, R16, 0x2, !P0 ;  /* 0x0000000210107807 */ /* 0x000fe20004000000 */
[----:B-12-4-:R-:W-:Y:S06]  /*0550*/  BAR.SYNC.DEFER_BLOCKING 0x0 ;  /* 0x0000000000007b1d */ /* 0x016fec0000010000 */
[----:B------:R-:W-:Y:S05]  /*0560*/  @!P0 BRA `(.L_x_230) ;  /* 0x0000006000288947 */ /* 0x000fea0003800000 */
.L_x_231:
        /* <DEDUP_REMOVED lines=13> */
[----:B----4-:R-:W-:Y:S05]  /*0640*/  @!P0 BRA `(.L_x_232) ;  /* 0x0000008000fc8947 */ /* 0x010fea0003800000 */
        /* <DEDUP_REMOVED lines=21> */
.L_x_234:
        /* <DEDUP_REMOVED lines=15> */
.L_x_233:
        /* <DEDUP_REMOVED lines=22> */
.L_x_236:
        /* <DEDUP_REMOVED lines=15> */
.L_x_235:
[----:B------:R-:W-:Y:S01]  /*0ae0*/  SHF.R.S32.HI R3, RZ, 0x1f, R18 ;  /* 0x0000001fff037819 */ /* 0x000fe20000011412 */
[----:B------:R-:W-:-:S03]  /*0af0*/  UMOV UR4, 0xffffffff ;  /* 0xffffffff00047882 */ /* 0x000fc60000000000 */
[----:B------:R-:W-:-:S04]  /*0b00*/  LEA.HI R0, R3, R18, RZ, 0x7 ;  /* 0x0000001203007211 */ /* 0x000fc800078f38ff */
[----:B------:R-:W-:Y:S01]  /*0b10*/  SHF.R.S32.HI R13, RZ, 0x7, R0 ;  /* 0x00000007ff0d7819 */ /* 0x000fe20000011400 */
[----:B------:R-:W-:Y:S06]  /*0b20*/  BRA.DIV UR4, `(.L_x_237) ;  /* 0x0000007e04cc7947 */ /* 0x000fec000b800000 */
[----:B------:R1:W2:Y:S02]  /*0b30*/  SHFL.IDX PT, R14, R13, RZ, 0x1f ;  /* 0x00001fff0d0e7589 */ /* 0x0002a400000e0000 */
.L_x_306:
[----:B------:R-:W-:Y:S02]  /*0b40*/  SHF.L.U32 R9, RZ, 0x1f, RZ ;  /* 0x0000001fff097819 */ /* 0x000fe400000006ff */
[----:B--2---:R-:W-:Y:S02]  /*0b50*/  LEA.HI R4, R14, R14, RZ, 0x1 ;  /* 0x0000000e0e047211 */ /* 0x004fe400078f08ff */
[----:B------:R-:W2:Y:S01]  /*0b60*/  SYNCS.PHASECHK.TRANS64.TRYWAIT P0, [R2+URZ+0x30c00], R9 ;  /* 0x030c0009020075a7 */ /* 0x000ea2000800017f */
[----:B------:R-:W-:Y:S02]  /*0b70*/  LOP3.LUT R7, R0, 0xffffff80, RZ, 0xc0, !PT ;  /* 0xffffff8000077812 */ /* 0x000fe400078ec0ff */
[----:B------:R-:W-:-:S04]  /*0b80*/  LOP3.LUT R5, R4, 0xffffe, RZ, 0xc0, !PT ;  /* 0x000ffffe04057812 */ /* 0x000fc800078ec0ff */
[----:B------:R-:W-:Y:S01]  /*0b90*/  IADD3 R12, R14, -R5, RZ ;  /* 0x800000050e0c7210 */ /* 0x000fe20007ffe0ff */
[----:B--2---:R-:W-:Y:S06]  /*0ba0*/  @P0 BRA `(.L_x_238) ;  /* 0x0000000000080947 */ /* 0x004fec0003800000 */
[----:B------:R-:W2:Y:S02]  /*0bb0*/  SYNCS.PHASECHK.TRANS64.TRYWAIT P0, [R2+URZ+0x30c00], R9 ;  /* 0x030c0009020075a7 */ /* 0x000ea4000800017f */
[----:B--2---:R-:W-:Y:S05]  /*0bc0*/  @!P0 BRA `(.L_x_239) ;  /* 0x0000007c00c08947 */ /* 0x004fea0003800000 */
.L_x_238:
[----:B------:R-:W3:Y:S01]  /*0bd0*/  LDC R14, c[0x0][0x280] ;  /* 0x0000a000ff0e7b82 */ /* 0x000ee20000000800 */
[----:B------:R-:W-:Y:S01]  /*0be0*/  IMAD.IADD R0, R18, 0x1, -R7 ;  /* 0x0000000112007824 */ /* 0x000fe200078e0a07 */
[----:B------:R-:W-:Y:S02]  /*0bf0*/  CS2R R136, SRZ ;  /* 0x0000000000887805 */ /* 0x000fe4000001ff00 */
[----:B------:R-:W-:Y:S02]  /*0c00*/  CS2R R168, SRZ ;  /* 0x0000000000a87805 */ /* 0x000fe4000001ff00 */
[----:B------:R-:W-:Y:S01]  /*0c10*/  CS2R R170, SRZ ;  /* 0x0000000000aa7805 */ /* 0x000fe2000001ff00 */
[----:B------:R-:W-:Y:S01]  /*0c20*/  IMAD R11, R13, 0x400, R0 ;  /* 0x000004000d0b7824 */ /* 0x000fe200078e0200 */
[----:B------:R-:W-:Y:S02]  /*0c30*/  CS2R R172, SRZ ;  /* 0x0000000000ac7805 */ /* 0x000fe4000001ff00 */
[----:B------:R-:W-:-:S02]  /*0c40*/  CS2R R174, SRZ ;  /* 0x0000000000ae7805 */ /* 0x000fc4000001ff00 */
[----:B------:R-:W-:Y:S02]  /*0c50*/  CS2R R176, SRZ ;  /* 0x0000000000b07805 */ /* 0x000fe4000001ff00 */
[----:B------:R-:W-:Y:S02]  /*0c60*/  CS2R R178, SRZ ;  /* 0x0000000000b27805 */ /* 0x000fe4000001ff00 */
[----:B------:R-:W-:Y:S02]  /*0c70*/  SHF.L.U32 R11, R11, 0x2, RZ ;  /* 0x000000020b0b7819 */ /* 0x000fe400000006ff */
        /* <DEDUP_REMOVED lines=13> */
[----:B---3--:R-:W-:Y:S02]  /*0d50*/  ISETP.GE.AND P0, PT, R14, 0x1, PT ;  /* 0x000000010e00780c */ /* 0x008fe40003f06270 */
        /* <DEDUP_REMOVED lines=11> */
[----:B------:R-:W-:Y:S01]  /*0e10*/  CS2R R166, SRZ ;  /* 0x0000000000a67805 */ /* 0x000fe2000001ff00 */
[----:B------:R-:W-:Y:S01]  /*0e20*/  IMAD R11, R11, 0x4, R2 ;  /* 0x000000040b0b7824 */ /* 0x000fe200078e0202 */
[----:B------:R-:W-:Y:S06]  /*0e30*/  @!P0 BRA `(.L_x_240) ;  /* 0x0000004c00ac8947 */ /* 0x000fec0003800000 */
[CC--:B------:R-:W-:Y:S01]  /*0e40*/  LEA.HI R5, R3.reuse, R18.reuse, RZ, 0x5 ;  /* 0x0000001203057211 */ /* 0x0c0fe200078f28ff */
[----:B------:R-:W-:Y:S01]  /*0e50*/  IMAD.SHL.U32 R4, R18, 0x40, RZ ;  /* 0x0000004012047824 */ /* 0x000fe200078e00ff */
[CC--:B------:R-:W-:Y:S01]  /*0e60*/  LEA.HI R8, R3.reuse, R18.reuse, RZ, 0x4 ;  /* 0x0000001203087211 */ /* 0x0c0fe200078f20ff */
[----:B------:R-:W3:Y:S01]  /*0e70*/  S2R R20, SR_CTAID.X ;  /* 0x0000000000147919 */ /* 0x000ee20000002500 */
[CC--:B------:R-:W-:Y:S01]  /*0e80*/  LEA.HI R6, R3.reuse, R18.reuse, RZ, 0x2 ;  /* 0x0000001203067211 */ /* 0x0c0fe200078f10ff */
[----:B------:R-:W3:Y:S01]  /*0e90*/  LDC R25, c[0x0][0x290] ;  /* 0x0000a400ff197b82 */ /* 0x000ee20000000800 */
[----:B------:R-:W-:Y:S02]  /*0ea0*/  LEA.HI R15, R3, R18, RZ, 0x3 ;  /* 0x00000012030f7211 */ /* 0x000fe400078f18ff */
[----:B------:R-:W-:Y:S02]  /*0eb0*/  CS2R R198, SRZ ;  /* 0x0000000000c67805 */ /* 0x000fe4000001ff00 */
[----:B------:R-:W-:-:S02]  /*0ec0*/  LOP3.LUT R3, R5, 0xffffffe0, RZ, 0xc0, !PT ;  /* 0xffffffe005037812 */ /* 0x000fc400078ec0ff */
[----:B------:R-:W-:Y:S02]  /*0ed0*/  CS2R R196, SRZ ;  /* 0x0000000000c47805 */ /* 0x000fe4000001ff00 */
[----:B------:R-:W-:Y:S02]  /*0ee0*/  SHF.R.S32.HI R5, RZ, 0x5, R5 ;  /* 0x00000005ff057819 */ /* 0x000fe40000011405 */
[----:B------:R-:W-:Y:S02]  /*0ef0*/  CS2R R194, SRZ ;  /* 0x0000000000c27805 */ /* 0x000fe4000001ff00 */
[----:B--2---:R-:W-:Y:S02]  /*0f00*/  SHF.R.S32.HI R9, RZ, 0x4, R8 ;  /* 0x00000004ff097819 */ /* 0x004fe40000011408 */
[----:B------:R-:W-:Y:S02]  /*0f10*/  CS2R R192, SRZ ;  /* 0x0000000000c07805 */ /* 0x000fe4000001ff00 */
[----:B------:R-:W-:Y:S01]  /*0f20*/  LOP3.LUT R7, R6, 0xfffffffc, RZ, 0xc0, !PT ;  /* 0xfffffffc06077812 */ /* 0x000fe200078ec0ff */
[----:B------:R-:W-:Y:S01]  /*0f30*/  IMAD.SHL.U32 R5, R5, 0x10, RZ ;  /* 0x0000001005057824 */ /* 0x000fe200078e00ff */
[----:B------:R-:W-:-:S02]  /*0f40*/  IADD3 R14, R14, 0x7f, RZ ;  /* 0x0000007f0e0e7810 */ /* 0x000fc40007ffe0ff */
[----:B------:R-:W-:Y:S02]  /*0f50*/  CS2R R190, SRZ ;  /* 0x0000000000be7805 */ /* 0x000fe4000001ff00 */
[----:B------:R-:W-:Y:S01]  /*0f60*/  LEA.HI R8, R8, R9, RZ, 0x1 ;  /* 0x0000000908087211 */ /* 0x000fe200078f08ff */
[----:B------:R-:W-:Y:S01]  /*0f70*/  IMAD.IADD R10, R18, 0x1, -R7 ;  /* 0x00000001120a7824 */ /* 0x000fe200078e0a07 */
[----:B------:R-:W-:Y:S02]  /*0f80*/  LOP3.LUT R4, R4, 0x1c0, RZ, 0xc0, !PT ;  /* 0x000001c004047812 */ /* 0x000fe400078ec0ff */
[----:B------:R-:W-:Y:S02]  /*0f90*/  CS2R R188, SRZ ;  /* 0x0000000000bc7805 */ /* 0x000fe4000001ff00 */
[----:B------:R-:W-:Y:S02]  /*0fa0*/  SHF.R.S32.HI R17, RZ, 0x1f, R14 ;  /* 0x0000001fff117819 */ /* 0x000fe4000001140e */
[----:B------:R-:W-:-:S02]  /*0fb0*/  CS2R R186, SRZ ;  /* 0x0000000000ba7805 */ /* 0x000fc4000001ff00 */
[----:B------:R-:W-:Y:S02]  /*0fc0*/  IADD3 R3, R18, -R3, RZ ;  /* 0x8000000312037210 */ /* 0x000fe40007ffe0ff */
[----:B------:R-:W-:Y:S02]  /*0fd0*/  CS2R R184, SRZ ;  /* 0x0000000000b87805 */ /* 0x000fe4000001ff00 */
[----:B------:R-:W-:Y:S02]  /*0fe0*/  LOP3.LUT R8, R8, 0x7ffffe, RZ, 0xc0, !PT ;  /* 0x007ffffe08087812 */ /* 0x000fe400078ec0ff */
[----:B------:R-:W-:Y:S02]  /*0ff0*/  CS2R R182, SRZ ;  /* 0x0000000000b67805 */ /* 0x000fe4000001ff00 */
[----:B------:R-:W-:Y:S02]  /*1000*/  LOP3.LUT R18, R4, 0x30, R5, 0xf8, !PT ;  /* 0x0000003004127812 */ /* 0x000fe400078ef805 */
[----:B------:R-:W-:-:S02]  /*1010*/  CS2R R180, SRZ ;  /* 0x0000000000b47805 */ /* 0x000fc4000001ff00 */
[----:B------:R-:W-:Y:S02]  /*1020*/  LEA.HI R5, R13, R13, RZ, 0x1 ;  /* 0x0000000d0d057211 */ /* 0x000fe400078f08ff */
[----:B------:R-:W-:Y:S02]  /*1030*/  CS2R R178, SRZ ;  /* 0x0000000000b27805 */ /* 0x000fe4000001ff00 */
[----:B------:R-:W-:Y:S01]  /*1040*/  LEA.HI R23, R17, R14, RZ, 0x7 ;  /* 0x0000000e11177211 */ /* 0x000fe200078f38ff */
[----:B------:R-:W-:Y:S01]  /*1050*/  IMAD.IADD R14, R9, 0x1, -R8 ;  /* 0x00000001090e7824 */ /* 0x000fe200078e0a08 */
[----:B------:R-:W-:Y:S01]  /*1060*/  SHF.R.S32.HI R6, RZ, 0x1f, R3 ;  /* 0x0000001fff067819 */ /* 0x000fe20000011403 */
[----:B---3--:R-:W-:Y:S01]  /*1070*/  IMAD R20, R20, -0x80, R25 ;  /* 0xffffff8014147824 */ /* 0x008fe200078e0219 */
[----:B------:R-:W-:Y:S02]  /*1080*/  LOP3.LUT R8, R5, 0xfffffffe, RZ, 0xc0, !PT ;  /* 0xfffffffe05087812 */ /* 0x000fe400078ec0ff */
[----:B------:R-:W-:-:S02]  /*1090*/  CS2R R176, SRZ ;  /* 0x0000000000b07805 */ /* 0x000fc4000001ff00 */
[CC--:B------:R-:W-:Y:S02]  /*10a0*/  LEA.HI R5, R6.reuse, R3.reuse, RZ, 0x3 ;  /* 0x0000000306057211 */ /* 0x0c0fe400078f18ff */
[----:B------:R-:W-:Y:S02]  /*10b0*/  CS2R R174, SRZ ;  /* 0x0000000000ae7805 */ /* 0x000fe4000001ff00 */
[----:B------:R-:W-:Y:S01]  /*10c0*/  LEA.HI R7, R6, R3, RZ, 0x2 ;  /* 0x0000000306077211 */ /* 0x000fe200078f10ff */
[----:B------:R-:W-:Y:S01]  /*10d0*/  IMAD.IADD R21, R13, 0x1, -R8 ;  /* 0x000000010d157824 */ /* 0x000fe200078e0a08 */
[----:B------:R-:W-:Y:S02]  /*10e0*/  SHF.R.S32.HI R3, RZ, 0x1f, R0 ;  /* 0x0000001fff037819 */ /* 0x000fe40000011400 */
[----:B------:R-:W-:Y:S02]  /*10f0*/  CS2R R172, SRZ ;  /* 0x0000000000ac7805 */ /* 0x000fe4000001ff00 */
[----:B------:R-:W-:-:S02]  /*1100*/  SHF.R.U32.HI R8, RZ, 0x3, R4 ;  /* 0x00000003ff087819 */ /* 0x000fc40000011604 */
[----:B------:R-:W-:Y:S02]  /*1110*/  CS2R R170, SRZ ;  /* 0x0000000000aa7805 */ /* 0x000fe4000001ff00 */
[----:B------:R-:W-:Y:S02]  /*1120*/  LEA.HI R4, R3, R0, RZ, 0x2 ;  /* 0x0000000003047211 */ /* 0x000fe400078f10ff */
[----:B------:R-:W-:Y:S02]  /*1130*/  CS2R R168, SRZ ;  /* 0x0000000000a87805 */ /* 0x000fe4000001ff00 */
[----:B------:R-:W-:Y:S02]  /*1140*/  LOP3.LUT R15, R18, 0x8, R15, 0xf8, !PT ;  /* 0x00000008120f7812 */ /* 0x000fe400078ef80f */
[----:B------:R-:W-:Y:S02]  /*1150*/  CS2R R166, SRZ ;  /* 0x0000000000a67805 */ /* 0x000fe4000001ff00 */
[----:B------:R-:W-:-:S02]  /*1160*/  LOP3.LUT R9, R4, 0x7ffffffc, RZ, 0xc0, !PT ;  /* 0x7ffffffc04097812 */ /* 0x000fc400078ec0ff */
[----:B------:R-:W-:Y:S02]  /*1170*/  CS2R R164, SRZ ;  /* 0x0000000000a47805 */ /* 0x000fe4000001ff00 */
[----:B------:R-:W-:Y:S02]  /*1180*/  LEA R18, R13, R14, 0x4 ;  /* 0x0000000e0d127211 */ /* 0x000fe400078e20ff */
[----:B------:R-:W-:Y:S02]  /*1190*/  CS2R R162, SRZ ;  /* 0x0000000000a27805 */ /* 0x000fe4000001ff00 */
[----:B------:R-:W-:Y:S01]  /*11a0*/  LOP3.LUT R15, R15, R8, RZ, 0x3c, !PT ;  /* 0x000000080f0f7212 */ /* 0x000fe200078e3cff */
[----:B------:R-:W-:Y:S01]  /*11b0*/  IMAD.IADD R9, R0, 0x1, -R9 ;  /* 0x0000000100097824 */ /* 0x000fe200078e0a09 */
[----:B------:R-:W-:Y:S02]  /*11c0*/  LEA.HI R14, R3, R0, RZ, 0x5 ;  /* 0x00000000030e7211 */ /* 0x000fe400078f28ff */
[----:B------:R-:W-:-:S02]  /*11d0*/  CS2R R160, SRZ ;  /* 0x0000000000a07805 */ /* 0x000fc4000001ff00 */
[----:B------:R-:W-:Y:S01]  /*11e0*/  SHF.R.S32.HI R8, RZ, 0x2, R7 ;  /* 0x00000002ff087819 */ /* 0x000fe20000011407 */
[----:B------:R-:W-:Y:S01]  /*11f0*/  IMAD.U32 R0, R18, 0x200, R15 ;  /* 0x0000020012007824 */ /* 0x000fe200078e000f */
[--C-:B------:R-:W-:Y:S02]  /*1200*/  SHF.R.S32.HI R6, RZ, 0x3, R5.reuse ;  /* 0x00000003ff067819 */ /* 0x100fe40000011405 */
[----:B------:R-:W-:Y:S02]  /*1210*/  CS2R R158, SRZ ;  /* 0x00000000009e7805 */ /* 0x000fe4000001ff00 */
[----:B------:R-:W-:Y:S01]  /*1220*/  SHF.R.S32.HI R5, RZ, 0x1f, R5 ;  /* 0x0000001fff057819 */ /* 0x000fe20000011405 */
[----:B-1----:R-:W-:Y:S01]  /*1230*/  VIADD R13, R8, 0x10 ;  /* 0x00000010080d7836 */ /* 0x002fe20000000000 */
[----:B------:R-:W-:Y:S01]  /*1240*/  LEA.HI R7, R7, R8, RZ, 0x1 ;  /* 0x0000000807077211 */ /* 0x000fe200078f08ff */
[----:B------:R1:W-:Y:S01]  /*1250*/  STL [R1+0x4], R0 ;  /* 0x0000040001007387 */ /* 0x0003e20000100800 */
[----:B------:R-:W-:-:S02]  /*1260*/  LEA.HI R5, R5, R6, RZ, 0x4 ;  /* 0x0000000605057211 */ /* 0x000fc400078f20ff */
[----:B------:R-:W-:Y:S02]  /*1270*/  CS2R R156, SRZ ;  /* 0x00000000009c7805 */ /* 0x000fe4000001ff00 */
[----:B------:R-:W-:Y:S02]  /*1280*/  LOP3.LUT R7, R7, 0xfffffffe, RZ, 0xc0, !PT ;  /* 0xfffffffe07077812 */ /* 0x000fe400078ec0ff */
[----:B------:R-:W-:Y:S02]  /*1290*/  CS2R R154, SRZ ;  /* 0x00000000009a7805 */ /* 0x000fe4000001ff00 */
[----:B------:R-:W-:Y:S02]  /*12a0*/  LOP3.LUT R5, R5, 0x1ffffff0, RZ, 0xc0, !PT ;  /* 0x1ffffff005057812 */ /* 0x000fe400078ec0ff */
[----:B------:R-:W-:Y:S02]  /*12b0*/  CS2R R152, SRZ ;  /* 0x0000000000987805 */ /* 0x000fe4000001ff00 */
[C---:B------:R-:W-:Y:S01]  /*12c0*/  IADD3 R15, R8.reuse, 0x18, RZ ;  /* 0x00000018080f7810 */ /* 0x040fe20007ffe0ff */
[----:B------:R-:W-:Y:S01]  /*12d0*/  IMAD.IADD R7, R8, 0x1, -R7 ;  /* 0x0000000108077824 */ /* 0x000fe200078e0a07 */
[----:B------:R-:W-:Y:S01]  /*12e0*/  IADD3 R6, R6, -R5, RZ ;  /* 0x8000000506067210 */ /* 0x000fe20007ffe0ff */
[----:B-1----:R-:W-:Y:S01]  /*12f0*/  VIADD R0, R8, 0x8 ;  /* 0x0000000808007836 */ /* 0x002fe20000000000 */
[----:B------:R-:W-:-:S02]  /*1300*/  LEA.HI R8, R13, R13, RZ, 0x1 ;  /* 0x0000000d0d087211 */ /* 0x000fc400078f08ff */
[----:B------:R-:W-:Y:S02]  /*1310*/  CS2R R150, SRZ ;  /* 0x0000000000967805 */ /* 0x000fe4000001ff00 */
[----:B------:R-:W-:Y:S01]  /*1320*/  LEA.HI R17, R15, R15, RZ, 0x1 ;  /* 0x0000000f0f117211 */ /* 0x000fe200078f08ff */
[----:B------:R-:W-:Y:S01]  /*1330*/  IMAD R6, R6, 0x8, R7 ;  /* 0x0000000806067824 */ /* 0x000fe200078e0207 */
[----:B------:R-:W-:Y:S02]  /*1340*/  LEA.HI R3, R0, R0, RZ, 0x1 ;  /* 0x0000000000037211 */ /* 0x000fe400078f08ff */
[----:B------:R-:W-:Y:S02]  /*1350*/  CS2R R148, SRZ ;  /* 0x0000000000947805 */ /* 0x000fe4000001ff00 */
[----:B------:R-:W-:Y:S02]  /*1360*/  SHF.R.S32.HI R19, RZ, 0x5, R14 ;  /* 0x00000005ff137819 */ /* 0x000fe4000001140e */
[----:B------:R-:W-:-:S02]  /*1370*/  CS2R R146, SRZ ;  /* 0x0000000000927805 */ /* 0x000fc4000001ff00 */
[----:B------:R-:W-:Y:S01]  /*1380*/  LOP3.LUT R5, R3, 0xfffffffe, RZ, 0xc0, !PT ;  /* 0xfffffffe03057812 */ /* 0x000fe200078ec0ff */
[----:B------:R1:W-:Y:S01]  /*1390*/  STL [R1+0x14], R6 ;  /* 0x0000140601007387 */ /* 0x0003e20000100800 */
[----:B------:R-:W-:Y:S01]  /*13a0*/  LOP3.LUT R14, R8, 0xfffffffe, RZ, 0xc0, !PT ;  /* 0xfffffffe080e7812 */ /* 0x000fe200078ec0ff */
[----:B------:R-:W-:Y:S01]  /*13b0*/  IMAD R22, R19, -0x10, R20 ;  /* 0xfffffff013167824 */ /* 0x000fe200078e0214 */
[----:B------:R-:W-:Y:S01]  /*13c0*/  LOP3.LUT R18, R17, 0xfffffffe, RZ, 0xc0, !PT ;  /* 0xfffffffe11127812 */ /* 0x000fe200078ec0ff */
[----:B------:R-:W-:Y:S01]  /*13d0*/  IMAD.IADD R5, R0, 0x1, -R5 ;  /* 0x0000000100057824 */ /* 0x000fe200078e0a05 */
[--C-:B------:R-:W-:Y:S02]  /*13e0*/  SHF.R.S32.HI R0, RZ, 0x1, R3.reuse ;  /* 0x00000001ff007819 */ /* 0x100fe40000011403 */
[----:B------:R-:W-:Y:S02]  /*13f0*/  CS2R R144, SRZ ;  /* 0x0000000000907805 */ /* 0x000fe4000001ff00 */
[----:B------:R-:W-:Y:S01]  /*1400*/  IADD3 R14, R13, -R14, RZ ;  /* 0x8000000e0d0e7210 */ /* 0x000fe20007ffe0ff */
[----:B------:R-:W-:Y:S01]  /*1410*/  IMAD.IADD R18, R15, 0x1, -R18 ;  /* 0x000000010f127824 */ /* 0x000fe200078e0a12 */
[----:B------:R-:W-:-:S02]  /*1420*/  SHF.R.S32.HI R3, RZ, 0x1f, R3 ;  /* 0x0000001fff037819 */ /* 0x000fc40000011403 */
[----:B------:R-:W-:Y:S02]  /*1430*/  CS2R R142, SRZ ;  /* 0x00000000008e7805 */ /* 0x000fe4000001ff00 */
[--C-:B------:R-:W-:Y:S02]  /*1440*/  SHF.R.S32.HI R13, RZ, 0x1, R8.reuse ;  /* 0x00000001ff0d7819 */ /* 0x100fe40000011408 */
[----:B------:R-:W-:Y:S02]  /*1450*/  CS2R R140, SRZ ;  /* 0x00000000008c7805 */ /* 0x000fe4000001ff00 */
[----:B------:R-:W-:Y:S02]  /*1460*/  SHF.R.S32.HI R8, RZ, 0x1f, R8 ;  /* 0x0000001fff087819 */ /* 0x000fe40000011408 */
[----:B------:R-:W-:Y:S02]  /*1470*/  CS2R R138, SRZ ;  /* 0x00000000008a7805 */ /* 0x000fe4000001ff00 */
[----:B------:R-:W-:-:S02]  /*1480*/  SHF.R.S32.HI R15, RZ, 0x1, R17 ;  /* 0x00000001ff0f7819 */ /* 0x000fc40000011411 */
[----:B------:R-:W-:Y:S02]  /*1490*/  CS2R R136, SRZ ;  /* 0x0000000000887805 */ /* 0x000fe4000001ff00 */
[----:B------:R-:W-:Y:S02]  /*14a0*/  SHF.R.S32.HI R20, RZ, 0x1f, R17 ;  /* 0x0000001fff147819 */ /* 0x000fe40000011411 */
[----:B------:R-:W-:Y:S02]  /*14b0*/  LEA.HI R3, R3, R0, RZ, 0x4 ;  /* 0x0000000003037211 */ /* 0x000fe400078f20ff */
[----:B------:R-:W-:Y:S02]  /*14c0*/  LEA.HI R8, R8, R13, RZ, 0x4 ;  /* 0x0000000d08087211 */ /* 0x000fe400078f20ff */
[----:B------:R-:W-:Y:S02]  /*14d0*/  LEA.HI R20, R20, R15, RZ, 0x4 ;  /* 0x0000000f14147211 */ /* 0x000fe400078f20ff */
[----:B------:R-:W-:-:S02]  /*14e0*/  LOP3.LUT R3, R3, 0x1ffffff0, RZ, 0xc0, !PT ;  /* 0x1ffffff003037812 */ /* 0x000fc400078ec0ff */
[----:B------:R-:W-:Y:S02]  /*14f0*/  LOP3.LUT R8, R8, 0x1ffffff0, RZ, 0xc0, !PT ;  /* 0x1ffffff008087812 */ /* 0x000fe400078ec0ff */
[----:B------:R-:W-:Y:S01]  /*1500*/  LOP3.LUT R20, R20, 0x1ffffff0, RZ, 0xc0, !PT ;  /* 0x1ffffff014147812 */ /* 0x000fe200078ec0ff */
[----:B------:R-:W-:Y:S01]  /*1510*/  IMAD.IADD R0, R0, 0x1, -R3 ;  /* 0x0000000100007824 */ /* 0x000fe200078e0a03 */
[----:B------:R-:W-:Y:S02]  /*1520*/  IADD3 R13, R13, -R8, RZ ;  /* 0x800000080d0d7210 */ /* 0x000fe40007ffe0ff */
[----:B------:R-:W-:Y:S01]  /*1530*/  SHF.R.S32.HI R19, RZ, 0x2, R4 ;  /* 0x00000002ff137819 */ /* 0x000fe20000011404 */
[----:B------:R-:W-:Y:S01]  /*1540*/  IMAD.IADD R15, R15, 0x1, -R20 ;  /* 0x000000010f0f7824 */ /* 0x000fe200078e0a14 */
[----:B------:R-:W-:Y:S01]  /*1550*/  LEA R5, R0, R5, 0x3 ;  /* 0x0000000500057211 */ /* 0x000fe200078e18ff */
[----:B------:R-:W-:Y:S01]  /*1560*/  IMAD R3, R13, 0x8, R14 ;  /* 0x000000080d037824 */ /* 0x000fe200078e020e */
[----:B------:R-:W-:Y:S01]  /*1570*/  SHF.R.S32.HI R4, RZ, 0x1f, R4 ;  /* 0x0000001fff047819 */ /* 0x000fe20000011404 */
[----:B------:R-:W-:Y:S01]  /*1580*/  IMAD R0, R15, 0x8, R18 ;  /* 0x000000080f007824 */ /* 0x000fe200078e0212 */
[----:B------:R-:W-:Y:S01]  /*1590*/  LOP3.LUT R7, R16, 0x1, RZ, 0xfc, !PT ;  /* 0x0000000110077812 */ /* 0x000fe200078efcff */
[----:B------:R2:W-:Y:S01]  /*15a0*/  STL [R1+0x10], R5 ;  /* 0x0000100501007387 */ /* 0x0005e20000100800 */
[----:B------:R-:W-:-:S02]  /*15b0*/  LEA.HI R4, R4, R19, RZ, 0x3 ;  /* 0x0000001304047211 */ /* 0x000fc400078f18ff */
[----:B-1----:R-:W-:Y:S01]  /*15c0*/  MOV R6, RZ ;  /* 0x000000ff00067202 */ /* 0x002fe20000000f00 */
[----:B------:R-:W-:Y:S01]  /*15d0*/  STL [R1+0xc], R3 ;  /* 0x00000c0301007387 */ /* 0x000fe20000100800 */
[----:B------:R-:W-:-:S03]  /*15e0*/  LOP3.LUT R4, R4, 0xfffffff8, RZ, 0xc0, !PT ;  /* 0xfffffff804047812 */ /* 0x000fc600078ec0ff */
[----:B------:R1:W-:Y:S01]  /*15f0*/  STL [R1+0x8], R0 ;  /* 0x0000080001007387 */ /* 0x0003e20000100800 */
[----:B------:R-:W-:-:S05]  /*1600*/  IADD3 R4, R22, R4, -R19 ;  /* 0x0000000416047210 */ /* 0x000fca0007ffe813 */
[----:B------:R-:W-:Y:S01]  /*1610*/  IMAD R8, R21, -0x40, R4 ;  /* 0xffffffc015087824 */ /* 0x000fe200078e0204 */
[----:B--2---:R-:W-:Y:S02]  /*1620*/  CS2R R4, SRZ ;  /* 0x0000000000047805 */ /* 0x004fe4000001ff00 */
[----:B-1----:R-:W-:-:S05]  /*1630*/  SHF.R.S32.HI R0, RZ, 0x7, R23 ;  /* 0x00000007ff007819 */ /* 0x002fca0000011417 */
[----:B------:R1:W-:Y:S02]  /*1640*/  STL [R1], R0 ;  /* 0x0000000001007387 */ /* 0x0003e40000100800 */
.L_x_251:
[----:B------:R-:W-:-:S13]  /*1650*/  ISETP.NE.AND P0, PT, R7, 0x3, PT ;  /* 0x000000030700780c */ /* 0x000fda0003f05270 */
[----:B------:R-:W-:Y:S05]  /*1660*/  @!P0 BRA `(.L_x_241) ;  /* 0x0000000000048947 */ /* 0x000fea0003800000 */
[----:B------:R-:W-:Y:S01]  /*1670*/  BPT.TRAP 0x1 ;  /* 0x000000040000795c */ /* 0x000fe20000300000 */
.L_x_241:
[----:B------:R-:W-:Y:S01]  /*1680*/  IMAD R3, R4, 0x8, R2 ;  /* 0x0000000804037824 */ /* 0x000fe200078e0202 */
[----:B------:R-:W-:-:S04]  /*1690*/  SHF.L.U32 R22, R5, 0x1f, RZ ;  /* 0x0000001f05167819 */ /* 0x000fc800000006ff */
[----:B------:R2:W3:Y:S01]  /*16a0*/  SYNCS.PHASECHK.TRANS64.TRYWAIT P1, [R3+URZ+0x30c10], R22 ;  /* 0x030c1016030075a7 */ /* 0x0004e2000802017f */
[----:B------:R-:W-:Y:S05]  /*16b0*/  @!P0 BRA `(.L_x_242) ;  /* 0x0000000000048947 */ /* 0x000fea0003800000 */
[----:B------:R-:W-:Y:S01]  /*16c0*/  BPT.TRAP 0x1 ;  /* 0x000000040000795c */ /* 0x000fe20000300000 */
.L_x_242:
[----:B-1----:R-:W-:-:S05]  /*16d0*/  VIADD R0, R2, 0x10000 ;  /* 0x0001000002007836 */ /* 0x002fca0000000000 */
[----:B------:R-:W-:-:S04]  /*16e0*/  SHF.R.U32.HI R0, RZ, 0x4, R0 ;  /* 0x00000004ff007819 */ /* 0x000fc80000011600 */
[----:B------:R-:W-:Y:S01]  /*16f0*/  LOP3.LUT R0, R0, 0x3fff, RZ, 0xc0, !PT ;  /* 0x00003fff00007812 */ /* 0x000fe200078ec0ff */
[----:B---3--:R-:W-:Y:S06]  /*1700*/  @P1 BRA `(.L_x_243) ;  /* 0x0000000000081947 */ /* 0x008fec0003800000 */
[----:B------:R-:W1:Y:S02]  /*1710*/  SYNCS.PHASECHK.TRANS64.TRYWAIT P1, [R3+URZ+0x30c10], R22 ;  /* 0x030c1016030075a7 */ /* 0x000e64000802017f */
[----:B-1----:R-:W-:Y:S05]  /*1720*/  @!P1 BRA `(.L_x_244) ;  /* 0x0000007000fc9947 */ /* 0x002fea0003800000 */
.L_x_243:
[----:B------:R-:W-:Y:S05]  /*1730*/  WARPSYNC.ALL ;  /* 0x0000000000007948 */ /* 0x000fea0003800000 */
[----:B------:R-:W-:Y:S02]  /*1740*/  LOP3.LUT R13, R0, 0x10000, RZ, 0xfc, !PT ;  /* 0x00010000000d7812 */ /* 0x000fe400078efcff */
[----:B------:R-:W-:Y:S01]  /*1750*/  LEA R14, R12, R2, 0xd ;  /* 0x000000020c0e7211 */ /* 0x000fe200078e68ff */
[----:B------:R-:W3:Y:S03]  /*1760*/  LDL R18, [R1+0x14] ;  /* 0x0000140001127983 */ /* 0x000ee60000100800 */
        /* <DEDUP_REMOVED lines=34> */
[C---:B-----5:R-:W-:Y:S01]  /*1990*/  LEA R16, R4.reuse, R16, 0x7 ;  /* 0x0000001004107211 */ /* 0x060fe200078e38ff */
[C---:B----4-:R-:W-:Y:S02]  /*19a0*/  IMAD R20, R4.reuse, 0x80, R15 ;  /* 0x0000008004147824 */ /* 0x050fe400078e020f */
[----:B--2---:R-:W-:Y:S01]  /*19b0*/  IMAD R18, R4, 0x80, R17 ;  /* 0x0000008004127824 */ /* 0x004fe200078e0211 */
[C---:B------:R-:W-:Y:S01]  /*19c0*/  LEA R13, R9.reuse, R14, 0x1 ;  /* 0x0000000e090d7211 */ /* 0x040fe200078e08ff */
[C---:B------:R-:W-:Y:S01]  /*19d0*/  IMAD R15, R9.reuse, 0x2, R16 ;  /* 0x00000002090f7824 */ /* 0x040fe200078e0210 */
[C---:B------:R-:W-:Y:S01]  /*19e0*/  LEA R21, R9.reuse, R20, 0x1 ;  /* 0x0000001409157211 */ /* 0x040fe200078e08ff */
[----:B------:R-:W-:-:S02]  /*19f0*/  IMAD R19, R9, 0x2, R18 ;  /* 0x0000000209137824 */ /* 0x000fc400078e0212 */
[--C-:B------:R-:W-:Y:S02]  /*1a00*/  IMAD R202, R13, 0x4, R2.reuse ;  /* 0x000000040dca7824 */ /* 0x100fe400078e0202 */
[--C-:B------:R-:W-:Y:S01]  /*1a10*/  IMAD R23, R15, 0x4, R2.reuse ;  /* 0x000000040f177824 */ /* 0x100fe200078e0202 */
[----:B------:R-:W-:Y:S01]  /*1a20*/  LEA R17, R19, R2, 0x2 ;  /* 0x0000000213117211 */ /* 0x000fe200078e10ff */
[----:B------:R-:W-:Y:S01]  /*1a30*/  IMAD R14, R21, 0x4, R2 ;  /* 0x00000004150e7824 */ /* 0x000fe200078e0202 */
[----:B------:R-:W-:Y:S02]  /*1a40*/  WARPGROUP.DEPBAR.LE gsb0, 0x0 ;  /* 0x00008000000079c5 */ /* 0x000fe40000010000 */
[----:B------:R-:W-:-:S06]  /*1a50*/  WARPGROUP.ARRIVE ;  /* 0x00000000000079c5 */ /* 0x000fcc0000000000 */
[----:B------:R-:W-:Y:S01]  /*1a60*/  HGMMA.64x128x16.F32 R72, gdesc[UR4], R72, gsb0 ;  /* 0x01e00000044879f0 */ /* 0x000fe20008000848 */
[----:B------:R-:W-:-:S05]  /*1a70*/  VIADD R18, R2, 0x20000 ;  /* 0x0002000002127836 */ /* 0x000fca0000000000 */
[-C--:B------:R-:W-:Y:S01]  /*1a80*/  LEA R200, R13, R18.reuse, 0x2 ;  /* 0x000000120dc87211 */ /* 0x080fe200078e10ff */
[--C-:B------:R-:W-:Y:S01]  /*1a90*/  IMAD R13, R15, 0x4, R18.reuse ;  /* 0x000000040f0d7824 */ /* 0x100fe200078e0212 */
[----:B------:R-:W-:Y:S01]  /*1aa0*/  LEA R15, R21, R18, 0x2 ;  /* 0x00000012150f7211 */ /* 0x000fe200078e10ff */
        /* <DEDUP_REMOVED lines=8> */
.L_x_245:
[----:B------:R1:W1:Y:S01]  /*1b30*/  SYNCS.PHASECHK.TRANS64.TRYWAIT P1, [R3+URZ+0x30c30], R22 ;  /* 0x030c3016030075a7 */ /* 0x000262000802017f */
[----:B------:R-:W-:Y:S05]  /*1b40*/  @!P0 BRA `(.L_x_246) ;  /* 0x0000000000048947 */ /* 0x000fea0003800000 */
[----:B------:R-:W-:Y:S01]  /*1b50*/  BPT.TRAP 0x1 ;  /* 0x000000040000795c */ /* 0x000fe20000300000 */
.L_x_246:
[----:B-1----:R-:W-:Y:S05]  /*1b60*/  @P1 BRA `(.L_x_247) ;  /* 0x0000000000081947 */ /* 0x002fea0003800000 */
[----:B------:R-:W1:Y:S02]  /*1b70*/  SYNCS.PHASECHK.TRANS64.TRYWAIT P1, [R3+URZ+0x30c30], R22 ;  /* 0x030c3016030075a7 */ /* 0x000e64000802017f */
[----:B-1----:R-:W-:Y:S05]  /*1b80*/  @!P1 BRA `(.L_x_248) ;  /* 0x0000006c00f89947 */ /* 0x002fea0003800000 */
.L_x_247:
        /* <DEDUP_REMOVED lines=17> */
[----:B------:R-:W-:Y:S01]  /*1ca0*/  FMUL.FTZ R201, R78, UR10 ;  /* 0x0000000a4ec97c20 */ /* 0x000fe20008410000 */
[----:B------:R-:W-:-:S02]  /*1cb0*/  IMAD R25, R4, 0x400, R25 ;  /* 0x0000040004197824 */ /* 0x000fc400078e0219 */
[----:B------:R-:W-:Y:S01]  /*1cc0*/  FMUL.FTZ R221, R79, UR10 ;  /* 0x0000000a4fdd7c20 */ /* 0x000fe20008410000 */
        /* <DEDUP_REMOVED lines=14> */
[----:B------:R-:W2:Y:S01]  /*1db0*/  MUFU.TANH R20, R20 ;  /* 0x0000001400147308 */ /* 0x000ea20000002400 */
[----:B------:R-:W-:Y:S01]  /*1dc0*/  IADD3 R218, R10, 0x4, RZ ;  /* 0x000000040ada7810 */ /* 0x000fe20007ffe0ff */
[----:B------:R-:W-:Y:S01]  /*1dd0*/  UMOV UR6, UR8 ;  /* 0x0000000800067c82 */ /* 0x000fe20008000000 */
[----:B------:R-:W-:Y:S01]  /*1de0*/  STL [R1+0xac], R198 ;  /* 0x0000acc601007387 */ /* 0x000fe20000100800 */
[----:B------:R-:W-:Y:S01]  /*1df0*/  HGMMA.64x128x16.F32 R24, gdesc[UR4], RZ, !UPT, gsb0 ;  /* 0x01e00000041879f0 */ /* 0x000fe2000c0008ff */
[----:B------:R-:W-:Y:S01]  /*1e00*/  UIADD3 UR6, UR8, 0x2, URZ ;  /* 0x0000000208067890 */ /* 0x000fe2000fffe03f */
[----:B------:R-:W-:Y:S01]  /*1e10*/  FMUL.FTZ R109, R109, UR10 ;  /* 0x0000000a6d6d7c20 */ /* 0x000fe20008410000 */
[----:B------:R-:W-:Y:S01]  /*1e20*/  UIADD3 UR4, UR9, 0x2, URZ ;  /* 0x0000000209047890 */ /* 0x000fe2000fffe03f */
[----:B------:R-:W-:Y:S01]  /*1e30*/  STL [R1+0xa8], R197 ;  /* 0x0000a8c501007387 */ /* 0x000fe20000100800 */
[----:B------:R-:W-:Y:S01]  /*1e40*/  UMOV UR7, 0x40000040 ;  /* 0x4000004000077882 */ /* 0x000fe20000000000 */
[----:B------:R-:W-:Y:S01]  /*1e50*/  UMOV UR5, 0x40000040 ;  /* 0x4000004000057882 */ /* 0x000fe20000000000 */
[----:B-1----:R1:W-:Y:S01]  /*1e60*/  MUFU.TANH R12, R92 ;  /* 0x0000005c000c7308 */ /* 0x0023e20000002400 */
[----:B------:R-:W-:Y:S01]  /*1e70*/  STL [R1+0xa4], R196 ;  /* 0x0000a4c401007387 */ /* 0x000fe20000100800 */
[----:B------:R-:W-:Y:S01]  /*1e80*/  FMUL.FTZ R236, R89, UR10 ;  /* 0x0000000a59ec7c20 */ /* 0x000fe20008410000 */
[----:B------:R-:W-:Y:S01]  /*1e90*/  FMUL.FTZ R232, R88, UR10 ;  /* 0x0000000a58e87c20 */ /* 0x000fe20008410000 */
[----:B------:R-:W-:Y:S01]  /*1ea0*/  ISETP.GT.AND P1, PT, R8, 0x8, PT ;  /* 0x000000080800780c */ /* 0x000fe20003f24270 */
[----:B------:R-:W-:Y:S01]  /*1eb0*/  STL [R1+0xa0], R195 ;  /* 0x0000a0c301007387 */ /* 0x000fe20000100800 */
[----:B------:R-:W-:Y:S01]  /*1ec0*/  FMUL.FTZ R108, R108, UR10 ;  /* 0x0000000a6c6c7c20 */ /* 0x000fe20008410000 */
[----:B------:R-:W-:Y:S01]  /*1ed0*/  ISETP.GT.AND P2, PT, R8, RZ, PT ;  /* 0x000000ff0800720c */ /* 0x000fe20003f44270 */
[----:B------:R-:W3:Y:S01]  /*1ee0*/  MUFU.TANH R18, R18 ;  /* 0x0000001200127308 */ /* 0x000ee20000002400 */
[----:B------:R-:W-:Y:S01]  /*1ef0*/  STL [R1+0x9c], R194 ;  /* 0x00009cc201007387 */ /* 0x000fe20000100800 */
[----:B------:R-:W-:Y:S01]  /*1f00*/  FMUL.FTZ R231, R91, UR10 ;  /* 0x0000000a5be77c20 */ /* 0x000fe20008410000 */
[----:B------:R-:W-:Y:S01]  /*1f10*/  FMUL.FTZ R112, R112, UR10 ;  /* 0x0000000a70707c20 */ /* 0x000fe20008410000 */
[----:B--2---:R-:W-:Y:S01]  /*1f20*/  FSEL R91, R20, -INF , P1 ;  /* 0xff800000145b7808 */ /* 0x004fe20000800000 */
[----:B------:R-:W-:Y:S01]  /*1f30*/  STL [R1+0x98], R193 ;  /* 0x000098c101007387 */ /* 0x000fe20000100800 */
[----:B------:R-:W-:Y:S01]  /*1f40*/  FMUL.FTZ R235, R90, UR10 ;  /* 0x0000000a5aeb7c20 */ /* 0x000fe20008410000 */
[----:B------:R-:W-:Y:S01]  /*1f50*/  FMUL.FTZ R102, R102, UR10 ;  /* 0x0000000a66667c20 */ /* 0x000fe20008410000 */
[----:B------:R-:W-:Y:S01]  /*1f60*/  MUFU.TANH R19, R19 ;  /* 0x0000001300137308 */ /* 0x000fe20000002400 */
[----:B------:R-:W-:Y:S01]  /*1f70*/  STL [R1+0x94], R192 ;  /* 0x000094c001007387 */ /* 0x000fe20000100800 */
[----:B------:R-:W-:Y:S01]  /*1f80*/  FMUL.FTZ R114, R114, UR10 ;  /* 0x0000000a72727c20 */ /* 0x000fe20008410000 */
[----:B------:R-:W-:Y:S01]  /*1f90*/  FMUL.FTZ R113, R113, UR10 ;  /* 0x0000000a71717c20 */ /* 0x000fe20008410000 */
[----:B------:R-:W-:Y:S01]  /*1fa0*/  FMUL.FTZ R110, R110, UR10 ;  /* 0x0000000a6e6e7c20 */ /* 0x000fe20008410000 */
[----:B-1----:R-:W1:Y:S01]  /*1fb0*/  SHFL.IDX PT, R92, R202, R10, 0x1f ;  /* 0x00001f0aca5c7589 */ /* 0x002e6200000e0000 */
[----:B------:R-:W-:Y:S01]  /*1fc0*/  ULDC UR11, c[0x0][0x744] ;  /* 0x0001d100000b7ab9 */ /* 0x000fe20000000800 */
[----:B------:R-:W-:Y:S01]  /*1fd0*/  FMUL.FTZ R105, R105, UR10 ;  /* 0x0000000a69697c20 */ /* 0x000fe20008410000 */
[----:B------:R-:W-:Y:S01]  /*1fe0*/  MUFU.TANH R21, R21 ;  /* 0x0000001500157308 */ /* 0x000fe20000002400 */
[----:B------:R-:W-:Y:S01]  /*1ff0*/  STL [R1+0x90], R191 ;  /* 0x000090bf01007387 */ /* 0x000fe20000100800 */
[----:B---3--:R-:W-:Y:S01]  /*2000*/  FSEL R90, R18, -INF , P2 ;  /* 0xff800000125a7808 */ /* 0x008fe20001000000 */
[----:B------:R-:W-:Y:S01]  /*2010*/  FMUL.FTZ R122, R122, UR10 ;  /* 0x0000000a7a7a7c20 */ /* 0x000fe20008410000 */
[----:B------:R-:W-:Y:S01]  /*2020*/  FMUL.FTZ R111, R111, UR10 ;  /* 0x0000000a6f6f7c20 */ /* 0x000fe20008410000 */
        /* <DEDUP_REMOVED lines=8> */
[----:B------:R-:W-:Y:S01]  /*20b0*/  STL [R1+0x84], R188 ;  /* 0x000084bc01007387 */ /* 0x000fe20000100800 */
[----:B------:R-:W-:Y:S01]  /*20c0*/  FMUL.FTZ R115, R115, UR10 ;  /* 0x0000000a73737c20 */ /* 0x000fe20008410000 */
[----:B------:R-:W-:Y:S01]  /*20d0*/  FMUL.FTZ R100, R100, UR10 ;  /* 0x0000000a64647c20 */ /* 0x000fe20008410000 */
[----:B------:R-:W-:Y:S01]  /*20e0*/  MUFU.TANH R201, R201 ;  /* 0x000000c900c97308 */ /* 0x000fe20000002400 */
[----:B------:R2:W-:Y:S01]  /*20f0*/  STL [R1+0x80], R187 ;  /* 0x000080bb01007387 */ /* 0x0005e20000100800 */
[----:B------:R-:W-:Y:S01]  /*2100*/  FMUL.FTZ R103, R103, UR10 ;  /* 0x0000000a67677c20 */ /* 0x000fe20008410000 */
[----:B------:R-:W-:Y:S01]  /*2110*/  FMUL.FTZ R93, R93, UR10 ;  /* 0x0000000a5d5d7c20 */ /* 0x000fe20008410000 */
[----:B------:R-:W-:Y:S01]  /*2120*/  FMUL.FTZ R131, R131, UR10 ;  /* 0x0000000a83837c20 */ /* 0x000fe20008410000 */
[----:B------:R-:W-:Y:S01]  /*2130*/  STL [R1+0x7c], R186 ;  /* 0x00007cba01007387 */ /* 0x000fe20000100800 */
[----:B-1----:R-:W-:Y:S01]  /*2140*/  FFMA.FTZ R91, R91, UR11, -R92 ;  /* 0x0000000b5b5b7c23 */ /* 0x002fe2000801085c */
[----:B------:R-:W-:Y:S01]  /*2150*/  FMUL.FTZ R219, R135, UR10 ;  /* 0x0000000a87db7c20 */ /* 0x000fe20008410000 */
[----:B------:R-:W-:Y:S01]  /*2160*/  MUFU.TANH R193, R102 ;  /* 0x0000006600c17308 */ /* 0x000fe20000002400 */
[----:B------:R1:W-:Y:S01]  /*2170*/  STL [R1+0x78], R185 ;  /* 0x000078b901007387 */ /* 0x0003e20000100800 */
[----:B------:R-:W-:Y:S01]  /*2180*/  FMUL.FTZ R129, R129, UR10 ;  /* 0x0000000a81817c20 */ /* 0x000fe20008410000 */
[----:B------:R-:W-:Y:S01]  /*2190*/  FMUL.FTZ R107, R107, UR10 ;  /* 0x0000000a6b6b7c20 */ /* 0x000fe20008410000 */
[----:B------:R-:W-:Y:S01]  /*21a0*/  FMUL.FTZ R237, R97, UR10 ;  /* 0x0000000a61ed7c20 */ /* 0x000fe20008410000 */
[----:B------:R-:W3:Y:S01]  /*21b0*/  SHFL.IDX PT, R89, R202, R218, 0x1f ;  /* 0x00001fdaca597589 */ /* 0x000ee200000e0000 */
[----:B------:R-:W-:Y:S01]  /*21c0*/  FMUL.FTZ R101, R101, UR10 ;  /* 0x0000000a65657c20 */ /* 0x000fe20008410000 */
[----:B------:R-:W-:Y:S01]  /*21d0*/  FMUL.FTZ R104, R104, UR10 ;  /* 0x0000000a68687c20 */ /* 0x000fe20008410000 */
[----:B--2---:R2:W-:Y:S01]  /*21e0*/  MUFU.TANH R187, R108 ;  /* 0x0000006c00bb7308 */ /* 0x0045e20000002400 */
[----:B------:R4:W-:Y:S01]  /*21f0*/  STL [R1+0x74], R184 ;  /* 0x000074b801007387 */ /* 0x0009e20000100800 */
[----:B------:R-:W-:Y:S01]  /*2200*/  FMUL.FTZ R106, R106, UR10 ;  /* 0x0000000a6a6a7c20 */ /* 0x000fe20008410000 */
[----:B------:R-:W-:Y:S01]  /*2210*/  FMUL.FTZ R99, R99, UR10 ;  /* 0x0000000a63637c20 */ /* 0x000fe20008410000 */
[----:B------:R-:W-:Y:S01]  /*2220*/  FMUL.FTZ R118, R118, UR10 ;  /* 0x0000000a76767c20 */ /* 0x000fe20008410000 */
[----:B------:R-:W-:Y:S01]  /*2230*/  STL [R1+0x70], R183 ;  /* 0x000070b701007387 */ /* 0x000fe20000100800 */
[----:B------:R-:W-:Y:S01]  /*2240*/  FMUL.FTZ R126, R126, UR10 ;  /* 0x0000000a7e7e7c20 */ /* 0x000fe20008410000 */
[----:B------:R-:W-:Y:S01]  /*2250*/  FMUL.FTZ R128, R128, UR10 ;  /* 0x0000000a80807c20 */ /* 0x000fe20008410000 */
[----:B-1----:R1:W-:Y:S01]  /*2260*/  MUFU.TANH R185, R109 ;  /* 0x0000006d00b97308 */ /* 0x0023e20000002400 */
[----:B------:R3:W-:Y:S01]  /*2270*/  STL [R1+0x6c], R182 ;  /* 0x00006cb601007387 */ /* 0x0007e20000100800 */
[----:B--2---:R-:W-:-:S02]  /*2280*/  VIADD R108, R10, 0xc ;  /* 0x0000000c0a6c7836 */ /* 0x004fc40000000000 */
[----:B------:R-:W-:Y:S01]  /*2290*/  FMUL.FTZ R134, R134, UR10 ;  /* 0x0000000a86867c20 */ /* 0x000fe20008410000 */
[----:B------:R-:W-:Y:S01]  /*22a0*/  FMUL.FTZ R116, R116, UR10 ;  /* 0x0000000a74747c20 */ /* 0x000fe20008410000 */
[----:B------:R2:W-:Y:S01]  /*22b0*/  STL [R1+0x68], R181 ;  /* 0x000068b501007387 */ /* 0x0005e20000100800 */
[----:B------:R-:W-:Y:S01]  /*22c0*/  FMUL.FTZ R133, R133, UR10 ;  /* 0x0000000a85857c20 */ /* 0x000fe20008410000 */
[----:B------:R-:W-:Y:S01]  /*22d0*/  FMUL.FTZ R121, R121, UR10 ;  /* 0x0000000a79797c20 */ /* 0x000fe20008410000 */
[----:B----4-:R4:W2:Y:S01]  /*22e0*/  MUFU.TANH R184, R112 ;  /* 0x0000007000b87308 */ /* 0x0108a20000002400 */
[----:B-1----:R-:W-:Y:S01]  /*22f0*/  VIADD R109, R10, 0x8 ;  /* 0x000000080a6d7836 */ /* 0x002fe20000000000 */
[----:B------:R-:W-:Y:S01]  /*2300*/  STL [R1+0x64], R180 ;  /* 0x000064b401007387 */ /* 0x000fe20000100800 */
[----:B------:R-:W-:Y:S01]  /*2310*/  FMUL.FTZ R127, R127, UR10 ;  /* 0x0000000a7f7f7c20 */ /* 0x000fe20008410000 */
[----:B------:R-:W-:Y:S01]  /*2320*/  FMUL.FTZ R119, R119, UR10 ;  /* 0x0000000a77777c20 */ /* 0x000fe20008410000 */
[----:B------:R-:W-:Y:S01]  /*2330*/  FMUL.FTZ R117, R117, UR10 ;  /* 0x0000000a75757c20 */ /* 0x000fe20008410000 */
[----:B------:R-:W-:Y:S01]  /*2340*/  SHFL.IDX PT, R88, R202, R109, 0x1f ;  /* 0x00001f6dca587589 */ /* 0x000fe200000e0000 */
[----:B------:R-:W-:Y:S01]  /*2350*/  FMUL.FTZ R130, R130, UR10 ;  /* 0x0000000a82827c20 */ /* 0x000fe20008410000 */
[----:B---3--:R1:W-:Y:S01]  /*2360*/  MUFU.TANH R182, R114 ;  /* 0x0000007200b67308 */ /* 0x0083e20000002400 */
[----:B----4-:R-:W-:Y:S01]  /*2370*/  IADD3 R112, R10, 0x10, RZ ;  /* 0x000000100a707810 */ /* 0x010fe20007ffe0ff */
[----:B------:R-:W-:Y:S01]  /*2380*/  STL [R1+0x60], R179 ;  /* 0x000060b301007387 */ /* 0x000fe20000100800 */
[----:B------:R-:W-:Y:S01]  /*2390*/  FMUL.FTZ R125, R125, UR10 ;  /* 0x0000000a7d7d7c20 */ /* 0x000fe20008410000 */
[----:B------:R-:W-:Y:S01]  /*23a0*/  LEA R204, R4, R204, 0xa ;  /* 0x000000cc04cc7211 */ /* 0x000fe200078e50ff */
[----:B------:R-:W-:Y:S01]  /*23b0*/  FMUL.FTZ R120, R120, UR10 ;  /* 0x0000000a78787c20 */ /* 0x000fe20008410000 */
[----:B------:R-:W-:Y:S01]  /*23c0*/  STL [R1+0x5c], R178 ;  /* 0x00005cb201007387 */ /* 0x000fe20000100800 */
[----:B------:R-:W-:Y:S01]  /*23d0*/  FMUL.FTZ R123, R123, UR10 ;  /* 0x0000000a7b7b7c20 */ /* 0x000fe20008410000 */
[----:B--2---:R2:W-:Y:S01]  /*23e0*/  MUFU.TANH R181, R113 ;  /* 0x0000007100b57308 */ /* 0x0045e20000002400 */
[----:B-1----:R-:W-:Y:S01]  /*23f0*/  IADD3 R114, R10, 0x1c, RZ ;  /* 0x0000001c0a727810 */ /* 0x002fe20007ffe0ff */
        /* <DEDUP_REMOVED lines=24> */
[----:B------:R-:W-:Y:S04]  /*2580*/  SHFL.IDX PT, R102, R202, R108, 0x1f ;  /* 0x00001f6cca667589 */ /* 0x000fe800000e0000 */
[----:B------:R-:W-:Y:S01]  /*2590*/  STL [R1+0x38], R169 ;  /* 0x000038a901007387 */ /* 0x000fe20000100800 */
[----:B------:R-:W-:-:S02]  /*25a0*/  WARPGROUP.DEPBAR.LE gsb0, 0x0 ;  /* 0x00008000000079c5 */ /* 0x000fc40000010000 */
[----:B------:R-:W-:Y:S01]  /*25b0*/  WARPGROUP.ARRIVE ;  /* 0x00000000000079c5 */ /* 0x000fe20000000000 */
[----:B------:R-:W-:Y:S01]  /*25c0*/  STL [R1+0x34], R168 ;  /* 0x000034a801007387 */ /* 0x000fe20000100800 */
[----:B------:R-:W-:Y:S03]  /*25d0*/  MUFU.TANH R221, R221 ;  /* 0x000000dd00dd7308 */ /* 0x000fe60000002400 */
[----:B------:R-:W-:Y:S01]  /*25e0*/  STL [R1+0x30], R11 ;  /* 0x0000300b01007387 */ /* 0x000fe20000100800 */
[----:B------:R-:W-:Y:S01]  /*25f0*/  HGMMA.64x128x16.F32 R24, gdesc[UR4], R24, gsb0 ;  /* 0x01e00000041879f0 */ /* 0x000fe20008000818 */
[----:B------:R-:W-:Y:S02]  /*2600*/  UIADD3 UR6, UR8, 0x4, URZ ;  /* 0x0000000408067890 */ /* 0x000fe4000fffe03f */
[----:B------:R-:W-:Y:S01]  /*2610*/  UIADD3 UR4, UR9, 0x4, URZ ;  /* 0x0000000409047890 */ /* 0x000fe2000fffe03f */
[----:B------:R2:W-:Y:S01]  /*2620*/  MUFU.TANH R183, R111 ;  /* 0x0000006f00b77308 */ /* 0x0005e20000002400 */
[----:B------:R-:W-:Y:S01]  /*2630*/  UMOV UR7, 0x40000040 ;  /* 0x4000004000077882 */ /* 0x000fe20000000000 */
[----:B------:R-:W-:Y:S01]  /*2640*/  UMOV UR5, 0x40000040 ;  /* 0x4000004000057882 */ /* 0x000fe20000000000 */
[----:B-1----:R-:W1:Y:S04]  /*2650*/  SHFL.IDX PT, R122, R23, R112, 0x1f ;  /* 0x00001f70177a7589 */ /* 0x002e6800000e0000 */
[----:B------:R-:W-:Y:S01]  /*2660*/  STL [R1+0x2c], R9 ;  /* 0x00002c0901007387 */ /* 0x000fe20000100800 */
[----:B------:R3:W-:Y:S01]  /*2670*/  MUFU.EX2 R105, R91 ;  /* 0x0000005b00697308 */ /* 0x0007e20000000800 */
[----:B--2---:R-:W-:-:S02]  /*2680*/  VIADD R111, R10, 0x18 ;  /* 0x000000180a6f7836 */ /* 0x004fc40000000000 */
[----:B------:R-:W-:Y:S04]  /*2690*/  STL [R1+0x28], R7 ;  /* 0x0000280701007387 */ /* 0x000fe80000100800 */
[----:B------:R-:W2:Y:S01]  /*26a0*/  SHFL.IDX PT, R94, R202, R112, 0x1f ;  /* 0x00001f70ca5e7589 */ /* 0x000ea200000e0000 */
[----:B------:R4:W-:Y:S03]  /*26b0*/  MUFU.TANH R197, R95 ;  /* 0x0000005f00c57308 */ /* 0x0009e60000002400 */
[----:B---3--:R-:W-:Y:S04]  /*26c0*/  SHFL.IDX PT, R91, R202, R114, 0x1f ;  /* 0x00001f72ca5b7589 */ /* 0x008fe800000e0000 */
[----:B------:R-:W-:Y:S01]  /*26d0*/  STL [R1+0x24], R6 ;  /* 0x0000240601007387 */ /* 0x000fe20000100800 */
[----:B------:R-:W3:Y:S03]  /*26e0*/  MUFU.TANH R198, R96 ;  /* 0x0000006000c67308 */ /* 0x000ee60000002400 */
[----:B----4-:R-:W-:Y:S04]  /*26f0*/  SHFL.IDX PT, R95, R202, R110, 0x1f ;  /* 0x00001f6eca5f7589 */ /* 0x010fe800000e0000 */
[----:B------:R-:W-:Y:S01]  /*2700*/  STL [R1+0x20], R5 ;  /* 0x0000200501007387 */ /* 0x000fe20000100800 */
[----:B------:R-:W-:Y:S03]  /*2710*/  MUFU.TANH R230, R230 ;  /* 0x000000e600e67308 */ /* 0x000fe60000002400 */
[----:B------:R-:W-:Y:S04]  /*2720*/  SHFL.IDX PT, R135, R23, R108, 0x1f ;  /* 0x00001f6c17877589 */ /* 0x000fe800000e0000 */
[----:B------:R-:W-:Y:S01]  /*2730*/  SHFL.IDX PT, R205, R23, R114, 0x1f ;  /* 0x00001f7217cd7589 */ /* 0x000fe200000e0000 */
[----:B------:R-:W-:Y:S01]  /*2740*/  MUFU.TANH R233, R233 ;  /* 0x000000e900e97308 */ /* 0x000fe20000002400 */
[----:B---3--:R-:W-:-:S02]  /*2750*/  FSEL R211, R198, -INF , P2 ;  /* 0xff800000c6d37808 */ /* 0x008fc40001000000 */
[----:B------:R-:W-:Y:S03]  /*2760*/  STL [R1+0x1c], R3 ;  /* 0x00001c0301007387 */ /* 0x000fe60000100800 */
[----:B-1----:R-:W-:Y:S01]  /*2770*/  FFMA.FTZ R211, R211, UR11, -R122 ;  /* 0x0000000bd3d37c23 */ /* 0x002fe2000801087a */
[----:B------:R-:W-:Y:S01]  /*2780*/  STL [R1+0x18], R0 ;  /* 0x0000180001007387 */ /* 0x000fe20000100800 */
[----:B------:R-:W1:Y:S03]  /*2790*/  MUFU.TANH R220, R220 ;  /* 0x000000dc00dc7308 */ /* 0x000e660000002400 */
[----:B------:R-:W-:Y:S04]  /*27a0*/  SHFL.IDX PT, R215, R17, R108, 0x1f ;  /* 0x00001f6c11d77589 */ /* 0x000fe800000e0000 */
[----:B------:R-:W3:Y:S01]  /*27b0*/  SHFL.IDX PT, R213, R17, R112, 0x1f ;  /* 0x00001f7011d57589 */ /* 0x000ee200000e0000 */
[----:B------:R-:W4:Y:S03]  /*27c0*/  MUFU.TANH R227, R227 ;  /* 0x000000e300e37308 */ /* 0x000f260000002400 */
[----:B------:R-:W-:Y:S05]  /*27d0*/  SHFL.IDX PT, R224, R14, R109, 0x1f ;  /* 0x00001f6d0ee07589 */ /* 0x000fea00000e0000 */
        /* <DEDUP_REMOVED lines=21> */
[----:B-1----:R-:W1:Y:S07]  /*2930*/  SHFL.IDX PT, R115, R23, R10, 0x1f ;  /* 0x00001f0a17737589 */ /* 0x002e6e00000e0000 */
[----:B------:R-:W4:Y:S01]  /*2940*/  MUFU.TANH R232, R232 ;  /* 0x000000e800e87308 */ /* 0x000f220000002400 */
[----:B--2---:R-:W-:Y:S01]  /*2950*/  FSEL R93, R230, -INF , P2 ;  /* 0xff800000e65d7808 */ /* 0x004fe20001000000 */
[----:B------:R-:W-:-:S02]  /*2960*/  WARPGROUP.DEPBAR.LE gsb0, 0x0 ;  /* 0x00008000000079c5 */ /* 0x000fc40000010000 */
[----:B------:R-:W-:Y:S02]  /*2970*/  WARPGROUP.ARRIVE ;  /* 0x00000000000079c5 */ /* 0x000fe40000000000 */
[--C-:B------:R-:W-:Y:S01]  /*2980*/  FFMA.FTZ R93, R93, UR11, -R91.reuse ;  /* 0x0000000b5d5d7c23 */ /* 0x100fe2000801085b */
[----:B------:R-:W-:Y:S01]  /*2990*/  FFMA.FTZ R91, R98, UR11, -R91 ;  /* 0x0000000b625b7c23 */ /* 0x000fe2000801085b */
[----:B------:R2:W-:Y:S01]  /*29a0*/  MUFU.TANH R6, R131 ;  /* 0x0000008300067308 */ /* 0x0005e20000002400 */
[----:B---3--:R-:W-:Y:S01]  /*29b0*/  FSEL R98, R199, -INF , P2 ;  /* 0xff800000c7627808 */ /* 0x008fe20001000000 */
[----:B------:R-:W-:Y:S01]  /*29c0*/  HGMMA.64x128x16.F32 R24, gdesc[UR4], R24, gsb0 ;  /* 0x01e00000041879f0 */ /* 0x000fe20008000818 */
[----:B------:R-:W-:Y:S02]  /*29d0*/  UIADD3 UR6, UR8, 0x6, URZ ;  /* 0x0000000608067890 */ /* 0x000fe4000fffe03f */
[----:B------:R-:W-:Y:S01]  /*29e0*/  UIADD3 UR4, UR9, 0x6, URZ ;  /* 0x0000000609047890 */ /* 0x000fe2000fffe03f */
[----:B------:R-:W-:Y:S01]  /*29f0*/  FFMA.FTZ R98, R98, UR11, -R135 ;  /* 0x0000000b62627c23 */ /* 0x000fe20008010887 */
[----:B------:R-:W-:Y:S01]  /*2a00*/  UMOV UR7, 0x40000040 ;  /* 0x4000004000077882 */ /* 0x000fe20000000000 */
[----:B------:R-:W-:Y:S01]  /*2a10*/  UMOV UR5, 0x40000040 ;  /* 0x4000004000057882 */ /* 0x000fe20000000000 */
[----:B------:R-:W3:Y:S01]  /*2a20*/  MUFU.TANH R235, R235 ;  /* 0x000000eb00eb7308 */ /* 0x000ee20000002400 */
[----:B--2---:R-:W2:Y:S07]  /*2a30*/  SHFL.IDX PT, R131, R17, R10, 0x1f ;  /* 0x00001f0a11837589 */ /* 0x004eae00000e0000 */
[----:B------:R1:W-:Y:S08]  /*2a40*/  MUFU.TANH R9, R129 ;  /* 0x0000008100097308 */ /* 0x0003f00000002400 */
[----:B------:R4:W2:Y:S01]  /*2a50*/  MUFU.TANH R194, R101 ;  /* 0x0000006500c27308 */ /* 0x0008a20000002400 */
[----:B-1----:R-:W1:Y:S07]  /*2a60*/  SHFL.IDX PT, R129, R23, R110, 0x1f ;  /* 0x00001f6e17817589 */ /* 0x002e6e00000e0000 */
[----:B------:R3:W-:Y:S01]  /*2a70*/  MUFU.TANH R191, R104 ;  /* 0x0000006800bf7308 */ /* 0x0007e20000002400 */
[----:B----4-:R-:W-:Y:S01]  /*2a80*/  FFMA.FTZ R101, R89, UR11, -R88 ;  /* 0x0000000b59657c23 */ /* 0x010fe20008010858 */
        /* <DEDUP_REMOVED lines=19> */
[----:B---3--:R2:W3:Y:S07]  /*2bc0*/  SHFL.IDX PT, R90, R202, R111, 0x1f ;  /* 0x00001f6fca5a7589 */ /* 0x0084ee00000e0000 */
[----:B------:R-:W-:Y:S01]  /*2bd0*/  MUFU.TANH R196, R99 ;  /* 0x0000006300c47308 */ /* 0x000fe20000002400 */
[----:B--2---:R-:W-:-:S07]  /*2be0*/  FSEL R202, R194, -INF , P2 ;  /* 0xff800000c2ca7808 */ /* 0x004fce0001000000 */
[----:B------:R-:W-:Y:S01]  /*2bf0*/  MUFU.TANH R222, R222 ;  /* 0x000000de00de7308 */ /* 0x000fe20000002400 */
[----:B------:R-:W-:-:S07]  /*2c00*/  FFMA.FTZ R202, R202, UR11, -R205 ;  /* 0x0000000bcaca7c23 */ /* 0x000fce00080108cd */
[----:B------:R2:W4:Y:S08]  /*2c10*/  MUFU.TANH R177, R118 ;  /* 0x0000007600b17308 */ /* 0x0005300000002400 */
[----:B------:R1:W-:Y:S01]  /*2c20*/  MUFU.TANH R169, R126 ;  /* 0x0000007e00a97308 */ /* 0x0003e20000002400 */
[----:B--2---:R2:W-:Y:S07]  /*2c30*/  SHFL.IDX PT, R118, R23, R109, 0x1f ;  /* 0x00001f6d17767589 */ /* 0x0045ee00000e0000 */
[----:B------:R-:W3:Y:S01]  /*2c40*/  MUFU.TANH R229, R229 ;  /* 0x000000e500e57308 */ /* 0x000ee20000002400 */
[----:B-1----:R-:W1:Y:S01]  /*2c50*/  SHFL.IDX PT, R126, R17, R109, 0x1f ;  /* 0x00001f6d117e7589 */ /* 0x002e6200000e0000 */
[----:B----4-:R-:W-:-:S02]  /*2c60*/  FSEL R207, R177, -INF , P1 ;  /* 0xff800000b1cf7808 */ /* 0x010fc40000800000 */
[----:B--2---:R-:W-:-:S04]  /*2c70*/  FSEL R23, R233, -INF , P1 ;  /* 0xff800000e9177808 */ /* 0x004fc80000800000 */
[----:B------:R-:W2:Y:S01]  /*2c80*/  MUFU.TANH R236, R236 ;  /* 0x000000ec00ec7308 */ /* 0x000ea20000002400 */
[----:B------:R-:W-:Y:S01]  /*2c90*/  FFMA.FTZ R122, R23, UR11, -R122 ;  /* 0x0000000b177a7c23 */ /* 0x000fe2000801087a */
[----:B------:R-:W-:-:S06]  /*2ca0*/  FSEL R23, R193, -INF , P1 ;  /* 0xff800000c1177808 */ /* 0x000fcc0000800000 */
[----:B------:R-:W-:Y:S01]  /*2cb0*/  MUFU.TANH R231, R231 ;  /* 0x000000e700e77308 */ /* 0x000fe20000002400 */
[----:B---3--:R-:W-:-:S07]  /*2cc0*/  FSEL R99, R229, -INF , P1 ;  /* 0xff800000e5637808 */ /* 0x008fce0000800000 */
[----:B------:R3:W-:Y:S01]  /*2cd0*/  MUFU.TANH R0, R134 ;  /* 0x0000008600007308 */ /* 0x0007e20000002400 */
[----:B--2---:R-:W-:-:S05]  /*2ce0*/  FSEL R88, R236, -INF , P2 ;  /* 0xff800000ec587808 */ /* 0x004fca0001000000 */
[----:B------:R-:W-:Y:S01]  /*2cf0*/  FFMA.FTZ R88, R88, UR11, -R100 ;  /* 0x0000000b58587c23 */ /* 0x000fe20008010864 */
[----:B------:R-:W-:Y:S02]  /*2d00*/  WARPGROUP.DEPBAR.LE gsb0, 0x0 ;  /* 0x00008000000079c5 */ /* 0x000fe40000010000 */
[----:B------:R-:W-:Y:S01]  /*2d10*/  WARPGROUP.ARRIVE ;  /* 0x00000000000079c5 */ /* 0x000fe20000000000 */
[----:B------:R2:W-:Y:S01]  /*2d20*/  MUFU.TANH R11, R128 ;  /* 0x00000080000b7308 */ /* 0x0005e20000002400 */
[----:B---3--:R-:W-:-:S04]  /*2d30*/  FSEL R134, R195, -INF , P2 ;  /* 0xff800000c3867808 */ /* 0x008fc80001000000 */
[----:B------:R-:W-:Y:S01]  /*2d40*/  HGMMA.64x128x16.F32 R24, gdesc[UR4], R24, gsb0 ;  /* 0x01e00000041879f0 */ /* 0x000fe20008000818 */
[--C-:B------:R-:W-:Y:S01]  /*2d50*/  FFMA.FTZ R134, R134, UR11, -R132.reuse ;  /* 0x0000000b86867c23 */ /* 0x100fe20008010884 */
[----:B------:R-:W-:Y:S01]  /*2d60*/  FFMA.FTZ R132, R23, UR11, -R132 ;  /* 0x0000000b17847c23 */ /* 0x000fe20008010884 */
[----:B------:R-:W-:Y:S01]  /*2d70*/  MUFU.TANH R234, R234 ;  /* 0x000000ea00ea7308 */ /* 0x000fe20000002400 */
[----:B--2---:R-:W2:Y:S01]  /*2d80*/  SHFL.IDX PT, R128, R17, R218, 0x1f ;  /* 0x00001fda11807589 */ /* 0x004ea200000e0000 */
[----:B------:R-:W-:-:S06]  /*2d90*/  FSEL R23, R189, -INF , P1 ;  /* 0xff800000bd177808 */ /* 0x000fcc0000800000 */
[----:B------:R3:W4:Y:S08]  /*2da0*/  MUFU.TANH R179, R116 ;  /* 0x0000007400b37308 */ /* 0x0007300000002400 */
[----:B------:R1:W-:Y:S01]  /*2db0*/  MUFU.TANH R3, R133 ;  /* 0x0000008500037308 */ /* 0x0003e20000002400 */
[----:B---3--:R-:W-:-:S05]  /*2dc0*/  FSEL R116, R197, -INF , P1 ;  /* 0xff800000c5747808 */ /* 0x008fca0000800000 */
[----:B------:R-:W-:Y:S01]  /*2dd0*/  FFMA.FTZ R135, R116, UR11, -R135 ;  /* 0x0000000b74877c23 */ /* 0x000fe20008010887 */
[----:B------:R-:W-:Y:S01]  /*2de0*/  FSEL R116, R196, -INF , P1 ;  /* 0xff800000c4747808 */ /* 0x000fe20000800000 */
[----:B------:R3:W-:Y:S01]  /*2df0*/  MUFU.TANH R174, R121 ;  /* 0x0000007900ae7308 */ /* 0x0007e20000002400 */
[----:B-1----:R-:W-:Y:S02]  /*2e00*/  FSEL R133, R191, -INF , P2 ;  /* 0xff800000bf857808 */ /* 0x002fe40001000000 */
[----:B----4-:R-:W-:-:S03]  /*2e10*/  FSEL R209, R179, -INF , P2 ;  /* 0xff800000b3d17808 */ /* 0x010fc60001000000 */
[--C-:B------:R-:W-:Y:S01]  /*2e20*/  FFMA.FTZ R133, R133, UR11, -R131.reuse ;  /* 0x0000000b85857c23 */ /* 0x100fe20008010883 */
[----:B------:R-:W-:Y:S01]  /*2e30*/  FFMA.FTZ R131, R23, UR11, -R131 ;  /* 0x0000000b17837c23 */ /* 0x000fe20008010883 */
[----:B------:R1:W-:Y:S01]  /*2e40*/  MUFU.EX2 R106, R92 ;  /* 0x0000005c006a7308 */ /* 0x0003e20000000800 */
[----:B---3--:R-:W-:-:S05]  /*2e50*/  FSEL R121, R237, -INF , P2 ;  /* 0xff800000ed797808 */ /* 0x008fca0001000000 */
[--C-:B------:R-:W-:Y:S01]  /*2e60*/  FFMA.FTZ R121, R121, UR11, -R129.reuse ;  /* 0x0000000b79797c23 */ /* 0x100fe20008010881 */
[----:B------:R-:W-:Y:S01]  /*2e70*/  FFMA.FTZ R129, R116, UR11, -R129 ;  /* 0x0000000b74817c23 */ /* 0x000fe20008010881 */
[----:B------:R3:W-:Y:S01]  /*2e80*/  MUFU.TANH R168, R127 ;  /* 0x0000007f00a87308 */ /* 0x0007e20000002400 */
[----:B-1----:R-:W-:Y:S02]  /*2e90*/  FSEL R92, R222, -INF , P2 ;  /* 0xff800000de5c7808 */ /* 0x002fe40001000000 */
[----:B------:R-:W-:-:S03]  /*2ea0*/  FSEL R116, R192, -INF , P1 ;  /* 0xff800000c0747808 */ /* 0x000fc60000800000 */
[--C-:B------:R-:W-:Y:S01]  /*2eb0*/  FFMA.FTZ R92, R92, UR11, -R90.reuse ;  /* 0x0000000b5c5c7c23 */ /* 0x100fe2000801085a */
[----:B------:R-:W-:Y:S01]  /*2ec0*/  FFMA.FTZ R90, R99, UR11, -R90 ;  /* 0x0000000b635a7c23 */ /* 0x000fe2000801085a */
[----:B------:R1:W-:Y:S01]  /*2ed0*/  MUFU.EX2 R23, R115 ;  /* 0x0000007300177308 */ /* 0x0003e20000000800 */
[----:B---3--:R-:W-:Y:S01]  /*2ee0*/  FSEL R127, R187, -INF , P2 ;  /* 0xff800000bb7f7808 */ /* 0x008fe20001000000 */
[----:B------:R-:W-:Y:S01]  /*2ef0*/  FFMA.FTZ R205, R116, UR11, -R205 ;  /* 0x0000000b74cd7c23 */ /* 0x000fe200080108cd */
[----:B------:R-:W-:Y:S02]  /*2f00*/  FSEL R99, R12, -INF , P2 ;  /* 0xff8000000c637808 */ /* 0x000fe40001000000 */
[----:B------:R-:W-:Y:S01]  /*2f10*/  FSEL R116, R188, -INF , P1 ;  /* 0xff800000bc747808 */ /* 0x000fe20000800000 */
[----:B------:R-:W-:Y:S02]  /*2f20*/  FFMA.FTZ R127, R127, UR11, -R126 ;  /* 0x0000000b7f7f7c23 */ /* 0x000fe4000801087e */
[----:B------:R3:W-:Y:S01]  /*2f30*/  MUFU.TANH R176, R119 ;  /* 0x0000007700b07308 */ /* 0x0007e20000002400 */
[----:B-1----:R-:W-:Y:S01]  /*2f40*/  FSEL R115, R186, -INF , P1 ;  /* 0xff800000ba737808 */ /* 0x002fe20000800000 */
[----:B------:R-:W-:-:S04]  /*2f50*/  FFMA.FTZ R99, R99, UR11, -R118 ;  /* 0x0000000b63637c23 */ /* 0x000fc80008010876 */
[----:B------:R-:W-:Y:S02]  /*2f60*/  FFMA.FTZ R126, R115, UR11, -R126 ;  /* 0x0000000b737e7c23 */ /* 0x000fe4000801087e */
[----:B------:R1:W4:Y:S01]  /*2f70*/  MUFU.TANH R178, R117 ;  /* 0x0000007500b27308 */ /* 0x0003220000002400 */
[C---:B---3--:R-:W-:Y:S01]  /*2f80*/  FSEL R119, R231.reuse, -INF , P1 ;  /* 0xff800000e7777808 */ /* 0x048fe20000800000 */
[----:B------:R-:W-:Y:S01]  /*2f90*/  SHFL.IDX PT, R115, R17, R114, 0x1f ;  /* 0x00001f7211737589 */ /* 0x000fe200000e0000 */
[----:B------:R-:W-:-:S03]  /*2fa0*/  FFMA.FTZ R231, -R231, R231, 1 ;  /* 0x3f800000e7e77423 */ /* 0x000fc600000101e7 */
[----:B------:R-:W-:Y:S02]  /*2fb0*/  FFMA.FTZ R100, R119, UR11, -R100 ;  /* 0x0000000b77647c23 */ /* 0x000fe40008010864 */
[----:B------:R3:W-:Y:S01]  /*2fc0*/  MUFU.TANH R7, R130 ;  /* 0x0000008200077308 */ /* 0x0007e20000002400 */
[----:B-1----:R-:W-:Y:S01]  /*2fd0*/  FSEL R117, R234, -INF , P1 ;  /* 0xff800000ea757808 */ /* 0x002fe20000800000 */
[----:B------:R-:W1:Y:S04]  /*2fe0*/  SHFL.IDX PT, R119, R17, R110, 0x1f ;  /* 0x00001f6e11777589 */ /* 0x000e6800000e0000 */
[----:B------:R-:W-:Y:S02]  /*2ff0*/  FFMA.FTZ R118, R117, UR11, -R118 ;  /* 0x0000000b75767c23 */ /* 0x000fe40008010876 */
[----:B------:R4:W1:Y:S01]  /*3000*/  SHFL.IDX PT, R117, R17, R111, 0x1f ;  /* 0x00001f6f11757589 */ /* 0x00086200000e0000 */
[----:B---3--:R-:W-:Y:S01]  /*3010*/  FSEL R130, R190, -INF , P2 ;  /* 0xff800000be827808 */ /* 0x008fe20001000000 */
[----:B------:R3:W-:Y:S04]  /*3020*/  MUFU.TANH R170, R125 ;  /* 0x0000007d00aa7308 */ /* 0x0007e80000002400 */
[--C-:B--2---:R-:W-:Y:S01]  /*3030*/  FFMA.FTZ R130, R130, UR11, -R128.reuse ;  /* 0x0000000b82827c23 */ /* 0x104fe20008010880 */
[----:B------:R-:W-:Y:S01]  /*3040*/  FFMA.FTZ R128, R116, UR11, -R128 ;  /* 0x0000000b74807c23 */ /* 0x000fe20008010880 */
[----:B------:R-:W-:-:S02]  /*3050*/  FSEL R116, R183, -INF , P1 ;  /* 0xff800000b7747808 */ /* 0x000fc40000800000 */
[----:B------:R2:W-:Y:S01]  /*3060*/  MUFU.TANH R175, R120 ;  /* 0x0000007800af7308 */ /* 0x0005e20000002400 */
[----:B---3--:R-:W-:Y:S02]  /*3070*/  FSEL R125, R185, -INF , P2 ;  /* 0xff800000b97d7808 */ /* 0x008fe40001000000 */
[----:B----4-:R-:W-:-:S03]  /*3080*/  FSEL R17, R180, -INF , P1 ;  /* 0xff800000b4117808 */ /* 0x010fc60000800000 */
[--C-:B------:R-:W-:Y:S01]  /*3090*/  FFMA.FTZ R125, R125, UR11, -R215.reuse ;  /* 0x0000000b7d7d7c23 */ /* 0x100fe200080108d7 */
[----:B------:R-:W-:Y:S01]  /*30a0*/  FFMA.FTZ R215, R116, UR11, -R215 ;  /* 0x0000000b74d77c23 */ /* 0x000fe200080108d7 */
[----:B------:R-:W-:Y:S01]  /*30b0*/  FSEL R116, R182, -INF , P1 ;  /* 0xff800000b6747808 */ /* 0x000fe20000800000 */
[----:B------:R3:W-:Y:S01]  /*30c0*/  MUFU.TANH R172, R123 ;  /* 0x0000007b00ac7308 */ /* 0x0007e20000002400 */
[----:B--2---:R-:W-:-:S03]  /*30d0*/  FSEL R120, R181, -INF , P2 ;  /* 0xff800000b5787808 */ /* 0x004fc60001000000 */
[----:B------:R-:W-:Y:S01]  /*30e0*/  FFMA.FTZ R213, R116, UR11, -R213 ;  /* 0x0000000b74d57c23 */ /* 0x000fe200080108d5 */
[----:B------:R-:W-:Y:S01]  /*30f0*/  FSEL R116, R178, -INF , P2 ;  /* 0xff800000b2747808 */ /* 0x000fe20001000000 */
[--C-:B-1----:R-:W-:Y:S01]  /*3100*/  FFMA.FTZ R120, R120, UR11, -R119.reuse ;  /* 0x0000000b78787c23 */ /* 0x102fe20008010877 */
[----:B------:R-:W-:Y:S01]  /*3110*/  FFMA.FTZ R119, R17, UR11, -R119 ;  /* 0x0000000b11777c23 */ /* 0x000fe20008010877 */
[----:B------:R1:W-:Y:S01]  /*3120*/  MUFU.TANH R171, R124 ;  /* 0x0000007c00ab7308 */ /* 0x0003e20000002400 */
[----:B---3--:R-:W-:Y:S01]  /*3130*/  FSEL R123, R176, -INF , P1 ;  /* 0xff800000b07b7808 */ /* 0x008fe20000800000 */
        /* <DEDUP_REMOVED lines=470> */
[----:B------:R-:W-:Y:S01]  /*4ea0*/  F2FP.F16.F32.PACK_AB R89, R100, R23 ;  /* 0x000000176459723e */ /* 0x000fe200000000ff */
[----:B---3--:R-:W-:-:S05]  /*4eb0*/  IMAD R25, R4, 0x4000, R222 ;  /* 0x0000400004197824 */ /* 0x008fca00078e02de */
[----:B------:R-:W-:-:S05]  /*4ec0*/  LEA R50, R25, R2, 0x1 ;  /* 0x0000000219327211 */ /* 0x000fca00078e08ff */
[----:B------:R-:W-:Y:S01]  /*4ed0*/  STSM.16.MT88.4 [R50+0x20c00], R84 ;  /* 0x020c005432007844 */ /* 0x000fe20000004200 */
[----:B------:R-:W-:-:S03]  /*4ee0*/  F2FP.F16.F32.PACK_AB R25, R106, R105 ;  /* 0x000000696a19723e */ /* 0x000fc600000000ff */
        /* <DEDUP_REMOVED lines=144> */
.L_x_249:
[----:B-----5:R-:W-:Y:S01]  /*57f0*/  LEA R0, R4, R0, 0xa ;  /* 0x0000000004007211 */ /* 0x020fe200078e50ff */
        /* <DEDUP_REMOVED lines=12> */
[C---:B------:R-:W-:Y:S01]  /*58c0*/  IADD3 R13, R14.reuse, 0x9, RZ ;  /* 0x000000090e0d7810 */ /* 0x040fe20007ffe0ff */
        /* <DEDUP_REMOVED lines=54> */
.L_x_250:
[----:B-1----:R-:W2:Y:S01]  /*5c30*/  LDL R0, [R1] ;  /* 0x0000000001007983 */ /* 0x002ea20000100800 */
[----:B------:R-:W-:Y:S01]  /*5c40*/  IADD3 R6, R6, 0x1, RZ ;  /* 0x0000000106067810 */ /* 0x000fe20007ffe0ff */
[----:B------:R-:W-:Y:S01]  /*5c50*/  VIADD R4, R4, 0x1 ;  /* 0x0000000104047836 */ /* 0x000fe20000000000 */
[----:B------:R-:W-:-:S04]  /*5c60*/  IADD3 R3, R3, 0x30c20, RZ ;  /* 0x00030c2003037810 */ /* 0x000fc80007ffe0ff */
[C---:B------:R-:W-:Y:S02]  /*5c70*/  ISETP.NE.AND P0, PT, R4.reuse, 0x2, PT ;  /* 0x000000020400780c */ /* 0x040fe40003f05270 */
[----:B------:R-:W-:Y:S02]  /*5c80*/  PRMT R3, RZ, 0x654, R3 ;  /* 0x00000654ff037816 */ /* 0x000fe40000000003 */
[----:B------:R-:W-:Y:S02]  /*5c90*/  SEL R4, R4, RZ, P0 ;  /* 0x000000ff04047207 */ /* 0x000fe40000000000 */
[----:B------:R3:W-:Y:S01]  /*5ca0*/  SYNCS.ARRIVE.TRANS64.RED.A1T0 RZ, [R3+URZ], RZ ;  /* 0x000000ff03ff79a7 */ /* 0x0007e2000810043f */
[----:B--2---:R-:W-:Y:S02]  /*5cb0*/  ISETP.GE.AND P1, PT, R6, R0, PT ;  /* 0x000000000600720c */ /* 0x004fe40003f26270 */
[----:B------:R-:W-:-:S04]  /*5cc0*/  SEL R0, RZ, 0x1, P0 ;  /* 0x00000001ff007807 */ /* 0x000fc80000000000 */
[----:B------:R-:W-:-:S07]  /*5cd0*/  LOP3.LUT R5, R5, R0, RZ, 0x3c, !PT ;  /* 0x0000000005057212 */ /* 0x000fce00078e3cff */
[----:B---3--:R-:W-:Y:S05]  /*5ce0*/  @!P1 BRA `(.L_x_251) ;  /* 0xffffffb800589947 */ /* 0x008fea000383ffff */
.L_x_240:
[----:B------:R-:W3:Y:S01]  /*5cf0*/  S2UR UR8, SR_CTAID.Y ;  /* 0x00000000000879c3 */ /* 0x000ee20000002600 */
[----:B------:R-:W-:Y:S01]  /*5d00*/  ULDC UR5, c[0x0][0x850] ;  /* 0x0002140000057ab9 */ /* 0x000fe20000000800 */
[----:B------:R-:W-:Y:S01]  /*5d10*/  ULDC.64 UR10, c[0x0][0x818] ;  /* 0x00020600000a7ab9 */ /* 0x000fe20000000a00 */
[----:B------:R-:W-:Y:S01]  /*5d20*/  UISETP.NE.AND UP0, UPT, UR5, 0x1, UPT ;  /* 0x000000010500788c */ /* 0x000fe2000bf05270 */
[----:B------:R-:W4:Y:S01]  /*5d30*/  S2R R10, SR_TID.X ;  /* 0x00000000000a7919 */ /* 0x000f220000002100 */
[----:B------:R-:W-:-:S03]  /*5d40*/  ULDC.64 UR12, c[0x0][0x840] ;  /* 0x00021000000c7ab9 */ /* 0x000fc60000000a00 */
[----:B------:R-:W5:Y:S06]  /*5d50*/  S2UR UR4, SR_CTAID.X ;  /* 0x00000000000479c3 */ /* 0x000f6c0000002500 */
[----:B------:R-:W-:Y:S01]  /*5d60*/  @UP0 ULDC UR6, c[0x0][0x854] ;  /* 0x0002150000060ab9 */ /* 0x000fe20000000800 */
[----:B------:R-:W-:Y:S01]  /*5d70*/  @UP0 ULDC UR9, c[0x0][0x858] ;  /* 0x0002160000090ab9 */ /* 0x000fe20000000800 */
[----:B------:R-:W2:Y:S01]  /*5d80*/  S2UR UR16, SR_CTAID.Z ;  /* 0x00000000001079c3 */ /* 0x000ea20000002700 */
[----:B---3--:R-:W-:-:S07]  /*5d90*/  UIMAD.WIDE.U32 UR6, UR8, UR6, URZ ;  /* 0x00000006080672a5 */ /* 0x008fce000f8e003f */
[----:B------:R-:W3:Y:S01]  /*5da0*/  LDC.64 R14, c[0x0][0x848] ;  /* 0x00021200ff0e7b82 */ /* 0x000ee20000000a00 */
[----:B------:R-:W-:Y:S02]  /*5db0*/  @UP0 USHF.R.U32.HI UR8, URZ, UR9, UR7 ;  /* 0x000000093f080299 */ /* 0x000fe40008011607 */
[----:B-----5:R-:W-:-:S05]  /*5dc0*/  USHF.L.U32 UR4, UR4, 0xd, URZ ;  /* 0x0000000d04047899 */ /* 0x020fca000800063f */
[----:B-1----:R-:W1:Y:S01]  /*5dd0*/  LDC.64 R12, c[0x0][0x820] ;  /* 0x00020800ff0c7b82 */ /* 0x002e620000000a00 */
[----:B------:R-:W-:Y:S02]  /*5de0*/  USHF.R.S32.HI UR6, URZ, 0x1f, UR8 ;  /* 0x0000001f3f067899 */ /* 0x000fe40008011408 */
[----:B------:R-:W-:Y:S02]  /*5df0*/  USHF.R.S32.HI UR5, URZ, 0x1f, UR4 ;  /* 0x0000001f3f057899 */ /* 0x000fe40008011404 */
[----:B------:R-:W-:Y:S02]  /*5e00*/  UIMAD UR7, UR6, UR10, URZ ;  /* 0x0000000a060772a4 */ /* 0x000fe4000f8e023f */
[----:B------:R-:W-:Y:S02]  /*5e10*/  UIMAD UR6, UR6, UR12, URZ ;  /* 0x0000000c060672a4 */ /* 0x000fe4000f8e023f */
[----:B------:R-:W-:Y:S02]  /*5e20*/  UIMAD.WIDE.U32 UR14, UR8, UR10, UR4 ;  /* 0x0000000a080e72a5 */ /* 0x000fe4000f8e0004 */
[----:B------:R-:W-:-:S02]  /*5e30*/  UIMAD.WIDE.U32 UR4, UR8, UR12, UR4 ;  /* 0x0000000c080472a5 */ /* 0x000fc4000f8e0004 */
[----:B------:R-:W-:Y:S02]  /*5e40*/  UIMAD UR6, UR8, UR13, UR6 ;  /* 0x0000000d080672a4 */ /* 0x000fe4000f8e0206 */
[----:B------:R-:W-:Y:S01]  /*5e50*/  UIMAD UR7, UR8, UR11, UR7 ;  /* 0x0000000b080772a4 */ /* 0x000fe2000f8e0207 */
[----:B------:R-:W-:Y:S01]  /*5e60*/  MOV R5, UR15 ;  /* 0x0000000f00057c02 */ /* 0x000fe20008000f00 */
[----:B------:R-:W-:Y:S02]  /*5e70*/  UIADD3 UR6, UR5, UR6, URZ ;  /* 0x0000000605067290 */ /* 0x000fe4000fffe03f */
[----:B------:R-:W-:Y:S01]  /*5e80*/  IMAD.U32 R7, RZ, RZ, UR5 ;  /* 0x00000005ff077e24 */ /* 0x000fe2000f8e00ff */
[----:B--2---:R-:W-:Y:S01]  /*5e90*/  USHF.R.S32.HI UR8, URZ, 0x1f, UR16 ;  /* 0x0000001f3f087899 */ /* 0x004fe20008011410 */
[----:B------:R-:W-:Y:S01]  /*5ea0*/  MOV R6, UR4 ;  /* 0x0000000400067c02 */ /* 0x000fe20008000f00 */
[----:B------:R-:W-:Y:S01]  /*5eb0*/  UIADD3 UR7, UR15, UR7, URZ ;  /* 0x000000070f077290 */ /* 0x000fe2000fffe03f */
[----:B------:R-:W-:Y:S01]  /*5ec0*/  IMAD.U32 R4, RZ, RZ, UR14 ;  /* 0x0000000eff047e24 */ /* 0x000fe2000f8e00ff */
[----:B------:R-:W-:Y:S01]  /*5ed0*/  MOV R7, UR6 ;  /* 0x0000000600077c02 */ /* 0x000fe20008000f00 */
[----:B------:R-:W-:Y:S01]  /*5ee0*/  ULDC UR4, c[0x0][0x740] ;  /* 0x0001d00000047ab9 */ /* 0x000fe20000000800 */
[----:B---3--:R-:W-:-:S02]  /*5ef0*/  IMAD R8, R14, UR8, RZ ;  /* 0x000000080e087c24 */ /* 0x008fc4000f8e02ff */
[----:B------:R-:W-:Y:S01]  /*5f00*/  FMUL.FTZ R168, R168, UR4 ;  /* 0x00000004a8a87c20 */ /* 0x000fe20008410000 */
[----:B------:R-:W-:Y:S02]  /*5f10*/  IMAD.U32 R5, RZ, RZ, UR7 ;  /* 0x00000007ff057e24 */ /* 0x000fe4000f8e00ff */
[----:B------:R-:W-:Y:S01]  /*5f20*/  FMUL.FTZ R169, R169, UR4 ;  /* 0x00000004a9a97c20 */ /* 0x000fe20008410000 */
[----:B-1----:R-:W-:Y:S02]  /*5f30*/  IMAD R0, R12, UR8, RZ ;  /* 0x000000080c007c24 */ /* 0x002fe4000f8e02ff */
[----:B------:R-:W-:Y:S01]  /*5f40*/  FMUL.FTZ R170, R170, UR4 ;  /* 0x00000004aaaa7c20 */ /* 0x000fe20008410000 */
[----:B------:R-:W-:Y:S02]  /*5f50*/  IMAD R9, R15, UR16, R8 ;  /* 0x000000100f097c24 */ /* 0x000fe4000f8e0208 */
[----:B------:R-:W-:Y:S01]  /*5f60*/  FMUL.FTZ R171, R171, UR4 ;  /* 0x00000004abab7c20 */ /* 0x000fe20008410000 */
[----:B------:R-:W-:-:S04]  /*5f70*/  IMAD.WIDE.U32 R6, R14, UR16, R6 ;  /* 0x000000100e067c25 */ /* 0x000fc8000f8e0006 */
[----:B------:R-:W-:Y:S01]  /*5f80*/  FMUL.FTZ R172, R172, UR4 ;  /* 0x00000004acac7c20 */ /* 0x000fe20008410000 */
[----:B------:R-:W-:Y:S01]  /*5f90*/  FMUL.FTZ R173, R173, UR4 ;  /* 0x00000004adad7c20 */ /* 0x000fe20008410000 */
[----:B------:R-:W-:Y:S01]  /*5fa0*/  FMUL.FTZ R174, R174, UR4 ;  /* 0x00000004aeae7c20 */ /* 0x000fe20008410000 */
[----:B------:R-:W-:Y:S02]  /*5fb0*/  IMAD R3, R13, UR16, R0 ;  /* 0x000000100d037c24 */ /* 0x000fe4000f8e0200 */
[----:B------:R-:W-:Y:S01]  /*5fc0*/  FMUL.FTZ R175, R175, UR4 ;  /* 0x00000004afaf7c20 */ /* 0x000fe20008410000 */
[----:B------:R-:W-:-:S04]  /*5fd0*/  IMAD.WIDE.U32 R4, R12, UR16, R4 ;  /* 0x000000100c047c25 */ /* 0x000fc8000f8e0004 */
        /* <DEDUP_REMOVED lines=24> */
[----:B------:R-:W-:Y:S05]  /*6160*/  WARPSYNC.ALL ;  /* 0x0000000000007948 */ /* 0x000fea0003800000 */
[----:B------:R-:W-:Y:S01]  /*6170*/  IMAD.IADD R3, R5, 0x1, R3 ;  /* 0x0000000105037824 */ /* 0x000fe200078e0203 */
[----:B------:R-:W-:Y:S01]  /*6180*/  IADD3 R0, R7, R9, RZ ;  /* 0x0000000907007210 */ /* 0x000fe20007ffe0ff */
[----:B------:R-:W-:Y:S01]  /*6190*/  BAR.SYNC.DEFER_BLOCKING 0x1, 0x100 ;  /* 0x0044000000007b1d */ /* 0x000fe20000010000 */
[----:B----4-:R-:W-:-:S07]  /*61a0*/  ISETP.NE.AND P1, PT, R10, 0x80, PT ;  /* 0x000000800a00780c */ /* 0x010fce0003f25270 */
[----:B------:R-:W1:Y:S01]  /*61b0*/  LDC.64 R8, c[0x0][0x800] ;  /* 0x00020000ff087b82 */ /* 0x000e620000000a00 */
[----:B------:R-:W-:Y:S07]  /*61c0*/  BSSY B0, `(.L_x_252) ;  /* 0x0000024000007945 */ /* 0x000fee0003800000 */
[----:B------:R-:W2:Y:S01]  /*61d0*/  LDC.64 R12, c[0x0][0x828] ;  /* 0x00020a00ff0c7b82 */ /* 0x000ea20000000a00 */
[----:B------:R3:W-:Y:S04]  /*61e0*/  STS.128 [R11], R136 ;  /* 0x000000880b007388 */ /* 0x0007e80000000c00 */
[----:B------:R3:W-:Y:S01]  /*61f0*/  STS.128 [R11+0x800], R140 ;  /* 0x0008008c0b007388 */ /* 0x0007e20000000c00 */
[----:B-1----:R-:W-:-:S03]  /*6200*/  LEA R8, P0, R4, R8, 0x2 ;  /* 0x0000000804087211 */ /* 0x002fc600078010ff */
[----:B------:R3:W-:Y:S01]  /*6210*/  STS.128 [R11+0x1000], R144 ;  /* 0x001000900b007388 */ /* 0x0007e20000000c00 */
[----:B------:R-:W-:-:S03]  /*6220*/  LEA.HI.X R3, R4, R9, R3, 0x2, P0 ;  /* 0x0000000904037211 */ /* 0x000fc600000f1403 */
[----:B------:R3:W-:Y:S01]  /*6230*/  STS.128 [R11+0x1800], R148 ;  /* 0x001800940b007388 */ /* 0x0007e20000000c00 */
[----:B--2---:R-:W-:-:S03]  /*6240*/  LEA R12, P2, R6, R12, 0x2 ;  /* 0x0000000c060c7211 */ /* 0x004fc600078410ff */
[----:B------:R3:W-:Y:S01]  /*6250*/  STS.128 [R11+0x2000], R152 ;  /* 0x002000980b007388 */ /* 0x0007e20000000c00 */
[----:B------:R-:W-:-:S03]  /*6260*/  LEA.HI.X R0, R6, R13, R0, 0x2, P2 ;  /* 0x0000000d06007211 */ /* 0x000fc600010f1400 */
        /* <DEDUP_REMOVED lines=8> */
[----:B-1----:R-:W1:Y:S02]  /*62f0*/  FENCE.VIEW.ASYNC.S ;  /* 0x00000000000073c6 */ /* 0x002e640000000000 */
[----:B-1----:R-:W-:Y:S06]  /*6300*/  BAR.SYNC.DEFER_BLOCKING 0x1, 0x100 ;  /* 0x0044000000007b1d */ /* 0x002fec0000010000 */
[----:B------:R-:W-:Y:S05]  /*6310*/  @P1 BRA `(.L_x_253) ;  /* 0x0000000000381947 */ /* 0x000fea0003800000 */
[----:B------:R-:W-:Y:S01]  /*6320*/  R2UR UR4, R12 ;  /* 0x000000000c0472ca */ /* 0x000fe200000e0000 */
[----:B------:R-:W-:Y:S01]  /*6330*/  UMOV UR7, 0x800 ;  /* 0x0000080000077882 */ /* 0x000fe20000000000 */
[----:B------:R-:W-:Y:S01]  /*6340*/  R2UR UR5, R0 ;  /* 0x00000000000572ca */ /* 0x000fe200000e0000 */
[----:B------:R-:W-:Y:S01]  /*6350*/  UMOV UR8, 0x0 ;  /* 0x0000000000087882 */ /* 0x000fe20000000000 */
[----:B------:R-:W-:Y:S01]  /*6360*/  R2UR UR6, R2 ;  /* 0x00000000020672ca */ /* 0x000fe200000e0000 */
[----:B------:R-:W-:Y:S01]  /*6370*/  UMOV UR9, 0x14f00000 ;  /* 0x14f0000000097882 */ /* 0x000fe20000000000 */
[----:B------:R-:W-:-:S13]  /*6380*/  PLOP3.LUT P0, PT, PT, PT, PT, 0x80, 0x0 ;  /* 0x000000000000781c */ /* 0x000fda0003f0f070 */
.L_x_254:
[----:B------:R-:W-:Y:S01]  /*6390*/  @P0 ELECT P2, URZ, PT ;  /* 0x00000000003f082f */ /* 0x000fe20003840000 */
[----:B------:R1:W-:-:S12]  /*63a0*/  UBLKRED.G.S.ADD.F32.RN [UR4], [UR6], UR7, desc[UR8] ;  /* 0x00000804060073bb */ /* 0x0003d800080a1407 */
[----:B------:R-:W-:Y:S02]  /*63b0*/  @P2 PLOP3.LUT P0, PT, P2, PT, PT, 0x8, 0x0 ;  /* 0x000000000000281c */ /* 0x000fe4000170e170 */
[----:B------:R-:W-:-:S11]  /*63c0*/  PLOP3.LUT P2, PT, PT, PT, PT, 0x8, 0x0 ;  /* 0x000000000000781c */ /* 0x000fd60003f4e170 */
[----:B-1----:R-:W-:Y:S05]  /*63d0*/  @P0 BRA.U.ANY `(.L_x_254) ;  /* 0xfffffffd00ec0947 */ /* 0x002fea000393ffff */
[----:B------:R0:W-:Y:S01]  /*63e0*/  UTMACMDFLUSH ;  /* 0x00000000000079b7 */ /* 0x0001e20000000000 */
[----:B------:R-:W-:-:S04]  /*63f0*/  DEPBAR.LE SB0, 0x0 ;  /* 0x000080000000791a */ /* 0x000fc80000000000 */
.L_x_253:
[----:B------:R-:W-:Y:S05]  /*6400*/  BSYNC B0 ;  /* 0x0000000000007941 */ /* 0x000fea0003800000 */
.L_x_252:
[----:B------:R-:W-:Y:S06]  /*6410*/  BAR.SYNC.DEFER_BLOCKING 0x1, 0x100 ;  /* 0x0044000000007b1d */ /* 0x000fec0000010000 */
[----:B------:R4:W-:Y:S04]  /*6420*/  STS.128 [R11], R168 ;  /* 0x000000a80b007388 */ /* 0x0009e80000000c00 */
        /* <DEDUP_REMOVED lines=22> */
.L_x_255:
[----:B------:R-:W-:Y:S01]  /*6590*/  @P0 ELECT P1, URZ, PT ;  /* 0x00000000003f082f */ /* 0x000fe20003820000 */
[----:B------:R1:W-:-:S12]  /*65a0*/  UBLKRED.G.S.ADD.F32.RN [UR4], [UR6], UR7, desc[UR8] ;  /* 0x00000804060073bb */ /* 0x0003d800080a1407 */
[----:B------:R-:W-:Y:S02]  /*65b0*/  @P1 PLOP3.LUT P0, PT, P1, PT, PT, 0x8, 0x0 ;  /* 0x000000000000181c */ /* 0x000fe40000f0e170 */
[----:B------:R-:W-:-:S11]  /*65c0*/  PLOP3.LUT P1, PT, PT, PT, PT, 0x8, 0x0 ;  /* 0x000000000000781c */ /* 0x000fd60003f2e170 */
[----:B-1----:R-:W-:Y:S05]  /*65d0*/  @P0 BRA.U.ANY `(.L_x_255) ;  /* 0xfffffffd00ec0947 */ /* 0x002fea000393ffff */
[----:B------:R0:W-:Y:S01]  /*65e0*/  UTMACMDFLUSH ;  /* 0x00000000000079b7 */ /* 0x0001e20000000000 */
[----:B------:R-:W-:-:S04]  /*65f0*/  DEPBAR.LE SB0, 0x0 ;  /* 0x000080000000791a */ /* 0x000fc80000000000 */
[----:B------:R-:W-:Y:S05]  /*6600*/  BRA `(.L_x_232) ;  /* 0x00000024000c7947 */ /* 0x000fea0003800000 */
.L_x_230:
        /* <DEDUP_REMOVED lines=28> */
[C---:B------:R-:W-:Y:S01]  /*67d0*/  IADD3 R0, R2.reuse, 0x7f, RZ ;  /* 0x0000007f02007810 */ /* 0x040fe20007ffe0ff */
[----:B------:R-:W-:Y:S01]  /*67e0*/  UIADD3 UR10, UR7, UR10, URZ ;  /* 0x0000000a070a7290 */ /* 0x000fe2000fffe03f */
[----:B------:R-:W-:Y:S01]  /*67f0*/  ISETP.GE.AND P1, PT, R2, 0x81, PT ;  /* 0x000000810200780c */ /* 0x000fe20003f26270 */
[----:B------:R-:W-:Y:S01]  /*6800*/  UMOV UR5, URZ ;  /* 0x0000003f00057c82 */ /* 0x000fe20008000000 */
        /* <DEDUP_REMOVED lines=19> */
.L_x_270:
        /* <DEDUP_REMOVED lines=21> */
.L_x_259:
[----:B------:R-:W-:Y:S05]  /*6a90*/  BSYNC B0 ;  /* 0x0000000000007941 */ /* 0x000fea0003800000 */
.L_x_258:
        /* <DEDUP_REMOVED lines=13> */
.L_x_261:
[----:B------:R-:W-:Y:S05]  /*6b70*/  BSYNC B0 ;  /* 0x0000000000007941 */ /* 0x000fea0003800000 */
.L_x_260:
[----:B------:R-:W-:Y:S06]  /*6b80*/  BAR.ARV 0xa, 0xa0 ;  /* 0x0282800000007b1d */ /* 0x000fec0000002000 */
[----:B------:R-:W-:Y:S04]  /*6b90*/  BSSY B0, `(.L_x_262) ;  /* 0x0000003000007945 */ /* 0x000fe80003800000 */
[----:B------:R-:W-:Y:S05]  /*6ba0*/  @!P0 BRA `(.L_x_263) ;  /* 0x0000000000048947 */ /* 0x000fea0003800000 */
[----:B------:R-:W-:-:S04]  /*6bb0*/  DEPBAR.LE SB0, 0x0 ;  /* 0x000080000000791a */ /* 0x000fc80000000000 */
.L_x_263:
[----:B------:R-:W-:Y:S05]  /*6bc0*/  BSYNC B0 ;  /* 0x0000000000007941 */ /* 0x000fea0003800000 */
.L_x_262:
        /* <DEDUP_REMOVED lines=13> */
.L_x_265:
[----:B------:R-:W-:Y:S05]  /*6ca0*/  BSYNC B0 ;  /* 0x0000000000007941 */ /* 0x000fea0003800000 */
.L_x_264:
        /* <DEDUP_REMOVED lines=13> */
.L_x_267:
[----:B------:R-:W-:Y:S05]  /*6d80*/  BSYNC B0 ;  /* 0x0000000000007941 */ /* 0x000fea0003800000 */
.L_x_266:
[----:B------:R-:W-:Y:S01]  /*6d90*/  IADD3 R0, R0, -0x2, RZ ;  /* 0xfffffffe00007810 */ /* 0x000fe20007ffe0ff */
[----:B------:R-:W-:Y:S06]  /*6da0*/  BAR.ARV 0xa, 0xa0 ;  /* 0x0282800000007b1d */ /* 0x000fec0000002000 */
[----:B------:R-:W-:Y:S01]  /*6db0*/  BSSY B0, `(.L_x_268) ;  /* 0x0000004000007945 */ /* 0x000fe20003800000 */
[----:B------:R-:W-:-:S03]  /*6dc0*/  ISETP.NE.AND P1, PT, R0, RZ, PT ;  /* 0x000000ff0000720c */ /* 0x000fc60003f25270 */
[----:B------:R-:W-:Y:S10]  /*6dd0*/  @!P0 BRA `(.L_x_269) ;  /* 0x0000000000048947 */ /* 0x000ff40003800000 */
[----:B------:R-:W-:-:S04]  /*6de0*/  DEPBAR.LE SB0, 0x0 ;  /* 0x000080000000791a */ /* 0x000fc80000000000 */
.L_x_269:
[----:B------:R-:W-:Y:S05]  /*6df0*/  BSYNC B0 ;  /* 0x0000000000007941 */ /* 0x000fea0003800000 */
.L_x_268:
[----:B------:R-:W-:Y:S06]  /*6e00*/  BAR.ARV 0xb, 0xa0 ;  /* 0x02c2800000007b1d */ /* 0x000fec0000002000 */
[----:B------:R-:W-:Y:S02]  /*6e10*/  UIADD3 UR5, UR5, 0x2, URZ ;  /* 0x0000000205057890 */ /* 0x000fe4000fffe03f */
[----:B------:R-:W-:Y:S01]  /*6e20*/  UIADD3 UR4, UR4, 0x1, URZ ;  /* 0x0000000104047890 */ /* 0x000fe2000fffe03f */
[----:B------:R-:W-:Y:S11]  /*6e30*/  @P1 BRA `(.L_x_270) ;  /* 0xfffffff800c01947 */ /* 0x000ff6000383ffff */
[----:B------:R-:W-:-:S12]  /*6e40*/  USHF.L.U32 UR5, UR5, 0xd, URZ ;  /* 0x0000000d05057899 */ /* 0x000fd8000800063f */
.L_x_257:
        /* <DEDUP_REMOVED lines=19> */
.L_x_272:
[----:B------:R-:W-:Y:S05]  /*6f80*/  BSYNC B0 ;  /* 0x0000000000007941 */ /* 0x000fea0003800000 */
.L_x_271:
        /* <DEDUP_REMOVED lines=19> */
.L_x_274:
[----:B------:R-:W-:Y:S05]  /*70c0*/  BSYNC B0 ;  /* 0x0000000000007941 */ /* 0x000fea0003800000 */
.L_x_273:
[----:B------:R-:W-:Y:S06]  /*70d0*/  BAR.ARV 0xa, 0xa0 ;  /* 0x0282800000007b1d */ /* 0x000fec0000002000 */
[----:B------:R-:W-:Y:S04]  /*70e0*/  BSSY B0, `(.L_x_275) ;  /* 0x0000003000007945 */ /* 0x000fe80003800000 */
[----:B------:R-:W-:Y:S05]  /*70f0*/  @!P0 BRA `(.L_x_276) ;  /* 0x0000000000048947 */ /* 0x000fea0003800000 */
[----:B------:R-:W-:-:S04]  /*7100*/  DEPBAR.LE SB0, 0x0 ;  /* 0x000080000000791a */ /* 0x000fc80000000000 */
.L_x_276:
[----:B------:R-:W-:Y:S05]  /*7110*/  BSYNC B0 ;  /* 0x0000000000007941 */ /* 0x000fea0003800000 */
.L_x_275:
[----:B------:R-:W-:Y:S06]  /*7120*/  BAR.ARV 0xb, 0xa0 ;  /* 0x02c2800000007b1d */ /* 0x000fec0000002000 */
[----:B------:R-:W-:Y:S05]  /*7130*/  BRA `(.L_x_232) ;  /* 0x0000001800407947 */ /* 0x000fea0003800000 */
.L_x_256:
        /* <DEDUP_REMOVED lines=23> */
[----:B-----5:R-:W-:Y:S01]  /*72b0*/  IMAD R0, R13, R10, RZ ;  /* 0x0000000a0d007224 */ /* 0x020fe200078e02ff */
[----:B------:R-:W-:Y:S02]  /*72c0*/  IADD3 R3, R3, R7, RZ ;  /* 0x0000000703037210 */ /* 0x000fe40007ffe0ff */
[----:B------:R-:W1:Y:S01]  /*72d0*/  LDC.64 R6, c[0x0][0x730] ;  /* 0x0001cc00ff067b82 */ /* 0x000e620000000a00 */
[----:B------:R-:W-:Y:S02]  /*72e0*/  IMAD R11, R11, UR21, R0 ;  /* 0x000000150b0b7c24 */ /* 0x000fe4000f8e0200 */
[----:B------:R-:W-:-:S04]  /*72f0*/  IMAD.WIDE.U32 R2, R10, UR21, R2 ;  /* 0x000000150a027c25 */ /* 0x000fc8000f8e0002 */
[----:B------:R-:W-:Y:S01]  /*7300*/  IMAD.IADD R0, R3, 0x1, R11 ;  /* 0x0000000103007824 */ /* 0x000fe200078e020b */
[----:B------:R-:W-:-:S04]  /*7310*/  LEA R4, P0, R2, R4, 0x2 ;  /* 0x0000000402047211 */ /* 0x000fc800078010ff */
[----:B------:R-:W-:Y:S02]  /*7320*/  LEA.HI.X R0, R2, R5, R0, 0x2, P0 ;  /* 0x0000000502007211 */ /* 0x000fe400000f1400 */
[----:B------:R-:W-:Y:S02]  /*7330*/  ELECT P0, URZ, PT ;  /* 0x00000000003f782f */ /* 0x000fe40003800000 */
[----:B------:R-:W-:Y:S02]  /*7340*/  R2UR UR4, R4 ;  /* 0x00000000040472ca */ /* 0x000fe400000e0000 */
[----:B------:R-:W-:Y:S01]  /*7350*/  R2UR UR5, R0 ;  /* 0x00000000000572ca */ /* 0x000fe200000e0000 */
[----:B-1----:R-:W-:-:S04]  /*7360*/  IMAD R2, R15, R6, RZ ;  /* 0x000000060f027224 */ /* 0x002fc800078e02ff */
[----:B------:R-:W-:Y:S02]  /*7370*/  IMAD R5, R7, UR20, R2 ;  /* 0x0000001407057c24 */ /* 0x000fe4000f8e0202 */
[----:B------:R-:W1:Y:S01]  /*7380*/  LDC.64 R2, c[0x0][0x738] ;  /* 0x0001ce00ff027b82 */ /* 0x000e620000000a00 */
[----:B------:R-:W-:-:S05]  /*7390*/  IMAD.WIDE.U32 R6, R6, UR20, RZ ;  /* 0x0000001406067c25 */ /* 0x000fca000f8e00ff */
[----:B------:R-:W-:Y:S01]  /*73a0*/  IADD3 R7, R7, R5, RZ ;  /* 0x0000000507077210 */ /* 0x000fe20007ffe0ff */
        /* <DEDUP_REMOVED lines=16> */
.L_x_307:
[----:B------:R-:W-:Y:S01]  /*74b0*/  IMAD.IADD R10, R7, 0x1, R3 ;  /* 0x00000001070a7824 */ /* 0x000fe200078e0203 */
[----:B-1----:R-:W-:Y:S01]  /*74c0*/  SHF.L.U32 R0, R2, 0x7, RZ ;  /* 0x0000000702007819 */ /* 0x002fe200000006ff */
[----:B------:R-:W-:Y:S01]  /*74d0*/  IMAD.MOV.U32 R9, RZ, RZ, 0x1 ;  /* 0x00000001ff097424 */ /* 0x000fe200078e00ff */
[----:B------:R-:W-:Y:S06]  /*74e0*/  @P0 BRA `(.L_x_280) ;  /* 0x0000000000180947 */ /* 0x000fec0003800000 */
[----:B------:R-:W1:Y:S01]  /*74f0*/  S2R R4, SR_TID.X ;  /* 0x0000000000047919 */ /* 0x000e620000002100 */
[----:B------:R-:W-:-:S04]  /*7500*/  MOV R2, 0x4200 ;  /* 0x0000420000027802 */ /* 0x000fc80000000f00 */
[----:B------:R2:W-:Y:S01]  /*7510*/  SYNCS.ARRIVE.TRANS64 RZ, [R11+URZ+0x30c10], R2 ;  /* 0x030c10020bff79a7 */ /* 0x0005e2000800003f */
[----:B-1----:R-:W-:-:S13]  /*7520*/  LOP3.LUT P1, RZ, R4, 0x1f, RZ, 0xc0, !PT ;  /* 0x0000001f04ff7812 */ /* 0x002fda000782c0ff */
[----:B--2---:R-:W-:Y:S05]  /*7530*/  @!P1 BRA `(.L_x_280) ;  /* 0x0000000000049947 */ /* 0x004fea0003800000 */
[----:B------:R-:W-:Y:S01]  /*7540*/  BPT.TRAP 0x1 ;  /* 0x000000040000795c */ /* 0x000fe20000300000 */
.L_x_280:
[----:B------:R-:W1:Y:S01]  /*7550*/  LDC.64 R2, c[0x0][0x198] ;  /* 0x00006600ff027b82 */ /* 0x000e620000000a00 */
[----:B------:R-:W-:Y:S01]  /*7560*/  R2UR UR11, R0 ;  /* 0x00000000000b72ca */ /* 0x000fe200000e0000 */
[----:B------:R-:W-:Y:S01]  /*7570*/  UMOV UR14, 0x0 ;  /* 0x00000000000e7882 */ /* 0x000fe20000000000 */
[----:B------:R-:W-:Y:S01]  /*7580*/  R2UR UR8, R11 ;  /* 0x000000000b0872ca */ /* 0x000fe200000e0000 */
[----:B------:R-:W-:Y:S01]  /*7590*/  UMOV UR15, 0x14f00000 ;  /* 0x14f00000000f7882 */ /* 0x000fe20000000000 */
[----:B------:R-:W-:Y:S01]  /*75a0*/  UMOV UR19, URZ ;  /* 0x0000003f00137c82 */ /* 0x000fe20008000000 */
[----:B------:R-:W-:Y:S01]  /*75b0*/  UMOV UR18, URZ ;  /* 0x0000003f00127c82 */ /* 0x000fe20008000000 */
[----:B------:R-:W-:Y:S01]  /*75c0*/  MOV R4, 0x8000 ;  /* 0x0000800000047802 */ /* 0x000fe20000000f00 */
[----:B------:R-:W2:Y:S01]  /*75d0*/  LDC R12, c[0x0][0x280] ;  /* 0x0000a000ff0c7b82 */ /* 0x000ea20000000800 */
[----:B------:R-:W-:Y:S01]  /*75e0*/  UMOV UR25, 0x20 ;  /* 0x0000002000197882 */ /* 0x000fe20000000000 */
[----:B------:R-:W-:Y:S01]  /*75f0*/  UMOV UR22, 0x0 ;  /* 0x0000000000167882 */ /* 0x000fe20000000000 */
[----:B------:R-:W-:Y:S01]  /*7600*/  UMOV UR23, 0x10000000 ;  /* 0x1000000000177882 */ /* 0x000fe20000000000 */
[----:B------:R-:W-:Y:S01]  /*7610*/  UMOV UR13, UR21 ;  /* 0x00000015000d7c82 */ /* 0x000fe20008000000 */
[----:B------:R-:W-:Y:S01]  /*7620*/  UMOV UR10, UR18 ;  /* 0x00000012000a7c82 */ /* 0x000fe20008000000 */
[----:B------:R-:W-:Y:S01]  /*7630*/  UMOV UR28, UR12 ;  /* 0x0000000c001c7c82 */ /* 0x000fe20008000000 */
[----:B------:R-:W-:Y:S01]  /*7640*/  UMOV UR29, UR21 ;  /* 0x00000015001d7c82 */ /* 0x000fe20008000000 */
[----:B------:R-:W-:Y:S01]  /*7650*/  UIADD3 UR16, UR8, 0x10000, URZ ;  /* 0x0001000008107890 */ /* 0x000fe2000fffe03f */
[----:B------:R-:W-:Y:S01]  /*7660*/  IMAD.MOV.U32 R20, RZ, RZ, RZ ;  /* 0x000000ffff147224 */ /* 0x000fe200078e00ff */
[----:B------:R-:W-:Y:S01]  /*7670*/  UIADD3 UR17, UR8, 0x30c10, URZ ;  /* 0x00030c1008117890 */ /* 0x000fe2000fffe03f */
[----:B------:R-:W-:Y:S01]  /*7680*/  MOV R5, RZ ;  /* 0x000000ff00057202 */ /* 0x000fe20000000f00 */
[----:B------:R-:W-:-:S02]  /*7690*/  UIADD3 UR30, UR8, 0x20000, URZ ;  /* 0x00020000081e7890 */ /* 0x000fc4000fffe03f */
[----:B------:R-:W-:Y:S01]  /*76a0*/  UIADD3 UR9, UR8, 0x30c00, URZ ;  /* 0x00030c0008097890 */ /* 0x000fe2000fffe03f */
[----:B-1----:R-:W-:Y:S01]  /*76b0*/  IMAD.MOV.U32 R8, RZ, RZ, R2 ;  /* 0x000000ffff087224 */ /* 0x002fe200078e0002 */
[----:B------:R-:W-:Y:S01]  /*76c0*/  UIADD3 UR24, UR8, 0x4000, URZ ;  /* 0x0000400008187890 */ /* 0x000fe2000fffe03f */
[----:B------:R-:W-:Y:S01]  /*76d0*/  UMOV UR31, UR17 ;  /* 0x00000011001f7c82 */ /* 0x000fe20008000000 */
[----:B------:R-:W-:Y:S02]  /*76e0*/  UMOV UR26, UR18 ;  /* 0x00000012001a7c82 */ /* 0x000fe40008000000 */
[----:B------:R-:W-:Y:S01]  /*76f0*/  IADD3 R0, P1, R8, 0x2f0, RZ ;  /* 0x000002f008007810 */ /* 0x000fe20007f3e0ff */
[----:B------:R-:W-:-:S03]  /*7700*/  UMOV UR27, UR11 ;  /* 0x0000000b001b7c82 */ /* 0x000fc60008000000 */
[----:B------:R-:W-:Y:S02]  /*7710*/  R2UR UR32, R0 ;  /* 0x00000000002072ca */ /* 0x000fe400000e0000 */
[----:B------:R-:W-:-:S04]  /*7720*/  IADD3 R0, P2, R8, 0x3f0, RZ ;  /* 0x000003f008007810 */ /* 0x000fc80007f5e0ff */
[----:B------:R-:W-:Y:S02]  /*7730*/  R2UR UR34, R0 ;  /* 0x00000000002272ca */ /* 0x000fe400000e0000 */
[----:B------:R-:W-:-:S05]  /*7740*/  MOV R0, R3 ;  /* 0x0000000300007202 */ /* 0x000fca0000000f00 */
[----:B------:R-:W-:-:S05]  /*7750*/  IMAD.X R2, RZ, RZ, R0, P1 ;  /* 0x000000ffff027224 */ /* 0x000fca00008e0600 */
[----:B------:R-:W-:Y:S02]  /*7760*/  R2UR UR33, R2 ;  /* 0x00000000022172ca */ /* 0x000fe400000e0000 */
[----:B------:R-:W-:-:S04]  /*7770*/  IADD3.X R2, RZ, R0, RZ, P2, !PT ;  /* 0x00000000ff027210 */ /* 0x000fc800017fe4ff */
[----:B------:R-:W-:Y:S02]  /*7780*/  R2UR UR35, R2 ;  /* 0x00000000022372ca */ /* 0x000fe400000e0000 */
[----:B------:R-:W-:-:S04]  /*7790*/  IADD3 R2, P1, R8, 0xf0, RZ ;  /* 0x000000f008027810 */ /* 0x000fc80007f3e0ff */
[----:B------:R-:W-:Y:S01]  /*77a0*/  R2UR UR6, R2 ;  /* 0x00000000020672ca */ /* 0x000fe200000e0000 */
[----:B------:R-:W-:Y:S01]  /*77b0*/  IMAD.X R3, RZ, RZ, R0, P1 ;  /* 0x000000ffff037224 */ /* 0x000fe200008e0600 */
[----:B--2---:R-:W-:-:S04]  /*77c0*/  ISETP.GE.AND P1, PT, R12, 0x81, PT ;  /* 0x000000810c00780c */ /* 0x004fc80003f26270 */
        /* <DEDUP_REMOVED lines=24> */
.L_x_291:
[----:B------:R-:W-:-:S04]  /*7950*/  SHF.L.U32 R21, R9, 0x1f, RZ ;  /* 0x0000001f09157819 */ /* 0x000fc800000006ff */
[----:B-1----:R-:W1:Y:S02]  /*7960*/  SYNCS.PHASECHK.TRANS64.TRYWAIT P1, [R11+URZ+0x30c40], R21 ;  /* 0x030c40150b0075a7 */ /* 0x002e64000802017f */
[----:B-12---:R-:W-:Y:S05]  /*7970*/  @!P1 BRA `(.L_x_283) ;  /* 0x0000001000a49947 */ /* 0x006fea0003800000 */
.L_x_308:
[----:B------:R-:W-:Y:S05]  /*7980*/  @P0 BRA `(.L_x_284) ;  /* 0x0000000000140947 */ /* 0x000fea0003800000 */
[----:B------:R-:W-:Y:S02]  /*7990*/  ISETP.NE.AND P1, PT, R14, RZ, PT ;  /* 0x000000ff0e00720c */ /* 0x000fe40003f25270 */
[----:B------:R-:W-:-:S04]  /*79a0*/  MOV R0, 0x4200 ;  /* 0x0000420000007802 */ /* 0x000fc80000000f00 */
[----:B------:R2:W-:Y:S07]  /*79b0*/  SYNCS.ARRIVE.TRANS64 RZ, [R11+URZ+0x30c30], R0 ;  /* 0x030c30000bff79a7 */ /* 0x0005ee000800003f */
[----:B------:R-:W-:Y:S05]  /*79c0*/  @!P1 BRA `(.L_x_284) ;  /* 0x0000000000049947 */ /* 0x000fea0003800000 */
[----:B------:R-:W-:Y:S01]  /*79d0*/  BPT.TRAP 0x1 ;  /* 0x000000040000795c */ /* 0x000fe20000300000 */
.L_x_284:
        /* <DEDUP_REMOVED lines=29> */
.L_x_309:
[----:B------:R-:W-:Y:S05]  /*7bb0*/  @P0 BRA `(.L_x_286) ;  /* 0x0000000000140947 */ /* 0x000fea0003800000 */
[----:B------:R-:W-:Y:S01]  /*7bc0*/  ISETP.NE.AND P1, PT, R14, RZ, PT ;  /* 0x000000ff0e00720c */ /* 0x000fe20003f25270 */
[----:B------:R-:W-:-:S04]  /*7bd0*/  IMAD.MOV.U32 R2, RZ, RZ, 0x4200 ;  /* 0x00004200ff027424 */ /* 0x000fc800078e00ff */
[----:B------:R3:W-:Y:S08]  /*7be0*/  SYNCS.ARRIVE.TRANS64 RZ, [R11+URZ+0x30c18], R2 ;  /* 0x030c18020bff79a7 */ /* 0x0007f0000800003f */
[----:B------:R-:W-:Y:S05]  /*7bf0*/  @!P1 BRA `(.L_x_286) ;  /* 0x0000000000049947 */ /* 0x000fea0003800000 */
[----:B------:R-:W-:Y:S01]  /*7c00*/  BPT.TRAP 0x1 ;  /* 0x000000040000795c */ /* 0x000fe20000300000 */
.L_x_286:
        /* <DEDUP_REMOVED lines=20> */
.L_x_310:
        /* <DEDUP_REMOVED lines=9> */
.L_x_288:
        /* <DEDUP_REMOVED lines=24> */
.L_x_312:
[----:B------:R-:W-:Y:S05]  /*7f60*/  @P0 BRA `(.L_x_290) ;  /* 0x0000000000140947 */ /* 0x000fea0003800000 */
[----:B------:R-:W-:Y:S02]  /*7f70*/  ISETP.NE.AND P1, PT, R14, RZ, PT ;  /* 0x000000ff0e00720c */ /* 0x000fe40003f25270 */
[----:B-1----:R-:W-:-:S04]  /*7f80*/  MOV R4, 0x4200 ;  /* 0x0000420000047802 */ /* 0x002fc80000000f00 */
[----:B------:R2:W-:Y:S07]  /*7f90*/  SYNCS.ARRIVE.TRANS64 RZ, [R11+URZ+0x30c10], R4 ;  /* 0x030c10040bff79a7 */ /* 0x0005ee000800003f */
[----:B------:R-:W-:Y:S05]  /*7fa0*/  @!P1 BRA `(.L_x_290) ;  /* 0x0000000000049947 */ /* 0x000fea0003800000 */
[----:B------:R-:W-:Y:S01]  /*7fb0*/  BPT.TRAP 0x1 ;  /* 0x000000040000795c */ /* 0x000fe20000300000 */
.L_x_290:
        /* <DEDUP_REMOVED lines=22> */
.L_x_282:
[----:B------:R-:W-:-:S13]  /*8120*/  ISETP.NE.AND P1, PT, R19, RZ, PT ;  /* 0x000000ff1300720c */ /* 0x000fda0003f25270 */
[----:B------:R-:W-:Y:S05]  /*8130*/  @!P1 BRA `(.L_x_281) ;  /* 0x0000000000f09947 */ /* 0x000fea0003800000 */
[----:B------:R-:W-:-:S04]  /*8140*/  SHF.L.U32 R12, R9, 0x1f, RZ ;  /* 0x0000001f090c7819 */ /* 0x000fc800000006ff */
[----:B------:R-:W3:Y:S02]  /*8150*/  SYNCS.PHASECHK.TRANS64.TRYWAIT P1, [R11+URZ+0x30c40], R12 ;  /* 0x030c400c0b0075a7 */ /* 0x000ee4000802017f */
[----:B---3--:R-:W-:Y:S05]  /*8160*/  @!P1 BRA `(.L_x_292) ;  /* 0x0000000800fc9947 */ /* 0x008fea0003800000 */
.L_x_313:
[----:B------:R-:W-:Y:S05]  /*8170*/  @P0 BRA `(.L_x_293) ;  /* 0x0000000000140947 */ /* 0x000fea0003800000 */
[----:B------:R-:W-:Y:S02]  /*8180*/  ISETP.NE.AND P1, PT, R14, RZ, PT ;  /* 0x000000ff0e00720c */ /* 0x000fe40003f25270 */
[----:B-12---:R-:W-:-:S04]  /*8190*/  MOV R4, 0x4200 ;  /* 0x0000420000047802 */ /* 0x006fc80000000f00 */
[----:B------:R4:W-:Y:S07]  /*81a0*/  SYNCS.ARRIVE.TRANS64 RZ, [R11+URZ+0x30c30], R4 ;  /* 0x030c30040bff79a7 */ /* 0x0009ee000800003f */
[----:B------:R-:W-:Y:S05]  /*81b0*/  @!P1 BRA `(.L_x_293) ;  /* 0x0000000000049947 */ /* 0x000fea0003800000 */
[----:B------:R-:W-:Y:S01]  /*81c0*/  BPT.TRAP 0x1 ;  /* 0x000000040000795c */ /* 0x000fe20000300000 */
.L_x_293:
        /* <DEDUP_REMOVED lines=26> */
.L_x_314:
[----:B------:R-:W-:Y:S05]  /*8370*/  @P0 BRA `(.L_x_295) ;  /* 0x0000000000140947 */ /* 0x000fea0003800000 */
[----:B------:R-:W-:Y:S01]  /*8380*/  ISETP.NE.AND P0, PT, R14, RZ, PT ;  /* 0x000000ff0e00720c */ /* 0x000fe20003f05270 */
[----:B------:R-:W-:-:S04]  /*8390*/  IMAD.MOV.U32 R4, RZ, RZ, 0x4200 ;  /* 0x00004200ff047424 */ /* 0x000fc800078e00ff */
[----:B------:R2:W-:Y:S08]  /*83a0*/  SYNCS.ARRIVE.TRANS64 RZ, [R11+URZ+0x30c18], R4 ;  /* 0x030c18040bff79a7 */ /* 0x0005f0000800003f */
[----:B------:R-:W-:Y:S05]  /*83b0*/  @!P0 BRA `(.L_x_295) ;  /* 0x0000000000048947 */ /* 0x000fea0003800000 */
[----:B------:R-:W-:Y:S01]  /*83c0*/  BPT.TRAP 0x1 ;  /* 0x000000040000795c */ /* 0x000fe20000300000 */
.L_x_295:
        /* <DEDUP_REMOVED lines=19> */
.L_x_281:
[----:B------:R-:W4:Y:S01]  /*8500*/  S2R R2, SR_TID.X ;  /* 0x0000000000027919 */ /* 0x000f220000002100 */
[----:B------:R-:W-:Y:S02]  /*8510*/  LEA R13, R20, R11, 0x3 ;  /* 0x0000000b140d7211 */ /* 0x000fe400078e18ff */
[----:B----4-:R-:W-:Y:S02]  /*8520*/  LOP3.LUT R3, R2, 0x7f, RZ, 0xc0, !PT ;  /* 0x0000007f02037812 */ /* 0x010fe400078ec0ff */
[----:B------:R-:W-:Y:S02]  /*8530*/  SHF.L.U32 R2, R9, 0x1f, RZ ;  /* 0x0000001f09027819 */ /* 0x000fe400000006ff */
[----:B------:R-:W-:Y:S02]  /*8540*/  ISETP.NE.AND P1, PT, R3, RZ, PT ;  /* 0x000000ff0300720c */ /* 0x000fe40003f25270 */
[----:B------:R-:W4:Y:S02]  /*8550*/  SYNCS.PHASECHK.TRANS64.TRYWAIT P0, [R13+URZ+0x30c40], R2 ;  /* 0x030c40020d0075a7 */ /* 0x000f24000800017f */
[----:B----4-:R-:W-:Y:S09]  /*8560*/  @!P0 BRA `(.L_x_296) ;  /* 0x0000000800248947 */ /* 0x010ff20003800000 */
.L_x_315:
[----:B------:R-:W-:Y:S05]  /*8570*/  @P1 BRA `(.L_x_297) ;  /* 0x0000000000181947 */ /* 0x000fea0003800000 */
[----:B------:R-:W5:Y:S01]  /*8580*/  S2R R3, SR_TID.X ;  /* 0x0000000000037919 */ /* 0x000f620000002100 */
[----:B----4-:R-:W-:-:S04]  /*8590*/  IMAD.MOV.U32 R2, RZ, RZ, 0x4200 ;  /* 0x00004200ff027424 */ /* 0x010fc800078e00ff */
[----:B------:R4:W-:Y:S01]  /*85a0*/  SYNCS.ARRIVE.TRANS64 RZ, [R13+URZ+0x30c30], R2 ;  /* 0x030c30020dff79a7 */ /* 0x0009e2000800003f */
[----:B-----5:R-:W-:-:S13]  /*85b0*/  LOP3.LUT P0, RZ, R3, 0x1f, RZ, 0xc0, !PT ;  /* 0x0000001f03ff7812 */ /* 0x020fda000780c0ff */
[----:B----4-:R-:W-:Y:S05]  /*85c0*/  @!P0 BRA `(.L_x_297) ;  /* 0x0000000000048947 */ /* 0x010fea0003800000 */
[----:B--2---:R-:W-:Y:S01]  /*85d0*/  BPT.TRAP 0x1 ;  /* 0x000000040000795c */ /* 0x004fe20000300000 */
.L_x_297:
        /* <DEDUP_REMOVED lines=33> */
.L_x_278:
[----:B------:R-:W-:Y:S05]  /*87f0*/  BSYNC B0 ;  /* 0x0000000000007941 */ /* 0x000fea0003800000 */
.L_x_277:
[----:B------:R-:W-:-:S03]  /*8800*/  UMOV UR6, 0xffffffff ;  /* 0xffffffff00067882 */ /* 0x000fc60000000000 */
[----:B------:R-:W-:Y:S05]  /*8810*/  BRA.DIV UR6, `(.L_x_298) ;  /* 0x00000006068c7947 */ /* 0x000fea000b800000 */
[----:B------:R-:W-:-:S13]  /*8820*/  ELECT P0, URZ, PT ;  /* 0x00000000003f782f */ /* 0x000fda0003800000 */
.L_x_318:
[----:B------:R-:W-:Y:S05]  /*8830*/  @!P0 BRA `(.L_x_232) ;  /* 0x0000000000808947 */ /* 0x000fea0003800000 */
[----:B------:R-:W-:-:S04]  /*8840*/  LOP3.LUT R16, R16, 0x2, RZ, 0xfc, !PT ;  /* 0x0000000210107812 */ /* 0x000fc800078efcff */
[----:B------:R-:W-:-:S13]  /*8850*/  ISETP.NE.AND P0, PT, R16, 0x3, PT ;  /* 0x000000031000780c */ /* 0x000fda0003f05270 */
[----:B------:R-:W-:Y:S05]  /*8860*/  @!P0 BRA `(.L_x_299) ;  /* 0x0000000000048947 */ /* 0x000fea0003800000 */
[----:B------:R-:W-:Y:S01]  /*8870*/  BPT.TRAP 0x1 ;  /* 0x000000040000795c */ /* 0x000fe20000300000 */
.L_x_299:
        /* <DEDUP_REMOVED lines=15> */
.L_x_319:
[----:B------:R-:W2:Y:S02]  /*8970*/  SYNCS.PHASECHK.TRANS64.TRYWAIT P1, [R3+URZ], R2 ;  /* 0x00000002030075a7 */ /* 0x000ea4000802017f */
[----:B--2---:R-:W-:Y:S05]  /*8980*/  @!P1 BRA `(.L_x_301) ;  /* 0x0000000400689947 */ /* 0x004fea0003800000 */
.L_x_320:
[----:B------:R-:W-:Y:S05]  /*8990*/  @!P0 BRA `(.L_x_302) ;  /* 0x0000000000048947 */ /* 0x000fea0003800000 */
[----:B------:R-:W-:Y:S01]  /*89a0*/  BPT.TRAP 0x1 ;  /* 0x000000040000795c */ /* 0x000fe20000300000 */
.L_x_302:
[----:B--2---:R-:W-:-:S05]  /*89b0*/  IADD3 R3, R7, 0x30c40, RZ ;  /* 0x00030c4007037810 */ /* 0x004fca0007ffe0ff */
[----:B------:R-:W-:-:S04]  /*89c0*/  IMAD R0, R0, 0x8, R3 ;  /* 0x0000000800007824 */ /* 0x000fc800078e0203 */
[----:B------:R-:W2:Y:S02]  /*89d0*/  SYNCS.PHASECHK.TRANS64.TRYWAIT P0, [R0+URZ], R5 ;  /* 0x00000005000075a7 */ /* 0x000ea4000800017f */
[----:B--2---:R-:W-:Y:S05]  /*89e0*/  @!P0 BRA `(.L_x_303) ;  /* 0x0000000400648947 */ /* 0x004fea0003800000 */
.L_x_321:
[----:B------:R-:W-:-:S07]  /*89f0*/  LEA R3, R4, R3, 0x3 ;  /* 0x0000000304037211 */ /* 0x000fce00078e18ff */
.L_x_304:
[----:B---3--:R3:W4:Y:S02]  /*8a00*/  SYNCS.PHASECHK.TRANS64.TRYWAIT P0, [R3+URZ], R2 ;  /* 0x00000002030075a7 */ /* 0x008724000800017f */
[----:B----4-:R-:W-:Y:S05]  /*8a10*/  @!P0 NANOSLEEP.SYNCS 0x989680 ;  /* 0x009896800000895d */ /* 0x010fea0003900000 */
[----:B------:R-:W4:Y:S02]  /*8a20*/  @!P0 SYNCS.PHASECHK.TRANS64 P0, [R3+URZ], R2 ;  /* 0x00000002030085a7 */ /* 0x000f24000800007f */
[----:B----4-:R-:W-:Y:S05]  /*8a30*/  @!P0 BRA `(.L_x_304) ;  /* 0xfffffffc00f08947 */ /* 0x010fea000383ffff */
.L_x_232:
[----:B------:R-:W-:Y:S05]  /*8a40*/  BSYNC B6 ;  /* 0x0000000000067941 */ /* 0x000fea0003800000 */
.L_x_229:
[----:B------:R-:W-:Y:S05]  /*8a50*/  EXIT ;  /* 0x000000000000794d */ /* 0x000fea0003800000 */
.L_x_237:
[----:B------:R-:W-:Y:S01]  /*8a60*/  IMAD.MOV.U32 R12, RZ, RZ, RZ ;  /* 0x000000ffff0c7224 */ /* 0x000fe200078e00ff */
[----:B------:R-:W-:Y:S01]  /*8a70*/  MOV R11, 0x1f ;  /* 0x0000001f000b7802 */ /* 0x000fe20000000f00 */
[----:B------:R-:W-:-:S07]  /*8a80*/  IMAD.MOV.U32 R15, RZ, RZ, -0x1 ;  /* 0xffffffffff0f7424 */ /* 0x000fce00078e00ff */
[----:B------:R-:W-:Y:S05]  /*8a90*/  WARPSYNC.COLLECTIVE R15, `(.L_x_305) ;  /* 0x000000000f087348 */ /* 0x000fea0003c00000 */
[----:B------:R1:W2:Y:S02]  /*8aa0*/  SHFL.IDX P6, R14, R13, R12, R11 ;  /* 0x0000000c0d0e7389 */ /* 0x0002a400000c000b */
[----:B-12---:R-:W-:Y:S01]  /*8ab0*/  ENDCOLLECTIVE ;  /* 0x000000000000791b */ /* 0x006fe20003800000 */
.L_x_305:
[----:B------:R-:W-:Y:S05]  /*8ac0*/  BRA `(.L_x_306) ;  /* 0xffffff80001c7947 */ /* 0x000fea000383ffff */
.L_x_239:
[----:B--2---:R2:W3:Y:S02]  /*8ad0*/  SYNCS.PHASECHK.TRANS64.TRYWAIT P0, [R2+URZ+0x30c00], R9 ;  /* 0x030c0009020075a7 */ /* 0x0044e4000800017f */
[----:B---3--:R-:W-:Y:S05]  /*8ae0*/  @!P0 NANOSLEEP.SYNCS 0x989680 ;  /* 0x009896800000895d */ /* 0x008fea0003900000 */
[----:B------:R-:W3:Y:S02]  /*8af0*/  @!P0 SYNCS.PHASECHK.TRANS64 P0, [R2+URZ+0x30c00], R9 ;  /* 0x030c0009020085a7 */ /* 0x000ee4000800007f */
[----:B---3--:R-:W-:Y:S05]  /*8b00*/  @!P0 BRA `(.L_x_239) ;  /* 0xfffffffc00f08947 */ /* 0x008fea000383ffff */
[----:B------:R-:W-:Y:S05]  /*8b10*/  BRA `(.L_x_238) ;  /* 0xffffff80002c7947 */ /* 0x000fea000383ffff */
.L_x_244:
[----:B-1----:R1:W3:Y:S02]  /*8b20*/  SYNCS.PHASECHK.TRANS64.TRYWAIT P1, [R3+URZ+0x30c10], R22 ;  /* 0x030c1016030075a7 */ /* 0x0022e4000802017f */
[----:B---3--:R-:W-:Y:S05]  /*8b30*/  @!P1 NANOSLEEP.SYNCS 0x989680 ;  /* 0x009896800000995d */ /* 0x008fea0003900000 */
[----:B------:R-:W3:Y:S02]  /*8b40*/  @!P1 SYNCS.PHASECHK.TRANS64 P1, [R3+URZ+0x30c10], R22 ;  /* 0x030c1016030095a7 */ /* 0x000ee4000802007f */
[----:B---3--:R-:W-:Y:S05]  /*8b50*/  @!P1 BRA `(.L_x_244) ;  /* 0xfffffffc00f09947 */ /* 0x008fea000383ffff */
[----:B------:R-:W-:Y:S05]  /*8b60*/  BRA `(.L_x_243) ;  /* 0xffffff8800f07947 */ /* 0x000fea000383ffff */
.L_x_248:
[----:B------:R1:W1:Y:S02]  /*8b70*/  SYNCS.PHASECHK.TRANS64.TRYWAIT P1, [R3+URZ+0x30c30], R22 ;  /* 0x030c3016030075a7 */ /* 0x000264000802017f */
[----:B-1----:R-:W-:Y:S05]  /*8b80*/  @!P1 NANOSLEEP.SYNCS 0x989680 ;  /* 0x009896800000995d */ /* 0x002fea0003900000 */
[----:B------:R-:W1:Y:S02]  /*8b90*/  @!P1 SYNCS.PHASECHK.TRANS64 P1, [R3+URZ+0x30c30], R22 ;  /* 0x030c3016030095a7 */ /* 0x000e64000802007f */
[----:B-1----:R-:W-:Y:S05]  /*8ba0*/  @!P1 BRA `(.L_x_248) ;  /* 0xfffffffc00f09947 */ /* 0x002fea000383ffff */
[----:B------:R-:W-:Y:S05]  /*8bb0*/  BRA `(.L_x_247) ;  /* 0xffffff8c00f47947 */ /* 0x000fea000383ffff */
.L_x_279:
[----:B-1----:R1:W2:Y:S02]  /*8bc0*/  SYNCS.PHASECHK.TRANS64.TRYWAIT P1, [R11+URZ+0x30c20], R0 ;  /* 0x030c20000b0075a7 */ /* 0x0022a4000802017f */
[----:B--2---:R-:W-:Y:S05]  /*8bd0*/  @!P1 NANOSLEEP.SYNCS 0x989680 ;  /* 0x009896800000995d */ /* 0x004fea0003900000 */
[----:B------:R-:W2:Y:S02]  /*8be0*/  @!P1 SYNCS.PHASECHK.TRANS64 P1, [R11+URZ+0x30c20], R0 ;  /* 0x030c20000b0095a7 */ /* 0x000ea4000802007f */
[----:B--2---:R-:W-:Y:S05]  /*8bf0*/  @!P1 BRA `(.L_x_279) ;  /* 0xfffffffc00f09947 */ /* 0x004fea000383ffff */
[----:B------:R-:W-:Y:S05]  /*8c00*/  BRA `(.L_x_307) ;  /* 0xffffffe800287947 */ /* 0x000fea000383ffff */
.L_x_283:
[----:B-1----:R1:W2:Y:S02]  /*8c10*/  SYNCS.PHASECHK.TRANS64.TRYWAIT P1, [R11+URZ+0x30c40], R21 ;  /* 0x030c40150b0075a7 */ /* 0x0022a4000802017f */
[----:B--2---:R-:W-:Y:S05]  /*8c20*/  @!P1 NANOSLEEP.SYNCS 0x989680 ;  /* 0x009896800000995d */ /* 0x004fea0003900000 */
[----:B------:R-:W2:Y:S02]  /*8c30*/  @!P1 SYNCS.PHASECHK.TRANS64 P1, [R11+URZ+0x30c40], R21 ;  /* 0x030c40150b0095a7 */ /* 0x000ea4000802007f */
[----:B--2---:R-:W-:Y:S05]  /*8c40*/  @!P1 BRA `(.L_x_283) ;  /* 0xfffffffc00f09947 */ /* 0x004fea000383ffff */
[----:B------:R-:W-:Y:S05]  /*8c50*/  BRA `(.L_x_308) ;  /* 0xffffffec00487947 */ /* 0x000fea000383ffff */
.L_x_285:
[----:B--2---:R2:W3:Y:S02]  /*8c60*/  SYNCS.PHASECHK.TRANS64.TRYWAIT P1, [R11+URZ+0x30c28], R21 ;  /* 0x030c28150b0075a7 */ /* 0x0044e4000802017f */
[----:B---3--:R-:W-:Y:S05]  /*8c70*/  @!P1 NANOSLEEP.SYNCS 0x989680 ;  /* 0x009896800000995d */ /* 0x008fea0003900000 */
[----:B------:R-:W3:Y:S02]  /*8c80*/  @!P1 SYNCS.PHASECHK.TRANS64 P1, [R11+URZ+0x30c28], R21 ;  /* 0x030c28150b0095a7 */ /* 0x000ee4000802007f */
[----:B---3--:R-:W-:Y:S05]  /*8c90*/  @!P1 BRA `(.L_x_285) ;  /* 0xfffffffc00f09947 */ /* 0x008fea000383ffff */
[----:B------:R-:W-:Y:S05]  /*8ca0*/  BRA `(.L_x_309) ;  /* 0xffffffec00c07947 */ /* 0x000fea000383ffff */
.L_x_287:
[----:B---3--:R3:W4:Y:S02]  /*8cb0*/  SYNCS.PHASECHK.TRANS64.TRYWAIT P1, [R11+URZ+0x30c48], R21 ;  /* 0x030c48150b0075a7 */ /* 0x008724000802017f */
[----:B----4-:R-:W-:Y:S05]  /*8cc0*/  @!P1 NANOSLEEP.SYNCS 0x989680 ;  /* 0x009896800000995d */ /* 0x010fea0003900000 */
[----:B------:R-:W4:Y:S02]  /*8cd0*/  @!P1 SYNCS.PHASECHK.TRANS64 P1, [R11+URZ+0x30c48], R21 ;  /* 0x030c48150b0095a7 */ /* 0x000f24000802007f */
[----:B----4-:R-:W-:Y:S05]  /*8ce0*/  @!P1 BRA `(.L_x_287) ;  /* 0xfffffffc00f09947 */ /* 0x010fea000383ffff */
[----:B------:R-:W-:Y:S05]  /*8cf0*/  BRA `(.L_x_310) ;  /* 0xfffffff000147947 */ /* 0x000fea000383ffff */
.L_x_289:
[----:B------:R-:W-:-:S07]  /*8d00*/  SHF.L.U32 R4, R9, 0x1f, RZ ;  /* 0x0000001f09047819 */ /* 0x000fce00000006ff */
.L_x_311:
[----:B-1----:R1:W2:Y:S02]  /*8d10*/  SYNCS.PHASECHK.TRANS64.TRYWAIT P1, [R11+URZ+0x30c20], R4 ;  /* 0x030c20040b0075a7 */ /* 0x0022a4000802017f */
[----:B--2---:R-:W-:Y:S05]  /*8d20*/  @!P1 NANOSLEEP.SYNCS 0x989680 ;  /* 0x009896800000995d */ /* 0x004fea0003900000 */
[----:B------:R-:W2:Y:S02]  /*8d30*/  @!P1 SYNCS.PHASECHK.TRANS64 P1, [R11+URZ+0x30c20], R4 ;  /* 0x030c20040b0095a7 */ /* 0x000ea4000802007f */
[----:B--2---:R-:W-:Y:S05]  /*8d40*/  @!P1 BRA `(.L_x_311) ;  /* 0xfffffffc00f09947 */ /* 0x004fea000383ffff */
[----:B------:R-:W-:Y:S05]  /*8d50*/  BRA `(.L_x_312) ;  /* 0xfffffff000807947 */ /* 0x000fea000383ffff */
.L_x_292:
[----:B---3--:R3:W4:Y:S02]  /*8d60*/  SYNCS.PHASECHK.TRANS64.TRYWAIT P1, [R11+URZ+0x30c40], R12 ;  /* 0x030c400c0b0075a7 */ /* 0x008724000802017f */
[----:B----4-:R-:W-:Y:S05]  /*8d70*/  @!P1 NANOSLEEP.SYNCS 0x989680 ;  /* 0x009896800000995d */ /* 0x010fea0003900000 */
[----:B------:R-:W4:Y:S02]  /*8d80*/  @!P1 SYNCS.PHASECHK.TRANS64 P1, [R11+URZ+0x30c40], R12 ;  /* 0x030c400c0b0095a7 */ /* 0x000f24000802007f */
[----:B----4-:R-:W-:Y:S05]  /*8d90*/  @!P1 BRA `(.L_x_292) ;  /* 0xfffffffc00f09947 */ /* 0x010fea000383ffff */
[----:B------:R-:W-:Y:S05]  /*8da0*/  BRA `(.L_x_313) ;  /* 0xfffffff000f07947 */ /* 0x000fea000383ffff */
.L_x_294:
[----:B-1----:R1:W2:Y:S02]  /*8db0*/  SYNCS.PHASECHK.TRANS64.TRYWAIT P1, [R11+URZ+0x30c28], R12 ;  /* 0x030c280c0b0075a7 */ /* 0x0022a4000802017f */
[----:B--2---:R-:W-:Y:S05]  /*8dc0*/  @!P1 NANOSLEEP.SYNCS 0x989680 ;  /* 0x009896800000995d */ /* 0x004fea0003900000 */
[----:B------:R-:W2:Y:S02]  /*8dd0*/  @!P1 SYNCS.PHASECHK.TRANS64 P1, [R11+URZ+0x30c28], R12 ;  /* 0x030c280c0b0095a7 */ /* 0x000ea4000802007f */
[----:B--2---:R-:W-:Y:S05]  /*8de0*/  @!P1 BRA `(.L_x_294) ;  /* 0xfffffffc00f09947 */ /* 0x004fea000383ffff */
[----:B------:R-:W-:Y:S05]  /*8df0*/  BRA `(.L_x_314) ;  /* 0xfffffff4005c7947 */ /* 0x000fea000383ffff */
.L_x_296:
[----:B----4-:R4:W1:Y:S02]  /*8e00*/  SYNCS.PHASECHK.TRANS64.TRYWAIT P0, [R13+URZ+0x30c40], R2 ;  /* 0x030c40020d0075a7 */ /* 0x010864000800017f */
[----:B-1----:R-:W-:Y:S05]  /*8e10*/  @!P0 NANOSLEEP.SYNCS 0x989680 ;  /* 0x009896800000895d */ /* 0x002fea0003900000 */
[----:B------:R-:W1:Y:S02]  /*8e20*/  @!P0 SYNCS.PHASECHK.TRANS64 P0, [R13+URZ+0x30c40], R2 ;  /* 0x030c40020d0085a7 */ /* 0x000e64000800007f */
[----:B-1----:R-:W-:Y:S05]  /*8e30*/  @!P0 BRA `(.L_x_296) ;  /* 0xfffffffc00f08947 */ /* 0x002fea000383ffff */
[----:B------:R-:W-:Y:S05]  /*8e40*/  BRA `(.L_x_315) ;  /* 0xfffffff400c87947 */ /* 0x000fea000383ffff */
.L_x_298:
[----:B------:R-:W-:Y:S01]  /*8e50*/  BSSY B0, `(.L_x_316) ;  /* 0x0000006000007945 */ /* 0x000fe20003800000 */
[----:B------:R-:W-:-:S07]  /*8e60*/  MOV R15, 0xffffffff ;  /* 0xffffffff000f7802 */ /* 0x000fce0000000f00 */
[----:B------:R-:W-:Y:S05]  /*8e70*/  WARPSYNC.COLLECTIVE R15, `(.L_x_317) ;  /* 0x000000000f0c7348 */ /* 0x000fea0003c00000 */
[----:B------:R-:W-:Y:S02]  /*8e80*/  ELECT P6, UR62, PT ;  /* 0x00000000003e782f */ /* 0x000fe400038c0000 */
[----:B------:R-:W-:Y:S01]  /*8e90*/  MOV R14, UR62 ;  /* 0x0000003e000e7c02 */ /* 0x000fe20008000f00 */
[----:B------:R-:W-:Y:S10]  /*8ea0*/  ENDCOLLECTIVE ;  /* 0x000000000000791b */ /* 0x000ff40003800000 */
.L_x_317:
[----:B------:R-:W-:Y:S05]  /*8eb0*/  BSYNC B0 ;  /* 0x0000000000007941 */ /* 0x000fea0003800000 */
.L_x_316:
[----:B------:R-:W-:Y:S01]  /*8ec0*/  PLOP3.LUT P0, PT, P6, PT, PT, 0x80, 0x0 ;  /* 0x000000000000781c */ /* 0x000fe2000370f070 */
[----:B------:R-:W-:-:S12]  /*8ed0*/  BRA `(.L_x_318) ;  /* 0xfffffff800547947 */ /* 0x000fd8000383ffff */
.L_x_300:
[----:B-1----:R1:W2:Y:S02]  /*8ee0*/  SYNCS.PHASECHK.TRANS64.TRYWAIT P1, [R6+URZ], R5 ;  /* 0x00000005060075a7 */ /* 0x0022a4000802017f */
[----:B--2---:R-:W-:Y:S05]  /*8ef0*/  @!P1 NANOSLEEP.SYNCS 0x989680 ;  /* 0x009896800000995d */ /* 0x004fea0003900000 */
[----:B------:R-:W2:Y:S02]  /*8f00*/  @!P1 SYNCS.PHASECHK.TRANS64 P1, [R6+URZ], R5 ;  /* 0x00000005060095a7 */ /* 0x000ea4000802007f */
[----:B--2---:R-:W-:Y:S05]  /*8f10*/  @!P1 BRA `(.L_x_300) ;  /* 0xfffffffc00f09947 */ /* 0x004fea000383ffff */
[----:B------:R-:W-:Y:S05]  /*8f20*/  BRA `(.L_x_319) ;  /* 0xfffffff800907947 */ /* 0x000fea000383ffff */
.L_x_301:
[----:B--2---:R2:W3:Y:S02]  /*8f30*/  SYNCS.PHASECHK.TRANS64.TRYWAIT P1, [R3+URZ], R2 ;  /* 0x00000002030075a7 */ /* 0x0044e4000802017f */
[----:B---3--:R-:W-:Y:S05]  /*8f40*/  @!P1 NANOSLEEP.SYNCS 0x989680 ;  /* 0x009896800000995d */ /* 0x008fea0003900000 */
[----:B------:R-:W3:Y:S02]  /*8f50*/  @!P1 SYNCS.PHASECHK.TRANS64 P1, [R3+URZ], R2 ;  /* 0x00000002030095a7 */ /* 0x000ee4000802007f */
[----:B---3--:R-:W-:Y:S05]  /*8f60*/  @!P1 BRA `(.L_x_301) ;  /* 0xfffffffc00f09947 */ /* 0x008fea000383ffff */
[----:B------:R-:W-:Y:S05]  /*8f70*/  BRA `(.L_x_320) ;  /* 0xfffffff800847947 */ /* 0x000fea000383ffff */
.L_x_303:
[----:B--2---:R2:W3:Y:S02]  /*8f80*/  SYNCS.PHASECHK.TRANS64.TRYWAIT P0, [R0+URZ], R5 ;  /* 0x00000005000075a7 */ /* 0x0044e4000800017f */
[----:B---3--:R-:W-:Y:S05]  /*8f90*/  @!P0 NANOSLEEP.SYNCS 0x989680 ;  /* 0x009896800000895d */ /* 0x008fea0003900000 */
[----:B------:R-:W3:Y:S02]  /*8fa0*/  @!P0 SYNCS.PHASECHK.TRANS64 P0, [R0+URZ], R5 ;  /* 0x00000005000085a7 */ /* 0x000ee4000800007f */
[----:B---3--:R-:W-:Y:S05]  /*8fb0*/  @!P0 BRA `(.L_x_303) ;  /* 0xfffffffc00f08947 */ /* 0x008fea000383ffff */
[----:B------:R-:W-:Y:S05]  /*8fc0*/  BRA `(.L_x_321) ;  /* 0xfffffff800887947 */ /* 0x000fea000383ffff */
.L_x_322:
        /* <DEDUP_REMOVED lines=11> */
.L_x_7376:


//--------------------- .text._ZN7cutlass13device_kernelIN5flash11enable_sm90INS1_16FlashAttnBwdSm90INS1_25CollectiveMainloopBwdSm90ILi2ELi2ELi2EN4cute5tupleIJNS5_1CILi1EEES8_S8_EEENS6_IJNS7_ILi128EEESA_NS7_ILi64EEEEEENS_6half_tEfNS_4arch4Sm90ELb0ELb0ELb1ELb0ELb1ELb1ELb0ELb0ELi2ELi1ELi2ELi2ELb0EEENS1_24CollectiveEpilogueBwdGQAISC_fSF_Li256ELb0ELb1EEENS1_19SingleTileSchedulerILb0ELb0ELb0ELi128EEEEEEEEEvNT_6ParamsE --------------------------
	.section	.text._ZN7cutlass13device_kernelIN5flash11enable_sm90INS1_16FlashAttnBwdSm90INS1_25CollectiveMainloopBwdSm90ILi2ELi2ELi2EN4cute5tupleIJNS5_1CILi1EEES8_S8_EEENS6_IJNS7_ILi128EEESA_NS7_ILi64EEEEEENS_6half_tEfNS_4arch4Sm90ELb0ELb0ELb1ELb0ELb1ELb1ELb0ELb0ELi2ELi1ELi2ELi2ELb0EEENS1_24CollectiveEpilogueBwdGQAISC_fSF_Li256ELb0ELb1EEENS1_19SingleTileSchedulerILb0ELb0ELb0ELi128EEEEEEEEEvNT_6ParamsE,"ax",@progbits
	.align	128
.text._ZN7cutlass13device_kernelIN5flash11enable_sm90INS1_16FlashAttnBwdSm90INS1_25CollectiveMainloopBwdSm90ILi2ELi2ELi2EN4cute5tupleIJNS5_1CILi1EEES8_S8_EEENS6_IJNS7_ILi128EEESA_NS7_ILi64EEEEEENS_6half_tEfNS_4arch4Sm90ELb0ELb0ELb1ELb0ELb1ELb1ELb0ELb0ELi2ELi1ELi2ELi2ELb0EEENS1_24CollectiveEpilogueBwdGQAISC_fSF_Li256ELb0ELb1EEENS1_19SingleTileSchedulerILb0ELb0ELb0ELi128EEEEEEEEEvNT_6ParamsE:
        .type           _ZN7cutlass13device_kernelIN5flash11enable_sm90INS1_16FlashAttnBwdSm90INS1_25CollectiveMainloopBwdSm90ILi2ELi2ELi2EN4cute5tupleIJNS5_1CILi1EEES8_S8_EEENS6_IJNS7_ILi128EEESA_NS7_ILi64EEEEEENS_6half_tEfNS_4arch4Sm90ELb0ELb0ELb1ELb0ELb1ELb1ELb0ELb0ELi2ELi1ELi2ELi2ELb0EEENS1_24CollectiveEpilogueBwdGQAISC_fSF_Li256ELb0ELb1EEENS1_19SingleTileSchedulerILb0ELb0ELb0ELi128EEEEEEEEEvNT_6ParamsE,@function
        .size           _ZN7cutlass13device_kernelIN5flash11enable_sm90INS1_16FlashAttnBwdSm90INS1_25CollectiveMainloopBwdSm90ILi2ELi2ELi2EN4cute5tupleIJNS5_1CILi1EEES8_S8_EEENS6_IJNS7_ILi128EEESA_NS7_ILi64EEEEEENS_6half_tEfNS_4arch4Sm90ELb0ELb0ELb1ELb0ELb1ELb1ELb0ELb0ELi2ELi1ELi2ELi2ELb0EEENS1_24CollectiveEpilogueBwdGQAISC_fSF_Li256ELb0ELb1EEENS1_19SingleTileSchedulerILb0ELb0ELb0ELi128EEEEEEEEEvNT_6ParamsE,(.L_x_7377 - _ZN7cutlass13device_kernelIN5flash11enable_sm90INS1_16FlashAttnBwdSm90INS1_25CollectiveMainloopBwdSm90ILi2ELi2ELi2EN4cute5tupleIJNS5_1CILi1EEES8_S8_EEENS6_IJNS7_ILi128EEESA_NS7_ILi64EEEEEENS_6half_tEfNS_4arch4Sm90ELb0ELb0ELb1ELb0ELb1ELb1ELb0ELb0ELi2ELi1ELi2ELi2ELb0EEENS1_24CollectiveEpilogueBwdGQAISC_fSF_Li256ELb0ELb1EEENS1_19SingleTileSchedulerILb0ELb0ELb0ELi128EEEEEEEEEvNT_6ParamsE)
        .other          _ZN7cutlass13device_kernelIN5flash11enable_sm90INS1_16FlashAttnBwdSm90INS1_25CollectiveMainloopBwdSm90ILi2ELi2ELi2EN4cute5tupleIJNS5_1CILi1EEES8_S8_EEENS6_IJNS7_ILi128EEESA_NS7_ILi64EEEEEENS_6half_tEfNS_4arch4Sm90ELb0ELb0ELb1ELb0ELb1ELb1ELb0ELb0ELi2ELi1ELi2ELi2ELb0EEENS1_24CollectiveEpilogueBwdGQAISC_fSF_Li256ELb0ELb1EEENS1_19SingleTileSchedulerILb0ELb0ELb0ELi128EEEEEEEEEvNT_6ParamsE,@"STO_CUDA_ENTRY STV_DEFAULT"
_ZN7cutlass13device_kernelIN5flash11enable_sm90INS1_16FlashAttnBwdSm90INS1_25CollectiveMainloopBwdSm90ILi2ELi2ELi2EN4cute5tupleIJNS5_1CILi1EEES8_S8_EEENS6_IJNS7_ILi128EEESA_NS7_ILi64EEEEEENS_6half_tEfNS_4arch4Sm90ELb0ELb0ELb1ELb0ELb1ELb1ELb0ELb0ELi2ELi1ELi2ELi2ELb0EEENS1_24CollectiveEpilogueBwdGQAISC_fSF_Li256ELb0ELb1EEENS1_19SingleTileSchedulerILb0ELb0ELb0ELi128EEEEEEEEEvNT_6ParamsE:
        /* <DEDUP_REMOVED lines=23> */
.L_x_324:
[----:B------:R-:W-:Y:S05]  /*0170*/  BSYNC B0 ;  /* 0x0000000000007941 */ /* 0x000fea0003800000 */
.L_x_323:
        /* <DEDUP_REMOVED lines=34> */
.L_x_325:
        /* <DEDUP_REMOVED lines=22> */
.L_x_326:
[----:B---3--:R-:W-:Y:S01]  /*0500*/  ISETP.NE.AND P0, PT, R2, RZ, PT ;  /* 0x000000ff0200720c */ /* 0x008fe20003f05270 */
[----:B------:R-:W-:Y:S01]  /*0510*/  IMAD.MOV.U32 R16, RZ, RZ, 0x1 ;  /* 0x00000001ff107424 */ /* 0x000fe200078e00ff */
[----:B------:R-:W-:Y:S01]  /*0520*/  NOP ;  /* 0x0000000000007918 */ /* 0x000fe20000000000 */
[----:B------:R-:W-:Y:S01]  /*0530*/  ULDC.64 UR36, c[0x0][0x208] ;  /* 0x0000820000247ab9 */ /* 0x000fe20000000a00 */
[----:B------:R-:W-:Y:S02]  /*0540*/  BSSY B6, `(.L_x_327) ;  /* 0x0000915000067945 */ /* 0x000fe40003800000 */
[----:B------:R-:W-:Y:S01]  /*0550*/  SEL R16, R16, 0x2, !P0 ;  /* 0x0000000210107807 */ /* 0x000fe20004000000 */
[----:B-12-4-:R-:W-:Y:S06]  /*0560*/  BAR.SYNC.DEFER_BLOCKING 0x0 ;  /* 0x0000000000007b1d */ /* 0x016fec0000010000 */
[----:B------:R-:W-:Y:S05]  /*0570*/  @!P0 BRA `(.L_x_328) ;  /* 0x0000006400348947 */ /* 0x000fea0003800000 */
.L_x_329:
        /* <DEDUP_REMOVED lines=35> */
.L_x_332:
        /* <DEDUP_REMOVED lines=15> */
.L_x_331:
        /* <DEDUP_REMOVED lines=22> */
.L_x_334:
        /* <DEDUP_REMOVED lines=15> */
.L_x_333:
[----:B------:R-:W-:Y:S01]  /*0af0*/  SHF.R.S32.HI R3, RZ, 0x1f, R18 ;  /* 0x0000001fff037819 */ /* 0x000fe20000011412 */
[----:B------:R-:W-:-:S03]  /*0b00*/  UMOV UR4, 0xffffffff ;  /* 0xffffffff00047882 */ /* 0x000fc60000000000 */
[----:B------:R-:W-:-:S04]  /*0b10*/  LEA.HI R0, R3, R18, RZ, 0x7 ;  /* 0x0000001203007211 */ /* 0x000fc800078f38ff */
[----:B------:R-:W-:Y:S01]  /*0b20*/  SHF.R.S32.HI R13, RZ, 0x7, R0 ;  /* 0x00000007ff0d7819 */ /* 0x000fe20000011400 */
[----:B------:R-:W-:Y:S06]  /*0b30*/  BRA.DIV UR4, `(.L_x_335) ;  /* 0x0000008a04dc7947 */ /* 0x000fec000b800000 */
[----:B------:R1:W2:Y:S02]  /*0b40*/  SHFL.IDX PT, R14, R13, RZ, 0x1f ;  /* 0x00001fff0d0e7589 */ /* 0x0002a400000e0000 */
.L_x_432:
        /* <DEDUP_REMOVED lines=9> */
.L_x_336:
        /* <DEDUP_REMOVED lines=43> */
[CC--:B--2---:R-:W-:Y:S01]  /*0e90*/  LEA.HI R7, R3.reuse, R18.reuse, RZ, 0x2 ;  /* 0x0000001203077211 */ /* 0x0c4fe200078f10ff */
[----:B------:R-:W3:Y:S01]  /*0ea0*/  LDC R25, c[0x0][0x290] ;  /* 0x0000a400ff197b82 */ /* 0x000ee20000000800 */
[----:B------:R-:W-:Y:S02]  /*0eb0*/  LEA.HI R12, R3, R18, RZ, 0x3 ;  /* 0x00000012030c7211 */ /* 0x000fe400078f18ff */
[----:B------:R-:W-:Y:S02]  /*0ec0*/  CS2R R198, SRZ ;  /* 0x0000000000c67805 */ /* 0x000fe4000001ff00 */
[----:B------:R-:W-:-:S02]  /*0ed0*/  LOP3.LUT R3, R6, 0xffffffe0, RZ, 0xc0, !PT ;  /* 0xffffffe006037812 */ /* 0x000fc400078ec0ff */
[----:B------:R-:W-:Y:S02]  /*0ee0*/  CS2R R196, SRZ ;  /* 0x0000000000c47805 */ /* 0x000fe4000001ff00 */
[----:B------:R-:W-:Y:S02]  /*0ef0*/  SHF.R.S32.HI R6, RZ, 0x5, R6 ;  /* 0x00000005ff067819 */ /* 0x000fe40000011406 */
[----:B------:R-:W-:Y:S02]  /*0f00*/  CS2R R194, SRZ ;  /* 0x0000000000c27805 */ /* 0x000fe4000001ff00 */
[----:B------:R-:W-:Y:S02]  /*0f10*/  IADD3 R14, R14, 0x7f, RZ ;  /* 0x0000007f0e0e7810 */ /* 0x000fe40007ffe0ff */
[----:B------:R-:W-:Y:S02]  /*0f20*/  CS2R R192, SRZ ;  /* 0x0000000000c07805 */ /* 0x000fe4000001ff00 */
[----:B------:R-:W-:Y:S01]  /*0f30*/  SHF.R.S32.HI R9, RZ, 0x4, R8 ;  /* 0x00000004ff097819 */ /* 0x000fe20000011408 */
[----:B------:R-:W-:Y:S01]  /*0f40*/  IMAD.SHL.U32 R6, R6, 0x10, RZ ;  /* 0x0000001006067824 */ /* 0x000fe200078e00ff */
[----:B------:R-:W-:-:S02]  /*0f50*/  LOP3.LUT R7, R7, 0xfffffffc, RZ, 0xc0, !PT ;  /* 0xfffffffc07077812 */ /* 0x000fc400078ec0ff */
[----:B------:R-:W-:Y:S02]  /*0f60*/  CS2R R190, SRZ ;  /* 0x0000000000be7805 */ /* 0x000fe4000001ff00 */
[----:B------:R-:W-:Y:S02]  /*0f70*/  SHF.R.S32.HI R15, RZ, 0x1f, R14 ;  /* 0x0000001fff0f7819 */ /* 0x000fe4000001140e */
[----:B------:R-:W-:Y:S02]  /*0f80*/  CS2R R188, SRZ ;  /* 0x0000000000bc7805 */ /* 0x000fe4000001ff00 */
[----:B------:R-:W-:Y:S01]  /*0f90*/  LOP3.LUT R5, R5, 0x1c0, RZ, 0xc0, !PT ;  /* 0x000001c005057812 */ /* 0x000fe200078ec0ff */
[----:B------:R-:W-:Y:S01]  /*0fa0*/  IMAD.IADD R10, R18, 0x1, -R7 ;  /* 0x00000001120a7824 */ /* 0x000fe200078e0a07 */
[----:B------:R-:W-:Y:S02]  /*0fb0*/  LEA.HI R8, R8, R9, RZ, 0x1 ;  /* 0x0000000908087211 */ /* 0x000fe400078f08ff */
[----:B------:R-:W-:-:S02]  /*0fc0*/  CS2R R186, SRZ ;  /* 0x0000000000ba7805 */ /* 0x000fc4000001ff00 */
[----:B------:R-:W-:Y:S02]  /*0fd0*/  IADD3 R3, R18, -R3, RZ ;  /* 0x8000000312037210 */ /* 0x000fe40007ffe0ff */
[----:B------:R-:W-:Y:S02]  /*0fe0*/  CS2R R184, SRZ ;  /* 0x0000000000b87805 */ /* 0x000fe4000001ff00 */
[----:B------:R-:W-:Y:S02]  /*0ff0*/  LEA.HI R23, R15, R14, RZ, 0x7 ;  /* 0x0000000e0f177211 */ /* 0x000fe400078f38ff */
[----:B------:R-:W-:Y:S02]  /*1000*/  CS2R R182, SRZ ;  /* 0x0000000000b67805 */ /* 0x000fe4000001ff00 */
[----:B------:R-:W-:Y:S02]  /*1010*/  LOP3.LUT R15, R5, 0x30, R6, 0xf8, !PT ;  /* 0x00000030050f7812 */ /* 0x000fe400078ef806 */
[----:B------:R-:W-:-:S02]  /*1020*/  CS2R R180, SRZ ;  /* 0x0000000000b47805 */ /* 0x000fc4000001ff00 */
[----:B------:R-:W-:Y:S02]  /*1030*/  LOP3.LUT R8, R8, 0x7ffffe, RZ, 0xc0, !PT ;  /* 0x007ffffe08087812 */ /* 0x000fe400078ec0ff */
[----:B------:R-:W-:Y:S02]  /*1040*/  CS2R R178, SRZ ;  /* 0x0000000000b27805 */ /* 0x000fe4000001ff00 */
[----:B------:R-:W-:Y:S02]  /*1050*/  LEA.HI R7, R13, R13, RZ, 0x1 ;  /* 0x0000000d0d077211 */ /* 0x000fe400078f08ff */
[----:B------:R-:W-:Y:S02]  /*1060*/  CS2R R176, SRZ ;  /* 0x0000000000b07805 */ /* 0x000fe4000001ff00 */
[----:B------:R-:W-:Y:S01]  /*1070*/  SHF.R.S32.HI R6, RZ, 0x1f, R3 ;  /* 0x0000001fff067819 */ /* 0x000fe20000011403 */
[----:B------:R-:W-:Y:S01]  /*1080*/  IMAD.IADD R14, R9, 0x1, -R8 ;  /* 0x00000001090e7824 */ /* 0x000fe200078e0a08 */
[----:B------:R-:W-:Y:S01]  /*1090*/  LOP3.LUT R15, R15, 0x8, R12, 0xf8, !PT ;  /* 0x000000080f0f7812 */ /* 0x000fe200078ef80c */
[----:B---3--:R-:W-:Y:S01]  /*10a0*/  IMAD R20, R20, -0x80, R25 ;  /* 0xffffff8014147824 */ /* 0x008fe200078e0219 */
[----:B------:R-:W-:-:S02]  /*10b0*/  LOP3.LUT R12, R7, 0xfffffffe, RZ, 0xc0, !PT ;  /* 0xfffffffe070c7812 */ /* 0x000fc400078ec0ff */
[----:B------:R-:W-:Y:S02]  /*10c0*/  CS2R R174, SRZ ;  /* 0x0000000000ae7805 */ /* 0x000fe4000001ff00 */
[CC--:B------:R-:W-:Y:S02]  /*10d0*/  LEA.HI R7, R6.reuse, R3.reuse, RZ, 0x3 ;  /* 0x0000000306077211 */ /* 0x0c0fe400078f18ff */
[----:B------:R-:W-:Y:S02]  /*10e0*/  CS2R R172, SRZ ;  /* 0x0000000000ac7805 */ /* 0x000fe4000001ff00 */
[----:B------:R-:W-:Y:S01]  /*10f0*/  LEA.HI R8, R6, R3, RZ, 0x2 ;  /* 0x0000000306087211 */ /* 0x000fe200078f10ff */
[----:B------:R-:W-:Y:S01]  /*1100*/  IMAD.IADD R21, R13, 0x1, -R12 ;  /* 0x000000010d157824 */ /* 0x000fe200078e0a0c */
[----:B------:R-:W-:Y:S02]  /*1110*/  SHF.R.S32.HI R3, RZ, 0x1f, R4 ;  /* 0x0000001fff037819 */ /* 0x000fe40000011404 */
[----:B------:R-:W-:-:S02]  /*1120*/  CS2R R170, SRZ ;  /* 0x0000000000aa7805 */ /* 0x000fc4000001ff00 */
[----:B------:R-:W-:Y:S02]  /*1130*/  SHF.R.U32.HI R12, RZ, 0x3, R5 ;  /* 0x00000003ff0c7819 */ /* 0x000fe40000011605 */
[----:B------:R-:W-:Y:S02]  /*1140*/  CS2R R168, SRZ ;  /* 0x0000000000a87805 */ /* 0x000fe4000001ff00 */
[----:B------:R-:W-:Y:S02]  /*1150*/  LEA.HI R5, R3, R4, RZ, 0x2 ;  /* 0x0000000403057211 */ /* 0x000fe400078f10ff */
[----:B------:R-:W-:Y:S02]  /*1160*/  CS2R R166, SRZ ;  /* 0x0000000000a67805 */ /* 0x000fe4000001ff00 */
[----:B------:R-:W-:Y:S02]  /*1170*/  LEA R14, R13, R14, 0x4 ;  /* 0x0000000e0d0e7211 */ /* 0x000fe400078e20ff */
[----:B------:R-:W-:-:S02]  /*1180*/  CS2R R164, SRZ ;  /* 0x0000000000a47805 */ /* 0x000fc4000001ff00 */
[----:B------:R-:W-:Y:S02]  /*1190*/  LOP3.LUT R9, R5, 0x7ffffffc, RZ, 0xc0, !PT ;  /* 0x7ffffffc05097812 */ /* 0x000fe400078ec0ff */
[----:B------:R-:W-:Y:S02]  /*11a0*/  CS2R R162, SRZ ;  /* 0x0000000000a27805 */ /* 0x000fe4000001ff00 */
[----:B------:R-:W-:Y:S02]  /*11b0*/  SHF.R.S32.HI R6, RZ, 0x3, R7 ;  /* 0x00000003ff067819 */ /* 0x000fe40000011407 */
[----:B------:R-:W-:Y:S02]  /*11c0*/  CS2R R160, SRZ ;  /* 0x0000000000a07805 */ /* 0x000fe4000001ff00 */
[----:B------:R-:W-:Y:S01]  /*11d0*/  LOP3.LUT R15, R15, R12, RZ, 0x3c, !PT ;  /* 0x0000000c0f0f7212 */ /* 0x000fe200078e3cff */
[----:B------:R-:W-:Y:S01]  /*11e0*/  IMAD.IADD R9, R4, 0x1, -R9 ;  /* 0x0000000104097824 */ /* 0x000fe200078e0a09 */
[----:B------:R-:W-:-:S02]  /*11f0*/  SHF.R.S32.HI R7, RZ, 0x1f, R7 ;  /* 0x0000001fff077819 */ /* 0x000fc40000011407 */
[----:B------:R-:W-:Y:S02]  /*1200*/  CS2R R158, SRZ ;  /* 0x00000000009e7805 */ /* 0x000fe4000001ff00 */
[----:B-1----:R-:W-:Y:S01]  /*1210*/  LEA.HI R13, R3, R4, RZ, 0x5 ;  /* 0x00000004030d7211 */ /* 0x002fe200078f28ff */
[----:B------:R-:W-:Y:S01]  /*1220*/  IMAD.U32 R4, R14, 0x200, R15 ;  /* 0x000002000e047824 */ /* 0x000fe200078e000f */
[----:B------:R-:W-:Y:S02]  /*1230*/  LEA.HI R12, R7, R6, RZ, 0x4 ;  /* 0x00000006070c7211 */ /* 0x000fe400078f20ff */
[----:B------:R-:W-:Y:S02]  /*1240*/  CS2R R156, SRZ ;  /* 0x00000000009c7805 */ /* 0x000fe4000001ff00 */
[----:B------:R-:W-:Y:S02]  /*1250*/  SHF.R.S32.HI R7, RZ, 0x2, R8 ;  /* 0x00000002ff077819 */ /* 0x000fe40000011408 */
[----:B------:R-:W-:Y:S01]  /*1260*/  CS2R R154, SRZ ;  /* 0x00000000009a7805 */ /* 0x000fe2000001ff00 */
[----:B------:R1:W-:Y:S01]  /*1270*/  STL [R1+0x4], R4 ;  /* 0x0000040401007387 */ /* 0x0003e20000100800 */
[----:B------:R-:W-:-:S02]  /*1280*/  LOP3.LUT R3, R12, 0x1ffffff0, RZ, 0xc0, !PT ;  /* 0x1ffffff00c037812 */ /* 0x000fc400078ec0ff */
[----:B------:R-:W-:Y:S02]  /*1290*/  CS2R R152, SRZ ;  /* 0x0000000000987805 */ /* 0x000fe4000001ff00 */
[----:B------:R-:W-:Y:S01]  /*12a0*/  LEA.HI R8, R8, R7, RZ, 0x1 ;  /* 0x0000000708087211 */ /* 0x000fe200078f08ff */
[C---:B------:R-:W-:Y:S01]  /*12b0*/  VIADD R12, R7.reuse, 0x10 ;  /* 0x00000010070c7836 */ /* 0x040fe20000000000 */
[----:B------:R-:W-:Y:S02]  /*12c0*/  IADD3 R15, R7, 0x18, RZ ;  /* 0x00000018070f7810 */ /* 0x000fe40007ffe0ff */
[----:B------:R-:W-:Y:S02]  /*12d0*/  CS2R R150, SRZ ;  /* 0x0000000000967805 */ /* 0x000fe4000001ff00 */
[----:B------:R-:W-:Y:S02]  /*12e0*/  LOP3.LUT R8, R8, 0xfffffffe, RZ, 0xc0, !PT ;  /* 0xfffffffe08087812 */ /* 0x000fe400078ec0ff */
[----:B------:R-:W-:-:S02]  /*12f0*/  CS2R R148, SRZ ;  /* 0x0000000000947805 */ /* 0x000fc4000001ff00 */
[----:B------:R-:W-:Y:S01]  /*1300*/  IADD3 R3, R6, -R3, RZ ;  /* 0x8000000306037210 */ /* 0x000fe20007ffe0ff */
[C---:B-1----:R-:W-:Y:S01]  /*1310*/  VIADD R4, R7.reuse, 0x8 ;  /* 0x0000000807047836 */ /* 0x042fe20000000000 */
[----:B------:R-:W-:Y:S01]  /*1320*/  LEA.HI R14, R12, R12, RZ, 0x1 ;  /* 0x0000000c0c0e7211 */ /* 0x000fe200078f08ff */
[----:B------:R-:W-:Y:S01]  /*1330*/  IMAD.IADD R8, R7, 0x1, -R8 ;  /* 0x0000000107087824 */ /* 0x000fe200078e0a08 */
[----:B------:R-:W-:Y:S02]  /*1340*/  LEA.HI R17, R15, R15, RZ, 0x1 ;  /* 0x0000000f0f117211 */ /* 0x000fe400078f08ff */
[----:B------:R-:W-:Y:S02]  /*1350*/  CS2R R146, SRZ ;  /* 0x0000000000927805 */ /* 0x000fe4000001ff00 */
[----:B------:R-:W-:Y:S01]  /*1360*/  LEA.HI R6, R4, R4, RZ, 0x1 ;  /* 0x0000000404067211 */ /* 0x000fe200078f08ff */
[----:B------:R-:W-:Y:S01]  /*1370*/  IMAD R3, R3, 0x8, R8 ;  /* 0x0000000803037824 */ /* 0x000fe200078e0208 */
[----:B------:R-:W-:-:S02]  /*1380*/  SHF.R.S32.HI R19, RZ, 0x5, R13 ;  /* 0x00000005ff137819 */ /* 0x000fc4000001140d */
[----:B------:R-:W-:Y:S02]  /*1390*/  CS2R R144, SRZ ;  /* 0x0000000000907805 */ /* 0x000fe4000001ff00 */
[----:B------:R-:W-:Y:S02]  /*13a0*/  LOP3.LUT R7, R6, 0xfffffffe, RZ, 0xc0, !PT ;  /* 0xfffffffe06077812 */ /* 0x000fe400078ec0ff */
[----:B------:R-:W-:Y:S02]  /*13b0*/  CS2R R142, SRZ ;  /* 0x00000000008e7805 */ /* 0x000fe4000001ff00 */
[----:B------:R-:W-:Y:S01]  /*13c0*/  LOP3.LUT R13, R14, 0xfffffffe, RZ, 0xc0, !PT ;  /* 0xfffffffe0e0d7812 */ /* 0x000fe200078ec0ff */
[----:B------:R-:W-:Y:S01]  /*13d0*/  IMAD R22, R19, -0x10, R20 ;  /* 0xfffffff013167824 */ /* 0x000fe200078e0214 */
[----:B------:R-:W-:Y:S01]  /*13e0*/  LOP3.LUT R18, R17, 0xfffffffe, RZ, 0xc0, !PT ;  /* 0xfffffffe11127812 */ /* 0x000fe200078ec0ff */
[----:B------:R-:W-:Y:S01]  /*13f0*/  IMAD.IADD R7, R4, 0x1, -R7 ;  /* 0x0000000104077824 */ /* 0x000fe200078e0a07 */
[----:B------:R-:W-:Y:S01]  /*1400*/  IADD3 R12, R12, -R13, RZ ;  /* 0x8000000d0c0c7210 */ /* 0x000fe20007ffe0ff */
[----:B------:R1:W-:Y:S01]  /*1410*/  STL [R1+0x14], R3 ;  /* 0x0000140301007387 */ /* 0x0003e20000100800 */
[----:B------:R-:W-:Y:S01]  /*1420*/  SHF.R.S32.HI R4, RZ, 0x1, R6 ;  /* 0x00000001ff047819 */ /* 0x000fe20000011406 */
        /* <DEDUP_REMOVED lines=8> */
[----:B------:R-:W-:Y:S02]  /*14b0*/  SHF.R.S32.HI R17, RZ, 0x1f, R17 ;  /* 0x0000001fff117819 */ /* 0x000fe40000011411 */
[----:B------:R-:W-:Y:S02]  /*14c0*/  LEA.HI R13, R13, R4, RZ, 0x4 ;  /* 0x000000040d0d7211 */ /* 0x000fe400078f20ff */
[----:B------:R-:W-:Y:S02]  /*14d0*/  LEA.HI R15, R15, R6, RZ, 0x4 ;  /* 0x000000060f0f7211 */ /* 0x000fe400078f20ff */
[----:B------:R-:W-:Y:S02]  /*14e0*/  LEA.HI R17, R17, R14, RZ, 0x4 ;  /* 0x0000000e11117211 */ /* 0x000fe400078f20ff */
[----:B------:R-:W-:Y:S02]  /*14f0*/  LOP3.LUT R13, R13, 0x1ffffff0, RZ, 0xc0, !PT ;  /* 0x1ffffff00d0d7812 */ /* 0x000fe400078ec0ff */
[----:B------:R-:W-:-:S02]  /*1500*/  LOP3.LUT R15, R15, 0x1ffffff0, RZ, 0xc0, !PT ;  /* 0x1ffffff00f0f7812 */ /* 0x000fc400078ec0ff */
[----:B------:R-:W-:Y:S01]  /*1510*/  LOP3.LUT R17, R17, 0x1ffffff0, RZ, 0xc0, !PT ;  /* 0x1ffffff011117812 */ /* 0x000fe200078ec0ff */
[----:B------:R-:W-:Y:S01]  /*1520*/  IMAD.IADD R4, R4, 0x1, -R13 ;  /* 0x0000000104047824 */ /* 0x000fe200078e0a0d */
[----:B------:R-:W-:Y:S02]  /*1530*/  IADD3 R15, R6, -R15, RZ ;  /* 0x8000000f060f7210 */ /* 0x000fe40007ffe0ff */
[----:B------:R-:W-:Y:S01]  /*1540*/  SHF.R.S32.HI R19, RZ, 0x2, R5 ;  /* 0x00000002ff137819 */ /* 0x000fe20000011405 */
[----:B------:R-:W-:Y:S01]  /*1550*/  IMAD.IADD R17, R14, 0x1, -R17 ;  /* 0x000000010e117824 */ /* 0x000fe200078e0a11 */
[----:B------:R-:W-:Y:S02]  /*1560*/  SHF.R.S32.HI R20, RZ, 0x1f, R5 ;  /* 0x0000001fff147819 */ /* 0x000fe40000011405 */
[----:B------:R-:W-:Y:S01]  /*1570*/  LEA R5, R4, R7, 0x3 ;  /* 0x0000000704057211 */ /* 0x000fe200078e18ff */
[----:B------:R-:W-:Y:S01]  /*1580*/  IMAD R4, R15, 0x8, R12 ;  /* 0x000000080f047824 */ /* 0x000fe200078e020c */
[----:B------:R-:W-:Y:S01]  /*1590*/  LEA.HI R20, R20, R19, RZ, 0x3 ;  /* 0x0000001314147211 */ /* 0x000fe200078f18ff */
[----:B-1----:R-:W-:Y:S01]  /*15a0*/  IMAD R3, R17, 0x8, R18 ;  /* 0x0000000811037824 */ /* 0x002fe200078e0212 */
[----:B------:R-:W-:Y:S01]  /*15b0*/  LOP3.LUT R7, R16, 0x1, RZ, 0xfc, !PT ;  /* 0x0000000110077812 */ /* 0x000fe200078efcff */
[----:B------:R-:W-:Y:S01]  /*15c0*/  STL [R1+0x10], R5 ;  /* 0x0000100501007387 */ /* 0x000fe20000100800 */
[----:B------:R-:W-:-:S02]  /*15d0*/  LOP3.LUT R20, R20, 0xfffffff8, RZ, 0xc0, !PT ;  /* 0xfffffff814147812 */ /* 0x000fc400078ec0ff */
[----:B------:R-:W-:Y:S01]  /*15e0*/  MOV R6, RZ ;  /* 0x000000ff00067202 */ /* 0x000fe20000000f00 */
[----:B------:R1:W-:Y:S01]  /*15f0*/  STL [R1+0xc], R4 ;  /* 0x00000c0401007387 */ /* 0x0003e20000100800 */
[----:B------:R-:W-:-:S03]  /*1600*/  IADD3 R20, R22, R20, -R19 ;  /* 0x0000001416147210 */ /* 0x000fc60007ffe813 */
[----:B------:R2:W-:Y:S02]  /*1610*/  STL [R1+0x8], R3 ;  /* 0x0000080301007387 */ /* 0x0005e40000100800 */
[----:B------:R-:W-:Y:S01]  /*1620*/  IMAD R8, R21, -0x40, R20 ;  /* 0xffffffc015087824 */ /* 0x000fe200078e0214 */
[----:B-1----:R-:W-:Y:S02]  /*1630*/  CS2R R4, SRZ ;  /* 0x0000000000047805 */ /* 0x002fe4000001ff00 */
[----:B--2---:R-:W-:-:S05]  /*1640*/  SHF.R.S32.HI R3, RZ, 0x7, R23 ;  /* 0x00000007ff037819 */ /* 0x004fca0000011417 */
[----:B------:R1:W-:Y:S02]  /*1650*/  STL [R1], R3 ;  /* 0x0000000301007387 */ /* 0x0003e40000100800 */
.L_x_349:
[----:B------:R-:W-:-:S13]  /*1660*/  ISETP.NE.AND P0, PT, R7, 0x3, PT ;  /* 0x000000030700780c */ /* 0x000fda0003f05270 */
[----:B------:R-:W-:Y:S05]  /*1670*/  @!P0 BRA `(.L_x_339) ;  /* 0x0000000000048947 */ /* 0x000fea0003800000 */
[----:B------:R-:W-:Y:S01]  /*1680*/  BPT.TRAP 0x1 ;  /* 0x000000040000795c */ /* 0x000fe20000300000 */
.L_x_339:
[----:B------:R-:W-:Y:S01]  /*1690*/  IMAD R21, R4, 0x8, R2 ;  /* 0x0000000804157824 */ /* 0x000fe200078e0202 */
[----:B------:R-:W-:-:S04]  /*16a0*/  SHF.L.U32 R20, R5, 0x1f, RZ ;  /* 0x0000001f05147819 */ /* 0x000fc800000006ff */
[----:B------:R2:W3:Y:S01]  /*16b0*/  SYNCS.PHASECHK.TRANS64.TRYWAIT P1, [R21+URZ+0x30c10], R20 ;  /* 0x030c1014150075a7 */ /* 0x0004e2000802017f */
[----:B------:R-:W-:Y:S05]  /*16c0*/  @!P0 BRA `(.L_x_340) ;  /* 0x0000000000048947 */ /* 0x000fea0003800000 */
[----:B------:R-:W-:Y:S01]  /*16d0*/  BPT.TRAP 0x1 ;  /* 0x000000040000795c */ /* 0x000fe20000300000 */
.L_x_340:
[----:B-1----:R-:W-:-:S05]  /*16e0*/  VIADD R3, R2, 0x10000 ;  /* 0x0001000002037836 */ /* 0x002fca0000000000 */
[----:B------:R-:W-:-:S04]  /*16f0*/  SHF.R.U32.HI R3, RZ, 0x4, R3 ;  /* 0x00000004ff037819 */ /* 0x000fc80000011603 */
[----:B------:R-:W-:Y:S01]  /*1700*/  LOP3.LUT R3, R3, 0x3fff, RZ, 0xc0, !PT ;  /* 0x00003fff03037812 */ /* 0x000fe200078ec0ff */
[----:B---3--:R-:W-:Y:S06]  /*1710*/  @P1 BRA `(.L_x_341) ;  /* 0x0000000000081947 */ /* 0x008fec0003800000 */
[----:B------:R-:W1:Y:S02]  /*1720*/  SYNCS.PHASECHK.TRANS64.TRYWAIT P1, [R21+URZ+0x30c10], R20 ;  /* 0x030c1014150075a7 */ /* 0x000e64000802017f */
[----:B-1----:R-:W-:Y:S05]  /*1730*/  @!P1 BRA `(.L_x_342) ;  /* 0x00000080000c9947 */ /* 0x002fea0003800000 */
.L_x_341:
        /* <DEDUP_REMOVED lines=52> */
[----:B------:R-:W-:-:S04]  /*1a80*/  VIADD R14, R2, 0x20000 ;  /* 0x00020000020e7836 */ /* 0x000fc80000000000 */
[--C-:B------:R-:W-:Y:S01]  /*1a90*/  IMAD R12, R15, 0x4, R14.reuse ;  /* 0x000000040f0c7824 */ /* 0x100fe200078e020e */
[-C--:B------:R-:W-:Y:S01]  /*1aa0*/  LEA R23, R23, R14.reuse, 0x2 ;  /* 0x0000000e17177211 */ /* 0x080fe200078e10ff */
[----:B------:R-:W-:Y:S01]  /*1ab0*/  IMAD R15, R17, 0x4, R14 ;  /* 0x00000004110f7824 */ /* 0x000fe200078e020e */
[----:B------:R-:W-:Y:S01]  /*1ac0*/  LEA R14, R19, R14, 0x2 ;  /* 0x0000000e130e7211 */ /* 0x000fe200078e10ff */
[----:B------:R-:W-:Y:S02]  /*1ad0*/  WARPGROUP.DEPBAR.LE gsb0, 0x0 ;  /* 0x00008000000079c5 */ /* 0x000fe40000010000 */
[----:B------:R-:W2:Y:S04]  /*1ae0*/  LDS R202, [R202+0x20000] ;  /* 0x02000000caca7984 */ /* 0x000ea80000000800 */
[----:B------:R-:W3:Y:S04]  /*1af0*/  LDS R22, [R22+0x20000] ;  /* 0x0200000016167984 */ /* 0x000ee80000000800 */
[----:B------:R-:W4:Y:S04]  /*1b00*/  LDS R16, [R16+0x20000] ;  /* 0x0200000010107984 */ /* 0x000f280000000800 */
[----:B------:R-:W1:Y:S01]  /*1b10*/  LDS R13, [R13+0x20000] ;  /* 0x020000000d0d7984 */ /* 0x000e620000000800 */
[----:B------:R-:W-:Y:S05]  /*1b20*/  @!P0 BRA `(.L_x_343) ;  /* 0x0000000000048947 */ /* 0x000fea0003800000 */
[----:B------:R-:W-:Y:S01]  /*1b30*/  BPT.TRAP 0x1 ;  /* 0x000000040000795c */ /* 0x000fe20000300000 */
.L_x_343:
[----:B------:R1:W1:Y:S01]  /*1b40*/  SYNCS.PHASECHK.TRANS64.TRYWAIT P1, [R21+URZ+0x30c30], R20 ;  /* 0x030c3014150075a7 */ /* 0x000262000802017f */
[----:B------:R-:W-:Y:S05]  /*1b50*/  @!P0 BRA `(.L_x_344) ;  /* 0x0000000000048947 */ /* 0x000fea0003800000 */
[----:B------:R-:W-:Y:S01]  /*1b60*/  BPT.TRAP 0x1 ;  /* 0x000000040000795c */ /* 0x000fe20000300000 */
.L_x_344:
[----:B-1----:R-:W-:Y:S05]  /*1b70*/  @P1 BRA `(.L_x_345) ;  /* 0x0000000000081947 */ /* 0x002fea0003800000 */
[----:B------:R-:W1:Y:S02]  /*1b80*/  SYNCS.PHASECHK.TRANS64.TRYWAIT P1, [R21+URZ+0x30c30], R20 ;  /* 0x030c3014150075a7 */ /* 0x000e64000802017f */
[----:B-1----:R-:W-:Y:S05]  /*1b90*/  @!P1 BRA `(.L_x_346) ;  /* 0x0000007c00089947 */ /* 0x002fea0003800000 */
.L_x_345:
        /* <DEDUP_REMOVED lines=34> */
[----:B------:R-:W-:Y:S01]  /*1dc0*/  FMUL.FTZ R106, R106, UR10 ;  /* 0x0000000a6a6a7c20 */ /* 0x000fe20008410000 */
[----:B------:R-:W2:Y:S01]  /*1dd0*/  MUFU.TANH R17, R17 ;  /* 0x0000001100117308 */ /* 0x000ea20000002400 */
        /* <DEDUP_REMOVED lines=9> */
[----:B-1----:R-:W-:Y:S01]  /*1e70*/  MUFU.TANH R11, R92 ;  /* 0x0000005c000b7308 */ /* 0x002fe20000002400 */
[----:B------:R-:W-:Y:S01]  /*1e80*/  STL [R1+0xa0], R196 ;  /* 0x0000a0c401007387 */ /* 0x000fe20000100800 */
[----:B------:R-:W-:Y:S01]  /*1e90*/  FMUL.FTZ R236, R89, UR10 ;  /* 0x0000000a59ec7c20 */ /* 0x000fe20008410000 */
[----:B------:R-:W-:Y:S01]  /*1ea0*/  FMUL.FTZ R232, R88, UR10 ;  /* 0x0000000a58e87c20 */ /* 0x000fe20008410000 */
[----:B------:R-:W-:Y:S01]  /*1eb0*/  FMUL.FTZ R108, R108, UR10 ;  /* 0x0000000a6c6c7c20 */ /* 0x000fe20008410000 */
[----:B------:R-:W-:Y:S01]  /*1ec0*/  STL [R1+0x9c], R195 ;  /* 0x00009cc301007387 */ /* 0x000fe20000100800 */
[----:B------:R-:W-:Y:S01]  /*1ed0*/  ISETP.GT.AND P2, PT, R8, RZ, PT ;  /* 0x000000ff0800720c */ /* 0x000fe20003f44270 */
[----:B------:R-:W-:Y:S01]  /*1ee0*/  FMUL.FTZ R235, R90, UR10 ;  /* 0x0000000a5aeb7c20 */ /* 0x000fe20008410000 */
[----:B------:R-:W1:Y:S01]  /*1ef0*/  MUFU.TANH R19, R19 ;  /* 0x0000001300137308 */ /* 0x000e620000002400 */
[----:B------:R-:W-:Y:S01]  /*1f00*/  STL [R1+0x98], R194 ;  /* 0x000098c201007387 */ /* 0x000fe20000100800 */
[----:B------:R-:W-:Y:S01]  /*1f10*/  ISETP.GT.AND P1, PT, R8, 0x8, PT ;  /* 0x000000080800780c */ /* 0x000fe20003f24270 */
[----:B------:R-:W-:Y:S01]  /*1f20*/  FMUL.FTZ R231, R91, UR10 ;  /* 0x0000000a5be77c20 */ /* 0x000fe20008410000 */
[----:B------:R-:W-:Y:S01]  /*1f30*/  FMUL.FTZ R101, R101, UR10 ;  /* 0x0000000a65657c20 */ /* 0x000fe20008410000 */
[----:B------:R-:W-:Y:S01]  /*1f40*/  STL [R1+0x94], R193 ;  /* 0x000094c101007387 */ /* 0x000fe20000100800 */
[----:B------:R-:W-:Y:S01]  /*1f50*/  FMUL.FTZ R113, R113, UR10 ;  /* 0x0000000a71717c20 */ /* 0x000fe20008410000 */
[----:B--2---:R-:W-:Y:S01]  /*1f60*/  FSEL R90, R17, -INF , P2 ;  /* 0xff800000115a7808 */ /* 0x004fe20001000000 */
[----:B------:R-:W2:Y:S01]  /*1f70*/  MUFU.TANH R18, R18 ;  /* 0x0000001200127308 */ /* 0x000ea20000002400 */
[----:B------:R-:W-:Y:S01]  /*1f80*/  STL [R1+0x90], R192 ;  /* 0x000090c001007387 */ /* 0x000fe20000100800 */
[----:B------:R-:W-:Y:S01]  /*1f90*/  ULDC UR11, c[0x0][0x744] ;  /* 0x0001d100000b7ab9 */ /* 0x000fe20000000800 */
[----:B------:R-:W-:Y:S01]  /*1fa0*/  FMUL.FTZ R110, R110, UR10 ;  /* 0x0000000a6e6e7c20 */ /* 0x000fe20008410000 */
[----:B------:R-:W-:Y:S01]  /*1fb0*/  FMUL.FTZ R114, R114, UR10 ;  /* 0x0000000a72727c20 */ /* 0x000fe20008410000 */
[----:B------:R-:W-:Y:S01]  /*1fc0*/  STL [R1+0x8c], R191 ;  /* 0x00008cbf01007387 */ /* 0x000fe20000100800 */
[----:B------:R-:W-:Y:S01]  /*1fd0*/  FMUL.FTZ R102, R102, UR10 ;  /* 0x0000000a66667c20 */ /* 0x000fe20008410000 */
[----:B------:R-:W-:Y:S01]  /*1fe0*/  FMUL.FTZ R107, R107, UR10 ;  /* 0x0000000a6b6b7c20 */ /* 0x000fe20008410000 */
[----:B------:R-:W3:Y:S01]  /*1ff0*/  MUFU.TANH R20, R20 ;  /* 0x0000001400147308 */ /* 0x000ee20000002400 */
[----:B------:R-:W-:Y:S01]  /*2000*/  STL [R1+0x88], R190 ;  /* 0x000088be01007387 */ /* 0x000fe20000100800 */
[----:B-1----:R-:W-:Y:S01]  /*2010*/  FSEL R91, R19, -INF , P1 ;  /* 0xff800000135b7808 */ /* 0x002fe20000800000 */
[----:B------:R-:W-:Y:S01]  /*2020*/  FMUL.FTZ R234, R94, UR10 ;  /* 0x0000000a5eea7c20 */ /* 0x000fe20008410000 */
[----:B------:R-:W-:Y:S01]  /*2030*/  FMUL.FTZ R112, R112, UR10 ;  /* 0x0000000a70707c20 */ /* 0x000fe20008410000 */
[----:B------:R1:W-:Y:S01]  /*2040*/  STL [R1+0x84], R189 ;  /* 0x000084bd01007387 */ /* 0x0003e20000100800 */
[----:B------:R-:W-:Y:S01]  /*2050*/  FMUL.FTZ R116, R116, UR10 ;  /* 0x0000000a74747c20 */ /* 0x000fe20008410000 */
[----:B------:R-:W-:Y:S01]  /*2060*/  FMUL.FTZ R93, R93, UR10 ;  /* 0x0000000a5d5d7c20 */ /* 0x000fe20008410000 */
[----:B------:R-:W4:Y:S01]  /*2070*/  MUFU.TANH R21, R21 ;  /* 0x0000001500157308 */ /* 0x000f220000002400 */
[----:B------:R-:W2:Y:S01]  /*2080*/  SHFL.IDX PT, R92, R202, R10, 0x1f ;  /* 0x00001f0aca5c7589 */ /* 0x000ea200000e0000 */
        /* <DEDUP_REMOVED lines=8> */
[----:B------:R-:W-:Y:S01]  /*2110*/  FMUL.FTZ R129, R129, UR10 ;  /* 0x0000000a81817c20 */ /* 0x000fe20008410000 */
[----:B------:R-:W-:Y:S01]  /*2120*/  FMUL.FTZ R217, R135, UR10 ;  /* 0x0000000a87d97c20 */ /* 0x000fe20008410000 */
[----:B------:R-:W-:Y:S01]  /*2130*/  FMUL.FTZ R126, R126, UR10 ;  /* 0x0000000a7e7e7c20 */ /* 0x000fe20008410000 */
[----:B------:R-:W-:Y:S01]  /*2140*/  STL [R1+0x78], R186 ;  /* 0x000078ba01007387 */ /* 0x000fe20000100800 */
[----:B------:R-:W-:Y:S01]  /*2150*/  FMUL.FTZ R96, R96, UR10 ;  /* 0x0000000a60607c20 */ /* 0x000fe20008410000 */
[----:B------:R-:W-:Y:S01]  /*2160*/  FMUL.FTZ R99, R99, UR10 ;  /* 0x0000000a63637c20 */ /* 0x000fe20008410000 */
[----:B------:R-:W4:Y:S01]  /*2170*/  MUFU.TANH R200, R200 ;  /* 0x000000c800c87308 */ /* 0x000f220000002400 */
[----:B-1----:R-:W-:Y:S01]  /*2180*/  IADD3 R106, R10, 0x4, RZ ;  /* 0x000000040a6a7810 */ /* 0x002fe20007ffe0ff */
[----:B------:R1:W-:Y:S01]  /*2190*/  STL [R1+0x74], R185 ;  /* 0x000074b901007387 */ /* 0x0003e20000100800 */
[----:B------:R-:W-:Y:S01]  /*21a0*/  FMUL.FTZ R105, R105, UR10 ;  /* 0x0000000a69697c20 */ /* 0x000fe20008410000 */
[----:B------:R-:W-:Y:S01]  /*21b0*/  FMUL.FTZ R122, R122, UR10 ;  /* 0x0000000a7a7a7c20 */ /* 0x000fe20008410000 */
[----:B------:R-:W-:Y:S01]  /*21c0*/  FMUL.FTZ R100, R100, UR10 ;  /* 0x0000000a64647c20 */ /* 0x000fe20008410000 */
[----:B------:R-:W4:Y:S01]  /*21d0*/  SHFL.IDX PT, R89, R202, R106, 0x1f ;  /* 0x00001f6aca597589 */ /* 0x000f2200000e0000 */
[----:B------:R-:W-:Y:S01]  /*21e0*/  FMUL.FTZ R233, R98, UR10 ;  /* 0x0000000a62e97c20 */ /* 0x000fe20008410000 */
[----:B---3--:R3:W-:Y:S01]  /*21f0*/  MUFU.TANH R187, R108 ;  /* 0x0000006c00bb7308 */ /* 0x0087e20000002400 */
[----:B--2---:R-:W-:Y:S01]  /*2200*/  FFMA.FTZ R91, R91, UR11, -R92 ;  /* 0x0000000b5b5b7c23 */ /* 0x004fe2000801085c */
[----:B------:R-:W-:Y:S01]  /*2210*/  STL [R1+0x70], R184 ;  /* 0x000070b801007387 */ /* 0x000fe20000100800 */
[----:B------:R-:W-:Y:S01]  /*2220*/  FMUL.FTZ R128, R128, UR10 ;  /* 0x0000000a80807c20 */ /* 0x000fe20008410000 */
[----:B------:R-:W-:Y:S01]  /*2230*/  FMUL.FTZ R132, R132, UR10 ;  /* 0x0000000a84847c20 */ /* 0x000fe20008410000 */
[----:B------:R-:W-:Y:S01]  /*2240*/  FMUL.FTZ R104, R104, UR10 ;  /* 0x0000000a68687c20 */ /* 0x000fe20008410000 */
[----:B------:R-:W-:Y:S01]  /*2250*/  STL [R1+0x6c], R183 ;  /* 0x00006cb701007387 */ /* 0x000fe20000100800 */
[----:B------:R-:W-:Y:S01]  /*2260*/  FMUL.FTZ R117, R117, UR10 ;  /* 0x0000000a75757c20 */ /* 0x000fe20008410000 */
[----:B-1----:R1:W-:Y:S01]  /*2270*/  MUFU.TANH R185, R109 ;  /* 0x0000006d00b97308 */ /* 0x0023e20000002400 */
[C---:B---3--:R-:W-:Y:S01]  /*2280*/  VIADD R108, R10.reuse, 0xc ;  /* 0x0000000c0a6c7836 */ /* 0x048fe20000000000 */
[----:B------:R-:W-:Y:S01]  /*2290*/  STL [R1+0x68], R182 ;  /* 0x000068b601007387 */ /* 0x000fe20000100800 */
[----:B------:R-:W-:Y:S01]  /*22a0*/  FMUL.FTZ R119, R119, UR10 ;  /* 0x0000000a77777c20 */ /* 0x000fe20008410000 */
[----:B------:R-:W-:Y:S01]  /*22b0*/  FMUL.FTZ R131, R131, UR10 ;  /* 0x0000000a83837c20 */ /* 0x000fe20008410000 */
[----:B------:R-:W-:Y:S01]  /*22c0*/  FMUL.FTZ R121, R121, UR10 ;  /* 0x0000000a79797c20 */ /* 0x000fe20008410000 */
[----:B------:R2:W-:Y:S01]  /*22d0*/  STL [R1+0x64], R181 ;  /* 0x000064b501007387 */ /* 0x0005e20000100800 */
[----:B------:R-:W-:Y:S01]  /*22e0*/  FMUL.FTZ R127, R127, UR10 ;  /* 0x0000000a7f7f7c20 */ /* 0x000fe20008410000 */
[----:B------:R3:W-:Y:S01]  /*22f0*/  MUFU.TANH R194, R101 ;  /* 0x0000006500c27308 */ /* 0x0007e20000002400 */
[----:B-1----:R-:W-:Y:S01]  /*2300*/  VIADD R109, R10, 0x8 ;  /* 0x000000080a6d7836 */ /* 0x002fe20000000000 */
[----:B------:R-:W-:Y:S01]  /*2310*/  STL [R1+0x60], R180 ;  /* 0x000060b401007387 */ /* 0x000fe20000100800 */
[----:B------:R-:W-:Y:S01]  /*2320*/  FMUL.FTZ R115, R115, UR10 ;  /* 0x0000000a73737c20 */ /* 0x000fe20008410000 */
[----:B------:R-:W-:-:S02]  /*2330*/  IMAD R203, R4, 0x400, R203 ;  /* 0x0000040004cb7824 */ /* 0x000fc400078e02cb */
[----:B------:R-:W-:Y:S01]  /*2340*/  FMUL.FTZ R130, R130, UR10 ;  /* 0x0000000a82827c20 */ /* 0x000fe20008410000 */
[----:B------:R-:W1:Y:S01]  /*2350*/  SHFL.IDX PT, R88, R202, R109, 0x1f ;  /* 0x00001f6dca587589 */ /* 0x000e6200000e0000 */
[----:B------:R-:W-:Y:S01]  /*2360*/  FMUL.FTZ R120, R120, UR10 ;  /* 0x0000000a78787c20 */ /* 0x000fe20008410000 */
[----:B--2---:R2:W-:Y:S01]  /*2370*/  MUFU.TANH R181, R113 ;  /* 0x0000007100b57308 */ /* 0x0045e20000002400 */
[----:B------:R-:W-:Y:S01]  /*2380*/  FMUL.FTZ R123, R123, UR10 ;  /* 0x0000000a7b7b7c20 */ /* 0x000fe20008410000 */
[----:B---3--:R-:W-:Y:S01]  /*2390*/  SHFL.IDX PT, R101, R202, R108, 0x1f ;  /* 0x00001f6cca657589 */ /* 0x008fe200000e0000 */
[----:B------:R-:W-:Y:S01]  /*23a0*/  FMUL.FTZ R124, R124, UR10 ;  /* 0x0000000a7c7c7c20 */ /* 0x000fe20008410000 */
[----:B------:R-:W-:Y:S01]  /*23b0*/  FMUL.FTZ R125, R125, UR10 ;  /* 0x0000000a7d7d7c20 */ /* 0x000fe20008410000 */
[----:B------:R-:W-:Y:S01]  /*23c0*/  FMUL.FTZ R133, R133, UR10 ;  /* 0x0000000a85857c20 */ /* 0x000fe20008410000 */
[----:B------:R3:W-:Y:S01]  /*23d0*/  STL [R1+0x5c], R179 ;  /* 0x00005cb301007387 */ /* 0x0007e20000100800 */
[----:B------:R-:W-:Y:S01]  /*23e0*/  FMUL.FTZ R218, R134, UR10 ;  /* 0x0000000a86da7c20 */ /* 0x000fe20008410000 */
[----:B------:R-:W3:Y:S01]  /*23f0*/  MUFU.TANH R201, R201 ;  /* 0x000000c900c97308 */ /* 0x000ee20000002400 */
[----:B--2---:R-:W-:Y:S01]  /*2400*/  FFMA.FTZ R113, R90, UR11, -R92 ;  /* 0x0000000b5a717c23 */ /* 0x004fe2000801085c */
[----:B------:R-:W-:Y:S01]  /*2410*/  FSEL R90, R18, -INF , P2 ;  /* 0xff800000125a7808 */ /* 0x000fe20001000000 */
[----:B------:R-:W-:Y:S01]  /*2420*/  STL [R1+0x58], R178 ;  /* 0x000058b201007387 */ /* 0x000fe20000100800 */
[----:B------:R-:W-:Y:S01]  /*2430*/  FSEL R92, R20, -INF , P1 ;  /* 0xff800000145c7808 */ /* 0x000fe20000800000 */
[----:B------:R-:W-:Y:S01]  /*2440*/  FFMA.FTZ R19, -R19, R19, 1 ;  /* 0x3f80000013137423 */ /* 0x000fe20000010113 */
[----:B------:R-:W-:Y:S01]  /*2450*/  R2UR UR10, R203 ;  /* 0x00000000cb0a72ca */ /* 0x000fe200000e0000 */
[--C-:B----4-:R-:W-:Y:S01]  /*2460*/  FFMA.FTZ R90, R90, UR11, -R89.reuse ;  /* 0x0000000b5a5a7c23 */ /* 0x110fe20008010859 */
[----:B------:R2:W-:Y:S01]  /*2470*/  MUFU.TANH R186, R110 ;  /* 0x0000006e00ba7308 */ /* 0x0005e20000002400 */
[----:B------:R-:W-:Y:S01]  /*2480*/  FFMA.FTZ R92, R92, UR11, -R89 ;  /* 0x0000000b5c5c7c23 */ /* 0x000fe20008010859 */
[----:B------:R-:W-:Y:S01]  /*2490*/  FSEL R89, R21, -INF , P2 ;  /* 0xff80000015597808 */ /* 0x000fe20001000000 */
[----:B------:R-:W-:Y:S01]  /*24a0*/  STL [R1+0x54], R177 ;  /* 0x000054b101007387 */ /* 0x000fe20000100800 */
[----:B------:R-:W-:-:S03]  /*24b0*/  FFMA.FTZ R20, -R20, R20, 1 ;  /* 0x3f80000014147423 */ /* 0x000fc60000010114 */
[----:B------:R-:W-:Y:S01]  /*24c0*/  STL [R1+0x50], R176 ;  /* 0x000050b001007387 */ /* 0x000fe20000100800 */
[----:B------:R-:W-:Y:S01]  /*24d0*/  MUFU.TANH R221, R221 ;  /* 0x000000dd00dd7308 */ /* 0x000fe20000002400 */
[C---:B--2---:R-:W-:Y:S02]  /*24e0*/  VIADD R110, R10.reuse, 0x14 ;  /* 0x000000140a6e7836 */ /* 0x044fe40000000000 */
[----:B------:R-:W-:Y:S04]  /*24f0*/  STL [R1+0x4c], R175 ;  /* 0x00004caf01007387 */ /* 0x000fe80000100800 */
[----:B------:R-:W-:Y:S01]  /*2500*/  SHFL.IDX PT, R94, R202, R110, 0x1f ;  /* 0x00001f6eca5e7589 */ /* 0x000fe200000e0000 */
[----:B------:R2:W-:Y:S03]  /*2510*/  MUFU.TANH R182, R114 ;  /* 0x0000007200b67308 */ /* 0x0005e60000002400 */
[----:B------:R-:W-:Y:S04]  /*2520*/  STL [R1+0x48], R174 ;  /* 0x000048ae01007387 */ /* 0x000fe80000100800 */
[----:B------:R-:W-:Y:S01]  /*2530*/  STL [R1+0x44], R173 ;  /* 0x000044ad01007387 */ /* 0x000fe20000100800 */
[----:B------:R1:W-:Y:S01]  /*2540*/  MUFU.TANH R193, R102 ;  /* 0x0000006600c17308 */ /* 0x0003e20000002400 */
[----:B--2---:R-:W-:-:S02]  /*2550*/  VIADD R114, R10, 0x1c ;  /* 0x0000001c0a727836 */ /* 0x004fc40000000000 */
[----:B------:R-:W-:Y:S01]  /*2560*/  STL [R1+0x40], R172 ;  /* 0x000040ac01007387 */ /* 0x000fe20000100800 */
[----:B------:R-:W-:Y:S02]  /*2570*/  WARPGROUP.DEPBAR.LE gsb0, 0x0 ;  /* 0x00008000000079c5 */ /* 0x000fe40000010000 */
[----:B------:R-:W-:Y:S01]  /*2580*/  WARPGROUP.ARRIVE ;  /* 0x00000000000079c5 */ /* 0x000fe20000000000 */
[--C-:B-1----:R-:W-:Y:S01]  /*2590*/  FFMA.FTZ R102, R89, UR11, -R88.reuse ;  /* 0x0000000b59667c23 */ /* 0x102fe20008010858 */
[----:B------:R-:W-:Y:S01]  /*25a0*/  MUFU.TANH R219, R219 ;  /* 0x000000db00db7308 */ /* 0x000fe20000002400 */
[----:B------:R-:W-:Y:S01]  /*25b0*/  FSEL R89, R200, -INF , P1 ;  /* 0xff800000c8597808 */ /* 0x000fe20000800000 */
[----:B------:R-:W-:Y:S02]  /*25c0*/  STL [R1+0x3c], R171 ;  /* 0x00003cab01007387 */ /* 0x000fe40000100800 */
[----:B------:R-:W-:Y:S01]  /*25d0*/  HGMMA.64x128x16.F32 R24, gdesc[UR4], R24, gsb0 ;  /* 0x01e00000041879f0 */ /* 0x000fe20008000818 */
[----:B------:R-:W-:Y:S01]  /*25e0*/  UIADD3 UR6, UR8, 0x4, URZ ;  /* 0x0000000408067890 */ /* 0x000fe2000fffe03f */
[----:B------:R-:W-:Y:S01]  /*25f0*/  FFMA.FTZ R97, R89, UR11, -R88 ;  /* 0x0000000b59617c23 */ /* 0x000fe20008010858 */
[----:B------:R-:W-:Y:S01]  /*2600*/  UIADD3 UR4, UR9, 0x4, URZ ;  /* 0x0000000409047890 */ /* 0x000fe2000fffe03f */
[----:B------:R-:W-:Y:S01]  /*2610*/  MUFU.TANH R188, R107 ;  /* 0x0000006b00bc7308 */ /* 0x000fe20000002400 */
[----:B------:R-:W-:Y:S01]  /*2620*/  UMOV UR7, 0x40000040 ;  /* 0x4000004000077882 */ /* 0x000fe20000000000 */
[----:B------:R-:W-:Y:S01]  /*2630*/  UMOV UR5, 0x40000040 ;  /* 0x4000004000057882 */ /* 0x000fe20000000000 */
[----:B---3--:R-:W-:Y:S01]  /*2640*/  FSEL R88, R201, -INF , P2 ;  /* 0xff800000c9587808 */ /* 0x008fe20001000000 */
[----:B------:R-:W-:Y:S04]  /*2650*/  STL [R1+0x38], R170 ;  /* 0x000038aa01007387 */ /* 0x000fe80000100800 */
[----:B------:R-:W-:Y:S01]  /*2660*/  MUFU.TANH R228, R228 ;  /* 0x000000e400e47308 */ /* 0x000fe20000002400 */
[----:B------:R-:W-:Y:S04]  /*2670*/  STL [R1+0x34], R169 ;  /* 0x000034a901007387 */ /* 0x000fe80000100800 */
[----:B------:R-:W-:Y:S03]  /*2680*/  SHFL.IDX PT, R135, R22, R108, 0x1f ;  /* 0x00001f6c16877589 */ /* 0x000fe600000e0000 */
[----:B------:R1:W-:Y:S01]  /*2690*/  MUFU.EX2 R107, R90 ;  /* 0x0000005a006b7308 */ /* 0x0003e20000000800 */
[----:B------:R-:W-:Y:S04]  /*26a0*/  STL [R1+0x30], R168 ;  /* 0x000030a801007387 */ /* 0x000fe80000100800 */
[----:B------:R-:W-:Y:S03]  /*26b0*/  STL [R1+0x2c], R9 ;  /* 0x00002c0901007387 */ /* 0x000fe60000100800 */
[----:B------:R2:W3:Y:S01]  /*26c0*/  MUFU.TANH R184, R112 ;  /* 0x0000007000b87308 */ /* 0x0004e20000002400 */
[----:B-1----:R-:W-:Y:S04]  /*26d0*/  SHFL.IDX PT, R90, R202, R114, 0x1f ;  /* 0x00001f72ca5a7589 */ /* 0x002fe800000e0000 */
[----:B------:R-:W-:Y:S03]  /*26e0*/  STL [R1+0x28], R7 ;  /* 0x0000280701007387 */ /* 0x000fe60000100800 */
[----:B------:R-:W-:Y:S01]  /*26f0*/  MUFU.TANH R230, R230 ;  /* 0x000000e600e67308 */ /* 0x000fe20000002400 */
[----:B--2---:R-:W-:Y:S01]  /*2700*/  IADD3 R112, R10, 0x10, RZ ;  /* 0x000000100a707810 */ /* 0x004fe20007ffe0ff */
[----:B------:R-:W-:Y:S04]  /*2710*/  SHFL.IDX PT, R205, R22, R114, 0x1f ;  /* 0x00001f7216cd7589 */ /* 0x000fe800000e0000 */
[----:B------:R-:W-:Y:S02]  /*2720*/  STL [R1+0x24], R6 ;  /* 0x0000240601007387 */ /* 0x000fe40000100800 */
[----:B------:R1:W2:Y:S01]  /*2730*/  MUFU.TANH R179, R116 ;  /* 0x0000007400b37308 */ /* 0x0002a20000002400 */
[----:B---3--:R-:W-:Y:S01]  /*2740*/  FSEL R214, R184, -INF , P2 ;  /* 0xff800000b8d67808 */ /* 0x008fe20001000000 */
[----:B------:R-:W-:Y:S04]  /*2750*/  STL [R1+0x20], R5 ;  /* 0x0000200501007387 */ /* 0x000fe80000100800 */
[----:B------:R-:W-:Y:S02]  /*2760*/  STL [R1+0x1c], R3 ;  /* 0x00001c0301007387 */ /* 0x000fe40000100800 */
[----:B------:R-:W-:Y:S02]  /*2770*/  MUFU.TANH R227, R227 ;  /* 0x000000e300e37308 */ /* 0x000fe40000002400 */
[----:B-1----:R-:W-:Y:S04]  /*2780*/  SHFL.IDX PT, R116, R22, R10, 0x1f ;  /* 0x00001f0a16747589 */ /* 0x002fe800000e0000 */
[----:B------:R-:W-:Y:S02]  /*2790*/  SHFL.IDX PT, R215, R16, R108, 0x1f ;  /* 0x00001f6c10d77589 */ /* 0x000fe400000e0000 */
[----:B------:R-:W-:Y:S01]  /*27a0*/  MUFU.TANH R232, R232 ;  /* 0x000000e800e87308 */ /* 0x000fe20000002400 */
[----:B--2---:R-:W-:Y:S01]  /*27b0*/  FSEL R208, R179, -INF , P2 ;  /* 0xff800000b3d07808 */ /* 0x004fe20001000000 */
[----:B------:R-:W1:Y:S04]  /*27c0*/  SHFL.IDX PT, R213, R16, R112, 0x1f ;  /* 0x00001f7010d57589 */ /* 0x000e6800000e0000 */
[----:B------:R-:W-:Y:S02]  /*27d0*/  STL [R1+0x18], R0 ;  /* 0x0000180001007387 */ /* 0x000fe40000100800 */
[----:B------:R-:W2:Y:S02]  /*27e0*/  MUFU.TANH R235, R235 ;  /* 0x000000eb00eb7308 */ /* 0x000ea40000002400 */
[----:B------:R-:W-:Y:S06]  /*27f0*/  SHFL.IDX PT, R225, R13, R109, 0x1f ;  /* 0x00001f6d0de17589 */ /* 0x000fec00000e0000 */
[----:B------:R3:W-:Y:S08]  /*2800*/  MUFU.TANH R199, R93 ;  /* 0x0000005d00c77308 */ /* 0x0007f00000002400 */
[----:B------:R4:W-:Y:S01]  /*2810*/  MUFU.TANH R192, R103 ;  /* 0x0000006700c07308 */ /* 0x0009e20000002400 */
[----:B---3--:R-:W3:Y:S01]  /*2820*/  SHFL.IDX PT, R93, R202, R112, 0x1f ;  /* 0x00001f70ca5d7589 */ /* 0x008ee200000e0000 */
[----:B--2---:R-:W-:Y:S01]  /*2830*/  FSEL R98, R235, -INF , P1 ;  /* 0xff800000eb627808 */ /* 0x004fe20000800000 */
[----:B-1----:R-:W-:-:S05]  /*2840*/  FFMA.FTZ R214, R214, UR11, -R213 ;  /* 0x0000000bd6d67c23 */ /* 0x002fca00080108d5 */
[----:B------:R1:W-:Y:S01]  /*2850*/  MUFU.TANH R183, R111 ;  /* 0x0000006f00b77308 */ /* 0x0003e20000002400 */
[----:B----4-:R-:W-:Y:S01]  /*2860*/  FFMA.FTZ R103, R88, UR11, -R101 ;  /* 0x0000000b58677c23 */ /* 0x010fe20008010865 */
[----:B------:R-:W-:-:S05]  /*2870*/  FSEL R88, R221, -INF , P1 ;  /* 0xff800000dd587808 */ /* 0x000fca0000800000 */
[----:B------:R-:W-:Y:S01]  /*2880*/  FFMA.FTZ R101, R88, UR11, -R101 ;  /* 0x0000000b58657c23 */ /* 0x000fe20008010865 */
[----:B------:R-:W-:Y:S01]  /*2890*/  MUFU.TANH R220, R220 ;  /* 0x000000dc00dc7308 */ /* 0x000fe20000002400 */
[----:B-1----:R-:W-:Y:S02]  /*28a0*/  IADD3 R111, R10, 0x18, RZ ;  /* 0x000000180a6f7810 */ /* 0x002fe40007ffe0ff */
[----:B------:R-:W-:-:S03]  /*28b0*/  FSEL R88, R228, -INF , P1 ;  /* 0xff800000e4587808 */ /* 0x000fc60000800000 */
[----:B------:R1:W-:Y:S02]  /*28c0*/  SHFL.IDX PT, R89, R202, R111, 0x1f ;  /* 0x00001f6fca597589 */ /* 0x0003e400000e0000 */
[----:B------:R2:W4:Y:S08]  /*28d0*/  MUFU.TANH R177, R118 ;  /* 0x0000007600b17308 */ /* 0x0005300000002400 */
[----:B------:R-:W-:Y:S01]  /*28e0*/  MUFU.TANH R216, R216 ;  /* 0x000000d800d87308 */ /* 0x000fe20000002400 */
[----:B--2---:R-:W2:Y:S01]  /*28f0*/  SHFL.IDX PT, R118, R22, R109, 0x1f ;  /* 0x00001f6d16767589 */ /* 0x004ea200000e0000 */
[----:B-1----:R-:W-:-:S05]  /*2900*/  FSEL R202, R194, -INF , P2 ;  /* 0xff800000c2ca7808 */ /* 0x002fca0001000000 */
[----:B------:R-:W-:Y:S01]  /*2910*/  FFMA.FTZ R202, R202, UR11, -R205 ;  /* 0x0000000bcaca7c23 */ /* 0x000fe200080108cd */
[----:B------:R1:W-:Y:S01]  /*2920*/  MUFU.TANH R197, R95 ;  /* 0x0000005f00c57308 */ /* 0x0003e20000002400 */
[----:B----4-:R-:W-:-:S07]  /*2930*/  FSEL R207, R177, -INF , P1 ;  /* 0xff800000b1cf7808 */ /* 0x010fce0000800000 */
[----:B------:R4:W-:Y:S01]  /*2940*/  MUFU.TANH R7, R129 ;  /* 0x0000008100077308 */ /* 0x0009e20000002400 */
[C---:B-1----:R-:W-:Y:S01]  /*2950*/  FSEL R95, R220.reuse, -INF , P2 ;  /* 0xff800000dc5f7808 */ /* 0x042fe20001000000 */
[----:B------:R-:W-:Y:S02]  /*2960*/  WARPGROUP.DEPBAR.LE gsb0, 0x0 ;  /* 0x00008000000079c5 */ /* 0x000fe40000010000 */
[----:B------:R-:W-:Y:S01]  /*2970*/  WARPGROUP.ARRIVE ;  /* 0x00000000000079c5 */ /* 0x000fe20000000000 */
[----:B------:R-:W-:Y:S01]  /*2980*/  FFMA.FTZ R220, -R220, R220, 1 ;  /* 0x3f800000dcdc7423 */ /* 0x000fe200000101dc */
[----:B---3--:R-:W-:Y:S02]  /*2990*/  FFMA.FTZ R95, R95, UR11, -R93 ;  /* 0x0000000b5f5f7c23 */ /* 0x008fe4000801085d */
[----:B------:R1:W-:Y:S01]  /*29a0*/  MUFU.TANH R169, R126 ;  /* 0x0000007e00a97308 */ /* 0x0003e20000002400 */
[----:B----4-:R-:W-:Y:S01]  /*29b0*/  SHFL.IDX PT, R129, R22, R110, 0x1f ;  /* 0x00001f6e16817589 */ /* 0x010fe200000e0000 */
[----:B------:R-:W-:Y:S01]  /*29c0*/  HGMMA.64x128x16.F32 R24, gdesc[UR4], R24, gsb0 ;  /* 0x01e00000041879f0 */ /* 0x000fe20008000818 */
[----:B------:R-:W-:-:S02]  /*29d0*/  UIADD3 UR6, UR8, 0x6, URZ ;  /* 0x0000000608067890 */ /* 0x000fc4000fffe03f */
[----:B------:R-:W-:Y:S01]  /*29e0*/  UIADD3 UR4, UR9, 0x6, URZ ;  /* 0x0000000609047890 */ /* 0x000fe2000fffe03f */
[----:B------:R-:W-:Y:S01]  /*29f0*/  UMOV UR7, 0x40000040 ;  /* 0x4000004000077882 */ /* 0x000fe20000000000 */
[----:B------:R-:W-:Y:S01]  /*2a00*/  UMOV UR5, 0x40000040 ;  /* 0x4000004000057882 */ /* 0x000fe20000000000 */
[----:B------:R-:W-:Y:S01]  /*2a10*/  MUFU.TANH R234, R234 ;  /* 0x000000ea00ea7308 */ /* 0x000fe20000002400 */
[----:B-1----:R-:W-:Y:S07]  /*2a20*/  SHFL.IDX PT, R126, R16, R109, 0x1f ;  /* 0x00001f6d107e7589 */ /* 0x002fee00000e0000 */
[----:B------:R1:W3:Y:S08]  /*2a30*/  MUFU.TANH R198, R96 ;  /* 0x0000006000c67308 */ /* 0x0002f00000002400 */
[----:B------:R-:W-:Y:S01]  /*2a40*/  MUFU.TANH R237, R237 ;  /* 0x000000ed00ed7308 */ /* 0x000fe20000002400 */
[----:B-1----:R-:W-:-:S05]  /*2a50*/  FSEL R96, R219, -INF , P2 ;  /* 0xff800000db607808 */ /* 0x002fca0001000000 */
[--C-:B------:R-:W-:Y:S01]  /*2a60*/  FFMA.FTZ R96, R96, UR11, -R94.reuse ;  /* 0x0000000b60607c23 */ /* 0x100fe2000801085e */
[----:B------:R-:W-:Y:S01]  /*2a70*/  FFMA.FTZ R94, R88, UR11, -R94 ;  /* 0x0000000b585e7c23 */ /* 0x000fe2000801085e */
[----:B------:R1:W-:Y:S01]  /*2a80*/  MUFU.TANH R196, R99 ;  /* 0x0000006300c47308 */ /* 0x0003e20000002400 */
[C---:B------:R-:W-:Y:S01]  /*2a90*/  FSEL R88, R232.reuse, -INF , P2 ;  /* 0xff800000e8587808 */ /* 0x040fe20001000000 */
[----:B------:R-:W-:Y:S01]  /*2aa0*/  FFMA.FTZ R232, -R232, R232, 1 ;  /* 0x3f800000e8e87423 */ /* 0x000fe200000101e8 */
[----:B---3--:R-:W-:-:S03]  /*2ab0*/  FSEL R224, R198, -INF , P2 ;  /* 0xff800000c6e07808 */ /* 0x008fc60001000000 */
[--C-:B------:R-:W-:Y:S01]  /*2ac0*/  FFMA.FTZ R88, R88, UR11, -R116.reuse ;  /* 0x0000000b58587c23 */ /* 0x100fe20008010874 */
[----:B------:R-:W-:Y:S01]  /*2ad0*/  FFMA.FTZ R116, R98, UR11, -R116 ;  /* 0x0000000b62747c23 */ /* 0x000fe20008010874 */
[----:B------:R-:W-:Y:S01]  /*2ae0*/  MUFU.TANH R222, R222 ;  /* 0x000000de00de7308 */ /* 0x000fe20000002400 */
[C---:B-1----:R-:W-:Y:S01]  /*2af0*/  FSEL R99, R227.reuse, -INF , P1 ;  /* 0xff800000e3637808 */ /* 0x042fe20000800000 */
[----:B------:R-:W-:Y:S01]  /*2b00*/  FFMA.FTZ R227, -R227, R227, 1 ;  /* 0x3f800000e3e37423 */ /* 0x000fe200000101e3 */
[----:B------:R-:W-:-:S05]  /*2b10*/  FSEL R98, R11, -INF , P2 ;  /* 0xff8000000b627808 */ /* 0x000fca0001000000 */
[----:B------:R-:W-:Y:S01]  /*2b20*/  MUFU.TANH R229, R229 ;  /* 0x000000e500e57308 */ /* 0x000fe20000002400 */
[----:B--2---:R-:W-:-:S07]  /*2b30*/  FFMA.FTZ R98, R98, UR11, -R118 ;  /* 0x0000000b62627c23 */ /* 0x004fce0008010876 */
        /* <DEDUP_REMOVED lines=21> */
[----:B--2---:R-:W-:Y:S01]  /*2c90*/  FSEL R22, R233, -INF , P1 ;  /* 0xff800000e9167808 */ /* 0x004fe20000800000 */
[----:B------:R-:W-:-:S02]  /*2ca0*/  WARPGROUP.DEPBAR.LE gsb0, 0x0 ;  /* 0x00008000000079c5 */ /* 0x000fc40000010000 */
[----:B------:R-:W-:-:S04]  /*2cb0*/  WARPGROUP.ARRIVE ;  /* 0x00000000000079c5 */ /* 0x000fc80000000000 */
[----:B------:R2:W-:Y:S01]  /*2cc0*/  MUFU.EX2 R104, R91 ;  /* 0x0000005b00687308 */ /* 0x0005e20000000800 */
[----:B----4-:R-:W-:Y:S01]  /*2cd0*/  FSEL R117, R197, -INF , P1 ;  /* 0xff800000c5757808 */ /* 0x010fe20000800000 */
[----:B------:R-:W-:Y:S01]  /*2ce0*/  FFMA.FTZ R122, R22, UR11, -R122 ;  /* 0x0000000b167a7c23 */ /* 0x000fe2000801087a */
[----:B------:R-:W-:Y:S01]  /*2cf0*/  FSEL R22, R193, -INF , P1 ;  /* 0xff800000c1167808 */ /* 0x000fe20000800000 */
[----:B------:R-:W-:Y:S02]  /*2d00*/  HGMMA.64x128x16.F32 R24, gdesc[UR4], R24, gsb0 ;  /* 0x01e00000041879f0 */ /* 0x000fe40008000818 */
        /* <DEDUP_REMOVED lines=29> */
[----:B------:R3:W-:Y:S01]  /*2ee0*/  MUFU.TANH R175, R120 ;  /* 0x0000007800af7308 */ /* 0x0007e20000002400 */
        /* <DEDUP_REMOVED lines=22> */
[----:B------:R-:W-:Y:S01]  /*3050*/  MUFU.EX2 R113, R113 ;  /* 0x0000007100717308 */ /* 0x000fe20000000800 */
[----:B-1----:R-:W-:Y:S03]  /*3060*/  SHFL.IDX PT, R124, R13, R10, 0x1f ;  /* 0x00001f0a0d7c7589 */ /* 0x002fe600000e0000 */
[----:B------:R-:W-:Y:S01]  /*3070*/  FFMA.FTZ R213, R116, UR11, -R213 ;  /* 0x0000000b74d57c23 */ /* 0x000fe200080108d5 */
[----:B------:R-:W-:-:S03]  /*3080*/  FSEL R116, R178, -INF , P2 ;  /* 0xff800000b2747808 */ /* 0x000fc60001000000 */
[----:B------:R-:W-:Y:S08]  /*3090*/  MUFU.EX2 R97, R97 ;  /* 0x0000006100617308 */ /* 0x000ff00000000800 */
[----:B------:R-:W-:Y:S08]  /*30a0*/  MUFU.EX2 R103, R103 ;  /* 0x0000006700677308 */ /* 0x000ff00000000800 */
[----:B------:R-:W-:Y:S01]  /*30b0*/  MUFU.EX2 R91, R91 ;  /* 0x0000005b005b7308 */ /* 0x000fe20000000800 */
[----:B------:R-:W-:-:S02]  /*30c0*/  WARPGROUP.DEPBAR.LE gsb0, 0x0 ;  /* 0x00008000000079c5 */ /* 0x000fc40000010000 */
[----:B------:R1:W2:Y:S05]  /*30d0*/  LDS R211, [R23+0x400] ;  /* 0x0004000017d37984 */ /* 0x0002aa0000000800 */
[----:B------:R-:W3:Y:S01]  /*30e0*/  MUFU.EX2 R102, R102 ;  /* 0x0000006600667308 */ /* 0x000ee20000000800 */
[----:B------:R-:W-:Y:S01]  /*30f0*/  LDS R12, [R12+0x400] ;  /* 0x000400000c0c7984 */ /* 0x000fe20000000800 */
[----:B-1----:R-:W-:-:S06]  /*3100*/  FSEL R23, R196, -INF , P1 ;  /* 0xff800000c4177808 */ /* 0x002fcc0000800000 */
[----:B------:R-:W-:Y:S01]  /*3110*/  MUFU.TANH R218, R218 ;  /* 0x000000da00da7308 */ /* 0x000fe20000002400 */
[----:B------:R-:W-:Y:S01]  /*3120*/  FFMA.FTZ R129, R23, UR11, -R129 ;  /* 0x0000000b17817c23 */ /* 0x000fe20008010881 */
[----:B------:R-:W-:-:S05]  /*3130*/  FSEL R23, R192, -INF , P1 ;  /* 0xff800000c0177808 */ /* 0x000fca0000800000 */
[----:B------:R-:W-:Y:S01]  /*3140*/  FFMA.FTZ R205, R23, UR11, -R205 ;  /* 0x0000000b17cd7c23 */ /* 0x000fe200080108cd */
[----:B------:R-:W-:Y:S01]  /*3150*/  FSEL R23, R188, -INF , P1 ;  /* 0xff800000bc177808 */ /* 0x000fe20000800000 */
[----:B------:R-:W-:Y:S04]  /*3160*/  MUFU.TANH R217, R217 ;  /* 0x000000d900d97308 */ /* 0x000fe80000002400 */
[----:B------:R-:W-:-:S04]  /*3170*/  FFMA.FTZ R128, R23, UR11, -R128 ;  /* 0x0000000b17807c23 */ /* 0x000fc80008010880 */
[----:B------:R1:W-:Y:S08]  /*3180*/  MUFU.EX2 R23, R115 ;  /* 0x0000007300177308 */ /* 0x0003f00000000800 */
[----:B------:R-:W4:Y:S01]  /*3190*/  MUFU.EX2 R94, R94 ;  /* 0x0000005e005e7308 */ /* 0x000f220000000800 */
[----:B-1----:R1:W3:Y:S04]  /*31a0*/  SHFL.IDX PT, R115, R16, R114, 0x1f ;  /* 0x00001f7210737589 */ /* 0x0022e800000e0000 */
[----:B--2---:R-:W2:Y:S03]  /*31b0*/  SHFL.IDX PT, R203, R211, R109, 0x1f ;  /* 0x00001f6dd3cb7589 */ /* 0x004ea600000e0000 */
[----:B------:R-:W4:Y:S01]  /*31c0*/  MUFU.EX2 R101, R101 ;  /* 0x0000006500657308 */ /* 0x000f220000000800 */
[----:B------:R-:W4:Y:S01]  /*31d0*/  SHFL.IDX PT, R212, R211, R108, 0x1f ;  /* 0x00001f6cd3d47589 */ /* 0x000f2200000e0000 */
[----:B-1----:R-:W-:-:S03]  /*31e0*/  FSEL R16, R180, -INF , P1 ;  /* 0xff800000b4107808 */ /* 0x002fc60000800000 */
[----:B------:R-:W1:Y:S02]  /*31f0*/  SHFL.IDX PT, R206, R211, R10, 0x1f ;  /* 0x00001f0ad3ce7589 */ /* 0x000e6400000e0000 */
[----:B------:R-:W-:Y:S02]  /*3200*/  FFMA.FTZ R119, R16, UR11, -R119 ;  /* 0x0000000b10777c23 */ /* 0x000fe40008010877 */
[----:B------:R-:W1:Y:S01]  /*3210*/  SHFL.IDX PT, R204, R211, R106, 0x1f ;  /* 0x00001f6ad3cc7589 */ /* 0x000e6200000e0000 */
[----:B------:R2:W-:Y:S03]  /*3220*/  MUFU.EX2 R16, R118 ;  /* 0x0000007600107308 */ /* 0x0005e60000000800 */
[----:B------:R-:W1:Y:S04]  /*3230*/  SHFL.IDX PT, R226, R211, R112, 0x1f ;  /* 0x00001f70d3e27589 */ /* 0x000e6800000e0000 */
[----:B------:R-:W-:Y:S01]  /*3240*/  SHFL.IDX PT, R223, R211, R110, 0x1f ;  /* 0x00001f6ed3df7589 */ /* 0x000fe200000e0000 */
[----:B---3--:R-:W-:Y:S01]  /*3250*/  FFMA.FTZ R116, R116, UR11, -R115 ;  /* 0x0000000b74747c23 */ /* 0x008fe20008010873 */
[--C-:B--2---:R-:W-:Y:S01]  /*3260*/  FFMA.FTZ R118, R208, UR11, -R117.reuse ;  /* 0x0000000bd0767c23 */ /* 0x104fe20008010875 */
[----:B------:R-:W-:Y:S01]  /*3270*/  FFMA.FTZ R117, R207, UR11, -R117 ;  /* 0x0000000bcf757c23 */ /* 0x000fe20008010875 */
[----:B------:R-:W-:Y:S01]  /*3280*/  FADD.FTZ R207, R28, -R203 ;  /* 0x800000cb1ccf7221 */ /* 0x000fe20000010000 */
[----:B------:R-:W-:Y:S01]  /*3290*/  FFMA.FTZ R115, R123, UR11, -R115 ;  /* 0x0000000b7b737c23 */ /* 0x000fe20008010873 */
[----:B------:R2:W-:Y:S01]  /*32a0*/  MUFU.EX2 R28, R135 ;  /* 0x00000087001c7308 */ /* 0x0005e20000000800 */
[----:B------:R-:W3:Y:S01]  /*32b0*/  SHFL.IDX PT, R123, R13, R106, 0x1f ;  /* 0x00001f6a0d7b7589 */ /* 0x000ee200000e0000 */
[----:B----4-:R-:W-:Y:S01]  /*32c0*/  FADD.FTZ R208, R29, -R212 ;  /* 0x800000d41dd07221 */ /* 0x010fe20000010000 */
[----:B------:R-:W-:Y:S01]  /*32d0*/  FADD.FTZ R203, R30, -R203 ;  /* 0x800000cb1ecb7221 */ /* 0x000fe20000010000 */
[----:B------:R-:W-:Y:S01]  /*32e0*/  FMUL.FTZ R207, R102, R207 ;  /* 0x000000cf66cf7220 */ /* 0x000fe20000410000 */
[--C-:B-1----:R-:W-:Y:S01]  /*32f0*/  FADD.FTZ R210, R24, -R206.reuse ;  /* 0x800000ce18d27221 */ /* 0x102fe20000010000 */
[----:B------:R-:W-:-:S02]  /*3300*/  FADD.FTZ R206, R26, -R206 ;  /* 0x800000ce1ace7221 */ /* 0x000fc40000010000 */
[----:B------:R1:W-:Y:S01]  /*3310*/  MUFU.EX2 R30, R224 ;  /* 0x000000e0001e7308 */ /* 0x0003e20000000800 */
[----:B--2---:R-:W-:Y:S01]  /*3320*/  FADD.FTZ R135, R31, -R212 ;  /* 0x800000d41f877221 */ /* 0x004fe20000010000 */
[--C-:B------:R-:W-:Y:S01]  /*3330*/  FADD.FTZ R209, R25, -R204.reuse ;  /* 0x800000cc19d17221 */ /* 0x100fe20000010000 */
[----:B------:R-:W-:Y:S01]  /*3340*/  SHFL.IDX PT, R212, R211, R111, 0x1f ;  /* 0x00001f6fd3d47589 */ /* 0x000fe200000e0000 */
[----:B------:R-:W-:Y:S01]  /*3350*/  FADD.FTZ R204, R27, -R204 ;  /* 0x800000cc1bcc7221 */ /* 0x000fe20000010000 */
[----:B------:R-:W-:Y:S01]  /*3360*/  FSEL R27, R175, -INF , P2 ;  /* 0xff800000af1b7808 */ /* 0x000fe20001000000 */
[----:B------:R-:W-:Y:S01]  /*3370*/  FMUL.FTZ R206, R104, R206 ;  /* 0x000000ce68ce7220 */ /* 0x000fe20000410000 */
[----:B------:R-:W2:Y:S01]  /*3380*/  SHFL.IDX PT, R211, R211, R114, 0x1f ;  /* 0x00001f72d3d37589 */ /* 0x000ea200000e0000 */
[----:B------:R-:W-:Y:S01]  /*3390*/  FSEL R26, R173, -INF , P1 ;  /* 0xff800000ad1a7808 */ /* 0x000fe20000800000 */
[--C-:B-1----:R-:W-:Y:S01]  /*33a0*/  FADD.FTZ R224, R32, -R226.reuse ;  /* 0x800000e220e07221 */ /* 0x102fe20000010000 */
[----:B------:R-:W-:Y:S01]  /*33b0*/  FADD.FTZ R226, R34, -R226 ;  /* 0x800000e222e27221 */ /* 0x000fe20000010000 */
[----:B------:R-:W1:Y:S01]  /*33c0*/  SHFL.IDX PT, R31, R13, R108, 0x1f ;  /* 0x00001f6c0d1f7589 */ /* 0x000e6200000e0000 */
[----:B------:R-:W-:Y:S01]  /*33d0*/  FSEL R25, R174, -INF , P2 ;  /* 0xff800000ae197808 */ /* 0x000fe20001000000 */
[----:B------:R4:W-:Y:S01]  /*33e0*/  MUFU.EX2 R29, R122 ;  /* 0x0000007a001d7308 */ /* 0x0009e20000000800 */
[----:B------:R-:W-:Y:S01]  /*33f0*/  FSEL R24, R172, -INF , P1 ;  /* 0xff800000ac187808 */ /* 0x000fe20000800000 */
[----:B------:R-:W-:Y:S01]  /*3400*/  SHFL.IDX PT, R34, R13, R110, 0x1f ;  /* 0x00001f6e0d227589 */ /* 0x000fe200000e0000 */
[--C-:B------:R-:W-:Y:S01]  /*3410*/  FFMA.FTZ R27, R27, UR11, -R124.reuse ;  /* 0x0000000b1b1b7c23 */ /* 0x100fe2000801087c */
[----:B------:R-:W-:Y:S01]  /*3420*/  FFMA.FTZ R26, R26, UR11, -R124 ;  /* 0x0000000b1a1a7c23 */ /* 0x000fe2000801087c */
[--C-:B---3--:R-:W-:Y:S01]  /*3430*/  FFMA.FTZ R25, R25, UR11, -R123.reuse ;  /* 0x0000000b19197c23 */ /* 0x108fe2000801087b */
[----:B------:R-:W-:Y:S01]  /*3440*/  FFMA.FTZ R24, R24, UR11, -R123 ;  /* 0x0000000b18187c23 */ /* 0x000fe2000801087b */
[----:B------:R-:W-:Y:S01]  /*3450*/  FSEL R124, R171, -INF , P2 ;  /* 0xff800000ab7c7808 */ /* 0x000fe20001000000 */
[----:B------:R3:W-:Y:S01]  /*3460*/  MUFU.EX2 R32, R121 ;  /* 0x0000007900207308 */ /* 0x0007e20000000800 */
[----:B----4-:R-:W-:Y:S01]  /*3470*/  FSEL R122, R170, -INF , P2 ;  /* 0xff800000aa7a7808 */ /* 0x010fe20001000000 */
[----:B------:R-:W-:Y:S01]  /*3480*/  FADD.FTZ R33, R33, -R223 ;  /* 0x800000df21217221 */ /* 0x000fe20000010000 */
[----:B------:R-:W-:Y:S01]  /*3490*/  FSEL R123, R169, -INF , P1 ;  /* 0xff800000a97b7808 */ /* 0x000fe20000800000 */
[----:B------:R-:W-:Y:S01]  /*34a0*/  FFMA.FTZ R124, R124, UR11, -R225 ;  /* 0x0000000b7c7c7c23 */ /* 0x000fe200080108e1 */
[----:B------:R-:W-:Y:S01]  /*34b0*/  FADD.FTZ R223, R35, -R223 ;  /* 0x800000df23df7221 */ /* 0x000fe20000010000 */
[----:B------:R-:W-:Y:S01]  /*34c0*/  FMUL.FTZ R210, R113, R210 ;  /* 0x000000d271d27220 */ /* 0x000fe20000410000 */
[----:B------:R-:W4:Y:S01]  /*34d0*/  SHFL.IDX PT, R35, R13, R111, 0x1f ;  /* 0x00001f6f0d237589 */ /* 0x000f2200000e0000 */
[----:B------:R-:W-:Y:S01]  /*34e0*/  FFMA.FTZ R123, R123, UR11, -R225 ;  /* 0x0000000b7b7b7c23 */ /* 0x000fe200080108e1 */
[----:B---3--:R-:W-:Y:S01]  /*34f0*/  FSEL R121, R168, -INF , P1 ;  /* 0xff800000a8797808 */ /* 0x008fe20000800000 */
[--C-:B--2---:R-:W-:Y:S01]  /*3500*/  FADD.FTZ R37, R37, -R211.reuse ;  /* 0x800000d325257221 */ /* 0x104fe20000010000 */
[----:B------:R-:W-:Y:S01]  /*3510*/  FADD.FTZ R39, R39, -R211 ;  /* 0x800000d327277221 */ /* 0x000fe20000010000 */
[--C-:B------:R-:W-:Y:S01]  /*3520*/  FADD.FTZ R225, R36, -R212.reuse ;  /* 0x800000d424e17221 */ /* 0x100fe20000010000 */
[----:B------:R-:W2:Y:S01]  /*3530*/  SHFL.IDX PT, R211, R13, R112, 0x1f ;  /* 0x00001f700dd37589 */ /* 0x000ea200000e0000 */
[--C-:B-1----:R-:W-:Y:S01]  /*3540*/  FFMA.FTZ R122, R122, UR11, -R31.reuse ;  /* 0x0000000b7a7a7c23 */ /* 0x102fe2000801081f */
[----:B------:R-:W-:Y:S01]  /*3550*/  FFMA.FTZ R121, R121, UR11, -R31 ;  /* 0x0000000b79797c23 */ /* 0x000fe2000801081f */
[----:B------:R-:W-:Y:S01]  /*3560*/  FMUL.FTZ R36, R105, R204 ;  /* 0x000000cc69247220 */ /* 0x000fe20000410000 */
[----:B------:R1:W-:Y:S01]  /*3570*/  MUFU.EX2 R31, R129 ;  /* 0x00000081001f7308 */ /* 0x0003e20000000800 */
[----:B------:R-:W-:Y:S01]  /*3580*/  FADD.FTZ R38, R38, -R212 ;  /* 0x800000d426267221 */ /* 0x000fe20000010000 */
[----:B------:R-:W-:Y:S01]  /*3590*/  FSEL R212, R9, -INF , P2 ;  /* 0xff80000009d47808 */ /* 0x000fe20001000000 */
[----:B------:R-:W-:Y:S01]  /*35a0*/  FMUL.FTZ R203, R97, R203 ;  /* 0x000000cb61cb7220 */ /* 0x000fe20000410000 */
[----:B------:R-:W-:Y:S01]  /*35b0*/  FFMA.FTZ R204, -R21, R21, 1 ;  /* 0x3f80000015cc7423 */ /* 0x000fe20000010115 */
[----:B------:R-:W-:Y:S01]  /*35c0*/  FMUL.FTZ R223, R94, R223 ;  /* 0x000000df5edf7220 */ /* 0x000fe20000410000 */
[----:B------:R-:W-:Y:S01]  /*35d0*/  FMUL.FTZ R135, R101, R135 ;  /* 0x0000008765877220 */ /* 0x000fe20000410000 */
[----:B------:R-:W-:Y:S01]  /*35e0*/  FMUL.FTZ R209, R107, R209 ;  /* 0x000000d16bd17220 */ /* 0x000fe20000410000 */
[----:B------:R3:W-:Y:S01]  /*35f0*/  MUFU.EX2 R21, R131 ;  /* 0x0000008300157308 */ /* 0x0007e20000000800 */
[----:B-1----:R-:W-:Y:S01]  /*3600*/  FFMA.FTZ R129, -R17, R17, 1 ;  /* 0x3f80000011817423 */ /* 0x002fe20000010111 */
[----:B------:R-:W-:Y:S01]  /*3610*/  FMUL.FTZ R204, R204, R207 ;  /* 0x000000cfcccc7220 */ /* 0x000fe20000410000 */
[----:B------:R-:W-:-:S02]  /*3620*/  FSEL R207, R3, -INF , P2 ;  /* 0xff80000003cf7808 */ /* 0x000fc40001000000 */
[----:B------:R-:W-:Y:S01]  /*3630*/  FMUL.FTZ R129, R129, R210 ;  /* 0x000000d281817220 */ /* 0x000fe20000410000 */
[----:B------:R-:W-:Y:S02]  /*3640*/  FSEL R210, R7, -INF , P2 ;  /* 0xff80000007d27808 */ /* 0x000fe40001000000 */
[----:B------:R1:W-:Y:S01]  /*3650*/  MUFU.EX2 R17, R134 ;  /* 0x0000008600117308 */ /* 0x0003e20000000800 */
[----:B---3--:R-:W-:Y:S01]  /*3660*/  FFMA.FTZ R131, -R216, R216, 1 ;  /* 0x3f800000d8837423 */ /* 0x008fe200000101d8 */
[----:B----4-:R-:W-:Y:S01]  /*3670*/  FFMA.FTZ R207, R207, UR11, -R35 ;  /* 0x0000000bcfcf7c23 */ /* 0x010fe20008010823 */
[----:B------:R-:W-:Y:S01]  /*3680*/  FFMA.FTZ R210, R210, UR11, -R34 ;  /* 0x0000000bd2d27c23 */ /* 0x000fe20008010822 */
[----:B--2---:R-:W-:Y:S01]  /*3690*/  FFMA.FTZ R212, R212, UR11, -R211 ;  /* 0x0000000bd4d47c23 */ /* 0x004fe200080108d3 */
        /* <DEDUP_REMOVED lines=21> */
[----:B--2---:R-:W-:Y:S01]  /*37f0*/  FMUL.FTZ R38, R89, R38 ;  /* 0x0000002659267220 */ /* 0x004fe20000410000 */
[----:B------:R-:W-:-:S03]  /*3800*/  FFMA.FTZ R209, R209, UR11, -R19 ;  /* 0x0000000bd1d17c23 */ /* 0x000fc60008010813 */
        /* <DEDUP_REMOVED lines=20> */
[----:B------:R-:W1:Y:S01]  /*3950*/  MUFU.EX2 R90, R90 ;  /* 0x0000005a005a7308 */ /* 0x000e620000000800 */
        /* <DEDUP_REMOVED lines=10> */
[----:B------:R-:W-:Y:S01]  /*3a00*/  FMUL.FTZ R39, R90, R39 ;  /* 0x000000275a277220 */ /* 0x000fe20000410000 */
[----:B------:R-:W-:Y:S01]  /*3a10*/  FMUL.FTZ R130, R130, R223 ;  /* 0x000000df82827220 */ /* 0x000fe20000410000 */
[----:B------:R-:W-:Y:S01]  /*3a20*/  FADD.FTZ R41, R41, -R219 ;  /* 0x800000db29297221 */ /* 0x000fe20000010000 */
[----:B------:R-:W1:Y:S01]  /*3a30*/  SHFL.IDX PT, R223, R12, R112, 0x1f ;  /* 0x00001f700cdf7589 */ /* 0x000e6200000e0000 */
[----:B------:R-:W3:Y:S01]  /*3a40*/  MUFU.EX2 R100, R100 ;  /* 0x0000006400647308 */ /* 0x000ee20000000800 */
[----:B----4-:R-:W-:Y:S01]  /*3a50*/  FADD.FTZ R44, R44, -R220 ;  /* 0x800000dc2c2c7221 */ /* 0x010fe20000010000 */
[----:B------:R-:W-:Y:S01]  /*3a60*/  FADD.FTZ R49, R49, -R224 ;  /* 0x800000e031317221 */ /* 0x000fe20000010000 */
[----:B------:R-:W-:-:S05]  /*3a70*/  FMUL.FTZ R41, R23, R41 ;  /* 0x0000002917297220 */ /* 0x000fca0000410000 */
[----:B------:R-:W4:Y:S01]  /*3a80*/  MUFU.EX2 R98, R98 ;  /* 0x0000006200627308 */ /* 0x000f220000000800 */
[----:B--2---:R-:W-:-:S07]  /*3a90*/  FMUL.FTZ R40, R88, R40 ;  /* 0x0000002858287220 */ /* 0x004fce0000410000 */
[----:B------:R-:W2:Y:S01]  /*3aa0*/  MUFU.EX2 R99, R99 ;  /* 0x0000006300637308 */ /* 0x000ea20000000800 */
[----:B---3--:R-:W-:Y:S01]  /*3ab0*/  FMUL.FTZ R43, R100, R43 ;  /* 0x0000002b642b7220 */ /* 0x008fe20000410000 */
[----:B------:R-:W-:Y:S01]  /*3ac0*/  FFMA.FTZ R233, -R233, R233, 1 ;  /* 0x3f800000e9e97423 */ /* 0x000fe200000101e9 */
[----:B------:R-:W-:Y:S01]  /*3ad0*/  FFMA.FTZ R237, -R237, R237, 1 ;  /* 0x3f800000eded7423 */ /* 0x000fe200000101ed */
[----:B------:R-:W-:Y:S01]  /*3ae0*/  FADD.FTZ R46, R46, -R220 ;  /* 0x800000dc2e2e7221 */ /* 0x000fe20000010000 */
[----:B------:R-:W-:Y:S01]  /*3af0*/  FADD.FTZ R47, R47, -R225 ;  /* 0x800000e12f2f7221 */ /* 0x000fe20000010000 */
[----:B------:R-:W-:Y:S01]  /*3b00*/  FADD.FTZ R51, R51, -R224 ;  /* 0x800000e033337221 */ /* 0x000fe20000010000 */
[--C-:B-1----:R-:W-:Y:S01]  /*3b10*/  FADD.FTZ R50, R50, -R223.reuse ;  /* 0x800000df32327221 */ /* 0x102fe20000010000 */
[----:B------:R1:W-:Y:S01]  /*3b20*/  MUFU.EX2 R33, R128 ;  /* 0x0000008000217308 */ /* 0x0003e20000000800 */
[----:B------:R-:W-:Y:S01]  /*3b30*/  FADD.FTZ R48, R48, -R223 ;  /* 0x800000df30307221 */ /* 0x000fe20000010000 */
[----:B------:R-:W-:-:S06]  /*3b40*/  FADD.FTZ R52, R52, -R221 ;  /* 0x800000dd34347221 */ /* 0x000fcc0000010000 */
[----:B------:R3:W-:Y:S01]  /*3b50*/  MUFU.EX2 R19, R127 ;  /* 0x0000007f00137308 */ /* 0x0007e20000000800 */
[----:B-1----:R-:W-:Y:S01]  /*3b60*/  FFMA.FTZ R128, -R222, R222, 1 ;  /* 0x3f800000de807423 */ /* 0x002fe200000101de */
[----:B------:R-:W-:Y:S01]  /*3b70*/  FMUL.FTZ R50, R29, R50 ;  /* 0x000000321d327220 */ /* 0x000fe20000410000 */
[----:B------:R1:W1:Y:S01]  /*3b80*/  SHFL.IDX PT, R222, R12, R114, 0x1f ;  /* 0x00001f720cde7589 */ /* 0x00026200000e0000 */
[----:B----4-:R-:W-:Y:S01]  /*3b90*/  FMUL.FTZ R44, R98, R44 ;  /* 0x0000002c622c7220 */ /* 0x010fe20000410000 */
[----:B------:R-:W-:-:S03]  /*3ba0*/  FMUL.FTZ R128, R128, R20 ;  /* 0x0000001480807220 */ /* 0x000fc60000410000 */
[----:B------:R4:W4:Y:S01]  /*3bb0*/  MUFU.EX2 R15, R214 ;  /* 0x000000d6000f7308 */ /* 0x0009220000000800 */
[----:B---3--:R-:W-:Y:S01]  /*3bc0*/  FFMA.FTZ R127, -R230, R230, 1 ;  /* 0x3f800000e67f7423 */ /* 0x008fe200000101e6 */
[----:B--2---:R-:W-:Y:S01]  /*3bd0*/  FMUL.FTZ R216, R99, R216 ;  /* 0x000000d863d87220 */ /* 0x004fe20000410000 */
[----:B------:R-:W-:Y:S02]  /*3be0*/  FADD.FTZ R221, R54, -R221 ;  /* 0x800000dd36dd7221 */ /* 0x000fe40000010000 */
[----:B------:R-:W-:-:S03]  /*3bf0*/  FMUL.FTZ R127, R127, R37 ;  /* 0x000000257f7f7220 */ /* 0x000fc60000410000 */
[----:B-1----:R1:W-:Y:S01]  /*3c00*/  MUFU.EX2 R12, R126 ;  /* 0x0000007e000c7308 */ /* 0x0023e20000000800 */
[----:B----4-:R-:W-:-:S07]  /*3c10*/  FMUL.FTZ R214, R232, R40 ;  /* 0x00000028e8d67220 */ /* 0x010fce0000410000 */
[----:B------:R2:W-:Y:S01]  /*3c20*/  MUFU.EX2 R20, R125 ;  /* 0x0000007d00147308 */ /* 0x0005e20000000800 */
[----:B-1----:R-:W-:Y:S01]  /*3c30*/  FFMA.FTZ R126, -R229, R229, 1 ;  /* 0x3f800000e57e7423 */ /* 0x002fe200000101e5 */
[----:B------:R-:W-:Y:S01]  /*3c40*/  FMUL.FTZ R46, R16, R46 ;  /* 0x0000002e102e7220 */ /* 0x000fe20000410000 */
[--C-:B------:R-:W-:Y:S01]  /*3c50*/  FADD.FTZ R219, R53, -R222.reuse ;  /* 0x800000de35db7221 */ /* 0x100fe20000010000 */
[----:B------:R-:W-:Y:S01]  /*3c60*/  FADD.FTZ R222, R55, -R222 ;  /* 0x800000de37de7221 */ /* 0x000fe20000010000 */
[----:B------:R-:W-:-:S03]  /*3c70*/  FMUL.FTZ R126, R126, R38 ;  /* 0x000000267e7e7220 */ /* 0x000fc60000410000 */
[----:B------:R1:W-:Y:S01]  /*3c80*/  MUFU.EX2 R38, R213 ;  /* 0x000000d500267308 */ /* 0x0003e20000000800 */
[----:B--2---:R-:W-:-:S07]  /*3c90*/  FMUL.FTZ R125, R227, R39 ;  /* 0x00000027e37d7220 */ /* 0x004fce0000410000 */
[----:B------:R2:W-:Y:S01]  /*3ca0*/  MUFU.EX2 R37, R215 ;  /* 0x000000d700257308 */ /* 0x0005e20000000800 */
[----:B-1----:R-:W-:-:S04]  /*3cb0*/  FFMA.FTZ R213, -R235, R235, 1 ;  /* 0x3f800000ebd57423 */ /* 0x002fc800000101eb */
[----:B------:R-:W-:Y:S01]  /*3cc0*/  FMUL.FTZ R213, R213, R42 ;  /* 0x0000002ad5d57220 */ /* 0x000fe20000410000 */
[----:B------:R-:W-:Y:S02]  /*3cd0*/  FFMA.FTZ R42, -R11, R11, 1 ;  /* 0x3f8000000b2a7423 */ /* 0x000fe4000001010b */
[----:B------:R1:W-:Y:S01]  /*3ce0*/  MUFU.EX2 R39, R120 ;  /* 0x0000007800277308 */ /* 0x0003e20000000800 */
[----:B--2---:R-:W-:Y:S01]  /*3cf0*/  FFMA.FTZ R215, -R236, R236, 1 ;  /* 0x3f800000ecd77423 */ /* 0x004fe200000101ec */
[----:B------:R-:W-:Y:S01]  /*3d00*/  FMUL.FTZ R47, R28, R47 ;  /* 0x0000002f1c2f7220 */ /* 0x000fe20000410000 */
[----:B------:R-:W-:Y:S01]  /*3d10*/  FMUL.FTZ R48, R30, R48 ;  /* 0x000000301e307220 */ /* 0x000fe20000410000 */
[----:B------:R-:W-:Y:S01]  /*3d20*/  FMUL.FTZ R51, R31, R51 ;  /* 0x000000331f337220 */ /* 0x000fe20000410000 */
[----:B------:R-:W-:-:S03]  /*3d30*/  FMUL.FTZ R215, R215, R41 ;  /* 0x00000029d7d77220 */ /* 0x000fc60000410000 */
[----:B------:R2:W-:Y:S01]  /*3d40*/  MUFU.EX2 R40, R119 ;  /* 0x0000007700287308 */ /* 0x0005e20000000800 */
[----:B-1----:R-:W-:Y:S01]  /*3d50*/  FMUL.FTZ R120, R231, R43 ;  /* 0x0000002be7787220 */ /* 0x002fe20000410000 */
[----:B------:R-:W-:Y:S01]  /*3d60*/  FMUL.FTZ R43, R32, R49 ;  /* 0x00000031202b7220 */ /* 0x000fe20000410000 */
[----:B------:R-:W-:Y:S01]  /*3d70*/  FFMA.FTZ R41, -R199, R199, 1 ;  /* 0x3f800000c7297423 */ /* 0x000fe200000101c7 */
[----:B------:R-:W-:Y:S01]  /*3d80*/  FMUL.FTZ R49, R233, R50 ;  /* 0x00000032e9317220 */ /* 0x000fe20000410000 */
[----:B------:R-:W-:Y:S01]  /*3d90*/  FFMA.FTZ R55, -R234, R234, 1 ;  /* 0x3f800000ea377423 */ /* 0x000fe200000101ea */
[----:B------:R-:W-:Y:S01]  /*3da0*/  FMUL.FTZ R50, R237, R43 ;  /* 0x0000002bed327220 */ /* 0x000fe20000410000 */
[----:B------:R-:W-:Y:S01]  /*3db0*/  FFMA.FTZ R43, -R196, R196, 1 ;  /* 0x3f800000c42b7423 */ /* 0x000fe200000101c4 */
[----:B------:R-:W-:Y:S01]  /*3dc0*/  FFMA.FTZ R54, -R198, R198, 1 ;  /* 0x3f800000c6367423 */ /* 0x000fe200000101c6 */
[----:B--2---:R-:W-:Y:S01]  /*3dd0*/  FMUL.FTZ R119, R42, R44 ;  /* 0x0000002c2a777220 */ /* 0x004fe20000410000 */
[----:B------:R-:W-:Y:S01]  /*3de0*/  FFMA.FTZ R42, -R197, R197, 1 ;  /* 0x3f800000c52a7423 */ /* 0x000fe200000101c5 */
[----:B------:R-:W-:Y:S01]  /*3df0*/  FMUL.FTZ R216, R41, R216 ;  /* 0x000000d829d87220 */ /* 0x000fe20000410000 */
[----:B------:R-:W-:Y:S01]  /*3e00*/  FMUL.FTZ R51, R43, R51 ;  /* 0x000000332b337220 */ /* 0x000fe20000410000 */
[----:B------:R1:W-:Y:S01]  /*3e10*/  MUFU.EX2 R41, R118 ;  /* 0x0000007600297308 */ /* 0x0003e20000000800 */
[----:B------:R-:W-:Y:S01]  /*3e20*/  FMUL.FTZ R55, R55, R46 ;  /* 0x0000002e37377220 */ /* 0x000fe20000410000 */
[----:B------:R-:W-:Y:S01]  /*3e30*/  FMUL.FTZ R54, R54, R48 ;  /* 0x0000003036367220 */ /* 0x000fe20000410000 */
[----:B------:R-:W2:Y:S04]  /*3e40*/  SHFL.IDX PT, R46, R45, R10, 0x1f ;  /* 0x00001f0a2d2e7589 */ /* 0x000ea800000e0000 */
[----:B------:R-:W3:Y:S01]  /*3e50*/  SHFL.IDX PT, R48, R45, R109, 0x1f ;  /* 0x00001f6d2d307589 */ /* 0x000ee200000e0000 */
[----:B------:R4:W-:Y:S01]  /*3e60*/  MUFU.EX2 R43, R116 ;  /* 0x00000074002b7308 */ /* 0x0009e20000000800 */
[----:B-1----:R-:W-:-:S02]  /*3e70*/  FMUL.FTZ R118, R42, R47 ;  /* 0x0000002f2a767220 */ /* 0x002fc40000410000 */
[----:B------:R-:W1:Y:S04]  /*3e80*/  SHFL.IDX PT, R47, R45, R106, 0x1f ;  /* 0x00001f6a2d2f7589 */ /* 0x000e6800000e0000 */
[----:B------:R-:W-:Y:S01]  /*3e90*/  SHFL.IDX PT, R224, R45, R108, 0x1f ;  /* 0x00001f6c2de07589 */ /* 0x000fe200000e0000 */
[----:B------:R2:W-:Y:S03]  /*3ea0*/  MUFU.EX2 R42, R117 ;  /* 0x00000075002a7308 */ /* 0x0005e60000000800 */
[----:B------:R-:W-:Y:S04]  /*3eb0*/  SHFL.IDX PT, R223, R45, R110, 0x1f ;  /* 0x00001f6e2ddf7589 */ /* 0x000fe800000e0000 */
[----:B----4-:R-:W-:Y:S01]  /*3ec0*/  SHFL.IDX PT, R116, R45, R111, 0x1f ;  /* 0x00001f6f2d747589 */ /* 0x010fe200000e0000 */
[----:B------:R4:W-:Y:S03]  /*3ed0*/  MUFU.EX2 R44, R115 ;  /* 0x00000073002c7308 */ /* 0x0009e60000000800 */
[----:B--2---:R-:W2:Y:S04]  /*3ee0*/  SHFL.IDX PT, R117, R45, R112, 0x1f ;  /* 0x00001f702d757589 */ /* 0x004ea800000e0000 */
[----:B------:R1:W-:Y:S01]  /*3ef0*/  SHFL.IDX PT, R220, R45, R114, 0x1f ;  /* 0x00001f722ddc7589 */ /* 0x0003e200000e0000 */
[----:B------:R-:W2:Y:S01]  /*3f00*/  MUFU.EX2 R93, R93 ;  /* 0x0000005d005d7308 */ /* 0x000ea20000000800 */
[----:B----4-:R-:W-:Y:S01]  /*3f10*/  FMUL.FTZ R115, R13, R219 ;  /* 0x000000db0d737220 */ /* 0x010fe20000410000 */
[----:B------:R-:W-:Y:S01]  /*3f20*/  FFMA.FTZ R219, -R192, R192, 1 ;  /* 0x3f800000c0db7423 */ /* 0x000fe200000101c0 */
[----:B------:R-:W-:Y:S01]  /*3f30*/  FMUL.FTZ R222, R36, R222 ;  /* 0x000000de24de7220 */ /* 0x000fe20000410000 */
[----:B------:R-:W4:Y:S01]  /*3f40*/  LDL.LU R11, [R1+0xb0] ;  /* 0x0000b000010b7983 */ /* 0x000f220000300800 */
[----:B------:R-:W-:Y:S01]  /*3f50*/  FADD.FTZ R56, R56, -R46 ;  /* 0x8000002e38387221 */ /* 0x000fe20000010000 */
[----:B---3--:R-:W-:Y:S01]  /*3f60*/  FADD.FTZ R60, R60, -R48 ;  /* 0x800000303c3c7221 */ /* 0x008fe20000010000 */
[----:B-1----:R-:W-:Y:S01]  /*3f70*/  FFMA.FTZ R45, -R194, R194, 1 ;  /* 0x3f800000c22d7423 */ /* 0x002fe200000101c2 */
[----:B------:R-:W-:Y:S01]  /*3f80*/  FADD.FTZ R57, R57, -R47 ;  /* 0x8000002f39397221 */ /* 0x000fe20000010000 */
[----:B------:R1:W5:Y:S02]  /*3f90*/  LDL.LU R199, [R1+0xac] ;  /* 0x0000ac0001c77983 */ /* 0x0003640000300800 */
[----:B------:R-:W-:-:S02]  /*3fa0*/  FMUL.FTZ R115, R45, R115 ;  /* 0x000000732d737220 */ /* 0x000fc40000410000 */
[----:B------:R3:W1:Y:S01]  /*3fb0*/  MUFU.EX2 R45, R27 ;  /* 0x0000001b002d7308 */ /* 0x0006620000000800 */
[----:B--2---:R-:W-:Y:S01]  /*3fc0*/  FADD.FTZ R64, R64, -R117 ;  /* 0x8000007540407221 */ /* 0x004fe20000010000 */
[----:B------:R-:W-:Y:S01]  /*3fd0*/  FADD.FTZ R48, R62, -R48 ;  /* 0x800000303e307221 */ /* 0x000fe20000010000 */
[----:B------:R-:W-:Y:S01]  /*3fe0*/  FFMA.FTZ R53, -R195, R195, 1 ;  /* 0x3f800000c3357423 */ /* 0x000fe200000101c3 */
[----:B------:R-:W-:Y:S01]  /*3ff0*/  FMUL.FTZ R52, R17, R52 ;  /* 0x0000003411347220 */ /* 0x000fe20000410000 */
[----:B------:R-:W-:Y:S01]  /*4000*/  FADD.FTZ R58, R58, -R46 ;  /* 0x8000002e3a3a7221 */ /* 0x000fe20000010000 */
[----:B---3--:R-:W-:Y:S01]  /*4010*/  FMUL.FTZ R27, R219, R222 ;  /* 0x000000dedb1b7220 */ /* 0x008fe20000410000 */
[----:B------:R2:W5:Y:S01]  /*4020*/  LDL.LU R198, [R1+0xa8] ;  /* 0x0000a80001c67983 */ /* 0x0005620000300800 */
[----:B------:R-:W-:Y:S01]  /*4030*/  FADD.FTZ R59, R59, -R47 ;  /* 0x8000002f3b3b7221 */ /* 0x000fe20000010000 */
[--C-:B------:R-:W-:Y:S01]  /*4040*/  FADD.FTZ R63, R63, -R224.reuse ;  /* 0x800000e03f3f7221 */ /* 0x100fe20000010000 */
[----:B------:R-:W-:Y:S01]  /*4050*/  FADD.FTZ R67, R67, -R223 ;  /* 0x800000df43437221 */ /* 0x000fe20000010000 */
[----:B------:R3:W1:Y:S01]  /*4060*/  LDS R219, [R14+0x400] ;  /* 0x000400000edb7984 */ /* 0x0006620000000800 */
[----:B------:R-:W-:Y:S01]  /*4070*/  FMUL.FTZ R64, R15, R64 ;  /* 0x000000400f407220 */ /* 0x000fe20000410000 */
[----:B------:R-:W-:Y:S01]  /*4080*/  FADD.FTZ R62, R61, -R224 ;  /* 0x800000e03d3e7221 */ /* 0x000fe20000010000 */
[----:B------:R2:W-:Y:S01]  /*4090*/  MUFU.EX2 R46, R26 ;  /* 0x0000001a002e7308 */ /* 0x0005e20000000800 */
[----:B------:R1:W5:Y:S01]  /*40a0*/  LDL.LU R197, [R1+0xa4] ;  /* 0x0000a40001c57983 */ /* 0x0003620000300800 */
[----:B------:R-:W-:Y:S01]  /*40b0*/  FMUL.FTZ R221, R18, R221 ;  /* 0x000000dd12dd7220 */ /* 0x000fe20000410000 */
[----:B------:R-:W-:-:S05]  /*40c0*/  FMUL.FTZ R226, R93, R226 ;  /* 0x000000e25de27220 */ /* 0x000fca0000410000 */
[----:B---3--:R3:W-:Y:S01]  /*40d0*/  MUFU.EX2 R14, R24 ;  /* 0x00000018000e7308 */ /* 0x0087e20000000800 */
[----:B------:R-:W-:Y:S01]  /*40e0*/  FADD.FTZ R61, R68, -R116 ;  /* 0x80000074443d7221 */ /* 0x000fe20000010000 */
[----:B--2---:R-:W-:Y:S01]  /*40f0*/  FADD.FTZ R26, R65, -R223 ;  /* 0x800000df411a7221 */ /* 0x004fe20000010000 */
[----:B------:R-:W-:Y:S01]  /*4100*/  FMUL.FTZ R56, R34, R56 ;  /* 0x0000003822387220 */ /* 0x000fe20000410000 */
[----:B------:R2:W5:Y:S01]  /*4110*/  LDL.LU R196, [R1+0xa0] ;  /* 0x0000a00001c47983 */ /* 0x0005620000300800 */
[----:B------:R-:W-:Y:S01]  /*4120*/  FMUL.FTZ R57, R35, R57 ;  /* 0x0000003923397220 */ /* 0x000fe20000410000 */
[----:B------:R-:W-:Y:S01]  /*4130*/  FMUL.FTZ R53, R53, R52 ;  /* 0x0000003435357220 */ /* 0x000fe20000410000 */
[----:B------:R-:W-:Y:S01]  /*4140*/  FADD.FTZ R117, R66, -R117 ;  /* 0x8000007542757221 */ /* 0x000fe20000010000 */
[----:B------:R2:W1:Y:S01]  /*4150*/  MUFU.EX2 R47, R25 ;  /* 0x00000019002f7308 */ /* 0x0004620000000800 */
[----:B---3--:R-:W-:Y:S01]  /*4160*/  FFMA.FTZ R24, -R184, R184, 1 ;  /* 0x3f800000b8187423 */ /* 0x008fe200000101b8 */
[----:B------:R-:W-:Y:S01]  /*4170*/  FFMA.FTZ R68, -R191, R191, 1 ;  /* 0x3f800000bf447423 */ /* 0x000fe200000101bf */
[----:B------:R-:W-:Y:S01]  /*4180*/  FFMA.FTZ R65, -R190, R190, 1 ;  /* 0x3f800000be417423 */ /* 0x000fe200000101be */
[----:B------:R3:W5:Y:S01]  /*4190*/  LDL.LU R195, [R1+0x9c] ;  /* 0x00009c0001c37983 */ /* 0x0007620000300800 */
[----:B------:R-:W-:Y:S01]  /*41a0*/  FMUL.FTZ R64, R24, R64 ;  /* 0x0000004018407220 */ /* 0x000fe20000410000 */
[----:B------:R-:W-:Y:S01]  /*41b0*/  FFMA.FTZ R52, -R193, R193, 1 ;  /* 0x3f800000c1347423 */ /* 0x000fe200000101c1 */
[----:B------:R-:W-:Y:S01]  /*41c0*/  FMUL.FTZ R58, R21, R58 ;  /* 0x0000003a153a7220 */ /* 0x000fe20000410000 */
[----:B------:R3:W5:Y:S01]  /*41d0*/  LDL.LU R194, [R1+0x98] ;  /* 0x0000980001c27983 */ /* 0x0007620000300800 */
[----:B--2---:R-:W-:Y:S01]  /*41e0*/  FFMA.FTZ R25, -R189, R189, 1 ;  /* 0x3f800000bd197423 */ /* 0x004fe200000101bd */
[----:B------:R-:W-:Y:S01]  /*41f0*/  FMUL.FTZ R68, R68, R56 ;  /* 0x0000003844447220 */ /* 0x000fe20000410000 */
[----:B------:R-:W-:Y:S01]  /*4200*/  FMUL.FTZ R62, R20, R62 ;  /* 0x0000003e143e7220 */ /* 0x000fe20000410000 */
[----:B------:R3:W5:Y:S01]  /*4210*/  LDL.LU R193, [R1+0x94] ;  /* 0x0000940001c17983 */ /* 0x0007620000300800 */
[----:B------:R-:W-:Y:S01]  /*4220*/  FMUL.FTZ R60, R19, R60 ;  /* 0x0000003c133c7220 */ /* 0x000fe20000410000 */
[----:B------:R-:W-:Y:S01]  /*4230*/  FMUL.FTZ R59, R33, R59 ;  /* 0x0000003b213b7220 */ /* 0x000fe20000410000 */
[----:B------:R-:W-:Y:S01]  /*4240*/  FMUL.FTZ R63, R37, R63 ;  /* 0x0000003f253f7220 */ /* 0x000fe20000410000 */
[----:B------:R3:W5:Y:S01]  /*4250*/  LDL.LU R192, [R1+0x90] ;  /* 0x0000900001c07983 */ /* 0x0007620000300800 */
[----:B------:R-:W-:Y:S01]  /*4260*/  FMUL.FTZ R48, R12, R48 ;  /* 0x000000300c307220 */ /* 0x000fe20000410000 */
[----:B------:R-:W-:Y:S01]  /*4270*/  FMUL.FTZ R67, R40, R67 ;  /* 0x0000004328437220 */ /* 0x000fe20000410000 */
[----:B------:R-:W2:Y:S08]  /*4280*/  MUFU.EX2 R211, R211 ;  /* 0x000000d300d37308 */ /* 0x000eb00000000800 */
[----:B------:R-:W-:Y:S01]  /*4290*/  MUFU.EX2 R207, R207 ;  /* 0x000000cf00cf7308 */ /* 0x000fe20000000800 */
[----:B-1----:R-:W1:Y:S04]  /*42a0*/  SHFL.IDX PT, R24, R219, R10, 0x1f ;  /* 0x00001f0adb187589 */ /* 0x002e6800000e0000 */
[----:B------:R-:W3:Y:S04]  /*42b0*/  SHFL.IDX PT, R108, R219, R108, 0x1f ;  /* 0x00001f6cdb6c7589 */ /* 0x000ee800000e0000 */
[----:B------:R-:W2:Y:S04]  /*42c0*/  SHFL.IDX PT, R106, R219, R106, 0x1f ;  /* 0x00001f6adb6a7589 */ /* 0x000ea800000e0000 */
[----:B------:R-:W2:Y:S04]  /*42d0*/  SHFL.IDX PT, R111, R219, R111, 0x1f ;  /* 0x00001f6fdb6f7589 */ /* 0x000ea800000e0000 */
[----:B------:R-:W2:Y:S01]  /*42e0*/  SHFL.IDX PT, R112, R219, R112, 0x1f ;  /* 0x00001f70db707589 */ /* 0x000ea200000e0000 */
[----:B------:R-:W-:-:S03]  /*42f0*/  FMUL.FTZ R56, R65, R57 ;  /* 0x0000003941387220 */ /* 0x000fc60000410000 */
[----:B------:R-:W2:Y:S01]  /*4300*/  SHFL.IDX PT, R109, R219, R109, 0x1f ;  /* 0x00001f6ddb6d7589 */ /* 0x000ea200000e0000 */
[----:B------:R-:W-:-:S03]  /*4310*/  FADD.FTZ R116, R70, -R116 ;  /* 0x8000007446747221 */ /* 0x000fc60000010000 */
[----:B------:R-:W2:Y:S01]  /*4320*/  SHFL.IDX PT, R110, R219, R110, 0x1f ;  /* 0x00001f6edb6e7589 */ /* 0x000ea200000e0000 */
[----:B------:R-:W-:Y:S01]  /*4330*/  FFMA.FTZ R57, -R185, R185, 1 ;  /* 0x3f800000b9397423 */ /* 0x000fe200000101b9 */
[--C-:B------:R-:W-:Y:S01]  /*4340*/  FADD.FTZ R66, R69, -R220.reuse ;  /* 0x800000dc45427221 */ /* 0x100fe20000010000 */
[----:B------:R-:W-:Y:S01]  /*4350*/  FMUL.FTZ R25, R25, R58 ;  /* 0x0000003a19197220 */ /* 0x000fe20000410000 */
[----:B------:R1:W5:Y:S01]  /*4360*/  LDL.LU R191, [R1+0x8c] ;  /* 0x00008c0001bf7983 */ /* 0x0003620000300800 */
[----:B------:R-:W-:Y:S01]  /*4370*/  FFMA.FTZ R70, -R187, R187, 1 ;  /* 0x3f800000bb467423 */ /* 0x000fe200000101bb */
[----:B------:R-:W-:Y:S01]  /*4380*/  FFMA.FTZ R65, -R182, R182, 1 ;  /* 0x3f800000b6417423 */ /* 0x000fe200000101b6 */
[----:B------:R-:W-:Y:S01]  /*4390*/  FMUL.FTZ R117, R38, R117 ;  /* 0x0000007526757220 */ /* 0x000fe20000410000 */
[----:B------:R-:W2:Y:S01]  /*43a0*/  SHFL.IDX PT, R114, R219, R114, 0x1f ;  /* 0x00001f72db727589 */ /* 0x000ea200000e0000 */
[----:B------:R-:W-:Y:S01]  /*43b0*/  FADD.FTZ R220, R71, -R220 ;  /* 0x800000dc47dc7221 */ /* 0x000fe20000010000 */
[----:B------:R-:W-:Y:S01]  /*43c0*/  FFMA.FTZ R69, -R188, R188, 1 ;  /* 0x3f800000bc457423 */ /* 0x000fe200000101bc */
[----:B------:R-:W-:Y:S01]  /*43d0*/  FFMA.FTZ R58, -R183, R183, 1 ;  /* 0x3f800000b73a7423 */ /* 0x000fe200000101b7 */
[----:B------:R1:W5:Y:S01]  /*43e0*/  LDL.LU R190, [R1+0x88] ;  /* 0x0000880001be7983 */ /* 0x0003620000300800 */
[----:B------:R-:W-:Y:S01]  /*43f0*/  FFMA.FTZ R71, -R186, R186, 1 ;  /* 0x3f800000ba477423 */ /* 0x000fe200000101ba */
[----:B------:R-:W-:Y:S01]  /*4400*/  FMUL.FTZ R57, R57, R62 ;  /* 0x0000003e39397220 */ /* 0x000fe20000410000 */
[----:B------:R-:W2:Y:S01]  /*4410*/  MUFU.EX2 R205, R205 ;  /* 0x000000cd00cd7308 */ /* 0x000ea20000000800 */
[----:B------:R1:W5:Y:S01]  /*4420*/  LDL.LU R189, [R1+0x84] ;  /* 0x0000840001bd7983 */ /* 0x0003620000300800 */
[----:B------:R-:W-:Y:S01]  /*4430*/  FMUL.FTZ R70, R70, R60 ;  /* 0x0000003c46467220 */ /* 0x000fe20000410000 */
[----:B------:R-:W-:-:S05]  /*4440*/  FMUL.FTZ R65, R65, R117 ;  /* 0x0000007541417220 */ /* 0x000fca0000410000 */
[----:B------:R-:W2:Y:S01]  /*4450*/  MUFU.EX2 R209, R209 ;  /* 0x000000d100d17308 */ /* 0x000ea20000000800 */
[----:B------:R1:W5:Y:S01]  /*4460*/  LDL.LU R188, [R1+0x80] ;  /* 0x0000800001bc7983 */ /* 0x0003620000300800 */
[----:B------:R-:W-:Y:S01]  /*4470*/  FFMA.FTZ R62, -R179, R179, 1 ;  /* 0x3f800000b33e7423 */ /* 0x000fe200000101b3 */
[----:B------:R-:W-:-:S05]  /*4480*/  FMUL.FTZ R61, R41, R61 ;  /* 0x0000003d293d7220 */ /* 0x000fca0000410000 */
[----:B------:R-:W-:Y:S01]  /*4490*/  MUFU.EX2 R210, R210 ;  /* 0x000000d200d27308 */ /* 0x000fe20000000800 */
        /* <DEDUP_REMOVED lines=14> */
[----:B-1----:R-:W-:Y:S01]  /*4580*/  FADD.FTZ R72, R72, -R24 ;  /* 0x8000001848487221 */ /* 0x002fe20000010000 */
[----:B------:R-:W-:Y:S01]  /*4590*/  FMUL.FTZ R66, R62, R61 ;  /* 0x0000003d3e427220 */ /* 0x000fe20000410000 */
[----:B------:R1:W5:Y:S01]  /*45a0*/  LDL.LU R183, [R1+0x6c] ;  /* 0x00006c0001b77983 */ /* 0x0003620000300800 */
[----:B------:R-:W-:Y:S01]  /*45b0*/  FMUL.FTZ R61, R60, R117 ;  /* 0x000000753c3d7220 */ /* 0x000fe20000410000 */
[----:B------:R-:W-:Y:S01]  /*45c0*/  FMUL.FTZ R59, R59, R26 ;  /* 0x0000001a3b3b7220 */ /* 0x000fe20000410000 */
[----:B------:R-:W1:Y:S01]  /*45d0*/  MUFU.EX2 R208, R208 ;  /* 0x000000d000d07308 */ /* 0x000e620000000800 */
[----:B------:R1:W5:Y:S01]  /*45e0*/  LDL.LU R182, [R1+0x68] ;  /* 0x0000680001b67983 */ /* 0x0003620000300800 */
[----:B------:R-:W-:Y:S01]  /*45f0*/  FMUL.FTZ R60, R63, R220 ;  /* 0x000000dc3f3c7220 */ /* 0x000fe20000410000 */
[----:B------:R-:W-:-:S05]  /*4600*/  FMUL.FTZ R26, R48, R67 ;  /* 0x00000043301a7220 */ /* 0x000fca0000410000 */
[----:B------:R-:W-:Y:S01]  /*4610*/  MUFU.EX2 R206, R206 ;  /* 0x000000ce00ce7308 */ /* 0x000fe20000000800 */
[----:B------:R1:W5:Y:S01]  /*4620*/  LDL.LU R181, [R1+0x64] ;  /* 0x0000640001b57983 */ /* 0x0003620000300800 */
[----:B------:R-:W-:Y:S01]  /*4630*/  FFMA.FTZ R62, -R175, R175, 1 ;  /* 0x3f800000af3e7423 */ /* 0x000fe200000101af */
[----:B------:R-:W-:-:S05]  /*4640*/  FMUL.FTZ R63, R45, R72 ;  /* 0x000000482d3f7220 */ /* 0x000fca0000410000 */
[----:B------:R-:W-:Y:S01]  /*4650*/  MUFU.EX2 R124, R124 ;  /* 0x0000007c007c7308 */ /* 0x000fe20000000800 */
[----:B------:R1:W5:Y:S01]  /*4660*/  LDL.LU R180, [R1+0x60] ;  /* 0x0000600001b47983 */ /* 0x0003620000300800 */
[----:B------:R-:W-:-:S06]  /*4670*/  FFMA.FTZ R67, -R177, R177, 1 ;  /* 0x3f800000b1437423 */ /* 0x000fcc00000101b1 */
[----:B------:R-:W-:Y:S01]  /*4680*/  MUFU.EX2 R123, R123 ;  /* 0x0000007b007b7308 */ /* 0x000fe20000000800 */
[----:B------:R1:W5:Y:S01]  /*4690*/  LDL.LU R179, [R1+0x5c] ;  /* 0x00005c0001b37983 */ /* 0x0003620000300800 */
[--C-:B---3--:R-:W-:Y:S01]  /*46a0*/  FADD.FTZ R77, R77, -R108.reuse ;  /* 0x8000006c4d4d7221 */ /* 0x108fe20000010000 */
[----:B------:R-:W-:-:S05]  /*46b0*/  FADD.FTZ R79, R79, -R108 ;  /* 0x8000006c4f4f7221 */ /* 0x000fca0000010000 */
[----:B------:R-:W-:Y:S01]  /*46c0*/  MUFU.EX2 R122, R122 ;  /* 0x0000007a007a7308 */ /* 0x000fe20000000800 */
[----:B------:R3:W5:Y:S01]  /*46d0*/  LDL.LU R178, [R1+0x58] ;  /* 0x0000580001b27983 */ /* 0x0007620000300800 */
[----:B------:R-:W-:Y:S01]  /*46e0*/  FMUL.FTZ R62, R62, R63 ;  /* 0x0000003f3e3e7220 */ /* 0x000fe20000410000 */
[----:B------:R-:W-:-:S05]  /*46f0*/  FFMA.FTZ R108, -R174, R174, 1 ;  /* 0x3f800000ae6c7423 */ /* 0x000fca00000101ae */
[----:B------:R-:W-:Y:S01]  /*4700*/  MUFU.EX2 R121, R121 ;  /* 0x0000007900797308 */ /* 0x000fe20000000800 */
[----:B------:R3:W5:Y:S01]  /*4710*/  LDL.LU R177, [R1+0x54] ;  /* 0x0000540001b17983 */ /* 0x0007620000300800 */
[--C-:B--2---:R-:W-:Y:S01]  /*4720*/  FADD.FTZ R73, R73, -R106.reuse ;  /* 0x8000006a49497221 */ /* 0x104fe20000010000 */
[----:B------:R-:W-:Y:S01]  /*4730*/  FADD.FTZ R75, R75, -R106 ;  /* 0x8000006a4b4b7221 */ /* 0x000fe20000010000 */
[----:B------:R-:W-:Y:S01]  /*4740*/  FFMA.FTZ R218, -R218, R218, 1 ;  /* 0x3f800000dada7423 */ /* 0x000fe200000101da */
[----:B------:R3:W5:Y:S01]  /*4750*/  LDL.LU R176, [R1+0x50] ;  /* 0x0000500001b07983 */ /* 0x0007620000300800 */
[----:B------:R-:W-:Y:S01]  /*4760*/  FFMA.FTZ R63, -R173, R173, 1 ;  /* 0x3f800000ad3f7423 */ /* 0x000fe200000101ad */
[--C-:B------:R-:W-:Y:S01]  /*4770*/  FADD.FTZ R84, R84, -R111.reuse ;  /* 0x8000006f54547221 */ /* 0x100fe20000010000 */
[----:B------:R-:W-:Y:S01]  /*4780*/  FMUL.FTZ R131, R131, R226 ;  /* 0x000000e283837220 */ /* 0x000fe20000410000 */
        /* <DEDUP_REMOVED lines=17> */
[----:B------:R-:W-:-:S02]  /*48a0*/  FFMA.FTZ R110, -R168, R168, 1 ;  /* 0x3f800000a86e7423 */ /* 0x000fc400000101a8 */
[----:B------:R3:W5:Y:S01]  /*48b0*/  LDL.LU R170, [R1+0x38] ;  /* 0x0000380001aa7983 */ /* 0x0007620000300800 */
[----:B------:R2:W3:Y:S01]  /*48c0*/  MUFU.EX2 R48, R212 ;  /* 0x000000d400307308 */ /* 0x0004e20000000800 */
[----:B------:R-:W-:Y:S02]  /*48d0*/  FFMA.FTZ R117, -R9, R9, 1 ;  /* 0x3f80000009757423 */ /* 0x000fe40000010109 */
[----:B------:R1:W5:Y:S01]  /*48e0*/  LDL.LU R169, [R1+0x34] ;  /* 0x0000340001a97983 */ /* 0x0003620000300800 */
[--C-:B------:R-:W-:Y:S01]  /*48f0*/  FADD.FTZ R85, R85, -R114.reuse ;  /* 0x8000007255557221 */ /* 0x100fe20000010000 */
[----:B------:R-:W-:Y:S02]  /*4900*/  FADD.FTZ R87, R87, -R114 ;  /* 0x8000007257577221 */ /* 0x000fe40000010000 */
[----:B------:R1:W5:Y:S01]  /*4910*/  LDL.LU R168, [R1+0x30] ;  /* 0x0000300001a87983 */ /* 0x0003620000300800 */
[----:B------:R-:W-:Y:S01]  /*4920*/  FMUL.FTZ R67, R67, R116 ;  /* 0x0000007443437220 */ /* 0x000fe20000410000 */
[----:B--2---:R-:W-:Y:S01]  /*4930*/  FFMA.FTZ R212, -R7, R7, 1 ;  /* 0x3f80000007d47423 */ /* 0x004fe20000010107 */
[----:B------:R-:W-:Y:S01]  /*4940*/  FFMA.FTZ R114, -R6, R6, 1 ;  /* 0x3f80000006727423 */ /* 0x000fe20000010106 */
[----:B------:R2:W5:Y:S01]  /*4950*/  LDL.LU R9, [R1+0x2c] ;  /* 0x00002c0001097983 */ /* 0x0005620000300800 */
[----:B------:R-:W-:Y:S01]  /*4960*/  FFMA.FTZ R116, -R5, R5, 1 ;  /* 0x3f80000005747423 */ /* 0x000fe20000010105 */
[----:B------:R-:W-:-:S02]  /*4970*/  FFMA.FTZ R219, -R3, R3, 1 ;  /* 0x3f80000003db7423 */ /* 0x000fc40000010103 */
[----:B------:R2:W5:Y:S01]  /*4980*/  LDL.LU R7, [R1+0x28] ;  /* 0x0000280001077983 */ /* 0x0005620000300800 */
[----:B------:R-:W-:-:S03]  /*4990*/  FFMA.FTZ R220, -R0, R0, 1 ;  /* 0x3f80000000dc7423 */ /* 0x000fc60000010100 */
        /* <DEDUP_REMOVED lines=10> */
[----:B------:R-:W-:Y:S02]  /*4a40*/  FMUL.FTZ R73, R211, R82 ;  /* 0x00000052d3497220 */ /* 0x000fe40000410000 */
[----:B------:R-:W-:Y:S01]  /*4a50*/  FMUL.FTZ R63, R63, R24 ;  /* 0x000000183f3f7220 */ /* 0x000fe20000410000 */
[----:B------:R-:W-:Y:S01]  /*4a60*/  FFMA.FTZ R24, -R217, R217, 1 ;  /* 0x3f800000d9187423 */ /* 0x000fe200000101d9 */
[----:B------:R-:W-:Y:S01]  /*4a70*/  FMUL.FTZ R217, R205, R86 ;  /* 0x00000056cdd97220 */ /* 0x000fe20000410000 */
[----:B------:R-:W-:Y:S01]  /*4a80*/  F2FP.F16.F32.PACK_AB R69, R69, R25 ;  /* 0x000000194545723e */ /* 0x000fe200000000ff */
[----:B------:R-:W-:Y:S01]  /*4a90*/  FMUL.FTZ R84, R207, R84 ;  /* 0x00000054cf547220 */ /* 0x000fe20000410000 */
[----:B------:R-:W-:Y:S01]  /*4aa0*/  FMUL.FTZ R85, R209, R85 ;  /* 0x00000055d1557220 */ /* 0x000fe20000410000 */
[----:B-1----:R-:W-:Y:S01]  /*4ab0*/  FMUL.FTZ R87, R208, R87 ;  /* 0x00000057d0577220 */ /* 0x002fe20000410000 */
[----:B------:R-:W-:Y:S01]  /*4ac0*/  FMUL.FTZ R75, R14, R75 ;  /* 0x0000004b0e4b7220 */ /* 0x000fe20000410000 */
[----:B---3--:R-:W-:Y:S01]  /*4ad0*/  FMUL.FTZ R80, R48, R80 ;  /* 0x0000005030507220 */ /* 0x008fe20000410000 */
        /* <DEDUP_REMOVED lines=59> */
[----:B--2---:R-:W-:-:S05]  /*4e90*/  IMAD R25, R4, 0x4000, R221 ;  /* 0x0000400004197824 */ /* 0x004fca00078e02dd */
        /* <DEDUP_REMOVED lines=68> */
[----:B----4-:R-:W-:Y:S01]  /*52e0*/  IMAD R12, R11, 0x2000, R50 ;  /* 0x000020000b0c7824 */ /* 0x010fe200078e0232 */
[----:B------:R-:W-:Y:S01]  /*52f0*/  F2FP.F16.F32.PACK_AB R48, R210, R48 ;  /* 0x00000030d230723e */ /* 0x000fe200000000ff */
[----:B------:R-:W-:Y:S01]  /*5300*/  UIADD3 UR10, UR10, 0x380, URZ ;  /* 0x000003800a0a7890 */ /* 0x000fe2000fffe03f */
[----:B-1----:R-:W-:Y:S02]  /*5310*/  F2FP.F16.F32.PACK_AB R49, R206, R211 ;  /* 0x000000d3ce31723e */ /* 0x002fe400000000ff */
[----:B------:R-:W-:Y:S02]  /*5320*/  F2FP.F16.F32.PACK_AB R50, R209, R207 ;  /* 0x000000cfd132723e */ /* 0x000fe400000000ff */
[----:B------:R-:W-:Y:S01]  /*5330*/  F2FP.F16.F32.PACK_AB R51, R208, R205 ;  /* 0x000000cdd033723e */ /* 0x000fe200000000ff */
[----:B------:R-:W-:Y:S01]  /*5340*/  UMOV UR11, 0x40000040 ;  /* 0x40000040000b7882 */ /* 0x000fe20000000000 */
[----:B------:R-:W-:-:S02]  /*5350*/  WARPGROUP.DEPBAR.LE gsb0, 0x0 ;  /* 0x00008000000079c5 */ /* 0x000fc40000010000 */
[----:B------:R-:W-:-:S06]  /*5360*/  WARPGROUP.ARRIVE ;  /* 0x00000000000079c5 */ /* 0x000fcc0000000000 */
[----:B------:R-:W-:Y:S01]  /*5370*/  HGMMA.64x64x16.F32 R136, R48, gdesc[UR8].tnspB, R136, gsb0 ;  /* 0x40e0000830887df0 */ /* 0x000fe20008000888 */
[----:B------:R-:W-:Y:S02]  /*5380*/  SHF.R.U32.HI R12, RZ, 0x4, R12 ;  /* 0x00000004ff0c7819 */ /* 0x000fe4000001160c */
[----:B------:R-:W-:Y:S02]  /*5390*/  R2UR UR4, R2 ;  /* 0x00000000020472ca */ /* 0x000fe400000e0000 */
[----:B------:R-:W-:-:S04]  /*53a0*/  LOP3.LUT R12, R12, 0x3fff, RZ, 0xc0, !PT ;  /* 0x00003fff0c0c7812 */ /* 0x000fc800078ec0ff */
[----:B------:R-:W-:-:S04]  /*53b0*/  LOP3.LUT R13, R12, 0x10000, RZ, 0xfc, !PT ;  /* 0x000100000c0d7812 */ /* 0x000fc800078efcff */
[----:B------:R-:W-:-:S04]  /*53c0*/  LEA R13, R4, R13, 0xb ;  /* 0x0000000d040d7211 */ /* 0x000fc800078e58ff */
[----:B------:R-:W-:Y:S01]  /*53d0*/  R2UR UR8, R13 ;  /* 0x000000000d0872ca */ /* 0x000fe200000e0000 */
[----:B------:R-:W-:-:S04]  /*53e0*/  USHF.R.U32.HI UR4, URZ, 0x4, UR4 ;  /* 0x000000043f047899 */ /* 0x000fc80008011604 */
[----:B------:R-:W-:Y:S01]  /*53f0*/  ULOP3.LUT UR9, UR4, 0x3fff, URZ, 0xc0, !UPT ;  /* 0x00003fff04097892 */ /* 0x000fe2000f8ec03f */
[----:B------:R-:W-:Y:S01]  /*5400*/  UMOV UR5, 0x40000040 ;  /* 0x4000004000057882 */ /* 0x000fe20000000000 */
[----:B------:R-:W-:Y:S01]  /*5410*/  UMOV UR7, 0x40000040 ;  /* 0x4000004000077882 */ /* 0x000fe20000000000 */
[----:B------:R-:W-:Y:S02]  /*5420*/  WARPGROUP.DEPBAR.LE gsb0, 0x0 ;  /* 0x00008000000079c5 */ /* 0x000fe40000010000 */
[----:B------:R1:W-:Y:S06]  /*5430*/  MEMBAR.ALL.CTA ;  /* 0x0000000000007992 */ /* 0x0003ec0000008000 */
[----:B-1----:R-:W1:Y:S02]  /*5440*/  FENCE.VIEW.ASYNC.S ;  /* 0x00000000000073c6 */ /* 0x002e640000000000 */
[----:B-1----:R-:W-:Y:S06]  /*5450*/  BAR.SYNC.DEFER_BLOCKING 0x9, 0x100 ;  /* 0x0244000000007b1d */ /* 0x002fec0000010000 */
[----:B------:R-:W-:Y:S01]  /*5460*/  UMOV UR4, UR8 ;  /* 0x0000000800047c82 */ /* 0x000fe20008000000 */
[----:B------:R-:W-:Y:S01]  /*5470*/  UMOV UR6, UR9 ;  /* 0x0000000900067c82 */ /* 0x000fe20008000000 */
        /* <DEDUP_REMOVED lines=52> */
[----:B------:R-:W-:Y:S05]  /*57c0*/  @!P0 BRA `(.L_x_347) ;  /* 0x0000000000048947 */ /* 0x000fea0003800000 */
[----:B------:R-:W-:Y:S01]  /*57d0*/  BPT.TRAP 0x1 ;  /* 0x000000040000795c */ /* 0x000fe20000300000 */
.L_x_347:
[C---:B-----5:R-:W-:Y:S01]  /*57e0*/  IMAD R3, R4.reuse, 0x400, R3 ;  /* 0x0000040004037824 */ /* 0x060fe200078e0203 */
[----:B------:R-:W-:Y:S01]  /*57f0*/  UMOV UR7, 0x40000040 ;  /* 0x4000004000077882 */ /* 0x000fe20000000000 */
[----:B------:R-:W-:Y:S01]  /*5800*/  IMAD R13, R4, 0x8, R2 ;  /* 0x00000008040d7824 */ /* 0x000fe200078e0202 */
[----:B------:R-:W1:Y:S02]  /*5810*/  S2R R12, SR_TID.X ;  /* 0x00000000000c7919 */ /* 0x000e640000002100 */
        /* <DEDUP_REMOVED lines=65> */
.L_x_348:
        /* <DEDUP_REMOVED lines=8> */
[----:B--2---:R-:W-:Y:S02]  /*5cb0*/  ISETP.GE.AND P1, PT, R6, R12, PT ;  /* 0x0000000c0600720c */ /* 0x004fe40003f26270 */
[----:B------:R-:W-:-:S04]  /*5cc0*/  SEL R12, RZ, 0x1, P0 ;  /* 0x00000001ff0c7807 */ /* 0x000fc80000000000 */
[----:B------:R-:W-:-:S07]  /*5cd0*/  LOP3.LUT R5, R5, R12, RZ, 0x3c, !PT ;  /* 0x0000000c05057212 */ /* 0x000fce00078e3cff */
[----:B---3--:R-:W-:Y:S05]  /*5ce0*/  @!P1 BRA `(.L_x_349) ;  /* 0xffffffb8005c9947 */ /* 0x008fea000383ffff */
.L_x_338:
[----:B------:R-:W3:Y:S01]  /*5cf0*/  LDC R15, c[0x0][0x850] ;  /* 0x00021400ff0f7b82 */ /* 0x000ee20000000800 */
[----:B------:R-:W4:Y:S01]  /*5d00*/  S2R R10, SR_CTAID.Y ;  /* 0x00000000000a7919 */ /* 0x000f220000002600 */
[----:B------:R-:W-:Y:S01]  /*5d10*/  ULDC.64 UR4, c[0x0][0x818] ;  /* 0x0002060000047ab9 */ /* 0x000fe20000000a00 */
[----:B------:R-:W-:Y:S01]  /*5d20*/  ULDC.64 UR6, c[0x0][0x840] ;  /* 0x0002100000067ab9 */ /* 0x000fe20000000a00 */
[----:B------:R-:W5:Y:S01]  /*5d30*/  S2R R20, SR_CTAID.X ;  /* 0x0000000000147919 */ /* 0x000f620000002500 */
[----:B------:R-:W1:Y:S01]  /*5d40*/  S2R R21, SR_CTAID.Z ;  /* 0x0000000000157919 */ /* 0x000e620000002700 */
[----:B---3--:R-:W-:-:S13]  /*5d50*/  ISETP.NE.AND P0, PT, R15, 0x1, PT ;  /* 0x000000010f00780c */ /* 0x008fda0003f05270 */
[----:B------:R-:W4:Y:S01]  /*5d60*/  @P0 LDC R3, c[0x0][0x854] ;  /* 0x00021500ff030b82 */ /* 0x000f220000000800 */
[----:B-----5:R-:W-:-:S05]  /*5d70*/  IMAD.SHL.U32 R6, R20, 0x2000, RZ ;  /* 0x0000200014067824 */ /* 0x020fca00078e00ff */
[----:B--2---:R-:W-:Y:S02]  /*5d80*/  SHF.R.S32.HI R7, RZ, 0x1f, R6 ;  /* 0x0000001fff077819 */ /* 0x004fe40000011406 */
[----:B------:R-:W2:Y:S01]  /*5d90*/  @P0 LDC R5, c[0x0][0x858] ;  /* 0x00021600ff050b82 */ /* 0x000ea20000000800 */
[----:B----4-:R-:W-:Y:S01]  /*5da0*/  @P0 IMAD.HI.U32 R4, R10, R3, RZ ;  /* 0x000000030a040227 */ /* 0x010fe200078e00ff */
[----:B------:R-:W-:-:S04]  /*5db0*/  MOV R3, R10 ;  /* 0x0000000a00037202 */ /* 0x000fc80000000f00 */
[----:B--2---:R-:W-:-:S04]  /*5dc0*/  @P0 SHF.R.U32.HI R3, RZ, R5, R4 ;  /* 0x00000005ff030219 */ /* 0x004fc80000011604 */
[----:B------:R-:W-:Y:S01]  /*5dd0*/  SHF.R.S32.HI R11, RZ, 0x1f, R3 ;  /* 0x0000001fff0b7819 */ /* 0x000fe20000011403 */
[----:B------:R-:W-:-:S04]  /*5de0*/  IMAD.WIDE.U32 R4, R3, UR4, R6 ;  /* 0x0000000403047c25 */ /* 0x000fc8000f8e0006 */
[C---:B------:R-:W-:Y:S02]  /*5df0*/  IMAD R8, R11.reuse, UR4, RZ ;  /* 0x000000040b087c24 */ /* 0x040fe4000f8e02ff */
[----:B------:R-:W-:Y:S02]  /*5e00*/  IMAD R12, R11, UR6, RZ ;  /* 0x000000060b0c7c24 */ /* 0x000fe4000f8e02ff */
[C---:B------:R-:W-:Y:S01]  /*5e10*/  IMAD R9, R3.reuse, UR5, R8 ;  /* 0x0000000503097c24 */ /* 0x040fe2000f8e0208 */
[----:B-1----:R-:W-:Y:S01]  /*5e20*/  SHF.R.S32.HI R8, RZ, 0x1f, R21 ;  /* 0x0000001fff087819 */ /* 0x002fe20000011415 */
[----:B------:R-:W-:Y:S01]  /*5e30*/  IMAD.WIDE.U32 R6, R3, UR6, R6 ;  /* 0x0000000603067c25 */ /* 0x000fe2000f8e0006 */
[----:B------:R-:W-:-:S03]  /*5e40*/  ULDC.64 UR4, c[0x0][0x820] ;  /* 0x0002080000047ab9 */ /* 0x000fc60000000a00 */
[----:B------:R-:W-:Y:S01]  /*5e50*/  IMAD R13, R3, UR7, R12 ;  /* 0x00000007030d7c24 */ /* 0x000fe2000f8e020c */
[----:B------:R-:W-:Y:S01]  /*5e60*/  ULDC.64 UR6, c[0x0][0x848] ;  /* 0x0002120000067ab9 */ /* 0x000fe20000000a00 */
[----:B------:R-:W-:Y:S02]  /*5e70*/  IMAD.IADD R5, R5, 0x1, R9 ;  /* 0x0000000105057824 */ /* 0x000fe400078e0209 */
[C---:B------:R-:W-:Y:S01]  /*5e80*/  IMAD R9, R8.reuse, UR4, RZ ;  /* 0x0000000408097c24 */ /* 0x040fe2000f8e02ff */
[----:B------:R-:W-:Y:S01]  /*5e90*/  IADD3 R7, R7, R13, RZ ;  /* 0x0000000d07077210 */ /* 0x000fe20007ffe0ff */
[----:B------:R-:W-:Y:S02]  /*5ea0*/  IMAD R8, R8, UR6, RZ ;  /* 0x0000000608087c24 */ /* 0x000fe4000f8e02ff */
[----:B------:R-:W-:Y:S01]  /*5eb0*/  IMAD.WIDE.U32 R4, R21, UR4, R4 ;  /* 0x0000000415047c25 */ /* 0x000fe2000f8e0004 */
[----:B------:R-:W-:-:S03]  /*5ec0*/  ULDC UR4, c[0x0][0x740] ;  /* 0x0001d00000047ab9 */ /* 0x000fc60000000800 */
[----:B------:R-:W-:Y:S01]  /*5ed0*/  FMUL.FTZ R168, R168, UR4 ;  /* 0x00000004a8a87c20 */ /* 0x000fe20008410000 */
[----:B------:R-:W-:Y:S02]  /*5ee0*/  IMAD R13, R21, UR7, R8 ;  /* 0x00000007150d7c24 */ /* 0x000fe4000f8e0208 */
[----:B------:R-:W-:Y:S01]  /*5ef0*/  FMUL.FTZ R169, R169, UR4 ;  /* 0x00000004a9a97c20 */ /* 0x000fe20008410000 */
[----:B------:R-:W1:Y:S01]  /*5f00*/  S2R R8, SR_TID.X ;  /* 0x0000000000087919 */ /* 0x000e620000002100 */
[C---:B------:R-:W-:Y:S02]  /*5f10*/  IMAD R9, R21.reuse, UR5, R9 ;  /* 0x0000000515097c24 */ /* 0x040fe4000f8e0209 */
        /* <DEDUP_REMOVED lines=32> */
[----:B------:R-:W-:-:S02]  /*6120*/  IMAD.IADD R14, R5, 0x1, R9 ;  /* 0x00000001050e7824 */ /* 0x000fc400078e0209 */
[----:B------:R-:W-:Y:S01]  /*6130*/  IMAD.IADD R13, R7, 0x1, R13 ;  /* 0x00000001070d7824 */ /* 0x000fe200078e020d */
[----:B------:R-:W-:Y:S01]  /*6140*/  BAR.SYNC.DEFER_BLOCKING 0x1, 0x100 ;  /* 0x0044000000007b1d */ /* 0x000fe20000010000 */
[----:B-1----:R-:W-:-:S05]  /*6150*/  ISETP.NE.AND P1, PT, R8, 0x80, PT ;  /* 0x000000800800780c */ /* 0x002fca0003f25270 */
[----:B------:R-:W-:Y:S02]  /*6160*/  ULDC UR4, c[0x0][0x870] ;  /* 0x00021c0000047ab9 */ /* 0x000fe40000000800 */
[----:B------:R-:W1:Y:S01]  /*6170*/  LDC.64 R16, c[0x0][0x800] ;  /* 0x00020000ff107b82 */ /* 0x000e620000000a00 */
[----:B------:R-:W-:Y:S01]  /*6180*/  IMAD R9, R20, UR4, RZ ;  /* 0x0000000414097c24 */ /* 0x000fe2000f8e02ff */
[----:B------:R-:W-:Y:S01]  /*6190*/  ULDC UR4, c[0x0][0x80c] ;  /* 0x0002030000047ab9 */ /* 0x000fe20000000800 */
[----:B------:R-:W-:Y:S01]  /*61a0*/  BSSY B0, `(.L_x_350) ;  /* 0x000001f000007945 */ /* 0x000fe20003800000 */
[----:B------:R-:W-:Y:S02]  /*61b0*/  IMAD R8, R21, UR4, RZ ;  /* 0x0000000415087c24 */ /* 0x000fe4000f8e02ff */
[----:B------:R-:W-:Y:S01]  /*61c0*/  IMAD R9, R9, UR4, RZ ;  /* 0x0000000409097c24 */ /* 0x000fe2000f8e02ff */
[----:B------:R-:W-:Y:S01]  /*61d0*/  ULDC.64 UR4, c[0x0][0x868] ;  /* 0x00021a0000047ab9 */ /* 0x000fe20000000a00 */
[----:B------:R-:W2:Y:S01]  /*61e0*/  LDC.64 R18, c[0x0][0x828] ;  /* 0x00020a00ff127b82 */ /* 0x000ea20000000a00 */
[----:B------:R-:W-:-:S02]  /*61f0*/  SHF.R.S32.HI R12, RZ, 0x1f, R8 ;  /* 0x0000001fff0c7819 */ /* 0x000fc40000011408 */
[--C-:B------:R-:W-:Y:S01]  /*6200*/  IADD3 R8, P0, P2, R9, R8, R3.reuse ;  /* 0x0000000809087210 */ /* 0x100fe20007a1e003 */
[----:B------:R-:W-:Y:S01]  /*6210*/  IMAD.MOV R3, RZ, RZ, -R3 ;  /* 0x000000ffff037224 */ /* 0x000fe200078e0a03 */
[----:B------:R-:W-:-:S03]  /*6220*/  SHF.R.S32.HI R9, RZ, 0x1f, R9 ;  /* 0x0000001fff097819 */ /* 0x000fc60000011409 */
[----:B------:R-:W-:Y:S01]  /*6230*/  IMAD R10, R15, R3, R10 ;  /* 0x000000030f0a7224 */ /* 0x000fe200078e020a */
[----:B------:R3:W-:Y:S01]  /*6240*/  STS.128 [R0], R136 ;  /* 0x0000008800007388 */ /* 0x0007e20000000c00 */
[----:B------:R-:W-:Y:S02]  /*6250*/  IADD3.X R9, R9, R12, R11, P0, P2 ;  /* 0x0000000c09097210 */ /* 0x000fe400007e440b */
[C---:B------:R-:W-:Y:S01]  /*6260*/  SHF.L.U32 R12, R8.reuse, 0x2, RZ ;  /* 0x00000002080c7819 */ /* 0x040fe200000006ff */
[----:B------:R3:W-:Y:S01]  /*6270*/  STS.128 [R0+0x800], R140 ;  /* 0x0008008c00007388 */ /* 0x0007e20000000c00 */
[----:B------:R-:W-:Y:S02]  /*6280*/  SHF.L.U64.HI R11, R8, 0x2, R9 ;  /* 0x00000002080b7819 */ /* 0x000fe40000010209 */
[----:B------:R-:W-:Y:S01]  /*6290*/  IADD3 R8, P3, R12, UR4, RZ ;  /* 0x000000040c087c10 */ /* 0x000fe2000ff7e0ff */
[----:B------:R3:W-:Y:S01]  /*62a0*/  STS.128 [R0+0x1000], R144 ;  /* 0x0010009000007388 */ /* 0x0007e20000000c00 */
[----:B-1----:R-:W-:-:S02]  /*62b0*/  LEA R16, P2, R4, R16, 0x2 ;  /* 0x0000001004107211 */ /* 0x002fc400078410ff */
[----:B------:R-:W-:Y:S01]  /*62c0*/  IADD3.X R9, R11, UR5, RZ, P3, !PT ;  /* 0x000000050b097c10 */ /* 0x000fe20009ffe4ff */
[----:B------:R3:W-:Y:S01]  /*62d0*/  STS.128 [R0+0x1800], R148 ;  /* 0x0018009400007388 */ /* 0x0007e20000000c00 */
[----:B--2---:R-:W-:-:S03]  /*62e0*/  LEA R18, P0, R6, R18, 0x2 ;  /* 0x0000001206127211 */ /* 0x004fc600078010ff */
[----:B------:R3:W-:Y:S04]  /*62f0*/  STS.128 [R0+0x2000], R152 ;  /* 0x0020009800007388 */ /* 0x0007e80000000c00 */
[----:B------:R3:W-:Y:S04]  /*6300*/  STS.128 [R0+0x2800], R156 ;  /* 0x0028009c00007388 */ /* 0x0007e80000000c00 */
[----:B------:R3:W-:Y:S04]  /*6310*/  STS.128 [R0+0x3000], R160 ;  /* 0x003000a000007388 */ /* 0x0007e80000000c00 */
[----:B------:R3:W-:Y:S01]  /*6320*/  STS.128 [R0+0x3800], R164 ;  /* 0x003800a400007388 */ /* 0x0007e20000000c00 */
[----:B------:R-:W-:Y:S05]  /*6330*/  @P1 BRA `(.L_x_351) ;  /* 0x0000000000141947 */ /* 0x000fea0003800000 */
.L_x_352:
[----:B------:R-:W2:Y:S04]  /*6340*/  LDG.E.STRONG.GPU R3, desc[UR36][R8.64] ;  /* 0x0000002408037981 */ /* 0x000ea8000c1ef900 */
[----:B--2---:R-:W-:Y:S01]  /*6350*/  CCTL.IVALL ;  /* 0x00000000ff00798f */ /* 0x004fe20002000000 */
[----:B------:R-:W-:Y:S05]  /*6360*/  YIELD ;  /* 0x0000000000007946 */ /* 0x000fea0003800000 */
[----:B------:R-:W-:-:S13]  /*6370*/  ISETP.NE.AND P3, PT, R3, R10, PT ;  /* 0x0000000a0300720c */ /* 0x000fda0003f65270 */
[----:B------:R-:W-:Y:S05]  /*6380*/  @P3 BRA `(.L_x_352) ;  /* 0xfffffffc00ec3947 */ /* 0x000fea000383ffff */
.L_x_351:
[----:B------:R-:W-:Y:S05]  /*6390*/  BSYNC B0 ;  /* 0x0000000000007941 */ /* 0x000fea0003800000 */
.L_x_350:
[----:B------:R-:W-:Y:S01]  /*63a0*/  UMOV UR4, 0xffffffff ;  /* 0xffffffff00047882 */ /* 0x000fe20000000000 */
[----:B------:R-:W-:Y:S02]  /*63b0*/  LEA.HI.X R14, R4, R17, R14, 0x2, P2 ;  /* 0x00000011040e7211 */ /* 0x000fe400010f140e */
[----:B------:R-:W-:Y:S01]  /*63c0*/  LEA.HI.X R13, R6, R19, R13, 0x2, P0 ;  /* 0x00000013060d7211 */ /* 0x000fe200000f140d */
[----:B------:R-:W-:Y:S06]  /*63d0*/  BRA.DIV UR4, `(.L_x_353) ;  /* 0x00000036040c7947 */ /* 0x000fec000b800000 */
[----:B------:R-:W-:Y:S01]  /*63e0*/  NOP ;  /* 0x0000000000007918 */ /* 0x000fe20000000000 */
.L_x_435:
[----:B------:R-:W-:Y:S01]  /*63f0*/  @!PT LDS RZ, [RZ] ;  /* 0x00000000fffff984 */ /* 0x000fe20000000800 */
[----:B------:R-:W-:Y:S01]  /*6400*/  @!PT LDS RZ, [RZ] ;  /* 0x00000000fffff984 */ /* 0x000fe20000000800 */
[----:B------:R-:W-:Y:S01]  /*6410*/  @!PT LDS RZ, [RZ] ;  /* 0x00000000fffff984 */ /* 0x000fe20000000800 */
[----:B------:R-:W-:Y:S01]  /*6420*/  @!PT LDS RZ, [RZ] ;  /* 0x00000000fffff984 */ /* 0x000fe20000000800 */
[----:B------:R1:W-:Y:S06]  /*6430*/  MEMBAR.ALL.CTA ;  /* 0x0000000000007992 */ /* 0x0003ec0000008000 */
[----:B-1----:R-:W1:Y:S01]  /*6440*/  FENCE.VIEW.ASYNC.S ;  /* 0x00000000000073c6 */ /* 0x002e620000000000 */
[----:B------:R-:W-:Y:S05]  /*6450*/  WARPSYNC.ALL ;  /* 0x0000000000007948 */ /* 0x000fea0003800000 */
[----:B------:R-:W-:Y:S01]  /*6460*/  BSSY B0, `(.L_x_354) ;  /* 0x0000011000007945 */ /* 0x000fe20003800000 */
        /* <DEDUP_REMOVED lines=9> */
.L_x_356:
[----:B------:R-:W-:Y:S01]  /*6500*/  @P0 ELECT P2, URZ, PT ;  /* 0x00000000003f082f */ /* 0x000fe20003840000 */
[----:B------:R1:W-:-:S12]  /*6510*/  UBLKRED.G.S.ADD.F32.RN [UR4], [UR6], UR7, desc[UR8] ;  /* 0x00000804060073bb */ /* 0x0003d800080a1407 */
[----:B------:R-:W-:Y:S02]  /*6520*/  @P2 PLOP3.LUT P0, PT, P2, PT, PT, 0x8, 0x0 ;  /* 0x000000000000281c */ /* 0x000fe4000170e170 */
[----:B------:R-:W-:-:S11]  /*6530*/  PLOP3.LUT P2, PT, PT, PT, PT, 0x8, 0x0 ;  /* 0x000000000000781c */ /* 0x000fd60003f4e170 */
[----:B-1----:R-:W-:Y:S05]  /*6540*/  @P0 BRA.U.ANY `(.L_x_356) ;  /* 0xfffffffd00ec0947 */ /* 0x002fea000393ffff */
[----:B------:R0:W-:Y:S01]  /*6550*/  UTMACMDFLUSH ;  /* 0x00000000000079b7 */ /* 0x0001e20000000000 */
[----:B------:R-:W-:-:S04]  /*6560*/  DEPBAR.LE SB0, 0x0 ;  /* 0x000080000000791a */ /* 0x000fc80000000000 */
.L_x_355:
[----:B------:R-:W-:Y:S05]  /*6570*/  BSYNC B0 ;  /* 0x0000000000007941 */ /* 0x000fea0003800000 */
.L_x_354:
        /* <DEDUP_REMOVED lines=12> */
[----:B------:R-:W-:-:S05]  /*6640*/  IMAD.MOV.U32 R3, RZ, RZ, 0x1 ;  /* 0x00000001ff037424 */ /* 0x000fca00078e00ff */
[----:B------:R1:W-:Y:S02]  /*6650*/  REDG.E.ADD.S32.STRONG.GPU desc[UR36][R8.64], R3 ;  /* 0x000000030800798e */ /* 0x0003e4000c10e3a4 */
.L_x_358:
[----:B------:R-:W-:Y:S05]  /*6660*/  BSYNC B0 ;  /* 0x0000000000007941 */ /* 0x000fea0003800000 */
.L_x_357:
[----:B------:R-:W-:Y:S06]  /*6670*/  BAR.SYNC.DEFER_BLOCKING 0x1, 0x100 ;  /* 0x0044000000007b1d */ /* 0x000fec0000010000 */
[----:B------:R-:W-:Y:S01]  /*6680*/  ULDC.64 UR4, c[0x0][0x860] ;  /* 0x0002180000047ab9 */ /* 0x000fe20000000a00 */
[----:B------:R-:W-:Y:S01]  /*6690*/  BSSY B0, `(.L_x_359) ;  /* 0x0000011000007945 */ /* 0x000fe20003800000 */
[----:B------:R-:W-:-:S04]  /*66a0*/  IADD3 R4, P0, R12, UR4, RZ ;  /* 0x000000040c047c10 */ /* 0x000fc8000ff1e0ff */
[----:B------:R-:W-:Y:S01]  /*66b0*/  IADD3.X R5, R11, UR5, RZ, P0, !PT ;  /* 0x000000050b057c10 */ /* 0x000fe200087fe4ff */
        /* <DEDUP_REMOVED lines=8> */
[----:B------:R-:W-:Y:S05]  /*6740*/  @P1 BRA `(.L_x_360) ;  /* 0x0000000000141947 */ /* 0x000fea0003800000 */
.L_x_361:
[----:B--23--:R-:W2:Y:S04]  /*6750*/  LDG.E.STRONG.GPU R0, desc[UR36][R4.64] ;  /* 0x0000002404007981 */ /* 0x00cea8000c1ef900 */
[----:B--2---:R-:W-:Y:S01]  /*6760*/  CCTL.IVALL ;  /* 0x00000000ff00798f */ /* 0x004fe20002000000 */
[----:B------:R-:W-:Y:S05]  /*6770*/  YIELD ;  /* 0x0000000000007946 */ /* 0x000fea0003800000 */
[----:B------:R-:W-:-:S13]  /*6780*/  ISETP.NE.AND P0, PT, R0, R10, PT ;  /* 0x0000000a0000720c */ /* 0x000fda0003f05270 */
[----:B------:R-:W-:Y:S05]  /*6790*/  @P0 BRA `(.L_x_361) ;  /* 0xfffffffc00ec0947 */ /* 0x000fea000383ffff */
.L_x_360:
[----:B------:R-:W-:Y:S05]  /*67a0*/  BSYNC B0 ;  /* 0x0000000000007941 */ /* 0x000fea0003800000 */
.L_x_359:
[----:B------:R-:W-:-:S03]  /*67b0*/  UMOV UR4, 0xffffffff ;  /* 0xffffffff00047882 */ /* 0x000fc60000000000 */
[----:B------:R-:W-:Y:S05]  /*67c0*/  BRA.DIV UR4, `(.L_x_362) ;  /* 0x00000032042c7947 */ /* 0x000fea000b800000 */
[----:B------:R-:W-:Y:S01]  /*67d0*/  NOP ;  /* 0x0000000000007918 */ /* 0x000fe20000000000 */
.L_x_438:
[----:B------:R-:W-:Y:S01]  /*67e0*/  @!PT LDS RZ, [RZ] ;  /* 0x00000000fffff984 */ /* 0x000fe20000000800 */
[----:B------:R-:W-:Y:S01]  /*67f0*/  @!PT LDS RZ, [RZ] ;  /* 0x00000000fffff984 */ /* 0x000fe20000000800 */
[----:B------:R-:W-:Y:S01]  /*6800*/  @!PT LDS RZ, [RZ] ;  /* 0x00000000fffff984 */ /* 0x000fe20000000800 */
[----:B------:R-:W-:Y:S01]  /*6810*/  @!PT LDS RZ, [RZ] ;  /* 0x00000000fffff984 */ /* 0x000fe20000000800 */
[----:B------:R4:W-:Y:S06]  /*6820*/  MEMBAR.ALL.CTA ;  /* 0x0000000000007992 */ /* 0x0009ec0000008000 */
[----:B----4-:R-:W4:Y:S01]  /*6830*/  FENCE.VIEW.ASYNC.S ;  /* 0x00000000000073c6 */ /* 0x010f220000000000 */
[----:B------:R-:W-:Y:S05]  /*6840*/  WARPSYNC.ALL ;  /* 0x0000000000007948 */ /* 0x000fea0003800000 */
[----:B------:R-:W-:Y:S01]  /*6850*/  BSSY B0, `(.L_x_363) ;  /* 0x0000011000007945 */ /* 0x000fe20003800000 */
[----:B----4-:R-:W-:Y:S06]  /*6860*/  BAR.SYNC.DEFER_BLOCKING 0x1, 0x100 ;  /* 0x0044000000007b1d */ /* 0x010fec0000010000 */
        /* <DEDUP_REMOVED lines=8> */
.L_x_365:
[----:B------:R-:W-:Y:S01]  /*68f0*/  @P0 ELECT P2, URZ, PT ;  /* 0x00000000003f082f */ /* 0x000fe20003840000 */
[----:B------:R4:W-:-:S12]  /*6900*/  UBLKRED.G.S.ADD.F32.RN [UR4], [UR6], UR7, desc[UR8] ;  /* 0x00000804060073bb */ /* 0x0009d800080a1407 */
[----:B------:R-:W-:Y:S02]  /*6910*/  @P2 PLOP3.LUT P0, PT, P2, PT, PT, 0x8, 0x0 ;  /* 0x000000000000281c */ /* 0x000fe4000170e170 */
[----:B------:R-:W-:-:S11]  /*6920*/  PLOP3.LUT P2, PT, PT, PT, PT, 0x8, 0x0 ;  /* 0x000000000000781c */ /* 0x000fd60003f4e170 */
[----:B----4-:R-:W-:Y:S05]  /*6930*/  @P0 BRA.U.ANY `(.L_x_365) ;  /* 0xfffffffd00ec0947 */ /* 0x010fea000393ffff */
[----:B------:R0:W-:Y:S01]  /*6940*/  UTMACMDFLUSH ;  /* 0x00000000000079b7 */ /* 0x0001e20000000000 */
[----:B------:R-:W-:-:S04]  /*6950*/  DEPBAR.LE SB0, 0x0 ;  /* 0x000080000000791a */ /* 0x000fc80000000000 */
.L_x_364:
[----:B------:R-:W-:Y:S05]  /*6960*/  BSYNC B0 ;  /* 0x0000000000007941 */ /* 0x000fea0003800000 */
.L_x_363:
[----:B------:R-:W-:Y:S01]  /*6970*/  NOP ;  /* 0x0000000000007918 */ /* 0x000fe20000000000 */
[----:B------:R-:W-:Y:S05]  /*6980*/  @P1 BRA `(.L_x_330) ;  /* 0x0000002c00401947 */ /* 0x000fea0003800000 */
[----:B-1----:R-:W-:Y:S01]  /*6990*/  MOV R3, 0x1 ;  /* 0x0000000100037802 */ /* 0x002fe20000000f00 */
        /* <DEDUP_REMOVED lines=8> */
[----:B012345:R-:W-:Y:S04]  /*6a20*/  CCTL.IVALL ;  /* 0x00000000ff00798f */ /* 0x03ffe80002000000 */
[----:B------:R1:W-:Y:S01]  /*6a30*/  REDG.E.ADD.S32.STRONG.GPU desc[UR36][R4.64], R3 ;  /* 0x000000030400798e */ /* 0x0003e2000c10e3a4 */
[----:B------:R-:W-:Y:S05]  /*6a40*/  BRA `(.L_x_330) ;  /* 0x0000002c00107947 */ /* 0x000fea0003800000 */
.L_x_328:
        /* <DEDUP_REMOVED lines=20> */
[----:B------:R-:W-:Y:S02]  /*6b90*/  UIMAD UR6, UR8, UR10, URZ ;  /* 0x0000000a080672a4 */ /* 0x000fe4000f8e023f */
[----:B------:R-:W-:Y:S01]  /*6ba0*/  USHF.R.S32.HI UR10, URZ, 0x1f, UR7 ;  /* 0x0000001f3f0a7899 */ /* 0x000fe20008011407 */
[----:B--2---:R-:W-:Y:S01]  /*6bb0*/  ISETP.GE.AND P1, PT, R4, 0x1, PT ;  /* 0x000000010400780c */ /* 0x004fe20003f26270 */
[----:B------:R-:W-:Y:S02]  /*6bc0*/  UIMAD UR6, UR9, UR11, UR6 ;  /* 0x0000000b090672a4 */ /* 0x000fe4000f8e0206 */
[----:B------:R-:W-:-:S02]  /*6bd0*/  UIMAD UR11, UR7, UR13, URZ ;  /* 0x0000000d070b72a4 */ /* 0x000fc4000f8e023f */
[----:B------:R-:W-:Y:S02]  /*6be0*/  UIADD3 UR5, UR5, UR6, URZ ;  /* 0x0000000605057290 */ /* 0x000fe4000fffe03f */
[----:B------:R-:W-:Y:S02]  /*6bf0*/  UIMAD UR6, UR10, UR14, URZ ;  /* 0x0000000e0a0672a4 */ /* 0x000fe4000f8e023f */
[----:B------:R-:W-:Y:S02]  /*6c00*/  UIADD3 UR10, UP0, UR11, UR9, URZ ;  /* 0x000000090b0a7290 */ /* 0x000fe4000ff1e03f */
        /* <DEDUP_REMOVED lines=13> */
[----:B------:R-:W-:-:S04]  /*6ce0*/  LEA.HI R3, R3, R0, RZ, 0x7 ;  /* 0x0000000003037211 */ /* 0x000fc800078f38ff */
        /* <DEDUP_REMOVED lines=17> */
.L_x_392:
        /* <DEDUP_REMOVED lines=17> */
.L_x_370:
[----:B------:R-:W2:Y:S04]  /*6f10*/  LDG.E.STRONG.GPU R6, desc[UR36][R2.64] ;  /* 0x0000002402067981 */ /* 0x000ea8000c1ef900 */
[----:B--2---:R-:W-:Y:S01]  /*6f20*/  CCTL.IVALL ;  /* 0x00000000ff00798f */ /* 0x004fe20002000000 */
[----:B------:R-:W-:Y:S05]  /*6f30*/  YIELD ;  /* 0x0000000000007946 */ /* 0x000fea0003800000 */
[----:B------:R-:W-:-:S13]  /*6f40*/  ISETP.NE.AND P3, PT, R6, UR26, PT ;  /* 0x0000001a06007c0c */ /* 0x000fda000bf65270 */
[----:B------:R-:W-:Y:S05]  /*6f50*/  @P3 BRA `(.L_x_370) ;  /* 0xfffffffc00ec3947 */ /* 0x000fea000383ffff */
.L_x_369:
[----:B------:R-:W-:Y:S05]  /*6f60*/  BSYNC B0 ;  /* 0x0000000000007941 */ /* 0x000fea0003800000 */
.L_x_368:
[----:B------:R-:W-:-:S03]  /*6f70*/  UMOV UR23, 0xffffffff ;  /* 0xffffffff00177882 */ /* 0x000fc60000000000 */
[----:B------:R-:W-:Y:S05]  /*6f80*/  BRA.DIV UR23, `(.L_x_371) ;  /* 0x0000002a17587947 */ /* 0x000fea000b800000 */
[----:B------:R-:W-:Y:S01]  /*6f90*/  NOP ;  /* 0x0000000000007918 */ /* 0x000fe20000000000 */
.L_x_441:
        /* <DEDUP_REMOVED lines=19> */
.L_x_373:
[----:B------:R-:W-:Y:S05]  /*70d0*/  BSYNC B0 ;  /* 0x0000000000007941 */ /* 0x000fea0003800000 */
.L_x_372:
        /* <DEDUP_REMOVED lines=13> */
.L_x_375:
[----:B------:R-:W-:Y:S05]  /*71b0*/  BSYNC B0 ;  /* 0x0000000000007941 */ /* 0x000fea0003800000 */
.L_x_374:
[----:B------:R-:W-:Y:S06]  /*71c0*/  BAR.ARV 0xa, 0xa0 ;  /* 0x0282800000007b1d */ /* 0x000fec0000002000 */
[----:B------:R-:W-:Y:S04]  /*71d0*/  BSSY B0, `(.L_x_376) ;  /* 0x0000003000007945 */ /* 0x000fe80003800000 */
[----:B------:R-:W-:Y:S05]  /*71e0*/  @!P0 BRA `(.L_x_377) ;  /* 0x0000000000048947 */ /* 0x000fea0003800000 */
[----:B------:R-:W-:-:S04]  /*71f0*/  DEPBAR.LE SB0, 0x0 ;  /* 0x000080000000791a */ /* 0x000fc80000000000 */
.L_x_377:
[----:B------:R-:W-:Y:S05]  /*7200*/  BSYNC B0 ;  /* 0x0000000000007941 */ /* 0x000fea0003800000 */
.L_x_376:
        /* <DEDUP_REMOVED lines=19> */
.L_x_379:
[----:B------:R-:W-:Y:S05]  /*7340*/  BSYNC B0 ;  /* 0x0000000000007941 */ /* 0x000fea0003800000 */
.L_x_378:
        /* <DEDUP_REMOVED lines=9> */
.L_x_382:
[----:B------:R-:W2:Y:S04]  /*73e0*/  LDG.E.STRONG.GPU R6, desc[UR36][R2.64] ;  /* 0x0000002402067981 */ /* 0x000ea8000c1ef900 */
[----:B--2---:R-:W-:Y:S01]  /*73f0*/  CCTL.IVALL ;  /* 0x00000000ff00798f */ /* 0x004fe20002000000 */
[----:B------:R-:W-:Y:S05]  /*7400*/  YIELD ;  /* 0x0000000000007946 */ /* 0x000fea0003800000 */
[----:B------:R-:W-:-:S13]  /*7410*/  ISETP.NE.AND P3, PT, R6, UR26, PT ;  /* 0x0000001a06007c0c */ /* 0x000fda000bf65270 */
[----:B------:R-:W-:Y:S05]  /*7420*/  @P3 BRA `(.L_x_382) ;  /* 0xfffffffc00ec3947 */ /* 0x000fea000383ffff */
.L_x_381:
[----:B------:R-:W-:Y:S05]  /*7430*/  BSYNC B0 ;  /* 0x0000000000007941 */ /* 0x000fea0003800000 */
.L_x_380:
[----:B------:R-:W-:-:S03]  /*7440*/  UMOV UR8, 0xffffffff ;  /* 0xffffffff00087882 */ /* 0x000fc60000000000 */
[----:B------:R-:W-:Y:S05]  /*7450*/  BRA.DIV UR8, `(.L_x_383) ;  /* 0x0000002608407947 */ /* 0x000fea000b800000 */
[----:B------:R-:W-:Y:S01]  /*7460*/  NOP ;  /* 0x0000000000007918 */ /* 0x000fe20000000000 */
.L_x_444:
        /* <DEDUP_REMOVED lines=13> */
.L_x_385:
[----:B------:R-:W-:Y:S05]  /*7540*/  BSYNC B0 ;  /* 0x0000000000007941 */ /* 0x000fea0003800000 */
.L_x_384:
        /* <DEDUP_REMOVED lines=13> */
.L_x_387:
[----:B------:R-:W-:Y:S05]  /*7620*/  BSYNC B0 ;  /* 0x0000000000007941 */ /* 0x000fea0003800000 */
.L_x_386:
[----:B------:R-:W-:Y:S06]  /*7630*/  BAR.ARV 0xa, 0xa0 ;  /* 0x0282800000007b1d */ /* 0x000fec0000002000 */
[----:B------:R-:W-:Y:S04]  /*7640*/  BSSY B0, `(.L_x_388) ;  /* 0x0000003000007945 */ /* 0x000fe80003800000 */
[----:B------:R-:W-:Y:S05]  /*7650*/  @!P0 BRA `(.L_x_389) ;  /* 0x0000000000048947 */ /* 0x000fea0003800000 */
[----:B------:R-:W-:-:S04]  /*7660*/  DEPBAR.LE SB0, 0x0 ;  /* 0x000080000000791a */ /* 0x000fc80000000000 */
.L_x_389:
[----:B------:R-:W-:Y:S05]  /*7670*/  BSYNC B0 ;  /* 0x0000000000007941 */ /* 0x000fea0003800000 */
.L_x_388:
        /* <DEDUP_REMOVED lines=19> */
.L_x_391:
[----:B------:R-:W-:Y:S05]  /*77b0*/  BSYNC B0 ;  /* 0x0000000000007941 */ /* 0x000fea0003800000 */
.L_x_390:
[----:B------:R-:W-:Y:S02]  /*77c0*/  UIADD3 UR4, UR4, 0x2, URZ ;  /* 0x0000000204047890 */ /* 0x000fe4000fffe03f */
[----:B------:R-:W-:Y:S01]  /*77d0*/  UIADD3 UR5, UR5, 0x1, URZ ;  /* 0x0000000105057890 */ /* 0x000fe2000fffe03f */
[----:B------:R-:W-:Y:S11]  /*77e0*/  @P2 BRA `(.L_x_392) ;  /* 0xfffffff400842947 */ /* 0x000ff6000383ffff */
.L_x_367:
        /* <DEDUP_REMOVED lines=13> */
.L_x_395:
[----:B------:R-:W2:Y:S04]  /*78c0*/  LDG.E.STRONG.GPU R0, desc[UR36][R2.64] ;  /* 0x0000002402007981 */ /* 0x000ea8000c1ef900 */
[----:B--2---:R-:W-:Y:S01]  /*78d0*/  CCTL.IVALL ;  /* 0x00000000ff00798f */ /* 0x004fe20002000000 */
[----:B------:R-:W-:Y:S05]  /*78e0*/  YIELD ;  /* 0x0000000000007946 */ /* 0x000fea0003800000 */
[----:B------:R-:W-:-:S13]  /*78f0*/  ISETP.NE.AND P2, PT, R0, UR26, PT ;  /* 0x0000001a00007c0c */ /* 0x000fda000bf45270 */
[----:B------:R-:W-:Y:S05]  /*7900*/  @P2 BRA `(.L_x_395) ;  /* 0xfffffffc00ec2947 */ /* 0x000fea000383ffff */
.L_x_394:
[----:B------:R-:W-:Y:S05]  /*7910*/  BSYNC B0 ;  /* 0x0000000000007941 */ /* 0x000fea0003800000 */
.L_x_393:
[----:B------:R-:W-:-:S03]  /*7920*/  UMOV UR5, 0xffffffff ;  /* 0xffffffff00057882 */ /* 0x000fc60000000000 */
[----:B------:R-:W-:Y:S05]  /*7930*/  BRA.DIV UR5, `(.L_x_396) ;  /* 0x0000002205247947 */ /* 0x000fea000b800000 */
[----:B------:R-:W-:Y:S01]  /*7940*/  NOP ;  /* 0x0000000000007918 */ /* 0x000fe20000000000 */
.L_x_447:
        /* <DEDUP_REMOVED lines=22> */
.L_x_398:
[----:B------:R-:W-:Y:S05]  /*7ab0*/  BSYNC B0 ;  /* 0x0000000000007941 */ /* 0x000fea0003800000 */
.L_x_397:
        /* <DEDUP_REMOVED lines=20> */
.L_x_400:
[----:B------:R-:W-:Y:S05]  /*7c00*/  BSYNC B0 ;  /* 0x0000000000007941 */ /* 0x000fea0003800000 */
.L_x_399:
[----:B------:R-:W-:Y:S06]  /*7c10*/  BAR.ARV 0xa, 0xa0 ;  /* 0x0282800000007b1d */ /* 0x000fec0000002000 */
[----:B------:R-:W-:Y:S04]  /*7c20*/  BSSY B0, `(.L_x_401) ;  /* 0x0000003000007945 */ /* 0x000fe80003800000 */
[----:B------:R-:W-:Y:S05]  /*7c30*/  @!P0 BRA `(.L_x_402) ;  /* 0x0000000000048947 */ /* 0x000fea0003800000 */
[----:B------:R-:W-:-:S04]  /*7c40*/  DEPBAR.LE SB0, 0x0 ;  /* 0x000080000000791a */ /* 0x000fc80000000000 */
.L_x_402:
[----:B------:R-:W-:Y:S05]  /*7c50*/  BSYNC B0 ;  /* 0x0000000000007941 */ /* 0x000fea0003800000 */
.L_x_401:
        /* <DEDUP_REMOVED lines=19> */
.L_x_366:
        /* <DEDUP_REMOVED lines=55> */
.L_x_448:
[----:B------:R-:W-:Y:S01]  /*8100*/  IMAD.IADD R10, R7, 0x1, R3 ;  /* 0x00000001070a7824 */ /* 0x000fe200078e0203 */
[----:B------:R-:W-:Y:S01]  /*8110*/  MOV R9, 0x1 ;  /* 0x0000000100097802 */ /* 0x000fe20000000f00 */
[----:B-1----:R-:W-:Y:S01]  /*8120*/  IMAD.SHL.U32 R0, R2, 0x80, RZ ;  /* 0x0000008002007824 */ /* 0x002fe200078e00ff */
[----:B------:R-:W-:Y:S06]  /*8130*/  @P0 BRA `(.L_x_406) ;  /* 0x0000000000180947 */ /* 0x000fec0003800000 */
[----:B------:R-:W1:Y:S01]  /*8140*/  S2R R4, SR_TID.X ;  /* 0x0000000000047919 */ /* 0x000e620000002100 */
[----:B------:R-:W-:-:S04]  /*8150*/  IMAD.MOV.U32 R2, RZ, RZ, 0x4200 ;  /* 0x00004200ff027424 */ /* 0x000fc800078e00ff */
[----:B------:R2:W-:Y:S01]  /*8160*/  SYNCS.ARRIVE.TRANS64 RZ, [R11+URZ+0x30c10], R2 ;  /* 0x030c10020bff79a7 */ /* 0x0005e2000800003f */
[----:B-1----:R-:W-:-:S13]  /*8170*/  LOP3.LUT P1, RZ, R4, 0x1f, RZ, 0xc0, !PT ;  /* 0x0000001f04ff7812 */ /* 0x002fda000782c0ff */
[----:B--2---:R-:W-:Y:S05]  /*8180*/  @!P1 BRA `(.L_x_406) ;  /* 0x0000000000049947 */ /* 0x004fea0003800000 */
[----:B------:R-:W-:Y:S01]  /*8190*/  BPT.TRAP 0x1 ;  /* 0x000000040000795c */ /* 0x000fe20000300000 */
.L_x_406:
[----:B------:R-:W1:Y:S01]  /*81a0*/  LDC.64 R2, c[0x0][0x198] ;  /* 0x00006600ff027b82 */ /* 0x000e620000000a00 */
[----:B------:R-:W-:Y:S01]  /*81b0*/  R2UR UR11, R0 ;  /* 0x00000000000b72ca */ /* 0x000fe200000e0000 */
[----:B------:R-:W-:Y:S01]  /*81c0*/  UMOV UR14, 0x0 ;  /* 0x00000000000e7882 */ /* 0x000fe20000000000 */
[----:B------:R-:W-:Y:S01]  /*81d0*/  R2UR UR8, R11 ;  /* 0x000000000b0872ca */ /* 0x000fe200000e0000 */
[----:B------:R-:W-:Y:S01]  /*81e0*/  UMOV UR15, 0x14f00000 ;  /* 0x14f00000000f7882 */ /* 0x000fe20000000000 */
[----:B------:R-:W-:Y:S01]  /*81f0*/  UMOV UR19, URZ ;  /* 0x0000003f00137c82 */ /* 0x000fe20008000000 */
[----:B------:R-:W-:Y:S01]  /*8200*/  UMOV UR18, URZ ;  /* 0x0000003f00127c82 */ /* 0x000fe20008000000 */
[----:B------:R-:W-:Y:S01]  /*8210*/  IMAD.MOV.U32 R4, RZ, RZ, 0x8000 ;  /* 0x00008000ff047424 */ /* 0x000fe200078e00ff */
        /* <DEDUP_REMOVED lines=32> */
[----:B--2---:R-:W-:-:S11]  /*8420*/  ISETP.GE.AND P1, PT, R12, 0x81, PT ;  /* 0x000000810c00780c */ /* 0x004fd60003f26270 */
        /* <DEDUP_REMOVED lines=23> */
.L_x_417:
[----:B------:R-:W-:-:S04]  /*85a0*/  SHF.L.U32 R21, R9, 0x1f, RZ ;  /* 0x0000001f09157819 */ /* 0x000fc800000006ff */
[----:B-1----:R-:W1:Y:S02]  /*85b0*/  SYNCS.PHASECHK.TRANS64.TRYWAIT P1, [R11+URZ+0x30c40], R21 ;  /* 0x030c40150b0075a7 */ /* 0x002e64000802017f */
[----:B-12---:R-:W-:Y:S05]  /*85c0*/  @!P1 BRA `(.L_x_409) ;  /* 0x0000001400309947 */ /* 0x006fea0003800000 */
.L_x_449:
[----:B------:R-:W-:Y:S05]  /*85d0*/  @P0 BRA `(.L_x_410) ;  /* 0x0000000000140947 */ /* 0x000fea0003800000 */
[----:B------:R-:W-:Y:S01]  /*85e0*/  ISETP.NE.AND P1, PT, R14, RZ, PT ;  /* 0x000000ff0e00720c */ /* 0x000fe20003f25270 */
[----:B------:R-:W-:-:S04]  /*85f0*/  IMAD.MOV.U32 R0, RZ, RZ, 0x4200 ;  /* 0x00004200ff007424 */ /* 0x000fc800078e00ff */
[----:B------:R2:W-:Y:S08]  /*8600*/  SYNCS.ARRIVE.TRANS64 RZ, [R11+URZ+0x30c30], R0 ;  /* 0x030c30000bff79a7 */ /* 0x0005f0000800003f */
[----:B------:R-:W-:Y:S05]  /*8610*/  @!P1 BRA `(.L_x_410) ;  /* 0x0000000000049947 */ /* 0x000fea0003800000 */
[----:B------:R-:W-:Y:S01]  /*8620*/  BPT.TRAP 0x1 ;  /* 0x000000040000795c */ /* 0x000fe20000300000 */
.L_x_410:
        /* <DEDUP_REMOVED lines=20> */
[----:B------:R-:W-:Y:S02]  /*8770*/  R2UR UR9, R0 ;  /* 0x00000000000972ca */ /* 0x000fe400000e0000 */
[----:B------:R-:W-:Y:S02]  /*8780*/  MOV R0, R5 ;  /* 0x0000000500007202 */ /* 0x000fe40000000f00 */
[----:B------:R-:W-:-:S03]  /*8790*/  R2UR UR10, R4 ;  /* 0x00000000040a72ca */ /* 0x000fc600000e0000 */
[----:B------:R-:W-:-:S05]  /*87a0*/  IMAD.X R5, RZ, RZ, R0, P1 ;  /* 0x000000ffff057224 */ /* 0x000fca00008e0600 */
[----:B------:R-:W-:-:S13]  /*87b0*/  R2UR UR11, R5 ;  /* 0x00000000050b72ca */ /* 0x000fda00000e0000 */
[----:B------:R2:W-:Y:S01]  /*87c0*/  UTMALDG.4D [UR16], [UR10], desc[UR14] ;  /* 0x00000e100a0075b4 */ /* 0x0005e20008019000 */
[----:B------:R2:W-:Y:S01]  /*87d0*/  UBLKCP.S.G [UR6], [UR8], UR13 ;  /* 0x00000006080073ba */ /* 0x0005e2000800020d */
[----:B------:R-:W3:Y:S02]  /*87e0*/  SYNCS.PHASECHK.TRANS64.TRYWAIT P1, [R11+URZ+0x30c28], R21 ;  /* 0x030c28150b0075a7 */ /* 0x000ee4000802017f */
[----:B--23--:R-:W-:Y:S05]  /*87f0*/  @!P1 BRA `(.L_x_411) ;  /* 0x0000001000b89947 */ /* 0x00cfea0003800000 */
.L_x_450:
[----:B------:R-:W-:Y:S05]  /*8800*/  @P0 BRA `(.L_x_412) ;  /* 0x0000000000140947 */ /* 0x000fea0003800000 */
[----:B------:R-:W-:Y:S02]  /*8810*/  ISETP.NE.AND P1, PT, R14, RZ, PT ;  /* 0x000000ff0e00720c */ /* 0x000fe40003f25270 */
[----:B------:R-:W-:-:S04]  /*8820*/  MOV R2, 0x4200 ;  /* 0x0000420000027802 */ /* 0x000fc80000000f00 */
[----:B------:R3:W-:Y:S07]  /*8830*/  SYNCS.ARRIVE.TRANS64 RZ, [R11+URZ+0x30c18], R2 ;  /* 0x030c18020bff79a7 */ /* 0x0007ee000800003f */
[----:B------:R-:W-:Y:S05]  /*8840*/  @!P1 BRA `(.L_x_412) ;  /* 0x0000000000049947 */ /* 0x000fea0003800000 */
[----:B------:R-:W-:Y:S01]  /*8850*/  BPT.TRAP 0x1 ;  /* 0x000000040000795c */ /* 0x000fe20000300000 */
.L_x_412:
        /* <DEDUP_REMOVED lines=20> */
.L_x_451:
        /* <DEDUP_REMOVED lines=9> */
.L_x_414:
[C---:B------:R-:W-:Y:S01]  /*8a30*/  R2UR UR19, R17.reuse ;  /* 0x00000000111372ca */ /* 0x040fe200000e0000 */
[----:B------:R-:W-:Y:S01]  /*8a40*/  UMOV UR8, 0x0 ;  /* 0x0000000000087882 */ /* 0x000fe20000000000 */
[----:B------:R-:W-:Y:S01]  /*8a50*/  IADD3 R17, P1, R17, R6, RZ ;  /* 0x0000000611117210 */ /* 0x000fe20007f3e0ff */
[----:B------:R-:W-:Y:S01]  /*8a60*/  UMOV UR9, 0x14f00000 ;  /* 0x14f0000000097882 */ /* 0x000fe20000000000 */
[----:B------:R-:W-:Y:S01]  /*8a70*/  R2UR UR10, R11 ;  /* 0x000000000b0a72ca */ /* 0x000fe200000e0000 */
[----:B------:R-:W-:Y:S01]  /*8a80*/  UMOV UR18, URZ ;  /* 0x0000003f00127c82 */ /* 0x000fe20008000000 */
[----:B------:R-:W-:Y:S01]  /*8a90*/  IADD3.X R21, R21, R10, RZ, P1, !PT ;  /* 0x0000000a15157210 */ /* 0x000fe20000ffe4ff */
[----:B------:R-:W-:Y:S01]  /*8aa0*/  UMOV UR13, 0x20 ;  /* 0x00000020000d7882 */ /* 0x000fe20000000000 */
[----:B------:R-:W-:Y:S02]  /*8ab0*/  LEA R12, P1, R17, R12, 0x2 ;  /* 0x0000000c110c7211 */ /* 0x000fe400078210ff */
[----:B------:R-:W-:-:S02]  /*8ac0*/  R2UR UR6, R4 ;  /* 0x00000000040672ca */ /* 0x000fc400000e0000 */
[----:B------:R-:W-:Y:S02]  /*8ad0*/  LEA.HI.X R21, R17, R13, R21, 0x2, P1 ;  /* 0x0000000d11157211 */ /* 0x000fe400008f1415 */
[----:B------:R-:W-:Y:S02]  /*8ae0*/  R2UR UR7, R5 ;  /* 0x00000000050772ca */ /* 0x000fe400000e0000 */
[----:B------:R-:W-:Y:S01]  /*8af0*/  R2UR UR14, R12 ;  /* 0x000000000c0e72ca */ /* 0x000fe200000e0000 */
[----:B------:R-:W-:Y:S01]  /*8b00*/  UIADD3 UR16, UR10, 0x1c000, URZ ;  /* 0x0001c0000a107890 */ /* 0x000fe2000fffe03f */
[----:B------:R-:W-:Y:S01]  /*8b10*/  R2UR UR15, R21 ;  /* 0x00000000150f72ca */ /* 0x000fe200000e0000 */
[----:B------:R-:W-:Y:S01]  /*8b20*/  UIADD3 UR17, UR10, 0x30c38, URZ ;  /* 0x00030c380a117890 */ /* 0x000fe2000fffe03f */
[----:B------:R-:W-:Y:S01]  /*8b30*/  LOP3.LUT R9, R9, 0x1, RZ, 0x3c, !PT ;  /* 0x0000000109097812 */ /* 0x000fe200078e3cff */
[----:B------:R-:W-:-:S03]  /*8b40*/  UIADD3 UR10, UR10, 0x20600, URZ ;  /* 0x000206000a0a7890 */ /* 0x000fc6000fffe03f */
[----:B------:R-:W-:Y:S02]  /*8b50*/  SHF.L.U32 R4, R9, 0x1f, RZ ;  /* 0x0000001f09047819 */ /* 0x000fe400000006ff */
[----:B------:R-:W-:Y:S02]  /*8b60*/  UMOV UR11, UR17 ;  /* 0x00000011000b7c82 */ /* 0x000fe40008000000 */
[----:B------:R1:W-:Y:S03]  /*8b70*/  UTMALDG.4D [UR16], [UR6], desc[UR8] ;  /* 0x00000810060075b4 */ /* 0x0003e60008019000 */
[----:B------:R1:W-:Y:S01]  /*8b80*/  UBLKCP.S.G [UR10], [UR14], UR13 ;  /* 0x0000000a0e0073ba */ /* 0x0003e2000800020d */
[----:B------:R-:W2:Y:S02]  /*8b90*/  SYNCS.PHASECHK.TRANS64.TRYWAIT P1, [R11+URZ+0x30c20], R4 ;  /* 0x030c20040b0075a7 */ /* 0x000ea4000802017f */
[----:B-12---:R-:W-:Y:S05]  /*8ba0*/  @!P1 BRA `(.L_x_415) ;  /* 0x0000000c00f49947 */ /* 0x006fea0003800000 */
.L_x_453:
[----:B------:R-:W-:Y:S05]  /*8bb0*/  @P0 BRA `(.L_x_416) ;  /* 0x0000000000140947 */ /* 0x000fea0003800000 */
[----:B------:R-:W-:Y:S01]  /*8bc0*/  ISETP.NE.AND P1, PT, R14, RZ, PT ;  /* 0x000000ff0e00720c */ /* 0x000fe20003f25270 */
[----:B-1----:R-:W-:-:S04]  /*8bd0*/  IMAD.MOV.U32 R4, RZ, RZ, 0x4200 ;  /* 0x00004200ff047424 */ /* 0x002fc800078e00ff */
[----:B------:R2:W-:Y:S08]  /*8be0*/  SYNCS.ARRIVE.TRANS64 RZ, [R11+URZ+0x30c10], R4 ;  /* 0x030c10040bff79a7 */ /* 0x0005f0000800003f */
[----:B------:R-:W-:Y:S05]  /*8bf0*/  @!P1 BRA `(.L_x_416) ;  /* 0x0000000000049947 */ /* 0x000fea0003800000 */
[----:B------:R-:W-:Y:S01]  /*8c00*/  BPT.TRAP 0x1 ;  /* 0x000000040000795c */ /* 0x000fe20000300000 */
.L_x_416:
[----:B------:R-:W-:Y:S01]  /*8c10*/  R2UR UR6, R15 ;  /* 0x000000000f0672ca */ /* 0x000fe200000e0000 */
[----:B------:R-:W-:Y:S01]  /*8c20*/  UMOV UR22, 0x0 ;  /* 0x0000000000167882 */ /* 0x000fe20000000000 */
[----:B------:R-:W-:Y:S01]  /*8c30*/  R2UR UR17, R11 ;  /* 0x000000000b1172ca */ /* 0x000fe200000e0000 */
[----:B------:R-:W-:Y:S01]  /*8c40*/  UMOV UR23, 0x14f00000 ;  /* 0x14f0000000177882 */ /* 0x000fe20000000000 */
[----:B------:R-:W-:Y:S01]  /*8c50*/  IADD3 R18, R18, -0x2, RZ ;  /* 0xfffffffe12127810 */ /* 0x000fe20007ffe0ff */
[----:B------:R-:W-:Y:S01]  /*8c60*/  UMOV UR18, URZ ;  /* 0x0000003f00127c82 */ /* 0x000fe20008000000 */
[----:B------:R-:W-:Y:S01]  /*8c70*/  R2UR UR14, R2 ;  /* 0x00000000020e72ca */ /* 0x000fe200000e0000 */
[----:B------:R-:W-:Y:S01]  /*8c80*/  UMOV UR7, 0x20 ;  /* 0x0000002000077882 */ /* 0x000fe20000000000 */
[----:B------:R-:W-:Y:S02]  /*8c90*/  R2UR UR15, R3 ;  /* 0x00000000030f72ca */ /* 0x000fe400000e0000 */
[----:B------:R-:W-:-:S03]  /*8ca0*/  ISETP.NE.AND P1, PT, R18, RZ, PT ;  /* 0x000000ff1200720c */ /* 0x000fc60003f25270 */
        /* <DEDUP_REMOVED lines=12> */
.L_x_408:
[----:B------:R-:W-:-:S13]  /*8d70*/  ISETP.NE.AND P1, PT, R19, RZ, PT ;  /* 0x000000ff1300720c */ /* 0x000fda0003f25270 */
[----:B------:R-:W-:Y:S05]  /*8d80*/  @!P1 BRA `(.L_x_407) ;  /* 0x0000000000f09947 */ /* 0x000fea0003800000 */
[----:B------:R-:W-:-:S04]  /*8d90*/  SHF.L.U32 R12, R9, 0x1f, RZ ;  /* 0x0000001f090c7819 */ /* 0x000fc800000006ff */
[----:B------:R-:W3:Y:S02]  /*8da0*/  SYNCS.PHASECHK.TRANS64.TRYWAIT P1, [R11+URZ+0x30c40], R12 ;  /* 0x030c400c0b0075a7 */ /* 0x000ee4000802017f */
[----:B---3--:R-:W-:Y:S05]  /*8db0*/  @!P1 BRA `(.L_x_418) ;  /* 0x0000000c00889947 */ /* 0x008fea0003800000 */
.L_x_454:
[----:B------:R-:W-:Y:S05]  /*8dc0*/  @P0 BRA `(.L_x_419) ;  /* 0x0000000000140947 */ /* 0x000fea0003800000 */
[----:B------:R-:W-:Y:S01]  /*8dd0*/  ISETP.NE.AND P1, PT, R14, RZ, PT ;  /* 0x000000ff0e00720c */ /* 0x000fe20003f25270 */
[----:B-12---:R-:W-:-:S04]  /*8de0*/  IMAD.MOV.U32 R4, RZ, RZ, 0x4200 ;  /* 0x00004200ff047424 */ /* 0x006fc800078e00ff */
[----:B------:R4:W-:Y:S08]  /*8df0*/  SYNCS.ARRIVE.TRANS64 RZ, [R11+URZ+0x30c30], R4 ;  /* 0x030c30040bff79a7 */ /* 0x0009f0000800003f */
[----:B------:R-:W-:Y:S05]  /*8e00*/  @!P1 BRA `(.L_x_419) ;  /* 0x0000000000049947 */ /* 0x000fea0003800000 */
[----:B------:R-:W-:Y:S01]  /*8e10*/  BPT.TRAP 0x1 ;  /* 0x000000040000795c */ /* 0x000fe20000300000 */
.L_x_419:
[----:B-12-4-:R-:W1:Y:S01]  /*8e20*/  LDC.64 R4, c[0x0][0x728] ;  /* 0x0001ca00ff047b82 */ /* 0x016e620000000a00 */
[----:B------:R-:W-:Y:S01]  /*8e30*/  SHF.L.U32 R15, R15, 0x7, RZ ;  /* 0x000000070f0f7819 */ /* 0x000fe200000006ff */
[----:B------:R-:W-:Y:S01]  /*8e40*/  UMOV UR8, 0x0 ;  /* 0x0000000000087882 */ /* 0x000fe20000000000 */
[----:B------:R-:W-:Y:S01]  /*8e50*/  R2UR UR10, R11 ;  /* 0x000000000b0a72ca */ /* 0x000fe200000e0000 */
[----:B------:R-:W-:Y:S01]  /*8e60*/  UMOV UR9, 0x14f00000 ;  /* 0x14f0000000097882 */ /* 0x000fe20000000000 */
[C---:B------:R-:W-:Y:S01]  /*8e70*/  IADD3 R13, P1, R15.reuse, R6, RZ ;  /* 0x000000060f0d7210 */ /* 0x040fe20007f3e0ff */
[----:B------:R-:W-:Y:S01]  /*8e80*/  UMOV UR18, URZ ;  /* 0x0000003f00127c82 */ /* 0x000fe20008000000 */
[----:B------:R-:W-:Y:S01]  /*8e90*/  R2UR UR19, R15 ;  /* 0x000000000f1372ca */ /* 0x000fe200000e0000 */
[----:B------:R-:W-:-:S08]  /*8ea0*/  UMOV UR13, 0x20 ;  /* 0x00000020000d7882 */ /* 0x000fd00000000000 */
        /* <DEDUP_REMOVED lines=10> */
[----:B------:R-:W-:Y:S01]  /*8f50*/  R2UR UR6, R4 ;  /* 0x00000000040672ca */ /* 0x000fe200000e0000 */
[----:B------:R-:W-:-:S05]  /*8f60*/  IMAD.X R4, RZ, RZ, R0, P1 ;  /* 0x000000ffff047224 */ /* 0x000fca00008e0600 */
[----:B------:R-:W-:-:S13]  /*8f70*/  R2UR UR7, R4 ;  /* 0x00000000040772ca */ /* 0x000fda00000e0000 */
[----:B------:R1:W-:Y:S01]  /*8f80*/  UTMALDG.4D [UR16], [UR6], desc[UR8] ;  /* 0x00000810060075b4 */ /* 0x0003e20008019000 */
[----:B------:R1:W-:Y:S01]  /*8f90*/  UBLKCP.S.G [UR10], [UR14], UR13 ;  /* 0x0000000a0e0073ba */ /* 0x0003e2000800020d */
[----:B------:R-:W2:Y:S02]  /*8fa0*/  SYNCS.PHASECHK.TRANS64.TRYWAIT P1, [R11+URZ+0x30c28], R12 ;  /* 0x030c280c0b0075a7 */ /* 0x000ea4000802017f */
[----:B-12---:R-:W-:Y:S05]  /*8fb0*/  @!P1 BRA `(.L_x_420) ;  /* 0x0000000c001c9947 */ /* 0x006fea0003800000 */
.L_x_455:
[----:B------:R-:W-:Y:S05]  /*8fc0*/  @P0 BRA `(.L_x_421) ;  /* 0x0000000000140947 */ /* 0x000fea0003800000 */
[----:B------:R-:W-:Y:S02]  /*8fd0*/  ISETP.NE.AND P0, PT, R14, RZ, PT ;  /* 0x000000ff0e00720c */ /* 0x000fe40003f05270 */
[----:B------:R-:W-:-:S04]  /*8fe0*/  MOV R4, 0x4200 ;  /* 0x0000420000047802 */ /* 0x000fc80000000f00 */
[----:B------:R2:W-:Y:S07]  /*8ff0*/  SYNCS.ARRIVE.TRANS64 RZ, [R11+URZ+0x30c18], R4 ;  /* 0x030c18040bff79a7 */ /* 0x0005ee000800003f */
[----:B------:R-:W-:Y:S05]  /*9000*/  @!P0 BRA `(.L_x_421) ;  /* 0x0000000000048947 */ /* 0x000fea0003800000 */
[----:B------:R-:W-:Y:S01]  /*9010*/  BPT.TRAP 0x1 ;  /* 0x000000040000795c */ /* 0x000fe20000300000 */
.L_x_421:
        /* <DEDUP_REMOVED lines=19> */
.L_x_407:
[----:B------:R-:W4:Y:S01]  /*9150*/  S2R R2, SR_TID.X ;  /* 0x0000000000027919 */ /* 0x000f220000002100 */
[----:B------:R-:W-:Y:S01]  /*9160*/  IMAD R13, R20, 0x8, R11 ;  /* 0x00000008140d7824 */ /* 0x000fe200078e020b */
[----:B----4-:R-:W-:Y:S02]  /*9170*/  LOP3.LUT R3, R2, 0x7f, RZ, 0xc0, !PT ;  /* 0x0000007f02037812 */ /* 0x010fe400078ec0ff */
[----:B------:R-:W-:Y:S02]  /*9180*/  SHF.L.U32 R2, R9, 0x1f, RZ ;  /* 0x0000001f09027819 */ /* 0x000fe400000006ff */
[----:B------:R-:W-:Y:S02]  /*9190*/  ISETP.NE.AND P1, PT, R3, RZ, PT ;  /* 0x000000ff0300720c */ /* 0x000fe40003f25270 */
[----:B------:R-:W4:Y:S02]  /*91a0*/  SYNCS.PHASECHK.TRANS64.TRYWAIT P0, [R13+URZ+0x30c40], R2 ;  /* 0x030c40020d0075a7 */ /* 0x000f24000800017f */
[----:B----4-:R-:W-:Y:S09]  /*91b0*/  @!P0 BRA `(.L_x_422) ;  /* 0x0000000800b08947 */ /* 0x010ff20003800000 */
.L_x_456:
[----:B------:R-:W-:Y:S05]  /*91c0*/  @P1 BRA `(.L_x_423) ;  /* 0x0000000000181947 */ /* 0x000fea0003800000 */
[----:B------:R-:W5:Y:S01]  /*91d0*/  S2R R3, SR_TID.X ;  /* 0x0000000000037919 */ /* 0x000f620000002100 */
[----:B----4-:R-:W-:-:S04]  /*91e0*/  MOV R2, 0x4200 ;  /* 0x0000420000027802 */ /* 0x010fc80000000f00 */
[----:B------:R4:W-:Y:S01]  /*91f0*/  SYNCS.ARRIVE.TRANS64 RZ, [R13+URZ+0x30c30], R2 ;  /* 0x030c30020dff79a7 */ /* 0x0009e2000800003f */
[----:B-----5:R-:W-:-:S13]  /*9200*/  LOP3.LUT P0, RZ, R3, 0x1f, RZ, 0xc0, !PT ;  /* 0x0000001f03ff7812 */ /* 0x020fda000780c0ff */
[----:B----4-:R-:W-:Y:S05]  /*9210*/  @!P0 BRA `(.L_x_423) ;  /* 0x0000000000048947 */ /* 0x010fea0003800000 */
[----:B--2---:R-:W-:Y:S01]  /*9220*/  BPT.TRAP 0x1 ;  /* 0x000000040000795c */ /* 0x004fe20000300000 */
.L_x_423:
        /* <DEDUP_REMOVED lines=33> */
.L_x_404:
[----:B------:R-:W-:Y:S05]  /*9440*/  BSYNC B0 ;  /* 0x0000000000007941 */ /* 0x000fea0003800000 */
.L_x_403:
[----:B------:R-:W-:-:S03]  /*9450*/  UMOV UR6, 0xffffffff ;  /* 0xffffffff00067882 */ /* 0x000fc60000000000 */
[----:B------:R-:W-:Y:S05]  /*9460*/  BRA.DIV UR6, `(.L_x_424) ;  /* 0x0000000a06187947 */ /* 0x000fea000b800000 */
[----:B------:R-:W-:-:S13]  /*9470*/  ELECT P0, URZ, PT ;  /* 0x00000000003f782f */ /* 0x000fda0003800000 */
.L_x_459:
[----:B------:R-:W-:Y:S05]  /*9480*/  @!P0 BRA `(.L_x_330) ;  /* 0x0000000000808947 */ /* 0x000fea0003800000 */
[----:B------:R-:W-:-:S04]  /*9490*/  LOP3.LUT R16, R16, 0x2, RZ, 0xfc, !PT ;  /* 0x0000000210107812 */ /* 0x000fc800078efcff */
[----:B------:R-:W-:-:S13]  /*94a0*/  ISETP.NE.AND P0, PT, R16, 0x3, PT ;  /* 0x000000031000780c */ /* 0x000fda0003f05270 */
[----:B------:R-:W-:Y:S05]  /*94b0*/  @!P0 BRA `(.L_x_425) ;  /* 0x0000000000048947 */ /* 0x000fea0003800000 */
[----:B------:R-:W-:Y:S01]  /*94c0*/  BPT.TRAP 0x1 ;  /* 0x000000040000795c */ /* 0x000fe20000300000 */
.L_x_425:
        /* <DEDUP_REMOVED lines=15> */
.L_x_460:
[----:B------:R-:W2:Y:S02]  /*95c0*/  SYNCS.PHASECHK.TRANS64.TRYWAIT P1, [R3+URZ], R2 ;  /* 0x00000002030075a7 */ /* 0x000ea4000802017f */
[----:B--2---:R-:W-:Y:S05]  /*95d0*/  @!P1 BRA `(.L_x_427) ;  /* 0x0000000400f49947 */ /* 0x004fea0003800000 */
.L_x_461:
[----:B------:R-:W-:Y:S05]  /*95e0*/  @!P0 BRA `(.L_x_428) ;  /* 0x0000000000048947 */ /* 0x000fea0003800000 */
[----:B------:R-:W-:Y:S01]  /*95f0*/  BPT.TRAP 0x1 ;  /* 0x000000040000795c */ /* 0x000fe20000300000 */
.L_x_428:
[----:B--2---:R-:W-:-:S05]  /*9600*/  VIADD R3, R7, 0x30c40 ;  /* 0x00030c4007037836 */ /* 0x004fca0000000000 */
[----:B------:R-:W-:-:S04]  /*9610*/  LEA R0, R0, R3, 0x3 ;  /* 0x0000000300007211 */ /* 0x000fc800078e18ff */
[----:B------:R-:W2:Y:S02]  /*9620*/  SYNCS.PHASECHK.TRANS64.TRYWAIT P0, [R0+URZ], R5 ;  /* 0x00000005000075a7 */ /* 0x000ea4000800017f */
[----:B--2---:R-:W-:Y:S05]  /*9630*/  @!P0 BRA `(.L_x_429) ;  /* 0x0000000400f08947 */ /* 0x004fea0003800000 */
.L_x_462:
[----:B------:R-:W-:-:S07]  /*9640*/  IMAD R3, R4, 0x8, R3 ;  /* 0x0000000804037824 */ /* 0x000fce00078e0203 */
.L_x_430:
[----:B---3--:R3:W4:Y:S02]  /*9650*/  SYNCS.PHASECHK.TRANS64.TRYWAIT P0, [R3+URZ], R2 ;  /* 0x00000002030075a7 */ /* 0x008724000800017f */
[----:B----4-:R-:W-:Y:S05]  /*9660*/  @!P0 NANOSLEEP.SYNCS 0x989680 ;  /* 0x009896800000895d */ /* 0x010fea0003900000 */
[----:B------:R-:W4:Y:S02]  /*9670*/  @!P0 SYNCS.PHASECHK.TRANS64 P0, [R3+URZ], R2 ;  /* 0x00000002030085a7 */ /* 0x000f24000800007f */
[----:B----4-:R-:W-:Y:S05]  /*9680*/  @!P0 BRA `(.L_x_430) ;  /* 0xfffffffc00f08947 */ /* 0x010fea000383ffff */
.L_x_330:
[----:B------:R-:W-:Y:S05]  /*9690*/  BSYNC B6 ;  /* 0x0000000000067941 */ /* 0x000fea0003800000 */
.L_x_327:
[----:B------:R-:W-:Y:S05]  /*96a0*/  EXIT ;  /* 0x000000000000794d */ /* 0x000fea0003800000 */
.L_x_335:
[----:B------:R-:W-:Y:S01]  /*96b0*/  MOV R12, RZ ;  /* 0x000000ff000c7202 */ /* 0x000fe20000000f00 */
[----:B------:R-:W-:Y:S01]  /*96c0*/  IMAD.MOV.U32 R11, RZ, RZ, 0x1f ;  /* 0x0000001fff0b7424 */ /* 0x000fe200078e00ff */
[----:B------:R-:W-:-:S07]  /*96d0*/  MOV R15, 0xffffffff ;  /* 0xffffffff000f7802 */ /* 0x000fce0000000f00 */
[----:B------:R-:W-:Y:S05]  /*96e0*/  WARPSYNC.COLLECTIVE R15, `(.L_x_431) ;  /* 0x000000000f087348 */ /* 0x000fea0003c00000 */
[----:B------:R1:W2:Y:S02]  /*96f0*/  SHFL.IDX P6, R14, R13, R12, R11 ;  /* 0x0000000c0d0e7389 */ /* 0x0002a400000c000b */
[----:B-12---:R-:W-:Y:S01]  /*9700*/  ENDCOLLECTIVE ;  /* 0x000000000000791b */ /* 0x006fe20003800000 */
.L_x_431:
[----:B------:R-:W-:Y:S05]  /*9710*/  BRA `(.L_x_432) ;  /* 0xffffff74000c7947 */ /* 0x000fea000383ffff */
.L_x_337:
[----:B--2---:R2:W3:Y:S02]  /*9720*/  SYNCS.PHASECHK.TRANS64.TRYWAIT P0, [R2+URZ+0x30c00], R7 ;  /* 0x030c0007020075a7 */ /* 0x0044e4000800017f */
[----:B---3--:R-:W-:Y:S05]  /*9730*/  @!P0 NANOSLEEP.SYNCS 0x989680 ;  /* 0x009896800000895d */ /* 0x008fea0003900000 */
[----:B------:R-:W3:Y:S02]  /*9740*/  @!P0 SYNCS.PHASECHK.TRANS64 P0, [R2+URZ+0x30c00], R7 ;  /* 0x030c0007020085a7 */ /* 0x000ee4000800007f */
[----:B---3--:R-:W-:Y:S05]  /*9750*/  @!P0 BRA `(.L_x_337) ;  /* 0xfffffffc00f08947 */ /* 0x008fea000383ffff */
[----:B------:R-:W-:Y:S05]  /*9760*/  BRA `(.L_x_336) ;  /* 0xffffff74001c7947 */ /* 0x000fea000383ffff */
.L_x_342:
[----:B-1----:R1:W3:Y:S02]  /*9770*/  SYNCS.PHASECHK.TRANS64.TRYWAIT P1, [R21+URZ+0x30c10], R20 ;  /* 0x030c1014150075a7 */ /* 0x0022e4000802017f */
[----:B---3--:R-:W-:Y:S05]  /*9780*/  @!P1 NANOSLEEP.SYNCS 0x989680 ;  /* 0x009896800000995d */ /* 0x008fea0003900000 */
[----:B------:R-:W3:Y:S02]  /*9790*/  @!P1 SYNCS.PHASECHK.TRANS64 P1, [R21+URZ+0x30c10], R20 ;  /* 0x030c1014150095a7 */ /* 0x000ee4000802007f */
[----:B---3--:R-:W-:Y:S05]  /*97a0*/  @!P1 BRA `(.L_x_342) ;  /* 0xfffffffc00f09947 */ /* 0x008fea000383ffff */
[----:B------:R-:W-:Y:S05]  /*97b0*/  BRA `(.L_x_341) ;  /* 0xffffff7c00e07947 */ /* 0x000fea000383ffff */
.L_x_346:
[----:B------:R1:W1:Y:S02]  /*97c0*/  SYNCS.PHASECHK.TRANS64.TRYWAIT P1, [R21+URZ+0x30c30], R20 ;  /* 0x030c3014150075a7 */ /* 0x000264000802017f */
[----:B-1----:R-:W-:Y:S05]  /*97d0*/  @!P1 NANOSLEEP.SYNCS 0x989680 ;  /* 0x009896800000995d */ /* 0x002fea0003900000 */
[----:B------:R-:W1:Y:S02]  /*97e0*/  @!P1 SYNCS.PHASECHK.TRANS64 P1, [R21+URZ+0x30c30], R20 ;  /* 0x030c3014150095a7 */ /* 0x000e64000802007f */
[----:B-1----:R-:W-:Y:S05]  /*97f0*/  @!P1 BRA `(.L_x_346) ;  /* 0xfffffffc00f09947 */ /* 0x002fea000383ffff */
[----:B------:R-:W-:Y:S05]  /*9800*/  BRA `(.L_x_345) ;  /* 0xffffff8000e47947 */ /* 0x000fea000383ffff */
.L_x_353:
[----:B------:R-:W-:Y:S01]  /*9810*/  BSSY B0, `(.L_x_433) ;  /* 0x0000005000007945 */ /* 0x000fe20003800000 */
[----:B------:R-:W-:-:S07]  /*9820*/  IMAD.MOV.U32 R15, RZ, RZ, -0x1 ;  /* 0xffffffffff0f7424 */ /* 0x000fce00078e00ff */
[----:B---3--:R-:W-:Y:S05]  /*9830*/  WARPSYNC.COLLECTIVE R15, `(.L_x_434) ;  /* 0x000000000f087348 */ /* 0x008fea0003c00000 */
[----:B------:R-:W-:Y:S01]  /*9840*/  NOP ;  /* 0x0000000000007918 */ /* 0x000fe20000000000 */
[----:B---3--:R-:W-:Y:S01]  /*9850*/  ENDCOLLECTIVE ;  /* 0x000000000000791b */ /* 0x008fe20003800000 */
.L_x_434:
[----:B------:R-:W-:Y:S05]  /*9860*/  BSYNC B0 ;  /* 0x0000000000007941 */ /* 0x000fea0003800000 */
.L_x_433:
[----:B------:R-:W-:Y:S05]  /*9870*/  BRA `(.L_x_435) ;  /* 0xffffffc800dc7947 */ /* 0x000fea000383ffff */
.L_x_362:
[----:B------:R-:W-:Y:S01]  /*9880*/  BSSY B0, `(.L_x_436) ;  /* 0x0000005000007945 */ /* 0x000fe20003800000 */
[----:B------:R-:W-:-:S07]  /*9890*/  MOV R15, 0xffffffff ;  /* 0xffffffff000f7802 */ /* 0x000fce0000000f00 */
[----:B-123--:R-:W-:Y:S05]  /*98a0*/  WARPSYNC.COLLECTIVE R15, `(.L_x_437) ;  /* 0x000000000f087348 */ /* 0x00efea0003c00000 */
[----:B------:R-:W-:Y:S01]  /*98b0*/  NOP ;  /* 0x0000000000007918 */ /* 0x000fe20000000000 */
[----:B-123--:R-:W-:Y:S01]  /*98c0*/  ENDCOLLECTIVE ;  /* 0x000000000000791b */ /* 0x00efe20003800000 */
.L_x_437:
[----:B------:R-:W-:Y:S05]  /*98d0*/  BSYNC B0 ;  /* 0x0000000000007941 */ /* 0x000fea0003800000 */
.L_x_436:
[----:B------:R-:W-:Y:S05]  /*98e0*/  BRA `(.L_x_438) ;  /* 0xffffffcc00bc7947 */ /* 0x000fea000383ffff */
.L_x_371:
[----:B------:R-:W-:Y:S01]  /*98f0*/  BSSY B0, `(.L_x_439) ;  /* 0x0000005000007945 */ /* 0x000fe20003800000 */
[----:B------:R-:W-:-:S07]  /*9900*/  IMAD.MOV.U32 R15, RZ, RZ, -0x1 ;  /* 0xffffffffff0f7424 */ /* 0x000fce00078e00ff */
[----:B------:R-:W-:Y:S05]  /*9910*/  WARPSYNC.COLLECTIVE R15, `(.L_x_440) ;  /* 0x000000000f087348 */ /* 0x000fea0003c00000 */
[----:B------:R-:W-:Y:S01]  /*9920*/  NOP ;  /* 0x0000000000007918 */ /* 0x000fe20000000000 */
[----:B------:R-:W-:Y:S01]  /*9930*/  ENDCOLLECTIVE ;  /* 0x000000000000791b */ /* 0x000fe20003800000 */
.L_x_440:
[----:B------:R-:W-:Y:S05]  /*9940*/  BSYNC B0 ;  /* 0x0000000000007941 */ /* 0x000fea0003800000 */
.L_x_439:
[----:B------:R-:W-:Y:S05]  /*9950*/  BRA `(.L_x_441) ;  /* 0xffffffd400907947 */ /* 0x000fea000383ffff */
.L_x_383:
[----:B------:R-:W-:Y:S01]  /*9960*/  BSSY B0, `(.L_x_442) ;  /* 0x0000005000007945 */ /* 0x000fe20003800000 */
[----:B------:R-:W-:-:S07]  /*9970*/  MOV R15, 0xffffffff ;  /* 0xffffffff000f7802 */ /* 0x000fce0000000f00 */
[----:B------:R-:W-:Y:S05]  /*9980*/  WARPSYNC.COLLECTIVE R15, `(.L_x_443) ;  /* 0x000000000f087348 */ /* 0x000fea0003c00000 */
[----:B------:R-:W-:Y:S01]  /*9990*/  NOP ;  /* 0x0000000000007918 */ /* 0x000fe20000000000 */
[----:B------:R-:W-:Y:S01]  /*99a0*/  ENDCOLLECTIVE ;  /* 0x000000000000791b */ /* 0x000fe20003800000 */
.L_x_443:
[----:B------:R-:W-:Y:S05]  /*99b0*/  BSYNC B0 ;  /* 0x0000000000007941 */ /* 0x000fea0003800000 */
.L_x_442:
[----:B------:R-:W-:Y:S05]  /*99c0*/  BRA `(.L_x_444) ;  /* 0xffffffd800a87947 */ /* 0x000fea000383ffff */
.L_x_396:
[----:B------:R-:W-:Y:S01]  /*99d0*/  BSSY B0, `(.L_x_445) ;  /* 0x0000005000007945 */ /* 0x000fe20003800000 */
[----:B------:R-:W-:-:S07]  /*99e0*/  IMAD.MOV.U32 R15, RZ, RZ, -0x1 ;  /* 0xffffffffff0f7424 */ /* 0x000fce00078e00ff */
[----:B------:R-:W-:Y:S05]  /*99f0*/  WARPSYNC.COLLECTIVE R15, `(.L_x_446) ;  /* 0x000000000f087348 */ /* 0x000fea0003c00000 */
[----:B------:R-:W-:Y:S01]  /*9a00*/  NOP ;  /* 0x0000000000007918 */ /* 0x000fe20000000000 */
[----:B------:R-:W-:Y:S01]  /*9a10*/  ENDCOLLECTIVE ;  /* 0x000000000000791b */ /* 0x000fe20003800000 */
.L_x_446:
[----:B------:R-:W-:Y:S05]  /*9a20*/  BSYNC B0 ;  /* 0x0000000000007941 */ /* 0x000fea0003800000 */
.L_x_445:
[----:B------:R-:W-:Y:S05]  /*9a30*/  BRA `(.L_x_447) ;  /* 0xffffffdc00c47947 */ /* 0x000fea000383ffff */
.L_x_405:
[----:B-1----:R1:W2:Y:S02]  /*9a40*/  SYNCS.PHASECHK.TRANS64.TRYWAIT P1, [R11+URZ+0x30c20], R0 ;  /* 0x030c20000b0075a7 */ /* 0x0022a4000802017f */
[----:B--2---:R-:W-:Y:S05]  /*9a50*/  @!P1 NANOSLEEP.SYNCS 0x989680 ;  /* 0x009896800000995d */ /* 0x004fea0003900000 */
[----:B------:R-:W2:Y:S02]  /*9a60*/  @!P1 SYNCS.PHASECHK.TRANS64 P1, [R11+URZ+0x30c20], R0 ;  /* 0x030c20000b0095a7 */ /* 0x000ea4000802007f */
[----:B--2---:R-:W-:Y:S05]  /*9a70*/  @!P1 BRA `(.L_x_405) ;  /* 0xfffffffc00f09947 */ /* 0x004fea000383ffff */
[----:B------:R-:W-:Y:S05]  /*9a80*/  BRA `(.L_x_448) ;  /* 0xffffffe4009c7947 */ /* 0x000fea000383ffff */
.L_x_409:
[----:B-1----:R1:W2:Y:S02]  /*9a90*/  SYNCS.PHASECHK.TRANS64.TRYWAIT P1, [R11+URZ+0x30c40], R21 ;  /* 0x030c40150b0075a7 */ /* 0x0022a4000802017f */
[----:B--2---:R-:W-:Y:S05]  /*9aa0*/  @!P1 NANOSLEEP.SYNCS 0x989680 ;  /* 0x009896800000995d */ /* 0x004fea0003900000 */
[----:B------:R-:W2:Y:S02]  /*9ab0*/  @!P1 SYNCS.PHASECHK.TRANS64 P1, [R11+URZ+0x30c40], R21 ;  /* 0x030c40150b0095a7 */ /* 0x000ea4000802007f */
[----:B--2---:R-:W-:Y:S05]  /*9ac0*/  @!P1 BRA `(.L_x_409) ;  /* 0xfffffffc00f09947 */ /* 0x004fea000383ffff */
[----:B------:R-:W-:Y:S05]  /*9ad0*/  BRA `(.L_x_449) ;  /* 0xffffffe800bc7947 */ /* 0x000fea000383ffff */
.L_x_411:
[----:B--2---:R2:W3:Y:S02]  /*9ae0*/  SYNCS.PHASECHK.TRANS64.TRYWAIT P1, [R11+URZ+0x30c28], R21 ;  /* 0x030c28150b0075a7 */ /* 0x0044e4000802017f */
[----:B---3--:R-:W-:Y:S05]  /*9af0*/  @!P1 NANOSLEEP.SYNCS 0x989680 ;  /* 0x009896800000995d */ /* 0x008fea0003900000 */
[----:B------:R-:W3:Y:S02]  /*9b00*/  @!P1 SYNCS.PHASECHK.TRANS64 P1, [R11+URZ+0x30c28], R21 ;  /* 0x030c28150b0095a7 */ /* 0x000ee4000802007f */
[----:B---3--:R-:W-:Y:S05]  /*9b10*/  @!P1 BRA `(.L_x_411) ;  /* 0xfffffffc00f09947 */ /* 0x008fea000383ffff */
[----:B------:R-:W-:Y:S05]  /*9b20*/  BRA `(.L_x_450) ;  /* 0xffffffec00347947 */ /* 0x000fea000383ffff */
.L_x_413:
[----:B---3--:R3:W4:Y:S02]  /*9b30*/  SYNCS.PHASECHK.TRANS64.TRYWAIT P1, [R11+URZ+0x30c48], R21 ;  /* 0x030c48150b0075a7 */ /* 0x008724000802017f */
[----:B----4-:R-:W-:Y:S05]  /*9b40*/  @!P1 NANOSLEEP.SYNCS 0x989680 ;  /* 0x009896800000995d */ /* 0x010fea0003900000 */
[----:B------:R-:W4:Y:S02]  /*9b50*/  @!P1 SYNCS.PHASECHK.TRANS64 P1, [R11+URZ+0x30c48], R21 ;  /* 0x030c48150b0095a7 */ /* 0x000f24000802007f */
[----:B----4-:R-:W-:Y:S05]  /*9b60*/  @!P1 BRA `(.L_x_413) ;  /* 0xfffffffc00f09947 */ /* 0x010fea000383ffff */
[----:B------:R-:W-:Y:S05]  /*9b70*/  BRA `(.L_x_451) ;  /* 0xffffffec00887947 */ /* 0x000fea000383ffff */
.L_x_415:
[----:B------:R-:W-:-:S07]  /*9b80*/  SHF.L.U32 R4, R9, 0x1f, RZ ;  /* 0x0000001f09047819 */ /* 0x000fce00000006ff */
.L_x_452:
[----:B-1----:R1:W2:Y:S02]  /*9b90*/  SYNCS.PHASECHK.TRANS64.TRYWAIT P1, [R11+URZ+0x30c20], R4 ;  /* 0x030c20040b0075a7 */ /* 0x0022a4000802017f */
[----:B--2---:R-:W-:Y:S05]  /*9ba0*/  @!P1 NANOSLEEP.SYNCS 0x989680 ;  /* 0x009896800000995d */ /* 0x004fea0003900000 */
[----:B------:R-:W2:Y:S02]  /*9bb0*/  @!P1 SYNCS.PHASECHK.TRANS64 P1, [R11+URZ+0x30c20], R4 ;  /* 0x030c20040b0095a7 */ /* 0x000ea4000802007f */
[----:B--2---:R-:W-:Y:S05]  /*9bc0*/  @!P1 BRA `(.L_x_452) ;  /* 0xfffffffc00f09947 */ /* 0x004fea000383ffff */
[----:B------:R-:W-:Y:S05]  /*9bd0*/  BRA `(.L_x_453) ;  /* 0xffffffec00f47947 */ /* 0x000fea000383ffff */
.L_x_418:
[----:B---3--:R3:W4:Y:S02]  /*9be0*/  SYNCS.PHASECHK.TRANS64.TRYWAIT P1, [R11+URZ+0x30c40], R12 ;  /* 0x030c400c0b0075a7 */ /* 0x008724000802017f */
[----:B----4-:R-:W-:Y:S05]  /*9bf0*/  @!P1 NANOSLEEP.SYNCS 0x989680 ;  /* 0x009896800000995d */ /* 0x010fea0003900000 */
[----:B------:R-:W4:Y:S02]  /*9c00*/  @!P1 SYNCS.PHASECHK.TRANS64 P1, [R11+URZ+0x30c40], R12 ;  /* 0x030c400c0b0095a7 */ /* 0x000f24000802007f */
[----:B----4-:R-:W-:Y:S05]  /*9c10*/  @!P1 BRA `(.L_x_418) ;  /* 0xfffffffc00f09947 */ /* 0x010fea000383ffff */
[----:B------:R-:W-:Y:S05]  /*9c20*/  BRA `(.L_x_454) ;  /* 0xfffffff000647947 */ /* 0x000fea000383ffff */
.L_x_420:
[----:B-1----:R1:W2:Y:S02]  /*9c30*/  SYNCS.PHASECHK.TRANS64.TRYWAIT P1, [R11+URZ+0x30c28], R12 ;  /* 0x030c280c0b0075a7 */ /* 0x0022a4000802017f */
[----:B--2---:R-:W-:Y:S05]  /*9c40*/  @!P1 NANOSLEEP.SYNCS 0x989680 ;  /* 0x009896800000995d */ /* 0x004fea0003900000 */
[----:B------:R-:W2:Y:S02]  /*9c50*/  @!P1 SYNCS.PHASECHK.TRANS64 P1, [R11+URZ+0x30c28], R12 ;  /* 0x030c280c0b0095a7 */ /* 0x000ea4000802007f */
[----:B--2---:R-:W-:Y:S05]  /*9c60*/  @!P1 BRA `(.L_x_420) ;  /* 0xfffffffc00f09947 */ /* 0x004fea000383ffff */
[----:B------:R-:W-:Y:S05]  /*9c70*/  BRA `(.L_x_455) ;  /* 0xfffffff000d07947 */ /* 0x000fea000383ffff */
.L_x_422:
[----:B----4-:R4:W1:Y:S02]  /*9c80*/  SYNCS.PHASECHK.TRANS64.TRYWAIT P0, [R13+URZ+0x30c40], R2 ;  /* 0x030c40020d0075a7 */ /* 0x010864000800017f */
[----:B-1----:R-:W-:Y:S05]  /*9c90*/  @!P0 NANOSLEEP.SYNCS 0x989680 ;  /* 0x009896800000895d */ /* 0x002fea0003900000 */
[----:B------:R-:W1:Y:S02]  /*9ca0*/  @!P0 SYNCS.PHASECHK.TRANS64 P0, [R13+URZ+0x30c40], R2 ;  /* 0x030c40020d0085a7 */ /* 0x000e64000800007f */
[----:B-1----:R-:W-:Y:S05]  /*9cb0*/  @!P0 BRA `(.L_x_422) ;  /* 0xfffffffc00f08947 */ /* 0x002fea000383ffff */
[----:B------:R-:W-:Y:S05]  /*9cc0*/  BRA `(.L_x_456) ;  /* 0xfffffff4003c7947 */ /* 0x000fea000383ffff */
.L_x_424:
[----:B------:R-:W-:Y:S01]  /*9cd0*/  BSSY B0, `(.L_x_457) ;  /* 0x0000006000007945 */ /* 0x000fe20003800000 */
[----:B------:R-:W-:-:S07]  /*9ce0*/  MOV R15, 0xffffffff ;  /* 0xffffffff000f7802 */ /* 0x000fce0000000f00 */
[----:B------:R-:W-:Y:S05]  /*9cf0*/  WARPSYNC.COLLECTIVE R15, `(.L_x_458) ;  /* 0x000000000f0c7348 */ /* 0x000fea0003c00000 */
[----:B------:R-:W-:Y:S02]  /*9d00*/  ELECT P6, UR62, PT ;  /* 0x00000000003e782f */ /* 0x000fe400038c0000 */
[----:B------:R-:W-:Y:S01]  /*9d10*/  MOV R14, UR62 ;  /* 0x0000003e000e7c02 */ /* 0x000fe20008000f00 */
[----:B------:R-:W-:Y:S10]  /*9d20*/  ENDCOLLECTIVE ;  /* 0x000000000000791b */ /* 0x000ff40003800000 */
.L_x_458:
[----:B------:R-:W-:Y:S05]  /*9d30*/  BSYNC B0 ;  /* 0x0000000000007941 */ /* 0x000fea0003800000 */
.L_x_457:
[----:B------:R-:W-:Y:S01]  /*9d40*/  PLOP3.LUT P0, PT, P6, PT, PT, 0x80, 0x0 ;  /* 0x000000000000781c */ /* 0x000fe2000370f070 */
[----:B------:R-:W-:-:S12]  /*9d50*/  BRA `(.L_x_459) ;  /* 0xfffffff400c87947 */ /* 0x000fd8000383ffff */
.L_x_426:
[----:B-1----:R1:W2:Y:S02]  /*9d60*/  SYNCS.PHASECHK.TRANS64.TRYWAIT P1, [R6+URZ], R5 ;  /* 0x00000005060075a7 */ /* 0x0022a4000802017f */
[----:B--2---:R-:W-:Y:S05]  /*9d70*/  @!P1 NANOSLEEP.SYNCS 0x989680 ;  /* 0x009896800000995d */ /* 0x004fea0003900000 */
[----:B------:R-:W2:Y:S02]  /*9d80*/  @!P1 SYNCS.PHASECHK.TRANS64 P1, [R6+URZ], R5 ;  /* 0x00000005060095a7 */ /* 0x000ea4000802007f */
[----:B--2---:R-:W-:Y:S05]  /*9d90*/  @!P1 BRA `(.L_x_426) ;  /* 0xfffffffc00f09947 */ /* 0x004fea000383ffff */
[----:B------:R-:W-:Y:S05]  /*9da0*/  BRA `(.L_x_460) ;  /* 0xfffffff800047947 */ /* 0x000fea000383ffff */
.L_x_427:
[----:B--2---:R2:W3:Y:S02]  /*9db0*/  SYNCS.PHASECHK.TRANS64.TRYWAIT P1, [R3+URZ], R2 ;  /* 0x00000002030075a7 */ /* 0x0044e4000802017f */
[----:B---3--:R-:W-:Y:S05]  /*9dc0*/  @!P1 NANOSLEEP.SYNCS 0x989680 ;  /* 0x009896800000995d */ /* 0x008fea0003900000 */
[----:B------:R-:W3:Y:S02]  /*9dd0*/  @!P1 SYNCS.PHASECHK.TRANS64 P1, [R3+URZ], R2 ;  /* 0x00000002030095a7 */ /* 0x000ee4000802007f */
[----:B---3--:R-:W-:Y:S05]  /*9de0*/  @!P1 BRA `(.L_x_427) ;  /* 0xfffffffc00f09947 */ /* 0x008fea000383ffff */
[----:B------:R-:W-:Y:S05]  /*9df0*/  BRA `(.L_x_461) ;  /* 0xfffffff400f87947 */ /* 0x000fea000383ffff */
.L_x_429:
[----:B--2---:R2:W3:Y:S02]  /*9e00*/  SYNCS.PHASECHK.TRANS64.TRYWAIT P0, [R0+URZ], R5 ;  /* 0x00000005000075a7 */ /* 0x0044e4000800017f */
[----:B---3--:R-:W-:Y:S05]  /*9e10*/  @!P0 NANOSLEEP.SYNCS 0x989680 ;  /* 0x009896800000895d */ /* 0x008fea0003900000 */
[----:B------:R-:W3:Y:S02]  /*9e20*/  @!P0 SYNCS.PHASECHK.TRANS64 P0, [R0+URZ], R5 ;  /* 0x00000005000085a7 */ /* 0x000ee4000800007f */
[----:B---3--:R-:W-:Y:S05]  /*9e30*/  @!P0 BRA `(.L_x_429) ;  /* 0xfffffffc00f08947 */ /* 0x008fea000383ffff */
[----:B------:R-:W-:Y:S05]  /*9e40*/  BRA `(.L_x_462) ;  /* 0xfffffff400fc7947 */ /* 0x000fea000383ffff */
.L_x_463:
        /* <DEDUP_REMOVED lines=11> */
.L_x_7377:


//--------------------- .text._ZN7cutlass13device_kernelIN5flash11enable_sm90INS1_16FlashAttnBwdSm90INS1_25CollectiveMainloopBwdSm90ILi2ELi2ELi2EN4cute5tupleIJNS5_1CILi1EEES8_S8_EEENS6_IJNS7_ILi128EEESA_NS7_ILi64EEEEEENS_6half_tEfNS_4arch4Sm90ELb0ELb0ELb1ELb1ELb0ELb1ELb0ELb0ELi2ELi1ELi2ELi2ELb0EEENS1_21CollectiveEpilogueBwdISC_SD_SF_Li256ELb1ELb0ELi1EEENS1_19SingleTileSchedulerILb1ELb0ELb0ELi128EEEEEEEEEvNT_6ParamsE --------------------------
	.section	.text._ZN7cutlass13device_kernelIN5flash11enable_sm90INS1_16FlashAttnBwdSm90INS1_25CollectiveMainloopBwdSm90ILi2ELi2ELi2EN4cute5tupleIJNS5_1CILi1EEES8_S8_EEENS6_IJNS7_ILi128EEESA_NS7_ILi64EEEEEENS_6half_tEfNS_4arch4Sm90ELb0ELb0ELb1ELb1ELb0ELb1ELb0ELb0ELi2ELi1ELi2ELi2ELb0EEENS1_21CollectiveEpilogueBwdISC_SD_SF_Li256ELb1ELb0ELi1EEENS1_19SingleTileSchedulerILb1ELb0ELb0ELi128EEEEEEEEEvNT_6ParamsE,"ax",@progbits
	.align	128
.text._ZN7cutlass13device_kernelIN5flash11enable_sm90INS1_16FlashAttnBwdSm90INS1_25CollectiveMainloopBwdSm90ILi2ELi2ELi2EN4cute5tupleIJNS5_1CILi1EEES8_S8_EEENS6_IJNS7_ILi128EEESA_NS7_ILi64EEEEEENS_6half_tEfNS_4arch4Sm90ELb0ELb0ELb1ELb1ELb0ELb1ELb0ELb0ELi2ELi1ELi2ELi2ELb0EEENS1_21CollectiveEpilogueBwdISC_SD_SF_Li256ELb1ELb0ELi1EEENS1_19SingleTileSchedulerILb1ELb0ELb0ELi128EEEEEEEEEvNT_6ParamsE:
        .type           _ZN7cutlass13device_kernelIN5flash11enable_sm90INS1_16FlashAttnBwdSm90INS1_25CollectiveMainloopBwdSm90ILi2ELi2ELi2EN4cute5tupleIJNS5_1CILi1EEES8_S8_EEENS6_IJNS7_ILi128EEESA_NS7_ILi64EEEEEENS_6half_tEfNS_4arch4Sm90ELb0ELb0ELb1ELb1ELb0ELb1ELb0ELb0ELi2ELi1ELi2ELi2ELb0EEENS1_21CollectiveEpilogueBwdISC_SD_SF_Li256ELb1ELb0ELi1EEENS1_19SingleTileSchedulerILb1ELb0ELb0ELi128EEEEEEEEEvNT_6ParamsE,@function
        .size           _ZN7cutlass13device_kernelIN5flash11enable_sm90INS1_16FlashAttnBwdSm90INS1_25CollectiveMainloopBwdSm90ILi2ELi2ELi2EN4cute5tupleIJNS5_1CILi1EEES8_S8_EEENS6_IJNS7_ILi128EEESA_NS7_ILi64EEEEEENS_6half_tEfNS_4arch4Sm90ELb0ELb0ELb1ELb1ELb0ELb1ELb0ELb0ELi2ELi1ELi2ELi2ELb0EEENS1_21CollectiveEpilogueBwdISC_SD_SF_Li256ELb1ELb0ELi1EEENS1_19SingleTileSchedulerILb1ELb0ELb0ELi128EEEEEEEEEvNT_6ParamsE,(.L_x_7378 - _ZN7cutlass13device_kernelIN5flash11enable_sm90INS1_16FlashAttnBwdSm90INS1_25CollectiveMainloopBwdSm90ILi2ELi2ELi2EN4cute5tupleIJNS5_1CILi1EEES8_S8_EEENS6_IJNS7_ILi128EEESA_NS7_ILi64EEEEEENS_6half_tEfNS_4arch4Sm90ELb0ELb0ELb1ELb1ELb0ELb1ELb0ELb0ELi2ELi1ELi2ELi2ELb0EEENS1_21CollectiveEpilogueBwdISC_SD_SF_Li256ELb1ELb0ELi1EEENS1_19SingleTileSchedulerILb1ELb0ELb0ELi128EEEEEEEEEvNT_6ParamsE)
        .other          _ZN7cutlass13device_kernelIN5flash11enable_sm90INS1_16FlashAttnBwdSm90INS1_25CollectiveMainloopBwdSm90ILi2ELi2ELi2EN4cute5tupleIJNS5_1CILi1EEES8_S8_EEENS6_IJNS7_ILi128EEESA_NS7_ILi64EEEEEENS_6half_tEfNS_4arch4Sm90ELb0ELb0ELb1ELb1ELb0ELb1ELb0ELb0ELi2ELi1ELi2ELi2ELb0EEENS1_21CollectiveEpilogueBwdISC_SD_SF_Li256ELb1ELb0ELi1EEENS1_19SingleTileSchedulerILb1ELb0ELb0ELi128EEEEEEEEEvNT_6ParamsE,@"STO_CUDA_ENTRY STV_DEFAULT"
_ZN7cutlass13device_kernelIN5flash11enable_sm90INS1_16FlashAttnBwdSm90INS1_25CollectiveMainloopBwdSm90ILi2ELi2ELi2EN4cute5tupleIJNS5_1CILi1EEES8_S8_EEENS6_IJNS7_ILi128EEESA_NS7_ILi64EEEEEENS_6half_tEfNS_4arch4Sm90ELb0ELb0ELb1ELb1ELb0ELb1ELb0ELb0ELi2ELi1ELi2ELi2ELb0EEENS1_21CollectiveEpilogueBwdISC_SD_SF_Li256ELb1ELb0ELi1EEENS1_19SingleTileSchedulerILb1ELb0ELb0ELi128EEEEEEEEEvNT_6ParamsE:
        /* <DEDUP_REMOVED lines=23> */
.L_x_465:
[----:B------:R-:W-:Y:S05]  /*0170*/  BSYNC B0 ;  /* 0x0000000000007941 */ /* 0x000fea0003800000 */
.L_x_464:
        /* <DEDUP_REMOVED lines=34> */
.L_x_466:
        /* <DEDUP_REMOVED lines=22> */
.L_x_467:
[----:B---3--:R-:W-:Y:S01]  /*0500*/  ISETP.NE.AND P0, PT, R2, RZ, PT ;  /* 0x000000ff0200720c */ /* 0x008fe20003f05270 */
[----:B------:R-:W-:Y:S01]  /*0510*/  IMAD.MOV.U32 R2, RZ, RZ, 0x1 ;  /* 0x00000001ff027424 */ /* 0x000fe200078e00ff */
[----:B------:R-:W-:Y:S01]  /*0520*/  NOP ;  /* 0x0000000000007918 */ /* 0x000fe20000000000 */
[----:B------:R-:W-:Y:S01]  /*0530*/  ULDC.64 UR38, c[0x0][0x208] ;  /* 0x0000820000267ab9 */ /* 0x000fe20000000a00 */
[----:B------:R-:W-:Y:S02]  /*0540*/  BSSY B6, `(.L_x_468) ;  /* 0x0000a6b000067945 */ /* 0x000fe40003800000 */
[----:B------:R-:W-:-:S05]  /*0550*/  SEL R2, R2, 0x2, !P0 ;  /* 0x0000000202027807 */ /* 0x000fca0004000000 */
[----:B------:R3:W-:Y:S01]  /*0560*/  STL [R1], R2 ;  /* 0x0000000201007387 */ /* 0x0007e20000100800 */
[----:B-12-4-:R-:W-:Y:S06]  /*0570*/  BAR.SYNC.DEFER_BLOCKING 0x0 ;  /* 0x0000000000007b1d */ /* 0x016fec0000010000 */
[----:B------:R-:W-:Y:S05]  /*0580*/  @!P0 BRA `(.L_x_469) ;  /* 0x0000007800208947 */ /* 0x000fea0003800000 */
.L_x_470:
[----:B------:R-:W-:-:S08]  /*0590*/  NOP ;  /* 0x0000000000007918 */ /* 0x000fd00000000000 */
[----:B------:R-:W1:Y:S02]  /*05a0*/  USETMAXREG.TRY_ALLOC.CTAPOOL UP0, 0xf0 ;  /* 0x000000f0000079c8 */ /* 0x000e640008000600 */
[----:B-1----:R-:W-:-:S13]  /*05b0*/  PLOP3.LUT P0, PT, PT, PT, UP0, 0x80, 0x0 ;  /* 0x000000000000781c */ /* 0x002fda0003f0f008 */
[----:B------:R-:W-:Y:S05]  /*05c0*/  @!P0 BRA `(.L_x_470) ;  /* 0xfffffffc00f08947 */ /* 0x000fea000383ffff */
[----:B------:R-:W-:Y:S01]  /*05d0*/  LOP3.LUT R0, R0, 0x3, RZ, 0xc0, !PT ;  /* 0x0000000300007812 */ /* 0x000fe200078ec0ff */
[----:B---3--:R-:W1:Y:S01]  /*05e0*/  S2R R2, SR_TID.X ;  /* 0x0000000000027919 */ /* 0x008e620000002100 */
[----:B------:R-:W-:Y:S01]  /*05f0*/  ULDC.64 UR4, c[0x0][0x8d8] ;  /* 0x0002360000047ab9 */ /* 0x000fe20000000a00 */
[----:B------:R-:W2:Y:S03]  /*0600*/  S2R R7, SR_CTAID.Z ;  /* 0x0000000000077919 */ /* 0x000ea60000002700 */
[----:B------:R-:W3:Y:S02]  /*0610*/  SHFL.IDX PT, R0, R0, RZ, 0x1f ;  /* 0x00001fff00007589 */ /* 0x000ee400000e0000 */
[----:B---3--:R-:W-:Y:S02]  /*0620*/  ISETP.NE.AND P0, PT, R0, RZ, PT ;  /* 0x000000ff0000720c */ /* 0x008fe40003f05270 */
[----:B-1----:R-:W-:-:S11]  /*0630*/  SHF.R.U32.HI R2, RZ, 0x7, R2 ;  /* 0x00000007ff027819 */ /* 0x002fd60000011602 */
[----:B------:R-:W-:-:S05]  /*0640*/  @!P0 VIADD R2, R2, 0x9 ;  /* 0x0000000902028836 */ /* 0x000fca0000000000 */
[----:B------:R1:W-:Y:S06]  /*0650*/  @!P0 BAR.ARV R2, 0xa0 ;  /* 0x000280020000851d */ /* 0x0003ec0000002000 */
[----:B------:R-:W-:-:S04]  /*0660*/  ISETP.NE.U32.AND P0, PT, RZ, UR4, PT ;  /* 0x00000004ff007c0c */ /* 0x000fc8000bf05070 */
[----:B------:R-:W-:-:S13]  /*0670*/  ISETP.NE.AND.EX P0, PT, RZ, UR5, PT, P0 ;  /* 0x00000005ff007c0c */ /* 0x000fda000bf05300 */
[----:B-12---:R-:W-:Y:S05]  /*0680*/  @!P0 BRA `(.L_x_471) ;  /* 0x0000000000108947 */ /* 0x006fea0003800000 */
[----:B------:R-:W1:Y:S02]  /*0690*/  LDC.64 R2, c[0x0][0x8d8] ;  /* 0x00023600ff027b82 */ /* 0x000e640000000a00 */
[----:B-1----:R-:W-:-:S05]  /*06a0*/  IMAD.WIDE R2, R7, 0x4, R2 ;  /* 0x0000000407027825 */ /* 0x002fca00078e0202 */
[----:B------:R1:W5:Y:S01]  /*06b0*/  LDG.E R0, desc[UR38][R2.64] ;  /* 0x0000002602007981 */ /* 0x000362000c1e1900 */
[----:B------:R-:W-:Y:S05]  /*06c0*/  BRA `(.L_x_472) ;  /* 0x00000000002c7947 */ /* 0x000fea0003800000 */
.L_x_471:
[----:B------:R-:W-:Y:S02]  /*06d0*/  ULDC.64 UR4, c[0x0][0x8d0] ;  /* 0x0002340000047ab9 */ /* 0x000fe40000000a00 */
[----:B------:R-:W-:-:S04]  /*06e0*/  ISETP.NE.U32.AND P0, PT, RZ, UR4, PT ;  /* 0x00000004ff007c0c */ /* 0x000fc8000bf05070 */
[----:B------:R-:W-:-:S13]  /*06f0*/  ISETP.NE.AND.EX P0, PT, RZ, UR5, PT, P0 ;  /* 0x00000005ff007c0c */ /* 0x000fda000bf05300 */
[----:B------:R-:W-:Y:S05]  /*0700*/  @!P0 BRA `(.L_x_473) ;  /* 0x0000000000188947 */ /* 0x000fea0003800000 */
[----:B------:R-:W1:Y:S02]  /*0710*/  LDC.64 R2, c[0x0][0x8d0] ;  /* 0x00023400ff027b82 */ /* 0x000e640000000a00 */
[----:B-1----:R-:W-:-:S05]  /*0720*/  IMAD.WIDE R2, R7, 0x4, R2 ;  /* 0x0000000407027825 */ /* 0x002fca00078e0202 */
[----:B------:R-:W2:Y:S04]  /*0730*/  LDG.E R0, desc[UR38][R2.64] ;  /* 0x0000002602007981 */ /* 0x000ea8000c1e1900 */
[----:B------:R-:W2:Y:S02]  /*0740*/  LDG.E R5, desc[UR38][R2.64+0x4] ;  /* 0x0000042602057981 */ /* 0x000ea4000c1e1900 */
[----:B--2---:R-:W-:Y:S01]  /*0750*/  IADD3 R0, -R0, R5, RZ ;  /* 0x0000000500007210 */ /* 0x004fe20007ffe1ff */
[----:B------:R-:W-:Y:S06]  /*0760*/  BRA `(.L_x_472) ;  /* 0x0000000000047947 */ /* 0x000fec0003800000 */
.L_x_473:
[----:B------:R-:W2:Y:S02]  /*0770*/  LDC R0, c[0x0][0x8bc] ;  /* 0x00022f00ff007b82 */ /* 0x000ea40000000800 */
.L_x_472:
[----:B------:R-:W3:Y:S02]  /*0780*/  S2R R19, SR_CTAID.X ;  /* 0x0000000000137919 */ /* 0x000ee40000002500 */
[----:B---3--:R-:W-:-:S05]  /*0790*/  IMAD.SHL.U32 R19, R19, 0x80, RZ ;  /* 0x0000008013137824 */ /* 0x008fca00078e00ff */
[----:B--2--5:R-:W-:-:S04]  /*07a0*/  ISETP.GE.AND P0, PT, R19, R0, PT ;  /* 0x000000001300720c */ /* 0x024fc80003f06270 */
[----:B------:R-:W-:-:S04]  /*07b0*/  SEL R4, R7, 0xffffffff, !P0 ;  /* 0xffffffff07047807 */ /* 0x000fc80004000000 */
[----:B------:R-:W-:Y:S01]  /*07c0*/  ISETP.GE.AND P0, PT, R4, RZ, PT ;  /* 0x000000ff0400720c */ /* 0x000fe20003f06270 */
[----:B------:R2:W-:-:S12]  /*07d0*/  STL [R1+0x20], R4 ;  /* 0x0000200401007387 */ /* 0x0005d80000100800 */
[----:B--2---:R-:W-:Y:S05]  /*07e0*/  @!P0 BRA `(.L_x_474) ;  /* 0x000000a400008947 */ /* 0x004fea0003800000 */
[----:B-1----:R-:W1:Y:S01]  /*07f0*/  S2R R2, SR_TID.X ;  /* 0x0000000000027919 */ /* 0x002e620000002100 */
[----:B------:R-:W-:Y:S02]  /*0800*/  ULDC.64 UR4, c[0x0][0x780] ;  /* 0x0001e00000047ab9 */ /* 0x000fe40000000a00 */
[----:B------:R-:W-:Y:S01]  /*0810*/  ISETP.NE.U32.AND P0, PT, RZ, UR4, PT ;  /* 0x00000004ff007c0c */ /* 0x000fe2000bf05070 */
[----:B------:R-:W-:Y:S02]  /*0820*/  ULDC UR4, c[0x0][0x290] ;  /* 0x0000a40000047ab9 */ /* 0x000fe40000000800 */
[----:B------:R-:W-:Y:S01]  /*0830*/  IMAD.U32 R22, RZ, RZ, UR4 ;  /* 0x00000004ff167e24 */ /* 0x000fe2000f8e00ff */
[----:B------:R-:W-:Y:S01]  /*0840*/  ISETP.NE.AND.EX P0, PT, RZ, UR5, PT, P0 ;  /* 0x00000005ff007c0c */ /* 0x000fe2000bf05300 */
[----:B-1----:R-:W-:-:S12]  /*0850*/  VIADD R18, R2, 0xffffff80 ;  /* 0xffffff8002127836 */ /* 0x002fd80000000000 */
[----:B------:R-:W-:Y:S05]  /*0860*/  @!P0 BRA `(.L_x_475) ;  /* 0x0000000000108947 */ /* 0x000fea0003800000 */
[----:B------:R-:W1:Y:S02]  /*0870*/  LDC.64 R2, c[0x0][0x780] ;  /* 0x0001e000ff027b82 */ /* 0x000e640000000a00 */
[----:B-1----:R-:W-:-:S05]  /*0880*/  IMAD.WIDE R2, R4, 0x4, R2 ;  /* 0x0000000404027825 */ /* 0x002fca00078e0202 */
[----:B------:R1:W5:Y:S01]  /*0890*/  LDG.E R23, desc[UR38][R2.64] ;  /* 0x0000002602177981 */ /* 0x000362000c1e1900 */
[----:B------:R-:W-:Y:S05]  /*08a0*/  BRA `(.L_x_476) ;  /* 0x0000000000287947 */ /* 0x000fea0003800000 */
.L_x_475:
[----:B------:R-:W-:Y:S01]  /*08b0*/  ULDC.64 UR4, c[0x0][0x770] ;  /* 0x0001dc0000047ab9 */ /* 0x000fe20000000a00 */
[----:B------:R-:W2:Y:S01]  /*08c0*/  LDC R23, c[0x0][0x280] ;  /* 0x0000a000ff177b82 */ /* 0x000ea20000000800 */
[----:B------:R-:W-:-:S04]  /*08d0*/  ISETP.NE.U32.AND P0, PT, RZ, UR4, PT ;  /* 0x00000004ff007c0c */ /* 0x000fc8000bf05070 */
[----:B------:R-:W-:-:S13]  /*08e0*/  ISETP.NE.AND.EX P0, PT, RZ, UR5, PT, P0 ;  /* 0x00000005ff007c0c */ /* 0x000fda000bf05300 */
[----:B------:R-:W-:Y:S05]  /*08f0*/  @!P0 BRA `(.L_x_476) ;  /* 0x0000000000148947 */ /* 0x000fea0003800000 */
[----:B------:R-:W1:Y:S02]  /*0900*/  LDC.64 R2, c[0x0][0x770] ;  /* 0x0001dc00ff027b82 */ /* 0x000e640000000a00 */
[----:B-1----:R-:W-:-:S05]  /*0910*/  IMAD.WIDE R2, R4, 0x4, R2 ;  /* 0x0000000404027825 */ /* 0x002fca00078e0202 */
[----:B--2---:R-:W2:Y:S04]  /*0920*/  LDG.E R23, desc[UR38][R2.64] ;  /* 0x0000002602177981 */ /* 0x004ea8000c1e1900 */
[----:B------:R-:W2:Y:S02]  /*0930*/  LDG.E R0, desc[UR38][R2.64+0x4] ;  /* 0x0000042602007981 */ /* 0x000ea4000c1e1900 */
[----:B--2---:R-:W-:-:S07]  /*0940*/  IADD3 R23, -R23, R0, RZ ;  /* 0x0000000017177210 */ /* 0x004fce0007ffe1ff */
.L_x_476:
[----:B------:R-:W-:Y:S02]  /*0950*/  ULDC.64 UR4, c[0x0][0x788] ;  /* 0x0001e20000047ab9 */ /* 0x000fe40000000a00 */
[----:B------:R-:W-:-:S04]  /*0960*/  ISETP.NE.U32.AND P0, PT, RZ, UR4, PT ;  /* 0x00000004ff007c0c */ /* 0x000fc8000bf05070 */
[----:B------:R-:W-:-:S13]  /*0970*/  ISETP.NE.AND.EX P0, PT, RZ, UR5, PT, P0 ;  /* 0x00000005ff007c0c */ /* 0x000fda000bf05300 */
[----:B------:R-:W-:Y:S05]  /*0980*/  @!P0 BRA `(.L_x_477) ;  /* 0x0000000000108947 */ /* 0x000fea0003800000 */
[----:B-1----:R-:W1:Y:S02]  /*0990*/  LDC.64 R2, c[0x0][0x788] ;  /* 0x0001e200ff027b82 */ /* 0x002e640000000a00 */
[----:B-1----:R-:W-:-:S05]  /*09a0*/  IMAD.WIDE R2, R4, 0x4, R2 ;  /* 0x0000000404027825 */ /* 0x002fca00078e0202 */
[----:B------:R1:W5:Y:S01]  /*09b0*/  LDG.E R22, desc[UR38][R2.64] ;  /* 0x0000002602167981 */ /* 0x000362000c1e1900 */
[----:B------:R-:W-:Y:S05]  /*09c0*/  BRA `(.L_x_478) ;  /* 0x0000000000247947 */ /* 0x000fea0003800000 */
.L_x_477:
[----:B------:R-:W-:Y:S02]  /*09d0*/  ULDC.64 UR4, c[0x0][0x778] ;  /* 0x0001de0000047ab9 */ /* 0x000fe40000000a00 */
[----:B------:R-:W-:-:S04]  /*09e0*/  ISETP.NE.U32.AND P0, PT, RZ, UR4, PT ;  /* 0x00000004ff007c0c */ /* 0x000fc8000bf05070 */
[----:B------:R-:W-:-:S13]  /*09f0*/  ISETP.NE.AND.EX P0, PT, RZ, UR5, PT, P0 ;  /* 0x00000005ff007c0c */ /* 0x000fda000bf05300 */
[----:B------:R-:W-:Y:S05]  /*0a00*/  @!P0 BRA `(.L_x_478) ;  /* 0x0000000000148947 */ /* 0x000fea0003800000 */
[----:B-1----:R-:W1:Y:S02]  /*0a10*/  LDC.64 R2, c[0x0][0x778] ;  /* 0x0001de00ff027b82 */ /* 0x002e640000000a00 */
[----:B-1----:R-:W-:-:S05]  /*0a20*/  IMAD.WIDE R2, R4, 0x4, R2 ;  /* 0x0000000404027825 */ /* 0x002fca00078e0202 */
[----:B------:R-:W3:Y:S04]  /*0a30*/  LDG.E R22, desc[UR38][R2.64] ;  /* 0x0000002602167981 */ /* 0x000ee8000c1e1900 */
[----:B------:R-:W3:Y:S02]  /*0a40*/  LDG.E R5, desc[UR38][R2.64+0x4] ;  /* 0x0000042602057981 */ /* 0x000ee4000c1e1900 */
[----:B---3--:R-:W-:-:S07]  /*0a50*/  IMAD.IADD R22, R5, 0x1, -R22 ;  /* 0x0000000105167824 */ /* 0x008fce00078e0a16 */
.L_x_478:
[----:B--2--5:R-:W-:Y:S02]  /*0a60*/  ISETP.GE.AND P1, PT, R23, 0x1, PT ;  /* 0x000000011700780c */ /* 0x024fe40003f26270 */
[----:B------:R-:W-:Y:S02]  /*0a70*/  CS2R R182, SRZ ;  /* 0x0000000000b67805 */ /* 0x000fe4000001ff00 */
[----:B------:R-:W-:Y:S02]  /*0a80*/  PLOP3.LUT P0, PT, PT, PT, PT, 0x80, 0x0 ;  /* 0x000000000000781c */ /* 0x000fe40003f0f070 */
        /* <DEDUP_REMOVED lines=30> */
[----:B------:R-:W-:Y:S01]  /*0c70*/  CS2R R184, SRZ ;  /* 0x0000000000b87805 */ /* 0x000fe2000001ff00 */
[----:B------:R-:W-:Y:S06]  /*0c80*/  @!P1 BRA `(.L_x_479) ;  /* 0x0000005000a89947 */ /* 0x000fec0003800000 */
[----:B------:R-:W-:Y:S01]  /*0c90*/  MOV R0, RZ ;  /* 0x000000ff00007202 */ /* 0x000fe20000000f00 */
[----:B------:R-:W-:Y:S01]  /*0ca0*/  ULDC UR36, c[0x0][0x75c] ;  /* 0x0001d70000247ab9 */ /* 0x000fe20000000800 */
[----:B------:R-:W-:Y:S02]  /*0cb0*/  ULDC UR37, c[0x0][0x744] ;  /* 0x0001d10000257ab9 */ /* 0x000fe40000000800 */
[----:B------:R-:W-:-:S13]  /*0cc0*/  LOP3.LUT P0, RZ, R0, 0x3ff, RZ, 0xc0, !PT ;  /* 0x000003ff00ff7812 */ /* 0x000fda000780c0ff */
[----:B------:R-:W-:Y:S05]  /*0cd0*/  @!P0 BRA `(.L_x_480) ;  /* 0x00000000007c8947 */ /* 0x000fea0003800000 */
[----:B-1----:R-:W-:Y:S01]  /*0ce0*/  MOV R2, 0x0 ;  /* 0x0000000000027802 */ /* 0x002fe20000000f00 */
[----:B------:R-:W-:Y:S01]  /*0cf0*/  ULDC.64 UR4, c[0x4][0x90] ;  /* 0x0100240000047ab9 */ /* 0x000fe20000000a00 */
[----:B------:R-:W-:Y:S01]  /*0d00*/  ULDC.64 UR6, c[0x4][0x8] ;  /* 0x0100020000067ab9 */ /* 0x000fe20000000a00 */
[----:B------:R-:W-:Y:S01]  /*0d10*/  IMAD.U32 R4, RZ, RZ, UR4 ;  /* 0x00000004ff047e24 */ /* 0x000fe2000f8e00ff */
        /* <DEDUP_REMOVED lines=12> */
.L_x_481:
        /* <DEDUP_REMOVED lines=8> */
[----:B------:R-:W-:Y:S02]  /*0e60*/  IMAD.U32 R7, RZ, RZ, UR7 ;  /* 0x00000007ff077e24 */ /* 0x000fe4000f8e00ff */
[----:B------:R-:W-:-:S02]  /*0e70*/  IMAD.U32 R10, RZ, RZ, UR4 ;  /* 0x00000004ff0a7e24 */ /* 0x000fc4000f8e00ff */
[----:B------:R-:W-:Y:S02]  /*0e80*/  IMAD.MOV.U32 R8, RZ, RZ, 0x70 ;  /* 0x00000070ff087424 */ /* 0x000fe400078e00ff */
[----:B------:R-:W-:Y:S02]  /*0e90*/  IMAD.MOV.U32 R12, RZ, RZ, 0x1 ;  /* 0x00000001ff0c7424 */ /* 0x000fe400078e00ff */
[----:B------:R-:W-:-:S07]  /*0ea0*/  IMAD.MOV.U32 R13, RZ, RZ, RZ ;  /* 0x000000ffff0d7224 */ /* 0x000fce00078e00ff */
[----:B------:R-:W-:-:S07]  /*0eb0*/  LEPC R20, `(.L_x_480) ;  /* 0x000000001014794e */ /* 0x000fce0000000000 */
[----:B-1----:R-:W-:Y:S05]  /*0ec0*/  CALL.ABS.NOINC R2 ;  /* 0x0000000002007343 */ /* 0x002fea0003c00000 */
.L_x_480:
[----:B-1----:R-:W1:Y:S01]  /*0ed0*/  S2R R3, SR_CgaCtaId ;  /* 0x0000000000037919 */ /* 0x002e620000008800 */
[----:B------:R-:W-:-:S04]  /*0ee0*/  MOV R2, 0x400 ;  /* 0x0000040000027802 */ /* 0x000fc80000000f00 */
[----:B-1----:R-:W-:-:S04]  /*0ef0*/  LEA R2, R3, R2, 0x18 ;  /* 0x0000000203027211 */ /* 0x002fc800078ec0ff */
[----:B------:R-:W-:-:S04]  /*0f00*/  IADD3 R0, R2, 0x20c00, RZ ;  /* 0x00020c0002007810 */ /* 0x000fc80007ffe0ff */
[----:B------:R-:W-:-:S13]  /*0f10*/  LOP3.LUT P0, RZ, R0, 0x3ff, RZ, 0xc0, !PT ;  /* 0x000003ff00ff7812 */ /* 0x000fda000780c0ff */
[----:B------:R-:W-:Y:S05]  /*0f20*/  @!P0 BRA `(.L_x_482) ;  /* 0x00000000007c8947 */ /* 0x000fea0003800000 */
[----:B------:R-:W-:Y:S01]  /*0f30*/  MOV R16, 0x0 ;  /* 0x0000000000107802 */ /* 0x000fe20000000f00 */
        /* <DEDUP_REMOVED lines=15> */
.L_x_483:
[----:B------:R-:W1:Y:S01]  /*1030*/  LDC.64 R16, c[0x4][R16] ;  /* 0x0100000010107b82 */ /* 0x000e620000000a00 */
[----:B------:R-:W-:Y:S01]  /*1040*/  ULDC.64 UR4, c[0x4][0x90] ;  /* 0x0100240000047ab9 */ /* 0x000fe20000000a00 */
[----:B------:R-:W-:Y:S01]  /*1050*/  ULDC.64 UR6, c[0x4][0x10] ;  /* 0x0100040000067ab9 */ /* 0x000fe20000000a00 */
[----:B------:R-:W-:Y:S01]  /*1060*/  IMAD.U32 R4, RZ, RZ, UR4 ;  /* 0x00000004ff047e24 */ /* 0x000fe2000f8e00ff */
[----:B------:R-:W-:Y:S01]  /*1070*/  MOV R8, 0x70 ;  /* 0x0000007000087802 */ /* 0x000fe20000000f00 */
[----:B------:R-:W-:Y:S01]  /*1080*/  IMAD.U32 R5, RZ, RZ, UR5 ;  /* 0x00000005ff057e24 */ /* 0x000fe2000f8e00ff */
[----:B------:R-:W-:Y:S01]  /*1090*/  ULDC.64 UR4, c[0x4][0x98] ;  /* 0x0100260000047ab9 */ /* 0x000fe20000000a00 */
[----:B------:R-:W-:Y:S01]  /*10a0*/  IMAD.U32 R10, RZ, RZ, UR6 ;  /* 0x00000006ff0a7e24 */ /* 0x000fe2000f8e00ff */
[----:B------:R-:W-:Y:S01]  /*10b0*/  MOV R6, UR4 ;  /* 0x0000000400067c02 */ /* 0x000fe20008000f00 */
[----:B------:R-:W-:Y:S02]  /*10c0*/  IMAD.U32 R7, RZ, RZ, UR5 ;  /* 0x00000005ff077e24 */ /* 0x000fe4000f8e00ff */
[----:B------:R-:W-:-:S02]  /*10d0*/  IMAD.U32 R11, RZ, RZ, UR7 ;  /* 0x00000007ff0b7e24 */ /* 0x000fc4000f8e00ff */
[----:B------:R-:W-:Y:S02]  /*10e0*/  IMAD.MOV.U32 R12, RZ, RZ, 0x1 ;  /* 0x00000001ff0c7424 */ /* 0x000fe400078e00ff */
[----:B------:R-:W-:-:S07]  /*10f0*/  IMAD.MOV.U32 R13, RZ, RZ, RZ ;  /* 0x000000ffff0d7224 */ /* 0x000fce00078e00ff */
[----:B------:R-:W-:-:S07]  /*1100*/  LEPC R20, `(.L_x_482) ;  /* 0x000000001014794e */ /* 0x000fce0000000000 */
[----:B-1----:R-:W-:Y:S05]  /*1110*/  CALL.ABS.NOINC R16 ;  /* 0x0000000010007343 */ /* 0x002fea0003c00000 */
.L_x_482:
[----:B------:R-:W-:Y:S01]  /*1120*/  SHF.R.S32.HI R3, RZ, 0x1f, R18 ;  /* 0x0000001fff037819 */ /* 0x000fe20000011412 */
[----:B------:R-:W-:-:S03]  /*1130*/  UMOV UR4, 0xffffffff ;  /* 0xffffffff00047882 */ /* 0x000fc60000000000 */
[----:B------:R-:W-:-:S04]  /*1140*/  LEA.HI R0, R3, R18, RZ, 0x7 ;  /* 0x0000001203007211 */ /* 0x000fc800078f38ff */
[----:B------:R-:W-:Y:S01]  /*1150*/  SHF.R.S32.HI R13, RZ, 0x7, R0 ;  /* 0x00000007ff0d7819 */ /* 0x000fe20000011400 */
[----:B------:R-:W-:Y:S06]  /*1160*/  BRA.DIV UR4, `(.L_x_484) ;  /* 0x0000009a04a87947 */ /* 0x000fec000b800000 */
[----:B------:R1:W2:Y:S02]  /*1170*/  SHFL.IDX PT, R14, R13, RZ, 0x1f ;  /* 0x00001fff0d0e7589 */ /* 0x0002a400000e0000 */
.L_x_587:
[----:B------:R-:W-:Y:S01]  /*1180*/  SHF.L.U32 R9, RZ, 0x1f, RZ ;  /* 0x0000001fff097819 */ /* 0x000fe200000006ff */
[----:B------:R-:W-:Y:S01]  /*1190*/  VIADD R23, R23, 0x7f ;  /* 0x0000007f17177836 */ /* 0x000fe20000000000 */
[----:B--2---:R-:W-:Y:S01]  /*11a0*/  LEA.HI R4, R14, R14, RZ, 0x1 ;  /* 0x0000000e0e047211 */ /* 0x004fe200078f08ff */
[----:B------:R-:W-:Y:S01]  /*11b0*/  IMAD.IADD R22, R22, 0x1, -R19 ;  /* 0x0000000116167824 */ /* 0x000fe200078e0a13 */
[----:B------:R-:W2:Y:S01]  /*11c0*/  SYNCS.PHASECHK.TRANS64.TRYWAIT P0, [R2+URZ+0x30c00], R9 ;  /* 0x030c0009020075a7 */ /* 0x000ea2000800017f */
[CC--:B------:R-:W-:Y:S02]  /*11d0*/  LEA.HI R6, R3.reuse, R18.reuse, RZ, 0x3 ;  /* 0x0000001203067211 */ /* 0x0c0fe400078f18ff */
[----:B------:R-:W-:Y:S02]  /*11e0*/  LOP3.LUT R5, R4, 0xffffe, RZ, 0xc0, !PT ;  /* 0x000ffffe04057812 */ /* 0x000fe400078ec0ff */
[----:B------:R-:W-:Y:S02]  /*11f0*/  LEA.HI R4, R3, R18, RZ, 0x5 ;  /* 0x0000001203047211 */ /* 0x000fe400078f28ff */
[----:B------:R-:W-:-:S02]  /*1200*/  IADD3 R12, R14, -R5, RZ ;  /* 0x800000050e0c7210 */ /* 0x000fc40007ffe0ff */
[----:B------:R-:W-:Y:S02]  /*1210*/  LOP3.LUT R5, R0, 0xffffff80, RZ, 0xc0, !PT ;  /* 0xffffff8000057812 */ /* 0x000fe400078ec0ff */
[CC--:B------:R-:W-:Y:S02]  /*1220*/  LEA.HI R0, R3.reuse, R18.reuse, RZ, 0x2 ;  /* 0x0000001203007211 */ /* 0x0c0fe400078f10ff */
[----:B------:R-:W-:Y:S02]  /*1230*/  LOP3.LUT R7, R4, 0xffffffe0, RZ, 0xc0, !PT ;  /* 0xffffffe004077812 */ /* 0x000fe400078ec0ff */
[----:B------:R-:W-:Y:S01]  /*1240*/  LOP3.LUT R11, R0, 0xfffffffc, RZ, 0xc0, !PT ;  /* 0xfffffffc000b7812 */ /* 0x000fe200078ec0ff */
[C---:B------:R-:W-:Y:S01]  /*1250*/  IMAD.IADD R0, R18.reuse, 0x1, -R5 ;  /* 0x0000000112007824 */ /* 0x040fe200078e0a05 */
[----:B------:R-:W-:Y:S01]  /*1260*/  LEA.HI R8, R3, R18, RZ, 0x4 ;  /* 0x0000001203087211 */ /* 0x000fe200078f20ff */
[C---:B------:R-:W-:Y:S01]  /*1270*/  IMAD.IADD R7, R18.reuse, 0x1, -R7 ;  /* 0x0000000112077824 */ /* 0x040fe200078e0a07 */
[C---:B------:R-:W-:Y:S01]  /*1280*/  IADD3 R11, R18.reuse, -R11, RZ ;  /* 0x8000000b120b7210 */ /* 0x040fe20007ffe0ff */
[----:B------:R-:W-:Y:S01]  /*1290*/  IMAD.SHL.U32 R18, R18, 0x40, RZ ;  /* 0x0000004012127824 */ /* 0x000fe200078e00ff */
[----:B------:R-:W-:-:S02]  /*12a0*/  SHF.R.S32.HI R3, RZ, 0x5, R4 ;  /* 0x00000005ff037819 */ /* 0x000fc40000011404 */
[----:B------:R-:W-:Y:S02]  /*12b0*/  SHF.R.S32.HI R4, RZ, 0x1f, R23 ;  /* 0x0000001fff047819 */ /* 0x000fe40000011417 */
[----:B------:R-:W-:Y:S01]  /*12c0*/  SHF.R.S32.HI R15, RZ, 0x4, R8 ;  /* 0x00000004ff0f7819 */ /* 0x000fe20000011408 */
[----:B------:R-:W-:Y:S01]  /*12d0*/  IMAD.SHL.U32 R5, R3, 0x10, RZ ;  /* 0x0000001003057824 */ /* 0x000fe200078e00ff */
[----:B------:R-:W-:Y:S02]  /*12e0*/  LOP3.LUT R18, R18, 0x1c0, RZ, 0xc0, !PT ;  /* 0x000001c012127812 */ /* 0x000fe400078ec0ff */
[----:B------:R-:W-:Y:S02]  /*12f0*/  LEA.HI R23, R4, R23, RZ, 0x7 ;  /* 0x0000001704177211 */ /* 0x000fe400078f38ff */
[----:B------:R-:W-:Y:S02]  /*1300*/  LEA.HI R8, R8, R15, RZ, 0x1 ;  /* 0x0000000f08087211 */ /* 0x000fe400078f08ff */
[----:B------:R-:W-:-:S02]  /*1310*/  SHF.R.S32.HI R3, RZ, 0x1f, R0 ;  /* 0x0000001fff037819 */ /* 0x000fc40000011400 */
[----:B------:R-:W-:Y:S01]  /*1320*/  LOP3.LUT R5, R18, 0x30, R5, 0xf8, !PT ;  /* 0x0000003012057812 */ /* 0x000fe200078ef805 */
[----:B--2---:R-:W-:Y:S06]  /*1330*/  @P0 BRA `(.L_x_485) ;  /* 0x0000000000080947 */ /* 0x004fec0003800000 */
[----:B------:R-:W2:Y:S02]  /*1340*/  SYNCS.PHASECHK.TRANS64.TRYWAIT P0, [R2+URZ+0x30c00], R9 ;  /* 0x030c0009020075a7 */ /* 0x000ea4000800017f */
[----:B--2---:R-:W-:Y:S05]  /*1350*/  @!P0 BRA `(.L_x_486) ;  /* 0x0000009800488947 */ /* 0x004fea0003800000 */
.L_x_485:
[----:B------:R-:W3:Y:S01]  /*1360*/  LDL.LU R21, [R1] ;  /* 0x0000000001157983 */ /* 0x000ee20000300800 */
[----:B------:R-:W-:Y:S01]  /*1370*/  LOP3.LUT R8, R8, 0x7ffffe, RZ, 0xc0, !PT ;  /* 0x007ffffe08087812 */ /* 0x000fe200078ec0ff */
[----:B------:R-:W-:Y:S01]  /*1380*/  IMAD R20, R13, 0x400, R0 ;  /* 0x000004000d147824 */ /* 0x000fe200078e0200 */
[----:B--2---:R-:W-:Y:S02]  /*1390*/  LOP3.LUT R9, R5, 0x8, R6, 0xf8, !PT ;  /* 0x0000000805097812 */ /* 0x004fe400078ef806 */
[----:B------:R-:W-:Y:S01]  /*13a0*/  SHF.R.S32.HI R4, RZ, 0x1f, R7 ;  /* 0x0000001fff047819 */ /* 0x000fe20000011407 */
[----:B------:R-:W-:Y:S01]  /*13b0*/  IMAD.IADD R16, R15, 0x1, -R8 ;  /* 0x000000010f107824 */ /* 0x000fe200078e0a08 */
[----:B------:R-:W-:Y:S02]  /*13c0*/  SHF.R.U32.HI R18, RZ, 0x3, R18 ;  /* 0x00000003ff127819 */ /* 0x000fe40000011612 */
[CC--:B------:R-:W-:Y:S02]  /*13d0*/  LEA.HI R5, R3.reuse, R0.reuse, RZ, 0x5 ;  /* 0x0000000003057211 */ /* 0x0c0fe400078f28ff */
[----:B------:R-:W-:-:S02]  /*13e0*/  LEA.HI R3, R3, R0, RZ, 0x2 ;  /* 0x0000000003037211 */ /* 0x000fc400078f10ff */
[CC--:B------:R-:W-:Y:S02]  /*13f0*/  LEA.HI R6, R4.reuse, R7.reuse, RZ, 0x3 ;  /* 0x0000000704067211 */ /* 0x0c0fe400078f18ff */
[----:B------:R-:W-:Y:S02]  /*1400*/  LOP3.LUT R18, R9, R18, RZ, 0x3c, !PT ;  /* 0x0000001209127212 */ /* 0x000fe400078e3cff */
[----:B------:R-:W-:Y:S02]  /*1410*/  LEA.HI R4, R4, R7, RZ, 0x2 ;  /* 0x0000000704047211 */ /* 0x000fe400078f10ff */
[----:B------:R-:W-:Y:S02]  /*1420*/  LEA.HI R9, R13, R13, RZ, 0x1 ;  /* 0x0000000d0d097211 */ /* 0x000fe400078f08ff */
[----:B------:R-:W-:Y:S02]  /*1430*/  SHF.R.S32.HI R5, RZ, 0x5, R5 ;  /* 0x00000005ff057819 */ /* 0x000fe40000011405 */
[----:B------:R-:W-:-:S02]  /*1440*/  SHF.R.S32.HI R7, RZ, 0x2, R3 ;  /* 0x00000002ff077819 */ /* 0x000fc40000011403 */
[----:B------:R-:W-:Y:S01]  /*1450*/  SHF.R.S32.HI R8, RZ, 0x1f, R3 ;  /* 0x0000001fff087819 */ /* 0x000fe20000011403 */
[----:B------:R-:W-:Y:S01]  /*1460*/  IMAD R22, R5, -0x10, R22 ;  /* 0xfffffff005167824 */ /* 0x000fe200078e0216 */
[----:B------:R-:W-:Y:S02]  /*1470*/  LOP3.LUT R14, R9, 0xfffffffe, RZ, 0xc0, !PT ;  /* 0xfffffffe090e7812 */ /* 0x000fe400078ec0ff */
[----:B------:R-:W-:Y:S02]  /*1480*/  LEA.HI R8, R8, R7, RZ, 0x3 ;  /* 0x0000000708087211 */ /* 0x000fe400078f18ff */
[----:B------:R-:W-:Y:S01]  /*1490*/  LOP3.LUT R5, R3, 0x7ffffffc, RZ, 0xc0, !PT ;  /* 0x7ffffffc03057812 */ /* 0x000fe200078ec0ff */
[C---:B------:R-:W-:Y:S01]  /*14a0*/  IMAD.IADD R9, R13.reuse, 0x1, -R14 ;  /* 0x000000010d097824 */ /* 0x040fe200078e0a0e */
[----:B------:R-:W-:Y:S01]  /*14b0*/  LOP3.LUT R8, R8, 0xfffffff8, RZ, 0xc0, !PT ;  /* 0xfffffff808087812 */ /* 0x000fe200078ec0ff */
[----:B-1----:R-:W-:Y:S01]  /*14c0*/  IMAD R13, R13, 0x10, R16 ;  /* 0x000000100d0d7824 */ /* 0x002fe200078e0210 */
[----:B------:R-:W-:-:S02]  /*14d0*/  IADD3 R10, R0, -R5, RZ ;  /* 0x80000005000a7210 */ /* 0x000fc40007ffe0ff */
[--C-:B------:R-:W-:Y:S02]  /*14e0*/  SHF.R.S32.HI R0, RZ, 0x3, R6.reuse ;  /* 0x00000003ff007819 */ /* 0x100fe40000011406 */
[----:B------:R-:W-:Y:S02]  /*14f0*/  SHF.R.S32.HI R5, RZ, 0x1f, R6 ;  /* 0x0000001fff057819 */ /* 0x000fe40000011406 */
[----:B------:R-:W-:Y:S02]  /*1500*/  SHF.R.S32.HI R3, RZ, 0x2, R4 ;  /* 0x00000002ff037819 */ /* 0x000fe40000011404 */
[----:B------:R-:W-:Y:S01]  /*1510*/  IADD3 R8, R22, R8, -R7 ;  /* 0x0000000816087210 */ /* 0x000fe20007ffe807 */
[----:B------:R-:W-:Y:S01]  /*1520*/  IMAD.U32 R7, R13, 0x200, R18 ;  /* 0x000002000d077824 */ /* 0x000fe200078e0012 */
[----:B------:R-:W-:Y:S02]  /*1530*/  LEA.HI R5, R5, R0, RZ, 0x4 ;  /* 0x0000000005057211 */ /* 0x000fe400078f20ff */
[----:B------:R-:W-:-:S02]  /*1540*/  IADD3 R6, R3, 0x8, RZ ;  /* 0x0000000803067810 */ /* 0x000fc40007ffe0ff */
[----:B------:R-:W-:Y:S01]  /*1550*/  LEA.HI R4, R4, R3, RZ, 0x1 ;  /* 0x0000000304047211 */ /* 0x000fe200078f08ff */
[----:B------:R1:W-:Y:S01]  /*1560*/  STL [R1+0xc], R7 ;  /* 0x00000c0701007387 */ /* 0x0003e20000100800 */
[----:B------:R-:W-:Y:S01]  /*1570*/  LOP3.LUT R5, R5, 0x1ffffff0, RZ, 0xc0, !PT ;  /* 0x1ffffff005057812 */ /* 0x000fe200078ec0ff */
[----:B------:R-:W-:Y:S01]  /*1580*/  IMAD R9, R9, -0x40, R8 ;  /* 0xffffffc009097824 */ /* 0x000fe200078e0208 */
[----:B------:R-:W-:Y:S01]  /*1590*/  LOP3.LUT R4, R4, 0xfffffffe, RZ, 0xc0, !PT ;  /* 0xfffffffe04047812 */ /* 0x000fe200078ec0ff */
[C---:B------:R-:W-:Y:S01]  /*15a0*/  VIADD R8, R3.reuse, 0x10 ;  /* 0x0000001003087836 */ /* 0x040fe20000000000 */
[C---:B------:R-:W-:Y:S02]  /*15b0*/  IADD3 R14, R3.reuse, 0x18, RZ ;  /* 0x00000018030e7810 */ /* 0x040fe40007ffe0ff */
[----:B-1----:R-:W-:Y:S01]  /*15c0*/  LEA.HI R7, R6, R6, RZ, 0x1 ;  /* 0x0000000606077211 */ /* 0x002fe200078f08ff */
[----:B------:R-:W-:Y:S02]  /*15d0*/  IMAD.IADD R5, R0, 0x1, -R5 ;  /* 0x0000000100057824 */ /* 0x000fe400078e0a05 */
[----:B------:R-:W-:Y:S01]  /*15e0*/  IMAD.IADD R4, R3, 0x1, -R4 ;  /* 0x0000000103047824 */ /* 0x000fe200078e0a04 */
[----:B------:R-:W-:-:S02]  /*15f0*/  LOP3.LUT R13, R7, 0xfffffffe, RZ, 0xc0, !PT ;  /* 0xfffffffe070d7812 */ /* 0x000fc400078ec0ff */
[----:B------:R-:W-:Y:S02]  /*1600*/  LEA.HI R3, R8, R8, RZ, 0x1 ;  /* 0x0000000808037211 */ /* 0x000fe400078f08ff */
[--C-:B------:R-:W-:Y:S02]  /*1610*/  SHF.R.S32.HI R0, RZ, 0x1, R7.reuse ;  /* 0x00000001ff007819 */ /* 0x100fe40000011407 */
[----:B------:R-:W-:Y:S01]  /*1620*/  SHF.R.S32.HI R7, RZ, 0x1f, R7 ;  /* 0x0000001fff077819 */ /* 0x000fe20000011407 */
[----:B------:R-:W-:Y:S01]  /*1630*/  IMAD.IADD R13, R6, 0x1, -R13 ;  /* 0x00000001060d7824 */ /* 0x000fe200078e0a0d */
[----:B------:R-:W-:Y:S02]  /*1640*/  LOP3.LUT R15, R3, 0xfffffffe, RZ, 0xc0, !PT ;  /* 0xfffffffe030f7812 */ /* 0x000fe400078ec0ff */
[----:B------:R-:W-:Y:S02]  /*1650*/  SHF.R.S32.HI R6, RZ, 0x1, R3 ;  /* 0x00000001ff067819 */ /* 0x000fe40000011403 */
[----:B------:R-:W-:-:S02]  /*1660*/  LEA.HI R16, R14, R14, RZ, 0x1 ;  /* 0x0000000e0e107211 */ /* 0x000fc400078f08ff */
[----:B------:R-:W-:Y:S02]  /*1670*/  SHF.R.S32.HI R3, RZ, 0x1f, R3 ;  /* 0x0000001fff037819 */ /* 0x000fe40000011403 */
[----:B------:R-:W-:Y:S02]  /*1680*/  LEA.HI R7, R7, R0, RZ, 0x4 ;  /* 0x0000000007077211 */ /* 0x000fe400078f20ff */
[--C-:B------:R-:W-:Y:S02]  /*1690*/  SHF.R.S32.HI R17, RZ, 0x1, R16.reuse ;  /* 0x00000001ff117819 */ /* 0x100fe40000011410 */
[----:B------:R-:W-:Y:S02]  /*16a0*/  SHF.R.S32.HI R18, RZ, 0x1f, R16 ;  /* 0x0000001fff127819 */ /* 0x000fe40000011410 */
[----:B------:R-:W-:Y:S02]  /*16b0*/  LEA.HI R3, R3, R6, RZ, 0x4 ;  /* 0x0000000603037211 */ /* 0x000fe400078f20ff */
[----:B------:R-:W-:-:S02]  /*16c0*/  LOP3.LUT R7, R7, 0x1ffffff0, RZ, 0xc0, !PT ;  /* 0x1ffffff007077812 */ /* 0x000fc400078ec0ff */
[----:B------:R-:W-:Y:S02]  /*16d0*/  LEA.HI R18, R18, R17, RZ, 0x4 ;  /* 0x0000001112127211 */ /* 0x000fe400078f20ff */
[----:B------:R-:W-:Y:S01]  /*16e0*/  LOP3.LUT R3, R3, 0x1ffffff0, RZ, 0xc0, !PT ;  /* 0x1ffffff003037812 */ /* 0x000fe200078ec0ff */
[----:B------:R-:W-:Y:S01]  /*16f0*/  IMAD.IADD R0, R0, 0x1, -R7 ;  /* 0x0000000100007824 */ /* 0x000fe200078e0a07 */
[----:B------:R-:W-:Y:S02]  /*1700*/  LOP3.LUT R19, R16, 0xfffffffe, RZ, 0xc0, !PT ;  /* 0xfffffffe10137812 */ /* 0x000fe400078ec0ff */
[----:B------:R-:W-:Y:S01]  /*1710*/  LOP3.LUT R18, R18, 0x1ffffff0, RZ, 0xc0, !PT ;  /* 0x1ffffff012127812 */ /* 0x000fe200078ec0ff */
[----:B------:R-:W-:Y:S01]  /*1720*/  IMAD.IADD R6, R6, 0x1, -R3 ;  /* 0x0000000106067824 */ /* 0x000fe200078e0a03 */
[----:B------:R-:W-:Y:S01]  /*1730*/  LEA R3, R5, R4, 0x3 ;  /* 0x0000000405037211 */ /* 0x000fe200078e18ff */
[----:B------:R-:W-:Y:S01]  /*1740*/  IMAD R0, R0, 0x8, R13 ;  /* 0x0000000800007824 */ /* 0x000fe200078e020d */
[----:B------:R-:W-:Y:S01]  /*1750*/  IADD3 R19, R14, -R19, RZ ;  /* 0x800000130e137210 */ /* 0x000fe20007ffe0ff */
[----:B------:R-:W-:-:S02]  /*1760*/  IMAD.IADD R15, R8, 0x1, -R15 ;  /* 0x00000001080f7824 */ /* 0x000fc400078e0a0f */
[----:B------:R-:W-:Y:S01]  /*1770*/  IMAD.IADD R18, R17, 0x1, -R18 ;  /* 0x0000000111127824 */ /* 0x000fe200078e0a12 */
[----:B------:R1:W-:Y:S04]  /*1780*/  STL [R1+0x18], R0 ;  /* 0x0000180001007387 */ /* 0x0003e80000100800 */
[----:B------:R2:W-:Y:S01]  /*1790*/  STL [R1+0x1c], R3 ;  /* 0x00001c0301007387 */ /* 0x0005e20000100800 */
[----:B-1----:R-:W-:Y:S02]  /*17a0*/  IMAD R0, R18, 0x8, R19 ;  /* 0x0000000812007824 */ /* 0x002fe400078e0213 */
[----:B--2---:R-:W-:-:S05]  /*17b0*/  IMAD R3, R6, 0x8, R15 ;  /* 0x0000000806037824 */ /* 0x004fca00078e020f */
[----:B------:R-:W-:Y:S04]  /*17c0*/  STL [R1+0x14], R3 ;  /* 0x0000140301007387 */ /* 0x000fe80000100800 */
[----:B------:R1:W-:Y:S02]  /*17d0*/  STL [R1+0x10], R0 ;  /* 0x0000100001007387 */ /* 0x0003e40000100800 */
[----:B-1----:R-:W-:-:S05]  /*17e0*/  SHF.R.S32.HI R0, RZ, 0x7, R23 ;  /* 0x00000007ff007819 */ /* 0x002fca0000011417 */
[----:B------:R1:W-:Y:S01]  /*17f0*/  STL [R1+0x8], R0 ;  /* 0x0000080001007387 */ /* 0x0003e20000100800 */
[----:B------:R-:W-:Y:S01]  /*1800*/  IMAD.SHL.U32 R3, R20, 0x4, RZ ;  /* 0x0000000414037824 */ /* 0x000fe200078e00ff */
[----:B------:R-:W-:Y:S02]  /*1810*/  CS2R R6, SRZ ;  /* 0x0000000000067805 */ /* 0x000fe4000001ff00 */
[----:B------:R-:W-:Y:S02]  /*1820*/  MOV R5, RZ ;  /* 0x000000ff00057202 */ /* 0x000fe40000000f00 */
        /* <DEDUP_REMOVED lines=33> */
[----:B-1-3--:R-:W-:-:S07]  /*1a40*/  LOP3.LUT R8, R21, 0x1, RZ, 0xfc, !PT ;  /* 0x0000000115087812 */ /* 0x00afce00078efcff */
.L_x_497:
[----:B------:R-:W-:-:S13]  /*1a50*/  ISETP.NE.AND P0, PT, R8, 0x3, PT ;  /* 0x000000030800780c */ /* 0x000fda0003f05270 */
[----:B------:R-:W-:Y:S05]  /*1a60*/  @!P0 BRA `(.L_x_487) ;  /* 0x0000000000048947 */ /* 0x000fea0003800000 */
[----:B------:R-:W-:Y:S01]  /*1a70*/  BPT.TRAP 0x1 ;  /* 0x000000040000795c */ /* 0x000fe20000300000 */
.L_x_487:
[----:B------:R-:W-:Y:S01]  /*1a80*/  IMAD R3, R5, 0x8, R2 ;  /* 0x0000000805037824 */ /* 0x000fe200078e0202 */
[----:B------:R-:W-:-:S04]  /*1a90*/  SHF.L.U32 R22, R6, 0x1f, RZ ;  /* 0x0000001f06167819 */ /* 0x000fc800000006ff */
[----:B------:R1:W2:Y:S01]  /*1aa0*/  SYNCS.PHASECHK.TRANS64.TRYWAIT P1, [R3+URZ+0x30c10], R22 ;  /* 0x030c1016030075a7 */ /* 0x0002a2000802017f */
[----:B------:R-:W-:Y:S05]  /*1ab0*/  @!P0 BRA `(.L_x_488) ;  /* 0x0000000000048947 */ /* 0x000fea0003800000 */
[----:B------:R-:W-:Y:S01]  /*1ac0*/  BPT.TRAP 0x1 ;  /* 0x000000040000795c */ /* 0x000fe20000300000 */
.L_x_488:
[----:B------:R-:W-:-:S04]  /*1ad0*/  IADD3 R0, R2, 0x10000, RZ ;  /* 0x0001000002007810 */ /* 0x000fc80007ffe0ff */
[----:B------:R-:W-:-:S04]  /*1ae0*/  SHF.R.U32.HI R0, RZ, 0x4, R0 ;  /* 0x00000004ff007819 */ /* 0x000fc80000011600 */
[----:B------:R-:W-:Y:S01]  /*1af0*/  LOP3.LUT R0, R0, 0x3fff, RZ, 0xc0, !PT ;  /* 0x00003fff00007812 */ /* 0x000fe200078ec0ff */
[----:B--2---:R-:W-:Y:S06]  /*1b00*/  @P1 BRA `(.L_x_489) ;  /* 0x0000000000081947 */ /* 0x004fec0003800000 */
[----:B------:R-:W2:Y:S02]  /*1b10*/  SYNCS.PHASECHK.TRANS64.TRYWAIT P1, [R3+URZ+0x30c10], R22 ;  /* 0x030c1016030075a7 */ /* 0x000ea4000802017f */
[----:B--2---:R-:W-:Y:S05]  /*1b20*/  @!P1 BRA `(.L_x_490) ;  /* 0x0000009000689947 */ /* 0x004fea0003800000 */
.L_x_489:
        /* <DEDUP_REMOVED lines=9> */
[----:B------:R-:W2:Y:S01]  /*1bc0*/  LDL R15, [R1+0x10] ;  /* 0x00001000010f7983 */ /* 0x000ea20000100800 */
[----:B------:R-:W-:Y:S01]  /*1bd0*/  WARPGROUP.ARRIVE ;  /* 0x00000000000079c5 */ /* 0x000fe20000000000 */
[----:B------:R-:W-:Y:S01]  /*1be0*/  USHF.R.U32.HI UR4, URZ, 0x4, UR9 ;  /* 0x000000043f047899 */ /* 0x000fe20008011609 */
[----:B------:R-:W-:Y:S01]  /*1bf0*/  UMOV UR7, 0x40000040 ;  /* 0x4000004000077882 */ /* 0x000fe20000000000 */
[----:B------:R-:W-:-:S02]  /*1c00*/  UMOV UR5, 0x40000040 ;  /* 0x4000004000057882 */ /* 0x000fc40000000000 */
[----:B------:R-:W-:Y:S02]  /*1c10*/  ULOP3.LUT UR4, UR4, 0x3fff, URZ, 0xc0, !UPT ;  /* 0x00003fff04047892 */ /* 0x000fe4000f8ec03f */
[----:B------:R-:W-:Y:S02]  /*1c20*/  UMOV UR6, UR8 ;  /* 0x0000000800067c82 */ /* 0x000fe40008000000 */
[----:B------:R-:W-:-:S07]  /*1c30*/  ULOP3.LUT UR10, UR4, 0x10000, URZ, 0xfc, !UPT ;  /* 0x00010000040a7892 */ /* 0x000fce000f8efc3f */
        /* <DEDUP_REMOVED lines=15> */
[----:B------:R-:W-:Y:S02]  /*1d30*/  WARPGROUP.DEPBAR.LE gsb0, 0x0 ;  /* 0x00008000000079c5 */ /* 0x000fe40000010000 */
[----:B------:R-:W-:Y:S01]  /*1d40*/  WARPGROUP.ARRIVE ;  /* 0x00000000000079c5 */ /* 0x000fe20000000000 */
[C---:B-----5:R-:W-:Y:S01]  /*1d50*/  IMAD R19, R5.reuse, 0x80, R16 ;  /* 0x0000008005137824 */ /* 0x060fe200078e0210 */
[----:B------:R-:W-:Y:S01]  /*1d60*/  LEA R17, R10, R17, 0x1 ;  /* 0x000000110a117211 */ /* 0x000fe200078e08ff */
[----:B--2---:R-:W-:-:S02]  /*1d70*/  IMAD R21, R5, 0x80, R15 ;  /* 0x0000008005157824 */ /* 0x004fc400078e020f */
[C---:B------:R-:W-:Y:S01]  /*1d80*/  IMAD R15, R10.reuse, 0x2, R13 ;  /* 0x000000020a0f7824 */ /* 0x040fe200078e020d */
[----:B------:R-:W-:Y:S01]  /*1d90*/  HGMMA.64x128x16.F32 R88, gdesc[UR4], R88, gsb0 ;  /* 0x01e00000045879f0 */ /* 0x000fe20008000858 */
[----:B------:R-:W-:Y:S01]  /*1da0*/  UIADD3 UR6, UR8, 0x6, URZ ;  /* 0x0000000608067890 */ /* 0x000fe2000fffe03f */
[C---:B------:R-:W-:Y:S01]  /*1db0*/  IMAD R19, R10.reuse, 0x2, R19 ;  /* 0x000000020a137824 */ /* 0x040fe200078e0213 */
[----:B------:R-:W-:Y:S01]  /*1dc0*/  UIADD3 UR4, UR10, 0x6, URZ ;  /* 0x000000060a047890 */ /* 0x000fe2000fffe03f */
[----:B------:R-:W-:Y:S01]  /*1dd0*/  IMAD R23, R10, 0x2, R21 ;  /* 0x000000020a177824 */ /* 0x000fe200078e0215 */
[----:B------:R-:W-:Y:S01]  /*1de0*/  UMOV UR7, 0x40000040 ;  /* 0x4000004000077882 */ /* 0x000fe20000000000 */
[----:B------:R-:W-:Y:S01]  /*1df0*/  UMOV UR5, 0x40000040 ;  /* 0x4000004000057882 */ /* 0x000fe20000000000 */
[--C-:B------:R-:W-:Y:S01]  /*1e00*/  IMAD R21, R15, 0x4, R2.reuse ;  /* 0x000000040f157824 */ /* 0x100fe200078e0202 */
[----:B------:R-:W-:Y:S01]  /*1e10*/  LEA R13, R17, R2, 0x2 ;  /* 0x00000002110d7211 */ /* 0x000fe200078e10ff */
[----:B------:R-:W-:-:S02]  /*1e20*/  IMAD R14, R19, 0x4, R2 ;  /* 0x00000004130e7824 */ /* 0x000fc400078e0202 */
[----:B------:R-:W-:Y:S02]  /*1e30*/  IMAD R20, R23, 0x4, R2 ;  /* 0x0000000417147824 */ /* 0x000fe400078e0202 */
[----:B------:R-:W-:-:S04]  /*1e40*/  VIADD R16, R2, 0x20000 ;  /* 0x0002000002107836 */ /* 0x000fc80000000000 */
[--C-:B------:R-:W-:Y:S01]  /*1e50*/  IMAD R18, R17, 0x4, R16.reuse ;  /* 0x0000000411127824 */ /* 0x100fe200078e0210 */
[----:B------:R-:W-:Y:S01]  /*1e60*/  LEA R15, R15, R16, 0x2 ;  /* 0x000000100f0f7211 */ /* 0x000fe200078e10ff */
[--C-:B------:R-:W-:Y:S02]  /*1e70*/  IMAD R17, R19, 0x4, R16.reuse ;  /* 0x0000000413117824 */ /* 0x100fe400078e0210 */
[----:B------:R-:W-:Y:S01]  /*1e80*/  IMAD R16, R23, 0x4, R16 ;  /* 0x0000000417107824 */ /* 0x000fe200078e0210 */
[----:B------:R-:W-:Y:S02]  /*1e90*/  WARPGROUP.DEPBAR.LE gsb0, 0x0 ;  /* 0x00008000000079c5 */ /* 0x000fe40000010000 */
[----:B------:R-:W-:-:S06]  /*1ea0*/  WARPGROUP.ARRIVE ;  /* 0x00000000000079c5 */ /* 0x000fcc0000000000 */
[----:B------:R-:W-:Y:S03]  /*1eb0*/  HGMMA.64x128x16.F32 R88, gdesc[UR4], R88, gsb0 ;  /* 0x01e00000045879f0 */ /* 0x000fe60008000858 */
[----:B------:R-:W-:Y:S02]  /*1ec0*/  WARPGROUP.DEPBAR.LE gsb0, 0x0 ;  /* 0x00008000000079c5 */ /* 0x000fe40000010000 */
[----:B------:R-:W2:Y:S04]  /*1ed0*/  LDS R21, [R21+0x20000] ;  /* 0x0200000015157984 */ /* 0x000ea80000000800 */
[----:B------:R-:W3:Y:S04]  /*1ee0*/  LDS R13, [R13+0x20000] ;  /* 0x020000000d0d7984 */ /* 0x000ee80000000800 */
[----:B------:R-:W4:Y:S04]  /*1ef0*/  LDS R14, [R14+0x20000] ;  /* 0x020000000e0e7984 */ /* 0x000f280000000800 */
[----:B------:R-:W1:Y:S01]  /*1f00*/  LDS R20, [R20+0x20000] ;  /* 0x0200000014147984 */ /* 0x000e620000000800 */
[----:B------:R-:W-:Y:S05]  /*1f10*/  @!P0 BRA `(.L_x_491) ;  /* 0x0000000000048947 */ /* 0x000fea0003800000 */
[----:B------:R-:W-:Y:S01]  /*1f20*/  BPT.TRAP 0x1 ;  /* 0x000000040000795c */ /* 0x000fe20000300000 */
.L_x_491:
[----:B------:R1:W1:Y:S01]  /*1f30*/  SYNCS.PHASECHK.TRANS64.TRYWAIT P1, [R3+URZ+0x30c30], R22 ;  /* 0x030c3016030075a7 */ /* 0x000262000802017f */
[----:B------:R-:W-:Y:S05]  /*1f40*/  @!P0 BRA `(.L_x_492) ;  /* 0x0000000000048947 */ /* 0x000fea0003800000 */
[----:B------:R-:W-:Y:S01]  /*1f50*/  BPT.TRAP 0x1 ;  /* 0x000000040000795c */ /* 0x000fe20000300000 */
.L_x_492:
[----:B------:R-:W-:-:S04]  /*1f60*/  IADD3 R19, R2, 0x18000, RZ ;  /* 0x0001800002137810 */ /* 0x000fc80007ffe0ff */
[----:B------:R-:W-:-:S04]  /*1f70*/  SHF.R.U32.HI R19, RZ, 0x4, R19 ;  /* 0x00000004ff137819 */ /* 0x000fc80000011613 */
[----:B------:R-:W-:-:S04]  /*1f80*/  LOP3.LUT R19, R19, 0x3fff, RZ, 0xc0, !PT ;  /* 0x00003fff13137812 */ /* 0x000fc800078ec0ff */
[----:B------:R-:W-:Y:S01]  /*1f90*/  LOP3.LUT R24, R19, 0x10000, RZ, 0xfc, !PT ;  /* 0x0001000013187812 */ /* 0x000fe200078efcff */
[----:B-1----:R-:W-:Y:S06]  /*1fa0*/  @P1 BRA `(.L_x_493) ;  /* 0x0000000000081947 */ /* 0x002fec0003800000 */
[----:B------:R-:W1:Y:S02]  /*1fb0*/  SYNCS.PHASECHK.TRANS64.TRYWAIT P1, [R3+URZ+0x30c30], R22 ;  /* 0x030c3016030075a7 */ /* 0x000e64000802017f */
[----:B-1----:R-:W-:Y:S05]  /*1fc0*/  @!P1 BRA `(.L_x_494) ;  /* 0x0000008c00549947 */ /* 0x002fea0003800000 */
.L_x_493:
[----:B------:R-:W-:Y:S01]  /*1fd0*/  UIADD3 UR9, UR9, 0x4000, URZ ;  /* 0x0000400009097890 */ /* 0x000fe2000fffe03f */
[----:B------:R-:W-:Y:S01]  /*1fe0*/  IMAD R24, R5, 0x400, R24 ;  /* 0x0000040005187824 */ /* 0x000fe200078e0218 */
[----:B------:R-:W-:Y:S01]  /*1ff0*/  UMOV UR7, 0x40000040 ;  /* 0x4000004000077882 */ /* 0x000fe20000000000 */
[----:B------:R-:W-:Y:S01]  /*2000*/  UMOV UR5, 0x40000040 ;  /* 0x4000004000057882 */ /* 0x000fe20000000000 */
[----:B------:R-:W-:Y:S01]  /*2010*/  USHF.R.U32.HI UR9, URZ, 0x4, UR9 ;  /* 0x000000043f097899 */ /* 0x000fe20008011609 */
[----:B------:R-:W-:Y:S01]  /*2020*/  FMUL.FTZ R22, R88, UR36 ;  /* 0x0000002458167c20 */ /* 0x000fe20008410000 */
[----:B------:R-:W-:Y:S01]  /*2030*/  R2UR UR8, R24 ;  /* 0x00000000180872ca */ /* 0x000fe200000e0000 */
[----:B------:R-:W-:Y:S01]  /*2040*/  FMUL.FTZ R88, R90, UR36 ;  /* 0x000000245a587c20 */ /* 0x000fe20008410000 */
[----:B------:R-:W-:Y:S01]  /*2050*/  ULOP3.LUT UR9, UR9, 0x3fff, URZ, 0xc0, !UPT ;  /* 0x00003fff09097892 */ /* 0x000fe2000f8ec03f */
[----:B------:R-:W-:Y:S01]  /*2060*/  WARPGROUP.ARRIVE ;  /* 0x00000000000079c5 */ /* 0x000fe20000000000 */
[----:B------:R-:W-:Y:S01]  /*2070*/  FMUL.FTZ R90, R92, UR36 ;  /* 0x000000245c5a7c20 */ /* 0x000fe20008410000 */
[----:B------:R-:W-:Y:S01]  /*2080*/  FMUL.FTZ R92, R94, UR36 ;  /* 0x000000245e5c7c20 */ /* 0x000fe20008410000 */
[----:B------:R-:W-:Y:S01]  /*2090*/  ULOP3.LUT UR9, UR9, 0x10000, URZ, 0xfc, !UPT ;  /* 0x0001000009097892 */ /* 0x000fe2000f8efc3f */
[----:B------:R-:W-:Y:S01]  /*20a0*/  FMUL.FTZ R94, R96, UR36 ;  /* 0x00000024605e7c20 */ /* 0x000fe20008410000 */
[----:B------:R-:W-:Y:S01]  /*20b0*/  FMUL.FTZ R96, R98, UR36 ;  /* 0x0000002462607c20 */ /* 0x000fe20008410000 */
[----:B------:R-:W-:Y:S01]  /*20c0*/  FMUL.FTZ R98, R100, UR36 ;  /* 0x0000002464627c20 */ /* 0x000fe20008410000 */
[----:B------:R-:W-:Y:S01]  /*20d0*/  FMUL.FTZ R100, R102, UR36 ;  /* 0x0000002466647c20 */ /* 0x000fe20008410000 */
[----:B------:R-:W-:Y:S01]  /*20e0*/  FMUL.FTZ R102, R104, UR36 ;  /* 0x0000002468667c20 */ /* 0x000fe20008410000 */
[----:B------:R-:W-:Y:S01]  /*20f0*/  FMUL.FTZ R104, R106, UR36 ;  /* 0x000000246a687c20 */ /* 0x000fe20008410000 */
[----:B------:R-:W-:Y:S01]  /*2100*/  UMOV UR6, UR8 ;  /* 0x0000000800067c82 */ /* 0x000fe20008000000 */
[----:B------:R-:W-:Y:S01]  /*2110*/  UMOV UR4, UR9 ;  /* 0x0000000900047c82 */ /* 0x000fe20008000000 */
[----:B------:R-:W-:Y:S01]  /*2120*/  FMUL.FTZ R106, R108, UR36 ;  /* 0x000000246c6a7c20 */ /* 0x000fe20008410000 */
[----:B------:R-:W-:Y:S01]  /*2130*/  HGMMA.64x128x16.F32 R24, gdesc[UR4], RZ, !UPT, gsb0 ;  /* 0x01e00000041879f0 */ /* 0x000fe2000c0008ff */
[----:B------:R-:W-:Y:S01]  /*2140*/  UIADD3 UR6, UR8, 0x2, URZ ;  /* 0x0000000208067890 */ /* 0x000fe2000fffe03f */
[----:B------:R-:W-:Y:S01]  /*2150*/  FMUL.FTZ R236, R127, UR36 ;  /* 0x000000247fec7c20 */ /* 0x000fe20008410000 */
[----:B------:R-:W-:Y:S01]  /*2160*/  UIADD3 UR4, UR9, 0x2, URZ ;  /* 0x0000000209047890 */ /* 0x000fe2000fffe03f */
[----:B------:R-:W-:Y:S01]  /*2170*/  FMUL.FTZ R108, R110, UR36 ;  /* 0x000000246e6c7c20 */ /* 0x000fe20008410000 */
[----:B------:R-:W-:Y:S01]  /*2180*/  UMOV UR7, 0x40000040 ;  /* 0x4000004000077882 */ /* 0x000fe20000000000 */
[----:B------:R-:W-:Y:S01]  /*2190*/  UMOV UR5, 0x40000040 ;  /* 0x4000004000057882 */ /* 0x000fe20000000000 */
[----:B------:R-:W-:Y:S01]  /*21a0*/  FMUL.FTZ R217, R122, UR36 ;  /* 0x000000247ad97c20 */ /* 0x000fe20008410000 */
[----:B------:R-:W-:Y:S01]  /*21b0*/  FMUL.FTZ R127, R130, UR36 ;  /* 0x00000024827f7c20 */ /* 0x000fe20008410000 */
[----:B------:R-:W-:Y:S01]  /*21c0*/  FMUL.FTZ R110, R112, UR36 ;  /* 0x00000024706e7c20 */ /* 0x000fe20008410000 */
[----:B--2---:R-:W1:Y:S01]  /*21d0*/  SHFL.IDX PT, R122, R21, R11, 0x1f ;  /* 0x00001f0b157a7589 */ /* 0x004e6200000e0000 */
[----:B------:R-:W-:-:S02]  /*21e0*/  VIADD R130, R11, 0x4 ;  /* 0x000000040b827836 */ /* 0x000fc40000000000 */
[----:B------:R-:W-:Y:S01]  /*21f0*/  FMUL.FTZ R23, R89, UR36 ;  /* 0x0000002459177c20 */ /* 0x000fe20008410000 */
[----:B------:R-:W-:Y:S01]  /*2200*/  FMUL.FTZ R112, R114, UR36 ;  /* 0x0000002472707c20 */ /* 0x000fe20008410000 */
[----:B------:R-:W2:Y:S01]  /*2210*/  MUFU.TANH R22, R22 ;  /* 0x0000001600167308 */ /* 0x000ea20000002400 */
[----:B------:R-:W-:Y:S01]  /*2220*/  FMUL.FTZ R114, R116, UR36 ;  /* 0x0000002474727c20 */ /* 0x000fe20008410000 */
[----:B------:R-:W-:Y:S01]  /*2230*/  FMUL.FTZ R134, R134, UR36 ;  /* 0x0000002486867c20 */ /* 0x000fe20008410000 */
[----:B------:R-:W-:Y:S01]  /*2240*/  FMUL.FTZ R116, R118, UR36 ;  /* 0x0000002476747c20 */ /* 0x000fe20008410000 */
[----:B------:R-:W-:Y:S01]  /*2250*/  STL [R1+0x4c], R155 ;  /* 0x00004c9b01007387 */ /* 0x000fe20000100800 */
[----:B------:R-:W-:Y:S01]  /*2260*/  FMUL.FTZ R89, R91, UR36 ;  /* 0x000000245b597c20 */ /* 0x000fe20008410000 */
[----:B------:R-:W-:Y:S01]  /*2270*/  FMUL.FTZ R118, R120, UR36 ;  /* 0x0000002478767c20 */ /* 0x000fe20008410000 */
[----:B------:R-:W-:Y:S01]  /*2280*/  FMUL.FTZ R91, R93, UR36 ;  /* 0x000000245d5b7c20 */ /* 0x000fe20008410000 */
[----:B------:R3:W-:Y:S01]  /*2290*/  STL [R1+0x48], R154 ;  /* 0x0000489a01007387 */ /* 0x0007e20000100800 */
[----:B------:R-:W-:Y:S01]  /*22a0*/  FMUL.FTZ R93, R95, UR36 ;  /* 0x000000245f5d7c20 */ /* 0x000fe20008410000 */
[----:B------:R-:W4:Y:S01]  /*22b0*/  MUFU.TANH R23, R23 ;  /* 0x0000001700177308 */ /* 0x000f220000002400 */
[----:B------:R-:W-:Y:S01]  /*22c0*/  FMUL.FTZ R95, R97, UR36 ;  /* 0x00000024615f7c20 */ /* 0x000fe20008410000 */
[----:B------:R-:W4:Y:S01]  /*22d0*/  SHFL.IDX PT, R120, R21, R130, 0x1f ;  /* 0x00001f8215787589 */ /* 0x000f2200000e0000 */
[----:B------:R-:W-:Y:S01]  /*22e0*/  FMUL.FTZ R97, R99, UR36 ;  /* 0x0000002463617c20 */ /* 0x000fe20008410000 */
[----:B------:R-:W-:Y:S01]  /*22f0*/  FMUL.FTZ R99, R101, UR36 ;  /* 0x0000002465637c20 */ /* 0x000fe20008410000 */
[----:B------:R-:W-:Y:S01]  /*2300*/  FMUL.FTZ R133, R133, UR36 ;  /* 0x0000002485857c20 */ /* 0x000fe20008410000 */
[----:B------:R-:W-:Y:S01]  /*2310*/  FMUL.FTZ R101, R103, UR36 ;  /* 0x0000002467657c20 */ /* 0x000fe20008410000 */
[----:B------:R-:W-:Y:S01]  /*2320*/  FMUL.FTZ R103, R105, UR36 ;  /* 0x0000002469677c20 */ /* 0x000fe20008410000 */
[----:B---3--:R3:W-:Y:S01]  /*2330*/  MUFU.TANH R154, R134 ;  /* 0x00000086009a7308 */ /* 0x0087e20000002400 */
[----:B------:R-:W-:Y:S01]  /*2340*/  FMUL.FTZ R216, R121, UR36 ;  /* 0x0000002479d87c20 */ /* 0x000fe20008410000 */
[----:B------:R-:W-:Y:S01]  /*2350*/  FMUL.FTZ R231, R128, UR36 ;  /* 0x0000002480e77c20 */ /* 0x000fe20008410000 */
[----:B------:R1:W-:Y:S01]  /*2360*/  STL [R1+0x44], R153 ;  /* 0x0000449901007387 */ /* 0x0003e20000100800 */
[----:B------:R-:W-:Y:S01]  /*2370*/  FMUL.FTZ R105, R107, UR36 ;  /* 0x000000246b697c20 */ /* 0x000fe20008410000 */
[----:B------:R-:W-:Y:S01]  /*2380*/  FMUL.FTZ R128, R148, UR36 ;  /* 0x0000002494807c20 */ /* 0x000fe20008410000 */
[----:B------:R-:W-:Y:S01]  /*2390*/  FMUL.FTZ R107, R109, UR36 ;  /* 0x000000246d6b7c20 */ /* 0x000fe20008410000 */
[----:B------:R-:W-:Y:S01]  /*23a0*/  FMUL.FTZ R109, R111, UR36 ;  /* 0x000000246f6d7c20 */ /* 0x000fe20008410000 */
[----:B------:R-:W4:Y:S01]  /*23b0*/  MUFU.TANH R88, R88 ;  /* 0x0000005800587308 */ /* 0x000f220000002400 */
[----:B---3--:R-:W-:-:S02]  /*23c0*/  VIADD R134, R11, 0x8 ;  /* 0x000000080b867836 */ /* 0x008fc40000000000 */
[----:B------:R-:W-:Y:S01]  /*23d0*/  FMUL.FTZ R111, R113, UR36 ;  /* 0x00000024716f7c20 */ /* 0x000fe20008410000 */
[----:B------:R-:W-:Y:S01]  /*23e0*/  ISETP.GT.AND P2, PT, R9, RZ, PT ;  /* 0x000000ff0900720c */ /* 0x000fe20003f44270 */
[----:B------:R-:W-:Y:S01]  /*23f0*/  FMUL.FTZ R113, R115, UR36 ;  /* 0x0000002473717c20 */ /* 0x000fe20008410000 */
[----:B------:R-:W-:Y:S01]  /*2400*/  FMUL.FTZ R115, R117, UR36 ;  /* 0x0000002475737c20 */ /* 0x000fe20008410000 */
[----:B------:R-:W3:Y:S01]  /*2410*/  SHFL.IDX PT, R121, R21, R134, 0x1f ;  /* 0x00001f8615797589 */ /* 0x000ee200000e0000 */
[----:B------:R-:W-:Y:S01]  /*2420*/  FMUL.FTZ R117, R119, UR36 ;  /* 0x0000002477757c20 */ /* 0x000fe20008410000 */
[----:B------:R-:W-:Y:S01]  /*2430*/  MUFU.TANH R89, R89 ;  /* 0x0000005900597308 */ /* 0x000fe20000002400 */
[----:B------:R-:W-:Y:S01]  /*2440*/  FMUL.FTZ R227, R124, UR36 ;  /* 0x000000247ce37c20 */ /* 0x000fe20008410000 */
[----:B--2---:R-:W-:Y:S01]  /*2450*/  FSEL R119, R22, -INF , P2 ;  /* 0xff80000016777808 */ /* 0x004fe20001000000 */
[----:B------:R-:W-:Y:S01]  /*2460*/  FMUL.FTZ R218, R123, UR36 ;  /* 0x000000247bda7c20 */ /* 0x000fe20008410000 */
[----:B------:R-:W-:Y:S01]  /*2470*/  ISETP.GT.AND P1, PT, R9, 0x8, PT ;  /* 0x000000080900780c */ /* 0x000fe20003f24270 */
[----:B------:R-:W-:Y:S01]  /*2480*/  FMUL.FTZ R234, R135, UR36 ;  /* 0x0000002487ea7c20 */ /* 0x000fe20008410000 */
[----:B------:R-:W-:Y:S01]  /*2490*/  FMUL.FTZ R132, R132, UR36 ;  /* 0x0000002484847c20 */ /* 0x000fe20008410000 */
[--C-:B-1----:R-:W-:Y:S01]  /*24a0*/  FFMA.FTZ R135, R119, UR37, -R122.reuse ;  /* 0x0000002577877c23 */ /* 0x102fe2000801087a */
[----:B------:R1:W-:Y:S01]  /*24b0*/  MUFU.TANH R153, R133 ;  /* 0x0000008500997308 */ /* 0x0003e20000002400 */
[----:B----4-:R-:W-:Y:S01]  /*24c0*/  FSEL R123, R23, -INF , P2 ;  /* 0xff800000177b7808 */ /* 0x010fe20001000000 */
[----:B------:R-:W-:Y:S01]  /*24d0*/  STL [R1+0x40], R152 ;  /* 0x0000409801007387 */ /* 0x000fe20000100800 */
[----:B------:R-:W-:Y:S01]  /*24e0*/  FSEL R119, R88, -INF , P1 ;  /* 0xff80000058777808 */ /* 0x000fe20000800000 */
[----:B------:R-:W-:Y:S01]  /*24f0*/  FMUL.FTZ R137, R137, UR36 ;  /* 0x0000002489897c20 */ /* 0x000fe20008410000 */
[----:B------:R-:W-:Y:S01]  /*2500*/  FMUL.FTZ R139, R139, UR36 ;  /* 0x000000248b8b7c20 */ /* 0x000fe20008410000 */
[----:B------:R-:W-:Y:S01]  /*2510*/  STL [R1+0x3c], R10 ;  /* 0x00003c0a01007387 */ /* 0x000fe20000100800 */
[----:B------:R-:W-:Y:S01]  /*2520*/  FMUL.FTZ R136, R136, UR36 ;  /* 0x0000002488887c20 */ /* 0x000fe20008410000 */
[----:B------:R-:W2:Y:S01]  /*2530*/  MUFU.TANH R90, R90 ;  /* 0x0000005a005a7308 */ /* 0x000ea20000002400 */
[----:B-1----:R-:W-:Y:S01]  /*2540*/  IADD3 R133, R11, 0xc, RZ ;  /* 0x0000000c0b857810 */ /* 0x002fe20007ffe0ff */
[----:B------:R1:W-:Y:S01]  /*2550*/  STL [R1+0x38], R8 ;  /* 0x0000380801007387 */ /* 0x0003e20000100800 */
[----:B------:R-:W-:Y:S01]  /*2560*/  FFMA.FTZ R119, R119, UR37, -R122 ;  /* 0x0000002577777c23 */ /* 0x000fe2000801087a */
[----:B------:R-:W-:Y:S01]  /*2570*/  FMUL.FTZ R141, R141, UR36 ;  /* 0x000000248d8d7c20 */ /* 0x000fe20008410000 */
[----:B------:R-:W-:Y:S01]  /*2580*/  FMUL.FTZ R140, R140, UR36 ;  /* 0x000000248c8c7c20 */ /* 0x000fe20008410000 */
[----:B------:R-:W4:Y:S01]  /*2590*/  SHFL.IDX PT, R124, R21, R133, 0x1f ;  /* 0x00001f85157c7589 */ /* 0x000f2200000e0000 */
[----:B------:R-:W-:Y:S01]  /*25a0*/  FMUL.FTZ R129, R129, UR36 ;  /* 0x0000002481817c20 */ /* 0x000fe20008410000 */
[----:B------:R-:W3:Y:S01]  /*25b0*/  MUFU.TANH R92, R92 ;  /* 0x0000005c005c7308 */ /* 0x000ee20000002400 */
[----:B------:R-:W-:Y:S01]  /*25c0*/  FMUL.FTZ R138, R138, UR36 ;  /* 0x000000248a8a7c20 */ /* 0x000fe20008410000 */
[----:B------:R3:W-:Y:S01]  /*25d0*/  STL [R1+0x34], R7 ;  /* 0x0000340701007387 */ /* 0x0007e20000100800 */
[----:B------:R-:W-:Y:S01]  /*25e0*/  FMUL.FTZ R226, R125, UR36 ;  /* 0x000000247de27c20 */ /* 0x000fe20008410000 */
[----:B------:R-:W-:Y:S01]  /*25f0*/  FMUL.FTZ R142, R142, UR36 ;  /* 0x000000248e8e7c20 */ /* 0x000fe20008410000 */
[----:B------:R-:W-:Y:S01]  /*2600*/  FMUL.FTZ R235, R131, UR36 ;  /* 0x0000002483eb7c20 */ /* 0x000fe20008410000 */
[----:B------:R-:W-:Y:S01]  /*2610*/  STL [R1+0x30], R6 ;  /* 0x0000300601007387 */ /* 0x000fe20000100800 */
[----:B------:R-:W-:Y:S01]  /*2620*/  FMUL.FTZ R143, R143, UR36 ;  /* 0x000000248f8f7c20 */ /* 0x000fe20008410000 */
[----:B------:R-:W4:Y:S01]  /*2630*/  MUFU.TANH R91, R91 ;  /* 0x0000005b005b7308 */ /* 0x000f220000002400 */
[----:B--2---:R-:W-:Y:S01]  /*2640*/  FSEL R122, R90, -INF , P2 ;  /* 0xff8000005a7a7808 */ /* 0x004fe20001000000 */
[----:B------:R-:W-:Y:S01]  /*2650*/  STL [R1+0x2c], R4 ;  /* 0x00002c0401007387 */ /* 0x000fe20000100800 */
[----:B------:R-:W-:Y:S01]  /*2660*/  FMUL.FTZ R131, R150, UR36 ;  /* 0x0000002496837c20 */ /* 0x000fe20008410000 */
[----:B------:R-:W-:Y:S01]  /*2670*/  FMUL.FTZ R237, R144, UR36 ;  /* 0x0000002490ed7c20 */ /* 0x000fe20008410000 */
[----:B------:R-:W-:Y:S01]  /*2680*/  FMUL.FTZ R232, R145, UR36 ;  /* 0x0000002491e87c20 */ /* 0x000fe20008410000 */
[----:B------:R2:W-:Y:S01]  /*2690*/  STL [R1+0x28], R3 ;  /* 0x0000280301007387 */ /* 0x0005e20000100800 */
[----:B------:R-:W-:Y:S01]  /*26a0*/  FMUL.FTZ R229, R146, UR36 ;  /* 0x0000002492e57c20 */ /* 0x000fe20008410000 */
[----:B------:R3:W-:Y:S01]  /*26b0*/  MUFU.TANH R155, R132 ;  /* 0x00000084009b7308 */ /* 0x0007e20000002400 */
[----:B------:R-:W-:Y:S01]  /*26c0*/  FMUL.FTZ R228, R147, UR36 ;  /* 0x0000002493e47c20 */ /* 0x000fe20008410000 */
[----:B------:R4:W-:Y:S01]  /*26d0*/  STL [R1+0x24], R0 ;  /* 0x0000240001007387 */ /* 0x0009e20000100800 */
[----:B------:R-:W-:-:S03]  /*26e0*/  FMUL.FTZ R126, R126, UR36 ;  /* 0x000000247e7e7c20 */ /* 0x000fc60008410000 */
[----:B------:R-:W-:Y:S02]  /*26f0*/  SHFL.IDX PT, R219, R13, R11, 0x1f ;  /* 0x00001f0b0ddb7589 */ /* 0x000fe400000e0000 */
[----:B-1----:R1:W-:Y:S01]  /*2700*/  MUFU.TANH R8, R137 ;  /* 0x0000008900087308 */ /* 0x0023e20000002400 */
[--C-:B---3--:R-:W-:Y:S01]  /*2710*/  FFMA.FTZ R132, R123, UR37, -R120.reuse ;  /* 0x000000257b847c23 */ /* 0x108fe20008010878 */
[----:B------:R-:W-:Y:S01]  /*2720*/  FSEL R123, R89, -INF , P1 ;  /* 0xff800000597b7808 */ /* 0x000fe20000800000 */
[----:B------:R-:W-:Y:S04]  /*2730*/  SHFL.IDX PT, R222, R13, R130, 0x1f ;  /* 0x00001f820dde7589 */ /* 0x000fe800000e0000 */
[----:B------:R-:W-:Y:S01]  /*2740*/  FFMA.FTZ R120, R123, UR37, -R120 ;  /* 0x000000257b787c23 */ /* 0x000fe20008010878 */
[----:B------:R3:W-:Y:S01]  /*2750*/  MUFU.TANH R7, R139 ;  /* 0x0000008b00077308 */ /* 0x0007e20000002400 */
[----:B-1----:R-:W-:-:S02]  /*2760*/  VIADD R137, R11, 0x14 ;  /* 0x000000140b897836 */ /* 0x002fc40000000000 */
[--C-:B------:R-:W-:Y:S01]  /*2770*/  FFMA.FTZ R123, R122, UR37, -R121.reuse ;  /* 0x000000257a7b7c23 */ /* 0x100fe20008010879 */
[----:B------:R-:W-:Y:S01]  /*2780*/  FSEL R122, R92, -INF , P1 ;  /* 0xff8000005c7a7808 */ /* 0x000fe20000800000 */
[----:B------:R-:W-:Y:S03]  /*2790*/  SHFL.IDX PT, R225, R13, R134, 0x1f ;  /* 0x00001f860de17589 */ /* 0x000fe600000e0000 */
[----:B------:R-:W-:Y:S01]  /*27a0*/  MUFU.TANH R93, R93 ;  /* 0x0000005d005d7308 */ /* 0x000fe20000002400 */
[----:B---3--:R-:W-:Y:S02]  /*27b0*/  VIADD R139, R11, 0x10 ;  /* 0x000000100b8b7836 */ /* 0x008fe40000000000 */
[----:B------:R-:W-:Y:S01]  /*27c0*/  FFMA.FTZ R121, R122, UR37, -R121 ;  /* 0x000000257a797c23 */ /* 0x000fe20008010879 */
[----:B------:R-:W-:Y:S04]  /*27d0*/  SHFL.IDX PT, R230, R13, R133, 0x1f ;  /* 0x00001f850de67589 */ /* 0x000fe800000e0000 */
[----:B------:R-:W-:Y:S01]  /*27e0*/  SHFL.IDX PT, R125, R21, R139, 0x1f ;  /* 0x00001f8b157d7589 */ /* 0x000fe200000e0000 */
[----:B------:R1:W-:Y:S08]  /*27f0*/  MUFU.TANH R152, R136 ;  /* 0x0000008800987308 */ /* 0x0003f00000002400 */
[----:B--2---:R4:W-:Y:S01]  /*2800*/  MUFU.TANH R3, R141 ;  /* 0x0000008d00037308 */ /* 0x0049e20000002400 */
[----:B-1----:R-:W-:-:S02]  /*2810*/  FMUL.FTZ R136, R151, UR36 ;  /* 0x0000002497887c20 */ /* 0x002fc40008410000 */
[----:B------:R-:W1:Y:S01]  /*2820*/  SHFL.IDX PT, R151, R21, R137, 0x1f ;  /* 0x00001f8915977589 */ /* 0x000e6200000e0000 */
[----:B------:R-:W-:Y:S02]  /*2830*/  WARPGROUP.DEPBAR.LE gsb0, 0x0 ;  /* 0x00008000000079c5 */ /* 0x000fe40000010000 */
[----:B------:R-:W-:Y:S02]  /*2840*/  WARPGROUP.ARRIVE ;  /* 0x00000000000079c5 */ /* 0x000fe40000000000 */
[----:B------:R2:W-:Y:S01]  /*2850*/  MUFU.TANH R6, R140 ;  /* 0x0000008c00067308 */ /* 0x0005e20000002400 */
[----:B----4-:R-:W-:-:S03]  /*2860*/  FSEL R141, R91, -INF , P2 ;  /* 0xff8000005b8d7808 */ /* 0x010fc60001000000 */
[----:B------:R-:W-:Y:S01]  /*2870*/  HGMMA.64x128x16.F32 R24, gdesc[UR4], R24, gsb0 ;  /* 0x01e00000041879f0 */ /* 0x000fe20008000818 */
[----:B------:R-:W-:Y:S01]  /*2880*/  UIADD3 UR6, UR8, 0x4, URZ ;  /* 0x0000000408067890 */ /* 0x000fe2000fffe03f */
[----:B------:R-:W-:Y:S01]  /*2890*/  FFMA.FTZ R122, R141, UR37, -R124 ;  /* 0x000000258d7a7c23 */ /* 0x000fe2000801087c */
[----:B------:R-:W-:Y:S01]  /*28a0*/  UIADD3 UR4, UR9, 0x4, URZ ;  /* 0x0000000409047890 */ /* 0x000fe2000fffe03f */
[----:B------:R3:W4:Y:S01]  /*28b0*/  MUFU.TANH R0, R129 ;  /* 0x0000008100007308 */ /* 0x0007220000002400 */
[----:B------:R-:W-:Y:S01]  /*28c0*/  UMOV UR7, 0x40000040 ;  /* 0x4000004000077882 */ /* 0x000fe20000000000 */
[----:B------:R-:W-:Y:S01]  /*28d0*/  UMOV UR5, 0x40000040 ;  /* 0x4000004000057882 */ /* 0x000fe20000000000 */
[----:B--2---:R-:W-:-:S05]  /*28e0*/  IADD3 R140, R11, 0x1c, RZ ;  /* 0x0000001c0b8c7810 */ /* 0x004fca0007ffe0ff */
[----:B------:R2:W-:Y:S01]  /*28f0*/  MUFU.TANH R10, R138 ;  /* 0x0000008a000a7308 */ /* 0x0005e20000002400 */
[----:B------:R-:W1:Y:S01]  /*2900*/  SHFL.IDX PT, R141, R21, R140, 0x1f ;  /* 0x00001f8c158d7589 */ /* 0x000e6200000e0000 */
[----:B---3--:R-:W-:Y:S01]  /*2910*/  FMUL.FTZ R129, R149, UR36 ;  /* 0x0000002495817c20 */ /* 0x008fe20008410000 */
[----:B------:R-:W-:-:S05]  /*2920*/  IMAD R149, R5, 0x400, R19 ;  /* 0x0000040005957824 */ /* 0x000fca00078e0213 */
[----:B------:R-:W-:Y:S01]  /*2930*/  MUFU.TANH R94, R94 ;  /* 0x0000005e005e7308 */ /* 0x000fe20000002400 */
[----:B--2---:R-:W-:Y:S01]  /*2940*/  VIADD R138, R11, 0x18 ;  /* 0x000000180b8a7836 */ /* 0x004fe20000000000 */
[----:B----4-:R-:W-:Y:S06]  /*2950*/  STL [R1+0x4], R0 ;  /* 0x0000040001007387 */ /* 0x010fec0000100800 */
[----:B------:R-:W-:Y:S08]  /*2960*/  MUFU.TANH R95, R95 ;  /* 0x0000005f005f7308 */ /* 0x000ff00000002400 */
[----:B------:R-:W2:Y:S08]  /*2970*/  MUFU.TANH R96, R96 ;  /* 0x0000006000607308 */ /* 0x000eb00000002400 */
[----:B------:R-:W-:Y:S08]  /*2980*/  MUFU.TANH R97, R97 ;  /* 0x0000006100617308 */ /* 0x000ff00000002400 */
[----:B------:R3:W-:Y:S01]  /*2990*/  MUFU.TANH R4, R142 ;  /* 0x0000008e00047308 */ /* 0x0007e20000002400 */
[----:B--2---:R-:W-:-:S07]  /*29a0*/  FSEL R144, R96, -INF , P1 ;  /* 0xff80000060907808 */ /* 0x004fce0000800000 */
[----:B------:R-:W2:Y:S01]  /*29b0*/  MUFU.TANH R99, R99 ;  /* 0x0000006300637308 */ /* 0x000ea20000002400 */
[----:B---3--:R3:W4:Y:S07]  /*29c0*/  SHFL.IDX PT, R142, R21, R138, 0x1f ;  /* 0x00001f8a158e7589 */ /* 0x00872e00000e0000 */
[----:B------:R-:W-:Y:S01]  /*29d0*/  MUFU.TANH R98, R98 ;  /* 0x0000006200627308 */ /* 0x000fe20000002400 */
[----:B---3--:R-:W-:-:S07]  /*29e0*/  FSEL R21, R95, -INF , P2 ;  /* 0xff8000005f157808 */ /* 0x008fce0001000000 */
[----:B------:R-:W-:Y:S01]  /*29f0*/  MUFU.TANH R101, R101 ;  /* 0x0000006500657308 */ /* 0x000fe20000002400 */
[----:B-1----:R-:W-:Y:S01]  /*2a00*/  FFMA.FTZ R21, R21, UR37, -R151 ;  /* 0x0000002515157c23 */ /* 0x002fe20008010897 */
[----:B--2---:R-:W-:-:S05]  /*2a10*/  FSEL R233, R99, -INF , P2 ;  /* 0xff80000063e97808 */ /* 0x004fca0001000000 */
[----:B------:R-:W-:Y:S01]  /*2a20*/  FFMA.FTZ R233, R233, UR37, -R141 ;  /* 0x00000025e9e97c23 */ /* 0x000fe2000801088d */
[----:B------:R-:W1:Y:S08]  /*2a30*/  MUFU.TANH R100, R100 ;  /* 0x0000006400647308 */ /* 0x000e700000002400 */
[----:B------:R-:W2:Y:S08]  /*2a40*/  MUFU.TANH R102, R102 ;  /* 0x0000006600667308 */ /* 0x000eb00000002400 */
[----:B------:R-:W3:Y:S01]  /*2a50*/  MUFU.TANH R104, R104 ;  /* 0x0000006800687308 */ /* 0x000ee20000002400 */
[----:B-1----:R-:W-:-:S07]  /*2a60*/  FSEL R145, R100, -INF , P1 ;  /* 0xff80000064917808 */ /* 0x002fce0000800000 */
[----:B------:R1:W-:Y:S08]  /*2a70*/  MUFU.TANH R0, R143 ;  /* 0x0000008f00007308 */ /* 0x0003f00000002400 */
[----:B------:R-:W-:Y:S01]  /*2a80*/  MUFU.TANH R103, R103 ;  /* 0x0000006700677308 */ /* 0x000fe20000002400 */
[----:B-1----:R-:W-:-:S05]  /*2a90*/  FSEL R143, R97, -INF , P1 ;  /* 0xff800000618f7808 */ /* 0x002fca0000800000 */
[----:B------:R-:W-:Y:S01]  /*2aa0*/  FFMA.FTZ R151, R143, UR37, -R151 ;  /* 0x000000258f977c23 */ /* 0x000fe20008010897 */
[----:B------:R-:W-:Y:S01]  /*2ab0*/  FSEL R143, R101, -INF , P1 ;  /* 0xff800000658f7808 */ /* 0x000fe20000800000 */
[----:B------:R-:W1:Y:S04]  /*2ac0*/  MUFU.TANH R105, R105 ;  /* 0x0000006900697308 */ /* 0x000e680000002400 */
[----:B------:R-:W-:Y:S01]  /*2ad0*/  FFMA.FTZ R141, R143, UR37, -R141 ;  /* 0x000000258f8d7c23 */ /* 0x000fe2000801088d */
[----:B--2---:R-:W-:-:S03]  /*2ae0*/  FSEL R143, R102, -INF , P2 ;  /* 0xff800000668f7808 */ /* 0x004fc60001000000 */
[----:B------:R-:W-:Y:S01]  /*2af0*/  MUFU.EX2 R135, R135 ;  /* 0x0000008700877308 */ /* 0x000fe20000000800 */
[----:B------:R-:W-:Y:S02]  /*2b00*/  WARPGROUP.DEPBAR.LE gsb0, 0x0 ;  /* 0x00008000000079c5 */ /* 0x000fe40000010000 */
[----:B------:R-:W-:Y:S01]  /*2b10*/  WARPGROUP.ARRIVE ;  /* 0x00000000000079c5 */ /* 0x000fe20000000000 */
[----:B------:R-:W-:-:S04]  /*2b20*/  FFMA.FTZ R143, R143, UR37, -R219 ;  /* 0x000000258f8f7c23 */ /* 0x000fc800080108db */
[----:B------:R-:W-:Y:S01]  /*2b30*/  MUFU.EX2 R119, R119 ;  /* 0x0000007700777308 */ /* 0x000fe20000000800 */
[----:B------:R-:W-:Y:S01]  /*2b40*/  HGMMA.64x128x16.F32 R24, gdesc[UR4], R24, gsb0 ;  /* 0x01e00000041879f0 */ /* 0x000fe20008000818 */
[----:B------:R-:W-:Y:S02]  /*2b50*/  UIADD3 UR6, UR8, 0x6, URZ ;  /* 0x0000000608067890 */ /* 0x000fe4000fffe03f */
[----:B------:R-:W-:Y:S01]  /*2b60*/  UIADD3 UR4, UR9, 0x6, URZ ;  /* 0x0000000609047890 */ /* 0x000fe2000fffe03f */
[----:B------:R-:W-:Y:S01]  /*2b70*/  UMOV UR7, 0x40000040 ;  /* 0x4000004000077882 */ /* 0x000fe20000000000 */
[----:B------:R-:W-:Y:S02]  /*2b80*/  UMOV UR5, 0x40000040 ;  /* 0x4000004000057882 */ /* 0x000fe40000000000 */
[----:B------:R-:W-:Y:S08]  /*2b90*/  MUFU.EX2 R132, R132 ;  /* 0x0000008400847308 */ /* 0x000ff00000000800 */
[----:B------:R-:W-:Y:S08]  /*2ba0*/  MUFU.TANH R106, R106 ;  /* 0x0000006a006a7308 */ /* 0x000ff00000002400 */
[----:B------:R-:W-:Y:S08]  /*2bb0*/  MUFU.EX2 R123, R123 ;  /* 0x0000007b007b7308 */ /* 0x000ff00000000800 */
[----:B------:R-:W-:Y:S08]  /*2bc0*/  MUFU.TANH R111, R111 ;  /* 0x0000006f006f7308 */ /* 0x000ff00000002400 */
[----:B------:R-:W-:Y:S08]  /*2bd0*/  MUFU.TANH R113, R113 ;  /* 0x0000007100717308 */ /* 0x000ff00000002400 */
[----:B------:R-:W2:Y:S08]  /*2be0*/  MUFU.EX2 R120, R120 ;  /* 0x0000007800787308 */ /* 0x000eb00000000800 */
[----:B------:R-:W-:Y:S08]  /*2bf0*/  MUFU.TANH R114, R114 ;  /* 0x0000007200727308 */ /* 0x000ff00000002400 */
[----:B------:R-:W-:Y:S08]  /*2c00*/  MUFU.TANH R116, R116 ;  /* 0x0000007400747308 */ /* 0x000ff00000002400 */
[----:B------:R-:W-:Y:S08]  /*2c10*/  MUFU.TANH R115, R115 ;  /* 0x0000007300737308 */ /* 0x000ff00000002400 */
[----:B------:R-:W-:Y:S08]  /*2c20*/  MUFU.EX2 R19, R151 ;  /* 0x0000009700137308 */ /* 0x000ff00000000800 */
[----:B------:R-:W-:Y:S08]  /*2c30*/  MUFU.TANH R117, R117 ;  /* 0x0000007500757308 */ /* 0x000ff00000002400 */
[----:B------:R-:W-:Y:S08]  /*2c40*/  MUFU.TANH R110, R110 ;  /* 0x0000006e006e7308 */ /* 0x000ff00000002400 */
[----:B------:R-:W-:Y:S08]  /*2c50*/  MUFU.TANH R112, R112 ;  /* 0x0000007000707308 */ /* 0x000ff00000002400 */
[----:B------:R-:W-:Y:S08]  /*2c60*/  MUFU.EX2 R21, R21 ;  /* 0x0000001500157308 */ /* 0x000ff00000000800 */
[----:B------:R-:W-:Y:S08]  /*2c70*/  MUFU.EX2 R121, R121 ;  /* 0x0000007900797308 */ /* 0x000ff00000000800 */
[----:B------:R-:W-:Y:S01]  /*2c80*/  MUFU.EX2 R122, R122 ;  /* 0x0000007a007a7308 */ /* 0x000fe20000000800 */
[----:B------:R-:W-:-:S02]  /*2c90*/  WARPGROUP.DEPBAR.LE gsb0, 0x0 ;  /* 0x00008000000079c5 */ /* 0x000fc40000010000 */
[----:B------:R-:W-:-:S05]  /*2ca0*/  WARPGROUP.ARRIVE ;  /* 0x00000000000079c5 */ /* 0x000fca0000000000 */
[----:B------:R-:W-:Y:S01]  /*2cb0*/  MUFU.TANH R109, R109 ;  /* 0x0000006d006d7308 */ /* 0x000fe20000002400 */
[----:B------:R-:W-:Y:S01]  /*2cc0*/  HGMMA.64x128x16.F32 R24, gdesc[UR4], R24, gsb0 ;  /* 0x01e00000041879f0 */ /* 0x000fe20008000818 */
[----:B------:R-:W-:Y:S01]  /*2cd0*/  R2UR UR4, R149 ;  /* 0x00000000950472ca */ /* 0x000fe200000e0000 */
[----:B------:R-:W-:-:S05]  /*2ce0*/  FFMA.FTZ R92, -R92, R92, 1 ;  /* 0x3f8000005c5c7423 */ /* 0x000fca000001015c */
[----:B------:R-:W-:Y:S08]  /*2cf0*/  MUFU.TANH R107, R107 ;  /* 0x0000006b006b7308 */ /* 0x000ff00000002400 */
        /* <DEDUP_REMOVED lines=15> */
[----:B------:R-:W-:Y:S01]  /*2df0*/  MUFU.TANH R232, R232 ;  /* 0x000000e800e87308 */ /* 0x000fe20000002400 */
[----:B------:R-:W-:-:S02]  /*2e00*/  WARPGROUP.DEPBAR.LE gsb0, 0x0 ;  /* 0x00008000000079c5 */ /* 0x000fc40000010000 */
[----:B------:R4:W1:Y:S05]  /*2e10*/  LDS R148, [R15+0x400] ;  /* 0x000400000f947984 */ /* 0x00086a0000000800 */
[----:B------:R-:W-:Y:S01]  /*2e20*/  MUFU.TANH R228, R228 ;  /* 0x000000e400e47308 */ /* 0x000fe20000002400 */
[----:B----4-:R-:W-:-:S07]  /*2e30*/  FSEL R15, R93, -INF , P1 ;  /* 0xff8000005d0f7808 */ /* 0x010fce0000800000 */
[----:B------:R-:W-:Y:S01]  /*2e40*/  MUFU.TANH R128, R128 ;  /* 0x0000008000807308 */ /* 0x000fe20000002400 */
[----:B------:R-:W-:Y:S01]  /*2e50*/  FFMA.FTZ R15, R15, UR37, -R124 ;  /* 0x000000250f0f7c23 */ /* 0x000fe2000801087c */
[----:B------:R-:W-:-:S05]  /*2e60*/  FSEL R124, R94, -INF , P2 ;  /* 0xff8000005e7c7808 */ /* 0x000fca0001000000 */
[--C-:B------:R-:W-:Y:S01]  /*2e70*/  FFMA.FTZ R124, R124, UR37, -R125.reuse ;  /* 0x000000257c7c7c23 */ /* 0x100fe2000801087d */
[----:B------:R-:W-:Y:S01]  /*2e80*/  FFMA.FTZ R125, R144, UR37, -R125 ;  /* 0x00000025907d7c23 */ /* 0x000fe2000801087d */
[----:B------:R-:W-:Y:S01]  /*2e90*/  FSEL R144, R98, -INF , P2 ;  /* 0xff80000062907808 */ /* 0x000fe20001000000 */
[----:B------:R-:W4:Y:S04]  /*2ea0*/  MUFU.EX2 R15, R15 ;  /* 0x0000000f000f7308 */ /* 0x000f280000000800 */
[--C-:B------:R-:W-:Y:S01]  /*2eb0*/  FFMA.FTZ R144, R144, UR37, -R142.reuse ;  /* 0x0000002590907c23 */ /* 0x100fe2000801088e */
[----:B------:R-:W-:Y:S01]  /*2ec0*/  FFMA.FTZ R142, R145, UR37, -R142 ;  /* 0x00000025918e7c23 */ /* 0x000fe2000801088e */
[----:B---3--:R-:W-:Y:S02]  /*2ed0*/  FSEL R145, R104, -INF , P1 ;  /* 0xff80000068917808 */ /* 0x008fe40000800000 */
[----:B------:R-:W3:Y:S03]  /*2ee0*/  MUFU.EX2 R125, R125 ;  /* 0x0000007d007d7308 */ /* 0x000ee60000000800 */
[----:B------:R-:W-:-:S05]  /*2ef0*/  FFMA.FTZ R219, R145, UR37, -R219 ;  /* 0x0000002591db7c23 */ /* 0x000fca00080108db */
[----:B------:R-:W-:Y:S01]  /*2f00*/  MUFU.EX2 R124, R124 ;  /* 0x0000007c007c7308 */ /* 0x000fe20000000800 */
[----:B-1----:R-:W1:Y:S04]  /*2f10*/  SHFL.IDX PT, R220, R148, R11, 0x1f ;  /* 0x00001f0b94dc7589 */ /* 0x002e6800000e0000 */
[----:B------:R-:W-:Y:S03]  /*2f20*/  SHFL.IDX PT, R150, R148, R130, 0x1f ;  /* 0x00001f8294967589 */ /* 0x000fe600000e0000 */
[----:B------:R-:W-:Y:S01]  /*2f30*/  MUFU.TANH R131, R131 ;  /* 0x0000008300837308 */ /* 0x000fe20000002400 */
[----:B------:R-:W-:Y:S04]  /*2f40*/  SHFL.IDX PT, R146, R148, R139, 0x1f ;  /* 0x00001f8b94927589 */ /* 0x000fe800000e0000 */
[----:B------:R-:W2:Y:S03]  /*2f50*/  SHFL.IDX PT, R223, R148, R133, 0x1f ;  /* 0x00001f8594df7589 */ /* 0x000ea600000e0000 */
[----:B------:R-:W-:Y:S01]  /*2f60*/  MUFU.TANH R129, R129 ;  /* 0x0000008100817308 */ /* 0x000fe20000002400 */
[----:B------:R-:W-:Y:S04]  /*2f70*/  SHFL.IDX PT, R221, R148, R137, 0x1f ;  /* 0x00001f8994dd7589 */ /* 0x000fe800000e0000 */
[----:B------:R-:W4:Y:S03]  /*2f80*/  SHFL.IDX PT, R147, R148, R134, 0x1f ;  /* 0x00001f8694937589 */ /* 0x000f2600000e0000 */
[----:B------:R-:W-:Y:S01]  /*2f90*/  MUFU.TANH R136, R136 ;  /* 0x0000008800887308 */ /* 0x000fe20000002400 */
[--C-:B-1----:R-:W-:Y:S01]  /*2fa0*/  FADD.FTZ R145, R24, -R220.reuse ;  /* 0x800000dc18917221 */ /* 0x102fe20000010000 */
[----:B------:R-:W-:Y:S01]  /*2fb0*/  FADD.FTZ R220, R26, -R220 ;  /* 0x800000dc1adc7221 */ /* 0x000fe20000010000 */
[----:B------:R-:W-:Y:S01]  /*2fc0*/  FSEL R26, R105, -INF , P1 ;  /* 0xff800000691a7808 */ /* 0x000fe20000800000 */
[----:B------:R-:W1:Y:S04]  /*2fd0*/  SHFL.IDX PT, R224, R148, R138, 0x1f ;  /* 0x00001f8a94e07589 */ /* 0x000e6800000e0000 */
[----:B------:R3:W-:Y:S01]  /*2fe0*/  MUFU.EX2 R24, R144 ;  /* 0x0000009000187308 */ /* 0x0007e20000000800 */
[--C-:B--2---:R-:W-:Y:S01]  /*2ff0*/  FADD.FTZ R149, R29, -R223.reuse ;  /* 0x800000df1d957221 */ /* 0x104fe20000010000 */
[----:B------:R-:W-:Y:S01]  /*3000*/  FADD.FTZ R31, R31, -R223 ;  /* 0x800000df1f1f7221 */ /* 0x000fe20000010000 */
[----:B------:R-:W-:Y:S01]  /*3010*/  FSEL R223, R103, -INF , P2 ;  /* 0xff80000067df7808 */ /* 0x000fe20001000000 */
[--C-:B---3--:R-:W-:Y:S01]  /*3020*/  FADD.FTZ R144, R25, -R150.reuse ;  /* 0x8000009619907221 */ /* 0x108fe20000010000 */
[----:B------:R-:W-:-:S03]  /*3030*/  FADD.FTZ R150, R27, -R150 ;  /* 0x800000961b967221 */ /* 0x000fc60000010000 */
[----:B------:R2:W-:Y:S01]  /*3040*/  MUFU.EX2 R25, R142 ;  /* 0x0000008e00197308 */ /* 0x0005e20000000800 */
[----:B------:R-:W-:Y:S01]  /*3050*/  FFMA.FTZ R223, R223, UR37, -R222 ;  /* 0x00000025dfdf7c23 */ /* 0x000fe200080108de */
[----:B----4-:R-:W-:-:S06]  /*3060*/  FADD.FTZ R151, R28, -R147 ;  /* 0x800000931c977221 */ /* 0x010fcc0000010000 */
[----:B------:R3:W4:Y:S01]  /*3070*/  MUFU.EX2 R27, R233 ;  /* 0x000000e9001b7308 */ /* 0x0007220000000800 */
[--C-:B--2---:R-:W-:Y:S01]  /*3080*/  FADD.FTZ R142, R32, -R146.reuse ;  /* 0x80000092208e7221 */ /* 0x104fe20000010000 */
[----:B------:R-:W-:Y:S01]  /*3090*/  FADD.FTZ R146, R34, -R146 ;  /* 0x8000009222927221 */ /* 0x000fe20000010000 */
[----:B------:R-:W-:Y:S01]  /*30a0*/  FFMA.FTZ R222, R26, UR37, -R222 ;  /* 0x000000251ade7c23 */ /* 0x000fe200080108de */
[----:B------:R-:W-:Y:S01]  /*30b0*/  FMUL.FTZ R150, R120, R150 ;  /* 0x0000009678967220 */ /* 0x000fe20000410000 */
[----:B------:R-:W-:Y:S01]  /*30c0*/  FFMA.FTZ R93, -R93, R93, 1 ;  /* 0x3f8000005d5d7423 */ /* 0x000fe2000001015d */
[----:B------:R-:W-:Y:S01]  /*30d0*/  FMUL.FTZ R31, R15, R31 ;  /* 0x0000001f0f1f7220 */ /* 0x000fe20000410000 */
[----:B------:R-:W-:Y:S01]  /*30e0*/  FADD.FTZ R147, R30, -R147 ;  /* 0x800000931e937221 */ /* 0x000fe20000010000 */
[----:B---3--:R-:W2:Y:S01]  /*30f0*/  LDL.LU R233, [R1+0x4] ;  /* 0x0000040001e97983 */ /* 0x008ea20000300800 */
[----:B------:R3:W4:Y:S01]  /*3100*/  MUFU.EX2 R26, R141 ;  /* 0x0000008d001a7308 */ /* 0x0007220000000800 */
[----:B------:R-:W-:Y:S01]  /*3110*/  FSEL R32, R106, -INF , P2 ;  /* 0xff8000006a207808 */ /* 0x000fe20001000000 */
[----:B------:R-:W-:Y:S01]  /*3120*/  FMUL.FTZ R151, R123, R151 ;  /* 0x000000977b977220 */ /* 0x000fe20000410000 */
[----:B------:R1:W4:Y:S01]  /*3130*/  SHFL.IDX PT, R34, R148, R140, 0x1f ;  /* 0x00001f8c94227589 */ /* 0x00032200000e0000 */
[----:B------:R-:W-:Y:S01]  /*3140*/  FMUL.FTZ R146, R125, R146 ;  /* 0x000000927d927220 */ /* 0x000fe20000410000 */
[----:B------:R-:W-:Y:S01]  /*3150*/  FFMA.FTZ R94, -R94, R94, 1 ;  /* 0x3f8000005e5e7423 */ /* 0x000fe2000001015e */
[----:B------:R-:W-:Y:S01]  /*3160*/  FFMA.FTZ R32, R32, UR37, -R225 ;  /* 0x0000002520207c23 */ /* 0x000fe200080108e1 */
[----:B------:R-:W-:Y:S01]  /*3170*/  FMUL.FTZ R149, R122, R149 ;  /* 0x000000957a957220 */ /* 0x000fe20000410000 */
[----:B------:R1:W4:Y:S01]  /*3180*/  MUFU.EX2 R28, R143 ;  /* 0x0000008f001c7308 */ /* 0x0003220000000800 */
[--C-:B---3--:R-:W-:Y:S01]  /*3190*/  FADD.FTZ R141, R35, -R221.reuse ;  /* 0x800000dd238d7221 */ /* 0x108fe20000010000 */
[----:B------:R-:W-:Y:S01]  /*31a0*/  FFMA.FTZ R35, -R22, R22, 1 ;  /* 0x3f80000016237423 */ /* 0x000fe20000010116 */
[----:B------:R-:W-:Y:S01]  /*31b0*/  FFMA.FTZ R95, -R95, R95, 1 ;  /* 0x3f8000005f5f7423 */ /* 0x000fe2000001015f */
[--C-:B-1----:R-:W-:Y:S01]  /*31c0*/  FADD.FTZ R38, R38, -R224.reuse ;  /* 0x800000e026267221 */ /* 0x102fe20000010000 */
[----:B------:R-:W-:Y:S01]  /*31d0*/  FADD.FTZ R148, R33, -R221 ;  /* 0x800000dd21947221 */ /* 0x000fe20000010000 */
[----:B------:R-:W-:Y:S01]  /*31e0*/  FFMA.FTZ R33, -R88, R88, 1 ;  /* 0x3f80000058217423 */ /* 0x000fe20000010158 */
[----:B------:R-:W-:Y:S01]  /*31f0*/  FMUL.FTZ R88, R135, R145 ;  /* 0x0000009187587220 */ /* 0x000fe20000410000 */
[----:B------:R1:W3:Y:S01]  /*3200*/  MUFU.EX2 R22, R219 ;  /* 0x000000db00167308 */ /* 0x0002e20000000800 */
[----:B------:R-:W-:Y:S01]  /*3210*/  FADD.FTZ R143, R36, -R224 ;  /* 0x800000e0248f7221 */ /* 0x000fe20000010000 */
[----:B------:R-:W-:Y:S01]  /*3220*/  FMUL.FTZ R148, R21, R148 ;  /* 0x0000009415947220 */ /* 0x000fe20000410000 */
[----:B------:R-:W-:Y:S01]  /*3230*/  SHFL.IDX PT, R36, R13, R139, 0x1f ;  /* 0x00001f8b0d247589 */ /* 0x000fe200000e0000 */
[----:B------:R-:W-:Y:S01]  /*3240*/  FSEL R221, R109, -INF , P1 ;  /* 0xff8000006ddd7808 */ /* 0x000fe20000800000 */
[----:B------:R-:W-:Y:S01]  /*3250*/  FFMA.FTZ R97, -R97, R97, 1 ;  /* 0x3f80000061617423 */ /* 0x000fe20000010161 */
[----:B------:R-:W-:Y:S01]  /*3260*/  FMUL.FTZ R141, R19, R141 ;  /* 0x0000008d138d7220 */ /* 0x000fe20000410000 */
[----:B------:R-:W-:Y:S01]  /*3270*/  FFMA.FTZ R99, -R99, R99, 1 ;  /* 0x3f80000063637423 */ /* 0x000fe20000010163 */
[----:B------:R-:W-:Y:S01]  /*3280*/  FFMA.FTZ R101, -R101, R101, 1 ;  /* 0x3f80000065657423 */ /* 0x000fe20000010165 */
[----:B-1----:R-:W1:Y:S01]  /*3290*/  SHFL.IDX PT, R219, R13, R138, 0x1f ;  /* 0x00001f8a0ddb7589 */ /* 0x002e6200000e0000 */
[----:B------:R-:W-:Y:S01]  /*32a0*/  FFMA.FTZ R221, R221, UR37, -R230 ;  /* 0x00000025dddd7c23 */ /* 0x000fe200080108e6 */
[--C-:B----4-:R-:W-:Y:S01]  /*32b0*/  FADD.FTZ R145, R37, -R34.reuse ;  /* 0x8000002225917221 */ /* 0x110fe20000010000 */
[----:B------:R-:W-:Y:S01]  /*32c0*/  FMUL.FTZ R37, R119, R220 ;  /* 0x000000dc77257220 */ /* 0x000fe20000410000 */
[----:B------:R-:W-:Y:S01]  /*32d0*/  FADD.FTZ R39, R39, -R34 ;  /* 0x8000002227277221 */ /* 0x000fe20000010000 */
[----:B------:R-:W4:Y:S01]  /*32e0*/  SHFL.IDX PT, R220, R13, R137, 0x1f ;  /* 0x00001f890ddc7589 */ /* 0x000f2200000e0000 */
[----:B------:R-:W-:Y:S01]  /*32f0*/  FMUL.FTZ R34, R35, R88 ;  /* 0x0000005823227220 */ /* 0x000fe20000410000 */
[----:B------:R-:W-:Y:S01]  /*3300*/  FFMA.FTZ R88, -R89, R89, 1 ;  /* 0x3f80000059587423 */ /* 0x000fe20000010159 */
[----:B------:R-:W-:Y:S01]  /*3310*/  FMUL.FTZ R89, R132, R144 ;  /* 0x0000009084597220 */ /* 0x000fe20000410000 */
[----:B------:R-:W-:Y:S01]  /*3320*/  FMUL.FTZ R33, R33, R37 ;  /* 0x0000002521217220 */ /* 0x000fe20000410000 */
[----:B------:R3:W-:Y:S01]  /*3330*/  LDS R144, [R18+0x400] ;  /* 0x0004000012907984 */ /* 0x0007e20000000800 */
[----:B------:R-:W-:Y:S01]  /*3340*/  FFMA.FTZ R37, -R90, R90, 1 ;  /* 0x3f8000005a257423 */ /* 0x000fe2000001015a */
[----:B------:R-:W-:Y:S01]  /*3350*/  FFMA.FTZ R35, -R23, R23, 1 ;  /* 0x3f80000017237423 */ /* 0x000fe20000010117 */
[----:B------:R-:W-:Y:S01]  /*3360*/  FMUL.FTZ R88, R88, R150 ;  /* 0x0000009658587220 */ /* 0x000fe20000410000 */
[----:B------:R1:W4:Y:S01]  /*3370*/  SHFL.IDX PT, R90, R13, R140, 0x1f ;  /* 0x00001f8c0d5a7589 */ /* 0x00032200000e0000 */
[----:B------:R-:W-:Y:S01]  /*3380*/  FSEL R150, R116, -INF , P1 ;  /* 0xff80000074967808 */ /* 0x000fe20000800000 */
[----:B------:R-:W-:Y:S01]  /*3390*/  FMUL.FTZ R89, R35, R89 ;  /* 0x0000005923597220 */ /* 0x000fe20000410000 */
[----:B------:R-:W-:Y:S01]  /*33a0*/  FMUL.FTZ R35, R37, R151 ;  /* 0x0000009725237220 */ /* 0x000fe20000410000 */
[----:B------:R-:W-:Y:S01]  /*33b0*/  FSEL R151, R113, -INF , P1 ;  /* 0xff80000071977808 */ /* 0x000fe20000800000 */
[----:B---3--:R3:W-:Y:S01]  /*33c0*/  MUFU.EX2 R18, R32 ;  /* 0x0000002000127308 */ /* 0x0087e20000000800 */
[----:B------:R-:W-:Y:S01]  /*33d0*/  FSEL R37, R112, -INF , P1 ;  /* 0xff80000070257808 */ /* 0x000fe20000800000 */
[----:B------:R-:W-:Y:S01]  /*33e0*/  FMUL.FTZ R145, R27, R145 ;  /* 0x000000911b917220 */ /* 0x000fe20000410000 */
[----:B------:R-:W-:Y:S01]  /*33f0*/  FMUL.FTZ R97, R97, R141 ;  /* 0x0000008d61617220 */ /* 0x000fe20000410000 */
[----:B------:R-:W-:Y:S01]  /*3400*/  FMUL.FTZ R141, R26, R39 ;  /* 0x000000271a8d7220 */ /* 0x000fe20000410000 */
[--C-:B-1----:R-:W-:Y:S01]  /*3410*/  FFMA.FTZ R150, R150, UR37, -R219.reuse ;  /* 0x0000002596967c23 */ /* 0x102fe200080108db */
[----:B------:R-:W-:Y:S01]  /*3420*/  FFMA.FTZ R37, R37, UR37, -R36 ;  /* 0x0000002525257c23 */ /* 0x000fe20008010824 */
[----:B------:R-:W-:Y:S01]  /*3430*/  FMUL.FTZ R143, R24, R143 ;  /* 0x0000008f188f7220 */ /* 0x000fe20000410000 */
[----:B------:R1:W-:Y:S01]  /*3440*/  MUFU.EX2 R13, R222 ;  /* 0x000000de000d7308 */ /* 0x0003e20000000800 */
[----:B---3--:R-:W-:Y:S01]  /*3450*/  FSEL R32, R114, -INF , P2 ;  /* 0xff80000072207808 */ /* 0x008fe20001000000 */
[----:B------:R-:W-:Y:S01]  /*3460*/  FFMA.FTZ R102, -R102, R102, 1 ;  /* 0x3f80000066667423 */ /* 0x000fe20000010166 */
[----:B------:R-:W-:Y:S01]  /*3470*/  FFMA.FTZ R104, -R104, R104, 1 ;  /* 0x3f80000068687423 */ /* 0x000fe20000010168 */
[----:B------:R-:W-:Y:S01]  /*3480*/  FSEL R30, R107, -INF , P2 ;  /* 0xff8000006b1e7808 */ /* 0x000fe20001000000 */
[----:B------:R-:W-:Y:S01]  /*3490*/  FFMA.FTZ R103, -R103, R103, 1 ;  /* 0x3f80000067677423 */ /* 0x000fe20000010167 */
[----:B------:R-:W-:Y:S01]  /*34a0*/  FFMA.FTZ R32, R32, UR37, -R219 ;  /* 0x0000002520207c23 */ /* 0x000fe200080108db */
[----:B------:R-:W-:Y:S01]  /*34b0*/  FSEL R29, R108, -INF , P1 ;  /* 0xff8000006c1d7808 */ /* 0x000fe20000800000 */
[----:B------:R3:W3:Y:S01]  /*34c0*/  MUFU.EX2 R23, R223 ;  /* 0x000000df00177308 */ /* 0x0006e20000000800 */
[----:B-1----:R-:W-:Y:S01]  /*34d0*/  FSEL R222, R111, -INF , P2 ;  /* 0xff8000006fde7808 */ /* 0x002fe20001000000 */
[----:B------:R-:W-:Y:S01]  /*34e0*/  FFMA.FTZ R30, R30, UR37, -R230 ;  /* 0x000000251e1e7c23 */ /* 0x000fe200080108e6 */
[----:B------:R-:W-:Y:S01]  /*34f0*/  FSEL R230, R118, -INF , P2 ;  /* 0xff80000076e67808 */ /* 0x000fe20001000000 */
[----:B------:R-:W-:Y:S01]  /*3500*/  FFMA.FTZ R29, R29, UR37, -R225 ;  /* 0x000000251d1d7c23 */ /* 0x000fe200080108e1 */
[----:B------:R-:W-:Y:S01]  /*3510*/  FFMA.FTZ R109, -R109, R109, 1 ;  /* 0x3f8000006d6d7423 */ /* 0x000fe2000001016d */
[--C-:B----4-:R-:W-:Y:S01]  /*3520*/  FFMA.FTZ R222, R222, UR37, -R220.reuse ;  /* 0x00000025dede7c23 */ /* 0x110fe200080108dc */
[----:B------:R-:W-:Y:S01]  /*3530*/  FFMA.FTZ R220, R151, UR37, -R220 ;  /* 0x0000002597dc7c23 */ /* 0x000fe200080108dc */
[----:B------:R-:W-:Y:S01]  /*3540*/  FSEL R151, R115, -INF , P2 ;  /* 0xff80000073977808 */ /* 0x000fe20001000000 */
[----:B------:R-:W-:Y:S01]  /*3550*/  MUFU.EX2 R30, R30 ;  /* 0x0000001e001e7308 */ /* 0x000fe20000000800 */
[----:B---3--:R-:W-:Y:S01]  /*3560*/  FSEL R223, R110, -INF , P2 ;  /* 0xff8000006edf7808 */ /* 0x008fe20001000000 */
[----:B------:R-:W-:Y:S01]  /*3570*/  SHFL.IDX PT, R225, R14, R130, 0x1f ;  /* 0x00001f820ee17589 */ /* 0x000fe200000e0000 */
[----:B------:R-:W-:Y:S01]  /*3580*/  FFMA.FTZ R106, -R106, R106, 1 ;  /* 0x3f8000006a6a7423 */ /* 0x000fe2000001016a */
[----:B------:R-:W-:Y:S01]  /*3590*/  FFMA.FTZ R219, R151, UR37, -R90 ;  /* 0x0000002597db7c23 */ /* 0x000fe2000801085a */
[----:B------:R-:W-:Y:S01]  /*35a0*/  FSEL R151, R117, -INF , P1 ;  /* 0xff80000075977808 */ /* 0x000fe20000800000 */
[----:B------:R-:W-:Y:S01]  /*35b0*/  FFMA.FTZ R223, R223, UR37, -R36 ;  /* 0x00000025dfdf7c23 */ /* 0x000fe20008010824 */
[----:B------:R-:W-:Y:S01]  /*35c0*/  FFMA.FTZ R36, -R91, R91, 1 ;  /* 0x3f8000005b247423 */ /* 0x000fe2000001015b */
[----:B------:R-:W-:Y:S01]  /*35d0*/  FMUL.FTZ R91, R121, R147 ;  /* 0x00000093795b7220 */ /* 0x000fe20000410000 */
[----:B------:R-:W1:Y:S01]  /*35e0*/  SHFL.IDX PT, R224, R144, R138, 0x1f ;  /* 0x00001f8a90e07589 */ /* 0x000e6200000e0000 */
[----:B------:R-:W-:Y:S01]  /*35f0*/  FFMA.FTZ R151, R151, UR37, -R90 ;  /* 0x0000002597977c23 */ /* 0x000fe2000801085a */
[----:B------:R-:W-:Y:S01]  /*3600*/  FMUL.FTZ R90, R93, R31 ;  /* 0x0000001f5d5a7220 */ /* 0x000fe20000410000 */
[----:B------:R-:W-:Y:S01]  /*3610*/  FFMA.FTZ R93, -R96, R96, 1 ;  /* 0x3f800000605d7423 */ /* 0x000fe20000010160 */
[----:B------:R-:W-:Y:S01]  /*3620*/  FMUL.FTZ R96, R124, R142 ;  /* 0x0000008e7c607220 */ /* 0x000fe20000410000 */
[----:B------:R-:W-:Y:S01]  /*3630*/  FMUL.FTZ R91, R92, R91 ;  /* 0x0000005b5c5b7220 */ /* 0x000fe20000410000 */
[----:B------:R-:W3:Y:S01]  /*3640*/  SHFL.IDX PT, R142, R144, R11, 0x1f ;  /* 0x00001f0b908e7589 */ /* 0x000ee200000e0000 */
[----:B------:R-:W-:Y:S01]  /*3650*/  FMUL.FTZ R93, R93, R146 ;  /* 0x000000925d5d7220 */ /* 0x000fe20000410000 */
[----:B------:R-:W-:Y:S01]  /*3660*/  FMUL.FTZ R96, R94, R96 ;  /* 0x000000605e607220 */ /* 0x000fe20000410000 */
[----:B------:R-:W-:Y:S01]  /*3670*/  FMUL.FTZ R94, R95, R148 ;  /* 0x000000945f5e7220 */ /* 0x000fe20000410000 */
[----:B------:R-:W4:Y:S01]  /*3680*/  SHFL.IDX PT, R146, R144, R134, 0x1f ;  /* 0x00001f8690927589 */ /* 0x000f2200000e0000 */
[----:B------:R-:W-:Y:S01]  /*3690*/  FMUL.FTZ R92, R36, R149 ;  /* 0x00000095245c7220 */ /* 0x000fe20000410000 */
[----:B------:R-:W-:Y:S01]  /*36a0*/  FFMA.FTZ R95, -R98, R98, 1 ;  /* 0x3f800000625f7423 */ /* 0x000fe20000010162 */
[----:B------:R-:W-:Y:S01]  /*36b0*/  FFMA.FTZ R98, -R100, R100, 1 ;  /* 0x3f80000064627423 */ /* 0x000fe20000010164 */
[----:B------:R-:W4:Y:S01]  /*36c0*/  SHFL.IDX PT, R147, R144, R130, 0x1f ;  /* 0x00001f8290937589 */ /* 0x000f2200000e0000 */
[----:B------:R-:W-:Y:S01]  /*36d0*/  FMUL.FTZ R100, R25, R38 ;  /* 0x0000002619647220 */ /* 0x000fe20000410000 */
[----:B------:R1:W-:Y:S01]  /*36e0*/  MUFU.EX2 R36, R223 ;  /* 0x000000df00247308 */ /* 0x0003e20000000800 */
[----:B------:R-:W-:Y:S01]  /*36f0*/  FMUL.FTZ R95, R95, R143 ;  /* 0x0000008f5f5f7220 */ /* 0x000fe20000410000 */
[----:B------:R-:W4:Y:S01]  /*3700*/  SHFL.IDX PT, R148, R144, R133, 0x1f ;  /* 0x00001f8590947589 */ /* 0x000f2200000e0000 */
[----:B------:R-:W-:Y:S01]  /*3710*/  FMUL.FTZ R98, R98, R100 ;  /* 0x0000006462627220 */ /* 0x000fe20000410000 */
[----:B------:R-:W-:Y:S01]  /*3720*/  FMUL.FTZ R100, R99, R145 ;  /* 0x0000009163647220 */ /* 0x000fe20000410000 */
[----:B------:R-:W-:Y:S01]  /*3730*/  FMUL.FTZ R99, R101, R141 ;  /* 0x0000008d65637220 */ /* 0x000fe20000410000 */
[----:B------:R-:W4:Y:S01]  /*3740*/  SHFL.IDX PT, R149, R144, R139, 0x1f ;  /* 0x00001f8b90957589 */ /* 0x000f2200000e0000 */
[----:B------:R-:W-:Y:S01]  /*3750*/  FFMA.FTZ R108, -R108, R108, 1 ;  /* 0x3f8000006c6c7423 */ /* 0x000fe2000001016c */
[----:B------:R4:W-:Y:S01]  /*3760*/  MUFU.EX2 R31, R221 ;  /* 0x000000dd001f7308 */ /* 0x0009e20000000800 */
[----:B-1----:R-:W-:Y:S01]  /*3770*/  FADD.FTZ R54, R54, -R224 ;  /* 0x800000e036367221 */ /* 0x002fe20000010000 */
[----:B------:R-:W1:Y:S01]  /*3780*/  SHFL.IDX PT, R223, R14, R11, 0x1f ;  /* 0x00001f0b0edf7589 */ /* 0x000e6200000e0000 */
[----:B------:R-:W-:Y:S01]  /*3790*/  FFMA.FTZ R111, -R111, R111, 1 ;  /* 0x3f8000006f6f7423 */ /* 0x000fe2000001016f */
[----:B------:R-:W-:Y:S01]  /*37a0*/  FFMA.FTZ R110, -R110, R110, 1 ;  /* 0x3f8000006e6e7423 */ /* 0x000fe2000001016e */
[----:B------:R-:W-:Y:S01]  /*37b0*/  FFMA.FTZ R116, -R116, R116, 1 ;  /* 0x3f80000074747423 */ /* 0x000fe20000010174 */
[--C-:B---3--:R-:W-:Y:S01]  /*37c0*/  FADD.FTZ R141, R40, -R142.reuse ;  /* 0x8000008e288d7221 */ /* 0x108fe20000010000 */
[----:B------:R-:W-:Y:S01]  /*37d0*/  FADD.FTZ R101, R42, -R142 ;  /* 0x8000008e2a657221 */ /* 0x000fe20000010000 */
[----:B------:R3:W-:Y:S01]  /*37e0*/  MUFU.EX2 R40, R32 ;  /* 0x0000002000287308 */ /* 0x0007e20000000800 */
[----:B----4-:R-:W4:Y:S01]  /*37f0*/  SHFL.IDX PT, R221, R14, R134, 0x1f ;  /* 0x00001f860edd7589 */ /* 0x010f2200000e0000 */
[----:B------:R-:W-:Y:S01]  /*3800*/  FADD.FTZ R145, R44, -R146 ;  /* 0x800000922c917221 */ /* 0x000fe20000010000 */
[----:B------:R-:W-:Y:S01]  /*3810*/  FMUL.FTZ R141, R28, R141 ;  /* 0x0000008d1c8d7220 */ /* 0x000fe20000410000 */
[----:B------:R-:W-:Y:S01]  /*3820*/  FMUL.FTZ R101, R22, R101 ;  /* 0x0000006516657220 */ /* 0x000fe20000410000 */
[----:B------:R-:W4:Y:S01]  /*3830*/  SHFL.IDX PT, R44, R144, R137, 0x1f ;  /* 0x00001f89902c7589 */ /* 0x000f2200000e0000 */
[--C-:B------:R-:W-:Y:S01]  /*3840*/  FADD.FTZ R142, R41, -R147.reuse ;  /* 0x80000093298e7221 */ /* 0x100fe20000010000 */
[----:B------:R-:W-:Y:S01]  /*3850*/  FADD.FTZ R143, R43, -R147 ;  /* 0x800000932b8f7221 */ /* 0x000fe20000010000 */
[----:B------:R1:W-:Y:S01]  /*3860*/  MUFU.EX2 R39, R220 ;  /* 0x000000dc00277308 */ /* 0x0003e20000000800 */
[----:B------:R-:W-:Y:S01]  /*3870*/  FMUL.FTZ R141, R102, R141 ;  /* 0x0000008d668d7220 */ /* 0x000fe20000410000 */
[--C-:B------:R-:W-:Y:S01]  /*3880*/  FADD.FTZ R147, R45, -R148.reuse ;  /* 0x800000942d937221 */ /* 0x100fe20000010000 */
[----:B---3--:R-:W-:Y:S01]  /*3890*/  FADD.FTZ R32, R47, -R148 ;  /* 0x800000942f207221 */ /* 0x008fe20000010000 */
[----:B------:R-:W-:Y:S01]  /*38a0*/  FMUL.FTZ R102, R23, R142 ;  /* 0x0000008e17667220 */ /* 0x000fe20000410000 */
[----:B------:R-:W-:Y:S01]  /*38b0*/  FMUL.FTZ R142, R104, R101 ;  /* 0x00000065688e7220 */ /* 0x000fe20000410000 */
[--C-:B------:R-:W-:Y:S01]  /*38c0*/  FADD.FTZ R148, R48, -R149.reuse ;  /* 0x8000009530947221 */ /* 0x100fe20000010000 */
[----:B------:R-:W-:Y:S01]  /*38d0*/  FADD.FTZ R149, R50, -R149 ;  /* 0x8000009532957221 */ /* 0x000fe20000010000 */
[----:B------:R3:W4:Y:S01]  /*38e0*/  MUFU.EX2 R38, R222 ;  /* 0x000000de00267308 */ /* 0x0007220000000800 */
[----:B------:R-:W4:Y:S01]  /*38f0*/  SHFL.IDX PT, R50, R14, R133, 0x1f ;  /* 0x00001f850e327589 */ /* 0x000f2200000e0000 */
[----:B------:R-:W-:Y:S01]  /*3900*/  FSEL R45, R217, -INF , P1 ;  /* 0xff800000d92d7808 */ /* 0x000fe20000800000 */
[--C-:B-1----:R-:W-:Y:S01]  /*3910*/  FFMA.FTZ R230, R230, UR37, -R223.reuse ;  /* 0x00000025e6e67c23 */ /* 0x102fe200080108df */
[----:B------:R-:W-:Y:S01]  /*3920*/  FSEL R41, R227, -INF , P2 ;  /* 0xff800000e3297808 */ /* 0x000fe20001000000 */
[----:B------:R-:W1:Y:S01]  /*3930*/  SHFL.IDX PT, R220, R14, R139, 0x1f ;  /* 0x00001f8b0edc7589 */ /* 0x000e6200000e0000 */
[----:B------:R-:W-:Y:S01]  /*3940*/  FSEL R48, R126, -INF , P1 ;  /* 0xff8000007e307808 */ /* 0x000fe20000800000 */
[----:B------:R-:W-:Y:S01]  /*3950*/  FFMA.FTZ R45, R45, UR37, -R223 ;  /* 0x000000252d2d7c23 */ /* 0x000fe200080108df */
[----:B------:R4:W1:Y:S01]  /*3960*/  MUFU.EX2 R42, R150 ;  /* 0x00000096002a7308 */ /* 0x0008620000000800 */
[----:B---3--:R-:W3:Y:S01]  /*3970*/  SHFL.IDX PT, R222, R144, R140, 0x1f ;  /* 0x00001f8c90de7589 */ /* 0x008ee200000e0000 */
[--C-:B----4-:R-:W-:Y:S01]  /*3980*/  FFMA.FTZ R223, R41, UR37, -R221.reuse ;  /* 0x0000002529df7c23 */ /* 0x110fe200080108dd */
[----:B------:R-:W-:Y:S01]  /*3990*/  FFMA.FTZ R48, R48, UR37, -R221 ;  /* 0x0000002530307c23 */ /* 0x000fe200080108dd */
[----:B------:R-:W-:Y:S01]  /*39a0*/  FADD.FTZ R146, R46, -R146 ;  /* 0x800000922e927221 */ /* 0x000fe20000010000 */
[----:B------:R-:W-:Y:S01]  /*39b0*/  LDS R101, [R17+0x400] ;  /* 0x0004000011657984 */ /* 0x000fe20000000800 */
[--C-:B------:R-:W-:Y:S01]  /*39c0*/  FADD.FTZ R221, R51, -R44.reuse ;  /* 0x8000002c33dd7221 */ /* 0x100fe20000010000 */
[----:B------:R-:W-:Y:S01]  /*39d0*/  FSEL R51, R127, -INF , P1 ;  /* 0xff8000007f337808 */ /* 0x000fe20000800000 */
[----:B------:R4:W3:Y:S01]  /*39e0*/  MUFU.EX2 R43, R219 ;  /* 0x000000db002b7308 */ /* 0x0008e20000000800 */
[----:B------:R-:W3:Y:S01]  /*39f0*/  SHFL.IDX PT, R144, R14, R137, 0x1f ;  /* 0x00001f890e907589 */ /* 0x000ee200000e0000 */
[----:B------:R-:W-:Y:S01]  /*3a00*/  FADD.FTZ R150, R49, -R44 ;  /* 0x8000002c31967221 */ /* 0x000fe20000010000 */
[----:B------:R-:W-:Y:S01]  /*3a10*/  FSEL R49, R236, -INF , P1 ;  /* 0xff800000ec317808 */ /* 0x000fe20000800000 */
[----:B------:R-:W-:Y:S01]  /*3a20*/  FFMA.FTZ R104, -R107, R107, 1 ;  /* 0x3f8000006b687423 */ /* 0x000fe2000001016b */
[----:B------:R-:W-:Y:S01]  /*3a30*/  FMUL.FTZ R145, R18, R145 ;  /* 0x0000009112917220 */ /* 0x000fe20000410000 */
[----:B------:R-:W-:Y:S01]  /*3a40*/  SHFL.IDX PT, R107, R20, R130, 0x1f ;  /* 0x00001f82146b7589 */ /* 0x000fe200000e0000 */
[----:B------:R-:W-:Y:S01]  /*3a50*/  FMUL.FTZ R150, R38, R150 ;  /* 0x0000009626967220 */ /* 0x000fe20000410000 */
[----:B------:R1:W-:Y:S01]  /*3a60*/  MUFU.EX2 R41, R151 ;  /* 0x0000009700297308 */ /* 0x0003e20000000800 */
[----:B----4-:R-:W-:Y:S01]  /*3a70*/  FSEL R219, R226, -INF , P2 ;  /* 0xff800000e2db7808 */ /* 0x010fe20001000000 */
[----:B------:R-:W-:Y:S01]  /*3a80*/  FFMA.FTZ R49, R49, UR37, -R50 ;  /* 0x0000002531317c23 */ /* 0x000fe20008010832 */
[----:B------:R-:W-:Y:S01]  /*3a90*/  FMUL.FTZ R150, R111, R150 ;  /* 0x000000966f967220 */ /* 0x000fe20000410000 */
[----:B------:R-:W-:Y:S01]  /*3aa0*/  FSEL R46, R216, -INF , P2 ;  /* 0xff800000d82e7808 */ /* 0x000fe20001000000 */
[----:B-1----:R-:W-:Y:S01]  /*3ab0*/  FFMA.FTZ R51, R51, UR37, -R220 ;  /* 0x0000002533337c23 */ /* 0x002fe200080108dc */
[----:B------:R-:W-:Y:S01]  /*3ac0*/  FFMA.FTZ R219, R219, UR37, -R50 ;  /* 0x00000025dbdb7c23 */ /* 0x000fe20008010832 */
[----:B------:R-:W-:Y:S01]  /*3ad0*/  FSEL R47, R218, -INF , P1 ;  /* 0xff800000da2f7808 */ /* 0x000fe20000800000 */
[----:B------:R-:W1:Y:S01]  /*3ae0*/  MUFU.EX2 R29, R29 ;  /* 0x0000001d001d7308 */ /* 0x000e620000000800 */
[----:B------:R-:W-:Y:S01]  /*3af0*/  FADD.FTZ R151, R52, -R224 ;  /* 0x800000e034977221 */ /* 0x000fe20000010000 */
[----:B------:R-:W-:Y:S01]  /*3b00*/  FSEL R52, R231, -INF , P2 ;  /* 0xff800000e7347808 */ /* 0x000fe20001000000 */
[----:B------:R-:W-:Y:S01]  /*3b10*/  FMUL.FTZ R148, R36, R148 ;  /* 0x0000009424947220 */ /* 0x000fe20000410000 */
[----:B------:R-:W-:Y:S01]  /*3b20*/  FMUL.FTZ R54, R42, R54 ;  /* 0x000000362a367220 */ /* 0x000fe20000410000 */
[--C-:B------:R-:W-:Y:S01]  /*3b30*/  FFMA.FTZ R46, R46, UR37, -R225.reuse ;  /* 0x000000252e2e7c23 */ /* 0x100fe200080108e1 */
[----:B------:R-:W-:Y:S01]  /*3b40*/  FFMA.FTZ R47, R47, UR37, -R225 ;  /* 0x000000252f2f7c23 */ /* 0x000fe200080108e1 */
[----:B------:R-:W-:Y:S01]  /*3b50*/  FFMA.FTZ R50, R52, UR37, -R220 ;  /* 0x0000002534327c23 */ /* 0x000fe200080108dc */
[--C-:B---3--:R-:W-:Y:S01]  /*3b60*/  FADD.FTZ R220, R53, -R222.reuse ;  /* 0x800000de35dc7221 */ /* 0x108fe20000010000 */
[----:B------:R-:W3:Y:S01]  /*3b70*/  MUFU.EX2 R37, R37 ;  /* 0x0000002500257308 */ /* 0x000ee20000000800 */
[----:B------:R-:W-:Y:S01]  /*3b80*/  FSEL R53, R235, -INF , P1 ;  /* 0xff800000eb357808 */ /* 0x000fe20000800000 */
[----:B------:R-:W-:Y:S01]  /*3b90*/  FADD.FTZ R222, R55, -R222 ;  /* 0x800000de37de7221 */ /* 0x000fe20000010000 */
[----:B------:R-:W-:Y:S01]  /*3ba0*/  FMUL.FTZ R220, R43, R220 ;  /* 0x000000dc2bdc7220 */ /* 0x000fe20000410000 */
[----:B------:R-:W-:Y:S01]  /*3bb0*/  SHFL.IDX PT, R55, R14, R138, 0x1f ;  /* 0x00001f8a0e377589 */ /* 0x000fe200000e0000 */
[----:B------:R-:W-:Y:S01]  /*3bc0*/  FMUL.FTZ R148, R110, R148 ;  /* 0x000000946e947220 */ /* 0x000fe20000410000 */
[----:B------:R-:W-:Y:S01]  /*3bd0*/  FFMA.FTZ R53, R53, UR37, -R144 ;  /* 0x0000002535357c23 */ /* 0x000fe20008010890 */
[----:B------:R-:W-:Y:S01]  /*3be0*/  FFMA.FTZ R114, -R114, R114, 1 ;  /* 0x3f80000072727423 */ /* 0x000fe20000010172 */
[----:B-1----:R-:W-:Y:S01]  /*3bf0*/  FMUL.FTZ R146, R29, R146 ;  /* 0x000000921d927220 */ /* 0x002fe20000410000 */
[----:B------:R-:W-:Y:S01]  /*3c00*/  MUFU.EX2 R17, R48 ;  /* 0x0000003000117308 */ /* 0x000fe20000000800 */
[----:B------:R-:W-:Y:S01]  /*3c10*/  FFMA.FTZ R117, -R117, R117, 1 ;  /* 0x3f80000075757423 */ /* 0x000fe20000010175 */
[----:B------:R-:W-:Y:S01]  /*3c20*/  FMUL.FTZ R151, R40, R151 ;  /* 0x0000009728977220 */ /* 0x000fe20000410000 */
[----:B------:R-:W1:Y:S01]  /*3c30*/  SHFL.IDX PT, R111, R101, R134, 0x1f ;  /* 0x00001f86656f7589 */ /* 0x000e6200000e0000 */
[----:B------:R-:W-:Y:S01]  /*3c40*/  FMUL.FTZ R222, R41, R222 ;  /* 0x000000de29de7220 */ /* 0x000fe20000410000 */
[----:B------:R-:W-:Y:S01]  /*3c50*/  FMUL.FTZ R221, R39, R221 ;  /* 0x000000dd27dd7220 */ /* 0x000fe20000410000 */
[----:B------:R-:W-:Y:S01]  /*3c60*/  FMUL.FTZ R151, R114, R151 ;  /* 0x0000009772977220 */ /* 0x000fe20000410000 */
[----:B------:R-:W-:Y:S01]  /*3c70*/  SHFL.IDX PT, R110, R101, R138, 0x1f ;  /* 0x00001f8a656e7589 */ /* 0x000fe200000e0000 */
[----:B---3--:R-:W-:Y:S01]  /*3c80*/  FMUL.FTZ R224, R37, R149 ;  /* 0x0000009525e07220 */ /* 0x008fe20000410000 */
[----:B------:R3:W-:Y:S01]  /*3c90*/  MUFU.EX2 R48, R219 ;  /* 0x000000db00307308 */ /* 0x0007e20000000800 */
[----:B------:R-:W-:Y:S01]  /*3ca0*/  FMUL.FTZ R114, R117, R222 ;  /* 0x000000de75727220 */ /* 0x000fe20000410000 */
[----:B------:R-:W-:Y:S01]  /*3cb0*/  FFMA.FTZ R113, -R113, R113, 1 ;  /* 0x3f80000071717423 */ /* 0x000fe20000010171 */
[----:B------:R-:W-:Y:S01]  /*3cc0*/  SHFL.IDX PT, R117, R20, R137, 0x1f ;  /* 0x00001f8914757589 */ /* 0x000fe200000e0000 */
[----:B------:R-:W-:Y:S01]  /*3cd0*/  FFMA.FTZ R218, -R218, R218, 1 ;  /* 0x3f800000dada7423 */ /* 0x000fe200000101da */
[----:B------:R-:W-:Y:S01]  /*3ce0*/  FFMA.FTZ R235, -R235, R235, 1 ;  /* 0x3f800000ebeb7423 */ /* 0x000fe200000101eb */
[----:B------:R-:W-:Y:S01]  /*3cf0*/  FMUL.FTZ R113, R113, R221 ;  /* 0x000000dd71717220 */ /* 0x000fe20000410000 */
[----:B------:R-:W-:Y:S01]  /*3d00*/  FFMA.FTZ R112, -R112, R112, 1 ;  /* 0x3f80000070707423 */ /* 0x000fe20000010170 */
[----:B------:R4:W-:Y:S01]  /*3d10*/  MUFU.EX2 R44, R230 ;  /* 0x000000e6002c7308 */ /* 0x0009e20000000800 */
[----:B---3--:R-:W-:Y:S01]  /*3d20*/  FSEL R219, R152, -INF , P2 ;  /* 0xff80000098db7808 */ /* 0x008fe20001000000 */
[----:B------:R-:W3:Y:S01]  /*3d30*/  SHFL.IDX PT, R221, R101, R139, 0x1f ;  /* 0x00001f8b65dd7589 */ /* 0x000ee200000e0000 */
[----:B------:R-:W-:Y:S01]  /*3d40*/  FMUL.FTZ R112, R112, R224 ;  /* 0x000000e070707220 */ /* 0x000fe20000410000 */
[----:B------:R-:W-:Y:S01]  /*3d50*/  FSEL R224, R6, -INF , P2 ;  /* 0xff80000006e07808 */ /* 0x000fe20001000000 */
[----:B------:R-:W-:-:S03]  /*3d60*/  FFMA.FTZ R231, -R231, R231, 1 ;  /* 0x3f800000e7e77423 */ /* 0x000fc600000101e7 */
[----:B------:R-:W-:Y:S01]  /*3d70*/  MUFU.EX2 R49, R49 ;  /* 0x0000003100317308 */ /* 0x000fe20000000800 */
[----:B----4-:R-:W4:Y:S01]  /*3d80*/  SHFL.IDX PT, R230, R20, R134, 0x1f ;  /* 0x00001f8614e67589 */ /* 0x010f2200000e0000 */
[----:B-1----:R-:W-:-:S06]  /*3d90*/  FADD.FTZ R60, R60, -R111 ;  /* 0x8000006f3c3c7221 */ /* 0x002fcc0000010000 */
[----:B------:R-:W-:Y:S08]  /*3da0*/  MUFU.EX2 R45, R45 ;  /* 0x0000002d002d7308 */ /* 0x000ff00000000800 */
[----:B------:R-:W-:Y:S01]  /*3db0*/  MUFU.EX2 R47, R47 ;  /* 0x0000002f002f7308 */ /* 0x000fe20000000800 */
[--C-:B---3--:R-:W-:Y:S01]  /*3dc0*/  FADD.FTZ R64, R64, -R221.reuse ;  /* 0x800000dd40407221 */ /* 0x108fe20000010000 */
[----:B------:R-:W-:Y:S01]  /*3dd0*/  FADD.FTZ R221, R66, -R221 ;  /* 0x800000dd42dd7221 */ /* 0x000fe20000010000 */
[----:B------:R-:W-:-:S05]  /*3de0*/  FSEL R66, R228, -INF , P1 ;  /* 0xff800000e4427808 */ /* 0x000fca0000800000 */
[----:B------:R-:W-:Y:S01]  /*3df0*/  MUFU.EX2 R53, R53 ;  /* 0x0000003500357308 */ /* 0x000fe20000000800 */
[----:B----4-:R-:W-:-:S07]  /*3e00*/  FFMA.FTZ R224, R224, UR37, -R230 ;  /* 0x00000025e0e07c23 */ /* 0x010fce00080108e6 */
[----:B------:R-:W-:Y:S08]  /*3e10*/  MUFU.EX2 R46, R46 ;  /* 0x0000002e002e7308 */ /* 0x000ff00000000800 */
[----:B------:R-:W1:Y:S08]  /*3e20*/  MUFU.EX2 R51, R51 ;  /* 0x0000003300337308 */ /* 0x000e700000000800 */
[----:B------:R-:W3:Y:S01]  /*3e30*/  MUFU.EX2 R50, R50 ;  /* 0x0000003200327308 */ /* 0x000ee20000000800 */
[----:B-1----:R-:W-:Y:S01]  /*3e40*/  FMUL.FTZ R221, R51, R221 ;  /* 0x000000dd33dd7220 */ /* 0x002fe20000410000 */
[----:B---3--:R-:W-:-:S04]  /*3e50*/  FMUL.FTZ R64, R50, R64 ;  /* 0x0000004032407220 */ /* 0x008fc80000410000 */
[----:B------:R-:W-:Y:S01]  /*3e60*/  FMUL.FTZ R64, R231, R64 ;  /* 0x00000040e7407220 */ /* 0x000fe20000410000 */
[----:B--2---:R-:W-:-:S05]  /*3e70*/  FSEL R52, R233, -INF , P2 ;  /* 0xff800000e9347808 */ /* 0x004fca0001000000 */
[----:B------:R-:W-:Y:S01]  /*3e80*/  FFMA.FTZ R52, R52, UR37, -R144 ;  /* 0x0000002534347c23 */ /* 0x000fe20008010890 */
[----:B------:R-:W-:Y:S01]  /*3e90*/  FFMA.FTZ R144, -R105, R105, 1 ;  /* 0x3f80000069907423 */ /* 0x000fe20000010169 */
[----:B------:R-:W-:Y:S01]  /*3ea0*/  FMUL.FTZ R105, R13, R143 ;  /* 0x0000008f0d697220 */ /* 0x000fe20000410000 */
[----:B------:R-:W-:Y:S02]  /*3eb0*/  FMUL.FTZ R143, R103, R102 ;  /* 0x00000066678f7220 */ /* 0x000fe40000410000 */
[----:B------:R1:W2:Y:S01]  /*3ec0*/  SHFL.IDX PT, R102, R14, R140, 0x1f ;  /* 0x00001f8c0e667589 */ /* 0x0002a200000e0000 */
[----:B------:R-:W-:Y:S01]  /*3ed0*/  FMUL.FTZ R144, R144, R105 ;  /* 0x0000006990907220 */ /* 0x000fe20000410000 */
[----:B------:R-:W-:Y:S01]  /*3ee0*/  FMUL.FTZ R105, R30, R147 ;  /* 0x000000931e697220 */ /* 0x000fe20000410000 */
[----:B------:R-:W-:Y:S01]  /*3ef0*/  FMUL.FTZ R147, R106, R145 ;  /* 0x000000916a937220 */ /* 0x000fe20000410000 */
[----:B------:R-:W3:Y:S01]  /*3f00*/  SHFL.IDX PT, R103, R20, R11, 0x1f ;  /* 0x00001f0b14677589 */ /* 0x000ee200000e0000 */
[----:B------:R-:W-:Y:S01]  /*3f10*/  FMUL.FTZ R145, R108, R146 ;  /* 0x000000926c917220 */ /* 0x000fe20000410000 */
[----:B------:R-:W-:Y:S01]  /*3f20*/  FMUL.FTZ R146, R104, R105 ;  /* 0x0000006968927220 */ /* 0x000fe20000410000 */
[----:B------:R-:W-:Y:S01]  /*3f30*/  FSEL R105, R155, -INF , P2 ;  /* 0xff8000009b697808 */ /* 0x000fe20001000000 */
[----:B------:R-:W-:Y:S01]  /*3f40*/  MUFU.EX2 R52, R52 ;  /* 0x0000003400347308 */ /* 0x000fe20000000800 */
[----:B------:R-:W-:-:S02]  /*3f50*/  FSEL R108, R154, -INF , P1 ;  /* 0xff8000009a6c7808 */ /* 0x000fc40000800000 */
[----:B------:R-:W-:Y:S01]  /*3f60*/  FSEL R106, R153, -INF , P2 ;  /* 0xff800000996a7808 */ /* 0x000fe20001000000 */
[--C-:B------:R-:W-:Y:S01]  /*3f70*/  FFMA.FTZ R105, R105, UR37, -R55.reuse ;  /* 0x0000002569697c23 */ /* 0x100fe20008010837 */
[----:B------:R-:W-:Y:S01]  /*3f80*/  FSEL R104, R234, -INF , P1 ;  /* 0xff800000ea687808 */ /* 0x000fe20000800000 */
[----:B------:R-:W-:Y:S01]  /*3f90*/  FFMA.FTZ R55, R108, UR37, -R55 ;  /* 0x000000256c377c23 */ /* 0x000fe20008010837 */
[----:B------:R-:W-:Y:S01]  /*3fa0*/  FSEL R108, R10, -INF , P1 ;  /* 0xff8000000a6c7808 */ /* 0x000fe20000800000 */
[----:B-1----:R1:W4:Y:S01]  /*3fb0*/  MUFU.EX2 R14, R223 ;  /* 0x000000df000e7308 */ /* 0x0023220000000800 */
[--C-:B--2---:R-:W-:Y:S01]  /*3fc0*/  FFMA.FTZ R106, R106, UR37, -R102.reuse ;  /* 0x000000256a6a7c23 */ /* 0x104fe20008010866 */
[----:B-1----:R-:W-:Y:S01]  /*3fd0*/  FMUL.FTZ R223, R31, R32 ;  /* 0x000000201fdf7220 */ /* 0x002fe20000410000 */
[----:B------:R-:W-:Y:S01]  /*3fe0*/  FFMA.FTZ R102, R104, UR37, -R102 ;  /* 0x0000002568667c23 */ /* 0x000fe20008010866 */
[----:B------:R-:W-:Y:S01]  /*3ff0*/  FSEL R104, R8, -INF , P2 ;  /* 0xff80000008687808 */ /* 0x000fe20001000000 */
[--C-:B---3--:R-:W-:Y:S01]  /*4000*/  FFMA.FTZ R219, R219, UR37, -R103.reuse ;  /* 0x00000025dbdb7c23 */ /* 0x108fe20008010867 */
[----:B------:R-:W-:Y:S01]  /*4010*/  FMUL.FTZ R149, R109, R223 ;  /* 0x000000df6d957220 */ /* 0x000fe20000410000 */
[----:B------:R-:W-:Y:S01]  /*4020*/  FFMA.FTZ R103, R108, UR37, -R103 ;  /* 0x000000256c677c23 */ /* 0x000fe20008010867 */
[----:B------:R-:W1:Y:S01]  /*4030*/  SHFL.IDX PT, R109, R101, R11, 0x1f ;  /* 0x00001f0b656d7589 */ /* 0x000e6200000e0000 */
[----:B------:R-:W-:Y:S01]  /*4040*/  FSEL R108, R7, -INF , P1 ;  /* 0xff800000076c7808 */ /* 0x000fe20000800000 */
[--C-:B------:R-:W-:Y:S01]  /*4050*/  FFMA.FTZ R104, R104, UR37, -R107.reuse ;  /* 0x0000002568687c23 */ /* 0x100fe2000801086b */
[----:B------:R-:W-:Y:S01]  /*4060*/  MUFU.EX2 R55, R55 ;  /* 0x0000003700377308 */ /* 0x000fe20000000800 */
[----:B------:R-:W2:Y:S01]  /*4070*/  SHFL.IDX PT, R223, R101, R130, 0x1f ;  /* 0x00001f8265df7589 */ /* 0x000ea200000e0000 */
[----:B----4-:R-:W-:Y:S01]  /*4080*/  FMUL.FTZ R60, R14, R60 ;  /* 0x0000003c0e3c7220 */ /* 0x010fe20000410000 */
[----:B------:R-:W-:Y:S01]  /*4090*/  FFMA.FTZ R32, R108, UR37, -R107 ;  /* 0x000000256c207c23 */ /* 0x000fe2000801086b */
[----:B------:R-:W-:Y:S01]  /*40a0*/  FFMA.FTZ R108, -R115, R115, 1 ;  /* 0x3f800000736c7423 */ /* 0x000fe20000010173 */
[----:B------:R-:W3:Y:S01]  /*40b0*/  SHFL.IDX PT, R107, R101, R133, 0x1f ;  /* 0x00001f85656b7589 */ /* 0x000ee200000e0000 */
[----:B------:R-:W-:-:S02]  /*40c0*/  FMUL.FTZ R115, R116, R54 ;  /* 0x0000003674737220 */ /* 0x000fc40000410000 */
[----:B------:R-:W-:Y:S01]  /*40d0*/  FMUL.FTZ R116, R108, R220 ;  /* 0x000000dc6c747220 */ /* 0x000fe20000410000 */
[----:B------:R2:W4:Y:S01]  /*40e0*/  MUFU.EX2 R54, R105 ;  /* 0x0000006900367308 */ /* 0x0005220000000800 */
[----:B------:R-:W4:Y:S04]  /*40f0*/  SHFL.IDX PT, R108, R20, R133, 0x1f ;  /* 0x00001f85146c7589 */ /* 0x000f2800000e0000 */
[----:B------:R-:W-:Y:S03]  /*4100*/  SHFL.IDX PT, R220, R101, R140, 0x1f ;  /* 0x00001f8c65dc7589 */ /* 0x000fe600000e0000 */
[----:B------:R-:W-:Y:S01]  /*4110*/  MUFU.EX2 R104, R104 ;  /* 0x0000006800687308 */ /* 0x000fe20000000800 */
[--C-:B-1----:R-:W-:Y:S01]  /*4120*/  FADD.FTZ R225, R56, -R109.reuse ;  /* 0x8000006d38e17221 */ /* 0x102fe20000010000 */
[----:B------:R-:W-:Y:S01]  /*4130*/  FADD.FTZ R58, R58, -R109 ;  /* 0x8000006d3a3a7221 */ /* 0x000fe20000010000 */
[----:B------:R-:W-:Y:S01]  /*4140*/  FSEL R56, R4, -INF , P1 ;  /* 0xff80000004387808 */ /* 0x000fe20000800000 */
[----:B------:R1:W4:Y:S01]  /*4150*/  SHFL.IDX PT, R109, R101, R137, 0x1f ;  /* 0x00001f89656d7589 */ /* 0x00032200000e0000 */
[--C-:B--2---:R-:W-:Y:S01]  /*4160*/  FADD.FTZ R105, R57, -R223.reuse ;  /* 0x800000df39697221 */ /* 0x104fe20000010000 */
[----:B------:R-:W-:Y:S01]  /*4170*/  FADD.FTZ R223, R59, -R223 ;  /* 0x800000df3bdf7221 */ /* 0x000fe20000010000 */
[----:B------:R-:W-:Y:S01]  /*4180*/  FADD.FTZ R59, R62, -R111 ;  /* 0x8000006f3e3b7221 */ /* 0x000fe20000010000 */
[--C-:B------:R-:W-:Y:S01]  /*4190*/  FADD.FTZ R62, R68, -R110.reuse ;  /* 0x8000006e443e7221 */ /* 0x100fe20000010000 */
[----:B------:R-:W2:Y:S01]  /*41a0*/  SHFL.IDX PT, R111, R20, R139, 0x1f ;  /* 0x00001f8b146f7589 */ /* 0x000ea200000e0000 */
[--C-:B---3--:R-:W-:Y:S01]  /*41b0*/  FADD.FTZ R222, R61, -R107.reuse ;  /* 0x8000006b3dde7221 */ /* 0x108fe20000010000 */
[----:B------:R-:W-:Y:S01]  /*41c0*/  FADD.FTZ R57, R63, -R107 ;  /* 0x8000006b3f397221 */ /* 0x000fe20000010000 */
[----:B------:R-:W-:Y:S01]  /*41d0*/  FSEL R107, R3, -INF , P2 ;  /* 0xff800000036b7808 */ /* 0x000fe20001000000 */
[----:B------:R-:W-:Y:S01]  /*41e0*/  FADD.FTZ R63, R70, -R110 ;  /* 0x8000006e463f7221 */ /* 0x000fe20000010000 */
[----:B-1----:R1:W3:Y:S01]  /*41f0*/  MUFU.EX2 R101, R106 ;  /* 0x0000006a00657308 */ /* 0x0022e20000000800 */
[----:B------:R-:W-:Y:S01]  /*4200*/  FSEL R61, R0, -INF , P1 ;  /* 0xff800000003d7808 */ /* 0x000fe20000800000 */
[----:B------:R-:W-:Y:S01]  /*4210*/  FMUL.FTZ R225, R44, R225 ;  /* 0x000000e12ce17220 */ /* 0x000fe20000410000 */
[----:B------:R-:W-:Y:S01]  /*4220*/  FSEL R110, R229, -INF , P1 ;  /* 0xff800000e56e7808 */ /* 0x000fe20000800000 */
[--C-:B----4-:R-:W-:Y:S01]  /*4230*/  FFMA.FTZ R107, R107, UR37, -R108.reuse ;  /* 0x000000256b6b7c23 */ /* 0x110fe2000801086c */
[----:B------:R-:W-:Y:S01]  /*4240*/  FSEL R68, R232, -INF , P2 ;  /* 0xff800000e8447808 */ /* 0x000fe20001000000 */
[----:B------:R-:W-:Y:S01]  /*4250*/  FFMA.FTZ R108, R61, UR37, -R108 ;  /* 0x000000253d6c7c23 */ /* 0x000fe2000801086c */
[----:B------:R-:W-:Y:S01]  /*4260*/  FSEL R70, R129, -INF , P2 ;  /* 0xff80000081467808 */ /* 0x000fe20001000000 */
[----:B------:R-:W4:Y:S01]  /*4270*/  SHFL.IDX PT, R61, R20, R138, 0x1f ;  /* 0x00001f8a143d7589 */ /* 0x000f2200000e0000 */
[----:B-1----:R-:W-:Y:S01]  /*4280*/  FFMA.FTZ R106, R56, UR37, -R230 ;  /* 0x00000025386a7c23 */ /* 0x002fe200080108e6 */
[----:B------:R-:W-:Y:S01]  /*4290*/  FMUL.FTZ R57, R49, R57 ;  /* 0x0000003931397220 */ /* 0x000fe20000410000 */
[----:B------:R-:W-:Y:S01]  /*42a0*/  FMUL.FTZ R58, R45, R58 ;  /* 0x0000003a2d3a7220 */ /* 0x000fe20000410000 */
[----:B------:R-:W-:Y:S01]  /*42b0*/  FMUL.FTZ R223, R47, R223 ;  /* 0x000000df2fdf7220 */ /* 0x000fe20000410000 */
[----:B------:R-:W-:Y:S01]  /*42c0*/  FMUL.FTZ R62, R54, R62 ;  /* 0x0000003e363e7220 */ /* 0x000fe20000410000 */
[--C-:B------:R-:W-:Y:S01]  /*42d0*/  FADD.FTZ R56, R65, -R109.reuse ;  /* 0x8000006d41387221 */ /* 0x100fe20000010000 */
[----:B------:R-:W-:Y:S01]  /*42e0*/  FADD.FTZ R109, R67, -R109 ;  /* 0x8000006d436d7221 */ /* 0x000fe20000010000 */
[----:B------:R-:W-:Y:S01]  /*42f0*/  FSEL R67, R237, -INF , P2 ;  /* 0xff800000ed437808 */ /* 0x000fe20001000000 */
[----:B------:R1:W3:Y:S01]  /*4300*/  SHFL.IDX PT, R65, R20, R140, 0x1f ;  /* 0x00001f8c14417589 */ /* 0x0002e200000e0000 */
[----:B------:R-:W-:Y:S01]  /*4310*/  FMUL.FTZ R56, R52, R56 ;  /* 0x0000003834387220 */ /* 0x000fe20000410000 */
[----:B--2---:R-:W-:Y:S01]  /*4320*/  FFMA.FTZ R110, R110, UR37, -R111 ;  /* 0x000000256e6e7c23 */ /* 0x004fe2000801086f */
[----:B------:R-:W-:Y:S01]  /*4330*/  FMUL.FTZ R109, R53, R109 ;  /* 0x0000006d356d7220 */ /* 0x000fe20000410000 */
[----:B------:R-:W-:Y:S01]  /*4340*/  FMUL.FTZ R63, R55, R63 ;  /* 0x0000003f373f7220 */ /* 0x000fe20000410000 */
[----:B------:R-:W-:Y:S01]  /*4350*/  MUFU.EX2 R102, R102 ;  /* 0x0000006600667308 */ /* 0x000fe20000000800 */
[----:B------:R-:W-:Y:S01]  /*4360*/  FMUL.FTZ R105, R46, R105 ;  /* 0x000000692e697220 */ /* 0x000fe20000410000 */
[----:B------:R-:W-:-:S06]  /*4370*/  FMUL.FTZ R222, R48, R222 ;  /* 0x000000de30de7220 */ /* 0x000fcc0000410000 */
[----:B-1----:R1:W2:Y:S08]  /*4380*/  MUFU.EX2 R20, R219 ;  /* 0x000000db00147308 */ /* 0x0022b00000000800 */
[----:B------:R-:W2:Y:S01]  /*4390*/  MUFU.EX2 R106, R106 ;  /* 0x0000006a006a7308 */ /* 0x000ea20000000800 */
[----:B-1----:R-:W-:Y:S01]  /*43a0*/  FFMA.FTZ R219, R67, UR37, -R111 ;  /* 0x0000002543db7c23 */ /* 0x002fe2000801086f */
[--C-:B------:R-:W-:Y:S01]  /*43b0*/  FFMA.FTZ R111, R68, UR37, -R117.reuse ;  /* 0x00000025446f7c23 */ /* 0x100fe20008010875 */
[----:B------:R-:W-:Y:S01]  /*43c0*/  FFMA.FTZ R68, -R118, R118, 1 ;  /* 0x3f80000076447423 */ /* 0x000fe20000010176 */
[----:B------:R-:W-:Y:S01]  /*43d0*/  FFMA.FTZ R117, R66, UR37, -R117 ;  /* 0x0000002542757c23 */ /* 0x000fe20008010875 */
[--C-:B------:R-:W-:Y:S01]  /*43e0*/  FADD.FTZ R66, R69, -R220.reuse ;  /* 0x800000dc45427221 */ /* 0x100fe20000010000 */
[----:B------:R-:W-:Y:S01]  /*43f0*/  FSEL R69, R128, -INF , P2 ;  /* 0xff80000080457808 */ /* 0x000fe20001000000 */
[----:B------:R-:W-:Y:S01]  /*4400*/  FMUL.FTZ R68, R68, R225 ;  /* 0x000000e144447220 */ /* 0x000fe20000410000 */
[----:B------:R-:W-:Y:S01]  /*4410*/  FSEL R67, R131, -INF , P1 ;  /* 0xff80000083437808 */ /* 0x000fe20000800000 */
[----:B------:R1:W2:Y:S01]  /*4420*/  LDS R225, [R16+0x400] ;  /* 0x0004000010e17984 */ /* 0x0002a20000000800 */
[----:B------:R-:W-:Y:S01]  /*4430*/  FADD.FTZ R220, R71, -R220 ;  /* 0x800000dc47dc7221 */ /* 0x000fe20000010000 */
[--C-:B----4-:R-:W-:Y:S01]  /*4440*/  FFMA.FTZ R118, R69, UR37, -R61.reuse ;  /* 0x0000002545767c23 */ /* 0x110fe2000801083d */
[----:B------:R-:W-:Y:S01]  /*4450*/  FFMA.FTZ R71, -R126, R126, 1 ;  /* 0x3f8000007e477423 */ /* 0x000fe2000001017e */
[----:B------:R-:W-:Y:S01]  /*4460*/  FFMA.FTZ R67, R67, UR37, -R61 ;  /* 0x0000002543437c23 */ /* 0x000fe2000801083d */
[----:B------:R-:W-:Y:S01]  /*4470*/  FFMA.FTZ R61, -R216, R216, 1 ;  /* 0x3f800000d83d7423 */ /* 0x000fe200000101d8 */
[----:B---3--:R-:W-:Y:S01]  /*4480*/  FFMA.FTZ R216, R70, UR37, -R65 ;  /* 0x0000002546d87c23 */ /* 0x008fe20008010841 */
[----:B------:R-:W-:Y:S01]  /*4490*/  FSEL R70, R136, -INF , P1 ;  /* 0xff80000088467808 */ /* 0x000fe20000800000 */
[----:B-1----:R1:W-:Y:S01]  /*44a0*/  MUFU.EX2 R16, R32 ;  /* 0x0000002000107308 */ /* 0x0023e20000000800 */
[----:B------:R-:W-:Y:S01]  /*44b0*/  FFMA.FTZ R69, -R217, R217, 1 ;  /* 0x3f800000d9457423 */ /* 0x000fe200000101d9 */
[----:B------:R-:W-:Y:S01]  /*44c0*/  FFMA.FTZ R126, -R155, R155, 1 ;  /* 0x3f8000009b7e7423 */ /* 0x000fe2000001019b */
[----:B------:R-:W-:Y:S01]  /*44d0*/  FMUL.FTZ R61, R61, R105 ;  /* 0x000000693d3d7220 */ /* 0x000fe20000410000 */
[----:B------:R3:W5:Y:S01]  /*44e0*/  LDL.LU R155, [R1+0x4c] ;  /* 0x00004c00019b7983 */ /* 0x0007620000300800 */
[----:B------:R-:W-:Y:S01]  /*44f0*/  FMUL.FTZ R69, R69, R58 ;  /* 0x0000003a45457220 */ /* 0x000fe20000410000 */
[----:B------:R-:W-:-:S02]  /*4500*/  FMUL.FTZ R58, R218, R223 ;  /* 0x000000dfda3a7220 */ /* 0x000fc40000410000 */
[----:B------:R-:W4:Y:S01]  /*4510*/  MUFU.EX2 R108, R108 ;  /* 0x0000006c006c7308 */ /* 0x000f220000000800 */
[----:B-1----:R-:W-:Y:S01]  /*4520*/  FFMA.FTZ R32, R70, UR37, -R65 ;  /* 0x0000002546207c23 */ /* 0x002fe20008010841 */
[----:B------:R-:W-:Y:S01]  /*4530*/  FMUL.FTZ R65, R17, R59 ;  /* 0x0000003b11417220 */ /* 0x000fe20000410000 */
[----:B------:R-:W-:-:S05]  /*4540*/  FFMA.FTZ R70, -R227, R227, 1 ;  /* 0x3f800000e3467423 */ /* 0x000fca00000101e3 */
[----:B------:R-:W-:Y:S01]  /*4550*/  MUFU.EX2 R103, R103 ;  /* 0x0000006700677308 */ /* 0x000fe20000000800 */
[----:B------:R-:W-:Y:S01]  /*4560*/  FMUL.FTZ R71, R71, R65 ;  /* 0x0000004147477220 */ /* 0x000fe20000410000 */
[----:B------:R-:W-:Y:S01]  /*4570*/  FFMA.FTZ R65, -R127, R127, 1 ;  /* 0x3f8000007f417423 */ /* 0x000fe2000001017f */
[----:B------:R-:W-:Y:S01]  /*4580*/  FMUL.FTZ R70, R70, R60 ;  /* 0x0000003c46467220 */ /* 0x000fe20000410000 */
[----:B------:R-:W-:-:S04]  /*4590*/  FFMA.FTZ R60, -R236, R236, 1 ;  /* 0x3f800000ec3c7423 */ /* 0x000fc800000101ec */
[----:B------:R-:W-:Y:S01]  /*45a0*/  MUFU.EX2 R107, R107 ;  /* 0x0000006b006b7308 */ /* 0x000fe20000000800 */
[----:B------:R-:W-:Y:S01]  /*45b0*/  FMUL.FTZ R60, R60, R57 ;  /* 0x000000393c3c7220 */ /* 0x000fe20000410000 */
[----:B------:R-:W-:Y:S01]  /*45c0*/  FFMA.FTZ R57, -R233, R233, 1 ;  /* 0x3f800000e9397423 */ /* 0x000fe200000101e9 */
[----:B--2---:R-:W1:Y:S03]  /*45d0*/  SHFL.IDX PT, R130, R225, R130, 0x1f ;  /* 0x00001f82e1827589 */ /* 0x004e6600000e0000 */
[----:B------:R-:W-:Y:S01]  /*45e0*/  FMUL.FTZ R57, R57, R56 ;  /* 0x0000003839397220 */ /* 0x000fe20000410000 */
[----:B------:R-:W2:Y:S04]  /*45f0*/  SHFL.IDX PT, R137, R225, R137, 0x1f ;  /* 0x00001f89e1897589 */ /* 0x000ea800000e0000 */
[----:B------:R-:W3:Y:S04]  /*4600*/  SHFL.IDX PT, R139, R225, R139, 0x1f ;  /* 0x00001f8be18b7589 */ /* 0x000ee800000e0000 */
[----:B------:R-:W-:Y:S04]  /*4610*/  SHFL.IDX PT, R138, R225, R138, 0x1f ;  /* 0x00001f8ae18a7589 */ /* 0x000fe800000e0000 */
[----:B------:R-:W-:Y:S01]  /*4620*/  SHFL.IDX PT, R140, R225, R140, 0x1f ;  /* 0x00001f8ce18c7589 */ /* 0x000fe200000e0000 */
[----:B------:R-:W-:Y:S01]  /*4630*/  FFMA.FTZ R217, -R154, R154, 1 ;  /* 0x3f8000009ad97423 */ /* 0x000fe2000001019a */
[----:B------:R-:W-:Y:S01]  /*4640*/  FMUL.FTZ R56, R235, R109 ;  /* 0x0000006deb387220 */ /* 0x000fe20000410000 */
[----:B------:R-:W-:Y:S01]  /*4650*/  FFMA.FTZ R218, -R153, R153, 1 ;  /* 0x3f80000099da7423 */ /* 0x000fe20000010199 */
[----:B------:R-:W4:Y:S01]  /*4660*/  SHFL.IDX PT, R127, R225, R11, 0x1f ;  /* 0x00001f0be17f7589 */ /* 0x000f2200000e0000 */
[----:B------:R3:W-:Y:S01]  /*4670*/  MUFU.EX2 R109, R219 ;  /* 0x000000db006d7308 */ /* 0x0007e20000000800 */
[----:B------:R-:W-:-:S02]  /*4680*/  FFMA.FTZ R59, -R226, R226, 1 ;  /* 0x3f800000e23b7423 */ /* 0x000fc400000101e2 */
[----:B------:R-:W4:Y:S01]  /*4690*/  SHFL.IDX PT, R133, R225, R133, 0x1f ;  /* 0x00001f85e1857589 */ /* 0x000f2200000e0000 */
[----:B-1----:R-:W-:-:S03]  /*46a0*/  FADD.FTZ R73, R73, -R130 ;  /* 0x8000008249497221 */ /* 0x002fc60000010000 */
[----:B------:R-:W1:Y:S01]  /*46b0*/  SHFL.IDX PT, R134, R225, R134, 0x1f ;  /* 0x00001f86e1867589 */ /* 0x000e6200000e0000 */
[--C-:B--2---:R-:W-:Y:S01]  /*46c0*/  FADD.FTZ R81, R81, -R137.reuse ;  /* 0x8000008951517221 */ /* 0x104fe20000010000 */
[----:B------:R-:W-:Y:S01]  /*46d0*/  FADD.FTZ R83, R83, -R137 ;  /* 0x8000008953537221 */ /* 0x000fe20000010000 */
[----:B------:R-:W-:Y:S01]  /*46e0*/  MUFU.EX2 R110, R110 ;  /* 0x0000006e006e7308 */ /* 0x000fe20000000800 */
[----:B------:R2:W5:Y:S01]  /*46f0*/  LDL.LU R154, [R1+0x48] ;  /* 0x00004800019a7983 */ /* 0x0005620000300800 */
[----:B---3--:R-:W-:Y:S01]  /*4700*/  FMUL.FTZ R219, R101, R66 ;  /* 0x0000004265db7220 */ /* 0x008fe20000410000 */
[--C-:B------:R-:W-:Y:S01]  /*4710*/  FADD.FTZ R80, R80, -R139.reuse ;  /* 0x8000008b50507221 */ /* 0x100fe20000010000 */
[----:B------:R-:W-:Y:S01]  /*4720*/  FADD.FTZ R82, R82, -R139 ;  /* 0x8000008b52527221 */ /* 0x000fe20000010000 */
[----:B------:R2:W5:Y:S03]  /*4730*/  LDL.LU R153, [R1+0x44] ;  /* 0x0000440001997983 */ /* 0x0005660000300800 */
[----:B------:R-:W-:Y:S08]  /*4740*/  MUFU.EX2 R111, R111 ;  /* 0x0000006f006f7308 */ /* 0x000ff00000000800 */
[----:B------:R-:W-:Y:S01]  /*4750*/  MUFU.EX2 R117, R117 ;  /* 0x0000007500757308 */ /* 0x000fe20000000800 */
[--C-:B----4-:R-:W-:Y:S01]  /*4760*/  FADD.FTZ R72, R72, -R127.reuse ;  /* 0x8000007f48487221 */ /* 0x110fe20000010000 */
[----:B------:R-:W-:Y:S01]  /*4770*/  FADD.FTZ R74, R74, -R127 ;  /* 0x8000007f4a4a7221 */ /* 0x000fe20000010000 */
[----:B------:R-:W-:Y:S01]  /*4780*/  FFMA.FTZ R127, -R152, R152, 1 ;  /* 0x3f800000987f7423 */ /* 0x000fe20000010198 */
[--C-:B------:R-:W-:Y:S01]  /*4790*/  FADD.FTZ R84, R84, -R138.reuse ;  /* 0x8000008a54547221 */ /* 0x100fe20000010000 */
[----:B------:R-:W-:Y:S01]  /*47a0*/  FMUL.FTZ R72, R20, R72 ;  /* 0x0000004814487220 */ /* 0x000fe20000410000 */
[----:B------:R2:W5:Y:S01]  /*47b0*/  LDL.LU R152, [R1+0x40] ;  /* 0x0000400001987983 */ /* 0x0005620000300800 */
[----:B------:R-:W-:Y:S01]  /*47c0*/  FFMA.FTZ R137, -R10, R10, 1 ;  /* 0x3f8000000a897423 */ /* 0x000fe2000001010a */
[----:B------:R-:W-:Y:S01]  /*47d0*/  FMUL.FTZ R66, R126, R62 ;  /* 0x0000003e7e427220 */ /* 0x000fe20000410000 */
[----:B------:R-:W-:Y:S01]  /*47e0*/  FMUL.FTZ R127, R127, R72 ;  /* 0x000000487f7f7220 */ /* 0x000fe20000410000 */
[----:B------:R-:W-:Y:S01]  /*47f0*/  FADD.FTZ R86, R86, -R138 ;  /* 0x8000008a56567221 */ /* 0x000fe20000010000 */
[----:B------:R2:W5:Y:S01]  /*4800*/  LDL.LU R10, [R1+0x3c] ;  /* 0x00003c00010a7983 */ /* 0x0005620000300800 */
[----:B------:R-:W-:Y:S01]  /*4810*/  FFMA.FTZ R139, -R8, R8, 1 ;  /* 0x3f800000088b7423 */ /* 0x000fe20000010108 */
[----:B------:R-:W-:Y:S01]  /*4820*/  FMUL.FTZ R72, R104, R73 ;  /* 0x0000004968487220 */ /* 0x000fe20000410000 */
[----:B------:R-:W-:Y:S01]  /*4830*/  FMUL.FTZ R62, R217, R63 ;  /* 0x0000003fd93e7220 */ /* 0x000fe20000410000 */
[----:B------:R2:W5:Y:S01]  /*4840*/  LDL.LU R8, [R1+0x38] ;  /* 0x0000380001087983 */ /* 0x0005620000300800 */
[----:B------:R-:W-:Y:S01]  /*4850*/  FFMA.FTZ R138, -R7, R7, 1 ;  /* 0x3f800000078a7423 */ /* 0x000fe20000010107 */
[--C-:B------:R-:W-:Y:S01]  /*4860*/  FADD.FTZ R85, R85, -R140.reuse ;  /* 0x8000008c55557221 */ /* 0x100fe20000010000 */
[----:B------:R-:W-:Y:S01]  /*4870*/  FADD.FTZ R87, R87, -R140 ;  /* 0x8000008c57577221 */ /* 0x000fe20000010000 */
[----:B------:R2:W5:Y:S01]  /*4880*/  LDL.LU R7, [R1+0x34] ;  /* 0x0000340001077983 */ /* 0x0005620000300800 */
[----:B------:R-:W-:Y:S01]  /*4890*/  FFMA.FTZ R217, -R6, R6, 1 ;  /* 0x3f80000006d97423 */ /* 0x000fe20000010106 */
[----:B------:R-:W-:Y:S01]  /*48a0*/  FMUL.FTZ R126, R218, R219 ;  /* 0x000000dbda7e7220 */ /* 0x000fe20000410000 */
[----:B------:R-:W-:Y:S01]  /*48b0*/  FFMA.FTZ R140, -R4, R4, 1 ;  /* 0x3f800000048c7423 */ /* 0x000fe20000010104 */
[----:B------:R2:W5:Y:S01]  /*48c0*/  LDL.LU R6, [R1+0x30] ;  /* 0x0000300001067983 */ /* 0x0005620000300800 */
[----:B------:R-:W-:Y:S01]  /*48d0*/  FMUL.FTZ R139, R139, R72 ;  /* 0x000000488b8b7220 */ /* 0x000fe20000410000 */
[----:B------:R-:W-:Y:S01]  /*48e0*/  FFMA.FTZ R218, -R3, R3, 1 ;  /* 0x3f80000003da7423 */ /* 0x000fe20000010103 */
[----:B------:R-:W-:Y:S01]  /*48f0*/  FFMA.FTZ R72, -R0, R0, 1 ;  /* 0x3f80000000487423 */ /* 0x000fe20000010100 */
[----:B------:R2:W5:Y:S01]  /*4900*/  LDL.LU R4, [R1+0x2c] ;  /* 0x00002c0001047983 */ /* 0x0005620000300800 */
[----:B------:R-:W-:Y:S01]  /*4910*/  MUFU.EX2 R105, R224 ;  /* 0x000000e000697308 */ /* 0x000fe20000000800 */
[----:B------:R-:W-:Y:S01]  /*4920*/  FADD.FTZ R75, R75, -R130 ;  /* 0x800000824b4b7221 */ /* 0x000fe20000010000 */
[----:B------:R-:W-:Y:S01]  /*4930*/  FFMA.FTZ R234, -R234, R234, 1 ;  /* 0x3f800000eaea7423 */ /* 0x000fe200000101ea */
[----:B------:R2:W5:Y:S01]  /*4940*/  LDL.LU R3, [R1+0x28] ;  /* 0x0000280001037983 */ /* 0x0005620000300800 */
[----:B------:R-:W-:Y:S01]  /*4950*/  FMUL.FTZ R220, R102, R220 ;  /* 0x000000dc66dc7220 */ /* 0x000fe20000410000 */
[----:B------:R-:W-:Y:S01]  /*4960*/  FMUL.FTZ R59, R59, R222 ;  /* 0x000000de3b3b7220 */ /* 0x000fe20000410000 */
[----:B------:R-:W-:Y:S01]  /*4970*/  FMUL.FTZ R65, R65, R221 ;  /* 0x000000dd41417220 */ /* 0x000fe20000410000 */
[----:B------:R2:W5:Y:S04]  /*4980*/  LDL.LU R0, [R1+0x24] ;  /* 0x0000240001007983 */ /* 0x0005680000300800 */
[----:B------:R-:W3:Y:S01]  /*4990*/  LDL R223, [R1+0xc] ;  /* 0x00000c0001df7983 */ /* 0x000ee20000100800 */
[--C-:B------:R-:W-:Y:S01]  /*49a0*/  FADD.FTZ R77, R77, -R133.reuse ;  /* 0x800000854d4d7221 */ /* 0x100fe20000010000 */
[----:B------:R-:W-:-:S02]  /*49b0*/  FADD.FTZ R79, R79, -R133 ;  /* 0x800000854f4f7221 */ /* 0x000fc40000010000 */
[----:B------:R-:W4:Y:S01]  /*49c0*/  MUFU.EX2 R133, R216 ;  /* 0x000000d800857308 */ /* 0x000f220000000800 */
[--C-:B-1----:R-:W-:Y:S01]  /*49d0*/  FADD.FTZ R76, R76, -R134.reuse ;  /* 0x800000864c4c7221 */ /* 0x102fe20000010000 */
[----:B------:R-:W-:-:S06]  /*49e0*/  FADD.FTZ R78, R78, -R134 ;  /* 0x800000864e4e7221 */ /* 0x000fcc0000010000 */
[----:B------:R-:W1:Y:S08]  /*49f0*/  MUFU.EX2 R118, R118 ;  /* 0x0000007600767308 */ /* 0x000e700000000800 */
[----:B------:R2:W1:Y:S08]  /*4a00*/  MUFU.EX2 R130, R67 ;  /* 0x0000004300827308 */ /* 0x0004700000000800 */
[----:B------:R1:W1:Y:S01]  /*4a10*/  MUFU.EX2 R134, R32 ;  /* 0x0000002000867308 */ /* 0x0002620000000800 */
[----:B------:R-:W-:Y:S01]  /*4a20*/  FMUL.FTZ R73, R106, R78 ;  /* 0x0000004e6a497220 */ /* 0x000fe20000410000 */
[----:B------:R-:W-:Y:S01]  /*4a30*/  FMUL.FTZ R79, R108, R79 ;  /* 0x0000004f6c4f7220 */ /* 0x000fe20000410000 */
[----:B--2---:R-:W-:Y:S01]  /*4a40*/  FFMA.FTZ R67, -R136, R136, 1 ;  /* 0x3f80000088437423 */ /* 0x004fe20000010188 */
[----:B----4-:R-:W-:Y:S01]  /*4a50*/  FMUL.FTZ R136, R133, R85 ;  /* 0x0000005585887220 */ /* 0x010fe20000410000 */
[----:B------:R-:W-:Y:S01]  /*4a60*/  FMUL.FTZ R63, R234, R220 ;  /* 0x000000dcea3f7220 */ /* 0x000fe20000410000 */
[----:B------:R-:W-:Y:S01]  /*4a70*/  F2FP.F16.F32.PACK_AB R85, R88, R33 ;  /* 0x000000215855723e */ /* 0x000fe200000000ff */
[----:B------:R-:W-:Y:S01]  /*4a80*/  FFMA.FTZ R221, -R237, R237, 1 ;  /* 0x3f800000eddd7423 */ /* 0x000fe200000101ed */
[----:B------:R-:W-:Y:S01]  /*4a90*/  FFMA.FTZ R219, -R229, R229, 1 ;  /* 0x3f800000e5db7423 */ /* 0x000fe200000101e5 */
[----:B------:R-:W-:Y:S01]  /*4aa0*/  FFMA.FTZ R222, -R232, R232, 1 ;  /* 0x3f800000e8de7423 */ /* 0x000fe200000101e8 */
[----:B------:R-:W-:Y:S01]  /*4ab0*/  FFMA.FTZ R220, -R228, R228, 1 ;  /* 0x3f800000e4dc7423 */ /* 0x000fe200000101e4 */
[----:B------:R-:W-:Y:S01]  /*4ac0*/  FMUL.FTZ R80, R109, R80 ;  /* 0x000000506d507220 */ /* 0x000fe20000410000 */
[----:B------:R-:W-:Y:S01]  /*4ad0*/  FMUL.FTZ R82, R110, R82 ;  /* 0x000000526e527220 */ /* 0x000fe20000410000 */
[----:B------:R-:W-:Y:S01]  /*4ae0*/  FMUL.FTZ R81, R111, R81 ;  /* 0x000000516f517220 */ /* 0x000fe20000410000 */
[----:B------:R-:W-:Y:S01]  /*4af0*/  FMUL.FTZ R83, R117, R83 ;  /* 0x0000005375537220 */ /* 0x000fe20000410000 */
[----:B-1----:R-:W-:Y:S01]  /*4b00*/  FFMA.FTZ R32, -R131, R131, 1 ;  /* 0x3f80000083207423 */ /* 0x002fe20000010183 */
[----:B------:R-:W-:Y:S01]  /*4b10*/  FMUL.FTZ R74, R103, R74 ;  /* 0x0000004a674a7220 */ /* 0x000fe20000410000 */
[----:B------:R-:W-:Y:S01]  /*4b20*/  FMUL.FTZ R75, R16, R75 ;  /* 0x0000004b104b7220 */ /* 0x000fe20000410000 */
[----:B------:R-:W-:Y:S01]  /*4b30*/  FMUL.FTZ R76, R105, R76 ;  /* 0x0000004c694c7220 */ /* 0x000fe20000410000 */
[----:B------:R-:W-:Y:S01]  /*4b40*/  FMUL.FTZ R77, R107, R77 ;  /* 0x0000004d6b4d7220 */ /* 0x000fe20000410000 */
[----:B------:R-:W-:Y:S01]  /*4b50*/  FMUL.FTZ R140, R140, R73 ;  /* 0x000000498c8c7220 */ /* 0x000fe20000410000 */
[----:B------:R-:W-:Y:S01]  /*4b60*/  FMUL.FTZ R216, R72, R79 ;  /* 0x0000004f48d87220 */ /* 0x000fe20000410000 */
[----:B------:R-:W-:Y:S01]  /*4b70*/  FFMA.FTZ R128, -R128, R128, 1 ;  /* 0x3f80000080807423 */ /* 0x000fe20000010180 */
[----:B------:R-:W-:Y:S01]  /*4b80*/  FFMA.FTZ R129, -R129, R129, 1 ;  /* 0x3f80000081817423 */ /* 0x000fe20000010181 */
        /* <DEDUP_REMOVED lines=49> */
[----:B------:R-:W-:Y:S01]  /*4ea0*/  UMOV UR6, UR4 ;  /* 0x0000000400067c82 */ /* 0x000fe20008000000 */
[----:B------:R-:W-:Y:S01]  /*4eb0*/  UMOV UR7, 0x40000040 ;  /* 0x4000004000077882 */ /* 0x000fe20000000000 */
[----:B------:R-:W-:Y:S02]  /*4ec0*/  F2FP.F16.F32.PACK_AB R124, R21, R124 ;  /* 0x0000007c157c723e */ /* 0x000fe400000000ff */
[----:B------:R-:W-:-:S02]  /*4ed0*/  F2FP.F16.F32.PACK_AB R125, R19, R125 ;  /* 0x0000007d137d723e */ /* 0x000fc400000000ff */
[----:B------:R-:W-:Y:S02]  /*4ee0*/  F2FP.F16.F32.PACK_AB R126, R27, R24 ;  /* 0x000000181b7e723e */ /* 0x000fe400000000ff */
[----:B------:R-:W-:Y:S02]  /*4ef0*/  F2FP.F16.F32.PACK_AB R127, R26, R25 ;  /* 0x000000191a7f723e */ /* 0x000fe400000000ff */
[----:B------:R-:W-:Y:S02]  /*4f00*/  F2FP.F16.F32.PACK_AB R24, R23, R28 ;  /* 0x0000001c1718723e */ /* 0x000fe400000000ff */
[----:B------:R-:W-:Y:S01]  /*4f10*/  F2FP.F16.F32.PACK_AB R25, R13, R22 ;  /* 0x000000160d19723e */ /* 0x000fe200000000ff */
[----:B---3--:R-:W-:-:S04]  /*4f20*/  IMAD R33, R5, 0x4000, R223 ;  /* 0x0000400005217824 */ /* 0x008fc800078e02df */
[----:B------:R-:W-:Y:S01]  /*4f30*/  IMAD R88, R33, 0x2, R2 ;  /* 0x0000000221587824 */ /* 0x000fe200078e0202 */
[----:B------:R-:W-:-:S04]  /*4f40*/  F2FP.F16.F32.PACK_AB R33, R120, R119 ;  /* 0x000000777821723e */ /* 0x000fc800000000ff */
[----:B------:R1:W-:Y:S04]  /*4f50*/  STSM.16.MT88.4 [R88+0x20c00], R84 ;  /* 0x020c005458007844 */ /* 0x0003e80000004200 */
[----:B------:R1:W-:Y:S04]  /*4f60*/  STSM.16.MT88.4 [R88+0x21400], R80 ;  /* 0x0214005058007844 */ /* 0x0003e80000004200 */
[----:B------:R1:W-:Y:S04]  /*4f70*/  STSM.16.MT88.4 [R88+0x21c00], R76 ;  /* 0x021c004c58007844 */ /* 0x0003e80000004200 */
[----:B------:R1:W-:Y:S04]  /*4f80*/  STSM.16.MT88.4 [R88+0x22400], R72 ;  /* 0x0224004858007844 */ /* 0x0003e80000004200 */
[----:B------:R1:W-:Y:S04]  /*4f90*/  STSM.16.MT88.4 [R88+0x22c00], R68 ;  /* 0x022c004458007844 */ /* 0x0003e80000004200 */
[----:B------:R1:W-:Y:S04]  /*4fa0*/  STSM.16.MT88.4 [R88+0x23400], R64 ;  /* 0x0234004058007844 */ /* 0x0003e80000004200 */
[----:B------:R1:W-:Y:S04]  /*4fb0*/  STSM.16.MT88.4 [R88+0x23c00], R60 ;  /* 0x023c003c58007844 */ /* 0x0003e80000004200 */
[----:B------:R1:W-:Y:S01]  /*4fc0*/  STSM.16.MT88.4 [R88+0x24400], R56 ;  /* 0x0244003858007844 */ /* 0x0003e20000004200 */
[----:B------:R-:W-:-:S06]  /*4fd0*/  WARPGROUP.ARRIVE ;  /* 0x00000000000079c5 */ /* 0x000fcc0000000000 */
[----:B------:R-:W-:Y:S01]  /*4fe0*/  HGMMA.64x64x16.F32 R184, R32, gdesc[UR4].tnspB, R184, gsb0 ;  /* 0x40e0000420b87df0 */ /* 0x000fe200080008b8 */
[----:B------:R-:W-:Y:S01]  /*4ff0*/  UIADD3 UR6, UR4, 0x80, URZ ;  /* 0x0000008004067890 */ /* 0x000fe2000fffe03f */
[----:B------:R-:W-:Y:S01]  /*5000*/  UMOV UR7, 0x40000040 ;  /* 0x4000004000077882 */ /* 0x000fe20000000000 */
[----:B------:R-:W-:Y:S02]  /*5010*/  F2FP.F16.F32.PACK_AB R26, R30, R18 ;  /* 0x000000121e1a723e */ /* 0x000fe400000000ff */
[----:B------:R-:W-:Y:S01]  /*5020*/  F2FP.F16.F32.PACK_AB R27, R31, R29 ;  /* 0x0000001d1f1b723e */ /* 0x000fe200000000ff */
[----:B------:R-:W-:Y:S02]  /*5030*/  WARPGROUP.DEPBAR.LE gsb0, 0x0 ;  /* 0x00008000000079c5 */ /* 0x000fe40000010000 */
[----:B------:R-:W-:-:S06]  /*5040*/  WARPGROUP.ARRIVE ;  /* 0x00000000000079c5 */ /* 0x000fcc0000000000 */
[----:B------:R-:W-:Y:S01]  /*5050*/  HGMMA.64x64x16.F32 R184, R124, gdesc[UR4].tnspB, R184, gsb0 ;  /* 0x40e000047cb87df0 */ /* 0x000fe200080008b8 */
[----:B------:R-:W-:Y:S01]  /*5060*/  UIADD3 UR6, UR4, 0x100, URZ ;  /* 0x0000010004067890 */ /* 0x000fe2000fffe03f */
[----:B------:R-:W-:Y:S01]  /*5070*/  UMOV UR7, 0x40000040 ;  /* 0x4000004000077882 */ /* 0x000fe20000000000 */
[----:B------:R-:W-:Y:S02]  /*5080*/  F2FP.F16.F32.PACK_AB R36, R38, R36 ;  /* 0x000000242624723e */ /* 0x000fe400000000ff */
[----:B------:R-:W-:Y:S02]  /*5090*/  F2FP.F16.F32.PACK_AB R37, R39, R37 ;  /* 0x000000252725723e */ /* 0x000fe400000000ff */
[----:B------:R-:W-:Y:S01]  /*50a0*/  F2FP.F16.F32.PACK_AB R38, R43, R40 ;  /* 0x000000282b26723e */ /* 0x000fe200000000ff */
[----:B------:R-:W-:Y:S02]  /*50b0*/  WARPGROUP.DEPBAR.LE gsb0, 0x0 ;  /* 0x00008000000079c5 */ /* 0x000fe40000010000 */
[----:B------:R-:W-:-:S06]  /*50c0*/  WARPGROUP.ARRIVE ;  /* 0x00000000000079c5 */ /* 0x000fcc0000000000 */
[----:B------:R-:W-:Y:S01]  /*50d0*/  HGMMA.64x64x16.F32 R184, R24, gdesc[UR4].tnspB, R184, gsb0 ;  /* 0x40e0000418b87df0 */ /* 0x000fe200080008b8 */
[----:B------:R-:W-:Y:S01]  /*50e0*/  F2FP.F16.F32.PACK_AB R39, R41, R42 ;  /* 0x0000002a2927723e */ /* 0x000fe200000000ff */
[----:B------:R-:W-:Y:S01]  /*50f0*/  UIADD3 UR6, UR4, 0x180, URZ ;  /* 0x0000018004067890 */ /* 0x000fe2000fffe03f */
        /* <DEDUP_REMOVED lines=28> */
[----:B------:R-:W-:Y:S01]  /*52c0*/  F2FP.F16.F32.PACK_AB R116, R111, R109 ;  /* 0x0000006d6f74723e */ /* 0x000fe200000000ff */
[----:B------:R-:W-:Y:S01]  /*52d0*/  UIADD3 UR4, UR4, 0x380, URZ ;  /* 0x0000038004047890 */ /* 0x000fe2000fffe03f */
[----:B------:R-:W-:Y:S01]  /*52e0*/  F2FP.F16.F32.PACK_AB R117, R117, R110 ;  /* 0x0000006e7575723e */ /* 0x000fe200000000ff */
[----:B------:R-:W-:Y:S02]  /*52f0*/  WARPGROUP.DEPBAR.LE gsb0, 0x0 ;  /* 0x00008000000079c5 */ /* 0x000fe40000010000 */
[----:B------:R-:W-:-:S06]  /*5300*/  WARPGROUP.ARRIVE ;  /* 0x00000000000079c5 */ /* 0x000fcc0000000000 */
[----:B------:R-:W-:Y:S01]  /*5310*/  HGMMA.64x64x16.F32 R184, R24, gdesc[UR4].tnspB, R184, gsb0 ;  /* 0x40e0000418b87df0 */ /* 0x000fe200080008b8 */
[----:B------:R-:W-:Y:S02]  /*5320*/  F2FP.F16.F32.PACK_AB R118, R133, R118 ;  /* 0x000000768576723e */ /* 0x000fe400000000ff */
[----:B------:R-:W-:Y:S01]  /*5330*/  F2FP.F16.F32.PACK_AB R119, R134, R130 ;  /* 0x000000828677723e */ /* 0x000fe200000000ff */
[----:B------:R-:W-:Y:S01]  /*5340*/  UMOV UR6, UR4 ;  /* 0x0000000400067c82 */ /* 0x000fe20008000000 */
[----:B------:R-:W-:Y:S01]  /*5350*/  UMOV UR7, 0x40000040 ;  /* 0x4000004000077882 */ /* 0x000fe20000000000 */
[----:B------:R-:W-:Y:S02]  /*5360*/  WARPGROUP.DEPBAR.LE gsb0, 0x0 ;  /* 0x00008000000079c5 */ /* 0x000fe40000010000 */
[----:B------:R-:W-:-:S06]  /*5370*/  WARPGROUP.ARRIVE ;  /* 0x00000000000079c5 */ /* 0x000fcc0000000000 */
[----:B------:R-:W-:Y:S01]  /*5380*/  HGMMA.64x64x16.F32 R184, R116, gdesc[UR4].tnspB, R184, gsb0 ;  /* 0x40e0000474b87df0 */ /* 0x000fe200080008b8 */
[----:B------:R-:W-:-:S05]  /*5390*/  IADD3 R89, R2, 0x20c00, RZ ;  /* 0x00020c0002597810 */ /* 0x000fca0007ffe0ff */
[----:B------:R-:W-:-:S05]  /*53a0*/  IMAD R13, R12, 0x2000, R89 ;  /* 0x000020000c0d7824 */ /* 0x000fca00078e0259 */
[----:B------:R-:W-:-:S04]  /*53b0*/  SHF.R.U32.HI R13, RZ, 0x4, R13 ;  /* 0x00000004ff0d7819 */ /* 0x000fc8000001160d */
[----:B------:R-:W-:Y:S02]  /*53c0*/  LOP3.LUT R13, R13, 0x3fff, RZ, 0xc0, !PT ;  /* 0x00003fff0d0d7812 */ /* 0x000fe400078ec0ff */
[----:B------:R-:W-:Y:S02]  /*53d0*/  R2UR UR5, R2 ;  /* 0x00000000020572ca */ /* 0x000fe400000e0000 */
[----:B------:R-:W-:-:S05]  /*53e0*/  LOP3.LUT R14, R13, 0x10000, RZ, 0xfc, !PT ;  /* 0x000100000d0e7812 */ /* 0x000fca00078efcff */
[----:B------:R-:W-:-:S05]  /*53f0*/  IMAD R14, R5, 0x800, R14 ;  /* 0x00000800050e7824 */ /* 0x000fca00078e020e */
[----:B------:R-:W-:Y:S01]  /*5400*/  R2UR UR8, R14 ;  /* 0x000000000e0872ca */ /* 0x000fe200000e0000 */
[----:B------:R-:W-:Y:S01]  /*5410*/  USHF.R.U32.HI UR5, URZ, 0x4, UR5 ;  /* 0x000000043f057899 */ /* 0x000fe20008011605 */
[----:B------:R-:W-:Y:S02]  /*5420*/  WARPGROUP.DEPBAR.LE gsb0, 0x0 ;  /* 0x00008000000079c5 */ /* 0x000fe40000010000 */
[----:B------:R2:W-:Y:S06]  /*5430*/  MEMBAR.ALL.CTA ;  /* 0x0000000000007992 */ /* 0x0005ec0000008000 */
[----:B--2---:R-:W2:Y:S01]  /*5440*/  FENCE.VIEW.ASYNC.S ;  /* 0x00000000000073c6 */ /* 0x004ea20000000000 */
[----:B------:R-:W-:Y:S01]  /*5450*/  ULOP3.LUT UR9, UR5, 0x3fff, URZ, 0xc0, !UPT ;  /* 0x00003fff05097892 */ /* 0x000fe2000f8ec03f */
[----:B--2---:R-:W-:Y:S06]  /*5460*/  BAR.SYNC.DEFER_BLOCKING 0x9, 0x100 ;  /* 0x0244000000007b1d */ /* 0x004fec0000010000 */
        /* <DEDUP_REMOVED lines=56> */
[----:B-1----:R-:W-:Y:S05]  /*57f0*/  @!P0 BRA `(.L_x_495) ;  /* 0x0000000000048947 */ /* 0x002fea0003800000 */
[----:B------:R-:W-:Y:S01]  /*5800*/  BPT.TRAP 0x1 ;  /* 0x000000040000795c */ /* 0x000fe20000300000 */
.L_x_495:
        /* <DEDUP_REMOVED lines=68> */
.L_x_496:
[----:B-1----:R-:W2:Y:S01]  /*5c50*/  LDL R0, [R1+0x8] ;  /* 0x0000080001007983 */ /* 0x002ea20000100800 */
[----:B------:R-:W-:Y:S01]  /*5c60*/  VIADD R7, R7, 0x1 ;  /* 0x0000000107077836 */ /* 0x000fe20000000000 */
[----:B------:R-:W-:Y:S01]  /*5c70*/  IADD3 R5, R5, 0x1, RZ ;  /* 0x0000000105057810 */ /* 0x000fe20007ffe0ff */
[----:B------:R-:W-:-:S03]  /*5c80*/  VIADD R3, R3, 0x30c20 ;  /* 0x00030c2003037836 */ /* 0x000fc60000000000 */
[C---:B------:R-:W-:Y:S02]  /*5c90*/  ISETP.NE.AND P0, PT, R5.reuse, 0x2, PT ;  /* 0x000000020500780c */ /* 0x040fe40003f05270 */
[----:B------:R-:W-:Y:S02]  /*5ca0*/  PRMT R3, RZ, 0x654, R3 ;  /* 0x00000654ff037816 */ /* 0x000fe40000000003 */
[----:B------:R-:W-:Y:S02]  /*5cb0*/  SEL R5, R5, RZ, P0 ;  /* 0x000000ff05057207 */ /* 0x000fe40000000000 */
[----:B------:R1:W-:Y:S02]  /*5cc0*/  SYNCS.ARRIVE.TRANS64.RED.A1T0 RZ, [R3+URZ], RZ ;  /* 0x000000ff03ff79a7 */ /* 0x0003e4000810043f */
[----:B-1----:R-:W-:-:S04]  /*5cd0*/  SEL R3, RZ, 0x1, P0 ;  /* 0x00000001ff037807 */ /* 0x002fc80000000000 */
[----:B------:R-:W-:Y:S02]  /*5ce0*/  LOP3.LUT R6, R6, R3, RZ, 0x3c, !PT ;  /* 0x0000000306067212 */ /* 0x000fe400078e3cff */
[----:B--2---:R-:W-:-:S13]  /*5cf0*/  ISETP.GE.AND P1, PT, R7, R0, PT ;  /* 0x000000000700720c */ /* 0x004fda0003f26270 */
[----:B------:R-:W-:Y:S05]  /*5d00*/  @!P1 BRA `(.L_x_497) ;  /* 0xffffffbc00509947 */ /* 0x000fea000383ffff */
[----:B------:R-:W-:Y:S01]  /*5d10*/  ULDC UR4, c[0x0][0x740] ;  /* 0x0001d00000047ab9 */ /* 0x000fe20000000800 */
[----:B------:R-:W-:Y:S01]  /*5d20*/  PLOP3.LUT P0, PT, PT, PT, PT, 0x8, 0x0 ;  /* 0x000000000000781c */ /* 0x000fe20003f0e170 */
        /* <DEDUP_REMOVED lines=31> */
[----:B------:R-:W-:-:S07]  /*5f20*/  FMUL.FTZ R183, R183, UR4 ;  /* 0x00000004b7b77c20 */ /* 0x000fce0008410000 */
.L_x_479:
[----:B------:R-:W-:Y:S05]  /*5f30*/  @P0 BRA `(.L_x_498) ;  /* 0x0000001000900947 */ /* 0x000fea0003800000 */
[----:B------:R-:W2:Y:S01]  /*5f40*/  LDL R25, [R1+0x20] ;  /* 0x0000200001197983 */ /* 0x000ea20000100800 */
[----:B------:R-:W3:Y:S01]  /*5f50*/  S2UR UR5, SR_CgaCtaId ;  /* 0x00000000000579c3 */ /* 0x000ee20000008800 */
[----:B------:R-:W-:Y:S01]  /*5f60*/  UMOV UR4, 0x400 ;  /* 0x0000040000047882 */ /* 0x000fe20000000000 */
[----:B------:R-:W-:Y:S01]  /*5f70*/  F2FP.F16.F32.PACK_AB R184, R185, R184 ;  /* 0x000000b8b9b8723e */ /* 0x000fe200000000ff */
[----:B------:R-:W4:Y:S01]  /*5f80*/  S2R R0, SR_TID.X ;  /* 0x0000000000007919 */ /* 0x000f220000002100 */
[----:B------:R-:W-:Y:S02]  /*5f90*/  F2FP.F16.F32.PACK_AB R185, R187, R186 ;  /* 0x000000babbb9723e */ /* 0x000fe400000000ff */
[----:B------:R-:W-:Y:S02]  /*5fa0*/  F2FP.F16.F32.PACK_AB R192, R193, R192 ;  /* 0x000000c0c1c0723e */ /* 0x000fe400000000ff */
[----:B------:R-:W1:Y:S01]  /*5fb0*/  LDC.64 R8, c[0x0][0x870] ;  /* 0x00021c00ff087b82 */ /* 0x000e620000000a00 */
        /* <DEDUP_REMOVED lines=8> */
[----:B---3--:R-:W-:Y:S01]  /*6040*/  ULEA UR4, UR5, UR4, 0x18 ;  /* 0x0000000405047291 */ /* 0x008fe2000f8ec03f */
[----:B------:R-:W-:Y:S02]  /*6050*/  F2FP.F16.F32.PACK_AB R194, R197, R196 ;  /* 0x000000c4c5c2723e */ /* 0x000fe400000000ff */
[----:B------:R-:W-:Y:S01]  /*6060*/  F2FP.F16.F32.PACK_AB R176, R177, R176 ;  /* 0x000000b0b1b0723e */ /* 0x000fe200000000ff */
[----:B------:R-:W-:Y:S01]  /*6070*/  BAR.SYNC.DEFER_BLOCKING 0x1, 0x100 ;  /* 0x0044000000007b1d */ /* 0x000fe20000010000 */
[----:B------:R-:W-:Y:S02]  /*6080*/  F2FP.F16.F32.PACK_AB R195, R199, R198 ;  /* 0x000000c6c7c3723e */ /* 0x000fe400000000ff */
[----:B------:R-:W-:Y:S02]  /*6090*/  F2FP.F16.F32.PACK_AB R201, R203, R202 ;  /* 0x000000cacbc9723e */ /* 0x000fe400000000ff */
[----:B------:R-:W-:-:S03]  /*60a0*/  F2FP.F16.F32.PACK_AB R202, R205, R204 ;  /* 0x000000cccdca723e */ /* 0x000fc600000000ff */
[----:B------:R-:W3:Y:S01]  /*60b0*/  LDC.64 R22, c[0x0][0x850] ;  /* 0x00021400ff167b82 */ /* 0x000ee20000000a00 */
[----:B----4-:R-:W-:Y:S01]  /*60c0*/  VIADD R11, R0, 0xffffff80 ;  /* 0xffffff80000b7836 */ /* 0x010fe20000000000 */
[----:B------:R-:W-:Y:S02]  /*60d0*/  F2FP.F16.F32.PACK_AB R203, R207, R206 ;  /* 0x000000cecfcb723e */ /* 0x000fe400000000ff */
[----:B------:R-:W-:Y:S02]  /*60e0*/  F2FP.F16.F32.PACK_AB R209, R211, R210 ;  /* 0x000000d2d3d1723e */ /* 0x000fe400000000ff */
[----:B------:R-:W-:Y:S02]  /*60f0*/  SHF.R.S32.HI R10, RZ, 0x1f, R11 ;  /* 0x0000001fff0a7819 */ /* 0x000fe4000001140b */
[----:B------:R-:W-:Y:S02]  /*6100*/  F2FP.F16.F32.PACK_AB R210, R213, R212 ;  /* 0x000000d4d5d2723e */ /* 0x000fe400000000ff */
[----:B------:R-:W-:-:S02]  /*6110*/  LEA.HI R7, R10, R11, RZ, 0x4 ;  /* 0x0000000b0a077211 */ /* 0x000fc400078f20ff */
[----:B------:R-:W-:Y:S02]  /*6120*/  LEA.HI R4, R10, R11, RZ, 0x5 ;  /* 0x0000000b0a047211 */ /* 0x000fe400078f28ff */
[----:B------:R-:W-:Y:S02]  /*6130*/  LOP3.LUT R0, R7, 0xfffffff0, RZ, 0xc0, !PT ;  /* 0xfffffff007007812 */ /* 0x000fe400078ec0ff */
[----:B------:R-:W-:Y:S02]  /*6140*/  SHF.R.U32.HI R7, RZ, 0x1, R7 ;  /* 0x00000001ff077819 */ /* 0x000fe40000011607 */
[----:B------:R-:W-:Y:S01]  /*6150*/  F2FP.F16.F32.PACK_AB R211, R215, R214 ;  /* 0x000000d6d7d3723e */ /* 0x000fe200000000ff */
[----:B------:R-:W-:Y:S01]  /*6160*/  IMAD.IADD R0, R11, 0x1, -R0 ;  /* 0x000000010b007824 */ /* 0x000fe200078e0a00 */
[----:B------:R-:W-:Y:S02]  /*6170*/  F2FP.F16.F32.PACK_AB R153, R155, R154 ;  /* 0x0000009a9b99723e */ /* 0x000fe400000000ff */
[----:B------:R-:W-:-:S02]  /*6180*/  F2FP.F16.F32.PACK_AB R154, R157, R156 ;  /* 0x0000009c9d9a723e */ /* 0x000fc400000000ff */
[----:B-1----:R-:W-:Y:S02]  /*6190*/  SHF.R.S32.HI R3, RZ, 0x1f, R0 ;  /* 0x0000001fff037819 */ /* 0x002fe40000011400 */
[----:B------:R-:W-:Y:S02]  /*61a0*/  F2FP.F16.F32.PACK_AB R155, R159, R158 ;  /* 0x0000009e9f9b723e */ /* 0x000fe400000000ff */
[----:B------:R-:W-:Y:S02]  /*61b0*/  LEA.HI R3, R3, R0, RZ, 0x3 ;  /* 0x0000000003037211 */ /* 0x000fe400078f18ff */
[----:B------:R-:W-:Y:S02]  /*61c0*/  F2FP.F16.F32.PACK_AB R161, R163, R162 ;  /* 0x000000a2a3a1723e */ /* 0x000fe400000000ff */
[C---:B------:R-:W-:Y:S01]  /*61d0*/  LOP3.LUT R5, R3.reuse, 0xfffffff8, RZ, 0xc0, !PT ;  /* 0xfffffff803057812 */ /* 0x040fe200078ec0ff */
[----:B------:R-:W-:Y:S01]  /*61e0*/  IMAD.SHL.U32 R3, R3, 0x40, RZ ;  /* 0x0000004003037824 */ /* 0x000fe200078e00ff */
[----:B------:R-:W-:-:S02]  /*61f0*/  F2FP.F16.F32.PACK_AB R162, R165, R164 ;  /* 0x000000a4a5a2723e */ /* 0x000fc400000000ff */
[----:B------:R-:W-:Y:S02]  /*6200*/  IADD3 R5, R0, -R5, RZ ;  /* 0x8000000500057210 */ /* 0x000fe40007ffe0ff */
[----:B------:R-:W-:Y:S02]  /*6210*/  LOP3.LUT R3, R3, 0x7ffffe00, RZ, 0xc0, !PT ;  /* 0x7ffffe0003037812 */ /* 0x000fe400078ec0ff */
[C---:B------:R-:W-:Y:S01]  /*6220*/  R2P PR, R5.reuse, 0x6 ;  /* 0x0000000605007804 */ /* 0x040fe20000000000 */
[----:B------:R-:W-:Y:S01]  /*6230*/  IMAD.SHL.U32 R0, R5, 0x40, RZ ;  /* 0x0000004005007824 */ /* 0x000fe200078e00ff */
[----:B------:R-:W-:Y:S01]  /*6240*/  ISETP.NE.U32.AND P4, PT, R8, RZ, PT ;  /* 0x000000ff0800720c */ /* 0x000fe20003f85070 */
[----:B------:R-:W-:Y:S01]  /*6250*/  IMAD.MOV.U32 R5, RZ, RZ, 0x20 ;  /* 0x00000020ff057424 */ /* 0x000fe200078e00ff */
[----:B------:R-:W-:Y:S02]  /*6260*/  F2FP.F16.F32.PACK_AB R163, R167, R166 ;  /* 0x000000a6a7a3723e */ /* 0x000fe400000000ff */
[----:B------:R-:W-:-:S02]  /*6270*/  LOP3.LUT R0, R0, 0x1c0, RZ, 0xc0, !PT ;  /* 0x000001c000007812 */ /* 0x000fc400078ec0ff */
[----:B------:R-:W-:Y:S02]  /*6280*/  SEL R5, R5, 0xffffffe0, !P1 ;  /* 0xffffffe005057807 */ /* 0x000fe40004800000 */
[----:B------:R-:W-:Y:S02]  /*6290*/  LOP3.LUT R7, R0, 0x8, R7, 0xf8, !PT ;  /* 0x0000000800077812 */ /* 0x000fe400078ef807 */
[----:B------:R-:W-:Y:S01]  /*62a0*/  SHF.R.U32.HI R2, RZ, 0x3, R0 ;  /* 0x00000003ff027819 */ /* 0x000fe20000011600 */
[----:B------:R-:W-:Y:S01]  /*62b0*/  IMAD.SHL.U32 R0, R4, 0x20, RZ ;  /* 0x0000002004007824 */ /* 0x000fe200078e00ff */
[----:B------:R-:W-:Y:S02]  /*62c0*/  F2FP.F16.F32.PACK_AB R169, R171, R170 ;  /* 0x000000aaaba9723e */ /* 0x000fe400000000ff */
[----:B------:R-:W-:Y:S02]  /*62d0*/  LOP3.LUT R2, R7, R2, RZ, 0x3c, !PT ;  /* 0x0000000207027212 */ /* 0x000fe400078e3cff */
[----:B------:R-:W-:-:S02]  /*62e0*/  LOP3.LUT R0, R0, 0x7ffffc00, RZ, 0xc0, !PT ;  /* 0x7ffffc0000007812 */ /* 0x000fc400078ec0ff */
[----:B------:R-:W-:Y:S02]  /*62f0*/  F2FP.F16.F32.PACK_AB R170, R173, R172 ;  /* 0x000000acadaa723e */ /* 0x000fe400000000ff */
[----:B------:R-:W-:Y:S02]  /*6300*/  IADD3 R0, R2, R3, R0 ;  /* 0x0000000302007210 */ /* 0x000fe40007ffe000 */
[----:B------:R-:W-:Y:S02]  /*6310*/  MOV R3, 0x40 ;  /* 0x0000004000037802 */ /* 0x000fe40000000f00 */
[----:B------:R-:W-:Y:S02]  /*6320*/  LEA R0, R0, UR4, 0x1 ;  /* 0x0000000400007c11 */ /* 0x000fe4000f8e08ff */
[----:B------:R-:W-:Y:S02]  /*6330*/  SEL R3, R3, 0xffffffc0, !P2 ;  /* 0xffffffc003037807 */ /* 0x000fe40005000000 */
[--C-:B------:R-:W-:Y:S01]  /*6340*/  IADD3 R6, R5, 0x4000, R0.reuse ;  /* 0x0000400005067810 */ /* 0x100fe20007ffe000 */
[----:B------:R-:W-:Y:S01]  /*6350*/  STSM.16.M88.4 [R0+0x4000], R184 ;  /* 0x004000b800007844 */ /* 0x000fe20000000200 */
[----:B------:R-:W-:-:S02]  /*6360*/  IADD3 R8, R3, 0x4000, R0 ;  /* 0x0000400003087810 */ /* 0x000fc40007ffe000 */
[----:B------:R-:W-:Y:S01]  /*6370*/  F2FP.F16.F32.PACK_AB R171, R175, R174 ;  /* 0x000000aeafab723e */ /* 0x000fe200000000ff */
[----:B------:R-:W-:Y:S01]  /*6380*/  STSM.16.M88.4 [R6], R192 ;  /* 0x000000c006007844 */ /* 0x000fe20000000200 */
[----:B------:R-:W-:Y:S01]  /*6390*/  F2FP.F16.F32.PACK_AB R177, R179, R178 ;  /* 0x000000b2b3b1723e */ /* 0x000fe200000000ff */
[----:B------:R-:W-:Y:S01]  /*63a0*/  IMAD.IADD R7, R5, 0x1, R8 ;  /* 0x0000000105077824 */ /* 0x000fe200078e0208 */
[----:B------:R-:W-:Y:S01]  /*63b0*/  F2FP.F16.F32.PACK_AB R178, R181, R180 ;  /* 0x000000b4b5b2723e */ /* 0x000fe200000000ff */
[----:B------:R-:W-:Y:S01]  /*63c0*/  STSM.16.M88.4 [R8], R200 ;  /* 0x000000c808007844 */ /* 0x000fe20000000200 */
[----:B------:R-:W-:Y:S01]  /*63d0*/  F2FP.F16.F32.PACK_AB R179, R183, R182 ;  /* 0x000000b6b7b3723e */ /* 0x000fe200000000ff */
[----:B------:R-:W2:Y:S01]  /*63e0*/  LDC.64 R2, c[0x0][0x870] ;  /* 0x00021c00ff027b82 */ /* 0x000ea20000000a00 */
[----:B------:R-:W-:Y:S01]  /*63f0*/  ISETP.NE.AND.EX P4, PT, R9, RZ, PT, P4 ;  /* 0x000000ff0900720c */ /* 0x000fe20003f85340 */
[----:B------:R-:W-:Y:S04]  /*6400*/  STSM.16.M88.4 [R7], R208 ;  /* 0x000000d007007844 */ /* 0x000fe80000000200 */
[----:B------:R1:W-:Y:S04]  /*6410*/  STSM.16.M88.4 [R0], R152 ;  /* 0x0000009800007844 */ /* 0x0003e80000000200 */
[----:B------:R4:W-:Y:S04]  /*6420*/  STSM.16.M88.4 [R6+-0x4000], R160 ;  /* 0xffc000a006007844 */ /* 0x0009e80000000200 */
[----:B------:R-:W-:Y:S04]  /*6430*/  STSM.16.M88.4 [R8+-0x4000], R168 ;  /* 0xffc000a808007844 */ /* 0x000fe80000000200 */
[----:B------:R3:W-:Y:S01]  /*6440*/  STSM.16.M88.4 [R7+-0x4000], R176 ;  /* 0xffc000b007007844 */ /* 0x0007e20000000200 */
[----:B--2---:R-:W-:Y:S01]  /*6450*/  IMAD.WIDE R4, R25, 0x4, R2 ;  /* 0x0000000419047825 */ /* 0x004fe200078e0202 */
[----:B------:R-:W-:Y:S08]  /*6460*/  BAR.SYNC.DEFER_BLOCKING 0x1, 0x100 ;  /* 0x0044000000007b1d */ /* 0x000ff00000010000 */
[----:B------:R-:W2:Y:S01]  /*6470*/  LDC.64 R2, c[0x0][0x878] ;  /* 0x00021e00ff027b82 */ /* 0x000ea20000000a00 */
[----:B------:R-:W3:Y:S01]  /*6480*/  @P4 LDG.E R9, desc[UR38][R4.64] ;  /* 0x0000002604094981 */ /* 0x000ee2000c1e1900 */
[----:B------:R-:W-:Y:S01]  /*6490*/  ULDC UR5, c[0x0][0x808] ;  /* 0x0002020000057ab9 */ /* 0x000fe20000000800 */
[----:B------:R-:W-:Y:S01]  /*64a0*/  LEA.HI R19, R10, R11, RZ, 0x3 ;  /* 0x0000000b0a137211 */ /* 0x000fe200078f18ff */
[----:B-1----:R-:W-:Y:S01]  /*64b0*/  IMAD.U32 R0, RZ, RZ, UR5 ;  /* 0x00000005ff007e24 */ /* 0x002fe2000f8e00ff */
[----:B--2---:R-:W-:-:S04]  /*64c0*/  ISETP.NE.U32.AND P0, PT, R2, RZ, PT ;  /* 0x000000ff0200720c */ /* 0x004fc80003f05070 */
[----:B------:R-:W-:-:S13]  /*64d0*/  ISETP.NE.AND.EX P0, PT, R3, RZ, PT, P0 ;  /* 0x000000ff0300720c */ /* 0x000fda0003f05300 */
[----:B------:R-:W1:Y:S01]  /*64e0*/  @P0 LDC.64 R2, c[0x0][0x878] ;  /* 0x00021e00ff020b82 */ /* 0x000e620000000a00 */
[----:B----4-:R-:W-:Y:S02]  /*64f0*/  LOP3.LUT R6, R19, 0x1ffffff8, RZ, 0xc0, !PT ;  /* 0x1ffffff813067812 */ /* 0x010fe400078ec0ff */
[----:B------:R-:W-:-:S05]  /*6500*/  SHF.R.S32.HI R19, RZ, 0x3, R19 ;  /* 0x00000003ff137819 */ /* 0x000fca0000011413 */
[----:B------:R-:W2:Y:S01]  /*6510*/  S2UR UR5, SR_CTAID.Y ;  /* 0x00000000000579c3 */ /* 0x000ea20000002600 */
[----:B------:R-:W4:Y:S01]  /*6520*/  S2R R27, SR_CTAID.X ;  /* 0x00000000001b7919 */ /* 0x000f220000002500 */
[----:B------:R-:W-:Y:S01]  /*6530*/  IADD3 R6, R11, -R6, RZ ;  /* 0x800000060b067210 */ /* 0x000fe20007ffe0ff */
[----:B---3--:R-:W-:-:S04]  /*6540*/  IMAD.SHL.U32 R7, R19, 0x40, RZ ;  /* 0x0000004013077824 */ /* 0x008fc800078e00ff */
[----:B------:R-:W-:Y:S01]  /*6550*/  IMAD.SHL.U32 R20, R6, 0x8, RZ ;  /* 0x0000000806147824 */ /* 0x000fe200078e00ff */
[----:B------:R-:W-:Y:S01]  /*6560*/  LOP3.LUT R7, R7, 0x1c0, RZ, 0xc0, !PT ;  /* 0x000001c007077812 */ /* 0x000fe200078ec0ff */
[----:B-1----:R-:W-:-:S05]  /*6570*/  @P0 IMAD.WIDE R2, R25, 0x4, R2 ;  /* 0x0000000419020825 */ /* 0x002fca00078e0202 */
[----:B------:R1:W5:Y:S01]  /*6580*/  @P0 LDG.E R0, desc[UR38][R2.64] ;  /* 0x0000002602000981 */ /* 0x000362000c1e1900 */
[----:B--2---:R-:W-:Y:S01]  /*6590*/  USHF.R.S32.HI UR6, URZ, 0x1f, UR5 ;  /* 0x0000001f3f067899 */ /* 0x004fe20008011405 */
[----:B-1----:R-:W-:Y:S02]  /*65a0*/  LEA.HI R3, R10, R11, RZ, 0x6 ;  /* 0x0000000b0a037211 */ /* 0x002fe400078f30ff */
[----:B------:R-:W-:Y:S02]  /*65b0*/  LOP3.LUT R2, R7, 0x38, R20, 0xf8, !PT ;  /* 0x0000003807027812 */ /* 0x000fe400078ef814 */
[----:B------:R-:W-:Y:S01]  /*65c0*/  SHF.R.U32.HI R7, RZ, 0x3, R7 ;  /* 0x00000003ff077819 */ /* 0x000fe20000011607 */
[----:B------:R-:W-:-:S03]  /*65d0*/  IMAD.SHL.U32 R3, R3, 0x8, RZ ;  /* 0x0000000803037824 */ /* 0x000fc600078e00ff */
[----:B------:R-:W-:-:S04]  /*65e0*/  LOP3.LUT R2, R2, R7, RZ, 0x3c, !PT ;  /* 0x0000000702027212 */ /* 0x000fc800078e3cff */
[----:B------:R-:W-:Y:S02]  /*65f0*/  LOP3.LUT R6, R2, 0x7ffffe00, R3, 0xf8, !PT ;  /* 0x7ffffe0002067812 */ /* 0x000fe400078ef803 */
[----:B------:R-:W-:Y:S02]  /*6600*/  CS2R R2, SRZ ;  /* 0x0000000000027805 */ /* 0x000fe4000001ff00 */
[----:B------:R-:W-:Y:S01]  /*6610*/  @P4 SHF.R.S32.HI R8, RZ, 0x1f, R9 ;  /* 0x0000001fff084819 */ /* 0x000fe20000011409 */
[----:B----4-:R-:W-:Y:S06]  /*6620*/  @P0 BRA `(.L_x_499) ;  /* 0x0000000000100947 */ /* 0x010fec0003800000 */
[----:B------:R-:W-:Y:S05]  /*6630*/  @!P4 BRA `(.L_x_499) ;  /* 0x00000000000cc947 */ /* 0x000fea0003800000 */
[----:B------:R-:W2:Y:S04]  /*6640*/  LDG.E R7, desc[UR38][R4.64] ;  /* 0x0000002604077981 */ /* 0x000ea8000c1e1900 */
[----:B-----5:R-:W2:Y:S02]  /*6650*/  LDG.E R0, desc[UR38][R4.64+0x4] ;  /* 0x0000042604007981 */ /* 0x020ea4000c1e1900 */
[----:B--2---:R-:W-:-:S07]  /*6660*/  IADD3 R0, -R7, R0, RZ ;  /* 0x0000000007007210 */ /* 0x004fce0007ffe1ff */
.L_x_499:
[----:B------:R-:W-:Y:S01]  /*6670*/  LEA R30, R6, UR4, 0x1 ;  /* 0x00000004061e7c11 */ /* 0x000fe2000f8e08ff */
[----:B------:R-:W-:Y:S01]  /*6680*/  @P4 IMAD.MOV.U32 R2, RZ, RZ, R9 ;  /* 0x000000ffff024224 */ /* 0x000fe200078e0009 */
[----:B------:R-:W1:Y:S01]  /*6690*/  LDC.64 R34, c[0x0][0x820] ;  /* 0x00020800ff227b82 */ /* 0x000e620000000a00 */
[----:B------:R-:W-:Y:S01]  /*66a0*/  @P4 IMAD.MOV.U32 R3, RZ, RZ, R8 ;  /* 0x000000ffff034224 */ /* 0x000fe200078e0008 */
[----:B------:R-:W-:Y:S01]  /*66b0*/  SHF.R.S32.HI R21, RZ, 0x1f, R20 ;  /* 0x0000001fff157819 */ /* 0x000fe20000011414 */
[----:B------:R2:W3:Y:S01]  /*66c0*/  LDS.128 R12, [R30+0x1000] ;  /* 0x001000001e0c7984 */ /* 0x0004e20000000c00 */
[----:B-----5:R-:W-:Y:S01]  /*66d0*/  IMAD R0, R27, -0x80, R0 ;  /* 0xffffff801b007824 */ /* 0x020fe200078e0200 */
[----:B------:R-:W-:Y:S01]  /*66e0*/  ULDC UR4, c[0x0][0x83c] ;  /* 0x00020f0000047ab9 */ /* 0x000fe20000000800 */
[----:B------:R-:W-:Y:S01]  /*66f0*/  IMAD R18, R22, UR6, RZ ;  /* 0x0000000616127c24 */ /* 0x000fe2000f8e02ff */
[----:B------:R2:W4:Y:S01]  /*6700*/  LDS.128 R8, [R30+0x2000] ;  /* 0x002000001e087984 */ /* 0x0005220000000c00 */
[----:B------:R-:W-:Y:S01]  /*6710*/  VIADD R16, R19, 0x20 ;  /* 0x0000002013107836 */ /* 0x000fe20000000000 */
[----:B------:R-:W-:Y:S01]  /*6720*/  VIMNMX R24, R0, 0x80, PT ;  /* 0x0000008000187848 */ /* 0x000fe20003fe0100 */
[----:B------:R-:W-:Y:S01]  /*6730*/  IMAD R23, R23, UR5, R18 ;  /* 0x0000000517177c24 */ /* 0x000fe2000f8e0212 */
[----:B------:R2:W1:Y:S01]  /*6740*/  LDS.128 R4, [R30+0x3000] ;  /* 0x003000001e047984 */ /* 0x0004620000000c00 */
[----:B------:R-:W-:Y:S01]  /*6750*/  SHF.R.S32.HI R18, RZ, 0x1f, R25 ;  /* 0x0000001fff127819 */ /* 0x000fe20000011419 */
[----:B------:R-:W-:Y:S01]  /*6760*/  ULDC.64 UR8, c[0x0][0x858] ;  /* 0x0002160000087ab9 */ /* 0x000fe20000000a00 */
[-C--:B------:R-:W-:Y:S01]  /*6770*/  ISETP.GE.AND P3, PT, R19, R24.reuse, PT ;  /* 0x000000181300720c */ /* 0x080fe20003f66270 */
[----:B------:R-:W-:Y:S01]  /*6780*/  BSSY B0, `(.L_x_500) ;  /* 0x0000020000007945 */ /* 0x000fe20003800000 */
[----:B------:R-:W-:Y:S01]  /*6790*/  ISETP.GE.AND P2, PT, R16, R24, PT ;  /* 0x000000181000720c */ /* 0x000fe20003f46270 */
[----:B------:R-:W-:Y:S01]  /*67a0*/  IMAD.WIDE.U32 R16, R22, UR5, R20 ;  /* 0x0000000516107c25 */ /* 0x000fe2000f8e0014 */
[----:B------:R-:W-:-:S02]  /*67b0*/  ISETP.GE.OR P6, PT, R20, UR4, P3 ;  /* 0x0000000414007c0c */ /* 0x000fc40009fc6670 */
[----:B------:R-:W-:Y:S01]  /*67c0*/  IADD3 R0, R19, 0x40, RZ ;  /* 0x0000004013007810 */ /* 0x000fe20007ffe0ff */
[----:B------:R-:W-:Y:S01]  /*67d0*/  IMAD.IADD R17, R17, 0x1, R23 ;  /* 0x0000000111117824 */ /* 0x000fe200078e0217 */
[----:B------:R-:W-:Y:S02]  /*67e0*/  SEL R36, R18, RZ, !P4 ;  /* 0x000000ff12247207 */ /* 0x000fe40006000000 */
[----:B------:R-:W-:Y:S02]  /*67f0*/  IADD3 R2, P0, R19, R2, RZ ;  /* 0x0000000213027210 */ /* 0x000fe40007f1e0ff */
[-C--:B------:R-:W-:Y:S01]  /*6800*/  ISETP.GE.AND P1, PT, R0, R24.reuse, PT ;  /* 0x000000180000720c */ /* 0x080fe20003f26270 */
[----:B------:R-:W-:Y:S01]  /*6810*/  IMAD R0, R36, UR8, RZ ;  /* 0x0000000824007c24 */ /* 0x000fe2000f8e02ff */
[----:B------:R-:W-:Y:S02]  /*6820*/  SEL R33, R25, RZ, !P4 ;  /* 0x000000ff19217207 */ /* 0x000fe40006000000 */
[C---:B------:R-:W-:Y:S01]  /*6830*/  LEA.HI.X.SX32 R3, R19.reuse, R3, 0x1, P0 ;  /* 0x0000000313037211 */ /* 0x040fe200000f0eff */
[----:B------:R-:W-:Y:S01]  /*6840*/  VIADD R19, R19, 0x60 ;  /* 0x0000006013137836 */ /* 0x000fe20000000000 */
[C---:B------:R-:W-:Y:S01]  /*6850*/  ISETP.GE.OR P5, PT, R20.reuse, UR4, P2 ;  /* 0x0000000414007c0c */ /* 0x040fe200097a6670 */
[C---:B------:R-:W-:Y:S01]  /*6860*/  IMAD R23, R33.reuse, UR9, R0 ;  /* 0x0000000921177c24 */ /* 0x040fe2000f8e0200 */
[----:B------:R-:W-:Y:S01]  /*6870*/  ISETP.GE.OR P4, PT, R20, UR4, P1 ;  /* 0x0000000414007c0c */ /* 0x000fe20008f86670 */
[----:B------:R-:W-:Y:S01]  /*6880*/  IMAD.WIDE.U32 R28, R33, UR8, R16 ;  /* 0x00000008211c7c25 */ /* 0x000fe2000f8e0010 */
[----:B------:R-:W-:-:S03]  /*6890*/  ISETP.GE.AND P0, PT, R19, R24, PT ;  /* 0x000000181300720c */ /* 0x000fc60003f06270 */
[----:B------:R-:W-:-:S04]  /*68a0*/  IMAD.WIDE R26, R27, 0x80, R2 ;  /* 0x000000801b1a7825 */ /* 0x000fc800078e0202 */
[----:B------:R-:W-:Y:S01]  /*68b0*/  IMAD.IADD R23, R29, 0x1, R23 ;  /* 0x000000011d177824 */ /* 0x000fe200078e0217 */
[----:B--23--:R-:W-:Y:S06]  /*68c0*/  @P6 BRA `(.L_x_501) ;  /* 0x00000000002c6947 */ /* 0x00cfec0003800000 */
[----:B------:R-:W2:Y:S01]  /*68d0*/  LDS.128 R16, [R30+0x4000] ;  /* 0x004000001e107984 */ /* 0x000ea20000000c00 */
[----:B------:R-:W-:Y:S01]  /*68e0*/  ULDC.64 UR8, c[0x0][0x848] ;  /* 0x0002120000087ab9 */ /* 0x000fe20000000a00 */
[----:B------:R-:W-:Y:S01]  /*68f0*/  MOV R22, R28 ;  /* 0x0000001c00167202 */ /* 0x000fe20000000f00 */
[----:B------:R-:W-:-:S04]  /*6900*/  IMAD R25, R27, UR8, RZ ;  /* 0x000000081b197c24 */ /* 0x000fc8000f8e02ff */
[----:B------:R-:W-:-:S04]  /*6910*/  IMAD.WIDE.U32 R2, R26, UR8, R22 ;  /* 0x000000081a027c25 */ /* 0x000fc8000f8e0016 */
[----:B------:R-:W-:Y:S01]  /*6920*/  IMAD R25, R26, UR9, R25 ;  /* 0x000000091a197c24 */ /* 0x000fe2000f8e0219 */
[----:B------:R-:W-:Y:S02]  /*6930*/  ULDC.64 UR8, c[0x0][0x830] ;  /* 0x00020c0000087ab9 */ /* 0x000fe40000000a00 */
[----:B------:R-:W-:Y:S01]  /*6940*/  LEA R24, P6, R2, UR8, 0x1 ;  /* 0x0000000802187c11 */ /* 0x000fe2000f8c08ff */
[----:B------:R-:W-:-:S05]  /*6950*/  IMAD.IADD R3, R3, 0x1, R25 ;  /* 0x0000000103037824 */ /* 0x000fca00078e0219 */
[----:B------:R-:W-:-:S05]  /*6960*/  LEA.HI.X R25, R2, UR9, R3, 0x1, P6 ;  /* 0x0000000902197c11 */ /* 0x000fca000b0f0c03 */
[----:B--2---:R2:W-:Y:S02]  /*6970*/  STG.E.128 desc[UR38][R24.64], R16 ;  /* 0x0000001018007986 */ /* 0x0045e4000c101d26 */
.L_x_501:
[----:B------:R-:W-:Y:S05]  /*6980*/  BSYNC B0 ;  /* 0x0000000000007941 */ /* 0x000fea0003800000 */
.L_x_500:
[----:B--2---:R2:W3:Y:S01]  /*6990*/  LDS.128 R16, [R30+0x5000] ;  /* 0x005000001e107984 */ /* 0x0044e20000000c00 */
[----:B------:R-:W-:Y:S01]  /*69a0*/  BSSY B0, `(.L_x_502) ;  /* 0x0000010000007945 */ /* 0x000fe20003800000 */
[----:B------:R-:W-:-:S03]  /*69b0*/  ISETP.GE.OR P6, PT, R20, UR4, P0 ;  /* 0x0000000414007c0c */ /* 0x000fc600087c6670 */
[----:B------:R-:W-:Y:S10]  /*69c0*/  @P5 BRA `(.L_x_503) ;  /* 0x0000000000345947 */ /* 0x000ff40003800000 */
[----:B------:R-:W-:Y:S01]  /*69d0*/  IADD3 R25, P5, R26, 0x20, RZ ;  /* 0x000000201a197810 */ /* 0x000fe20007fbe0ff */
[----:B------:R-:W-:Y:S01]  /*69e0*/  ULDC.64 UR8, c[0x0][0x848] ;  /* 0x0002120000087ab9 */ /* 0x000fe20000000a00 */
[----:B------:R-:W-:Y:S01]  /*69f0*/  MOV R3, R23 ;  /* 0x0000001700037202 */ /* 0x000fe20000000f00 */
[----:B------:R-:W-:Y:S02]  /*6a00*/  IMAD.MOV.U32 R2, RZ, RZ, R28 ;  /* 0x000000ffff027224 */ /* 0x000fe400078e001c */
[----:B------:R-:W-:Y:S02]  /*6a10*/  IMAD.X R0, RZ, RZ, R27, P5 ;  /* 0x000000ffff007224 */ /* 0x000fe400028e061b */
[----:B------:R-:W-:-:S04]  /*6a20*/  IMAD.WIDE.U32 R2, R25, UR8, R2 ;  /* 0x0000000819027c25 */ /* 0x000fc8000f8e0002 */
[----:B------:R-:W-:-:S04]  /*6a30*/  IMAD R0, R0, UR8, RZ ;  /* 0x0000000800007c24 */ /* 0x000fc8000f8e02ff */
[----:B------:R-:W-:Y:S01]  /*6a40*/  IMAD R25, R25, UR9, R0 ;  /* 0x0000000919197c24 */ /* 0x000fe2000f8e0200 */
[----:B------:R-:W-:Y:S02]  /*6a50*/  ULDC.64 UR8, c[0x0][0x830] ;  /* 0x00020c0000087ab9 */ /* 0x000fe40000000a00 */
[----:B------:R-:W-:Y:S01]  /*6a60*/  LEA R24, P5, R2, UR8, 0x1 ;  /* 0x0000000802187c11 */ /* 0x000fe2000f8a08ff */
[----:B------:R-:W-:-:S05]  /*6a70*/  IMAD.IADD R3, R3, 0x1, R25 ;  /* 0x0000000103037824 */ /* 0x000fca00078e0219 */
[----:B------:R-:W-:-:S05]  /*6a80*/  LEA.HI.X R25, R2, UR9, R3, 0x1, P5 ;  /* 0x0000000902197c11 */ /* 0x000fca000a8f0c03 */
[----:B---3--:R3:W-:Y:S02]  /*6a90*/  STG.E.128 desc[UR38][R24.64], R16 ;  /* 0x0000001018007986 */ /* 0x0087e4000c101d26 */
.L_x_503:
[----:B------:R-:W-:Y:S05]  /*6aa0*/  BSYNC B0 ;  /* 0x0000000000007941 */ /* 0x000fea0003800000 */
.L_x_502:
[----:B---3--:R3:W2:Y:S01]  /*6ab0*/  LDS.128 R16, [R30+0x6000] ;  /* 0x006000001e107984 */ /* 0x0086a20000000c00 */
[----:B------:R-:W-:Y:S01]  /*6ac0*/  BSSY B0, `(.L_x_504) ;  /* 0x0000010000007945 */ /* 0x000fe20003800000 */
[----:B-1----:R-:W-:-:S03]  /*6ad0*/  IMAD R32, R34, UR6, RZ ;  /* 0x0000000622207c24 */ /* 0x002fc6000f8e02ff */
[----:B------:R-:W-:Y:S05]  /*6ae0*/  @P4 BRA `(.L_x_505) ;  /* 0x0000000000344947 */ /* 0x000fea0003800000 */
        /* <DEDUP_REMOVED lines=12> */
[----:B--2---:R1:W-:Y:S02]  /*6bb0*/  STG.E.128 desc[UR38][R24.64], R16 ;  /* 0x0000001018007986 */ /* 0x0043e4000c101d26 */
.L_x_505:
[----:B------:R-:W-:Y:S05]  /*6bc0*/  BSYNC B0 ;  /* 0x0000000000007941 */ /* 0x000fea0003800000 */
.L_x_504:
[----:B-12---:R1:W2:Y:S01]  /*6bd0*/  LDS.128 R16, [R30+0x7000] ;  /* 0x007000001e107984 */ /* 0x0062a20000000c00 */
[----:B------:R-:W-:Y:S01]  /*6be0*/  BSSY B0, `(.L_x_506) ;  /* 0x0000011000007945 */ /* 0x000fe20003800000 */
[----:B------:R-:W-:Y:S02]  /*6bf0*/  IMAD R31, R35, UR5, R32 ;  /* 0x00000005231f7c24 */ /* 0x000fe4000f8e0220 */
[----:B------:R-:W-:Y:S01]  /*6c00*/  IMAD.WIDE.U32 R24, R34, UR5, R20 ;  /* 0x0000000522187c25 */ /* 0x000fe2000f8e0014 */
[----:B------:R-:W-:Y:S06]  /*6c10*/  @P6 BRA `(.L_x_507) ;  /* 0x0000000000346947 */ /* 0x000fec0003800000 */
        /* <DEDUP_REMOVED lines=13> */
.L_x_507:
[----:B------:R-:W-:Y:S05]  /*6cf0*/  BSYNC B0 ;  /* 0x0000000000007941 */ /* 0x000fea0003800000 */
.L_x_506:
[----:B--2---:R2:W1:Y:S01]  /*6d00*/  LDS.128 R16, [R30] ;  /* 0x000000001e107984 */ /* 0x0044620000000c00 */
[----:B------:R-:W-:Y:S01]  /*6d10*/  ULDC UR6, c[0x0][0x80c] ;  /* 0x0002030000067ab9 */ /* 0x000fe20000000800 */
[----:B------:R-:W-:Y:S01]  /*6d20*/  ULDC.64 UR4, c[0x0][0x828] ;  /* 0x00020a0000047ab9 */ /* 0x000fe20000000a00 */
[----:B------:R-:W-:Y:S01]  /*6d30*/  ISETP.GE.OR P3, PT, R20, UR6, P3 ;  /* 0x0000000614007c0c */ /* 0x000fe20009f66670 */
[----:B------:R-:W-:Y:S01]  /*6d40*/  IMAD.IADD R25, R25, 0x1, R31 ;  /* 0x0000000119197824 */ /* 0x000fe200078e021f */
[----:B------:R-:W-:Y:S01]  /*6d50*/  BSSY B0, `(.L_x_508) ;  /* 0x0000013000007945 */ /* 0x000fe20003800000 */
[----:B------:R-:W-:Y:S01]  /*6d60*/  IMAD R0, R36, UR4, RZ ;  /* 0x0000000424007c24 */ /* 0x000fe2000f8e02ff */
[C---:B------:R-:W-:Y:S01]  /*6d70*/  ISETP.GE.OR P2, PT, R20.reuse, UR6, P2 ;  /* 0x0000000614007c0c */ /* 0x040fe20009746670 */
[C---:B------:R-:W-:Y:S01]  /*6d80*/  IMAD.WIDE.U32 R24, R33.reuse, UR4, R24 ;  /* 0x0000000421187c25 */ /* 0x040fe2000f8e0018 */
[C---:B------:R-:W-:Y:S02]  /*6d90*/  ISETP.GE.OR P1, PT, R20.reuse, UR6, P1 ;  /* 0x0000000614007c0c */ /* 0x040fe40008f26670 */
[----:B------:R-:W-:Y:S01]  /*6da0*/  ISETP.GE.OR P0, PT, R20, UR6, P0 ;  /* 0x0000000614007c0c */ /* 0x000fe20008706670 */
[----:B------:R-:W-:-:S04]  /*6db0*/  IMAD R21, R33, UR5, R0 ;  /* 0x0000000521157c24 */ /* 0x000fc8000f8e0200 */
[----:B------:R-:W-:Y:S01]  /*6dc0*/  IMAD.IADD R21, R25, 0x1, R21 ;  /* 0x0000000119157824 */ /* 0x000fe200078e0215 */
[----:B------:R-:W-:Y:S07]  /*6dd0*/  @P3 BRA `(.L_x_509) ;  /* 0x0000000000283947 */ /* 0x000fee0003800000 */
        /* <DEDUP_REMOVED lines=9> */
[----:B-1----:R1:W-:Y:S02]  /*6e70*/  STG.E.128 desc[UR38][R22.64], R16 ;  /* 0x0000001016007986 */ /* 0x0023e4000c101d26 */
.L_x_509:
[----:B------:R-:W-:Y:S05]  /*6e80*/  BSYNC B0 ;  /* 0x0000000000007941 */ /* 0x000fea0003800000 */
.L_x_508:
[----:B------:R-:W-:Y:S04]  /*6e90*/  BSSY B0, `(.L_x_510) ;  /* 0x000000f000007945 */ /* 0x000fe80003800000 */
[----:B------:R-:W-:Y:S05]  /*6ea0*/  @P2 BRA `(.L_x_511) ;  /* 0x0000000000342947 */ /* 0x000fea0003800000 */
[----:B-1----:R-:W-:Y:S01]  /*6eb0*/  IADD3 R17, P2, R26, 0x20, RZ ;  /* 0x000000201a117810 */ /* 0x002fe20007f5e0ff */
        /* <DEDUP_REMOVED lines=11> */
[----:B------:R1:W-:Y:S02]  /*6f70*/  STG.E.128 desc[UR38][R16.64], R12 ;  /* 0x0000000c10007986 */ /* 0x0003e4000c101d26 */
.L_x_511:
[----:B------:R-:W-:Y:S05]  /*6f80*/  BSYNC B0 ;  /* 0x0000000000007941 */ /* 0x000fea0003800000 */
.L_x_510:
        /* <DEDUP_REMOVED lines=14> */
[----:B----4-:R1:W-:Y:S02]  /*7070*/  STG.E.128 desc[UR38][R12.64], R8 ;  /* 0x000000080c007986 */ /* 0x0103e4000c101d26 */
.L_x_513:
[----:B------:R-:W-:Y:S05]  /*7080*/  BSYNC B0 ;  /* 0x0000000000007941 */ /* 0x000fea0003800000 */
.L_x_512:
[----:B------:R-:W-:Y:S05]  /*7090*/  @P0 BRA `(.L_x_474) ;  /* 0x0000003800d40947 */ /* 0x000fea0003800000 */
[----:B-1--4-:R-:W-:Y:S01]  /*70a0*/  IADD3 R9, P0, R26, 0x60, RZ ;  /* 0x000000601a097810 */ /* 0x012fe20007f1e0ff */
        /* <DEDUP_REMOVED lines=11> */
[----:B------:R1:W-:Y:S01]  /*7160*/  STG.E.128 desc[UR38][R8.64], R4 ;  /* 0x0000000408007986 */ /* 0x0003e2000c101d26 */
[----:B------:R-:W-:Y:S05]  /*7170*/  BRA `(.L_x_474) ;  /* 0x00000038009c7947 */ /* 0x000fea0003800000 */
.L_x_498:
[----:B------:R-:W2:Y:S01]  /*7180*/  LDL R18, [R1+0x20] ;  /* 0x0000200001127983 */ /* 0x000ea20000100800 */
[----:B------:R-:W3:Y:S08]  /*7190*/  LDC.64 R4, c[0x0][0x870] ;  /* 0x00021c00ff047b82 */ /* 0x000ef00000000a00 */
[----:B-1----:R-:W2:Y:S01]  /*71a0*/  LDC.64 R2, c[0x0][0x870] ;  /* 0x00021c00ff027b82 */ /* 0x002ea20000000a00 */
[----:B------:R-:W-:Y:S01]  /*71b0*/  ULDC UR4, c[0x0][0x808] ;  /* 0x0002020000047ab9 */ /* 0x000fe20000000800 */
[----:B------:R-:W1:Y:S06]  /*71c0*/  S2R R15, SR_CTAID.X ;  /* 0x00000000000f7919 */ /* 0x000e6c0000002500 */
[----:B------:R-:W4:Y:S01]  /*71d0*/  LDC.64 R16, c[0x0][0x820] ;  /* 0x00020800ff107b82 */ /* 0x000f220000000a00 */
[----:B---3--:R-:W-:-:S07]  /*71e0*/  ISETP.NE.U32.AND P4, PT, R4, RZ, PT ;  /* 0x000000ff0400720c */ /* 0x008fce0003f85070 */
[----:B------:R-:W3:Y:S01]  /*71f0*/  LDC.64 R20, c[0x0][0x850] ;  /* 0x00021400ff147b82 */ /* 0x000ee20000000a00 */
[----:B------:R-:W-:Y:S01]  /*7200*/  ISETP.NE.AND.EX P4, PT, R5, RZ, PT, P4 ;  /* 0x000000ff0500720c */ /* 0x000fe20003f85340 */
[----:B--2---:R-:W-:-:S06]  /*7210*/  IMAD.WIDE R4, R18, 0x4, R2 ;  /* 0x0000000412047825 */ /* 0x004fcc00078e0202 */
[----:B------:R-:W2:Y:S06]  /*7220*/  LDC.64 R2, c[0x0][0x878] ;  /* 0x00021e00ff027b82 */ /* 0x000eac0000000a00 */
[----:B------:R-:W3:Y:S01]  /*7230*/  @P4 LDG.E R9, desc[UR38][R4.64] ;  /* 0x0000002604094981 */ /* 0x000ee2000c1e1900 */
[----:B------:R-:W-:Y:S01]  /*7240*/  IMAD.U32 R0, RZ, RZ, UR4 ;  /* 0x00000004ff007e24 */ /* 0x000fe2000f8e00ff */
[----:B--2---:R-:W-:-:S04]  /*7250*/  ISETP.NE.U32.AND P0, PT, R2, RZ, PT ;  /* 0x000000ff0200720c */ /* 0x004fc80003f05070 */
[----:B------:R-:W-:-:S13]  /*7260*/  ISETP.NE.AND.EX P0, PT, R3, RZ, PT, P0 ;  /* 0x000000ff0300720c */ /* 0x000fda0003f05300 */
[----:B------:R-:W2:Y:S02]  /*7270*/  @P0 LDC.64 R2, c[0x0][0x878] ;  /* 0x00021e00ff020b82 */ /* 0x000ea40000000a00 */
[----:B--2---:R-:W-:Y:S02]  /*7280*/  @P0 IMAD.WIDE R6, R18, 0x4, R2 ;  /* 0x0000000412060825 */ /* 0x004fe400078e0202 */
[----:B------:R-:W2:Y:S04]  /*7290*/  S2R R2, SR_TID.X ;  /* 0x0000000000027919 */ /* 0x000ea80000002100 */
[----:B------:R-:W1:Y:S01]  /*72a0*/  S2UR UR4, SR_CTAID.Y ;  /* 0x00000000000479c3 */ /* 0x000e620000002600 */
[----:B------:R4:W5:Y:S01]  /*72b0*/  @P0 LDG.E R0, desc[UR38][R6.64] ;  /* 0x0000002606000981 */ /* 0x000962000c1e1900 */
[----:B-1----:R-:W-:-:S06]  /*72c0*/  USHF.R.S32.HI UR5, URZ, 0x1f, UR4 ;  /* 0x0000001f3f057899 */ /* 0x002fcc0008011404 */
[----:B----4-:R-:W-:Y:S02]  /*72d0*/  IMAD R6, R16, UR5, RZ ;  /* 0x0000000510067c24 */ /* 0x010fe4000f8e02ff */
[----:B--2---:R-:W-:-:S05]  /*72e0*/  VIADD R8, R2, 0xffffff80 ;  /* 0xffffff8002087836 */ /* 0x004fca0000000000 */
[----:B------:R-:W-:-:S04]  /*72f0*/  SHF.R.S32.HI R3, RZ, 0x1f, R8 ;  /* 0x0000001fff037819 */ /* 0x000fc80000011408 */
[----:B------:R-:W-:Y:S02]  /*7300*/  LEA.HI R10, R3, R8, RZ, 0x3 ;  /* 0x00000008030a7211 */ /* 0x000fe400078f18ff */
[----:B------:R-:W-:Y:S02]  /*7310*/  CS2R R2, SRZ ;  /* 0x0000000000027805 */ /* 0x000fe4000001ff00 */
[----:B------:R-:W-:Y:S02]  /*7320*/  LOP3.LUT R11, R10, 0x1ffffff8, RZ, 0xc0, !PT ;  /* 0x1ffffff80a0b7812 */ /* 0x000fe400078ec0ff */
[----:B------:R-:W-:Y:S02]  /*7330*/  SHF.R.S32.HI R13, RZ, 0x3, R10 ;  /* 0x00000003ff0d7819 */ /* 0x000fe4000001140a */
[----:B------:R-:W-:-:S05]  /*7340*/  IADD3 R11, R8, -R11, RZ ;  /* 0x8000000b080b7210 */ /* 0x000fca0007ffe0ff */
[----:B------:R-:W-:-:S05]  /*7350*/  IMAD.SHL.U32 R10, R11, 0x8, RZ ;  /* 0x000000080b0a7824 */ /* 0x000fca00078e00ff */
[----:B------:R-:W-:Y:S01]  /*7360*/  SHF.R.S32.HI R11, RZ, 0x1f, R10 ;  /* 0x0000001fff0b7819 */ /* 0x000fe2000001140a */
[--C-:B---3--:R-:W-:Y:S01]  /*7370*/  @P4 IMAD.MOV.U32 R2, RZ, RZ, R9.reuse ;  /* 0x000000ffff024224 */ /* 0x108fe200078e0009 */
[----:B------:R-:W-:-:S04]  /*7380*/  @P4 SHF.R.S32.HI R3, RZ, 0x1f, R9 ;  /* 0x0000001fff034819 */ /* 0x000fc80000011409 */
[----:B------:R-:W-:-:S04]  /*7390*/  IADD3 R2, P1, R13, R2, RZ ;  /* 0x000000020d027210 */ /* 0x000fc80007f3e0ff */
[----:B------:R-:W-:Y:S01]  /*73a0*/  LEA.HI.X.SX32 R3, R13, R3, 0x1, P1 ;  /* 0x000000030d037211 */ /* 0x000fe200008f0eff */
[----:B------:R-:W-:Y:S08]  /*73b0*/  @P0 BRA `(.L_x_514) ;  /* 0x0000000000100947 */ /* 0x000ff00003800000 */
[----:B------:R-:W-:Y:S05]  /*73c0*/  @!P4 BRA `(.L_x_514) ;  /* 0x00000000000cc947 */ /* 0x000fea0003800000 */
[----:B------:R-:W2:Y:S04]  /*73d0*/  LDG.E R7, desc[UR38][R4.64] ;  /* 0x0000002604077981 */ /* 0x000ea8000c1e1900 */
[----:B-----5:R-:W2:Y:S02]  /*73e0*/  LDG.E R0, desc[UR38][R4.64+0x4] ;  /* 0x0000042604007981 */ /* 0x020ea4000c1e1900 */
[----:B--2---:R-:W-:-:S07]  /*73f0*/  IMAD.IADD R0, R0, 0x1, -R7 ;  /* 0x0000000100007824 */ /* 0x004fce00078e0a07 */
.L_x_514:
[----:B-----5:R-:W-:Y:S01]  /*7400*/  IMAD R0, R15, -0x80, R0 ;  /* 0xffffff800f007824 */ /* 0x020fe200078e0200 */
[----:B------:R-:W-:Y:S01]  /*7410*/  ULDC UR8, c[0x0][0x80c] ;  /* 0x0002030000087ab9 */ /* 0x000fe20000000800 */
[----:B------:R-:W-:Y:S01]  /*7420*/  IMAD R17, R17, UR4, R6 ;  /* 0x0000000411117c24 */ /* 0x000fe2000f8e0206 */
[----:B------:R-:W-:Y:S01]  /*7430*/  SHF.R.S32.HI R6, RZ, 0x1f, R18 ;  /* 0x0000001fff067819 */ /* 0x000fe20000011412 */
[C---:B------:R-:W-:Y:S01]  /*7440*/  VIADD R9, R13.reuse, 0x40 ;  /* 0x000000400d097836 */ /* 0x040fe20000000000 */
[CC--:B------:R-:W-:Y:S01]  /*7450*/  ISETP.GE.AND P3, PT, R13.reuse, R0.reuse, PT ;  /* 0x000000000d00720c */ /* 0x0c0fe20003f66270 */
[----:B------:R-:W-:Y:S01]  /*7460*/  IMAD.WIDE.U32 R4, R16, UR4, R10 ;  /* 0x0000000410047c25 */ /* 0x000fe2000f8e000a */
[C---:B------:R-:W-:Y:S01]  /*7470*/  IADD3 R7, R13.reuse, 0x20, RZ ;  /* 0x000000200d077810 */ /* 0x040fe20007ffe0ff */
[----:B------:R-:W-:Y:S01]  /*7480*/  ULDC.64 UR6, c[0x0][0x828] ;  /* 0x00020a0000067ab9 */ /* 0x000fe20000000a00 */
[----:B------:R-:W-:Y:S01]  /*7490*/  SEL R14, R6, RZ, !P4 ;  /* 0x000000ff060e7207 */ /* 0x000fe20006000000 */
[----:B------:R-:W-:Y:S01]  /*74a0*/  VIADD R13, R13, 0x60 ;  /* 0x000000600d0d7836 */ /* 0x000fe20000000000 */
[----:B------:R-:W-:Y:S01]  /*74b0*/  SEL R19, R18, RZ, !P4 ;  /* 0x000000ff12137207 */ /* 0x000fe20006000000 */
[----:B------:R-:W-:Y:S01]  /*74c0*/  IMAD.IADD R5, R5, 0x1, R17 ;  /* 0x0000000105057824 */ /* 0x000fe200078e0211 */
[----:B------:R-:W-:Y:S01]  /*74d0*/  ISETP.GE.OR P4, PT, R10, UR8, P3 ;  /* 0x000000080a007c0c */ /* 0x000fe20009f86670 */
[----:B------:R-:W-:Y:S01]  /*74e0*/  IMAD R12, R20, UR5, RZ ;  /* 0x00000005140c7c24 */ /* 0x000fe2000f8e02ff */
[-C--:B------:R-:W-:Y:S01]  /*74f0*/  ISETP.GE.AND P2, PT, R7, R0.reuse, PT ;  /* 0x000000000700720c */ /* 0x080fe20003f46270 */
[----:B------:R-:W-:Y:S01]  /*7500*/  ULDC UR9, c[0x0][0x83c] ;  /* 0x00020f0000097ab9 */ /* 0x000fe20000000800 */
[-C--:B------:R-:W-:Y:S01]  /*7510*/  ISETP.GE.AND P1, PT, R9, R0.reuse, PT ;  /* 0x000000000900720c */ /* 0x080fe20003f26270 */
[----:B------:R-:W-:Y:S01]  /*7520*/  IMAD.WIDE.U32 R8, R19, UR6, R4 ;  /* 0x0000000613087c25 */ /* 0x000fe2000f8e0004 */
[----:B------:R-:W-:Y:S01]  /*7530*/  ISETP.GE.AND P0, PT, R13, R0, PT ;  /* 0x000000000d00720c */ /* 0x000fe20003f06270 */
[----:B------:R-:W-:Y:S01]  /*7540*/  BSSY B0, `(.L_x_515) ;  /* 0x0000013000007945 */ /* 0x000fe20003800000 */
[----:B------:R-:W-:Y:S01]  /*7550*/  ISETP.GE.OR P6, PT, R10, UR8, P2 ;  /* 0x000000080a007c0c */ /* 0x000fe200097c6670 */
[----:B------:R-:W-:Y:S01]  /*7560*/  IMAD R0, R14, UR6, RZ ;  /* 0x000000060e007c24 */ /* 0x000fe2000f8e02ff */
[----:B------:R-:W-:Y:S01]  /*7570*/  ISETP.GE.OR P5, PT, R10, UR8, P1 ;  /* 0x000000080a007c0c */ /* 0x000fe20008fa6670 */
[----:B------:R-:W-:-:S04]  /*7580*/  IMAD.WIDE R6, R15, 0x80, R2 ;  /* 0x000000800f067825 */ /* 0x000fc800078e0202 */
[----:B------:R-:W-:Y:S02]  /*7590*/  IMAD R13, R19, UR7, R0 ;  /* 0x00000007130d7c24 */ /* 0x000fe4000f8e0200 */
[----:B------:R-:W-:-:S03]  /*75a0*/  IMAD R21, R21, UR4, R12 ;  /* 0x0000000415157c24 */ /* 0x000fc6000f8e020c */
[----:B------:R-:W-:Y:S01]  /*75b0*/  IADD3 R5, R9, R13, RZ ;  /* 0x0000000d09057210 */ /* 0x000fe20007ffe0ff */
[----:B------:R-:W-:Y:S06]  /*75c0*/  @P4 BRA `(.L_x_516) ;  /* 0x0000000000284947 */ /* 0x000fec0003800000 */
[----:B------:R-:W-:Y:S01]  /*75d0*/  ULDC.64 UR6, c[0x0][0x818] ;  /* 0x0002060000067ab9 */ /* 0x000fe20000000a00 */
[----:B------:R-:W-:Y:S02]  /*75e0*/  IMAD.MOV.U32 R4, RZ, RZ, R8 ;  /* 0x000000ffff047224 */ /* 0x000fe400078e0008 */
[----:B------:R-:W-:Y:S02]  /*75f0*/  IMAD R13, R7, UR6, RZ ;  /* 0x00000006070d7c24 */ /* 0x000fe4000f8e02ff */
[----:B------:R-:W-:-:S04]  /*7600*/  IMAD.WIDE.U32 R2, R6, UR6, R4 ;  /* 0x0000000606027c25 */ /* 0x000fc8000f8e0004 */
[----:B------:R-:W-:Y:S01]  /*7610*/  IMAD R13, R6, UR7, R13 ;  /* 0x00000007060d7c24 */ /* 0x000fe2000f8e020d */
[----:B------:R-:W-:Y:S02]  /*7620*/  ULDC.64 UR6, c[0x0][0x800] ;  /* 0x0002000000067ab9 */ /* 0x000fe40000000a00 */
[----:B------:R-:W-:Y:S01]  /*7630*/  LEA R12, P4, R2, UR6, 0x1 ;  /* 0x00000006020c7c11 */ /* 0x000fe2000f8808ff */
[----:B------:R-:W-:-:S05]  /*7640*/  IMAD.IADD R3, R3, 0x1, R13 ;  /* 0x0000000103037824 */ /* 0x000fca00078e020d */
[----:B------:R-:W-:-:S05]  /*7650*/  LEA.HI.X R13, R2, UR7, R3, 0x1, P4 ;  /* 0x00000007020d7c11 */ /* 0x000fca000a0f0c03 */
[----:B------:R1:W-:Y:S02]  /*7660*/  STG.E.128 desc[UR38][R12.64], RZ ;  /* 0x000000ff0c007986 */ /* 0x0003e4000c101d26 */
.L_x_516:
[----:B------:R-:W-:Y:S05]  /*7670*/  BSYNC B0 ;  /* 0x0000000000007941 */ /* 0x000fea0003800000 */
.L_x_515:
[----:B-1----:R-:W-:Y:S01]  /*7680*/  IMAD.WIDE.U32 R12, R20, UR4, R10 ;  /* 0x00000004140c7c25 */ /* 0x002fe2000f8e000a */
[----:B------:R-:W-:Y:S01]  /*7690*/  BSSY B0, `(.L_x_517) ;  /* 0x0000012000007945 */ /* 0x000fe20003800000 */
[C---:B------:R-:W-:Y:S02]  /*76a0*/  ISETP.GE.OR P4, PT, R10.reuse, UR8, P0 ;  /* 0x000000080a007c0c */ /* 0x040fe40008786670 */
[----:B------:R-:W-:Y:S01]  /*76b0*/  ISETP.GE.OR P3, PT, R10, UR9, P3 ;  /* 0x000000090a007c0c */ /* 0x000fe20009f66670 */
[----:B------:R-:W-:Y:S01]  /*76c0*/  IMAD.IADD R15, R13, 0x1, R21 ;  /* 0x000000010d0f7824 */ /* 0x000fe200078e0215 */
[----:B------:R-:W-:Y:S11]  /*76d0*/  @P6 BRA `(.L_x_518) ;  /* 0x0000000000346947 */ /* 0x000ff60003800000 */
[----:B------:R-:W-:Y:S01]  /*76e0*/  IADD3 R17, P6, R6, 0x20, RZ ;  /* 0x0000002006117810 */ /* 0x000fe20007fde0ff */
[----:B------:R-:W-:Y:S01]  /*76f0*/  ULDC.64 UR6, c[0x0][0x818] ;  /* 0x0002060000067ab9 */ /* 0x000fe20000000a00 */
[----:B------:R-:W-:Y:S02]  /*7700*/  IMAD.MOV.U32 R2, RZ, RZ, R8 ;  /* 0x000000ffff027224 */ /* 0x000fe400078e0008 */
[----:B------:R-:W-:Y:S01]  /*7710*/  IADD3.X R0, RZ, R7, RZ, P6, !PT ;  /* 0x00000007ff007210 */ /* 0x000fe200037fe4ff */
[----:B------:R-:W-:-:S04]  /*7720*/  IMAD.MOV.U32 R3, RZ, RZ, R5 ;  /* 0x000000ffff037224 */ /* 0x000fc800078e0005 */
        /* <DEDUP_REMOVED lines=8> */
.L_x_518:
[----:B------:R-:W-:Y:S05]  /*77b0*/  BSYNC B0 ;  /* 0x0000000000007941 */ /* 0x000fea0003800000 */
.L_x_517:
[----:B------:R-:W-:Y:S04]  /*77c0*/  BSSY B0, `(.L_x_519) ;  /* 0x000000f000007945 */ /* 0x000fe80003800000 */
[----:B------:R-:W-:Y:S05]  /*77d0*/  @P5 BRA `(.L_x_520) ;  /* 0x0000000000345947 */ /* 0x000fea0003800000 */
[----:B-1----:R-:W-:Y:S01]  /*77e0*/  IADD3 R17, P5, R6, 0x40, RZ ;  /* 0x0000004006117810 */ /* 0x002fe20007fbe0ff */
        /* <DEDUP_REMOVED lines=12> */
.L_x_520:
[----:B------:R-:W-:Y:S05]  /*78b0*/  BSYNC B0 ;  /* 0x0000000000007941 */ /* 0x000fea0003800000 */
.L_x_519:
[----:B------:R-:W-:Y:S04]  /*78c0*/  BSSY B0, `(.L_x_521) ;  /* 0x000000f000007945 */ /* 0x000fe80003800000 */
[----:B------:R-:W-:Y:S05]  /*78d0*/  @P4 BRA `(.L_x_522) ;  /* 0x0000000000344947 */ /* 0x000fea0003800000 */
        /* <DEDUP_REMOVED lines=13> */
.L_x_522:
[----:B------:R-:W-:Y:S05]  /*79b0*/  BSYNC B0 ;  /* 0x0000000000007941 */ /* 0x000fea0003800000 */
.L_x_521:
[----:B------:R-:W-:Y:S01]  /*79c0*/  ULDC.64 UR4, c[0x0][0x858] ;  /* 0x0002160000047ab9 */ /* 0x000fe20000000a00 */
[----:B------:R-:W-:Y:S01]  /*79d0*/  BSSY B0, `(.L_x_523) ;  /* 0x0000014000007945 */ /* 0x000fe20003800000 */
[----:B------:R-:W-:Y:S01]  /*79e0*/  IMAD R0, R14, UR4, RZ ;  /* 0x000000040e007c24 */ /* 0x000fe2000f8e02ff */
[----:B------:R-:W-:Y:S02]  /*79f0*/  MOV R14, R12 ;  /* 0x0000000c000e7202 */ /* 0x000fe40000000f00 */
[C---:B------:R-:W-:Y:S01]  /*7a00*/  ISETP.GE.OR P2, PT, R10.reuse, UR9, P2 ;  /* 0x000000090a007c0c */ /* 0x040fe20009746670 */
[C---:B---3--:R-:W-:Y:S01]  /*7a10*/  IMAD R5, R19.reuse, UR5, R0 ;  /* 0x0000000513057c24 */ /* 0x048fe2000f8e0200 */
[C---:B------:R-:W-:Y:S01]  /*7a20*/  ISETP.GE.OR P1, PT, R10.reuse, UR9, P1 ;  /* 0x000000090a007c0c */ /* 0x040fe20008f26670 */
[----:B------:R-:W-:Y:S01]  /*7a30*/  IMAD.WIDE.U32 R8, R19, UR4, R14 ;  /* 0x0000000413087c25 */ /* 0x000fe2000f8e000e */
[----:B------:R-:W-:-:S03]  /*7a40*/  ISETP.GE.OR P0, PT, R10, UR9, P0 ;  /* 0x000000090a007c0c */ /* 0x000fc60008706670 */
[----:B------:R-:W-:Y:S01]  /*7a50*/  IMAD.IADD R5, R9, 0x1, R5 ;  /* 0x0000000109057824 */ /* 0x000fe200078e0205 */
[----:B------:R-:W-:Y:S09]  /*7a60*/  @P3 BRA `(.L_x_524) ;  /* 0x0000000000283947 */ /* 0x000ff20003800000 */
        /* <DEDUP_REMOVED lines=10> */
.L_x_524:
[----:B------:R-:W-:Y:S05]  /*7b10*/  BSYNC B0 ;  /* 0x0000000000007941 */ /* 0x000fea0003800000 */
.L_x_523:
[----:B------:R-:W-:Y:S04]  /*7b20*/  BSSY B0, `(.L_x_525) ;  /* 0x000000f000007945 */ /* 0x000fe80003800000 */
[----:B------:R-:W-:Y:S05]  /*7b30*/  @P2 BRA `(.L_x_526) ;  /* 0x0000000000342947 */ /* 0x000fea0003800000 */
[----:B---3--:R-:W-:Y:S01]  /*7b40*/  IADD3 R11, P2, R6, 0x20, RZ ;  /* 0x00000020060b7810 */ /* 0x008fe20007f5e0ff */
        /* <DEDUP_REMOVED lines=12> */
.L_x_526:
[----:B------:R-:W-:Y:S05]  /*7c10*/  BSYNC B0 ;  /* 0x0000000000007941 */ /* 0x000fea0003800000 */
.L_x_525:
[----:B------:R-:W-:Y:S04]  /*7c20*/  BSSY B0, `(.L_x_527) ;  /* 0x000000f000007945 */ /* 0x000fe80003800000 */
[----:B------:R-:W-:Y:S05]  /*7c30*/  @P1 BRA `(.L_x_528) ;  /* 0x0000000000341947 */ /* 0x000fea0003800000 */
[----:B---34-:R-:W-:Y:S01]  /*7c40*/  IADD3 R11, P1, R6, 0x40, RZ ;  /* 0x00000040060b7810 */ /* 0x018fe20007f3e0ff */
        /* <DEDUP_REMOVED lines=12> */
.L_x_528:
[----:B------:R-:W-:Y:S05]  /*7d10*/  BSYNC B0 ;  /* 0x0000000000007941 */ /* 0x000fea0003800000 */
.L_x_527:
        /* <DEDUP_REMOVED lines=13> */
[----:B------:R1:W-:Y:S01]  /*7df0*/  STG.E.128 desc[UR38][R4.64], RZ ;  /* 0x000000ff04007986 */ /* 0x0003e2000c101d26 */
[----:B------:R-:W-:Y:S05]  /*7e00*/  BRA `(.L_x_474) ;  /* 0x0000002c00787947 */ /* 0x000fea0003800000 */
.L_x_469:
[----:B------:R-:W-:-:S08]  /*7e10*/  NOP ;  /* 0x0000000000007918 */ /* 0x000fd00000000000 */
[----:B---3--:R-:W1:-:S00]  /*7e20*/  USETMAXREG.DEALLOC.CTAPOOL 0x18 ;  /* 0x00000018000079c8 */ /* 0x008e4000080e0500 */
[----:B-1----:R-:W-:-:S06]  /*7e30*/  LOP3.LUT R0, R0, 0x3, RZ, 0xc0, !PT ;  /* 0x0000000300007812 */ /* 0x002fcc00078ec0ff */
[----:B------:R-:W1:Y:S02]  /*7e40*/  SHFL.IDX PT, R0, R0, RZ, 0x1f ;  /* 0x00001fff00007589 */ /* 0x000e6400000e0000 */
[----:B-1----:R-:W-:-:S13]  /*7e50*/  ISETP.NE.AND P0, PT, R0, RZ, PT ;  /* 0x000000ff0000720c */ /* 0x002fda0003f05270 */
[----:B------:R-:W-:Y:S05]  /*7e60*/  @!P0 BRA `(.L_x_529) ;  /* 0x0000000c00d48947 */ /* 0x000fea0003800000 */
[----:B------:R-:W-:-:S13]  /*7e70*/  ISETP.NE.AND P0, PT, R0, 0x1, PT ;  /* 0x000000010000780c */ /* 0x000fda0003f05270 */
[----:B------:R-:W-:Y:S05]  /*7e80*/  @P0 BRA `(.L_x_474) ;  /* 0x0000002c00580947 */ /* 0x000fea0003800000 */
[----:B------:R-:W-:Y:S01]  /*7e90*/  ULDC.64 UR4, c[0x0][0x8d8] ;  /* 0x0002360000047ab9 */ /* 0x000fe20000000a00 */
[----:B------:R-:W1:Y:S01]  /*7ea0*/  S2UR UR12, SR_CTAID.Z ;  /* 0x00000000000c79c3 */ /* 0x000e620000002700 */
[----:B------:R-:W-:-:S04]  /*7eb0*/  ISETP.NE.U32.AND P0, PT, RZ, UR4, PT ;  /* 0x00000004ff007c0c */ /* 0x000fc8000bf05070 */
[----:B------:R-:W-:-:S13]  /*7ec0*/  ISETP.NE.AND.EX P0, PT, RZ, UR5, PT, P0 ;  /* 0x00000005ff007c0c */ /* 0x000fda000bf05300 */
[----:B------:R-:W-:Y:S05]  /*7ed0*/  @!P0 BRA `(.L_x_530) ;  /* 0x00000000001c8947 */ /* 0x000fea0003800000 */
[----:B------:R-:W-:Y:S02]  /*7ee0*/  ULDC.64 UR4, c[0x0][0x8d8] ;  /* 0x0002360000047ab9 */ /* 0x000fe40000000a00 */
[----:B-1----:R-:W-:-:S06]  /*7ef0*/  UIMAD.WIDE UR4, UR12, 0x4, UR4 ;  /* 0x000000040c0478a5 */ /* 0x002fcc000f8e0204 */
[----:B------:R-:W-:Y:S01]  /*7f00*/  MOV R2, UR4 ;  /* 0x0000000400027c02 */ /* 0x000fe20008000f00 */
[----:B------:R-:W-:-:S05]  /*7f10*/  IMAD.U32 R3, RZ, RZ, UR5 ;  /* 0x00000005ff037e24 */ /* 0x000fca000f8e00ff */
[----:B------:R-:W2:Y:S02]  /*7f20*/  LDG.E R2, desc[UR38][R2.64] ;  /* 0x0000002602027981 */ /* 0x000ea4000c1e1900 */
[----:B--2---:R-:W-:Y:S01]  /*7f30*/  R2UR UR5, R2 ;  /* 0x00000000020572ca */ /* 0x004fe200000e0000 */
[----:B------:R-:W-:-:S14]  /*7f40*/  BRA `(.L_x_531) ;  /* 0x0000000000387947 */ /* 0x000fdc0003800000 */
.L_x_530:
[----:B------:R-:W-:Y:S02]  /*7f50*/  ULDC.64 UR4, c[0x0][0x8d0] ;  /* 0x0002340000047ab9 */ /* 0x000fe40000000a00 */
[----:B------:R-:W-:-:S04]  /*7f60*/  ISETP.NE.U32.AND P0, PT, RZ, UR4, PT ;  /* 0x00000004ff007c0c */ /* 0x000fc8000bf05070 */
[----:B------:R-:W-:-:S13]  /*7f70*/  ISETP.NE.AND.EX P0, PT, RZ, UR5, PT, P0 ;  /* 0x00000005ff007c0c */ /* 0x000fda000bf05300 */
[----:B------:R-:W-:Y:S05]  /*7f80*/  @!P0 BRA `(.L_x_532) ;  /* 0x0000000000248947 */ /* 0x000fea0003800000 */
[----:B------:R-:W-:Y:S02]  /*7f90*/  ULDC.64 UR4, c[0x0][0x8d0] ;  /* 0x0002340000047ab9 */ /* 0x000fe40000000a00 */
[----:B-1----:R-:W-:-:S06]  /*7fa0*/  UIMAD.WIDE UR4, UR12, 0x4, UR4 ;  /* 0x000000040c0478a5 */ /* 0x002fcc000f8e0204 */
[----:B------:R-:W-:Y:S02]  /*7fb0*/  IMAD.U32 R2, RZ, RZ, UR4 ;  /* 0x00000004ff027e24 */ /* 0x000fe4000f8e00ff */
[----:B------:R-:W-:-:S05]  /*7fc0*/  IMAD.U32 R3, RZ, RZ, UR5 ;  /* 0x00000005ff037e24 */ /* 0x000fca000f8e00ff */
[----:B------:R-:W2:Y:S04]  /*7fd0*/  LDG.E R0, desc[UR38][R2.64] ;  /* 0x0000002602007981 */ /* 0x000ea8000c1e1900 */
[----:B------:R-:W2:Y:S02]  /*7fe0*/  LDG.E R5, desc[UR38][R2.64+0x4] ;  /* 0x0000042602057981 */ /* 0x000ea4000c1e1900 */
[----:B--2---:R-:W-:-:S04]  /*7ff0*/  IADD3 R0, -R0, R5, RZ ;  /* 0x0000000500007210 */ /* 0x004fc80007ffe1ff */
[----:B------:R-:W-:Y:S01]  /*8000*/  R2UR UR5, R0 ;  /* 0x00000000000572ca */ /* 0x000fe200000e0000 */
[----:B------:R-:W-:-:S14]  /*8010*/  BRA `(.L_x_531) ;  /* 0x0000000000047947 */ /* 0x000fdc0003800000 */
.L_x_532:
[----:B------:R-:W-:-:S05]  /*8020*/  ULDC UR5, c[0x0][0x8bc] ;  /* 0x00022f0000057ab9 */ /* 0x000fca0000000800 */
.L_x_531:
[----:B------:R-:W2:Y:S02]  /*8030*/  S2UR UR4, SR_CTAID.X ;  /* 0x00000000000479c3 */ /* 0x000ea40000002500 */
[----:B--2---:R-:W-:-:S04]  /*8040*/  USHF.L.U32 UR4, UR4, 0x7, URZ ;  /* 0x0000000704047899 */ /* 0x004fc8000800063f */
[----:B------:R-:W-:-:S04]  /*8050*/  UISETP.GE.AND UP0, UPT, UR4, UR5, UPT ;  /* 0x000000050400728c */ /* 0x000fc8000bf06270 */
[----:B-1----:R-:W-:-:S06]  /*8060*/  USEL UR12, UR12, 0xffffffff, !UP0 ;  /* 0xffffffff0c0c7887 */ /* 0x002fcc000c000000 */
[----:B------:R-:W-:-:S13]  /*8070*/  ISETP.LE.AND P0, PT, RZ, UR12, PT ;  /* 0x0000000cff007c0c */ /* 0x000fda000bf03270 */
[----:B------:R-:W-:Y:S05]  /*8080*/  @!P0 BRA `(.L_x_474) ;  /* 0x0000002800d88947 */ /* 0x000fea0003800000 */
[----:B------:R-:W-:Y:S02]  /*8090*/  ULDC.64 UR4, c[0x0][0x770] ;  /* 0x0001dc0000047ab9 */ /* 0x000fe40000000a00 */
[----:B------:R-:W-:-:S04]  /*80a0*/  UISETP.NE.U32.AND UP0, UPT, UR4, URZ, UPT ;  /* 0x0000003f0400728c */ /* 0x000fc8000bf05070 */
[----:B------:R-:W-:-:S03]  /*80b0*/  UISETP.NE.AND.EX UP0, UPT, UR5, URZ, UPT, UP0 ;  /* 0x0000003f0500728c */ /* 0x000fc6000bf05300 */
[----:B------:R-:W-:Y:S02]  /*80c0*/  ULDC.64 UR4, c[0x0][0x770] ;  /* 0x0001dc0000047ab9 */ /* 0x000fe40000000a00 */
[----:B------:R-:W-:Y:S01]  /*80d0*/  UIMAD.WIDE UR4, UR12, 0x4, UR4 ;  /* 0x000000040c0478a5 */ /* 0x000fe2000f8e0204 */
[----:B------:R-:W-:-:S05]  /*80e0*/  PLOP3.LUT P0, PT, PT, PT, UP0, 0x80, 0x0 ;  /* 0x000000000000781c */ /* 0x000fca0003f0f008 */
[----:B------:R-:W-:Y:S02]  /*80f0*/  IMAD.U32 R2, RZ, RZ, UR4 ;  /* 0x00000004ff027e24 */ /* 0x000fe4000f8e00ff */
[----:B------:R-:W-:Y:S01]  /*8100*/  IMAD.U32 R3, RZ, RZ, UR5 ;  /* 0x00000005ff037e24 */ /* 0x000fe2000f8e00ff */
[----:B------:R-:W-:-:S05]  /*8110*/  ULDC.64 UR4, c[0x0][0x780] ;  /* 0x0001e00000047ab9 */ /* 0x000fca0000000a00 */
[----:B------:R-:W2:Y:S01]  /*8120*/  @P0 LDG.E R6, desc[UR38][R2.64] ;  /* 0x0000002602060981 */ /* 0x000ea2000c1e1900 */
[----:B------:R-:W-:Y:S01]  /*8130*/  UISETP.NE.U32.AND UP1, UPT, UR4, URZ, UPT ;  /* 0x0000003f0400728c */ /* 0x000fe2000bf25070 */
[----:B------:R-:W-:-:S03]  /*8140*/  ULDC UR6, c[0x0][0x280] ;  /* 0x0000a00000067ab9 */ /* 0x000fc60000000800 */
[----:B------:R-:W-:Y:S01]  /*8150*/  UISETP.NE.AND.EX UP1, UPT, UR5, URZ, UPT, UP1 ;  /* 0x0000003f0500728c */ /* 0x000fe2000bf25310 */
[----:B------:R-:W-:-:S05]  /*8160*/  IMAD.U32 R0, RZ, RZ, UR6 ;  /* 0x00000006ff007e24 */ /* 0x000fca000f8e00ff */
[----:B------:R-:W-:-:S05]  /*8170*/  PLOP3.LUT P1, PT, PT, PT, UP1, 0x80, 0x0 ;  /* 0x000000000000781c */ /* 0x000fca0003f2f018 */
[----:B------:R-:W-:Y:S02]  /*8180*/  @UP1 ULDC.64 UR4, c[0x0][0x780] ;  /* 0x0001e00000041ab9 */ /* 0x000fe40000000a00 */
[----:B------:R-:W-:-:S06]  /*8190*/  @UP1 UIMAD.WIDE UR4, UR12, 0x4, UR4 ;  /* 0x000000040c0418a5 */ /* 0x000fcc000f8e0204 */
[----:B------:R-:W-:Y:S01]  /*81a0*/  MOV R4, UR4 ;  /* 0x0000000400047c02 */ /* 0x000fe20008000f00 */
[----:B------:R-:W-:-:S05]  /*81b0*/  IMAD.U32 R5, RZ, RZ, UR5 ;  /* 0x00000005ff057e24 */ /* 0x000fca000f8e00ff */
[----:B------:R1:W5:Y:S01]  /*81c0*/  @P1 LDG.E R0, desc[UR38][R4.64] ;  /* 0x0000002604001981 */ /* 0x000362000c1e1900 */
[----:B------:R-:W-:Y:S01]  /*81d0*/  PLOP3.LUT P2, PT, PT, PT, UP0, 0x80, 0x0 ;  /* 0x000000000000781c */ /* 0x000fe20003f4f008 */
[----:B------:R-:W3:Y:S02]  /*81e0*/  S2UR UR13, SR_CTAID.Y ;  /* 0x00000000000d79c3 */ /* 0x000ee40000002600 */
[----:B---3--:R-:W-:-:S10]  /*81f0*/  USHF.R.S32.HI UR7, URZ, 0x1f, UR13 ;  /* 0x0000001f3f077899 */ /* 0x008fd4000801140d */
[----:B--2---:R-:W-:-:S13]  /*8200*/  @P2 R2UR UR4, R6 ;  /* 0x00000000060422ca */ /* 0x004fda00000e0000 */
[----:B------:R-:W-:-:S04]  /*8210*/  @UP0 ULEA UR4, UR12, UR4, 0x7 ;  /* 0x000000040c040291 */ /* 0x000fc8000f8e383f */
[----:B------:R-:W-:-:S04]  /*8220*/  @UP0 USHF.R.S32.HI UR5, URZ, 0x1f, UR4 ;  /* 0x0000001f3f050899 */ /* 0x000fc80008011404 */
[----:B------:R-:W-:-:S04]  /*8230*/  @UP0 ULEA.HI UR5, UR5, UR4, URZ, 0x7 ;  /* 0x0000000405050291 */ /* 0x000fc8000f8f383f */
[----:B------:R-:W-:-:S04]  /*8240*/  @UP0 USHF.L.U32 UR5, UR5, 0x6, URZ ;  /* 0x0000000605050899 */ /* 0x000fc8000800063f */
[----:B------:R-:W-:Y:S01]  /*8250*/  @UP0 ULOP3.LUT UR6, UR5, 0xffffe000, URZ, 0xc0, !UPT ;  /* 0xffffe00005060892 */ /* 0x000fe2000f8ec03f */
[----:B-1----:R-:W-:Y:S11]  /*8260*/  @P1 BRA `(.L_x_533) ;  /* 0x0000000000101947 */ /* 0x002ff60003800000 */
[----:B------:R-:W-:Y:S05]  /*8270*/  @!P0 BRA `(.L_x_533) ;  /* 0x00000000000c8947 */ /* 0x000fea0003800000 */
[----:B------:R-:W2:Y:S04]  /*8280*/  LDG.E R5, desc[UR38][R2.64] ;  /* 0x0000002602057981 */ /* 0x000ea8000c1e1900 */
[----:B-----5:R-:W2:Y:S02]  /*8290*/  LDG.E R0, desc[UR38][R2.64+0x4] ;  /* 0x0000042602007981 */ /* 0x020ea4000c1e1900 */
[----:B--2---:R-:W-:-:S07]  /*82a0*/  IMAD.IADD R0, R0, 0x1, -R5 ;  /* 0x0000000100007824 */ /* 0x004fce00078e0a05 */
.L_x_533:
[----:B-----5:R-:W-:Y:S01]  /*82b0*/  ISETP.GE.AND P0, PT, R0, 0x1, PT ;  /* 0x000000010000780c */ /* 0x020fe20003f06270 */
[----:B------:R-:W-:Y:S01]  /*82c0*/  @UP0 USHF.R.S32.HI UR8, URZ, 0x1f, UR6 ;  /* 0x0000001f3f080899 */ /* 0x000fe20008011406 */
[----:B------:R-:W-:Y:S01]  /*82d0*/  UMOV UR4, URZ ;  /* 0x0000003f00047c82 */ /* 0x000fe20008000000 */
[----:B------:R-:W-:Y:S01]  /*82e0*/  UMOV UR5, URZ ;  /* 0x0000003f00057c82 */ /* 0x000fe20008000000 */
[----:B------:R-:W-:-:S04]  /*82f0*/  @UP0 UMOV UR4, UR6 ;  /* 0x0000000600040c82 */ /* 0x000fc80008000000 */
[----:B------:R-:W-:-:S05]  /*8300*/  @UP0 UMOV UR5, UR8 ;  /* 0x0000000800050c82 */ /* 0x000fca0008000000 */
[----:B------:R-:W-:Y:S05]  /*8310*/  @!P0 BRA `(.L_x_474) ;  /* 0x0000002800348947 */ /* 0x000fea0003800000 */
[----:B------:R-:W-:Y:S01]  /*8320*/  ULDC.64 UR8, c[0x0][0x2d8] ;  /* 0x0000b60000087ab9 */ /* 0x000fe20000000a00 */
[C---:B------:R-:W-:Y:S01]  /*8330*/  VIADD R2, R0.reuse, 0x7f ;  /* 0x0000007f00027836 */ /* 0x040fe20000000000 */
[----:B------:R-:W-:Y:S01]  /*8340*/  UIMAD UR7, UR7, UR8, URZ ;  /* 0x00000008070772a4 */ /* 0x000fe2000f8e023f */
[----:B------:R-:W-:Y:S01]  /*8350*/  ISETP.GE.AND P1, PT, R0, 0x81, PT ;  /* 0x000000810000780c */ /* 0x000fe20003f26270 */
[----:B------:R-:W-:Y:S02]  /*8360*/  USHF.R.S32.HI UR6, URZ, 0x1f, UR12 ;  /* 0x0000001f3f067899 */ /* 0x000fe4000801140c */
[----:B------:R-:W-:Y:S01]  /*8370*/  UIMAD.WIDE.U32 UR10, UR13, UR8, URZ ;  /* 0x000000080d0a72a5 */ /* 0x000fe2000f8e003f */
[----:B------:R-:W-:Y:S01]  /*8380*/  SHF.R.S32.HI R3, RZ, 0x1f, R2 ;  /* 0x0000001fff037819 */ /* 0x000fe20000011402 */
[----:B------:R-:W-:Y:S02]  /*8390*/  UIMAD UR7, UR13, UR9, UR7 ;  /* 0x000000090d0772a4 */ /* 0x000fe4000f8e0207 */
[----:B------:R-:W-:Y:S01]  /*83a0*/  UIADD3 UR8, UP1, UR4, UR10, URZ ;  /* 0x0000000a04087290 */ /* 0x000fe2000ff3e03f */
[----:B------:R-:W-:Y:S01]  /*83b0*/  LEA.HI R3, R3, R2, RZ, 0x7 ;  /* 0x0000000203037211 */ /* 0x000fe200078f38ff */
[----:B------:R-:W-:-:S02]  /*83c0*/  UIADD3 UR7, UR11, UR7, URZ ;  /* 0x000000070b077290 */ /* 0x000fc4000fffe03f */
[----:B------:R-:W-:Y:S01]  /*83d0*/  USEL UR6, UR6, URZ, !UP0 ;  /* 0x0000003f06067287 */ /* 0x000fe2000c000000 */
[----:B------:R-:W-:Y:S01]  /*83e0*/  SHF.R.S32.HI R3, RZ, 0x7, R3 ;  /* 0x00000007ff037819 */ /* 0x000fe20000011403 */
[----:B------:R-:W-:Y:S01]  /*83f0*/  ULDC.64 UR14, c[0x0][0x2e0] ;  /* 0x0000b800000e7ab9 */ /* 0x000fe20000000a00 */
[----:B------:R-:W-:Y:S02]  /*8400*/  USEL UR13, UR12, URZ, !UP0 ;  /* 0x0000003f0c0d7287 */ /* 0x000fe4000c000000 */
[----:B------:R-:W-:Y:S01]  /*8410*/  UIADD3.X UR9, UR5, UR7, URZ, UP1, !UPT ;  /* 0x0000000705097290 */ /* 0x000fe20008ffe43f */
[----:B------:R-:W-:Y:S01]  /*8420*/  VIMNMX R3, R3, 0x1, !PT ;  /* 0x0000000103037848 */ /* 0x000fe20007fe0100 */
[----:B------:R-:W-:Y:S02]  /*8430*/  UIMAD UR6, UR6, UR14, URZ ;  /* 0x0000000e060672a4 */ /* 0x000fe4000f8e023f */
[----:B------:R-:W-:Y:S01]  /*8440*/  UIMAD.WIDE.U32 UR8, UR13, UR14, UR8 ;  /* 0x0000000e0d0872a5 */ /* 0x000fe2000f8e0008 */
[----:B------:R-:W-:Y:S01]  /*8450*/  LOP3.LUT R2, R3, 0x1, RZ, 0xc0, !PT ;  /* 0x0000000103027812 */ /* 0x000fe200078ec0ff */
[----:B------:R-:W-:Y:S01]  /*8460*/  UIMAD UR12, UR13, UR15, UR6 ;  /* 0x0000000f0d0c72a4 */ /* 0x000fe2000f8e0206 */
[----:B------:R-:W-:-:S03]  /*8470*/  ELECT P0, URZ, PT ;  /* 0x00000000003f782f */ /* 0x000fc60003800000 */
[----:B------:R-:W-:Y:S01]  /*8480*/  UIADD3 UR19, UR9, UR12, URZ ;  /* 0x0000000c09137290 */ /* 0x000fe2000fffe03f */
[----:B------:R-:W-:Y:S01]  /*8490*/  UMOV UR6, URZ ;  /* 0x0000003f00067c82 */ /* 0x000fe20008000000 */
[----:B------:R-:W-:Y:S10]  /*84a0*/  @!P1 BRA `(.L_x_534) ;  /* 0x0000000400889947 */ /* 0x000ff40003800000 */
[----:B------:R-:W-:Y:S01]  /*84b0*/  UMOV UR6, UR10 ;  /* 0x0000000a00067c82 */ /* 0x000fe20008000000 */
[----:B------:R-:W-:Y:S01]  /*84c0*/  ULDC.64 UR10, c[0x0][0x2c0] ;  /* 0x0000b000000a7ab9 */ /* 0x000fe20000000a00 */
[----:B------:R-:W-:Y:S01]  /*84d0*/  UIMAD.WIDE.U32 UR6, UR13, UR14, UR6 ;  /* 0x0000000e0d0672a5 */ /* 0x000fe2000f8e0006 */
[----:B------:R-:W-:Y:S01]  /*84e0*/  IADD3 R0, R3, -R2, RZ ;  /* 0x8000000203007210 */ /* 0x000fe20007ffe0ff */
[----:B------:R-:W-:Y:S02]  /*84f0*/  ULDC.64 UR20, c[0x0][0x2c0] ;  /* 0x0000b00000147ab9 */ /* 0x000fe40000000a00 */
[----:B------:R-:W-:-:S04]  /*8500*/  UIADD3 UR15, UP0, UR4, UR6, URZ ;  /* 0x00000006040f7290 */ /* 0x000fc8000ff1e03f */
[----:B------:R-:W-:Y:S02]  /*8510*/  UIADD3.X UR4, UR5, UR12, UR7, UP0, !UPT ;  /* 0x0000000c05047290 */ /* 0x000fe400087fe407 */
[----:B------:R-:W-:Y:S01]  /*8520*/  ULEA UR14, UP0, UR15, UR10, 0x2 ;  /* 0x0000000a0f0e7291 */ /* 0x000fe2000f80103f */
[----:B------:R-:W-:-:S03]  /*8530*/  UMOV UR5, URZ ;  /* 0x0000003f00057c82 */ /* 0x000fc60008000000 */
[----:B------:R-:W-:Y:S02]  /*8540*/  ULEA.HI.X UR15, UR15, UR11, UR4, 0x2, UP0 ;  /* 0x0000000b0f0f7291 */ /* 0x000fe400080f1404 */
[----:B------:R-:W-:Y:S02]  /*8550*/  UIADD3 UR10, UP0, UR14, 0x4000, URZ ;  /* 0x000040000e0a7890 */ /* 0x000fe4000ff1e03f */
[----:B------:R-:W-:Y:S02]  /*8560*/  UIADD3 UR12, UP1, UR14, 0x8000, URZ ;  /* 0x000080000e0c7890 */ /* 0x000fe4000ff3e03f */
[----:B------:R-:W-:Y:S02]  /*8570*/  UIADD3 UR14, UP2, UR14, 0xc000, URZ ;  /* 0x0000c0000e0e7890 */ /* 0x000fe4000ff5e03f */
[----:B------:R-:W-:Y:S02]  /*8580*/  UIADD3.X UR11, URZ, UR15, URZ, UP0, !UPT ;  /* 0x0000000f3f0b7290 */ /* 0x000fe400087fe43f */
[----:B------:R-:W-:-:S02]  /*8590*/  UIADD3.X UR13, URZ, UR15, URZ, UP1, !UPT ;  /* 0x0000000f3f0d7290 */ /* 0x000fc40008ffe43f */
[----:B------:R-:W-:Y:S01]  /*85a0*/  UIADD3.X UR15, URZ, UR15, URZ, UP2, !UPT ;  /* 0x0000000f3f0f7290 */ /* 0x000fe200097fe43f */
[----:B------:R-:W-:-:S11]  /*85b0*/  UMOV UR4, URZ ;  /* 0x0000003f00047c82 */ /* 0x000fd60008000000 */
.L_x_547:
        /* <DEDUP_REMOVED lines=21> */
.L_x_536:
[----:B------:R-:W-:Y:S05]  /*8710*/  BSYNC B0 ;  /* 0x0000000000007941 */ /* 0x000fea0003800000 */
.L_x_535:
        /* <DEDUP_REMOVED lines=13> */
.L_x_538:
[----:B------:R-:W-:Y:S05]  /*87f0*/  BSYNC B0 ;  /* 0x0000000000007941 */ /* 0x000fea0003800000 */
.L_x_537:
[----:B------:R-:W-:Y:S06]  /*8800*/  BAR.ARV 0xa, 0xa0 ;  /* 0x0282800000007b1d */ /* 0x000fec0000002000 */
[----:B------:R-:W-:Y:S04]  /*8810*/  BSSY B0, `(.L_x_539) ;  /* 0x0000003000007945 */ /* 0x000fe80003800000 */
[----:B------:R-:W-:Y:S05]  /*8820*/  @!P0 BRA `(.L_x_540) ;  /* 0x0000000000048947 */ /* 0x000fea0003800000 */
[----:B------:R-:W-:-:S04]  /*8830*/  DEPBAR.LE SB0, 0x0 ;  /* 0x000080000000791a */ /* 0x000fc80000000000 */
.L_x_540:
[----:B------:R-:W-:Y:S05]  /*8840*/  BSYNC B0 ;  /* 0x0000000000007941 */ /* 0x000fea0003800000 */
.L_x_539:
        /* <DEDUP_REMOVED lines=13> */
.L_x_542:
[----:B------:R-:W-:Y:S05]  /*8920*/  BSYNC B0 ;  /* 0x0000000000007941 */ /* 0x000fea0003800000 */
.L_x_541:
        /* <DEDUP_REMOVED lines=13> */
.L_x_544:
[----:B------:R-:W-:Y:S05]  /*8a00*/  BSYNC B0 ;  /* 0x0000000000007941 */ /* 0x000fea0003800000 */
.L_x_543:
[----:B------:R-:W-:Y:S01]  /*8a10*/  VIADD R0, R0, 0xfffffffe ;  /* 0xfffffffe00007836 */ /* 0x000fe20000000000 */
[----:B------:R-:W-:Y:S06]  /*8a20*/  BAR.ARV 0xa, 0xa0 ;  /* 0x0282800000007b1d */ /* 0x000fec0000002000 */
[----:B------:R-:W-:Y:S01]  /*8a30*/  BSSY B0, `(.L_x_545) ;  /* 0x0000004000007945 */ /* 0x000fe20003800000 */
[----:B------:R-:W-:-:S03]  /*8a40*/  ISETP.NE.AND P1, PT, R0, RZ, PT ;  /* 0x000000ff0000720c */ /* 0x000fc60003f25270 */
[----:B------:R-:W-:Y:S10]  /*8a50*/  @!P0 BRA `(.L_x_546) ;  /* 0x0000000000048947 */ /* 0x000ff40003800000 */
[----:B------:R-:W-:-:S04]  /*8a60*/  DEPBAR.LE SB0, 0x0 ;  /* 0x000080000000791a */ /* 0x000fc80000000000 */
.L_x_546:
[----:B------:R-:W-:Y:S05]  /*8a70*/  BSYNC B0 ;  /* 0x0000000000007941 */ /* 0x000fea0003800000 */
.L_x_545:
[----:B------:R-:W-:Y:S06]  /*8a80*/  BAR.ARV 0xb, 0xa0 ;  /* 0x02c2800000007b1d */ /* 0x000fec0000002000 */
[----:B------:R-:W-:Y:S02]  /*8a90*/  UIADD3 UR5, UR5, 0x2, URZ ;  /* 0x0000000205057890 */ /* 0x000fe4000fffe03f */
[----:B------:R-:W-:Y:S01]  /*8aa0*/  UIADD3 UR4, UR4, 0x1, URZ ;  /* 0x0000000104047890 */ /* 0x000fe2000fffe03f */
[----:B------:R-:W-:Y:S11]  /*8ab0*/  @P1 BRA `(.L_x_547) ;  /* 0xfffffff800c01947 */ /* 0x000ff6000383ffff */
[----:B------:R-:W-:-:S12]  /*8ac0*/  USHF.L.U32 UR6, UR5, 0xd, URZ ;  /* 0x0000000d05067899 */ /* 0x000fd8000800063f */
.L_x_534:
        /* <DEDUP_REMOVED lines=10> */
[----:B------:R-:W-:Y:S01]  /*8b70*/  ULEA UR4, UP0, UR11, UR4, 0x2 ;  /* 0x000000040b047291 */ /* 0x000fe2000f80103f */
[----:B------:R-:W-:-:S03]  /*8b80*/  UMOV UR13, 0x14f00000 ;  /* 0x14f00000000d7882 */ /* 0x000fc60000000000 */
[----:B------:R-:W-:-:S03]  /*8b90*/  ULEA.HI.X UR5, UR11, UR5, UR12, 0x2, UP0 ;  /* 0x000000050b057291 */ /* 0x000fc600080f140c */
[----:B------:R-:W-:Y:S01]  /*8ba0*/  UMOV UR12, 0x0 ;  /* 0x00000000000c7882 */ /* 0x000fe20000000000 */
[----:B-1----:R-:W-:-:S03]  /*8bb0*/  ULEA UR7, UR10, UR7, 0x18 ;  /* 0x000000070a077291 */ /* 0x002fc6000f8ec03f */
[----:B------:R-:W-:Y:S01]  /*8bc0*/  UMOV UR10, 0x400 ;  /* 0x00000400000a7882 */ /* 0x000fe20000000000 */
[----:B------:R-:W-:-:S09]  /*8bd0*/  UIADD3 UR7, UR7, 0x8000, URZ ;  /* 0x0000800007077890 */ /* 0x000fd2000fffe03f */
[----:B------:R1:W-:Y:S02]  /*8be0*/  UBLKRED.G.S.ADD.F32.RN [UR4], [UR7], UR10, desc[UR12] ;  /* 0x00000c04070073bb */ /* 0x0003e400080a140a */
[----:B-1----:R0:W-:Y:S02]  /*8bf0*/  UTMACMDFLUSH ;  /* 0x00000000000079b7 */ /* 0x0021e40000000000 */
.L_x_549:
[----:B------:R-:W-:Y:S05]  /*8c00*/  BSYNC B0 ;  /* 0x0000000000007941 */ /* 0x000fea0003800000 */
.L_x_548:
[----:B------:R-:W-:Y:S06]  /*8c10*/  BAR.SYNC.DEFER_BLOCKING 0xe, 0xa0 ;  /* 0x0382800000007b1d */ /* 0x000fec0000010000 */
[----:B------:R-:W-:Y:S04]  /*8c20*/  BSSY B0, `(.L_x_550) ;  /* 0x0000012000007945 */ /* 0x000fe80003800000 */
[----:B------:R-:W-:Y:S05]  /*8c30*/  @!P0 BRA `(.L_x_551) ;  /* 0x0000000000408947 */ /* 0x000fea0003800000 */
[----:B------:R-:W1:Y:S01]  /*8c40*/  S2UR UR7, SR_CgaCtaId ;  /* 0x00000000000779c3 */ /* 0x000e620000008800 */
[----:B------:R-:W-:Y:S01]  /*8c50*/  UIADD3 UR4, UR6, 0x1000, URZ ;  /* 0x0000100006047890 */ /* 0x000fe2000fffe03f */
[----:B------:R-:W-:Y:S01]  /*8c60*/  UMOV UR5, 0x400 ;  /* 0x0000040000057882 */ /* 0x000fe20000000000 */
[----:B------:R-:W-:Y:S02]  /*8c70*/  ULDC.64 UR10, c[0x0][0x2c0] ;  /* 0x0000b000000a7ab9 */ /* 0x000fe40000000a00 */
[----:B------:R-:W-:Y:S01]  /*8c80*/  UIADD3 UR12, UP0, UR4, UR8, URZ ;  /* 0x00000008040c7290 */ /* 0x000fe2000ff1e03f */
[----:B------:R-:W-:Y:S01]  /*8c90*/  UMOV UR13, 0x14f00000 ;  /* 0x14f00000000d7882 */ /* 0x000fe20000000000 */
[----:B-1----:R-:W-:Y:S02]  /*8ca0*/  ULEA UR7, UR7, UR5, 0x18 ;  /* 0x0000000507077291 */ /* 0x002fe4000f8ec03f */
[----:B------:R-:W-:Y:S02]  /*8cb0*/  ULEA.HI.X.SX32 UR5, UR4, UR19, 0x1, UP0 ;  /* 0x0000001304057291 */ /* 0x000fe400080f0e3f */
[----:B------:R-:W-:-:S02]  /*8cc0*/  ULEA UR4, UP0, UR12, UR10, 0x2 ;  /* 0x0000000a0c047291 */ /* 0x000fc4000f80103f */
[----:B------:R-:W-:Y:S02]  /*8cd0*/  UIADD3 UR7, UR7, 0xc000, URZ ;  /* 0x0000c00007077890 */ /* 0x000fe4000fffe03f */
[----:B------:R-:W-:Y:S01]  /*8ce0*/  ULEA.HI.X UR5, UR12, UR11, UR5, 0x2, UP0 ;  /* 0x0000000b0c057291 */ /* 0x000fe200080f1405 */
[----:B------:R-:W-:Y:S02]  /*8cf0*/  UMOV UR10, 0x400 ;  /* 0x00000400000a7882 */ /* 0x000fe40000000000 */
[----:B------:R-:W-:-:S06]  /*8d00*/  UMOV UR12, 0x0 ;  /* 0x00000000000c7882 */ /* 0x000fcc0000000000 */
[----:B------:R1:W-:Y:S01]  /*8d10*/  UBLKRED.G.S.ADD.F32.RN [UR4], [UR7], UR10, desc[UR12] ;  /* 0x00000c04070073bb */ /* 0x0003e200080a140a */
[----:B------:R0:W-:Y:S01]  /*8d20*/  UTMACMDFLUSH ;  /* 0x00000000000079b7 */ /* 0x0001e20000000000 */
[----:B-1----:R-:W-:-:S04]  /*8d30*/  DEPBAR.LE SB0, 0x1 ;  /* 0x000080400000791a */ /* 0x002fc80000000000 */
.L_x_551:
[----:B------:R-:W-:Y:S05]  /*8d40*/  BSYNC B0 ;  /* 0x0000000000007941 */ /* 0x000fea0003800000 */
.L_x_550:
[----:B------:R-:W-:Y:S06]  /*8d50*/  BAR.ARV 0xa, 0xa0 ;  /* 0x0282800000007b1d */ /* 0x000fec0000002000 */
[----:B------:R-:W-:Y:S04]  /*8d60*/  BSSY B0, `(.L_x_552) ;  /* 0x0000003000007945 */ /* 0x000fe80003800000 */
[----:B------:R-:W-:Y:S05]  /*8d70*/  @!P0 BRA `(.L_x_553) ;  /* 0x0000000000048947 */ /* 0x000fea0003800000 */
[----:B------:R-:W-:-:S04]  /*8d80*/  DEPBAR.LE SB0, 0x0 ;  /* 0x000080000000791a */ /* 0x000fc80000000000 */
.L_x_553:
[----:B------:R-:W-:Y:S05]  /*8d90*/  BSYNC B0 ;  /* 0x0000000000007941 */ /* 0x000fea0003800000 */
.L_x_552:
[----:B------:R-:W-:Y:S06]  /*8da0*/  BAR.ARV 0xb, 0xa0 ;  /* 0x02c2800000007b1d */ /* 0x000fec0000002000 */
[----:B------:R-:W-:Y:S05]  /*8db0*/  BRA `(.L_x_474) ;  /* 0x0000001c008c7947 */ /* 0x000fea0003800000 */
.L_x_529:
[----:B------:R-:W-:Y:S01]  /*8dc0*/  ULDC.64 UR4, c[0x0][0x8d8] ;  /* 0x0002360000047ab9 */ /* 0x000fe20000000a00 */
[----:B------:R-:W1:Y:S01]  /*8dd0*/  S2R R7, SR_CTAID.Z ;  /* 0x0000000000077919 */ /* 0x000e620000002700 */
[----:B------:R-:W-:Y:S01]  /*8de0*/  ISETP.NE.U32.AND P0, PT, RZ, UR4, PT ;  /* 0x00000004ff007c0c */ /* 0x000fe2000bf05070 */
[----:B------:R-:W2:Y:S03]  /*8df0*/  S2UR UR20, SR_CTAID.Y ;  /* 0x00000000001479c3 */ /* 0x000ea60000002600 */
[----:B------:R-:W-:-:S13]  /*8e00*/  ISETP.NE.AND.EX P0, PT, RZ, UR5, PT, P0 ;  /* 0x00000005ff007c0c */ /* 0x000fda000bf05300 */
[----:B------:R-:W-:Y:S05]  /*8e10*/  @!P0 BRA `(.L_x_554) ;  /* 0x0000000000108947 */ /* 0x000fea0003800000 */
[----:B------:R-:W1:Y:S02]  /*8e20*/  LDC.64 R2, c[0x0][0x8d8] ;  /* 0x00023600ff027b82 */ /* 0x000e640000000a00 */
[----:B-1----:R-:W-:-:S05]  /*8e30*/  IMAD.WIDE R2, R7, 0x4, R2 ;  /* 0x0000000407027825 */ /* 0x002fca00078e0202 */
[----:B------:R1:W5:Y:S01]  /*8e40*/  LDG.E R5, desc[UR38][R2.64] ;  /* 0x0000002602057981 */ /* 0x000362000c1e1900 */
[----:B------:R-:W-:Y:S05]  /*8e50*/  BRA `(.L_x_555) ;  /* 0x00000000002c7947 */ /* 0x000fea0003800000 */
.L_x_554:
[----:B------:R-:W-:Y:S02]  /*8e60*/  ULDC.64 UR4, c[0x0][0x8d0] ;  /* 0x0002340000047ab9 */ /* 0x000fe40000000a00 */
[----:B------:R-:W-:-:S04]  /*8e70*/  ISETP.NE.U32.AND P0, PT, RZ, UR4, PT ;  /* 0x00000004ff007c0c */ /* 0x000fc8000bf05070 */
[----:B------:R-:W-:-:S13]  /*8e80*/  ISETP.NE.AND.EX P0, PT, RZ, UR5, PT, P0 ;  /* 0x00000005ff007c0c */ /* 0x000fda000bf05300 */
[----:B------:R-:W-:Y:S05]  /*8e90*/  @!P0 BRA `(.L_x_556) ;  /* 0x0000000000188947 */ /* 0x000fea0003800000 */
[----:B------:R-:W1:Y:S02]  /*8ea0*/  LDC.64 R2, c[0x0][0x8d0] ;  /* 0x00023400ff027b82 */ /* 0x000e640000000a00 */
[----:B-1----:R-:W-:-:S05]  /*8eb0*/  IMAD.WIDE R2, R7, 0x4, R2 ;  /* 0x0000000407027825 */ /* 0x002fca00078e0202 */
[----:B------:R-:W3:Y:S04]  /*8ec0*/  LDG.E R5, desc[UR38][R2.64] ;  /* 0x0000002602057981 */ /* 0x000ee8000c1e1900 */
[----:B------:R-:W3:Y:S02]  /*8ed0*/  LDG.E R0, desc[UR38][R2.64+0x4] ;  /* 0x0000042602007981 */ /* 0x000ee4000c1e1900 */
[----:B---3--:R-:W-:Y:S01]  /*8ee0*/  IMAD.IADD R5, R0, 0x1, -R5 ;  /* 0x0000000100057824 */ /* 0x008fe200078e0a05 */
[----:B------:R-:W-:Y:S06]  /*8ef0*/  BRA `(.L_x_555) ;  /* 0x0000000000047947 */ /* 0x000fec0003800000 */
.L_x_556:
[----:B------:R-:W3:Y:S02]  /*8f00*/  LDC R5, c[0x0][0x8bc] ;  /* 0x00022f00ff057b82 */ /* 0x000ee40000000800 */
.L_x_555:
[----:B------:R-:W4:Y:S01]  /*8f10*/  S2R R14, SR_CTAID.X ;  /* 0x00000000000e7919 */ /* 0x000f220000002500 */
[----:B------:R-:W-:Y:S02]  /*8f20*/  IMAD.MOV.U32 R0, RZ, RZ, 0x1 ;  /* 0x00000001ff007424 */ /* 0x000fe400078e00ff */
[----:B------:R-:W-:Y:S01]  /*8f30*/  IMAD.MOV.U32 R9, RZ, RZ, RZ ;  /* 0x000000ffff097224 */ /* 0x000fe200078e00ff */
[----:B----4-:R-:W-:-:S04]  /*8f40*/  SHF.L.U32 R14, R14, 0x7, RZ ;  /* 0x000000070e0e7819 */ /* 0x010fc800000006ff */
[----:B---3-5:R-:W-:-:S04]  /*8f50*/  ISETP.GE.AND P0, PT, R14, R5, PT ;  /* 0x000000050e00720c */ /* 0x028fc80003f06270 */
[----:B-1----:R-:W-:-:S04]  /*8f60*/  SEL R8, R7, 0xffffffff, !P0 ;  /* 0xffffffff07087807 */ /* 0x002fc80004000000 */
[----:B------:R-:W-:-:S13]  /*8f70*/  ISETP.GE.AND P0, PT, R8, RZ, PT ;  /* 0x000000ff0800720c */ /* 0x000fda0003f06270 */
[----:B------:R-:W-:Y:S05]  /*8f80*/  @!P0 BRA `(.L_x_557) ;  /* 0x0000001800848947 */ /* 0x000fea0003800000 */
[----:B------:R-:W1:Y:S08]  /*8f90*/  LDC.64 R10, c[0x0][0x770] ;  /* 0x0001dc00ff0a7b82 */ /* 0x000e700000000a00 */
[----:B------:R-:W3:Y:S08]  /*8fa0*/  LDC.64 R6, c[0x0][0x770] ;  /* 0x0001dc00ff067b82 */ /* 0x000ef00000000a00 */
[----:B------:R-:W4:Y:S01]  /*8fb0*/  LDC.64 R4, c[0x0][0x778] ;  /* 0x0001de00ff047b82 */ /* 0x000f220000000a00 */
[----:B-1----:R-:W-:-:S07]  /*8fc0*/  ISETP.NE.U32.AND P1, PT, R10, RZ, PT ;  /* 0x000000ff0a00720c */ /* 0x002fce0003f25070 */
[----:B------:R-:W1:Y:S01]  /*8fd0*/  LDC.64 R2, c[0x0][0x780] ;  /* 0x0001e000ff027b82 */ /* 0x000e620000000a00 */
[----:B------:R-:W-:Y:S01]  /*8fe0*/  ISETP.NE.AND.EX P1, PT, R11, RZ, PT, P1 ;  /* 0x000000ff0b00720c */ /* 0x000fe20003f25310 */
[----:B---3--:R-:W-:Y:S01]  /*8ff0*/  IMAD.WIDE R6, R8, 0x4, R6 ;  /* 0x0000000408067825 */ /* 0x008fe200078e0206 */
[----:B----4-:R-:W-:-:S11]  /*9000*/  ISETP.NE.U32.AND P0, PT, R4, RZ, PT ;  /* 0x000000ff0400720c */ /* 0x010fd60003f05070 */
[----:B------:R-:W3:Y:S01]  /*9010*/  @P1 LDG.E R9, desc[UR38][R6.64] ;  /* 0x0000002606091981 */ /* 0x000ee2000c1e1900 */
[----:B------:R-:W-:-:S03]  /*9020*/  ISETP.NE.AND.EX P0, PT, R5, RZ, PT, P0 ;  /* 0x000000ff0500720c */ /* 0x000fc60003f05300 */
[----:B------:R-:W4:Y:S01]  /*9030*/  @P1 LDG.E R15, desc[UR38][R6.64] ;  /* 0x00000026060f1981 */ /* 0x000f22000c1e1900 */
[----:B-1----:R-:W-:-:S04]  /*9040*/  ISETP.NE.U32.AND P2, PT, R2, RZ, PT ;  /* 0x000000ff0200720c */ /* 0x002fc80003f45070 */
[----:B------:R-:W-:-:S05]  /*9050*/  ISETP.NE.AND.EX P2, PT, R3, RZ, PT, P2 ;  /* 0x000000ff0300720c */ /* 0x000fca0003f45320 */
[----:B------:R-:W1:Y:S08]  /*9060*/  @P0 LDC.64 R2, c[0x0][0x778] ;  /* 0x0001de00ff020b82 */ /* 0x000e700000000a00 */
[----:B------:R-:W2:Y:S01]  /*9070*/  @P2 LDC.64 R12, c[0x0][0x780] ;  /* 0x0001e000ff0c2b82 */ /* 0x000ea20000000a00 */
[----:B------:R-:W-:Y:S01]  /*9080*/  MOV R5, RZ ;  /* 0x000000ff00057202 */ /* 0x000fe20000000f00 */
[----:B------:R-:W-:Y:S01]  /*9090*/  ULDC UR4, c[0x0][0x280] ;  /* 0x0000a00000047ab9 */ /* 0x000fe20000000800 */
[----:B-1----:R-:W-:-:S05]  /*90a0*/  @P0 IMAD.WIDE R2, R8, 0x4, R2 ;  /* 0x0000000408020825 */ /* 0x002fca00078e0202 */
[----:B------:R2:W5:Y:S01]  /*90b0*/  @P0 LDG.E R5, desc[UR38][R2.64] ;  /* 0x0000002602050981 */ /* 0x000562000c1e1900 */
[----:B------:R-:W-:Y:S02]  /*90c0*/  IMAD.U32 R4, RZ, RZ, UR4 ;  /* 0x00000004ff047e24 */ /* 0x000fe4000f8e00ff */
[----:B--2---:R-:W-:Y:S01]  /*90d0*/  @P2 IMAD.WIDE R2, R8, 0x4, R12 ;  /* 0x0000000408022825 */ /* 0x004fe200078e020c */
[----:B------:R-:W-:-:S04]  /*90e0*/  VOTEU.ANY UP0, P1 ;  /* 0x00000000003f7886 */ /* 0x000fc80000800100 */
[----:B------:R1:W5:Y:S02]  /*90f0*/  @P2 LDG.E R4, desc[UR38][R2.64] ;  /* 0x0000002602042981 */ /* 0x000364000c1e1900 */
[----:B-1----:R-:W-:Y:S01]  /*9100*/  CS2R R2, SRZ ;  /* 0x0000000000027805 */ /* 0x002fe2000001ff00 */
[----:B---3--:R-:W-:-:S05]  /*9110*/  @P1 IMAD R9, R8, 0x80, R9 ;  /* 0x0000008008091824 */ /* 0x008fca00078e0209 */
[----:B------:R-:W-:-:S04]  /*9120*/  @P1 SHF.R.S32.HI R12, RZ, 0x1f, R9 ;  /* 0x0000001fff0c1819 */ /* 0x000fc80000011409 */
[----:B------:R-:W-:-:S04]  /*9130*/  @P1 LEA.HI R12, R12, R9, RZ, 0x7 ;  /* 0x000000090c0c1211 */ /* 0x000fc800078f38ff */
[----:B------:R-:W-:Y:S02]  /*9140*/  @P1 LOP3.LUT R12, R12, 0xffffff80, RZ, 0xc0, !PT ;  /* 0xffffff800c0c1812 */ /* 0x000fe400078ec0ff */
[----:B----4-:R-:W-:Y:S02]  /*9150*/  @P1 R2UR UR4, R15 ;  /* 0x000000000f0412ca */ /* 0x010fe400000e0000 */
[----:B------:R-:W-:Y:S02]  /*9160*/  @P1 SHF.R.S32.HI R9, RZ, 0x1f, R12 ;  /* 0x0000001fff091819 */ /* 0x000fe4000001140c */
[----:B------:R-:W-:-:S03]  /*9170*/  @P1 MOV R2, R12 ;  /* 0x0000000c00021202 */ /* 0x000fc60000000f00 */
[----:B------:R-:W-:Y:S01]  /*9180*/  @P1 IMAD.MOV.U32 R3, RZ, RZ, R9 ;  /* 0x000000ffff031224 */ /* 0x000fe200078e0009 */
[----:B------:R-:W-:Y:S07]  /*9190*/  @P2 BRA `(.L_x_558) ;  /* 0x0000000000102947 */ /* 0x000fee0003800000 */
[----:B------:R-:W-:Y:S05]  /*91a0*/  @!P1 BRA `(.L_x_558) ;  /* 0x00000000000c9947 */ /* 0x000fea0003800000 */
[----:B------:R-:W2:Y:S04]  /*91b0*/  LDG.E R9, desc[UR38][R6.64] ;  /* 0x0000002606097981 */ /* 0x000ea8000c1e1900 */
[----:B-----5:R-:W2:Y:S02]  /*91c0*/  LDG.E R4, desc[UR38][R6.64+0x4] ;  /* 0x0000042606047981 */ /* 0x020ea4000c1e1900 */
[----:B--2---:R-:W-:-:S07]  /*91d0*/  IMAD.IADD R4, R4, 0x1, -R9 ;  /* 0x0000000104047824 */ /* 0x004fce00078e0a09 */
.L_x_558:
[----:B-----5:R-:W-:Y:S01]  /*91e0*/  ISETP.GE.AND P1, PT, R4, 0x1, PT ;  /* 0x000000010400780c */ /* 0x020fe20003f26270 */
[----:B------:R-:W-:Y:S01]  /*91f0*/  UMOV UR27, URZ ;  /* 0x0000003f001b7c82 */ /* 0x000fe20008000000 */
[----:B------:R-:W-:Y:S01]  /*9200*/  @UP0 UMOV UR27, UR4 ;  /* 0x00000004001b0c82 */ /* 0x000fe20008000000 */
[----:B------:R-:W-:-:S10]  /*9210*/  MOV R9, RZ ;  /* 0x000000ff00097202 */ /* 0x000fd40000000f00 */
[----:B------:R-:W-:Y:S05]  /*9220*/  @!P1 BRA `(.L_x_557) ;  /* 0x0000001400dc9947 */ /* 0x000fea0003800000 */
[----:B------:R-:W1:Y:S01]  /*9230*/  S2R R9, SR_CTAID.Y ;  /* 0x0000000000097919 */ /* 0x000e620000002600 */
[----:B------:R-:W2:Y:S01]  /*9240*/  LDC.64 R12, c[0x0][0x718] ;  /* 0x0001c600ff0c7b82 */ /* 0x000ea20000000a00 */
[----:B------:R-:W-:Y:S01]  /*9250*/  ISETP.NE.U32.AND P1, PT, R10, RZ, PT ;  /* 0x000000ff0a00720c */ /* 0x000fe20003f25070 */
[----:B------:R-:W-:Y:S01]  /*9260*/  IMAD.MOV.U32 R7, RZ, RZ, R3 ;  /* 0x000000ffff077224 */ /* 0x000fe200078e0003 */
[----:B------:R-:W-:Y:S01]  /*9270*/  R2UR UR13, R8 ;  /* 0x00000000080d72ca */ /* 0x000fe200000e0000 */
[----:B------:R-:W-:Y:S01]  /*9280*/  ULDC UR4, c[0x0][0x2e8] ;  /* 0x0000ba0000047ab9 */ /* 0x000fe20000000800 */
[----:B------:R-:W-:Y:S01]  /*9290*/  ISETP.NE.AND.EX P1, PT, R11, RZ, PT, P1 ;  /* 0x000000ff0b00720c */ /* 0x000fe20003f25310 */
[----:B------:R-:W-:Y:S01]  /*92a0*/  VOTEU.ANY UP1, P0 ;  /* 0x00000000003f7886 */ /* 0x000fe20000020100 */
[----:B------:R-:W-:Y:S01]  /*92b0*/  SHF.R.S32.HI R8, RZ, 0x1f, R8 ;  /* 0x0000001fff087819 */ /* 0x000fe20000011408 */
[----:B------:R-:W3:Y:S01]  /*92c0*/  LDC.64 R10, c[0x0][0x720] ;  /* 0x0001c800ff0a7b82 */ /* 0x000ee20000000a00 */
[----:B------:R-:W-:-:S02]  /*92d0*/  R2UR UR11, R14 ;  /* 0x000000000e0b72ca */ /* 0x000fc400000e0000 */
[----:B------:R-:W-:Y:S02]  /*92e0*/  ELECT P0, URZ, PT ;  /* 0x00000000003f782f */ /* 0x000fe40003800000 */
[----:B------:R-:W-:Y:S01]  /*92f0*/  SEL R8, R8, RZ, !P1 ;  /* 0x000000ff08087207 */ /* 0x000fe20004800000 */
[----:B------:R-:W-:Y:S01]  /*9300*/  UMOV UR12, UR20 ;  /* 0x00000014000c7c82 */ /* 0x000fe20008000000 */
[----:B------:R-:W-:Y:S01]  /*9310*/  R2UR UR8, R5 ;  /* 0x00000000050872ca */ /* 0x000fe200000e0000 */
[----:B------:R-:W-:Y:S02]  /*9320*/  BSSY B0, `(.L_x_557) ;  /* 0x0000167000007945 */ /* 0x000fe40003800000 */
[----:B------:R-:W-:Y:S01]  /*9330*/  VOTEU.ANY UP0, P1 ;  /* 0x00000000003f7886 */ /* 0x000fe20000800100 */
[----:B------:R-:W-:Y:S02]  /*9340*/  USEL UR21, UR13, URZ, !UP0 ;  /* 0x0000003f0d157287 */ /* 0x000fe4000c000000 */
[----:B------:R-:W-:-:S02]  /*9350*/  UISETP.NE.AND UP0, UPT, UR4, 0x1, UPT ;  /* 0x000000010400788c */ /* 0x000fc4000bf05270 */
[----:B------:R-:W-:-:S05]  /*9360*/  USEL UR13, UR13, URZ, !UP1 ;  /* 0x0000003f0d0d7287 */ /* 0x000fca000c800000 */
[----:B------:R-:W-:Y:S01]  /*9370*/  UIADD3 UR11, UR11, UR8, URZ ;  /* 0x000000080b0b7290 */ /* 0x000fe2000fffe03f */
[----:B-1----:R-:W-:-:S03]  /*9380*/  SHF.R.S32.HI R9, RZ, 0x1f, R9 ;  /* 0x0000001fff097819 */ /* 0x002fc60000011409 */
[----:B------:R-:W-:Y:S01]  /*9390*/  @UP0 ULDC UR6, c[0x0][0x2ec] ;  /* 0x0000bb0000060ab9 */ /* 0x000fe20000000800 */
[----:B------:R-:W-:Y:S01]  /*93a0*/  @UP0 ULDC UR8, c[0x0][0x2f0] ;  /* 0x0000bc0000080ab9 */ /* 0x000fe20000000800 */
[----:B------:R-:W-:Y:S01]  /*93b0*/  UIMAD.WIDE.U32 UR6, UR20, UR6, URZ ;  /* 0x00000006140672a5 */ /* 0x000fe2000f8e003f */
[----:B--2---:R-:W-:-:S03]  /*93c0*/  IMAD R6, R9, R12, RZ ;  /* 0x0000000c09067224 */ /* 0x004fc600078e02ff */
[----:B------:R-:W-:Y:S01]  /*93d0*/  @UP0 USHF.R.U32.HI UR12, URZ, UR8, UR7 ;  /* 0x000000083f0c0299 */ /* 0x000fe20008011607 */
[----:B------:R-:W-:Y:S02]  /*93e0*/  IMAD R13, R13, UR20, R6 ;  /* 0x000000140d0d7c24 */ /* 0x000fe4000f8e0206 */
[----:B------:R-:W-:-:S04]  /*93f0*/  IMAD.MOV.U32 R6, RZ, RZ, R2 ;  /* 0x000000ffff067224 */ /* 0x000fc800078e0002 */
[----:B------:R-:W-:-:S04]  /*9400*/  IMAD.WIDE.U32 R2, R12, UR20, R6 ;  /* 0x000000140c027c25 */ /* 0x000fc8000f8e0006 */
[----:B---3--:R-:W-:Y:S01]  /*9410*/  IMAD R12, R8, R10, RZ ;  /* 0x0000000a080c7224 */ /* 0x008fe200078e02ff */
[----:B------:R-:W-:-:S03]  /*9420*/  IADD3 R3, R3, R13, RZ ;  /* 0x0000000d03037210 */ /* 0x000fc60007ffe0ff */
[----:B------:R-:W-:Y:S02]  /*9430*/  IMAD R15, R11, UR21, R12 ;  /* 0x000000150b0f7c24 */ /* 0x000fe4000f8e020c */
[----:B------:R-:W1:Y:S01]  /*9440*/  LDC.64 R12, c[0x0][0x700] ;  /* 0x0001c000ff0c7b82 */ /* 0x000e620000000a00 */
[----:B------:R-:W-:-:S04]  /*9450*/  IMAD.WIDE.U32 R2, R10, UR21, R2 ;  /* 0x000000150a027c25 */ /* 0x000fc8000f8e0002 */
[----:B------:R-:W-:-:S03]  /*9460*/  IMAD.IADD R3, R3, 0x1, R15 ;  /* 0x0000000103037824 */ /* 0x000fc600078e020f */
[----:B------:R-:W2:Y:S01]  /*9470*/  LDC.64 R10, c[0x0][0x730] ;  /* 0x0001cc00ff0a7b82 */ /* 0x000ea20000000a00 */
[----:B-1----:R-:W-:-:S04]  /*9480*/  LEA R12, P1, R2, R12, 0x2 ;  /* 0x0000000c020c7211 */ /* 0x002fc800078210ff */
[----:B------:R-:W-:Y:S02]  /*9490*/  LEA.HI.X R13, R2, R13, R3, 0x2, P1 ;  /* 0x0000000d020d7211 */ /* 0x000fe400008f1403 */
[----:B------:R-:W-:Y:S01]  /*94a0*/  R2UR UR4, R12 ;  /* 0x000000000c0472ca */ /* 0x000fe200000e0000 */
[----:B--2---:R-:W-:Y:S01]  /*94b0*/  IMAD R2, R9, R10, RZ ;  /* 0x0000000a09027224 */ /* 0x004fe200078e02ff */
[----:B------:R-:W-:Y:S01]  /*94c0*/  R2UR UR5, R13 ;  /* 0x000000000d0572ca */ /* 0x000fe200000e0000 */
[----:B------:R-:W-:Y:S01]  /*94d0*/  IMAD.WIDE.U32 R6, R10, UR20, R6 ;  /* 0x000000140a067c25 */ /* 0x000fe2000f8e0006 */
[----:B------:R-:W-:-:S03]  /*94e0*/  MOV R9, RZ ;  /* 0x000000ff00097202 */ /* 0x000fc60000000f00 */
[----:B------:R-:W-:Y:S02]  /*94f0*/  IMAD R11, R11, UR20, R2 ;  /* 0x000000140b0b7c24 */ /* 0x000fe4000f8e0202 */
[----:B------:R-:W1:Y:S02]  /*9500*/  LDC.64 R2, c[0x0][0x738] ;  /* 0x0001ce00ff027b82 */ /* 0x000e640000000a00 */
[----:B------:R-:W-:Y:S02]  /*9510*/  IMAD.IADD R7, R7, 0x1, R11 ;  /* 0x0000000107077824 */ /* 0x000fe400078e020b */
[----:B-1----:R-:W-:Y:S02]  /*9520*/  IMAD R8, R8, R2, RZ ;  /* 0x0000000208087224 */ /* 0x002fe400078e02ff */
[----:B------:R-:W-:-:S04]  /*9530*/  IMAD.WIDE.U32 R6, R2, UR21, R6 ;  /* 0x0000001502067c25 */ /* 0x000fc8000f8e0006 */
[----:B------:R-:W-:Y:S01]  /*9540*/  IMAD R11, R3, UR21, R8 ;  /* 0x00000015030b7c24 */ /* 0x000fe2000f8e0208 */
[----:B------:R-:W-:Y:S06]  /*9550*/  @!P0 BRA `(.L_x_559) ;  /* 0x00000014000c8947 */ /* 0x000fec0003800000 */
[----:B------:R-:W1:Y:S01]  /*9560*/  S2R R3, SR_CgaCtaId ;  /* 0x0000000000037919 */ /* 0x000e620000008800 */
[----:B------:R-:W-:Y:S01]  /*9570*/  MOV R12, 0x400 ;  /* 0x00000400000c7802 */ /* 0x000fe20000000f00 */
[----:B------:R-:W2:Y:S03]  /*9580*/  S2R R16, SR_TID.X ;  /* 0x0000000000107919 */ /* 0x000ea60000002100 */
[----:B-1----:R-:W-:Y:S01]  /*9590*/  LEA R12, R3, R12, 0x18 ;  /* 0x0000000c030c7211 */ /* 0x002fe200078ec0ff */
[----:B------:R-:W-:Y:S01]  /*95a0*/  IMAD.MOV.U32 R3, RZ, RZ, 0x1 ;  /* 0x00000001ff037424 */ /* 0x000fe200078e00ff */
[----:B--2---:R-:W-:-:S04]  /*95b0*/  LOP3.LUT R16, R16, 0x7f, RZ, 0xc0, !PT ;  /* 0x0000007f10107812 */ /* 0x004fc800078ec0ff */
[----:B------:R-:W-:Y:S02]  /*95c0*/  SHF.L.U32 R3, R3, 0x1f, RZ ;  /* 0x0000001f03037819 */ /* 0x000fe400000006ff */
[----:B------:R-:W-:Y:S02]  /*95d0*/  ISETP.NE.AND P0, PT, R16, RZ, PT ;  /* 0x000000ff1000720c */ /* 0x000fe40003f05270 */
[----:B------:R-:W1:Y:S02]  /*95e0*/  SYNCS.PHASECHK.TRANS64.TRYWAIT P1, [R12+URZ+0x30c20], R3 ;  /* 0x030c20030c0075a7 */ /* 0x000e64000802017f */
[----:B-1----:R-:W-:Y:S09]  /*95f0*/  @!P1 BRA `(.L_x_560) ;  /* 0x0000001400dc9947 */ /* 0x002ff20003800000 */
.L_x_588:
[----:B------:R-:W-:Y:S01]  /*9600*/  IMAD.IADD R11, R7, 0x1, R11 ;  /* 0x00000001070b7824 */ /* 0x000fe200078e020b */
[----:B------:R-:W-:Y:S01]  /*9610*/  MOV R10, 0x1 ;  /* 0x00000001000a7802 */ /* 0x000fe20000000f00 */
[----:B------:R-:W-:Y:S06]  /*9620*/  @P0 BRA `(.L_x_561) ;  /* 0x0000000000180947 */ /* 0x000fec0003800000 */
[----:B------:R-:W2:Y:S01]  /*9630*/  S2R R0, SR_TID.X ;  /* 0x0000000000007919 */ /* 0x000ea20000002100 */
[----:B-1----:R-:W-:-:S04]  /*9640*/  IMAD.MOV.U32 R3, RZ, RZ, 0x4200 ;  /* 0x00004200ff037424 */ /* 0x002fc800078e00ff */
[----:B------:R3:W-:Y:S01]  /*9650*/  SYNCS.ARRIVE.TRANS64 RZ, [R12+URZ+0x30c10], R3 ;  /* 0x030c10030cff79a7 */ /* 0x0007e2000800003f */
[----:B--2---:R-:W-:-:S13]  /*9660*/  LOP3.LUT P1, RZ, R0, 0x1f, RZ, 0xc0, !PT ;  /* 0x0000001f00ff7812 */ /* 0x004fda000782c0ff */
[----:B---3--:R-:W-:Y:S05]  /*9670*/  @!P1 BRA `(.L_x_561) ;  /* 0x0000000000049947 */ /* 0x008fea0003800000 */
[----:B------:R-:W-:Y:S01]  /*9680*/  BPT.TRAP 0x1 ;  /* 0x000000040000795c */ /* 0x000fe20000300000 */
.L_x_561:
[----:B-1----:R-:W1:Y:S01]  /*9690*/  LDC.64 R2, c[0x0][0x198] ;  /* 0x00006600ff027b82 */ /* 0x002e620000000a00 */
[----:B------:R-:W-:Y:S01]  /*96a0*/  R2UR UR8, R12 ;  /* 0x000000000c0872ca */ /* 0x000fe200000e0000 */
[----:B------:R-:W-:Y:S01]  /*96b0*/  UMOV UR14, 0x0 ;  /* 0x00000000000e7882 */ /* 0x000fe20000000000 */
[----:B------:R-:W-:Y:S01]  /*96c0*/  UMOV UR15, 0x14f00000 ;  /* 0x14f00000000f7882 */ /* 0x000fe20000000000 */
[----:B------:R-:W-:Y:S01]  /*96d0*/  UMOV UR26, URZ ;  /* 0x0000003f001a7c82 */ /* 0x000fe20008000000 */
[----:B------:R-:W-:Y:S01]  /*96e0*/  UMOV UR28, UR20 ;  /* 0x00000014001c7c82 */ /* 0x000fe20008000000 */
[----:B------:R-:W-:Y:S01]  /*96f0*/  UMOV UR29, UR21 ;  /* 0x00000015001d7c82 */ /* 0x000fe20008000000 */
[----:B------:R-:W-:Y:S01]  /*9700*/  IMAD.MOV.U32 R5, RZ, RZ, 0x8000 ;  /* 0x00008000ff057424 */ /* 0x000fe200078e00ff */
[----:B------:R-:W-:Y:S01]  /*9710*/  UMOV UR22, 0x20 ;  /* 0x0000002000167882 */ /* 0x000fe20000000000 */
[----:B------:R-:W-:Y:S01]  /*9720*/  UMOV UR16, 0x0 ;  /* 0x0000000000107882 */ /* 0x000fe20000000000 */
[----:B------:R-:W-:Y:S01]  /*9730*/  UMOV UR17, 0x10000000 ;  /* 0x1000000000117882 */ /* 0x000fe20000000000 */
[----:B------:R-:W-:Y:S01]  /*9740*/  UMOV UR10, UR26 ;  /* 0x0000001a000a7c82 */ /* 0x000fe20008000000 */
[----:B------:R-:W-:Y:S01]  /*9750*/  UMOV UR35, UR11 ;  /* 0x0000000b00237c82 */ /* 0x000fe20008000000 */
[----:B------:R-:W-:Y:S01]  /*9760*/  UMOV UR36, UR12 ;  /* 0x0000000c00247c82 */ /* 0x000fe20008000000 */
[----:B------:R-:W-:-:S02]  /*9770*/  UIADD3 UR24, UR8, 0x10000, URZ ;  /* 0x0001000008187890 */ /* 0x000fc4000fffe03f */
[----:B------:R-:W-:Y:S02]  /*9780*/  UIADD3 UR25, UR8, 0x30c10, URZ ;  /* 0x00030c1008197890 */ /* 0x000fe4000fffe03f */
[----:B------:R-:W-:Y:S02]  /*9790*/  UIADD3 UR18, UR8, 0x20000, URZ ;  /* 0x0002000008127890 */ /* 0x000fe4000fffe03f */
[----:B------:R-:W-:Y:S02]  /*97a0*/  UIADD3 UR9, UR8, 0x30c00, URZ ;  /* 0x00030c0008097890 */ /* 0x000fe4000fffe03f */
[----:B------:R-:W-:Y:S01]  /*97b0*/  UIADD3 UR32, UR8, 0x4000, URZ ;  /* 0x0000400008207890 */ /* 0x000fe2000fffe03f */
[----:B-1----:R-:W-:Y:S01]  /*97c0*/  IMAD.MOV.U32 R9, RZ, RZ, R2 ;  /* 0x000000ffff097224 */ /* 0x002fe200078e0002 */
[----:B------:R-:W-:Y:S01]  /*97d0*/  MOV R8, R3 ;  /* 0x0000000300087202 */ /* 0x000fe20000000f00 */
[----:B------:R-:W-:Y:S01]  /*97e0*/  UMOV UR19, UR25 ;  /* 0x0000001900137c82 */ /* 0x000fe20008000000 */
[----:B------:R-:W-:Y:S01]  /*97f0*/  UMOV UR37, UR13 ;  /* 0x0000000d00257c82 */ /* 0x000fe20008000000 */
[----:B------:R-:W-:Y:S01]  /*9800*/  UMOV UR34, UR26 ;  /* 0x0000001a00227c82 */ /* 0x000fe20008000000 */
[----:B------:R-:W-:Y:S01]  /*9810*/  IADD3 R0, P1, R9, 0x2f0, RZ ;  /* 0x000002f009007810 */ /* 0x000fe20007f3e0ff */
[----:B------:R-:W-:-:S03]  /*9820*/  UMOV UR33, UR9 ;  /* 0x0000000900217c82 */ /* 0x000fc60008000000 */
[----:B------:R-:W-:Y:S02]  /*9830*/  R2UR UR30, R0 ;  /* 0x00000000001e72ca */ /* 0x000fe400000e0000 */
[----:B------:R-:W-:-:S04]  /*9840*/  IADD3 R0, P2, R9, 0x3f0, RZ ;  /* 0x000003f009007810 */ /* 0x000fc80007f5e0ff */
[----:B------:R-:W-:Y:S01]  /*9850*/  R2UR UR40, R0 ;  /* 0x00000000002872ca */ /* 0x000fe200000e0000 */
[----:B------:R-:W-:Y:S01]  /*9860*/  IMAD.X R0, RZ, RZ, R8, P1 ;  /* 0x000000ffff007224 */ /* 0x000fe200008e0608 */
[----:B------:R-:W-:-:S04]  /*9870*/  IADD3 R2, P1, R9, 0xf0, RZ ;  /* 0x000000f009027810 */ /* 0x000fc80007f3e0ff */
[----:B------:R-:W-:Y:S02]  /*9880*/  IADD3.X R3, RZ, R8, RZ, P1, !PT ;  /* 0x00000008ff037210 */ /* 0x000fe40000ffe4ff */
[----:B------:R-:W-:Y:S01]  /*9890*/  R2UR UR31, R0 ;  /* 0x00000000001f72ca */ /* 0x000fe200000e0000 */
[----:B------:R-:W-:Y:S01]  /*98a0*/  IMAD.X R0, RZ, RZ, R8, P2 ;  /* 0x000000ffff007224 */ /* 0x000fe200010e0608 */
[----:B------:R-:W-:Y:S02]  /*98b0*/  R2UR UR6, R2 ;  /* 0x00000000020672ca */ /* 0x000fe400000e0000 */
[----:B------:R-:W-:Y:S02]  /*98c0*/  R2UR UR7, R3 ;  /* 0x00000000030772ca */ /* 0x000fe400000e0000 */
[----:B------:R-:W-:Y:S02]  /*98d0*/  R2UR UR41, R0 ;  /* 0x00000000002972ca */ /* 0x000fe400000e0000 */
[----:B------:R-:W-:-:S02]  /*98e0*/  ISETP.GE.AND P1, PT, R4, 0x81, PT ;  /* 0x000000810400780c */ /* 0x000fc40003f26270 */
[----:B------:R-:W-:-:S07]  /*98f0*/  MOV R0, RZ ;  /* 0x000000ff00007202 */ /* 0x000fce0000000f00 */
[----:B------:R1:W-:Y:S01]  /*9900*/  UTMALDG.4D [UR24], [UR6], desc[UR14] ;  /* 0x00000e18060075b4 */ /* 0x0003e20008019000 */
[----:B------:R1:W-:Y:S01]  /*9910*/  UBLKCP.S.G [UR18], [UR4], UR22 ;  /* 0x00000012040073ba */ /* 0x0003e20008000216 */
[----:B------:R2:W-:Y:S01]  /*9920*/  SYNCS.ARRIVE.TRANS64 RZ, [R12+URZ+0x30c00], R5 ;  /* 0x030c00050cff79a7 */ /* 0x0005e2000800003f */
[----:B------:R1:W-:Y:S01]  /*9930*/  UTMALDG.4D [UR8], [UR30], desc[UR16] ;  /* 0x000010081e0075b4 */ /* 0x0003e20008019000 */
[----:B--2---:R-:W-:Y:S01]  /*9940*/  IMAD.MOV.U32 R5, RZ, RZ, RZ ;  /* 0x000000ffff057224 */ /* 0x004fe200078e00ff */
[----:B------:R1:W-:Y:S02]  /*9950*/  UTMALDG.4D [UR32], [UR40], desc[UR16] ;  /* 0x00001020280075b4 */ /* 0x0003e40008019000 */
[----:B-1----:R-:W-:Y:S05]  /*9960*/  @!P1 BRA `(.L_x_562) ;  /* 0x0000000c00489947 */ /* 0x002fea0003800000 */
[----:B------:R-:W1:Y:S01]  /*9970*/  S2R R13, SR_TID.X ;  /* 0x00000000000d7919 */ /* 0x000e620000002100 */
[C---:B------:R-:W-:Y:S01]  /*9980*/  VIADD R0, R4.reuse, 0x7f ;  /* 0x0000007f04007836 */ /* 0x040fe20000000000 */
[----:B------:R-:W-:Y:S01]  /*9990*/  ISETP.GE.AND P1, PT, R4, 0x101, PT ;  /* 0x000001010400780c */ /* 0x000fe20003f26270 */
[----:B------:R-:W-:Y:S02]  /*99a0*/  IMAD.MOV.U32 R10, RZ, RZ, 0x1 ;  /* 0x00000001ff0a7424 */ /* 0x000fe400078e00ff */
[----:B------:R-:W-:Y:S01]  /*99b0*/  IMAD.MOV.U32 R19, RZ, RZ, RZ ;  /* 0x000000ffff137224 */ /* 0x000fe200078e00ff */
[----:B------:R-:W-:-:S04]  /*99c0*/  SHF.R.S32.HI R5, RZ, 0x1f, R0 ;  /* 0x0000001fff057819 */ /* 0x000fc80000011400 */
[----:B------:R-:W-:Y:S02]  /*99d0*/  LEA.HI R5, R5, R0, RZ, 0x7 ;  /* 0x0000000005057211 */ /* 0x000fe400078f38ff */
[----:B------:R-:W-:Y:S02]  /*99e0*/  MOV R0, RZ ;  /* 0x000000ff00007202 */ /* 0x000fe40000000f00 */
[----:B------:R-:W-:-:S04]  /*99f0*/  LEA.HI.SX32 R5, R5, 0xffffffff, 0x19 ;  /* 0xffffffff05057811 */ /* 0x000fc800078fcaff */
[----:B------:R-:W-:Y:S01]  /*9a00*/  VIMNMX R17, R5, 0x1, !PT ;  /* 0x0000000105117848 */ /* 0x000fe20007fe0100 */
[----:B------:R-:W-:-:S03]  /*9a10*/  IMAD.MOV.U32 R5, RZ, RZ, RZ ;  /* 0x000000ffff057224 */ /* 0x000fc600078e00ff */
[----:B------:R-:W-:Y:S02]  /*9a20*/  LOP3.LUT R18, R17, 0x1, RZ, 0xc0, !PT ;  /* 0x0000000111127812 */ /* 0x000fe400078ec0ff */
[----:B-1----:R-:W-:Y:S01]  /*9a30*/  LOP3.LUT R20, R13, 0x1f, RZ, 0xc0, !PT ;  /* 0x0000001f0d147812 */ /* 0x002fe200078ec0ff */
[----:B------:R-:W-:Y:S06]  /*9a40*/  @!P1 BRA `(.L_x_563) ;  /* 0x0000000800109947 */ /* 0x000fec0003800000 */
[----:B------:R-:W-:Y:S01]  /*9a50*/  IADD3 R17, R17, -R18, RZ ;  /* 0x8000001211117210 */ /* 0x000fe20007ffe0ff */
[----:B------:R-:W-:Y:S02]  /*9a60*/  IMAD.MOV.U32 R19, RZ, RZ, RZ ;  /* 0x000000ffff137224 */ /* 0x000fe400078e00ff */
[----:B------:R-:W-:-:S07]  /*9a70*/  IMAD.MOV.U32 R10, RZ, RZ, 0x1 ;  /* 0x00000001ff0a7424 */ /* 0x000fce00078e00ff */
.L_x_572:
[----:B------:R-:W-:-:S04]  /*9a80*/  SHF.L.U32 R21, R10, 0x1f, RZ ;  /* 0x0000001f0a157819 */ /* 0x000fc800000006ff */
[----:B-1----:R-:W1:Y:S02]  /*9a90*/  SYNCS.PHASECHK.TRANS64.TRYWAIT P1, [R12+URZ+0x30c40], R21 ;  /* 0x030c40150c0075a7 */ /* 0x002e64000802017f */
[----:B-12--5:R-:W-:Y:S05]  /*9aa0*/  @!P1 BRA `(.L_x_564) ;  /* 0x0000001000c49947 */ /* 0x026fea0003800000 */
.L_x_589:
[----:B------:R-:W-:Y:S05]  /*9ab0*/  @P0 BRA `(.L_x_565) ;  /* 0x0000000000140947 */ /* 0x000fea0003800000 */
[----:B------:R-:W-:Y:S02]  /*9ac0*/  ISETP.NE.AND P1, PT, R20, RZ, PT ;  /* 0x000000ff1400720c */ /* 0x000fe40003f25270 */
[----:B------:R-:W-:-:S04]  /*9ad0*/  MOV R3, 0x4200 ;  /* 0x0000420000037802 */ /* 0x000fc80000000f00 */
[----:B------:R2:W-:Y:S07]  /*9ae0*/  SYNCS.ARRIVE.TRANS64 RZ, [R12+URZ+0x30c30], R3 ;  /* 0x030c30030cff79a7 */ /* 0x0005ee000800003f */
[----:B------:R-:W-:Y:S05]  /*9af0*/  @!P1 BRA `(.L_x_565) ;  /* 0x0000000000049947 */ /* 0x000fea0003800000 */
[----:B------:R-:W-:Y:S01]  /*9b00*/  BPT.TRAP 0x1 ;  /* 0x000000040000795c */ /* 0x000fe20000300000 */
.L_x_565:
[----:B------:R-:W2:Y:S01]  /*9b10*/  LDC.64 R14, c[0x0][0x728] ;  /* 0x0001ca00ff0e7b82 */ /* 0x000ea20000000a00 */
[----:B------:R-:W-:Y:S01]  /*9b20*/  IMAD.SHL.U32 R16, R19, 0x80, RZ ;  /* 0x0000008013107824 */ /* 0x000fe200078e00ff */
[----:B------:R-:W-:Y:S01]  /*9b30*/  R2UR UR6, R12 ;  /* 0x000000000c0672ca */ /* 0x000fe200000e0000 */
[----:B------:R-:W-:Y:S01]  /*9b40*/  UMOV UR22, 0x0 ;  /* 0x0000000000167882 */ /* 0x000fe20000000000 */
[----:B------:R-:W-:Y:S01]  /*9b50*/  UMOV UR23, 0x14f00000 ;  /* 0x14f0000000177882 */ /* 0x000fe20000000000 */
[----:B------:R-:W-:Y:S01]  /*9b60*/  UMOV UR18, URZ ;  /* 0x0000003f00127c82 */ /* 0x000fe20008000000 */
[C---:B------:R-:W-:Y:S01]  /*9b70*/  IADD3 R2, P1, R16.reuse, R6, RZ ;  /* 0x0000000610027210 */ /* 0x040fe20007f3e0ff */
[----:B------:R-:W-:Y:S01]  /*9b80*/  UMOV UR10, 0x20 ;  /* 0x00000020000a7882 */ /* 0x000fe20000000000 */
[----:B------:R-:W3:Y:S01]  /*9b90*/  LDC.64 R4, c[0x0][0x198] ;  /* 0x00006600ff047b82 */ /* 0x000ee20000000a00 */
[----:B------:R-:W-:-:S06]  /*9ba0*/  R2UR UR19, R16 ;  /* 0x00000000101372ca */ /* 0x000fcc00000e0000 */
[----:B------:R-:W-:Y:S02]  /*9bb0*/  UIADD3 UR16, UR6, 0x18000, URZ ;  /* 0x0001800006107890 */ /* 0x000fe4000fffe03f */
[----:B------:R-:W-:Y:S02]  /*9bc0*/  UIADD3 UR17, UR6, 0x30c30, URZ ;  /* 0x00030c3006117890 */ /* 0x000fe4000fffe03f */
[----:B------:R-:W-:-:S03]  /*9bd0*/  UIADD3 UR6, UR6, 0x20400, URZ ;  /* 0x0002040006067890 */ /* 0x000fc6000fffe03f */
[----:B------:R-:W-:Y:S01]  /*9be0*/  UIADD3 UR19, UR19, UR27, URZ ;  /* 0x0000001b13137290 */ /* 0x000fe2000fffe03f */
[----:B--2---:R-:W-:Y:S01]  /*9bf0*/  LEA R3, P2, R2, R14, 0x2 ;  /* 0x0000000e02037211 */ /* 0x004fe200078410ff */
[----:B------:R-:W-:-:S03]  /*9c00*/  UMOV UR7, UR17 ;  /* 0x0000001100077c82 */ /* 0x000fc60008000000 */
[----:B------:R-:W-:Y:S02]  /*9c10*/  R2UR UR8, R3 ;  /* 0x00000000030872ca */ /* 0x000fe400000e0000 */
[----:B------:R-:W-:Y:S01]  /*9c20*/  LEA.HI.X.SX32 R3, R16, R11, 0x1, P1 ;  /* 0x0000000b10037211 */ /* 0x000fe200008f0eff */
[----:B---3--:R-:W-:Y:S01]  /*9c30*/  IMAD.MOV.U32 R9, RZ, RZ, R4 ;  /* 0x000000ffff097224 */ /* 0x008fe200078e0004 */
[----:B------:R-:W-:Y:S02]  /*9c40*/  MOV R8, R5 ;  /* 0x0000000500087202 */ /* 0x000fe40000000f00 */
[----:B------:R-:W-:Y:S02]  /*9c50*/  LEA.HI.X R2, R2, R15, R3, 0x2, P2 ;  /* 0x0000000f02027211 */ /* 0x000fe400010f1403 */
[----:B------:R-:W-:Y:S02]  /*9c60*/  IADD3 R4, P1, R9, 0x1f0, RZ ;  /* 0x000001f009047810 */ /* 0x000fe40007f3e0ff */
[----:B------:R-:W-:-:S02]  /*9c70*/  R2UR UR9, R2 ;  /* 0x00000000020972ca */ /* 0x000fc400000e0000 */
[----:B------:R-:W-:Y:S01]  /*9c80*/  R2UR UR14, R4 ;  /* 0x00000000040e72ca */ /* 0x000fe200000e0000 */
[----:B------:R-:W-:-:S05]  /*9c90*/  IMAD.X R5, RZ, RZ, R8, P1 ;  /* 0x000000ffff057224 */ /* 0x000fca00008e0608 */
[----:B------:R-:W-:-:S13]  /*9ca0*/  R2UR UR15, R5 ;  /* 0x00000000050f72ca */ /* 0x000fda00000e0000 */
[----:B------:R2:W-:Y:S01]  /*9cb0*/  UTMALDG.4D [UR16], [UR14], desc[UR22] ;  /* 0x000016100e0075b4 */ /* 0x0005e20008019000 */
[----:B------:R2:W-:Y:S01]  /*9cc0*/  UBLKCP.S.G [UR6], [UR8], UR10 ;  /* 0x00000006080073ba */ /* 0x0005e2000800020a */
[----:B------:R-:W3:Y:S02]  /*9cd0*/  SYNCS.PHASECHK.TRANS64.TRYWAIT P1, [R12+URZ+0x30c28], R21 ;  /* 0x030c28150c0075a7 */ /* 0x000ee4000802017f */
[----:B--23--:R-:W-:Y:S05]  /*9ce0*/  @!P1 BRA `(.L_x_566) ;  /* 0x0000001000489947 */ /* 0x00cfea0003800000 */
.L_x_590:
[----:B------:R-:W-:Y:S05]  /*9cf0*/  @P0 BRA `(.L_x_567) ;  /* 0x0000000000140947 */ /* 0x000fea0003800000 */
[----:B------:R-:W-:Y:S01]  /*9d00*/  ISETP.NE.AND P1, PT, R20, RZ, PT ;  /* 0x000000ff1400720c */ /* 0x000fe20003f25270 */
[----:B------:R-:W-:-:S04]  /*9d10*/  IMAD.MOV.U32 R2, RZ, RZ, 0x4200 ;  /* 0x00004200ff027424 */ /* 0x000fc800078e00ff */
[----:B------:R3:W-:Y:S08]  /*9d20*/  SYNCS.ARRIVE.TRANS64 RZ, [R12+URZ+0x30c18], R2 ;  /* 0x030c18020cff79a7 */ /* 0x0007f0000800003f */
[----:B------:R-:W-:Y:S05]  /*9d30*/  @!P1 BRA `(.L_x_567) ;  /* 0x0000000000049947 */ /* 0x000fea0003800000 */
[----:B------:R-:W-:Y:S01]  /*9d40*/  BPT.TRAP 0x1 ;  /* 0x000000040000795c */ /* 0x000fe20000300000 */
.L_x_567:
[----:B------:R-:W-:Y:S01]  /*9d50*/  IADD3 R16, R16, 0x80, RZ ;  /* 0x0000008010107810 */ /* 0x000fe20007ffe0ff */
[----:B------:R-:W-:Y:S01]  /*9d60*/  UMOV UR22, 0x0 ;  /* 0x0000000000167882 */ /* 0x000fe20000000000 */
[----:B------:R-:W-:Y:S01]  /*9d70*/  R2UR UR17, R12 ;  /* 0x000000000c1172ca */ /* 0x000fe200000e0000 */
[----:B------:R-:W-:Y:S01]  /*9d80*/  UMOV UR23, 0x14f00000 ;  /* 0x14f0000000177882 */ /* 0x000fe20000000000 */
[----:B---3--:R-:W-:Y:S01]  /*9d90*/  IADD3 R2, P1, R9, 0xf0, RZ ;  /* 0x000000f009027810 */ /* 0x008fe20007f3e0ff */
[C---:B------:R-:W-:Y:S01]  /*9da0*/  VIADD R13, R16.reuse, UR27 ;  /* 0x0000001b100d7c36 */ /* 0x040fe20008000000 */
[----:B------:R-:W-:Y:S01]  /*9db0*/  R2UR UR6, R16 ;  /* 0x00000000100672ca */ /* 0x000fe200000e0000 */
[----:B------:R-:W-:Y:S01]  /*9dc0*/  UMOV UR18, URZ ;  /* 0x0000003f00127c82 */ /* 0x000fe20008000000 */
[----:B------:R-:W-:Y:S01]  /*9dd0*/  R2UR UR14, R2 ;  /* 0x00000000020e72ca */ /* 0x000fe200000e0000 */
[----:B------:R-:W-:Y:S01]  /*9de0*/  IMAD.X R3, RZ, RZ, R8, P1 ;  /* 0x000000ffff037224 */ /* 0x000fe200008e0608 */
[----:B------:R-:W-:Y:S01]  /*9df0*/  R2UR UR19, R13 ;  /* 0x000000000d1372ca */ /* 0x000fe200000e0000 */
[----:B------:R-:W-:-:S03]  /*9e00*/  UMOV UR10, 0x20 ;  /* 0x00000020000a7882 */ /* 0x000fc60000000000 */
        /* <DEDUP_REMOVED lines=10> */
.L_x_591:
[----:B-123--:R-:W-:Y:S01]  /*9eb0*/  SHF.R.S32.HI R21, RZ, 0x1f, R16 ;  /* 0x0000001fff157819 */ /* 0x00efe20000011410 */
[----:B------:R-:W-:Y:S06]  /*9ec0*/  @P0 BRA `(.L_x_569) ;  /* 0x00000000001c0947 */ /* 0x000fec0003800000 */
[----:B------:R1:W-:Y:S02]  /*9ed0*/  STL [R1+0x24], R0 ;  /* 0x0000240001007387 */ /* 0x0003e40000100800 */
[----:B-1----:R-:W-:-:S04]  /*9ee0*/  MOV R0, 0x4200 ;  /* 0x0000420000007802 */ /* 0x002fc80000000f00 */
[----:B------:R1:W-:Y:S02]  /*9ef0*/  SYNCS.ARRIVE.TRANS64 RZ, [R12+URZ+0x30c38], R0 ;  /* 0x030c38000cff79a7 */ /* 0x0003e4000800003f */
[----:B-1----:R1:W5:Y:S01]  /*9f00*/  LDL.LU R0, [R1+0x24] ;  /* 0x0000240001007983 */ /* 0x0023620000300800 */
[----:B------:R-:W-:-:S13]  /*9f10*/  ISETP.NE.AND P1, PT, R20, RZ, PT ;  /* 0x000000ff1400720c */ /* 0x000fda0003f25270 */
[----:B-1----:R-:W-:Y:S05]  /*9f20*/  @!P1 BRA `(.L_x_569) ;  /* 0x0000000000049947 */ /* 0x002fea0003800000 */
[----:B------:R-:W-:Y:S01]  /*9f30*/  BPT.TRAP 0x1 ;  /* 0x000000040000795c */ /* 0x000fe20000300000 */
.L_x_569:
[----:B------:R-:W-:Y:S01]  /*9f40*/  IADD3 R16, P1, R16, R6, RZ ;  /* 0x0000000610107210 */ /* 0x000fe20007f3e0ff */
[----:B------:R-:W-:Y:S01]  /*9f50*/  UMOV UR8, 0x0 ;  /* 0x0000000000087882 */ /* 0x000fe20000000000 */
[----:B------:R-:W-:Y:S01]  /*9f60*/  R2UR UR14, R12 ;  /* 0x000000000c0e72ca */ /* 0x000fe200000e0000 */
[----:B------:R-:W-:Y:S01]  /*9f70*/  UMOV UR9, 0x14f00000 ;  /* 0x14f0000000097882 */ /* 0x000fe20000000000 */
[----:B------:R-:W-:Y:S01]  /*9f80*/  R2UR UR19, R13 ;  /* 0x000000000d1372ca */ /* 0x000fe200000e0000 */
[----:B------:R-:W-:Y:S01]  /*9f90*/  IMAD.X R21, R21, 0x1, R11, P1 ;  /* 0x0000000115157824 */ /* 0x000fe200008e060b */
[----:B------:R-:W-:Y:S01]  /*9fa0*/  LEA R14, P1, R16, R14, 0x2 ;  /* 0x0000000e100e7211 */ /* 0x000fe200078210ff */
[----:B------:R-:W-:Y:S01]  /*9fb0*/  UMOV UR18, URZ ;  /* 0x0000003f00127c82 */ /* 0x000fe20008000000 */
[----:B------:R-:W-:Y:S01]  /*9fc0*/  R2UR UR6, R4 ;  /* 0x00000000040672ca */ /* 0x000fe200000e0000 */
[----:B------:R-:W-:Y:S01]  /*9fd0*/  UMOV UR10, 0x20 ;  /* 0x00000020000a7882 */ /* 0x000fe20000000000 */
[----:B------:R-:W-:-:S02]  /*9fe0*/  LEA.HI.X R21, R16, R15, R21, 0x2, P1 ;  /* 0x0000000f10157211 */ /* 0x000fc400008f1415 */
        /* <DEDUP_REMOVED lines=13> */
.L_x_593:
[----:B------:R-:W-:Y:S05]  /*a0c0*/  @P0 BRA `(.L_x_571) ;  /* 0x0000000000140947 */ /* 0x000fea0003800000 */
[----:B------:R-:W-:Y:S01]  /*a0d0*/  ISETP.NE.AND P1, PT, R20, RZ, PT ;  /* 0x000000ff1400720c */ /* 0x000fe20003f25270 */
[----:B-1----:R-:W-:-:S04]  /*a0e0*/  IMAD.MOV.U32 R5, RZ, RZ, 0x4200 ;  /* 0x00004200ff057424 */ /* 0x002fc800078e00ff */
[----:B------:R2:W-:Y:S08]  /*a0f0*/  SYNCS.ARRIVE.TRANS64 RZ, [R12+URZ+0x30c10], R5 ;  /* 0x030c10050cff79a7 */ /* 0x0005f0000800003f */
[----:B------:R-:W-:Y:S05]  /*a100*/  @!P1 BRA `(.L_x_571) ;  /* 0x0000000000049947 */ /* 0x000fea0003800000 */
[----:B------:R-:W-:Y:S01]  /*a110*/  BPT.TRAP 0x1 ;  /* 0x000000040000795c */ /* 0x000fe20000300000 */
.L_x_571:
        /* <DEDUP_REMOVED lines=16> */
[----:B------:R-:W-:-:S02]  /*a220*/  UIADD3 UR19, UR7, UR27, URZ ;  /* 0x0000001b07137290 */ /* 0x000fc4000fffe03f */
[----:B------:R-:W-:-:S03]  /*a230*/  UIMAD.WIDE UR8, UR7, 0x4, UR4 ;  /* 0x00000004070878a5 */ /* 0x000fc6000f8e0204 */
[----:B------:R-:W-:-:S04]  /*a240*/  UMOV UR15, UR17 ;  /* 0x00000011000f7c82 */ /* 0x000fc80008000000 */
[----:B------:R3:W-:Y:S02]  /*a250*/  UTMALDG.4D [UR16], [UR22], desc[UR24] ;  /* 0x00001810160075b4 */ /* 0x0007e40008019000 */
[----:B------:R3:W-:Y:S02]  /*a260*/  UBLKCP.S.G [UR14], [UR8], UR10 ;  /* 0x0000000e080073ba */ /* 0x0007e4000800020a */
[----:B---3--:R-:W-:Y:S05]  /*a270*/  @P1 BRA `(.L_x_572) ;  /* 0xfffffff800001947 */ /* 0x008fea000383ffff */
[----:B-12---:R-:W-:-:S07]  /*a280*/  IMAD.U32 R5, RZ, RZ, UR7 ;  /* 0x00000007ff057e24 */ /* 0x006fce000f8e00ff */
.L_x_563:
[----:B------:R-:W-:-:S13]  /*a290*/  ISETP.NE.AND P1, PT, R18, RZ, PT ;  /* 0x000000ff1200720c */ /* 0x000fda0003f25270 */
[----:B------:R-:W-:Y:S05]  /*a2a0*/  @!P1 BRA `(.L_x_562) ;  /* 0x0000000000f89947 */ /* 0x000fea0003800000 */
[----:B------:R-:W-:-:S04]  /*a2b0*/  SHF.L.U32 R13, R10, 0x1f, RZ ;  /* 0x0000001f0a0d7819 */ /* 0x000fc800000006ff */
[----:B------:R-:W1:Y:S02]  /*a2c0*/  SYNCS.PHASECHK.TRANS64.TRYWAIT P1, [R12+URZ+0x30c40], R13 ;  /* 0x030c400d0c0075a7 */ /* 0x000e64000802017f */
[----:B-1----:R-:W-:Y:S05]  /*a2d0*/  @!P1 BRA `(.L_x_573) ;  /* 0x0000000c000c9947 */ /* 0x002fea0003800000 */
.L_x_594:
[----:B------:R-:W-:Y:S05]  /*a2e0*/  @P0 BRA `(.L_x_574) ;  /* 0x0000000000140947 */ /* 0x000fea0003800000 */
[----:B------:R-:W-:Y:S02]  /*a2f0*/  ISETP.NE.AND P1, PT, R20, RZ, PT ;  /* 0x000000ff1400720c */ /* 0x000fe40003f25270 */
[----:B------:R-:W-:-:S04]  /*a300*/  MOV R5, 0x4200 ;  /* 0x0000420000057802 */ /* 0x000fc80000000f00 */
[----:B------:R2:W-:Y:S07]  /*a310*/  SYNCS.ARRIVE.TRANS64 RZ, [R12+URZ+0x30c30], R5 ;  /* 0x030c30050cff79a7 */ /* 0x0005ee000800003f */
[----:B------:R-:W-:Y:S05]  /*a320*/  @!P1 BRA `(.L_x_574) ;  /* 0x0000000000049947 */ /* 0x000fea0003800000 */
[----:B------:R-:W-:Y:S01]  /*a330*/  BPT.TRAP 0x1 ;  /* 0x000000040000795c */ /* 0x000fe20000300000 */
.L_x_574:
[----:B--2---:R-:W2:Y:S01]  /*a340*/  LDC.64 R4, c[0x0][0x728] ;  /* 0x0001ca00ff047b82 */ /* 0x004ea20000000a00 */
[----:B------:R-:W-:Y:S01]  /*a350*/  IMAD.SHL.U32 R19, R19, 0x80, RZ ;  /* 0x0000008013137824 */ /* 0x000fe200078e00ff */
[----:B------:R-:W-:Y:S01]  /*a360*/  R2UR UR14, R12 ;  /* 0x000000000c0e72ca */ /* 0x000fe200000e0000 */
[----:B------:R-:W-:Y:S01]  /*a370*/  UMOV UR8, 0x0 ;  /* 0x0000000000087882 */ /* 0x000fe20000000000 */
[----:B------:R-:W-:Y:S01]  /*a380*/  UMOV UR9, 0x14f00000 ;  /* 0x14f0000000097882 */ /* 0x000fe20000000000 */
[----:B------:R-:W-:Y:S01]  /*a390*/  UMOV UR18, URZ ;  /* 0x0000003f00127c82 */ /* 0x000fe20008000000 */
[C---:B-----5:R-:W-:Y:S01]  /*a3a0*/  IADD3 R0, P1, R19.reuse, R6, RZ ;  /* 0x0000000613007210 */ /* 0x060fe20007f3e0ff */
[----:B------:R-:W-:Y:S01]  /*a3b0*/  UMOV UR10, 0x20 ;  /* 0x00000020000a7882 */ /* 0x000fe20000000000 */
[----:B------:R-:W-:-:S07]  /*a3c0*/  R2UR UR19, R19 ;  /* 0x00000000131372ca */ /* 0x000fce00000e0000 */
[----:B------:R-:W-:Y:S02]  /*a3d0*/  UIADD3 UR16, UR14, 0x18000, URZ ;  /* 0x000180000e107890 */ /* 0x000fe4000fffe03f */
[----:B------:R-:W-:Y:S02]  /*a3e0*/  UIADD3 UR17, UR14, 0x30c30, URZ ;  /* 0x00030c300e117890 */ /* 0x000fe4000fffe03f */
[----:B------:R-:W-:Y:S02]  /*a3f0*/  UIADD3 UR14, UR14, 0x20400, URZ ;  /* 0x000204000e0e7890 */ /* 0x000fe4000fffe03f */
[----:B------:R-:W-:Y:S01]  /*a400*/  UIADD3 UR19, UR19, UR27, URZ ;  /* 0x0000001b13137290 */ /* 0x000fe2000fffe03f */
[----:B--2---:R-:W-:Y:S02]  /*a410*/  LEA R4, P2, R0, R4, 0x2 ;  /* 0x0000000400047211 */ /* 0x004fe400078410ff */
[----:B------:R-:W-:Y:S02]  /*a420*/  UMOV UR15, UR17 ;  /* 0x00000011000f7c82 */ /* 0x000fe40008000000 */
[----:B------:R-:W-:-:S02]  /*a430*/  R2UR UR22, R4 ;  /* 0x00000000041672ca */ /* 0x000fc400000e0000 */
        /* <DEDUP_REMOVED lines=9> */
[----:B------:R-:W3:Y:S02]  /*a4d0*/  SYNCS.PHASECHK.TRANS64.TRYWAIT P1, [R12+URZ+0x30c28], R13 ;  /* 0x030c280d0c0075a7 */ /* 0x000ee4000802017f */
[----:B--23--:R-:W-:Y:S05]  /*a4e0*/  @!P1 BRA `(.L_x_575) ;  /* 0x00000008009c9947 */ /* 0x00cfea0003800000 */
.L_x_595:
[----:B------:R-:W-:Y:S05]  /*a4f0*/  @P0 BRA `(.L_x_576) ;  /* 0x0000000000140947 */ /* 0x000fea0003800000 */
[----:B------:R-:W-:Y:S02]  /*a500*/  ISETP.NE.AND P0, PT, R20, RZ, PT ;  /* 0x000000ff1400720c */ /* 0x000fe40003f05270 */
[----:B------:R-:W-:-:S04]  /*a510*/  MOV R5, 0x4200 ;  /* 0x0000420000057802 */ /* 0x000fc80000000f00 */
[----:B------:R3:W-:Y:S07]  /*a520*/  SYNCS.ARRIVE.TRANS64 RZ, [R12+URZ+0x30c18], R5 ;  /* 0x030c18050cff79a7 */ /* 0x0007ee000800003f */
[----:B------:R-:W-:Y:S05]  /*a530*/  @!P0 BRA `(.L_x_576) ;  /* 0x0000000000048947 */ /* 0x000fea0003800000 */
[----:B------:R-:W-:Y:S01]  /*a540*/  BPT.TRAP 0x1 ;  /* 0x000000040000795c */ /* 0x000fe20000300000 */
.L_x_576:
        /* <DEDUP_REMOVED lines=13> */
[----:B---3--:R-:W-:Y:S01]  /*a620*/  IMAD.U32 R5, RZ, RZ, UR6 ;  /* 0x00000006ff057e24 */ /* 0x008fe2000f8e00ff */
[----:B------:R-:W-:Y:S02]  /*a630*/  UIADD3 UR19, UR6, UR27, URZ ;  /* 0x0000001b06137290 */ /* 0x000fe4000fffe03f */
[----:B------:R-:W-:-:S03]  /*a640*/  UIMAD.WIDE UR8, UR6, 0x4, UR4 ;  /* 0x00000004060878a5 */ /* 0x000fc6000f8e0204 */
[----:B------:R-:W-:-:S04]  /*a650*/  UMOV UR15, UR17 ;  /* 0x00000011000f7c82 */ /* 0x000fc80008000000 */
[----:B------:R3:W-:Y:S02]  /*a660*/  UTMALDG.4D [UR16], [UR22], desc[UR24] ;  /* 0x00001810160075b4 */ /* 0x0007e40008019000 */
[----:B------:R3:W-:Y:S02]  /*a670*/  UBLKCP.S.G [UR14], [UR8], UR7 ;  /* 0x0000000e080073ba */ /* 0x0007e40008000207 */
[----:B---3--:R-:W-:Y:S01]  /*a680*/  NOP ;  /* 0x0000000000007918 */ /* 0x008fe20000000000 */
.L_x_562:
[----:B------:R-:W3:Y:S01]  /*a690*/  S2R R2, SR_TID.X ;  /* 0x0000000000027919 */ /* 0x000ee20000002100 */
[----:B-12--5:R-:W-:Y:S02]  /*a6a0*/  LEA R13, R0, R12, 0x3 ;  /* 0x0000000c000d7211 */ /* 0x026fe400078e18ff */
[----:B---3--:R-:W-:Y:S02]  /*a6b0*/  LOP3.LUT R3, R2, 0x7f, RZ, 0xc0, !PT ;  /* 0x0000007f02037812 */ /* 0x008fe400078ec0ff */
[----:B------:R-:W-:Y:S02]  /*a6c0*/  SHF.L.U32 R2, R10, 0x1f, RZ ;  /* 0x0000001f0a027819 */ /* 0x000fe400000006ff */
[----:B------:R-:W-:Y:S02]  /*a6d0*/  ISETP.NE.AND P1, PT, R3, RZ, PT ;  /* 0x000000ff0300720c */ /* 0x000fe40003f25270 */
[----:B------:R-:W1:Y:S02]  /*a6e0*/  SYNCS.PHASECHK.TRANS64.TRYWAIT P0, [R13+URZ+0x30c40], R2 ;  /* 0x030c40020d0075a7 */ /* 0x000e64000800017f */
[----:B-1----:R-:W-:Y:S09]  /*a6f0*/  @!P0 BRA `(.L_x_577) ;  /* 0x00000008002c8947 */ /* 0x002ff20003800000 */
.L_x_596:
[----:B------:R-:W-:Y:S05]  /*a700*/  @P1 BRA `(.L_x_578) ;  /* 0x0000000000181947 */ /* 0x000fea0003800000 */
[----:B------:R-:W2:Y:S01]  /*a710*/  S2R R3, SR_TID.X ;  /* 0x0000000000037919 */ /* 0x000ea20000002100 */
[----:B-1----:R-:W-:-:S04]  /*a720*/  IMAD.MOV.U32 R2, RZ, RZ, 0x4200 ;  /* 0x00004200ff027424 */ /* 0x002fc800078e00ff */
[----:B------:R3:W-:Y:S01]  /*a730*/  SYNCS.ARRIVE.TRANS64 RZ, [R13+URZ+0x30c30], R2 ;  /* 0x030c30020dff79a7 */ /* 0x0007e2000800003f */
[----:B--2---:R-:W-:-:S13]  /*a740*/  LOP3.LUT P0, RZ, R3, 0x1f, RZ, 0xc0, !PT ;  /* 0x0000001f03ff7812 */ /* 0x004fda000780c0ff */
[----:B---3--:R-:W-:Y:S05]  /*a750*/  @!P0 BRA `(.L_x_578) ;  /* 0x0000000000048947 */ /* 0x008fea0003800000 */
[----:B------:R-:W-:Y:S01]  /*a760*/  BPT.TRAP 0x1 ;  /* 0x000000040000795c */ /* 0x000fe20000300000 */
.L_x_578:
[----:B-1----:R-:W1:Y:S01]  /*a770*/  LDC.64 R2, c[0x0][0x728] ;  /* 0x0001ca00ff027b82 */ /* 0x002e620000000a00 */
[C---:B------:R-:W-:Y:S01]  /*a780*/  IADD3 R6, P0, R5.reuse, R6, RZ ;  /* 0x0000000605067210 */ /* 0x040fe20007f1e0ff */
[C---:B------:R-:W-:Y:S01]  /*a790*/  IMAD R4, R0.reuse, 0x4000, R12 ;  /* 0x0000400000047824 */ /* 0x040fe200078e020c */
[----:B------:R-:W-:Y:S01]  /*a7a0*/  LEA R12, R0, R12, 0x9 ;  /* 0x0000000c000c7211 */ /* 0x000fe200078e48ff */
[----:B------:R-:W-:Y:S01]  /*a7b0*/  UMOV UR8, 0x0 ;  /* 0x0000000000087882 */ /* 0x000fe20000000000 */
[C---:B------:R-:W-:Y:S01]  /*a7c0*/  LEA.HI.X.SX32 R11, R5.reuse, R11, 0x1, P0 ;  /* 0x0000000b050b7211 */ /* 0x040fe200000f0eff */
[----:B------:R-:W-:Y:S01]  /*a7d0*/  UMOV UR9, 0x14f00000 ;  /* 0x14f0000000097882 */ /* 0x000fe20000000000 */
[----:B------:R-:W-:Y:S01]  /*a7e0*/  R2UR UR19, R5 ;  /* 0x00000000051372ca */ /* 0x000fe200000e0000 */
[----:B------:R-:W-:Y:S01]  /*a7f0*/  UMOV UR18, URZ ;  /* 0x0000003f00127c82 */ /* 0x000fe20008000000 */
[----:B------:R-:W-:Y:S02]  /*a800*/  R2UR UR17, R13 ;  /* 0x000000000d1172ca */ /* 0x000fe400000e0000 */
[----:B------:R-:W-:-:S02]  /*a810*/  R2UR UR16, R4 ;  /* 0x00000000041072ca */ /* 0x000fc400000e0000 */
[----:B------:R-:W-:-:S07]  /*a820*/  R2UR UR10, R12 ;  /* 0x000000000c0a72ca */ /* 0x000fce00000e0000 */
[----:B------:R-:W-:Y:S02]  /*a830*/  UIADD3 UR19, UR19, UR27, URZ ;  /* 0x0000001b13137290 */ /* 0x000fe4000fffe03f */
[----:B------:R-:W-:Y:S01]  /*a840*/  UIADD3 UR17, UR17, 0x30c30, URZ ;  /* 0x00030c3011117890 */ /* 0x000fe2000fffe03f */
[C---:B-1----:R-:W-:Y:S01]  /*a850*/  LEA R2, P0, R6.reuse, R2, 0x2 ;  /* 0x0000000206027211 */ /* 0x042fe200078010ff */
[----:B------:R-:W-:Y:S02]  /*a860*/  UIADD3 UR16, UR16, 0x18000, URZ ;  /* 0x0001800010107890 */ /* 0x000fe4000fffe03f */
[----:B------:R-:W-:Y:S01]  /*a870*/  UIADD3 UR14, UR10, 0x20400, URZ ;  /* 0x000204000a0e7890 */ /* 0x000fe2000fffe03f */
[----:B------:R-:W-:Y:S02]  /*a880*/  LEA.HI.X R3, R6, R3, R11, 0x2, P0 ;  /* 0x0000000306037211 */ /* 0x000fe400000f140b */
[----:B------:R-:W-:Y:S01]  /*a890*/  UMOV UR15, UR17 ;  /* 0x00000011000f7c82 */ /* 0x000fe20008000000 */
[----:B------:R-:W-:Y:S01]  /*a8a0*/  IADD3 R9, P0, R9, 0x1f0, RZ ;  /* 0x000001f009097810 */ /* 0x000fe20007f1e0ff */
[----:B------:R-:W-:Y:S01]  /*a8b0*/  UMOV UR10, 0x20 ;  /* 0x00000020000a7882 */ /* 0x000fe20000000000 */
[----:B------:R-:W-:-:S02]  /*a8c0*/  R2UR UR22, R2 ;  /* 0x00000000021672ca */ /* 0x000fc400000e0000 */
[----:B------:R-:W-:Y:S01]  /*a8d0*/  R2UR UR6, R9 ;  /* 0x00000000090672ca */ /* 0x000fe200000e0000 */
[----:B------:R-:W-:Y:S01]  /*a8e0*/  IMAD.X R8, RZ, RZ, R8, P0 ;  /* 0x000000ffff087224 */ /* 0x000fe200000e0608 */
[----:B------:R-:W-:Y:S01]  /*a8f0*/  R2UR UR23, R3 ;  /* 0x00000000031772ca */ /* 0x000fe200000e0000 */
[----:B------:R-:W-:-:S03]  /*a900*/  VIADD R9, R0, 0x1 ;  /* 0x0000000100097836 */ /* 0x000fc60000000000 */
[----:B------:R-:W-:Y:S02]  /*a910*/  R2UR UR7, R8 ;  /* 0x00000000080772ca */ /* 0x000fe400000e0000 */
[----:B------:R-:W-:-:S04]  /*a920*/  ISETP.NE.AND P0, PT, R9, 0x2, PT ;  /* 0x000000020900780c */ /* 0x000fc80003f05270 */
[----:B------:R-:W-:Y:S02]  /*a930*/  SEL R3, RZ, 0x1, P0 ;  /* 0x00000001ff037807 */ /* 0x000fe40000000000 */
[----:B------:R-:W-:Y:S02]  /*a940*/  SEL R9, R9, RZ, P0 ;  /* 0x000000ff09097207 */ /* 0x000fe40000000000 */
[----:B------:R-:W-:-:S03]  /*a950*/  LOP3.LUT R0, R10, R3, RZ, 0x3c, !PT ;  /* 0x000000030a007212 */ /* 0x000fc600078e3cff */
[----:B------:R1:W-:Y:S01]  /*a960*/  UTMALDG.4D [UR16], [UR6], desc[UR8] ;  /* 0x00000810060075b4 */ /* 0x0003e20008019000 */
[----:B------:R1:W-:Y:S02]  /*a970*/  UBLKCP.S.G [UR14], [UR22], UR10 ;  /* 0x0000000e160073ba */ /* 0x0003e4000800020a */
[----:B-1----:R-:W-:Y:S01]  /*a980*/  NOP ;  /* 0x0000000000007918 */ /* 0x002fe20000000000 */
.L_x_559:
[----:B------:R-:W-:Y:S05]  /*a990*/  BSYNC B0 ;  /* 0x0000000000007941 */ /* 0x000fea0003800000 */
.L_x_557:
[----:B------:R-:W-:-:S03]  /*a9a0*/  UMOV UR6, 0xffffffff ;  /* 0xffffffff00067882 */ /* 0x000fc60000000000 */
[----:B------:R-:W-:Y:S05]  /*a9b0*/  BRA.DIV UR6, `(.L_x_579) ;  /* 0x0000000606907947 */ /* 0x000fea000b800000 */
[----:B------:R-:W-:-:S13]  /*a9c0*/  ELECT P6, URZ, PT ;  /* 0x00000000003f782f */ /* 0x000fda00038c0000 */
.L_x_599:
[----:B------:R-:W-:Y:S05]  /*a9d0*/  @!P6 BRA `(.L_x_474) ;  /* 0x000000000084e947 */ /* 0x000fea0003800000 */
[----:B------:R-:W3:Y:S02]  /*a9e0*/  LDL.LU R2, [R1] ;  /* 0x0000000001027983 */ /* 0x000ee40000300800 */
[----:B---3--:R-:W-:-:S04]  /*a9f0*/  LOP3.LUT R2, R2, 0x2, RZ, 0xfc, !PT ;  /* 0x0000000202027812 */ /* 0x008fc800078efcff */
[----:B------:R-:W-:-:S13]  /*aa00*/  ISETP.NE.AND P2, PT, R2, 0x3, PT ;  /* 0x000000030200780c */ /* 0x000fda0003f45270 */
[----:B------:R-:W-:Y:S05]  /*aa10*/  @!P2 BRA `(.L_x_580) ;  /* 0x000000000004a947 */ /* 0x000fea0003800000 */
[----:B--2---:R-:W-:Y:S01]  /*aa20*/  BPT.TRAP 0x1 ;  /* 0x000000040000795c */ /* 0x004fe20000300000 */
.L_x_580:
[----:B------:R-:W1:Y:S01]  /*aa30*/  S2R R3, SR_CgaCtaId ;  /* 0x0000000000037919 */ /* 0x000e620000008800 */
[----:B------:R-:W-:Y:S02]  /*aa40*/  MOV R2, 0x400 ;  /* 0x0000040000027802 */ /* 0x000fe40000000f00 */
[----:B------:R-:W-:Y:S02]  /*aa50*/  SHF.L.U32 R4, R0, 0x1f, RZ ;  /* 0x0000001f00047819 */ /* 0x000fe400000006ff */
[----:B-1----:R-:W-:Y:S01]  /*aa60*/  LEA R6, R3, R2, 0x18 ;  /* 0x0000000203067211 */ /* 0x002fe200078ec0ff */
[----:B------:R-:W-:-:S03]  /*aa70*/  VIADD R3, R9, 0x1 ;  /* 0x0000000109037836 */ /* 0x000fc60000000000 */
[----:B------:R-:W-:Y:S02]  /*aa80*/  IADD3 R2, R6, 0x30c20, RZ ;  /* 0x00030c2006027810 */ /* 0x000fe40007ffe0ff */
[----:B------:R-:W-:-:S03]  /*aa90*/  ISETP.NE.AND P1, PT, R3, 0x2, PT ;  /* 0x000000020300780c */ /* 0x000fc60003f25270 */
[----:B------:R-:W-:Y:S01]  /*aaa0*/  IMAD R7, R9, 0x8, R2 ;  /* 0x0000000809077824 */ /* 0x000fe200078e0202 */
[----:B------:R-:W-:Y:S02]  /*aab0*/  SEL R5, RZ, 0x1, P1 ;  /* 0x00000001ff057807 */ /* 0x000fe40000800000 */
[----:B------:R-:W-:Y:S01]  /*aac0*/  SEL R3, R3, RZ, P1 ;  /* 0x000000ff03037207 */ /* 0x000fe20000800000 */
[----:B------:R-:W1:Y:S01]  /*aad0*/  SYNCS.PHASECHK.TRANS64.TRYWAIT P0, [R7+URZ], R4 ;  /* 0x00000004070075a7 */ /* 0x000e62000800017f */
[----:B------:R-:W-:Y:S02]  /*aae0*/  LOP3.LUT R5, R0, R5, RZ, 0x3c, !PT ;  /* 0x0000000500057212 */ /* 0x000fe400078e3cff */
[----:B------:R-:W-:Y:S02]  /*aaf0*/  LEA R11, R3, R2, 0x3 ;  /* 0x00000002030b7211 */ /* 0x000fe400078e18ff */
[----:B------:R-:W-:Y:S01]  /*ab00*/  SHF.L.U32 R2, R5, 0x1f, RZ ;  /* 0x0000001f05027819 */ /* 0x000fe200000006ff */
[----:B-1----:R-:W-:Y:S06]  /*ab10*/  @!P0 BRA `(.L_x_581) ;  /* 0x0000000400588947 */ /* 0x002fec0003800000 */
.L_x_600:
[----:B------:R-:W3:Y:S02]  /*ab20*/  SYNCS.PHASECHK.TRANS64.TRYWAIT P0, [R11+URZ], R2 ;  /* 0x000000020b0075a7 */ /* 0x000ee4000800017f */
[----:B---3--:R-:W-:Y:S05]  /*ab30*/  @!P0 BRA `(.L_x_582) ;  /* 0x0000000400648947 */ /* 0x008fea0003800000 */
.L_x_601:
[----:B------:R-:W-:Y:S05]  /*ab40*/  @!P2 BRA `(.L_x_583) ;  /* 0x000000000004a947 */ /* 0x000fea0003800000 */
[----:B--2---:R-:W-:Y:S01]  /*ab50*/  BPT.TRAP 0x1 ;  /* 0x000000040000795c */ /* 0x004fe20000300000 */
.L_x_583:
[----:B------:R-:W-:-:S04]  /*ab60*/  VIADD R0, R6, 0x30c40 ;  /* 0x00030c4006007836 */ /* 0x000fc80000000000 */
[----:B------:R-:W-:-:S04]  /*ab70*/  IMAD R9, R9, 0x8, R0 ;  /* 0x0000000809097824 */ /* 0x000fc800078e0200 */
[----:B------:R-:W4:Y:S02]  /*ab80*/  SYNCS.PHASECHK.TRANS64.TRYWAIT P0, [R9+URZ], R4 ;  /* 0x00000004090075a7 */ /* 0x000f24000800017f */
[----:B----4-:R-:W-:Y:S05]  /*ab90*/  @!P0 BRA `(.L_x_584) ;  /* 0x0000000400608947 */ /* 0x010fea0003800000 */
.L_x_602:
[----:B------:R-:W-:-:S07]  /*aba0*/  LEA R3, R3, R0, 0x3 ;  /* 0x0000000003037211 */ /* 0x000fce00078e18ff */
.L_x_585:
[----:B------:R1:W1:Y:S02]  /*abb0*/  SYNCS.PHASECHK.TRANS64.TRYWAIT P0, [R3+URZ], R2 ;  /* 0x00000002030075a7 */ /* 0x000264000800017f */
[----:B-1----:R-:W-:Y:S05]  /*abc0*/  @!P0 NANOSLEEP.SYNCS 0x989680 ;  /* 0x009896800000895d */ /* 0x002fea0003900000 */
[----:B------:R-:W1:Y:S02]  /*abd0*/  @!P0 SYNCS.PHASECHK.TRANS64 P0, [R3+URZ], R2 ;  /* 0x00000002030085a7 */ /* 0x000e64000800007f */
[----:B-1----:R-:W-:Y:S05]  /*abe0*/  @!P0 BRA `(.L_x_585) ;  /* 0xfffffffc00f08947 */ /* 0x002fea000383ffff */
.L_x_474:
[----:B--2---:R-:W-:Y:S05]  /*abf0*/  BSYNC B6 ;  /* 0x0000000000067941 */ /* 0x004fea0003800000 */
.L_x_468:
[----:B------:R-:W-:Y:S05]  /*ac00*/  EXIT ;  /* 0x000000000000794d */ /* 0x000fea0003800000 */
.L_x_484:
[----:B------:R-:W-:Y:S01]  /*ac10*/  IMAD.MOV.U32 R12, RZ, RZ, RZ ;  /* 0x000000ffff0c7224 */ /* 0x000fe200078e00ff */
[----:B------:R-:W-:Y:S01]  /*ac20*/  MOV R15, 0xffffffff ;  /* 0xffffffff000f7802 */ /* 0x000fe20000000f00 */
[----:B------:R-:W-:-:S07]  /*ac30*/  IMAD.MOV.U32 R11, RZ, RZ, 0x1f ;  /* 0x0000001fff0b7424 */ /* 0x000fce00078e00ff */
[----:B------:R-:W-:Y:S05]  /*ac40*/  WARPSYNC.COLLECTIVE R15, `(.L_x_586) ;  /* 0x000000000f087348 */ /* 0x000fea0003c00000 */
[----:B------:R1:W2:Y:S02]  /*ac50*/  SHFL.IDX P6, R14, R13, R12, R11 ;  /* 0x0000000c0d0e7389 */ /* 0x0002a400000c000b */
[----:B-12---:R-:W-:Y:S01]  /*ac60*/  ENDCOLLECTIVE ;  /* 0x000000000000791b */ /* 0x006fe20003800000 */
.L_x_586:
[----:B------:R-:W-:Y:S05]  /*ac70*/  BRA `(.L_x_587) ;  /* 0xffffff6400407947 */ /* 0x000fea000383ffff */
.L_x_486:
[----:B--2---:R2:W3:Y:S02]  /*ac80*/  SYNCS.PHASECHK.TRANS64.TRYWAIT P0, [R2+URZ+0x30c00], R9 ;  /* 0x030c0009020075a7 */ /* 0x0044e4000800017f */
[----:B---3--:R-:W-:Y:S05]  /*ac90*/  @!P0 NANOSLEEP.SYNCS 0x989680 ;  /* 0x009896800000895d */ /* 0x008fea0003900000 */
[----:B------:R-:W3:Y:S02]  /*aca0*/  @!P0 SYNCS.PHASECHK.TRANS64 P0, [R2+URZ+0x30c00], R9 ;  /* 0x030c0009020085a7 */ /* 0x000ee4000800007f */
[----:B---3--:R-:W-:Y:S05]  /*acb0*/  @!P0 BRA `(.L_x_486) ;  /* 0xfffffffc00f08947 */ /* 0x008fea000383ffff */
[----:B------:R-:W-:Y:S05]  /*acc0*/  BRA `(.L_x_485) ;  /* 0xffffff6400a47947 */ /* 0x000fea000383ffff */
.L_x_490:
[----:B--2---:R2:W3:Y:S02]  /*acd0*/  SYNCS.PHASECHK.TRANS64.TRYWAIT P1, [R3+URZ+0x30c10], R22 ;  /* 0x030c1016030075a7 */ /* 0x0044e4000802017f */
[----:B---3--:R-:W-:Y:S05]  /*ace0*/  @!P1 NANOSLEEP.SYNCS 0x989680 ;  /* 0x009896800000995d */ /* 0x008fea0003900000 */
[----:B------:R-:W3:Y:S02]  /*acf0*/  @!P1 SYNCS.PHASECHK.TRANS64 P1, [R3+URZ+0x30c10], R22 ;  /* 0x030c1016030095a7 */ /* 0x000ee4000802007f */
[----:B---3--:R-:W-:Y:S05]  /*ad00*/  @!P1 BRA `(.L_x_490) ;  /* 0xfffffffc00f09947 */ /* 0x008fea000383ffff */
[----:B------:R-:W-:Y:S05]  /*ad10*/  BRA `(.L_x_489) ;  /* 0xffffff6c00847947 */ /* 0x000fea000383ffff */
.L_x_494:
[----:B------:R1:W1:Y:S02]  /*ad20*/  SYNCS.PHASECHK.TRANS64.TRYWAIT P1, [R3+URZ+0x30c30], R22 ;  /* 0x030c3016030075a7 */ /* 0x000264000802017f */
[----:B-1----:R-:W-:Y:S05]  /*ad30*/  @!P1 NANOSLEEP.SYNCS 0x989680 ;  /* 0x009896800000995d */ /* 0x002fea0003900000 */
[----:B------:R-:W1:Y:S02]  /*ad40*/  @!P1 SYNCS.PHASECHK.TRANS64 P1, [R3+URZ+0x30c30], R22 ;  /* 0x030c3016030095a7 */ /* 0x000e64000802007f */
[----:B-1----:R-:W-:Y:S05]  /*ad50*/  @!P1 BRA `(.L_x_494) ;  /* 0xfffffffc00f09947 */ /* 0x002fea000383ffff */
[----:B------:R-:W-:Y:S05]  /*ad60*/  BRA `(.L_x_493) ;  /* 0xffffff7000987947 */ /* 0x000fea000383ffff */
.L_x_560:
[----:B-1----:R1:W2:Y:S02]  /*ad70*/  SYNCS.PHASECHK.TRANS64.TRYWAIT P1, [R12+URZ+0x30c20], R3 ;  /* 0x030c20030c0075a7 */ /* 0x0022a4000802017f */
[----:B--2---:R-:W-:Y:S05]  /*ad80*/  @!P1 NANOSLEEP.SYNCS 0x989680 ;  /* 0x009896800000995d */ /* 0x004fea0003900000 */
[----:B------:R-:W2:Y:S02]  /*ad90*/  @!P1 SYNCS.PHASECHK.TRANS64 P1, [R12+URZ+0x30c20], R3 ;  /* 0x030c20030c0095a7 */ /* 0x000ea4000802007f */
[----:B--2---:R-:W-:Y:S05]  /*ada0*/  @!P1 BRA `(.L_x_560) ;  /* 0xfffffffc00f09947 */ /* 0x004fea000383ffff */
[----:B------:R-:W-:Y:S05]  /*adb0*/  BRA `(.L_x_588) ;  /* 0xffffffe800107947 */ /* 0x000fea000383ffff */
.L_x_564:
[----:B-1----:R1:W2:Y:S02]  /*adc0*/  SYNCS.PHASECHK.TRANS64.TRYWAIT P1, [R12+URZ+0x30c40], R21 ;  /* 0x030c40150c0075a7 */ /* 0x0022a4000802017f */
[----:B--2---:R-:W-:Y:S05]  /*add0*/  @!P1 NANOSLEEP.SYNCS 0x989680 ;  /* 0x009896800000995d */ /* 0x004fea0003900000 */
[----:B------:R-:W2:Y:S02]  /*ade0*/  @!P1 SYNCS.PHASECHK.TRANS64 P1, [R12+URZ+0x30c40], R21 ;  /* 0x030c40150c0095a7 */ /* 0x000ea4000802007f */
[----:B--2---:R-:W-:Y:S05]  /*adf0*/  @!P1 BRA `(.L_x_564) ;  /* 0xfffffffc00f09947 */ /* 0x004fea000383ffff */
[----:B------:R-:W-:Y:S05]  /*ae00*/  BRA `(.L_x_589) ;  /* 0xffffffec00287947 */ /* 0x000fea000383ffff */
.L_x_566:
[----:B--2---:R2:W3:Y:S02]  /*ae10*/  SYNCS.PHASECHK.TRANS64.TRYWAIT P1, [R12+URZ+0x30c28], R21 ;  /* 0x030c28150c0075a7 */ /* 0x0044e4000802017f */
[----:B---3--:R-:W-:Y:S05]  /*ae20*/  @!P1 NANOSLEEP.SYNCS 0x989680 ;  /* 0x009896800000995d */ /* 0x008fea0003900000 */
[----:B------:R-:W3:Y:S02]  /*ae30*/  @!P1 SYNCS.PHASECHK.TRANS64 P1, [R12+URZ+0x30c28], R21 ;  /* 0x030c28150c0095a7 */ /* 0x000ee4000802007f */
[----:B---3--:R-:W-:Y:S05]  /*ae40*/  @!P1 BRA `(.L_x_566) ;  /* 0xfffffffc00f09947 */ /* 0x008fea000383ffff */
[----:B------:R-:W-:Y:S05]  /*ae50*/  BRA `(.L_x_590) ;  /* 0xffffffec00a47947 */ /* 0x000fea000383ffff */
.L_x_568:
[----:B---3--:R3:W4:Y:S02]  /*ae60*/  SYNCS.PHASECHK.TRANS64.TRYWAIT P1, [R12+URZ+0x30c48], R21 ;  /* 0x030c48150c0075a7 */ /* 0x008724000802017f */
[----:B----4-:R-:W-:Y:S05]  /*ae70*/  @!P1 NANOSLEEP.SYNCS 0x989680 ;  /* 0x009896800000995d */ /* 0x010fea0003900000 */
[----:B------:R-:W4:Y:S02]  /*ae80*/  @!P1 SYNCS.PHASECHK.TRANS64 P1, [R12+URZ+0x30c48], R21 ;  /* 0x030c48150c0095a7 */ /* 0x000f24000802007f */
[----:B----4-:R-:W-:Y:S05]  /*ae90*/  @!P1 BRA `(.L_x_568) ;  /* 0xfffffffc00f09947 */ /* 0x010fea000383ffff */
[----:B------:R-:W-:Y:S05]  /*aea0*/  BRA `(.L_x_591) ;  /* 0xfffffff000007947 */ /* 0x000fea000383ffff */
.L_x_570:
[----:B------:R-:W-:-:S07]  /*aeb0*/  SHF.L.U32 R5, R10, 0x1f, RZ ;  /* 0x0000001f0a057819 */ /* 0x000fce00000006ff */
.L_x_592:
[----:B-1----:R1:W2:Y:S02]  /*aec0*/  SYNCS.PHASECHK.TRANS64.TRYWAIT P1, [R12+URZ+0x30c20], R5 ;  /* 0x030c20050c0075a7 */ /* 0x0022a4000802017f */
[----:B--2---:R-:W-:Y:S05]  /*aed0*/  @!P1 NANOSLEEP.SYNCS 0x989680 ;  /* 0x009896800000995d */ /* 0x004fea0003900000 */
[----:B------:R-:W2:Y:S02]  /*aee0*/  @!P1 SYNCS.PHASECHK.TRANS64 P1, [R12+URZ+0x30c20], R5 ;  /* 0x030c20050c0095a7 */ /* 0x000ea4000802007f */
[----:B--2---:R-:W-:Y:S05]  /*aef0*/  @!P1 BRA `(.L_x_592) ;  /* 0xfffffffc00f09947 */ /* 0x004fea000383ffff */
[----:B------:R-:W-:Y:S05]  /*af00*/  BRA `(.L_x_593) ;  /* 0xfffffff0006c7947 */ /* 0x000fea000383ffff */
.L_x_573:
[----:B-1----:R1:W2:Y:S02]  /*af10*/  SYNCS.PHASECHK.TRANS64.TRYWAIT P1, [R12+URZ+0x30c40], R13 ;  /* 0x030c400d0c0075a7 */ /* 0x0022a4000802017f */
[----:B--2---:R-:W-:Y:S05]  /*af20*/  @!P1 NANOSLEEP.SYNCS 0x989680 ;  /* 0x009896800000995d */ /* 0x004fea0003900000 */
[----:B------:R-:W2:Y:S02]  /*af30*/  @!P1 SYNCS.PHASECHK.TRANS64 P1, [R12+URZ+0x30c40], R13 ;  /* 0x030c400d0c0095a7 */ /* 0x000ea4000802007f */
[----:B--2---:R-:W-:Y:S05]  /*af40*/  @!P1 BRA `(.L_x_573) ;  /* 0xfffffffc00f09947 */ /* 0x004fea000383ffff */
[----:B------:R-:W-:Y:S05]  /*af50*/  BRA `(.L_x_594) ;  /* 0xfffffff000e07947 */ /* 0x000fea000383ffff */
.L_x_575:
[----:B--2---:R2:W3:Y:S02]  /*af60*/  SYNCS.PHASECHK.TRANS64.TRYWAIT P1, [R12+URZ+0x30c28], R13 ;  /* 0x030c280d0c0075a7 */ /* 0x0044e4000802017f */
[----:B---3--:R-:W-:Y:S05]  /*af70*/  @!P1 NANOSLEEP.SYNCS 0x989680 ;  /* 0x009896800000995d */ /* 0x008fea0003900000 */
[----:B------:R-:W3:Y:S02]  /*af80*/  @!P1 SYNCS.PHASECHK.TRANS64 P1, [R12+URZ+0x30c28], R13 ;  /* 0x030c280d0c0095a7 */ /* 0x000ee4000802007f */
[----:B---3--:R-:W-:Y:S05]  /*af90*/  @!P1 BRA `(.L_x_575) ;  /* 0xfffffffc00f09947 */ /* 0x008fea000383ffff */
[----:B------:R-:W-:Y:S05]  /*afa0*/  BRA `(.L_x_595) ;  /* 0xfffffff400507947 */ /* 0x000fea000383ffff */
.L_x_577:
[----:B-1----:R1:W2:Y:S02]  /*afb0*/  SYNCS.PHASECHK.TRANS64.TRYWAIT P0, [R13+URZ+0x30c40], R2 ;  /* 0x030c40020d0075a7 */ /* 0x0022a4000800017f */
[----:B--2---:R-:W-:Y:S05]  /*afc0*/  @!P0 NANOSLEEP.SYNCS 0x989680 ;  /* 0x009896800000895d */ /* 0x004fea0003900000 */
[----:B------:R-:W2:Y:S02]  /*afd0*/  @!P0 SYNCS.PHASECHK.TRANS64 P0, [R13+URZ+0x30c40], R2 ;  /* 0x030c40020d0085a7 */ /* 0x000ea4000800007f */
[----:B--2---:R-:W-:Y:S05]  /*afe0*/  @!P0 BRA `(.L_x_577) ;  /* 0xfffffffc00f08947 */ /* 0x004fea000383ffff */
[----:B------:R-:W-:Y:S05]  /*aff0*/  BRA `(.L_x_596) ;  /* 0xfffffff400c07947 */ /* 0x000fea000383ffff */
.L_x_579:
[----:B------:R-:W-:Y:S01]  /*b000*/  BSSY B0, `(.L_x_597) ;  /* 0x0000006000007945 */ /* 0x000fe20003800000 */
[----:B------:R-:W-:-:S07]  /*b010*/  IMAD.MOV.U32 R15, RZ, RZ, -0x1 ;  /* 0xffffffffff0f7424 */ /* 0x000fce00078e00ff */
[----:B--2---:R-:W-:Y:S05]  /*b020*/  WARPSYNC.COLLECTIVE R15, `(.L_x_598) ;  /* 0x000000000f0c7348 */ /* 0x004fea0003c00000 */
[----:B------:R-:W-:Y:S02]  /*b030*/  ELECT P6, UR62, PT ;  /* 0x00000000003e782f */ /* 0x000fe400038c0000 */
[----:B------:R-:W-:Y:S01]  /*b040*/  MOV R14, UR62 ;  /* 0x0000003e000e7c02 */ /* 0x000fe20008000f00 */
[----:B--2---:R-:W-:Y:S10]  /*b050*/  ENDCOLLECTIVE ;  /* 0x000000000000791b */ /* 0x004ff40003800000 */
.L_x_598:
[----:B------:R-:W-:Y:S05]  /*b060*/  BSYNC B0 ;  /* 0x0000000000007941 */ /* 0x000fea0003800000 */
.L_x_597:
[----:B------:R-:W-:Y:S05]  /*b070*/  BRA `(.L_x_599) ;  /* 0xfffffff800547947 */ /* 0x000fea000383ffff */
.L_x_581:
[----:B-1----:R1:W3:Y:S02]  /*b080*/  SYNCS.PHASECHK.TRANS64.TRYWAIT P0, [R7+URZ], R4 ;  /* 0x00000004070075a7 */ /* 0x0022e4000800017f */
[----:B---3--:R-:W-:Y:S05]  /*b090*/  @!P0 NANOSLEEP.SYNCS 0x989680 ;  /* 0x009896800000895d */ /* 0x008fea0003900000 */
[----:B------:R-:W3:Y:S02]  /*b0a0*/  @!P0 SYNCS.PHASECHK.TRANS64 P0, [R7+URZ], R4 ;  /* 0x00000004070085a7 */ /* 0x000ee4000800007f */
[----:B---3--:R-:W-:Y:S05]  /*b0b0*/  @!P0 BRA `(.L_x_581) ;  /* 0xfffffffc00f08947 */ /* 0x008fea000383ffff */
[----:B------:R-:W-:Y:S05]  /*b0c0*/  BRA `(.L_x_600) ;  /* 0xfffffff800947947 */ /* 0x000fea000383ffff */
.L_x_582:
[----:B---3--:R3:W4:Y:S02]  /*b0d0*/  SYNCS.PHASECHK.TRANS64.TRYWAIT P0, [R11+URZ], R2 ;  /* 0x000000020b0075a7 */ /* 0x008724000800017f */
[----:B----4-:R-:W-:Y:S05]  /*b0e0*/  @!P0 NANOSLEEP.SYNCS 0x989680 ;  /* 0x009896800000895d */ /* 0x010fea0003900000 */
[----:B------:R-:W4:Y:S02]  /*b0f0*/  @!P0 SYNCS.PHASECHK.TRANS64 P0, [R11+URZ], R2 ;  /* 0x000000020b0085a7 */ /* 0x000f24000800007f */
[----:B----4-:R-:W-:Y:S05]  /*b100*/  @!P0 BRA `(.L_x_582) ;  /* 0xfffffffc00f08947 */ /* 0x010fea000383ffff */
[----:B------:R-:W-:Y:S05]  /*b110*/  BRA `(.L_x_601) ;  /* 0xfffffff800887947 */ /* 0x000fea000383ffff */
.L_x_584:
[----:B----4-:R4:W1:Y:S02]  /*b120*/  SYNCS.PHASECHK.TRANS64.TRYWAIT P0, [R9+URZ], R4 ;  /* 0x00000004090075a7 */ /* 0x010864000800017f */
[----:B-1----:R-:W-:Y:S05]  /*b130*/  @!P0 NANOSLEEP.SYNCS 0x989680 ;  /* 0x009896800000895d */ /* 0x002fea0003900000 */
[----:B------:R-:W1:Y:S02]  /*b140*/  @!P0 SYNCS.PHASECHK.TRANS64 P0, [R9+URZ], R4 ;  /* 0x00000004090085a7 */ /* 0x000e64000800007f */
[----:B-1----:R-:W-:Y:S05]  /*b150*/  @!P0 BRA `(.L_x_584) ;  /* 0xfffffffc00f08947 */ /* 0x002fea000383ffff */
[----:B------:R-:W-:Y:S05]  /*b160*/  BRA `(.L_x_602) ;  /* 0xfffffff8008c7947 */ /* 0x000fea000383ffff */
.L_x_603:
        /* <DEDUP_REMOVED lines=9> */
.L_x_7378:


//--------------------- .text._ZN7cutlass13device_kernelIN5flash11enable_sm90INS1_16FlashAttnBwdSm90INS1_25CollectiveMainloopBwdSm90ILi2ELi2ELi2EN4cute5tupleIJNS5_1CILi1EEES8_S8_EEENS6_IJNS7_ILi128EEESA_NS7_ILi64EEEEEENS_6half_tEfNS_4arch4Sm90ELb0ELb0ELb1ELb1ELb1ELb1ELb0ELb0ELi2ELi1ELi2ELi2ELb0EEENS1_21CollectiveEpilogueBwdISC_SD_SF_Li256ELb1ELb0ELi1EEENS1_19SingleTileSchedulerILb1ELb0ELb0ELi128EEEEEEEEEvNT_6ParamsE --------------------------
	.section	.text._ZN7cutlass13device_kernelIN5flash11enable_sm90INS1_16FlashAttnBwdSm90INS1_25CollectiveMainloopBwdSm90ILi2ELi2ELi2EN4cute5tupleIJNS5_1CILi1EEES8_S8_EEENS6_IJNS7_ILi128EEESA_NS7_ILi64EEEEEENS_6half_tEfNS_4arch4Sm90ELb0ELb0ELb1ELb1ELb1ELb1ELb0ELb0ELi2ELi1ELi2ELi2ELb0EEENS1_21CollectiveEpilogueBwdISC_SD_SF_Li256ELb1ELb0ELi1EEENS1_19SingleTileSchedulerILb1ELb0ELb0ELi128EEEEEEEEEvNT_6ParamsE,"ax",@progbits
	.align	128
.text._ZN7cutlass13device_kernelIN5flash11enable_sm90INS1_16FlashAttnBwdSm90INS1_25CollectiveMainloopBwdSm90ILi2ELi2ELi2EN4cute5tupleIJNS5_1CILi1EEES8_S8_EEENS6_IJNS7_ILi128EEESA_NS7_ILi64EEEEEENS_6half_tEfNS_4arch4Sm90ELb0ELb0ELb1ELb1ELb1ELb1ELb0ELb0ELi2ELi1ELi2ELi2ELb0EEENS1_21CollectiveEpilogueBwdISC_SD_SF_Li256ELb1ELb0ELi1EEENS1_19SingleTileSchedulerILb1ELb0ELb0ELi128EEEEEEEEEvNT_6ParamsE:
        .type           _ZN7cutlass13device_kernelIN5flash11enable_sm90INS1_16FlashAttnBwdSm90INS1_25CollectiveMainloopBwdSm90ILi2ELi2ELi2EN4cute5tupleIJNS5_1CILi1EEES8_S8_EEENS6_IJNS7_ILi128EEESA_NS7_ILi64EEEEEENS_6half_tEfNS_4arch4Sm90ELb0ELb0ELb1ELb1ELb1ELb1ELb0ELb0ELi2ELi1ELi2ELi2ELb0EEENS1_21CollectiveEpilogueBwdISC_SD_SF_Li256ELb1ELb0ELi1EEENS1_19SingleTileSchedulerILb1ELb0ELb0ELi128EEEEEEEEEvNT_6ParamsE,@function
        .size           _ZN7cutlass13device_kernelIN5flash11enable_sm90INS1_16FlashAttnBwdSm90INS1_25CollectiveMainloopBwdSm90ILi2ELi2ELi2EN4cute5tupleIJNS5_1CILi1EEES8_S8_EEENS6_IJNS7_ILi128EEESA_NS7_ILi64EEEEEENS_6half_tEfNS_4arch4Sm90ELb0ELb0ELb1ELb1ELb1ELb1ELb0ELb0ELi2ELi1ELi2ELi2ELb0EEENS1_21CollectiveEpilogueBwdISC_SD_SF_Li256ELb1ELb0ELi1EEENS1_19SingleTileSchedulerILb1ELb0ELb0ELi128EEEEEEEEEvNT_6ParamsE,(.L_x_7379 - _ZN7cutlass13device_kernelIN5flash11enable_sm90INS1_16FlashAttnBwdSm90INS1_25CollectiveMainloopBwdSm90ILi2ELi2ELi2EN4cute5tupleIJNS5_1CILi1EEES8_S8_EEENS6_IJNS7_ILi128EEESA_NS7_ILi64EEEEEENS_6half_tEfNS_4arch4Sm90ELb0ELb0ELb1ELb1ELb1ELb1ELb0ELb0ELi2ELi1ELi2ELi2ELb0EEENS1_21CollectiveEpilogueBwdISC_SD_SF_Li256ELb1ELb0ELi1EEENS1_19SingleTileSchedulerILb1ELb0ELb0ELi128EEEEEEEEEvNT_6ParamsE)
        .other          _ZN7cutlass13device_kernelIN5flash11enable_sm90INS1_16FlashAttnBwdSm90INS1_25CollectiveMainloopBwdSm90ILi2ELi2ELi2EN4cute5tupleIJNS5_1CILi1EEES8_S8_EEENS6_IJNS7_ILi128EEESA_NS7_ILi64EEEEEENS_6half_tEfNS_4arch4Sm90ELb0ELb0ELb1ELb1ELb1ELb1ELb0ELb0ELi2ELi1ELi2ELi2ELb0EEENS1_21CollectiveEpilogueBwdISC_SD_SF_Li256ELb1ELb0ELi1EEENS1_19SingleTileSchedulerILb1ELb0ELb0ELi128EEEEEEEEEvNT_6ParamsE,@"STO_CUDA_ENTRY STV_DEFAULT"
_ZN7cutlass13device_kernelIN5flash11enable_sm90INS1_16FlashAttnBwdSm90INS1_25CollectiveMainloopBwdSm90ILi2ELi2ELi2EN4cute5tupleIJNS5_1CILi1EEES8_S8_EEENS6_IJNS7_ILi128EEESA_NS7_ILi64EEEEEENS_6half_tEfNS_4arch4Sm90ELb0ELb0ELb1ELb1ELb1ELb1ELb0ELb0ELi2ELi1ELi2ELi2ELb0EEENS1_21CollectiveEpilogueBwdISC_SD_SF_Li256ELb1ELb0ELi1EEENS1_19SingleTileSchedulerILb1ELb0ELb0ELi128EEEEEEEEEvNT_6ParamsE:
        /* <DEDUP_REMOVED lines=23> */
.L_x_605:
[----:B------:R-:W-:Y:S05]  /*0170*/  BSYNC B0 ;  /* 0x0000000000007941 */ /* 0x000fea0003800000 */
.L_x_604:
        /* <DEDUP_REMOVED lines=34> */
.L_x_606:
        /* <DEDUP_REMOVED lines=22> */
.L_x_607:
        /* <DEDUP_REMOVED lines=9> */
.L_x_610:
        /* <DEDUP_REMOVED lines=20> */
.L_x_611:
        /* <DEDUP_REMOVED lines=10> */
.L_x_613:
[----:B------:R-:W2:Y:S02]  /*0770*/  LDC R0, c[0x0][0x8bc] ;  /* 0x00022f00ff007b82 */ /* 0x000ea40000000800 */
.L_x_612:
        /* <DEDUP_REMOVED lines=19> */
.L_x_615:
        /* <DEDUP_REMOVED lines=10> */
.L_x_616:
        /* <DEDUP_REMOVED lines=8> */
.L_x_617:
        /* <DEDUP_REMOVED lines=9> */
.L_x_618:
        /* <DEDUP_REMOVED lines=56> */
.L_x_621:
        /* <DEDUP_REMOVED lines=15> */
.L_x_620:
        /* <DEDUP_REMOVED lines=22> */
.L_x_623:
        /* <DEDUP_REMOVED lines=15> */
.L_x_622:
[----:B------:R-:W-:Y:S01]  /*1120*/  SHF.R.S32.HI R3, RZ, 0x1f, R18 ;  /* 0x0000001fff037819 */ /* 0x000fe20000011412 */
[----:B------:R-:W-:-:S03]  /*1130*/  UMOV UR4, 0xffffffff ;  /* 0xffffffff00047882 */ /* 0x000fc60000000000 */
[----:B------:R-:W-:-:S04]  /*1140*/  LEA.HI R0, R3, R18, RZ, 0x7 ;  /* 0x0000001203007211 */ /* 0x000fc800078f38ff */
[----:B------:R-:W-:Y:S01]  /*1150*/  SHF.R.S32.HI R13, RZ, 0x7, R0 ;  /* 0x00000007ff0d7819 */ /* 0x000fe20000011400 */
[----:B------:R-:W-:Y:S06]  /*1160*/  BRA.DIV UR4, `(.L_x_624) ;  /* 0x000000a2049c7947 */ /* 0x000fec000b800000 */
[----:B------:R1:W2:Y:S02]  /*1170*/  SHFL.IDX PT, R14, R13, RZ, 0x1f ;  /* 0x00001fff0d0e7589 */ /* 0x0002a400000e0000 */
.L_x_743:
[----:B------:R-:W-:Y:S01]  /*1180*/  SHF.L.U32 R17, RZ, 0x1f, RZ ;  /* 0x0000001fff117819 */ /* 0x000fe200000006ff */
[----:B------:R-:W-:Y:S01]  /*1190*/  VIADD R23, R23, 0x7f ;  /* 0x0000007f17177836 */ /* 0x000fe20000000000 */
[----:B--2---:R-:W-:Y:S01]  /*11a0*/  LEA.HI R4, R14, R14, RZ, 0x1 ;  /* 0x0000000e0e047211 */ /* 0x004fe200078f08ff */
[----:B------:R-:W-:Y:S01]  /*11b0*/  IMAD.IADD R19, R22, 0x1, -R19 ;  /* 0x0000000116137824 */ /* 0x000fe200078e0a13 */
[----:B------:R-:W2:Y:S01]  /*11c0*/  SYNCS.PHASECHK.TRANS64.TRYWAIT P0, [R2+URZ+0x30c00], R17 ;  /* 0x030c0011020075a7 */ /* 0x000ea2000800017f */
[----:B------:R-:W-:Y:S02]  /*11d0*/  LOP3.LUT R5, R0, 0xffffff80, RZ, 0xc0, !PT ;  /* 0xffffff8000057812 */ /* 0x000fe400078ec0ff */
[----:B------:R-:W-:Y:S02]  /*11e0*/  LOP3.LUT R11, R4, 0xffffe, RZ, 0xc0, !PT ;  /* 0x000ffffe040b7812 */ /* 0x000fe400078ec0ff */
[CC--:B------:R-:W-:Y:S02]  /*11f0*/  LEA.HI R4, R3.reuse, R18.reuse, RZ, 0x5 ;  /* 0x0000001203047211 */ /* 0x0c0fe400078f28ff */
[----:B------:R-:W-:-:S02]  /*1200*/  LEA.HI R0, R3, R18, RZ, 0x2 ;  /* 0x0000001203007211 */ /* 0x000fc400078f10ff */
[----:B------:R-:W-:Y:S02]  /*1210*/  LOP3.LUT R7, R4, 0xffffffe0, RZ, 0xc0, !PT ;  /* 0xffffffe004077812 */ /* 0x000fe400078ec0ff */
[----:B------:R-:W-:Y:S01]  /*1220*/  LOP3.LUT R9, R0, 0xfffffffc, RZ, 0xc0, !PT ;  /* 0xfffffffc00097812 */ /* 0x000fe200078ec0ff */
[C---:B------:R-:W-:Y:S01]  /*1230*/  IMAD.IADD R0, R18.reuse, 0x1, -R5 ;  /* 0x0000000112007824 */ /* 0x040fe200078e0a05 */
[CC--:B------:R-:W-:Y:S01]  /*1240*/  LEA.HI R6, R3.reuse, R18.reuse, RZ, 0x3 ;  /* 0x0000001203067211 */ /* 0x0c0fe200078f18ff */
[C---:B------:R-:W-:Y:S01]  /*1250*/  IMAD.IADD R7, R18.reuse, 0x1, -R7 ;  /* 0x0000000112077824 */ /* 0x040fe200078e0a07 */
[----:B------:R-:W-:Y:S02]  /*1260*/  LEA.HI R8, R3, R18, RZ, 0x4 ;  /* 0x0000001203087211 */ /* 0x000fe400078f20ff */
[C---:B------:R-:W-:Y:S01]  /*1270*/  IADD3 R10, R18.reuse, -R9, RZ ;  /* 0x80000009120a7210 */ /* 0x040fe20007ffe0ff */
[----:B------:R-:W-:Y:S01]  /*1280*/  IMAD.SHL.U32 R18, R18, 0x40, RZ ;  /* 0x0000004012127824 */ /* 0x000fe200078e00ff */
[----:B------:R-:W-:-:S02]  /*1290*/  SHF.R.S32.HI R3, RZ, 0x5, R4 ;  /* 0x00000005ff037819 */ /* 0x000fc40000011404 */
[----:B------:R-:W-:Y:S02]  /*12a0*/  SHF.R.S32.HI R4, RZ, 0x1f, R23 ;  /* 0x0000001fff047819 */ /* 0x000fe40000011417 */
[----:B------:R-:W-:Y:S01]  /*12b0*/  SHF.R.S32.HI R15, RZ, 0x4, R8 ;  /* 0x00000004ff0f7819 */ /* 0x000fe20000011408 */
[----:B------:R-:W-:Y:S01]  /*12c0*/  IMAD.SHL.U32 R5, R3, 0x10, RZ ;  /* 0x0000001003057824 */ /* 0x000fe200078e00ff */
[----:B------:R-:W-:Y:S02]  /*12d0*/  LOP3.LUT R18, R18, 0x1c0, RZ, 0xc0, !PT ;  /* 0x000001c012127812 */ /* 0x000fe400078ec0ff */
[----:B------:R-:W-:Y:S02]  /*12e0*/  IADD3 R11, R14, -R11, RZ ;  /* 0x8000000b0e0b7210 */ /* 0x000fe40007ffe0ff */
[----:B------:R-:W-:Y:S02]  /*12f0*/  LEA.HI R23, R4, R23, RZ, 0x7 ;  /* 0x0000001704177211 */ /* 0x000fe400078f38ff */
[----:B------:R-:W-:-:S02]  /*1300*/  LEA.HI R8, R8, R15, RZ, 0x1 ;  /* 0x0000000f08087211 */ /* 0x000fc400078f08ff */
[----:B------:R-:W-:Y:S02]  /*1310*/  SHF.R.S32.HI R3, RZ, 0x1f, R0 ;  /* 0x0000001fff037819 */ /* 0x000fe40000011400 */
[----:B------:R-:W-:Y:S01]  /*1320*/  LOP3.LUT R5, R18, 0x30, R5, 0xf8, !PT ;  /* 0x0000003012057812 */ /* 0x000fe200078ef805 */
[----:B--2---:R-:W-:Y:S06]  /*1330*/  @P0 BRA `(.L_x_625) ;  /* 0x0000000000080947 */ /* 0x004fec0003800000 */
[----:B------:R-:W2:Y:S02]  /*1340*/  SYNCS.PHASECHK.TRANS64.TRYWAIT P0, [R2+URZ+0x30c00], R17 ;  /* 0x030c0011020075a7 */ /* 0x000ea4000800017f */
[----:B--2---:R-:W-:Y:S05]  /*1350*/  @!P0 BRA `(.L_x_626) ;  /* 0x000000a0003c8947 */ /* 0x004fea0003800000 */
.L_x_625:
[----:B------:R-:W3:Y:S01]  /*1360*/  LDL.LU R21, [R1] ;  /* 0x0000000001157983 */ /* 0x000ee20000300800 */
[----:B------:R-:W-:Y:S01]  /*1370*/  LOP3.LUT R9, R5, 0x8, R6, 0xf8, !PT ;  /* 0x0000000805097812 */ /* 0x000fe200078ef806 */
[----:B------:R-:W-:Y:S01]  /*1380*/  IMAD R20, R13, 0x400, R0 ;  /* 0x000004000d147824 */ /* 0x000fe200078e0200 */
[CC--:B------:R-:W-:Y:S02]  /*1390*/  LEA.HI R5, R3.reuse, R0.reuse, RZ, 0x5 ;  /* 0x0000000003057211 */ /* 0x0c0fe400078f28ff */
[----:B------:R-:W-:Y:S02]  /*13a0*/  SHF.R.S32.HI R4, RZ, 0x1f, R7 ;  /* 0x0000001fff047819 */ /* 0x000fe40000011407 */
[----:B------:R-:W-:Y:S02]  /*13b0*/  SHF.R.S32.HI R6, RZ, 0x5, R5 ;  /* 0x00000005ff067819 */ /* 0x000fe40000011405 */
[----:B------:R-:W-:Y:S02]  /*13c0*/  SHF.R.U32.HI R18, RZ, 0x3, R18 ;  /* 0x00000003ff127819 */ /* 0x000fe40000011612 */
[----:B------:R-:W-:Y:S01]  /*13d0*/  LEA.HI R3, R3, R0, RZ, 0x2 ;  /* 0x0000000003037211 */ /* 0x000fe200078f10ff */
[----:B------:R-:W-:Y:S01]  /*13e0*/  IMAD R19, R6, -0x10, R19 ;  /* 0xfffffff006137824 */ /* 0x000fe200078e0213 */
[----:B------:R-:W-:-:S02]  /*13f0*/  LOP3.LUT R8, R8, 0x7ffffe, RZ, 0xc0, !PT ;  /* 0x007ffffe08087812 */ /* 0x000fc400078ec0ff */
[CC--:B------:R-:W-:Y:S02]  /*1400*/  LEA.HI R5, R4.reuse, R7.reuse, RZ, 0x3 ;  /* 0x0000000704057211 */ /* 0x0c0fe400078f18ff */
[----:B------:R-:W-:Y:S01]  /*1410*/  LEA.HI R4, R4, R7, RZ, 0x2 ;  /* 0x0000000704047211 */ /* 0x000fe200078f10ff */
[----:B------:R-:W-:Y:S01]  /*1420*/  IMAD.IADD R12, R15, 0x1, -R8 ;  /* 0x000000010f0c7824 */ /* 0x000fe200078e0a08 */
[----:B------:R-:W-:Y:S02]  /*1430*/  LOP3.LUT R18, R9, R18, RZ, 0x3c, !PT ;  /* 0x0000001209127212 */ /* 0x000fe400078e3cff */
[----:B------:R-:W-:Y:S02]  /*1440*/  LEA.HI R7, R13, R13, RZ, 0x1 ;  /* 0x0000000d0d077211 */ /* 0x000fe400078f08ff */
[----:B------:R-:W-:Y:S02]  /*1450*/  LOP3.LUT R9, R3, 0x7ffffffc, RZ, 0xc0, !PT ;  /* 0x7ffffffc03097812 */ /* 0x000fe400078ec0ff */
[----:B------:R-:W-:-:S02]  /*1460*/  SHF.R.S32.HI R6, RZ, 0x2, R3 ;  /* 0x00000002ff067819 */ /* 0x000fc40000011403 */
[----:B------:R-:W-:Y:S02]  /*1470*/  SHF.R.S32.HI R3, RZ, 0x1f, R3 ;  /* 0x0000001fff037819 */ /* 0x000fe40000011403 */
[----:B------:R-:W-:Y:S02]  /*1480*/  LOP3.LUT R8, R7, 0xfffffffe, RZ, 0xc0, !PT ;  /* 0xfffffffe07087812 */ /* 0x000fe400078ec0ff */
[----:B------:R-:W-:Y:S02]  /*1490*/  LEA.HI R3, R3, R6, RZ, 0x3 ;  /* 0x0000000603037211 */ /* 0x000fe400078f18ff */
[----:B------:R-:W-:Y:S01]  /*14a0*/  IADD3 R9, R0, -R9, RZ ;  /* 0x8000000900097210 */ /* 0x000fe20007ffe0ff */
[----:B------:R-:W-:Y:S01]  /*14b0*/  IMAD.IADD R8, R13, 0x1, -R8 ;  /* 0x000000010d087824 */ /* 0x000fe200078e0a08 */
[----:B------:R-:W-:Y:S01]  /*14c0*/  LOP3.LUT R7, R3, 0xfffffff8, RZ, 0xc0, !PT ;  /* 0xfffffff803077812 */ /* 0x000fe200078ec0ff */
[----:B-1----:R-:W-:Y:S01]  /*14d0*/  IMAD R13, R13, 0x10, R12 ;  /* 0x000000100d0d7824 */ /* 0x002fe200078e020c */
[----:B------:R-:W-:-:S02]  /*14e0*/  SHF.R.S32.HI R3, RZ, 0x2, R4 ;  /* 0x00000002ff037819 */ /* 0x000fc40000011404 */
[----:B------:R-:W-:Y:S01]  /*14f0*/  IADD3 R19, R19, R7, -R6 ;  /* 0x0000000713137210 */ /* 0x000fe20007ffe806 */
[----:B------:R-:W-:Y:S01]  /*1500*/  IMAD.U32 R7, R13, 0x200, R18 ;  /* 0x000002000d077824 */ /* 0x000fe200078e0012 */
[C---:B------:R-:W-:Y:S02]  /*1510*/  IADD3 R6, R3.reuse, 0x8, RZ ;  /* 0x0000000803067810 */ /* 0x040fe40007ffe0ff */
[----:B------:R-:W-:Y:S02]  /*1520*/  LEA.HI R4, R4, R3, RZ, 0x1 ;  /* 0x0000000304047211 */ /* 0x000fe400078f08ff */
[--C-:B------:R-:W-:Y:S01]  /*1530*/  SHF.R.S32.HI R0, RZ, 0x3, R5.reuse ;  /* 0x00000003ff007819 */ /* 0x100fe20000011405 */
[----:B------:R1:W-:Y:S01]  /*1540*/  STL [R1+0x8], R7 ;  /* 0x0000080701007387 */ /* 0x0003e20000100800 */
[----:B------:R-:W-:Y:S01]  /*1550*/  SHF.R.S32.HI R5, RZ, 0x1f, R5 ;  /* 0x0000001fff057819 */ /* 0x000fe20000011405 */
[----:B------:R-:W-:Y:S01]  /*1560*/  VIADD R12, R3, 0x10 ;  /* 0x00000010030c7836 */ /* 0x000fe20000000000 */
[----:B------:R-:W-:-:S02]  /*1570*/  LOP3.LUT R4, R4, 0xfffffffe, RZ, 0xc0, !PT ;  /* 0xfffffffe04047812 */ /* 0x000fc400078ec0ff */
[----:B------:R-:W-:Y:S02]  /*1580*/  LEA.HI R5, R5, R0, RZ, 0x4 ;  /* 0x0000000005057211 */ /* 0x000fe400078f20ff */
[----:B-1----:R-:W-:Y:S01]  /*1590*/  LEA.HI R7, R6, R6, RZ, 0x1 ;  /* 0x0000000606077211 */ /* 0x002fe200078f08ff */
[C---:B------:R-:W-:Y:S01]  /*15a0*/  IMAD.IADD R4, R3.reuse, 0x1, -R4 ;  /* 0x0000000103047824 */ /* 0x040fe200078e0a04 */
[----:B------:R-:W-:Y:S02]  /*15b0*/  IADD3 R14, R3, 0x18, RZ ;  /* 0x00000018030e7810 */ /* 0x000fe40007ffe0ff */
[----:B------:R-:W-:Y:S02]  /*15c0*/  LOP3.LUT R13, R7, 0xfffffffe, RZ, 0xc0, !PT ;  /* 0xfffffffe070d7812 */ /* 0x000fe400078ec0ff */
[----:B------:R-:W-:Y:S02]  /*15d0*/  LOP3.LUT R5, R5, 0x1ffffff0, RZ, 0xc0, !PT ;  /* 0x1ffffff005057812 */ /* 0x000fe400078ec0ff */
[----:B------:R-:W-:Y:S01]  /*15e0*/  LEA.HI R3, R12, R12, RZ, 0x1 ;  /* 0x0000000c0c037211 */ /* 0x000fe200078f08ff */
[----:B------:R-:W-:Y:S01]  /*15f0*/  IMAD.IADD R13, R6, 0x1, -R13 ;  /* 0x00000001060d7824 */ /* 0x000fe200078e0a0d */
[----:B------:R-:W-:Y:S01]  /*1600*/  LEA.HI R16, R14, R14, RZ, 0x1 ;  /* 0x0000000e0e107211 */ /* 0x000fe200078f08ff */
[----:B------:R-:W-:Y:S01]  /*1610*/  IMAD.IADD R5, R0, 0x1, -R5 ;  /* 0x0000000100057824 */ /* 0x000fe200078e0a05 */
[----:B------:R-:W-:-:S02]  /*1620*/  LOP3.LUT R15, R3, 0xfffffffe, RZ, 0xc0, !PT ;  /* 0xfffffffe030f7812 */ /* 0x000fc400078ec0ff */
[--C-:B------:R-:W-:Y:S02]  /*1630*/  SHF.R.S32.HI R6, RZ, 0x1, R3.reuse ;  /* 0x00000001ff067819 */ /* 0x100fe40000011403 */
[----:B------:R-:W-:Y:S02]  /*1640*/  SHF.R.S32.HI R3, RZ, 0x1f, R3 ;  /* 0x0000001fff037819 */ /* 0x000fe40000011403 */
[--C-:B------:R-:W-:Y:S02]  /*1650*/  SHF.R.S32.HI R0, RZ, 0x1, R7.reuse ;  /* 0x00000001ff007819 */ /* 0x100fe40000011407 */
[----:B------:R-:W-:Y:S02]  /*1660*/  SHF.R.S32.HI R7, RZ, 0x1f, R7 ;  /* 0x0000001fff077819 */ /* 0x000fe40000011407 */
[--C-:B--2---:R-:W-:Y:S02]  /*1670*/  SHF.R.S32.HI R17, RZ, 0x1, R16.reuse ;  /* 0x00000001ff117819 */ /* 0x104fe40000011410 */
[----:B------:R-:W-:-:S02]  /*1680*/  SHF.R.S32.HI R18, RZ, 0x1f, R16 ;  /* 0x0000001fff127819 */ /* 0x000fc40000011410 */
[----:B------:R-:W-:Y:S02]  /*1690*/  LEA.HI R3, R3, R6, RZ, 0x4 ;  /* 0x0000000603037211 */ /* 0x000fe400078f20ff */
[----:B------:R-:W-:Y:S02]  /*16a0*/  LEA.HI R7, R7, R0, RZ, 0x4 ;  /* 0x0000000007077211 */ /* 0x000fe400078f20ff */
[----:B------:R-:W-:Y:S02]  /*16b0*/  LEA.HI R18, R18, R17, RZ, 0x4 ;  /* 0x0000001112127211 */ /* 0x000fe400078f20ff */
[----:B------:R-:W-:Y:S01]  /*16c0*/  LOP3.LUT R3, R3, 0x1ffffff0, RZ, 0xc0, !PT ;  /* 0x1ffffff003037812 */ /* 0x000fe200078ec0ff */
[----:B------:R-:W-:Y:S01]  /*16d0*/  IMAD R8, R8, -0x40, R19 ;  /* 0xffffffc008087824 */ /* 0x000fe200078e0213 */
[----:B------:R-:W-:Y:S02]  /*16e0*/  LOP3.LUT R7, R7, 0x1ffffff0, RZ, 0xc0, !PT ;  /* 0x1ffffff007077812 */ /* 0x000fe400078ec0ff */
[----:B------:R-:W-:Y:S01]  /*16f0*/  LOP3.LUT R19, R16, 0xfffffffe, RZ, 0xc0, !PT ;  /* 0xfffffffe10137812 */ /* 0x000fe200078ec0ff */
[----:B------:R-:W-:Y:S01]  /*1700*/  IMAD.IADD R6, R6, 0x1, -R3 ;  /* 0x0000000106067824 */ /* 0x000fe200078e0a03 */
[----:B------:R-:W-:Y:S01]  /*1710*/  LOP3.LUT R18, R18, 0x1ffffff0, RZ, 0xc0, !PT ;  /* 0x1ffffff012127812 */ /* 0x000fe200078ec0ff */
[----:B------:R-:W-:Y:S01]  /*1720*/  IMAD.IADD R0, R0, 0x1, -R7 ;  /* 0x0000000100007824 */ /* 0x000fe200078e0a07 */
[----:B------:R-:W-:Y:S01]  /*1730*/  LEA R3, R5, R4, 0x3 ;  /* 0x0000000405037211 */ /* 0x000fe200078e18ff */
[----:B------:R-:W-:Y:S01]  /*1740*/  IMAD.IADD R15, R12, 0x1, -R15 ;  /* 0x000000010c0f7824 */ /* 0x000fe200078e0a0f */
[----:B------:R-:W-:Y:S01]  /*1750*/  IADD3 R19, R14, -R19, RZ ;  /* 0x800000130e137210 */ /* 0x000fe20007ffe0ff */
[----:B------:R-:W-:-:S02]  /*1760*/  IMAD.IADD R18, R17, 0x1, -R18 ;  /* 0x0000000111127824 */ /* 0x000fc400078e0a12 */
[----:B------:R1:W-:Y:S01]  /*1770*/  STL [R1+0x18], R3 ;  /* 0x0000180301007387 */ /* 0x0003e20000100800 */
[----:B------:R-:W-:Y:S02]  /*1780*/  IMAD R4, R0, 0x8, R13 ;  /* 0x0000000800047824 */ /* 0x000fe400078e020d */
[----:B------:R-:W-:-:S03]  /*1790*/  IMAD R0, R18, 0x8, R19 ;  /* 0x0000000812007824 */ /* 0x000fc600078e0213 */
[----:B------:R-:W-:Y:S01]  /*17a0*/  STL [R1+0x14], R4 ;  /* 0x0000140401007387 */ /* 0x000fe20000100800 */
[----:B-1----:R-:W-:-:S05]  /*17b0*/  IMAD R3, R6, 0x8, R15 ;  /* 0x0000000806037824 */ /* 0x002fca00078e020f */
[----:B------:R-:W-:Y:S04]  /*17c0*/  STL [R1+0x10], R3 ;  /* 0x0000100301007387 */ /* 0x000fe80000100800 */
[----:B------:R1:W-:Y:S02]  /*17d0*/  STL [R1+0xc], R0 ;  /* 0x00000c0001007387 */ /* 0x0003e40000100800 */
[----:B-1----:R-:W-:-:S05]  /*17e0*/  SHF.R.S32.HI R0, RZ, 0x7, R23 ;  /* 0x00000007ff007819 */ /* 0x002fca0000011417 */
[----:B------:R1:W-:Y:S01]  /*17f0*/  STL [R1+0x4], R0 ;  /* 0x0000040001007387 */ /* 0x0003e20000100800 */
[----:B------:R-:W-:Y:S01]  /*1800*/  IMAD.SHL.U32 R3, R20, 0x4, RZ ;  /* 0x0000000414037824 */ /* 0x000fe200078e00ff */
[----:B------:R-:W-:Y:S02]  /*1810*/  MOV R6, RZ ;  /* 0x000000ff00067202 */ /* 0x000fe40000000f00 */
        /* <DEDUP_REMOVED lines=35> */
.L_x_637:
[----:B------:R-:W-:-:S13]  /*1a50*/  ISETP.NE.AND P0, PT, R7, 0x3, PT ;  /* 0x000000030700780c */ /* 0x000fda0003f05270 */
[----:B------:R-:W-:Y:S05]  /*1a60*/  @!P0 BRA `(.L_x_627) ;  /* 0x0000000000048947 */ /* 0x000fea0003800000 */
[----:B------:R-:W-:Y:S01]  /*1a70*/  BPT.TRAP 0x1 ;  /* 0x000000040000795c */ /* 0x000fe20000300000 */
.L_x_627:
[----:B------:R-:W-:Y:S01]  /*1a80*/  IMAD R25, R4, 0x8, R2 ;  /* 0x0000000804197824 */ /* 0x000fe200078e0202 */
[----:B------:R-:W-:-:S04]  /*1a90*/  SHF.L.U32 R22, R5, 0x1f, RZ ;  /* 0x0000001f05167819 */ /* 0x000fc800000006ff */
[----:B------:R1:W2:Y:S01]  /*1aa0*/  SYNCS.PHASECHK.TRANS64.TRYWAIT P1, [R25+URZ+0x30c10], R22 ;  /* 0x030c1016190075a7 */ /* 0x0002a2000802017f */
[----:B------:R-:W-:Y:S05]  /*1ab0*/  @!P0 BRA `(.L_x_628) ;  /* 0x0000000000048947 */ /* 0x000fea0003800000 */
[----:B------:R-:W-:Y:S01]  /*1ac0*/  BPT.TRAP 0x1 ;  /* 0x000000040000795c */ /* 0x000fe20000300000 */
.L_x_628:
[----:B------:R-:W-:-:S04]  /*1ad0*/  IADD3 R0, R2, 0x10000, RZ ;  /* 0x0001000002007810 */ /* 0x000fc80007ffe0ff */
[----:B------:R-:W-:-:S04]  /*1ae0*/  SHF.R.U32.HI R0, RZ, 0x4, R0 ;  /* 0x00000004ff007819 */ /* 0x000fc80000011600 */
[----:B------:R-:W-:Y:S01]  /*1af0*/  LOP3.LUT R0, R0, 0x3fff, RZ, 0xc0, !PT ;  /* 0x00003fff00007812 */ /* 0x000fe200078ec0ff */
[----:B--2---:R-:W-:Y:S06]  /*1b00*/  @P1 BRA `(.L_x_629) ;  /* 0x0000000000081947 */ /* 0x004fec0003800000 */
[----:B------:R-:W2:Y:S02]  /*1b10*/  SYNCS.PHASECHK.TRANS64.TRYWAIT P1, [R25+URZ+0x30c10], R22 ;  /* 0x030c1016190075a7 */ /* 0x000ea4000802017f */
[----:B--2---:R-:W-:Y:S05]  /*1b20*/  @!P1 BRA `(.L_x_630) ;  /* 0x00000098005c9947 */ /* 0x004fea0003800000 */
.L_x_629:
        /* <DEDUP_REMOVED lines=64> */
.L_x_631:
[----:B------:R1:W1:Y:S01]  /*1f30*/  SYNCS.PHASECHK.TRANS64.TRYWAIT P1, [R25+URZ+0x30c30], R22 ;  /* 0x030c3016190075a7 */ /* 0x000262000802017f */
[----:B------:R-:W-:Y:S05]  /*1f40*/  @!P0 BRA `(.L_x_632) ;  /* 0x0000000000048947 */ /* 0x000fea0003800000 */
[----:B------:R-:W-:Y:S01]  /*1f50*/  BPT.TRAP 0x1 ;  /* 0x000000040000795c */ /* 0x000fe20000300000 */
.L_x_632:
[----:B------:R-:W-:-:S04]  /*1f60*/  IADD3 R18, R2, 0x18000, RZ ;  /* 0x0001800002127810 */ /* 0x000fc80007ffe0ff */
[----:B------:R-:W-:-:S04]  /*1f70*/  SHF.R.U32.HI R18, RZ, 0x4, R18 ;  /* 0x00000004ff127819 */ /* 0x000fc80000011612 */
[----:B------:R-:W-:-:S04]  /*1f80*/  LOP3.LUT R18, R18, 0x3fff, RZ, 0xc0, !PT ;  /* 0x00003fff12127812 */ /* 0x000fc800078ec0ff */
[----:B------:R-:W-:Y:S01]  /*1f90*/  LOP3.LUT R21, R18, 0x10000, RZ, 0xfc, !PT ;  /* 0x0001000012157812 */ /* 0x000fe200078efcff */
[----:B-1----:R-:W-:Y:S06]  /*1fa0*/  @P1 BRA `(.L_x_633) ;  /* 0x0000000000081947 */ /* 0x002fec0003800000 */
[----:B------:R-:W1:Y:S02]  /*1fb0*/  SYNCS.PHASECHK.TRANS64.TRYWAIT P1, [R25+URZ+0x30c30], R22 ;  /* 0x030c3016190075a7 */ /* 0x000e64000802017f */
[----:B-1----:R-:W-:Y:S05]  /*1fc0*/  @!P1 BRA `(.L_x_634) ;  /* 0x0000009400489947 */ /* 0x002fea0003800000 */
.L_x_633:
[----:B------:R-:W-:Y:S01]  /*1fd0*/  UIADD3 UR9, UR9, 0x4000, URZ ;  /* 0x0000400009097890 */ /* 0x000fe2000fffe03f */
[----:B------:R-:W-:Y:S01]  /*1fe0*/  IMAD R22, R4, 0x400, R21 ;  /* 0x0000040004167824 */ /* 0x000fe200078e0215 */
[----:B------:R-:W-:Y:S01]  /*1ff0*/  WARPGROUP.ARRIVE ;  /* 0x00000000000079c5 */ /* 0x000fe20000000000 */
[----:B------:R-:W-:Y:S01]  /*2000*/  UMOV UR7, 0x40000040 ;  /* 0x4000004000077882 */ /* 0x000fe20000000000 */
[----:B------:R-:W-:Y:S01]  /*2010*/  USHF.R.U32.HI UR9, URZ, 0x4, UR9 ;  /* 0x000000043f097899 */ /* 0x000fe20008011609 */
[----:B------:R-:W-:Y:S01]  /*2020*/  FMUL.FTZ R23, R90, UR36 ;  /* 0x000000245a177c20 */ /* 0x000fe20008410000 */
[----:B------:R-:W-:Y:S01]  /*2030*/  R2UR UR8, R22 ;  /* 0x00000000160872ca */ /* 0x000fe200000e0000 */
[----:B------:R-:W-:Y:S01]  /*2040*/  UMOV UR5, 0x40000040 ;  /* 0x4000004000057882 */ /* 0x000fe20000000000 */
[----:B------:R-:W-:Y:S01]  /*2050*/  ULOP3.LUT UR9, UR9, 0x3fff, URZ, 0xc0, !UPT ;  /* 0x00003fff09097892 */ /* 0x000fe2000f8ec03f */
[----:B------:R-:W-:Y:S01]  /*2060*/  FMUL.FTZ R90, R93, UR36 ;  /* 0x000000245d5a7c20 */ /* 0x000fe20008410000 */
        /* <DEDUP_REMOVED lines=11> */
[----:B--2---:R-:W1:Y:S01]  /*2120*/  SHFL.IDX PT, R122, R20, R10, 0x1f ;  /* 0x00001f0a147a7589 */ /* 0x004e6200000e0000 */
[----:B------:R-:W-:Y:S01]  /*2130*/  HGMMA.64x128x16.F32 R24, gdesc[UR4], RZ, !UPT, gsb0 ;  /* 0x01e00000041879f0 */ /* 0x000fe2000c0008ff */
[----:B------:R-:W-:Y:S01]  /*2140*/  UIADD3 UR6, UR8, 0x2, URZ ;  /* 0x0000000208067890 */ /* 0x000fe2000fffe03f */
[----:B------:R-:W-:Y:S01]  /*2150*/  VIADD R131, R10, 0x4 ;  /* 0x000000040a837836 */ /* 0x000fe20000000000 */
[----:B------:R-:W-:Y:S01]  /*2160*/  UIADD3 UR4, UR9, 0x2, URZ ;  /* 0x0000000209047890 */ /* 0x000fe2000fffe03f */
[----:B------:R-:W-:Y:S01]  /*2170*/  FMUL.FTZ R22, R89, UR36 ;  /* 0x0000002459167c20 */ /* 0x000fe20008410000 */
[----:B------:R-:W-:Y:S01]  /*2180*/  UMOV UR7, 0x40000040 ;  /* 0x4000004000077882 */ /* 0x000fe20000000000 */
[----:B------:R-:W-:Y:S01]  /*2190*/  UMOV UR5, 0x40000040 ;  /* 0x4000004000057882 */ /* 0x000fe20000000000 */
[----:B------:R-:W-:Y:S01]  /*21a0*/  FMUL.FTZ R88, R91, UR36 ;  /* 0x000000245b587c20 */ /* 0x000fe20008410000 */
[----:B------:R-:W-:Y:S01]  /*21b0*/  FMUL.FTZ R108, R111, UR36 ;  /* 0x000000246f6c7c20 */ /* 0x000fe20008410000 */
[----:B------:R-:W2:Y:S01]  /*21c0*/  MUFU.TANH R21, R21 ;  /* 0x0000001500157308 */ /* 0x000ea20000002400 */
[----:B------:R-:W-:Y:S01]  /*21d0*/  FMUL.FTZ R91, R94, UR36 ;  /* 0x000000245e5b7c20 */ /* 0x000fe20008410000 */
[----:B------:R-:W-:Y:S01]  /*21e0*/  FMUL.FTZ R111, R114, UR36 ;  /* 0x00000024726f7c20 */ /* 0x000fe20008410000 */
[----:B------:R-:W-:Y:S01]  /*21f0*/  FMUL.FTZ R94, R97, UR36 ;  /* 0x00000024615e7c20 */ /* 0x000fe20008410000 */
[----:B------:R-:W-:Y:S01]  /*2200*/  FMUL.FTZ R114, R117, UR36 ;  /* 0x0000002475727c20 */ /* 0x000fe20008410000 */
[----:B------:R-:W-:Y:S01]  /*2210*/  FMUL.FTZ R97, R100, UR36 ;  /* 0x0000002464617c20 */ /* 0x000fe20008410000 */
[----:B------:R-:W-:Y:S01]  /*2220*/  FMUL.FTZ R117, R120, UR36 ;  /* 0x0000002478757c20 */ /* 0x000fe20008410000 */
[----:B------:R-:W-:Y:S01]  /*2230*/  FMUL.FTZ R100, R103, UR36 ;  /* 0x0000002467647c20 */ /* 0x000fe20008410000 */
[----:B------:R-:W4:Y:S01]  /*2240*/  SHFL.IDX PT, R120, R20, R131, 0x1f ;  /* 0x00001f8314787589 */ /* 0x000f2200000e0000 */
[----:B------:R-:W-:Y:S01]  /*2250*/  FMUL.FTZ R103, R106, UR36 ;  /* 0x000000246a677c20 */ /* 0x000fe20008410000 */
[----:B------:R-:W-:Y:S01]  /*2260*/  FMUL.FTZ R232, R135, UR36 ;  /* 0x0000002487e87c20 */ /* 0x000fe20008410000 */
[----:B------:R-:W3:Y:S01]  /*2270*/  MUFU.TANH R22, R22 ;  /* 0x0000001600167308 */ /* 0x000ee20000002400 */
[----:B------:R-:W-:Y:S01]  /*2280*/  FMUL.FTZ R106, R109, UR36 ;  /* 0x000000246d6a7c20 */ /* 0x000fe20008410000 */
[----:B------:R-:W-:-:S02]  /*2290*/  VIADD R135, R10, 0x8 ;  /* 0x000000080a877836 */ /* 0x000fc40000000000 */
[----:B------:R-:W-:Y:S01]  /*22a0*/  FMUL.FTZ R89, R92, UR36 ;  /* 0x000000245c597c20 */ /* 0x000fe20008410000 */
[----:B------:R-:W-:Y:S01]  /*22b0*/  FMUL.FTZ R109, R112, UR36 ;  /* 0x00000024706d7c20 */ /* 0x000fe20008410000 */
[----:B------:R-:W-:Y:S01]  /*22c0*/  FMUL.FTZ R112, R115, UR36 ;  /* 0x0000002473707c20 */ /* 0x000fe20008410000 */
[----:B------:R-:W-:Y:S01]  /*22d0*/  FMUL.FTZ R92, R95, UR36 ;  /* 0x000000245f5c7c20 */ /* 0x000fe20008410000 */
[----:B------:R-:W-:Y:S01]  /*22e0*/  FMUL.FTZ R115, R118, UR36 ;  /* 0x0000002476737c20 */ /* 0x000fe20008410000 */
[----:B------:R-:W4:Y:S01]  /*22f0*/  MUFU.TANH R23, R23 ;  /* 0x0000001700177308 */ /* 0x000f220000002400 */
[----:B------:R-:W-:Y:S01]  /*2300*/  FMUL.FTZ R95, R98, UR36 ;  /* 0x00000024625f7c20 */ /* 0x000fe20008410000 */
[----:B------:R-:W-:Y:S01]  /*2310*/  FMUL.FTZ R118, R121, UR36 ;  /* 0x0000002479767c20 */ /* 0x000fe20008410000 */
[----:B------:R-:W-:Y:S01]  /*2320*/  STL [R1+0x44], R155 ;  /* 0x0000449b01007387 */ /* 0x000fe20000100800 */
[----:B------:R-:W-:Y:S01]  /*2330*/  FMUL.FTZ R98, R101, UR36 ;  /* 0x0000002465627c20 */ /* 0x000fe20008410000 */
[----:B------:R-:W-:Y:S01]  /*2340*/  FMUL.FTZ R101, R104, UR36 ;  /* 0x0000002468657c20 */ /* 0x000fe20008410000 */
[----:B------:R-:W-:Y:S01]  /*2350*/  FMUL.FTZ R237, R134, UR36 ;  /* 0x0000002486ed7c20 */ /* 0x000fe20008410000 */
[----:B------:R-:W4:Y:S01]  /*2360*/  SHFL.IDX PT, R121, R20, R135, 0x1f ;  /* 0x00001f8714797589 */ /* 0x000f2200000e0000 */
[----:B------:R-:W-:Y:S01]  /*2370*/  MUFU.TANH R88, R88 ;  /* 0x0000005800587308 */ /* 0x000fe20000002400 */
[----:B------:R-:W-:Y:S01]  /*2380*/  FMUL.FTZ R104, R107, UR36 ;  /* 0x000000246b687c20 */ /* 0x000fe20008410000 */
[----:B------:R-:W-:Y:S01]  /*2390*/  FMUL.FTZ R137, R137, UR36 ;  /* 0x0000002489897c20 */ /* 0x000fe20008410000 */
[----:B------:R-:W-:Y:S01]  /*23a0*/  STL [R1+0x40], R154 ;  /* 0x0000409a01007387 */ /* 0x000fe20000100800 */
[----:B------:R-:W-:Y:S01]  /*23b0*/  IADD3 R134, R10, 0xc, RZ ;  /* 0x0000000c0a867810 */ /* 0x000fe20007ffe0ff */
[----:B------:R-:W-:Y:S01]  /*23c0*/  FMUL.FTZ R107, R110, UR36 ;  /* 0x000000246e6b7c20 */ /* 0x000fe20008410000 */
[----:B------:R-:W-:Y:S01]  /*23d0*/  ISETP.GT.AND P2, PT, R8, RZ, PT ;  /* 0x000000ff0800720c */ /* 0x000fe20003f44270 */
[----:B------:R-:W-:Y:S01]  /*23e0*/  STL [R1+0x3c], R153 ;  /* 0x00003c9901007387 */ /* 0x000fe20000100800 */
[----:B------:R-:W4:Y:S01]  /*23f0*/  MUFU.TANH R89, R89 ;  /* 0x0000005900597308 */ /* 0x000f220000002400 */
[----:B------:R-:W-:Y:S01]  /*2400*/  FMUL.FTZ R110, R113, UR36 ;  /* 0x00000024716e7c20 */ /* 0x000fe20008410000 */
[----:B------:R-:W-:Y:S01]  /*2410*/  FMUL.FTZ R113, R116, UR36 ;  /* 0x0000002474717c20 */ /* 0x000fe20008410000 */
[----:B------:R-:W-:Y:S01]  /*2420*/  STL [R1+0x38], R152 ;  /* 0x0000389801007387 */ /* 0x000fe20000100800 */
[----:B------:R-:W-:Y:S01]  /*2430*/  FMUL.FTZ R116, R119, UR36 ;  /* 0x0000002477747c20 */ /* 0x000fe20008410000 */
[----:B------:R-:W-:Y:S01]  /*2440*/  FMUL.FTZ R227, R124, UR36 ;  /* 0x000000247ce37c20 */ /* 0x000fe20008410000 */
[----:B------:R-:W-:Y:S01]  /*2450*/  FMUL.FTZ R136, R136, UR36 ;  /* 0x0000002488887c20 */ /* 0x000fe20008410000 */
[----:B------:R-:W-:Y:S01]  /*2460*/  STL [R1+0x34], R9 ;  /* 0x0000340901007387 */ /* 0x000fe20000100800 */
[----:B--2---:R-:W-:Y:S01]  /*2470*/  FSEL R119, R21, -INF , P2 ;  /* 0xff80000015777808 */ /* 0x004fe20001000000 */
[----:B------:R-:W2:Y:S01]  /*2480*/  MUFU.TANH R91, R91 ;  /* 0x0000005b005b7308 */ /* 0x000ea20000002400 */
[----:B------:R-:W-:Y:S01]  /*2490*/  FMUL.FTZ R138, R138, UR36 ;  /* 0x000000248a8a7c20 */ /* 0x000fe20008410000 */
[----:B------:R1:W-:Y:S01]  /*24a0*/  STL [R1+0x30], R7 ;  /* 0x0000300701007387 */ /* 0x0003e20000100800 */
[----:B------:R-:W-:Y:S01]  /*24b0*/  ISETP.GT.AND P1, PT, R8, 0x8, PT ;  /* 0x000000080800780c */ /* 0x000fe20003f24270 */
[----:B------:R-:W-:Y:S01]  /*24c0*/  FMUL.FTZ R217, R123, UR36 ;  /* 0x000000247bd97c20 */ /* 0x000fe20008410000 */
[----:B------:R-:W-:Y:S01]  /*24d0*/  FMUL.FTZ R133, R133, UR36 ;  /* 0x0000002485857c20 */ /* 0x000fe20008410000 */
[----:B------:R-:W2:Y:S01]  /*24e0*/  SHFL.IDX PT, R124, R20, R134, 0x1f ;  /* 0x00001f86147c7589 */ /* 0x000ea200000e0000 */
[----:B---3--:R-:W-:Y:S01]  /*24f0*/  FSEL R123, R22, -INF , P2 ;  /* 0xff800000167b7808 */ /* 0x008fe20001000000 */
[----:B------:R-:W3:Y:S01]  /*2500*/  MUFU.TANH R90, R90 ;  /* 0x0000005a005a7308 */ /* 0x000ee20000002400 */
[----:B------:R-:W-:Y:S01]  /*2510*/  FMUL.FTZ R141, R141, UR36 ;  /* 0x000000248d8d7c20 */ /* 0x000fe20008410000 */
[----:B------:R-:W-:Y:S01]  /*2520*/  STL [R1+0x2c], R6 ;  /* 0x00002c0601007387 */ /* 0x000fe20000100800 */
[----:B------:R-:W-:Y:S01]  /*2530*/  FMUL.FTZ R139, R139, UR36 ;  /* 0x000000248b8b7c20 */ /* 0x000fe20008410000 */
[----:B------:R-:W-:Y:S01]  /*2540*/  FMUL.FTZ R231, R145, UR36 ;  /* 0x0000002491e77c20 */ /* 0x000fe20008410000 */
[----:B------:R-:W-:Y:S01]  /*2550*/  FMUL.FTZ R140, R140, UR36 ;  /* 0x000000248c8c7c20 */ /* 0x000fe20008410000 */
[----:B------:R-:W-:Y:S01]  /*2560*/  STL [R1+0x28], R5 ;  /* 0x0000280501007387 */ /* 0x000fe20000100800 */
[----:B------:R-:W-:Y:S01]  /*2570*/  FMUL.FTZ R142, R142, UR36 ;  /* 0x000000248e8e7c20 */ /* 0x000fe20008410000 */
[----:B-1----:R1:W-:Y:S01]  /*2580*/  MUFU.TANH R7, R137 ;  /* 0x0000008900077308 */ /* 0x0023e20000002400 */
[----:B------:R-:W-:Y:S01]  /*2590*/  FMUL.FTZ R226, R125, UR36 ;  /* 0x000000247de27c20 */ /* 0x000fe20008410000 */
[----:B------:R-:W-:Y:S01]  /*25a0*/  STL [R1+0x24], R3 ;  /* 0x0000240301007387 */ /* 0x000fe20000100800 */
[----:B------:R-:W-:Y:S01]  /*25b0*/  FMUL.FTZ R129, R129, UR36 ;  /* 0x0000002481817c20 */ /* 0x000fe20008410000 */
[----:B------:R-:W-:Y:S01]  /*25c0*/  FMUL.FTZ R228, R146, UR36 ;  /* 0x0000002492e47c20 */ /* 0x000fe20008410000 */
[----:B------:R-:W-:Y:S01]  /*25d0*/  FMUL.FTZ R235, R144, UR36 ;  /* 0x0000002490eb7c20 */ /* 0x000fe20008410000 */
[----:B------:R3:W-:Y:S01]  /*25e0*/  STL [R1+0x20], R0 ;  /* 0x0000200001007387 */ /* 0x0007e20000100800 */
[----:B------:R-:W-:Y:S01]  /*25f0*/  FMUL.FTZ R234, R127, UR36 ;  /* 0x000000247fea7c20 */ /* 0x000fe20008410000 */
[----:B------:R4:W-:Y:S01]  /*2600*/  MUFU.TANH R152, R136 ;  /* 0x0000008800987308 */ /* 0x0009e20000002400 */
[----:B-1----:R-:W-:Y:S01]  /*2610*/  FMUL.FTZ R137, R151, UR36 ;  /* 0x0000002497897c20 */ /* 0x002fe20008410000 */
[----:B------:R-:W-:Y:S01]  /*2620*/  SHFL.IDX PT, R144, R12, R10, 0x1f ;  /* 0x00001f0a0c907589 */ /* 0x000fe200000e0000 */
[----:B------:R-:W-:Y:S01]  /*2630*/  FMUL.FTZ R127, R130, UR36 ;  /* 0x00000024827f7c20 */ /* 0x000fe20008410000 */
[----:B------:R-:W-:Y:S01]  /*2640*/  FMUL.FTZ R130, R149, UR36 ;  /* 0x0000002495827c20 */ /* 0x000fe20008410000 */
[----:B------:R-:W-:Y:S01]  /*2650*/  FMUL.FTZ R236, R143, UR36 ;  /* 0x000000248fec7c20 */ /* 0x000fe20008410000 */
[----:B------:R-:W-:Y:S01]  /*2660*/  FMUL.FTZ R229, R128, UR36 ;  /* 0x0000002480e57c20 */ /* 0x000fe20008410000 */
[----:B------:R-:W-:Y:S01]  /*2670*/  SHFL.IDX PT, R221, R12, R131, 0x1f ;  /* 0x00001f830cdd7589 */ /* 0x000fe200000e0000 */
[----:B------:R1:W-:Y:S01]  /*2680*/  MUFU.TANH R9, R138 ;  /* 0x0000008a00097308 */ /* 0x0003e20000002400 */
[----:B----4-:R-:W-:Y:S01]  /*2690*/  FFMA.FTZ R136, R119, UR37, -R122 ;  /* 0x0000002577887c23 */ /* 0x010fe2000801087a */
[----:B------:R-:W-:Y:S01]  /*26a0*/  FSEL R119, R23, -INF , P1 ;  /* 0xff80000017777808 */ /* 0x000fe20000800000 */
[----:B------:R-:W-:-:S02]  /*26b0*/  IMAD R218, R4, 0x400, R18 ;  /* 0x0000040004da7824 */ /* 0x000fc400078e0212 */
[----:B------:R-:W-:Y:S01]  /*26c0*/  FMUL.FTZ R128, R147, UR36 ;  /* 0x0000002493807c20 */ /* 0x000fe20008410000 */
[----:B------:R-:W-:Y:S01]  /*26d0*/  FMUL.FTZ R132, R132, UR36 ;  /* 0x0000002484847c20 */ /* 0x000fe20008410000 */
[----:B------:R-:W-:Y:S01]  /*26e0*/  SHFL.IDX PT, R230, R12, R134, 0x1f ;  /* 0x00001f860ce67589 */ /* 0x000fe200000e0000 */
[----:B------:R-:W-:Y:S01]  /*26f0*/  FFMA.FTZ R119, R119, UR37, -R122 ;  /* 0x0000002577777c23 */ /* 0x000fe2000801087a */
[----:B------:R4:W-:Y:S01]  /*2700*/  MUFU.TANH R153, R133 ;  /* 0x0000008500997308 */ /* 0x0009e20000002400 */
[----:B-1----:R-:W-:Y:S01]  /*2710*/  VIADD R138, R10, 0x14 ;  /* 0x000000140a8a7836 */ /* 0x002fe20000000000 */
[----:B------:R-:W-:Y:S01]  /*2720*/  FSEL R122, R89, -INF , P2 ;  /* 0xff800000597a7808 */ /* 0x000fe20001000000 */
[----:B------:R-:W-:Y:S01]  /*2730*/  SHFL.IDX PT, R225, R12, R135, 0x1f ;  /* 0x00001f870ce17589 */ /* 0x000fe200000e0000 */
[----:B------:R-:W-:-:S03]  /*2740*/  FMUL.FTZ R126, R126, UR36 ;  /* 0x000000247e7e7c20 */ /* 0x000fc60008410000 */
[----:B------:R-:W-:Y:S01]  /*2750*/  SHFL.IDX PT, R223, R20, R138, 0x1f ;  /* 0x00001f8a14df7589 */ /* 0x000fe200000e0000 */
[----:B---3--:R1:W-:Y:S01]  /*2760*/  MUFU.TANH R0, R141 ;  /* 0x0000008d00007308 */ /* 0x0083e20000002400 */
[----:B----4-:R-:W-:Y:S01]  /*2770*/  FFMA.FTZ R133, R123, UR37, -R120 ;  /* 0x000000257b857c23 */ /* 0x010fe20008010878 */
[C---:B------:R-:W-:Y:S01]  /*2780*/  FSEL R123, R88.reuse, -INF , P1 ;  /* 0xff800000587b7808 */ /* 0x040fe20000800000 */
[----:B------:R-:W-:-:S04]  /*2790*/  FFMA.FTZ R88, -R88, R88, 1 ;  /* 0x3f80000058587423 */ /* 0x000fc80000010158 */
[----:B------:R-:W-:Y:S01]  /*27a0*/  FFMA.FTZ R120, R123, UR37, -R120 ;  /* 0x000000257b787c23 */ /* 0x000fe20008010878 */
[----:B------:R-:W-:Y:S01]  /*27b0*/  MUFU.TANH R94, R94 ;  /* 0x0000005e005e7308 */ /* 0x000fe20000002400 */
[----:B-1----:R-:W-:Y:S01]  /*27c0*/  IADD3 R141, R10, 0x1c, RZ ;  /* 0x0000001c0a8d7810 */ /* 0x002fe20007ffe0ff */
[--C-:B------:R-:W-:Y:S01]  /*27d0*/  FFMA.FTZ R123, R122, UR37, -R121.reuse ;  /* 0x000000257a7b7c23 */ /* 0x100fe20008010879 */
[C---:B--2---:R-:W-:Y:S01]  /*27e0*/  FSEL R122, R91.reuse, -INF , P1 ;  /* 0xff8000005b7a7808 */ /* 0x044fe20000800000 */
[----:B------:R-:W-:Y:S02]  /*27f0*/  FFMA.FTZ R91, -R91, R91, 1 ;  /* 0x3f8000005b5b7423 */ /* 0x000fe4000001015b */
[----:B------:R-:W1:Y:S02]  /*2800*/  SHFL.IDX PT, R145, R20, R141, 0x1f ;  /* 0x00001f8d14917589 */ /* 0x000e6400000e0000 */
[----:B------:R-:W-:Y:S01]  /*2810*/  MUFU.TANH R96, R96 ;  /* 0x0000006000607308 */ /* 0x000fe20000002400 */
[----:B------:R-:W-:-:S07]  /*2820*/  FFMA.FTZ R121, R122, UR37, -R121 ;  /* 0x000000257a797c23 */ /* 0x000fce0008010879 */
[----:B------:R2:W-:Y:S08]  /*2830*/  MUFU.TANH R6, R139 ;  /* 0x0000008b00067308 */ /* 0x0005f00000002400 */
[----:B------:R-:W3:Y:S01]  /*2840*/  MUFU.TANH R98, R98 ;  /* 0x0000006200627308 */ /* 0x000ee20000002400 */
[----:B------:R-:W-:Y:S02]  /*2850*/  WARPGROUP.DEPBAR.LE gsb0, 0x0 ;  /* 0x00008000000079c5 */ /* 0x000fe40000010000 */
[----:B------:R-:W-:Y:S01]  /*2860*/  WARPGROUP.ARRIVE ;  /* 0x00000000000079c5 */ /* 0x000fe20000000000 */
[C---:B--2---:R-:W-:Y:S01]  /*2870*/  FSEL R139, R90.reuse, -INF , P2 ;  /* 0xff8000005a8b7808 */ /* 0x044fe20001000000 */
[----:B------:R-:W-:-:S03]  /*2880*/  FFMA.FTZ R90, -R90, R90, 1 ;  /* 0x3f8000005a5a7423 */ /* 0x000fc6000001015a */
[----:B------:R-:W2:Y:S01]  /*2890*/  MUFU.TANH R100, R100 ;  /* 0x0000006400647308 */ /* 0x000ea20000002400 */
[----:B------:R-:W-:Y:S01]  /*28a0*/  HGMMA.64x128x16.F32 R24, gdesc[UR4], R24, gsb0 ;  /* 0x01e00000041879f0 */ /* 0x000fe20008000818 */
[----:B------:R-:W-:Y:S01]  /*28b0*/  UIADD3 UR6, UR8, 0x4, URZ ;  /* 0x0000000408067890 */ /* 0x000fe2000fffe03f */
[----:B------:R-:W-:Y:S01]  /*28c0*/  FFMA.FTZ R122, R139, UR37, -R124 ;  /* 0x000000258b7a7c23 */ /* 0x000fe2000801087c */
[----:B------:R-:W-:Y:S01]  /*28d0*/  UIADD3 UR4, UR9, 0x4, URZ ;  /* 0x0000000409047890 */ /* 0x000fe2000fffe03f */
[----:B------:R-:W-:Y:S01]  /*28e0*/  VIADD R139, R10, 0x18 ;  /* 0x000000180a8b7836 */ /* 0x000fe20000000000 */
[----:B------:R-:W-:Y:S01]  /*28f0*/  UMOV UR7, 0x40000040 ;  /* 0x4000004000077882 */ /* 0x000fe20000000000 */
[----:B------:R-:W-:Y:S01]  /*2900*/  UMOV UR5, 0x40000040 ;  /* 0x4000004000057882 */ /* 0x000fe20000000000 */
[----:B------:R4:W-:Y:S01]  /*2910*/  MUFU.TANH R5, R140 ;  /* 0x0000008c00057308 */ /* 0x0009e20000002400 */
[----:B---3--:R-:W-:Y:S01]  /*2920*/  FSEL R219, R98, -INF , P2 ;  /* 0xff80000062db7808 */ /* 0x008fe20001000000 */
[----:B------:R-:W3:Y:S04]  /*2930*/  SHFL.IDX PT, R222, R20, R139, 0x1f ;  /* 0x00001f8b14de7589 */ /* 0x000ee800000e0000 */
[----:B-1----:R-:W-:-:S02]  /*2940*/  FFMA.FTZ R219, R219, UR37, -R145 ;  /* 0x00000025dbdb7c23 */ /* 0x002fc40008010891 */
[----:B------:R1:W-:Y:S01]  /*2950*/  MUFU.TANH R3, R142 ;  /* 0x0000008e00037308 */ /* 0x0003e20000002400 */
[----:B----4-:R-:W-:-:S05]  /*2960*/  VIADD R140, R10, 0x10 ;  /* 0x000000100a8c7836 */ /* 0x010fca0000000000 */
[----:B------:R4:W3:Y:S02]  /*2970*/  SHFL.IDX PT, R125, R20, R140, 0x1f ;  /* 0x00001f8c147d7589 */ /* 0x0008e400000e0000 */
[----:B------:R-:W-:Y:S01]  /*2980*/  MUFU.TANH R92, R92 ;  /* 0x0000005c005c7308 */ /* 0x000fe20000002400 */
[C---:B-1----:R-:W-:Y:S01]  /*2990*/  FSEL R142, R96.reuse, -INF , P1 ;  /* 0xff800000608e7808 */ /* 0x042fe20000800000 */
[----:B------:R-:W-:Y:S01]  /*29a0*/  FFMA.FTZ R96, -R96, R96, 1 ;  /* 0x3f80000060607423 */ /* 0x000fe20000010160 */
[----:B----4-:R-:W-:-:S05]  /*29b0*/  FSEL R20, R94, -INF , P2 ;  /* 0xff8000005e147808 */ /* 0x010fca0001000000 */
[----:B------:R-:W-:Y:S01]  /*29c0*/  MUFU.TANH R93, R93 ;  /* 0x0000005d005d7308 */ /* 0x000fe20000002400 */
[----:B------:R-:W-:Y:S01]  /*29d0*/  FFMA.FTZ R94, -R94, R94, 1 ;  /* 0x3f8000005e5e7423 */ /* 0x000fe2000001015e */
[--C-:B------:R-:W-:Y:S01]  /*29e0*/  FFMA.FTZ R20, R20, UR37, -R223.reuse ;  /* 0x0000002514147c23 */ /* 0x100fe200080108df */
[----:B------:R-:W-:Y:S01]  /*29f0*/  FFMA.FTZ R223, R142, UR37, -R223 ;  /* 0x000000258edf7c23 */ /* 0x000fe200080108df */
[----:B--2---:R-:W-:-:S04]  /*2a00*/  FSEL R142, R100, -INF , P1 ;  /* 0xff800000648e7808 */ /* 0x004fc80000800000 */
[----:B------:R-:W1:Y:S01]  /*2a10*/  MUFU.TANH R95, R95 ;  /* 0x0000005f005f7308 */ /* 0x000e620000002400 */
[----:B------:R-:W-:-:S07]  /*2a20*/  FFMA.FTZ R145, R142, UR37, -R145 ;  /* 0x000000258e917c23 */ /* 0x000fce0008010891 */
[----:B------:R2:W-:Y:S08]  /*2a30*/  MUFU.TANH R155, R129 ;  /* 0x00000081009b7308 */ /* 0x0005f00000002400 */
[----:B------:R-:W4:Y:S01]  /*2a40*/  MUFU.TANH R97, R97 ;  /* 0x0000006100617308 */ /* 0x000f220000002400 */
[----:B--2---:R-:W-:Y:S01]  /*2a50*/  FMUL.FTZ R129, R148, UR36 ;  /* 0x0000002494817c20 */ /* 0x004fe20008410000 */
[C---:B-1----:R-:W-:Y:S01]  /*2a60*/  FSEL R143, R95.reuse, -INF , P1 ;  /* 0xff8000005f8f7808 */ /* 0x042fe20000800000 */
[----:B------:R-:W-:-:S05]  /*2a70*/  FFMA.FTZ R95, -R95, R95, 1 ;  /* 0x3f8000005f5f7423 */ /* 0x000fca000001015f */
[----:B------:R-:W-:Y:S08]  /*2a80*/  MUFU.TANH R99, R99 ;  /* 0x0000006300637308 */ /* 0x000ff00000002400 */
[----:B------:R-:W1:Y:S01]  /*2a90*/  MUFU.TANH R101, R101 ;  /* 0x0000006500657308 */ /* 0x000e620000002400 */
[----:B----4-:R-:W-:-:S05]  /*2aa0*/  FSEL R147, R97, -INF , P2 ;  /* 0xff80000061937808 */ /* 0x010fca0001000000 */
[----:B---3--:R-:W-:Y:S02]  /*2ab0*/  FFMA.FTZ R147, R147, UR37, -R222 ;  /* 0x0000002593937c23 */ /* 0x008fe400080108de */
[----:B------:R-:W2:Y:S08]  /*2ac0*/  MUFU.TANH R103, R103 ;  /* 0x0000006700677308 */ /* 0x000eb00000002400 */
[----:B------:R-:W-:Y:S08]  /*2ad0*/  MUFU.TANH R102, R102 ;  /* 0x0000006600667308 */ /* 0x000ff00000002400 */
[----:B------:R-:W-:Y:S08]  /*2ae0*/  MUFU.EX2 R18, R223 ;  /* 0x000000df00127308 */ /* 0x000ff00000000800 */
[----:B------:R-:W-:Y:S08]  /*2af0*/  MUFU.TANH R104, R104 ;  /* 0x0000006800687308 */ /* 0x000ff00000002400 */
[----:B------:R3:W-:Y:S08]  /*2b00*/  MUFU.TANH R154, R132 ;  /* 0x00000084009a7308 */ /* 0x0007f00000002400 */
[----:B------:R-:W-:Y:S01]  /*2b10*/  MUFU.EX2 R120, R120 ;  /* 0x0000007800787308 */ /* 0x000fe20000000800 */
[----:B---3--:R-:W-:Y:S01]  /*2b20*/  FMUL.FTZ R132, R150, UR36 ;  /* 0x0000002496847c20 */ /* 0x008fe20008410000 */
[C---:B-1----:R-:W-:Y:S01]  /*2b30*/  FSEL R150, R101.reuse, -INF , P2 ;  /* 0xff80000065967808 */ /* 0x042fe20001000000 */
[----:B------:R-:W-:-:S04]  /*2b40*/  FFMA.FTZ R101, -R101, R101, 1 ;  /* 0x3f80000065657423 */ /* 0x000fc80000010165 */
[----:B------:R-:W-:Y:S01]  /*2b50*/  FFMA.FTZ R150, R150, UR37, -R144 ;  /* 0x0000002596967c23 */ /* 0x000fe20008010890 */
[----:B------:R-:W-:Y:S01]  /*2b60*/  MUFU.TANH R108, R108 ;  /* 0x0000006c006c7308 */ /* 0x000fe20000002400 */
[----:B------:R-:W-:Y:S02]  /*2b70*/  WARPGROUP.DEPBAR.LE gsb0, 0x0 ;  /* 0x00008000000079c5 */ /* 0x000fe40000010000 */
[----:B------:R-:W-:-:S05]  /*2b80*/  WARPGROUP.ARRIVE ;  /* 0x00000000000079c5 */ /* 0x000fca0000000000 */
[----:B------:R-:W-:Y:S01]  /*2b90*/  MUFU.EX2 R136, R136 ;  /* 0x0000008800887308 */ /* 0x000fe20000000800 */
[----:B------:R-:W-:Y:S01]  /*2ba0*/  HGMMA.64x128x16.F32 R24, gdesc[UR4], R24, gsb0 ;  /* 0x01e00000041879f0 */ /* 0x000fe20008000818 */
[----:B------:R-:W-:Y:S02]  /*2bb0*/  UIADD3 UR6, UR8, 0x6, URZ ;  /* 0x0000000608067890 */ /* 0x000fe4000fffe03f */
[----:B------:R-:W-:-:S04]  /*2bc0*/  UIADD3 UR4, UR9, 0x6, URZ ;  /* 0x0000000609047890 */ /* 0x000fc8000fffe03f */
[----:B------:R-:W-:Y:S01]  /*2bd0*/  MUFU.TANH R105, R105 ;  /* 0x0000006900697308 */ /* 0x000fe20000002400 */
[----:B------:R-:W-:Y:S01]  /*2be0*/  UMOV UR7, 0x40000040 ;  /* 0x4000004000077882 */ /* 0x000fe20000000000 */
[----:B------:R-:W-:-:S06]  /*2bf0*/  UMOV UR5, 0x40000040 ;  /* 0x4000004000057882 */ /* 0x000fcc0000000000 */
[----:B------:R-:W-:Y:S08]  /*2c00*/  MUFU.EX2 R119, R119 ;  /* 0x0000007700777308 */ /* 0x000ff00000000800 */
[----:B------:R-:W-:Y:S08]  /*2c10*/  MUFU.EX2 R133, R133 ;  /* 0x0000008500857308 */ /* 0x000ff00000000800 */
[----:B------:R-:W1:Y:S08]  /*2c20*/  MUFU.EX2 R123, R123 ;  /* 0x0000007b007b7308 */ /* 0x000e700000000800 */
[----:B------:R-:W-:Y:S08]  /*2c30*/  MUFU.TANH R107, R107 ;  /* 0x0000006b006b7308 */ /* 0x000ff00000002400 */
[----:B------:R-:W-:Y:S08]  /*2c40*/  MUFU.TANH R109, R109 ;  /* 0x0000006d006d7308 */ /* 0x000ff00000002400 */
[----:B------:R-:W-:Y:S08]  /*2c50*/  MUFU.TANH R111, R111 ;  /* 0x0000006f006f7308 */ /* 0x000ff00000002400 */
[----:B------:R-:W-:Y:S08]  /*2c60*/  MUFU.TANH R110, R110 ;  /* 0x0000006e006e7308 */ /* 0x000ff00000002400 */
[----:B------:R-:W-:Y:S08]  /*2c70*/  MUFU.TANH R112, R112 ;  /* 0x0000007000707308 */ /* 0x000ff00000002400 */
[----:B------:R-:W-:Y:S08]  /*2c80*/  MUFU.TANH R113, R113 ;  /* 0x0000007100717308 */ /* 0x000ff00000002400 */
[----:B------:R-:W-:Y:S08]  /*2c90*/  MUFU.TANH R115, R115 ;  /* 0x0000007300737308 */ /* 0x000ff00000002400 */
[----:B------:R-:W-:Y:S08]  /*2ca0*/  MUFU.EX2 R122, R122 ;  /* 0x0000007a007a7308 */ /* 0x000ff00000000800 */
[----:B------:R-:W-:Y:S08]  /*2cb0*/  MUFU.EX2 R20, R20 ;  /* 0x0000001400147308 */ /* 0x000ff00000000800 */
[----:B------:R-:W3:Y:S08]  /*2cc0*/  MUFU.EX2 R121, R121 ;  /* 0x0000007900797308 */ /* 0x000ef00000000800 */
[----:B------:R-:W-:Y:S08]  /*2cd0*/  MUFU.TANH R114, R114 ;  /* 0x0000007200727308 */ /* 0x000ff00000002400 */
[----:B------:R-:W-:Y:S08]  /*2ce0*/  MUFU.TANH R116, R116 ;  /* 0x0000007400747308 */ /* 0x000ff00000002400 */
[----:B------:R-:W-:Y:S01]  /*2cf0*/  MUFU.TANH R117, R117 ;  /* 0x0000007500757308 */ /* 0x000fe20000002400 */
[----:B------:R-:W-:-:S02]  /*2d00*/  WARPGROUP.DEPBAR.LE gsb0, 0x0 ;  /* 0x00008000000079c5 */ /* 0x000fc40000010000 */
[----:B------:R-:W-:-:S05]  /*2d10*/  WARPGROUP.ARRIVE ;  /* 0x00000000000079c5 */ /* 0x000fca0000000000 */
[----:B------:R-:W-:Y:S01]  /*2d20*/  MUFU.TANH R216, R216 ;  /* 0x000000d800d87308 */ /* 0x000fe20000002400 */
[----:B------:R-:W-:Y:S01]  /*2d30*/  HGMMA.64x128x16.F32 R24, gdesc[UR4], R24, gsb0 ;  /* 0x01e00000041879f0 */ /* 0x000fe20008000818 */
[----:B------:R-:W-:-:S06]  /*2d40*/  R2UR UR4, R218 ;  /* 0x00000000da0472ca */ /* 0x000fcc00000e0000 */
        /* <DEDUP_REMOVED lines=22> */
[C---:B------:R-:W-:Y:S01]  /*2eb0*/  FSEL R124, R93.reuse, -INF , P2 ;  /* 0xff8000005d7c7808 */ /* 0x040fe20001000000 */
[----:B------:R-:W-:-:S05]  /*2ec0*/  FFMA.FTZ R93, -R93, R93, 1 ;  /* 0x3f8000005d5d7423 */ /* 0x000fca000001015d */
[----:B------:R-:W-:Y:S01]  /*2ed0*/  MUFU.TANH R132, R132 ;  /* 0x0000008400847308 */ /* 0x000fe20000002400 */
[--C-:B------:R-:W-:Y:S01]  /*2ee0*/  FFMA.FTZ R124, R124, UR37, -R125.reuse ;  /* 0x000000257c7c7c23 */ /* 0x100fe2000801087d */
[----:B------:R-:W-:Y:S01]  /*2ef0*/  FFMA.FTZ R125, R143, UR37, -R125 ;  /* 0x000000258f7d7c23 */ /* 0x000fe2000801087d */
[----:B------:R-:W-:-:S05]  /*2f00*/  FSEL R143, R99, -INF , P1 ;  /* 0xff800000638f7808 */ /* 0x000fca0000800000 */
[----:B------:R-:W-:Y:S01]  /*2f10*/  MUFU.EX2 R124, R124 ;  /* 0x0000007c007c7308 */ /* 0x000fe20000000800 */
[----:B------:R-:W-:Y:S01]  /*2f20*/  FFMA.FTZ R222, R143, UR37, -R222 ;  /* 0x000000258fde7c23 */ /* 0x000fe200080108de */
[C---:B--2---:R-:W-:Y:S01]  /*2f30*/  FSEL R143, R103.reuse, -INF , P1 ;  /* 0xff800000678f7808 */ /* 0x044fe20000800000 */
[----:B------:R-:W-:-:S04]  /*2f40*/  FFMA.FTZ R103, -R103, R103, 1 ;  /* 0x3f80000067677423 */ /* 0x000fc80000010167 */
[----:B------:R-:W-:Y:S01]  /*2f50*/  FFMA.FTZ R144, R143, UR37, -R144 ;  /* 0x000000258f907c23 */ /* 0x000fe20008010890 */
[----:B------:R-:W-:Y:S01]  /*2f60*/  MUFU.EX2 R125, R125 ;  /* 0x0000007d007d7308 */ /* 0x000fe20000000800 */
[----:B-1----:R-:W1:Y:S07]  /*2f70*/  SHFL.IDX PT, R146, R151, R135, 0x1f ;  /* 0x00001f8797927589 */ /* 0x002e6e00000e0000 */
[----:B------:R-:W2:Y:S01]  /*2f80*/  MUFU.EX2 R14, R14 ;  /* 0x0000000e000e7308 */ /* 0x000ea20000000800 */
[----:B------:R-:W4:Y:S04]  /*2f90*/  SHFL.IDX PT, R148, R151, R134, 0x1f ;  /* 0x00001f8697947589 */ /* 0x000f2800000e0000 */
[----:B------:R-:W2:Y:S03]  /*2fa0*/  SHFL.IDX PT, R142, R151, R140, 0x1f ;  /* 0x00001f8c978e7589 */ /* 0x000ea600000e0000 */
[----:B------:R-:W-:Y:S01]  /*2fb0*/  MUFU.TANH R130, R130 ;  /* 0x0000008200827308 */ /* 0x000fe20000002400 */
[----:B------:R-:W2:Y:S04]  /*2fc0*/  SHFL.IDX PT, R220, R151, R10, 0x1f ;  /* 0x00001f0a97dc7589 */ /* 0x000ea800000e0000 */
[----:B------:R-:W-:Y:S03]  /*2fd0*/  SHFL.IDX PT, R149, R151, R131, 0x1f ;  /* 0x00001f8397957589 */ /* 0x000fe600000e0000 */
[----:B------:R-:W-:Y:S01]  /*2fe0*/  MUFU.TANH R137, R137 ;  /* 0x0000008900897308 */ /* 0x000fe20000002400 */
[----:B------:R-:W2:Y:S01]  /*2ff0*/  SHFL.IDX PT, R223, R151, R138, 0x1f ;  /* 0x00001f8a97df7589 */ /* 0x000ea200000e0000 */
[--C-:B-1----:R-:W-:Y:S01]  /*3000*/  FADD.FTZ R218, R28, -R146.reuse ;  /* 0x800000921cda7221 */ /* 0x102fe20000010000 */
[----:B------:R-:W-:-:S05]  /*3010*/  FADD.FTZ R30, R30, -R146 ;  /* 0x800000921e1e7221 */ /* 0x000fca0000010000 */
[----:B------:R-:W-:Y:S01]  /*3020*/  MUFU.EX2 R28, R150 ;  /* 0x00000096001c7308 */ /* 0x000fe20000000800 */
[----:B------:R-:W1:Y:S01]  /*3030*/  SHFL.IDX PT, R224, R151, R139, 0x1f ;  /* 0x00001f8b97e07589 */ /* 0x000e6200000e0000 */
[--C-:B----4-:R-:W-:Y:S01]  /*3040*/  FADD.FTZ R146, R29, -R148.reuse ;  /* 0x800000941d927221 */ /* 0x110fe20000010000 */
[----:B------:R-:W-:Y:S01]  /*3050*/  FADD.FTZ R148, R31, -R148 ;  /* 0x800000941f947221 */ /* 0x000fe20000010000 */
[----:B------:R-:W-:Y:S01]  /*3060*/  FMUL.FTZ R218, R123, R218 ;  /* 0x000000da7bda7220 */ /* 0x000fe20000410000 */
[----:B---3--:R-:W-:Y:S01]  /*3070*/  FMUL.FTZ R30, R121, R30 ;  /* 0x0000001e791e7220 */ /* 0x008fe20000410000 */
[--C-:B--2---:R-:W-:Y:S01]  /*3080*/  FADD.FTZ R31, R32, -R142.reuse ;  /* 0x8000008e201f7221 */ /* 0x104fe20000010000 */
[----:B------:R-:W-:Y:S01]  /*3090*/  FADD.FTZ R142, R34, -R142 ;  /* 0x8000008e228e7221 */ /* 0x000fe20000010000 */
[----:B------:R-:W-:Y:S01]  /*30a0*/  FMUL.FTZ R148, R14, R148 ;  /* 0x000000940e947220 */ /* 0x000fe20000410000 */
[----:B------:R2:W3:Y:S01]  /*30b0*/  SHFL.IDX PT, R34, R151, R141, 0x1f ;  /* 0x00001f8d97227589 */ /* 0x0004e200000e0000 */
[--C-:B------:R-:W-:Y:S01]  /*30c0*/  FADD.FTZ R143, R24, -R220.reuse ;  /* 0x800000dc188f7221 */ /* 0x100fe20000010000 */
[----:B------:R-:W-:Y:S01]  /*30d0*/  FADD.FTZ R220, R26, -R220 ;  /* 0x800000dc1adc7221 */ /* 0x000fe20000010000 */
[----:B------:R4:W-:Y:S01]  /*30e0*/  MUFU.EX2 R24, R147 ;  /* 0x0000009300187308 */ /* 0x0009e20000000800 */
[----:B------:R-:W-:Y:S01]  /*30f0*/  FSEL R26, R104, -INF , P1 ;  /* 0xff800000681a7808 */ /* 0x000fe20000800000 */
[----:B------:R-:W-:Y:S01]  /*3100*/  FMUL.FTZ R31, R124, R31 ;  /* 0x0000001f7c1f7220 */ /* 0x000fe20000410000 */
[----:B------:R-:W-:Y:S01]  /*3110*/  FMUL.FTZ R220, R119, R220 ;  /* 0x000000dc77dc7220 */ /* 0x000fe20000410000 */
[----:B------:R-:W-:Y:S01]  /*3120*/  FMUL.FTZ R91, R91, R30 ;  /* 0x0000001e5b5b7220 */ /* 0x000fe20000410000 */
[----:B------:R-:W-:Y:S01]  /*3130*/  FSEL R29, R106, -INF , P2 ;  /* 0xff8000006a1d7808 */ /* 0x000fe20001000000 */
[----:B------:R-:W-:Y:S01]  /*3140*/  FADD.FTZ R32, R35, -R223 ;  /* 0x800000df23207221 */ /* 0x000fe20000010000 */
[----:B------:R-:W-:Y:S01]  /*3150*/  FFMA.FTZ R35, -R21, R21, 1 ;  /* 0x3f80000015237423 */ /* 0x000fe20000010115 */
[----:B--2---:R-:W-:Y:S01]  /*3160*/  FSEL R151, R107, -INF , P1 ;  /* 0xff8000006b977808 */ /* 0x004fe20000800000 */
[--C-:B----4-:R-:W-:Y:S01]  /*3170*/  FADD.FTZ R147, R25, -R149.reuse ;  /* 0x8000009519937221 */ /* 0x110fe20000010000 */
[----:B------:R-:W-:Y:S01]  /*3180*/  FADD.FTZ R149, R27, -R149 ;  /* 0x800000951b957221 */ /* 0x000fe20000010000 */
[----:B------:R2:W4:Y:S01]  /*3190*/  MUFU.EX2 R25, R222 ;  /* 0x000000de00197308 */ /* 0x0005220000000800 */
[----:B------:R-:W-:Y:S01]  /*31a0*/  FMUL.FTZ R32, R18, R32 ;  /* 0x0000002012207220 */ /* 0x000fe20000410000 */
[----:B------:R-:W-:Y:S01]  /*31b0*/  FFMA.FTZ R151, R151, UR37, -R225 ;  /* 0x0000002597977c23 */ /* 0x000fe200080108e1 */
[----:B------:R-:W-:Y:S01]  /*31c0*/  FMUL.FTZ R149, R120, R149 ;  /* 0x0000009578957220 */ /* 0x000fe20000410000 */
[--C-:B-1----:R-:W-:Y:S01]  /*31d0*/  FADD.FTZ R36, R36, -R224.reuse ;  /* 0x800000e024247221 */ /* 0x102fe20000010000 */
[----:B------:R-:W-:Y:S01]  /*31e0*/  FMUL.FTZ R96, R96, R32 ;  /* 0x0000002060607220 */ /* 0x000fe20000410000 */
[----:B------:R-:W-:Y:S01]  /*31f0*/  FADD.FTZ R38, R38, -R224 ;  /* 0x800000e026267221 */ /* 0x000fe20000010000 */
[----:B------:R-:W-:Y:S01]  /*3200*/  FMUL.FTZ R88, R88, R149 ;  /* 0x0000009558587220 */ /* 0x000fe20000410000 */
[----:B------:R3:W-:Y:S01]  /*3210*/  MUFU.EX2 R21, R144 ;  /* 0x0000009000157308 */ /* 0x0007e20000000800 */
[C---:B--2---:R-:W-:Y:S01]  /*3220*/  FSEL R222, R102.reuse, -INF , P2 ;  /* 0xff80000066de7808 */ /* 0x044fe20001000000 */
[----:B------:R1:W-:Y:S01]  /*3230*/  LDS R149, [R17+0x400] ;  /* 0x0004000011957984 */ /* 0x0003e20000000800 */
[----:B------:R-:W-:Y:S01]  /*3240*/  FFMA.FTZ R29, R29, UR37, -R230 ;  /* 0x000000251d1d7c23 */ /* 0x000fe200080108e6 */
[----:B------:R-:W-:Y:S01]  /*3250*/  FFMA.FTZ R102, -R102, R102, 1 ;  /* 0x3f80000066667423 */ /* 0x000fe20000010166 */
[----:B------:R-:W-:Y:S01]  /*3260*/  FFMA.FTZ R104, -R104, R104, 1 ;  /* 0x3f80000068687423 */ /* 0x000fe20000010168 */
[--C-:B------:R-:W-:Y:S01]  /*3270*/  FFMA.FTZ R222, R222, UR37, -R221.reuse ;  /* 0x00000025dede7c23 */ /* 0x100fe200080108dd */
[----:B------:R-:W-:Y:S01]  /*3280*/  FFMA.FTZ R221, R26, UR37, -R221 ;  /* 0x000000251add7c23 */ /* 0x000fe200080108dd */
[----:B------:R2:W1:Y:S01]  /*3290*/  MUFU.EX2 R27, R219 ;  /* 0x000000db001b7308 */ /* 0x0004620000000800 */
[----:B---3--:R-:W-:Y:S01]  /*32a0*/  FADD.FTZ R144, R39, -R34 ;  /* 0x8000002227907221 */ /* 0x008fe20000010000 */
[----:B----4-:R-:W-:Y:S01]  /*32b0*/  FMUL.FTZ R38, R25, R38 ;  /* 0x0000002619267220 */ /* 0x010fe20000410000 */
[----:B------:R-:W3:Y:S01]  /*32c0*/  SHFL.IDX PT, R39, R12, R138, 0x1f ;  /* 0x00001f8a0c277589 */ /* 0x000ee200000e0000 */
[----:B------:R-:W-:-:S04]  /*32d0*/  FFMA.FTZ R107, -R107, R107, 1 ;  /* 0x3f8000006b6b7423 */ /* 0x000fc8000001016b */
[----:B------:R4:W3:Y:S01]  /*32e0*/  MUFU.EX2 R26, R145 ;  /* 0x00000091001a7308 */ /* 0x0008e20000000800 */
[C---:B--2---:R-:W-:Y:S01]  /*32f0*/  FSEL R219, R105.reuse, -INF , P2 ;  /* 0xff80000069db7808 */ /* 0x044fe20001000000 */
[----:B------:R-:W-:-:S04]  /*3300*/  FFMA.FTZ R105, -R105, R105, 1 ;  /* 0x3f80000069697423 */ /* 0x000fc80000010169 */
[----:B------:R-:W-:Y:S02]  /*3310*/  FFMA.FTZ R219, R219, UR37, -R225 ;  /* 0x00000025dbdb7c23 */ /* 0x000fe400080108e1 */
[----:B------:R-:W-:Y:S01]  /*3320*/  MUFU.EX2 R29, R29 ;  /* 0x0000001d001d7308 */ /* 0x000fe20000000800 */
[----:B----4-:R-:W-:Y:S01]  /*3330*/  FADD.FTZ R145, R33, -R223 ;  /* 0x800000df21917221 */ /* 0x010fe20000010000 */
[----:B------:R-:W-:Y:S01]  /*3340*/  FSEL R33, R108, -INF , P1 ;  /* 0xff8000006c217808 */ /* 0x000fe20000800000 */
[----:B------:R-:W-:Y:S01]  /*3350*/  FMUL.FTZ R223, R136, R143 ;  /* 0x0000008f88df7220 */ /* 0x000fe20000410000 */
[----:B------:R-:W-:Y:S01]  /*3360*/  FADD.FTZ R143, R37, -R34 ;  /* 0x80000022258f7221 */ /* 0x000fe20000010000 */
[----:B------:R-:W-:Y:S01]  /*3370*/  FFMA.FTZ R37, -R89, R89, 1 ;  /* 0x3f80000059257423 */ /* 0x000fe20000010159 */
[----:B------:R-:W-:Y:S01]  /*3380*/  FMUL.FTZ R89, R133, R147 ;  /* 0x0000009385597220 */ /* 0x000fe20000410000 */
[----:B------:R-:W-:Y:S01]  /*3390*/  FFMA.FTZ R150, R33, UR37, -R230 ;  /* 0x0000002521967c23 */ /* 0x000fe200080108e6 */
[----:B------:R-:W-:Y:S01]  /*33a0*/  FFMA.FTZ R33, -R23, R23, 1 ;  /* 0x3f80000017217423 */ /* 0x000fe20000010117 */
[----:B------:R-:W-:Y:S01]  /*33b0*/  FMUL.FTZ R34, R35, R223 ;  /* 0x000000df23227220 */ /* 0x000fe20000410000 */
[----:B------:R-:W2:Y:S01]  /*33c0*/  SHFL.IDX PT, R23, R12, R140, 0x1f ;  /* 0x00001f8c0c177589 */ /* 0x000ea200000e0000 */
[----:B------:R-:W-:Y:S01]  /*33d0*/  FFMA.FTZ R35, -R22, R22, 1 ;  /* 0x3f80000016237423 */ /* 0x000fe20000010116 */
[----:B------:R-:W-:Y:S01]  /*33e0*/  FMUL.FTZ R33, R33, R220 ;  /* 0x000000dc21217220 */ /* 0x000fe20000410000 */
[----:B------:R4:W2:Y:S01]  /*33f0*/  MUFU.EX2 R22, R222 ;  /* 0x000000de00167308 */ /* 0x0008a20000000800 */
[----:B------:R-:W2:Y:S01]  /*3400*/  SHFL.IDX PT, R223, R12, R139, 0x1f ;  /* 0x00001f8b0cdf7589 */ /* 0x000ea200000e0000 */
[----:B------:R-:W-:Y:S01]  /*3410*/  FMUL.FTZ R89, R35, R89 ;  /* 0x0000005923597220 */ /* 0x000fe20000410000 */
[----:B------:R-:W-:Y:S01]  /*3420*/  FMUL.FTZ R35, R37, R218 ;  /* 0x000000da25237220 */ /* 0x000fe20000410000 */
[----:B------:R-:W-:Y:S01]  /*3430*/  FSEL R220, R111, -INF , P1 ;  /* 0xff8000006fdc7808 */ /* 0x000fe20000800000 */
[----:B------:R-:W-:Y:S01]  /*3440*/  FMUL.FTZ R145, R20, R145 ;  /* 0x0000009114917220 */ /* 0x000fe20000410000 */
[----:B------:R-:W-:Y:S01]  /*3450*/  FSEL R37, R110, -INF , P2 ;  /* 0xff8000006e257808 */ /* 0x000fe20001000000 */
[----:B-1----:R-:W-:Y:S01]  /*3460*/  FMUL.FTZ R143, R27, R143 ;  /* 0x0000008f1b8f7220 */ /* 0x002fe20000410000 */
[----:B------:R-:W-:Y:S01]  /*3470*/  FSEL R147, R112, -INF , P1 ;  /* 0xff80000070937808 */ /* 0x000fe20000800000 */
[----:B----4-:R1:W4:Y:S01]  /*3480*/  SHFL.IDX PT, R222, R12, R141, 0x1f ;  /* 0x00001f8d0cde7589 */ /* 0x01032200000e0000 */
[----:B------:R1:W-:Y:S01]  /*3490*/  MUFU.EX2 R17, R219 ;  /* 0x000000db00117308 */ /* 0x0003e20000000800 */
[----:B------:R-:W-:Y:S01]  /*34a0*/  FSEL R218, R115, -INF , P1 ;  /* 0xff80000073da7808 */ /* 0x000fe20000800000 */
[--C-:B---3--:R-:W-:Y:S01]  /*34b0*/  FFMA.FTZ R37, R37, UR37, -R39.reuse ;  /* 0x0000002525257c23 */ /* 0x108fe20008010827 */
[----:B------:R-:W-:Y:S01]  /*34c0*/  FFMA.FTZ R147, R147, UR37, -R39 ;  /* 0x0000002593937c23 */ /* 0x000fe20008010827 */
[----:B------:R-:W-:Y:S01]  /*34d0*/  FMUL.FTZ R94, R94, R145 ;  /* 0x000000915e5e7220 */ /* 0x000fe20000410000 */
[----:B------:R-:W-:Y:S01]  /*34e0*/  FMUL.FTZ R144, R26, R144 ;  /* 0x000000901a907220 */ /* 0x000fe20000410000 */
[----:B------:R-:W-:Y:S01]  /*34f0*/  SHFL.IDX PT, R145, R149, R10, 0x1f ;  /* 0x00001f0a95917589 */ /* 0x000fe200000e0000 */
[----:B------:R-:W-:Y:S01]  /*3500*/  FFMA.FTZ R115, -R115, R115, 1 ;  /* 0x3f80000073737423 */ /* 0x000fe20000010173 */
[----:B------:R-:W-:Y:S01]  /*3510*/  MUFU.EX2 R30, R150 ;  /* 0x00000096001e7308 */ /* 0x000fe20000000800 */
[----:B-1----:R-:W-:Y:S01]  /*3520*/  FSEL R219, R113, -INF , P2 ;  /* 0xff80000071db7808 */ /* 0x002fe20001000000 */
[----:B------:R-:W-:Y:S01]  /*3530*/  SHFL.IDX PT, R32, R149, R134, 0x1f ;  /* 0x00001f8695207589 */ /* 0x000fe200000e0000 */
[----:B--2---:R-:W-:Y:S01]  /*3540*/  FFMA.FTZ R220, R220, UR37, -R23 ;  /* 0x00000025dcdc7c23 */ /* 0x004fe20008010817 */
[----:B------:R-:W-:Y:S01]  /*3550*/  FFMA.FTZ R111, -R111, R111, 1 ;  /* 0x3f8000006f6f7423 */ /* 0x000fe2000001016f */
[----:B------:R-:W-:Y:S01]  /*3560*/  FFMA.FTZ R113, -R113, R113, 1 ;  /* 0x3f80000071717423 */ /* 0x000fe20000010171 */
[----:B------:R-:W1:Y:S01]  /*3570*/  SHFL.IDX PT, R224, R149, R138, 0x1f ;  /* 0x00001f8a95e07589 */ /* 0x000e6200000e0000 */
[----:B------:R-:W-:Y:S01]  /*3580*/  FFMA.FTZ R39, R219, UR37, -R223 ;  /* 0x00000025db277c23 */ /* 0x000fe200080108df */
[----:B------:R2:W3:Y:S01]  /*3590*/  MUFU.EX2 R12, R221 ;  /* 0x000000dd000c7308 */ /* 0x0004e20000000800 */
[----:B------:R-:W-:Y:S01]  /*35a0*/  FSEL R219, R114, -INF , P2 ;  /* 0xff80000072db7808 */ /* 0x000fe20001000000 */
[----:B------:R-:W3:Y:S04]  /*35b0*/  SHFL.IDX PT, R225, R149, R139, 0x1f ;  /* 0x00001f8b95e17589 */ /* 0x000ee800000e0000 */
[----:B------:R-:W-:Y:S01]  /*35c0*/  SHFL.IDX PT, R230, R13, R131, 0x1f ;  /* 0x00001f830de67589 */ /* 0x000fe200000e0000 */
[----:B----4-:R-:W-:Y:S01]  /*35d0*/  FFMA.FTZ R219, R219, UR37, -R222 ;  /* 0x00000025dbdb7c23 */ /* 0x010fe200080108de */
[----:B------:R-:W-:Y:S01]  /*35e0*/  MUFU.EX2 R37, R37 ;  /* 0x0000002500257308 */ /* 0x000fe20000000800 */
[C---:B--2---:R-:W-:Y:S01]  /*35f0*/  FSEL R221, R109.reuse, -INF , P2 ;  /* 0xff8000006ddd7808 */ /* 0x044fe20001000000 */
[----:B------:R-:W-:-:S04]  /*3600*/  FFMA.FTZ R109, -R109, R109, 1 ;  /* 0x3f8000006d6d7423 */ /* 0x000fc8000001016d */
[----:B------:R-:W-:Y:S02]  /*3610*/  FFMA.FTZ R221, R221, UR37, -R23 ;  /* 0x00000025dddd7c23 */ /* 0x000fe40008010817 */
[----:B------:R2:W4:Y:S01]  /*3620*/  MUFU.EX2 R23, R151 ;  /* 0x0000009700177308 */ /* 0x0005220000000800 */
[----:B-1----:R-:W-:-:S07]  /*3630*/  FADD.FTZ R51, R51, -R224 ;  /* 0x800000e033337221 */ /* 0x002fce0000010000 */
[----:B------:R-:W-:Y:S01]  /*3640*/  MUFU.EX2 R39, R39 ;  /* 0x0000002700277308 */ /* 0x000fe20000000800 */
[----:B--2---:R-:W-:Y:S01]  /*3650*/  FFMA.FTZ R151, R218, UR37, -R223 ;  /* 0x00000025da977c23 */ /* 0x004fe200080108df */
[----:B------:R-:W-:Y:S01]  /*3660*/  FFMA.FTZ R223, -R92, R92, 1 ;  /* 0x3f8000005cdf7423 */ /* 0x000fe2000001015c */
[----:B------:R-:W-:Y:S01]  /*3670*/  FMUL.FTZ R92, R122, R146 ;  /* 0x000000927a5c7220 */ /* 0x000fe20000410000 */
[----:B------:R-:W-:Y:S01]  /*3680*/  FMUL.FTZ R146, R125, R142 ;  /* 0x0000008e7d927220 */ /* 0x000fe20000410000 */
[----:B------:R-:W-:Y:S01]  /*3690*/  FMUL.FTZ R142, R93, R31 ;  /* 0x0000001f5d8e7220 */ /* 0x000fe20000410000 */
[----:B------:R-:W-:Y:S01]  /*36a0*/  FSEL R218, R116, -INF , P1 ;  /* 0xff80000074da7808 */ /* 0x000fe20000800000 */
[----:B------:R-:W-:Y:S01]  /*36b0*/  FMUL.FTZ R92, R90, R92 ;  /* 0x0000005c5a5c7220 */ /* 0x000fe20000410000 */
[----:B------:R-:W-:Y:S01]  /*36c0*/  FMUL.FTZ R93, R95, R146 ;  /* 0x000000925f5d7220 */ /* 0x000fe20000410000 */
[----:B------:R-:W-:Y:S01]  /*36d0*/  FFMA.FTZ R95, -R97, R97, 1 ;  /* 0x3f800000615f7423 */ /* 0x000fe20000010161 */
[----:B------:R-:W1:Y:S01]  /*36e0*/  SHFL.IDX PT, R146, R149, R131, 0x1f ;  /* 0x00001f8395927589 */ /* 0x000e6200000e0000 */
[----:B------:R-:W-:Y:S01]  /*36f0*/  FMUL.FTZ R97, R24, R36 ;  /* 0x0000002418617220 */ /* 0x000fe20000410000 */
[----:B------:R-:W-:Y:S01]  /*3700*/  FMUL.FTZ R90, R223, R148 ;  /* 0x00000094df5a7220 */ /* 0x000fe20000410000 */
[----:B------:R2:W-:Y:S01]  /*3710*/  MUFU.EX2 R36, R220 ;  /* 0x000000dc00247308 */ /* 0x0005e20000000800 */
[----:B------:R-:W4:Y:S01]  /*3720*/  SHFL.IDX PT, R148, R149, R135, 0x1f ;  /* 0x00001f8795947589 */ /* 0x000f2200000e0000 */
[----:B------:R-:W-:Y:S01]  /*3730*/  FMUL.FTZ R95, R95, R97 ;  /* 0x000000615f5f7220 */ /* 0x000fe20000410000 */
[----:B------:R-:W-:Y:S01]  /*3740*/  FFMA.FTZ R97, -R99, R99, 1 ;  /* 0x3f80000063617423 */ /* 0x000fe20000010163 */
[----:B------:R-:W-:Y:S01]  /*3750*/  FFMA.FTZ R99, -R98, R98, 1 ;  /* 0x3f80000062637423 */ /* 0x000fe20000010162 */
[----:B------:R-:W-:Y:S01]  /*3760*/  FFMA.FTZ R98, -R100, R100, 1 ;  /* 0x3f80000064627423 */ /* 0x000fe20000010164 */
[----:B------:R-:W4:Y:S01]  /*3770*/  SHFL.IDX PT, R223, R13, R10, 0x1f ;  /* 0x00001f0a0ddf7589 */ /* 0x000f2200000e0000 */
[----:B------:R-:W-:Y:S01]  /*3780*/  FFMA.FTZ R218, R218, UR37, -R222 ;  /* 0x00000025dada7c23 */ /* 0x000fe200080108de */
[----:B------:R-:W-:Y:S01]  /*3790*/  FMUL.FTZ R99, R99, R143 ;  /* 0x0000008f63637220 */ /* 0x000fe20000410000 */
[----:B------:R-:W-:Y:S01]  /*37a0*/  FMUL.FTZ R98, R98, R144 ;  /* 0x0000009062627220 */ /* 0x000fe20000410000 */
[----:B--2---:R-:W2:Y:S01]  /*37b0*/  SHFL.IDX PT, R220, R149, R140, 0x1f ;  /* 0x00001f8c95dc7589 */ /* 0x004ea200000e0000 */
[--C-:B------:R-:W-:Y:S01]  /*37c0*/  FADD.FTZ R143, R40, -R145.reuse ;  /* 0x80000091288f7221 */ /* 0x100fe20000010000 */
[----:B------:R-:W-:Y:S01]  /*37d0*/  FADD.FTZ R144, R42, -R145 ;  /* 0x800000912a907221 */ /* 0x000fe20000010000 */
[----:B------:R1:W2:Y:S01]  /*37e0*/  MUFU.EX2 R31, R221 ;  /* 0x000000dd001f7308 */ /* 0x0002a20000000800 */
[----:B------:R-:W-:Y:S01]  /*37f0*/  SHFL.IDX PT, R222, R13, R140, 0x1f ;  /* 0x00001f8c0dde7589 */ /* 0x000fe200000e0000 */
[----:B------:R-:W-:Y:S01]  /*3800*/  FMUL.FTZ R97, R97, R38 ;  /* 0x0000002661617220 */ /* 0x000fe20000410000 */
[----:B------:R-:W-:Y:S01]  /*3810*/  FMUL.FTZ R143, R28, R143 ;  /* 0x0000008f1c8f7220 */ /* 0x000fe20000410000 */
[----:B------:R-:W-:Y:S01]  /*3820*/  FMUL.FTZ R144, R21, R144 ;  /* 0x0000009015907220 */ /* 0x000fe20000410000 */
[----:B---3--:R-:W-:Y:S01]  /*3830*/  FADD.FTZ R54, R54, -R225 ;  /* 0x800000e136367221 */ /* 0x008fe20000010000 */
[----:B------:R-:W-:Y:S01]  /*3840*/  FFMA.FTZ R116, -R116, R116, 1 ;  /* 0x3f80000074747423 */ /* 0x000fe20000010174 */
[----:B------:R-:W-:Y:S01]  /*3850*/  FMUL.FTZ R143, R101, R143 ;  /* 0x0000008f658f7220 */ /* 0x000fe20000410000 */
[--C-:B-1----:R-:W-:Y:S01]  /*3860*/  FADD.FTZ R145, R41, -R146.reuse ;  /* 0x8000009229917221 */ /* 0x102fe20000010000 */
[----:B------:R-:W-:Y:S01]  /*3870*/  FADD.FTZ R146, R43, -R146 ;  /* 0x800000922b927221 */ /* 0x000fe20000010000 */
[----:B------:R1:W3:Y:S01]  /*3880*/  SHFL.IDX PT, R221, R149, R141, 0x1f ;  /* 0x00001f8d95dd7589 */ /* 0x0002e200000e0000 */
[----:B------:R1:W-:Y:S01]  /*3890*/  MUFU.EX2 R40, R219 ;  /* 0x000000db00287308 */ /* 0x0003e20000000800 */
[----:B----4-:R-:W-:Y:S01]  /*38a0*/  FADD.FTZ R100, R44, -R148 ;  /* 0x800000942c647221 */ /* 0x010fe20000010000 */
[----:B------:R-:W-:Y:S01]  /*38b0*/  FSEL R44, R216, -INF , P1 ;  /* 0xff800000d82c7808 */ /* 0x000fe20000800000 */
[----:B------:R-:W4:Y:S01]  /*38c0*/  SHFL.IDX PT, R43, R13, R135, 0x1f ;  /* 0x00001f870d2b7589 */ /* 0x000f2200000e0000 */
[----:B------:R-:W-:Y:S01]  /*38d0*/  FMUL.FTZ R145, R22, R145 ;  /* 0x0000009116917220 */ /* 0x000fe20000410000 */
[----:B------:R-:W-:Y:S01]  /*38e0*/  FMUL.FTZ R144, R103, R144 ;  /* 0x0000009067907220 */ /* 0x000fe20000410000 */
[----:B------:R-:W-:Y:S01]  /*38f0*/  FFMA.FTZ R103, -R106, R106, 1 ;  /* 0x3f8000006a677423 */ /* 0x000fe2000001016a */
[----:B------:R-:W-:Y:S01]  /*3900*/  FFMA.FTZ R44, R44, UR37, -R223 ;  /* 0x000000252c2c7c23 */ /* 0x000fe200080108df */
[----:B------:R3:W-:Y:S01]  /*3910*/  MUFU.EX2 R38, R147 ;  /* 0x0000009300267308 */ /* 0x0007e20000000800 */
[----:B-1----:R-:W-:Y:S01]  /*3920*/  SHFL.IDX PT, R219, R13, R138, 0x1f ;  /* 0x00001f8a0ddb7589 */ /* 0x002fe200000e0000 */
[--C-:B--2---:R-:W-:Y:S01]  /*3930*/  FADD.FTZ R150, R48, -R220.reuse ;  /* 0x800000dc30967221 */ /* 0x104fe20000010000 */
[----:B------:R-:W-:Y:S01]  /*3940*/  FADD.FTZ R50, R50, -R220 ;  /* 0x800000dc32327221 */ /* 0x000fe20000010000 */
[----:B------:R-:W-:Y:S01]  /*3950*/  FSEL R149, R227, -INF , P2 ;  /* 0xff800000e3957808 */ /* 0x000fe20001000000 */
[----:B------:R-:W1:Y:S01]  /*3960*/  SHFL.IDX PT, R48, R13, R134, 0x1f ;  /* 0x00001f860d307589 */ /* 0x000e6200000e0000 */
[----:B------:R-:W-:Y:S01]  /*3970*/  FADD.FTZ R220, R49, -R224 ;  /* 0x800000e031dc7221 */ /* 0x000fe20000010000 */
[----:B------:R-:W-:Y:S01]  /*3980*/  FSEL R224, R226, -INF , P2 ;  /* 0xff800000e2e07808 */ /* 0x000fe20001000000 */
[----:B------:R2:W1:Y:S01]  /*3990*/  MUFU.EX2 R42, R151 ;  /* 0x00000097002a7308 */ /* 0x0004620000000800 */
[----:B---3--:R-:W-:Y:S01]  /*39a0*/  FADD.FTZ R147, R46, -R148 ;  /* 0x800000942e937221 */ /* 0x008fe20000010000 */
[--C-:B------:R-:W-:Y:S01]  /*39b0*/  FADD.FTZ R148, R45, -R32.reuse ;  /* 0x800000202d947221 */ /* 0x100fe20000010000 */
[----:B------:R-:W-:Y:S01]  /*39c0*/  FADD.FTZ R32, R47, -R32 ;  /* 0x800000202f207221 */ /* 0x000fe20000010000 */
[----:B------:R-:W-:Y:S01]  /*39d0*/  FSEL R47, R126, -INF , P1 ;  /* 0xff8000007e2f7808 */ /* 0x000fe20000800000 */
[----:B------:R-:W3:Y:S01]  /*39e0*/  SHFL.IDX PT, R101, R13, R139, 0x1f ;  /* 0x00001f8b0d657589 */ /* 0x000ee200000e0000 */
[----:B------:R-:W-:Y:S01]  /*39f0*/  FSEL R49, R234, -INF , P1 ;  /* 0xff800000ea317808 */ /* 0x000fe20000800000 */
[--C-:B------:R-:W-:Y:S01]  /*3a00*/  FADD.FTZ R53, R53, -R221.reuse ;  /* 0x800000dd35357221 */ /* 0x100fe20000010000 */
[----:B------:R1:W3:Y:S01]  /*3a10*/  MUFU.EX2 R41, R218 ;  /* 0x000000da00297308 */ /* 0x0002e20000000800 */
[----:B--2---:R-:W-:Y:S01]  /*3a20*/  FSEL R151, R117, -INF , P2 ;  /* 0xff80000075977808 */ /* 0x004fe20001000000 */
[----:B------:R-:W-:Y:S01]  /*3a30*/  FADD.FTZ R221, R55, -R221 ;  /* 0x800000dd37dd7221 */ /* 0x000fe20000010000 */
[--C-:B----4-:R-:W-:Y:S01]  /*3a40*/  FFMA.FTZ R149, R149, UR37, -R43.reuse ;  /* 0x0000002595957c23 */ /* 0x110fe2000801082b */
[----:B------:R-:W-:Y:S01]  /*3a50*/  FFMA.FTZ R47, R47, UR37, -R43 ;  /* 0x000000252f2f7c23 */ /* 0x000fe2000801082b */
[----:B------:R2:W4:Y:S01]  /*3a60*/  LDS R55, [R16+0x400] ;  /* 0x0004000010377984 */ /* 0x0005220000000800 */
[----:B------:R-:W-:Y:S01]  /*3a70*/  FFMA.FTZ R151, R151, UR37, -R223 ;  /* 0x0000002597977c23 */ /* 0x000fe200080108df */
[----:B------:R-:W-:Y:S01]  /*3a80*/  FSEL R223, R229, -INF , P2 ;  /* 0xff800000e5df7808 */ /* 0x000fe20001000000 */
[----:B------:R-:W-:Y:S01]  /*3a90*/  FMUL.FTZ R145, R102, R145 ;  /* 0x0000009166917220 */ /* 0x000fe20000410000 */
[----:B-1----:R-:W-:Y:S01]  /*3aa0*/  FADD.FTZ R218, R52, -R225 ;  /* 0x800000e134da7221 */ /* 0x002fe20000010000 */
[----:B------:R-:W-:Y:S01]  /*3ab0*/  FSEL R52, R127, -INF , P1 ;  /* 0xff8000007f347808 */ /* 0x000fe20000800000 */
[----:B------:R1:W4:Y:S01]  /*3ac0*/  MUFU.EX2 R43, R151 ;  /* 0x00000097002b7308 */ /* 0x0003220000000800 */
[----:B------:R-:W-:Y:S01]  /*3ad0*/  SHFL.IDX PT, R102, R19, R10, 0x1f ;  /* 0x00001f0a13667589 */ /* 0x000fe200000e0000 */
[----:B------:R-:W-:Y:S01]  /*3ae0*/  FMUL.FTZ R146, R12, R146 ;  /* 0x000000920c927220 */ /* 0x000fe20000410000 */
[----:B------:R-:W-:Y:S01]  /*3af0*/  FMUL.FTZ R100, R17, R100 ;  /* 0x0000006411647220 */ /* 0x000fe20000410000 */
[----:B------:R-:W-:Y:S01]  /*3b00*/  FMUL.FTZ R148, R29, R148 ;  /* 0x000000941d947220 */ /* 0x000fe20000410000 */
[----:B------:R-:W-:Y:S01]  /*3b10*/  SHFL.IDX PT, R106, R19, R131, 0x1f ;  /* 0x00001f83136a7589 */ /* 0x000fe200000e0000 */
[----:B------:R-:W-:Y:S01]  /*3b20*/  FMUL.FTZ R147, R23, R147 ;  /* 0x0000009317937220 */ /* 0x000fe20000410000 */
[----:B------:R-:W-:Y:S01]  /*3b30*/  FMUL.FTZ R146, R104, R146 ;  /* 0x0000009268927220 */ /* 0x000fe20000410000 */
[----:B------:R-:W-:Y:S01]  /*3b40*/  FMUL.FTZ R148, R103, R148 ;  /* 0x0000009467947220 */ /* 0x000fe20000410000 */
[--C-:B-1----:R-:W-:Y:S01]  /*3b50*/  FFMA.FTZ R151, R224, UR37, -R48.reuse ;  /* 0x00000025e0977c23 */ /* 0x102fe20008010830 */
[----:B------:R-:W-:Y:S01]  /*3b60*/  FFMA.FTZ R48, R49, UR37, -R48 ;  /* 0x0000002531307c23 */ /* 0x000fe20008010830 */
[--C-:B------:R-:W-:Y:S01]  /*3b70*/  FFMA.FTZ R49, R223, UR37, -R222.reuse ;  /* 0x00000025df317c23 */ /* 0x100fe200080108de */
[----:B------:R-:W-:Y:S01]  /*3b80*/  FFMA.FTZ R222, R52, UR37, -R222 ;  /* 0x0000002534de7c23 */ /* 0x000fe200080108de */
[----:B------:R-:W-:Y:S01]  /*3b90*/  FSEL R223, R155, -INF , P2 ;  /* 0xff8000009bdf7808 */ /* 0x000fe20001000000 */
[----:B------:R-:W-:Y:S01]  /*3ba0*/  FMUL.FTZ R147, R107, R147 ;  /* 0x000000936b937220 */ /* 0x000fe20000410000 */
[----:B------:R-:W-:Y:S01]  /*3bb0*/  FSEL R52, R233, -INF , P1 ;  /* 0xff800000e9347808 */ /* 0x000fe20000800000 */
[----:B--2---:R-:W-:Y:S01]  /*3bc0*/  MUFU.EX2 R16, R47 ;  /* 0x0000002f00107308 */ /* 0x004fe20000000800 */
[----:B------:R-:W-:Y:S01]  /*3bd0*/  FSEL R103, R154, -INF , P2 ;  /* 0xff8000009a677808 */ /* 0x000fe20001000000 */
[--C-:B------:R-:W-:Y:S01]  /*3be0*/  FFMA.FTZ R223, R223, UR37, -R219.reuse ;  /* 0x00000025dfdf7c23 */ /* 0x100fe200080108db */
[----:B------:R-:W-:Y:S01]  /*3bf0*/  FSEL R104, R153, -INF , P2 ;  /* 0xff80000099687808 */ /* 0x000fe20001000000 */
[----:B------:R-:W-:Y:S01]  /*3c00*/  FFMA.FTZ R52, R52, UR37, -R219 ;  /* 0x0000002534347c23 */ /* 0x000fe200080108db */
[----:B------:R-:W-:Y:S01]  /*3c10*/  FSEL R107, R152, -INF , P2 ;  /* 0xff800000986b7808 */ /* 0x000fe20001000000 */
[----:B------:R1:W2:Y:S01]  /*3c20*/  SHFL.IDX PT, R219, R13, R141, 0x1f ;  /* 0x00001f8d0ddb7589 */ /* 0x0002a200000e0000 */
[----:B---3--:R-:W-:Y:S01]  /*3c30*/  FFMA.FTZ R103, R103, UR37, -R101 ;  /* 0x0000002567677c23 */ /* 0x008fe20008010865 */
[----:B------:R3:W-:Y:S01]  /*3c40*/  MUFU.EX2 R47, R151 ;  /* 0x00000097002f7308 */ /* 0x0007e20000000800 */
[----:B------:R-:W-:Y:S01]  /*3c50*/  FMUL.FTZ R150, R31, R150 ;  /* 0x000000961f967220 */ /* 0x000fe20000410000 */
[----:B------:R-:W-:Y:S01]  /*3c60*/  FMUL.FTZ R220, R37, R220 ;  /* 0x000000dc25dc7220 */ /* 0x000fe20000410000 */
[----:B------:R-:W-:Y:S01]  /*3c70*/  FMUL.FTZ R54, R42, R54 ;  /* 0x000000362a367220 */ /* 0x000fe20000410000 */
[----:B------:R-:W-:Y:S01]  /*3c80*/  FMUL.FTZ R53, R40, R53 ;  /* 0x0000003528357220 */ /* 0x000fe20000410000 */
[----:B------:R-:W-:Y:S01]  /*3c90*/  FMUL.FTZ R150, R109, R150 ;  /* 0x000000966d967220 */ /* 0x000fe20000410000 */
[----:B------:R-:W-:Y:S01]  /*3ca0*/  FMUL.FTZ R109, R38, R51 ;  /* 0x00000033266d7220 */ /* 0x000fe20000410000 */
[----:B------:R-:W-:Y:S01]  /*3cb0*/  FSEL R45, R118, -INF , P2 ;  /* 0xff800000762d7808 */ /* 0x000fe20001000000 */
[----:B-1----:R1:W-:Y:S01]  /*3cc0*/  MUFU.EX2 R13, R149 ;  /* 0x00000095000d7308 */ /* 0x0023e20000000800 */
[----:B---3--:R-:W-:Y:S01]  /*3cd0*/  FFMA.FTZ R151, -R108, R108, 1 ;  /* 0x3f8000006c977423 */ /* 0x008fe2000001016c */
[----:B------:R-:W-:Y:S01]  /*3ce0*/  FMUL.FTZ R108, R30, R32 ;  /* 0x000000201e6c7220 */ /* 0x000fe20000410000 */
[----:B------:R-:W-:Y:S01]  /*3cf0*/  FSEL R46, R217, -INF , P1 ;  /* 0xff800000d92e7808 */ /* 0x000fe20000800000 */
[--C-:B------:R-:W-:Y:S01]  /*3d00*/  FFMA.FTZ R45, R45, UR37, -R230.reuse ;  /* 0x000000252d2d7c23 */ /* 0x100fe200080108e6 */
[----:B------:R-:W-:Y:S01]  /*3d10*/  FMUL.FTZ R50, R36, R50 ;  /* 0x0000003224327220 */ /* 0x000fe20000410000 */
[----:B------:R-:W-:Y:S01]  /*3d20*/  FMUL.FTZ R151, R151, R108 ;  /* 0x0000006c97977220 */ /* 0x000fe20000410000 */
[----:B------:R-:W-:Y:S01]  /*3d30*/  FMUL.FTZ R218, R39, R218 ;  /* 0x000000da27da7220 */ /* 0x000fe20000410000 */
[----:B----4-:R-:W3:Y:S01]  /*3d40*/  SHFL.IDX PT, R108, R55, R10, 0x1f ;  /* 0x00001f0a376c7589 */ /* 0x010ee200000e0000 */
[----:B-1----:R-:W-:Y:S01]  /*3d50*/  FMUL.FTZ R149, R105, R100 ;  /* 0x0000006469957220 */ /* 0x002fe20000410000 */
[----:B------:R-:W-:Y:S01]  /*3d60*/  FSEL R105, R237, -INF , P1 ;  /* 0xff800000ed697808 */ /* 0x000fe20000800000 */
[----:B------:R-:W-:Y:S01]  /*3d70*/  FFMA.FTZ R46, R46, UR37, -R230 ;  /* 0x000000252e2e7c23 */ /* 0x000fe200080108e6 */
[----:B------:R-:W-:Y:S01]  /*3d80*/  FSEL R100, R232, -INF , P1 ;  /* 0xff800000e8647808 */ /* 0x000fe20000800000 */
[----:B------:R-:W-:Y:S01]  /*3d90*/  MUFU.EX2 R51, R223 ;  /* 0x000000df00337308 */ /* 0x000fe20000000800 */
[----:B--2---:R-:W-:Y:S01]  /*3da0*/  FFMA.FTZ R104, R104, UR37, -R219 ;  /* 0x0000002568687c23 */ /* 0x004fe200080108db */
[----:B------:R-:W-:Y:S01]  /*3db0*/  FFMA.FTZ R105, R105, UR37, -R101 ;  /* 0x0000002569697c23 */ /* 0x000fe20008010865 */
[----:B------:R-:W-:Y:S01]  /*3dc0*/  FSEL R101, R9, -INF , P1 ;  /* 0xff80000009657808 */ /* 0x000fe20000800000 */
[----:B------:R-:W-:Y:S01]  /*3dd0*/  FFMA.FTZ R100, R100, UR37, -R219 ;  /* 0x0000002564647c23 */ /* 0x000fe200080108db */
[--C-:B------:R-:W-:Y:S01]  /*3de0*/  FFMA.FTZ R219, R107, UR37, -R102.reuse ;  /* 0x000000256bdb7c23 */ /* 0x100fe20008010866 */
[----:B------:R-:W-:Y:S01]  /*3df0*/  FSEL R107, R7, -INF , P2 ;  /* 0xff800000076b7808 */ /* 0x000fe20001000000 */
[----:B------:R-:W-:Y:S01]  /*3e00*/  SHFL.IDX PT, R230, R19, R135, 0x1f ;  /* 0x00001f8713e67589 */ /* 0x000fe200000e0000 */
[----:B------:R-:W-:Y:S01]  /*3e10*/  FFMA.FTZ R101, R101, UR37, -R102 ;  /* 0x0000002565657c23 */ /* 0x000fe20008010866 */
[----:B------:R-:W-:Y:S01]  /*3e20*/  FMUL.FTZ R221, R41, R221 ;  /* 0x000000dd29dd7220 */ /* 0x000fe20000410000 */
[----:B------:R-:W-:Y:S01]  /*3e30*/  FMUL.FTZ R111, R111, R50 ;  /* 0x000000326f6f7220 */ /* 0x000fe20000410000 */
[--C-:B------:R-:W-:Y:S01]  /*3e40*/  FFMA.FTZ R102, R107, UR37, -R106.reuse ;  /* 0x000000256b667c23 */ /* 0x100fe2000801086a */
[----:B------:R-:W-:Y:S01]  /*3e50*/  FSEL R107, R6, -INF , P1 ;  /* 0xff800000066b7808 */ /* 0x000fe20000800000 */
[----:B------:R-:W-:Y:S01]  /*3e60*/  MUFU.EX2 R50, R222 ;  /* 0x000000de00327308 */ /* 0x000fe20000000800 */
[----:B------:R-:W-:Y:S01]  /*3e70*/  FMUL.FTZ R218, R113, R218 ;  /* 0x000000da71da7220 */ /* 0x000fe20000410000 */
[----:B------:R-:W-:Y:S01]  /*3e80*/  FMUL.FTZ R113, R116, R221 ;  /* 0x000000dd74717220 */ /* 0x000fe20000410000 */
[----:B------:R-:W-:Y:S01]  /*3e90*/  FFMA.FTZ R217, -R217, R217, 1 ;  /* 0x3f800000d9d97423 */ /* 0x000fe200000101d9 */
[----:B------:R-:W-:Y:S01]  /*3ea0*/  FFMA.FTZ R32, R107, UR37, -R106 ;  /* 0x000000256b207c23 */ /* 0x000fe2000801086a */
[----:B------:R-:W-:Y:S01]  /*3eb0*/  FFMA.FTZ R106, -R110, R110, 1 ;  /* 0x3f8000006e6a7423 */ /* 0x000fe2000001016e */
[----:B------:R-:W1:Y:S01]  /*3ec0*/  SHFL.IDX PT, R107, R55, R131, 0x1f ;  /* 0x00001f83376b7589 */ /* 0x000e6200000e0000 */
[----:B------:R-:W-:Y:S01]  /*3ed0*/  FFMA.FTZ R110, -R112, R112, 1 ;  /* 0x3f800000706e7423 */ /* 0x000fe20000010170 */
[--C-:B---3--:R-:W-:Y:S01]  /*3ee0*/  FADD.FTZ R225, R56, -R108.reuse ;  /* 0x8000006c38e17221 */ /* 0x108fe20000010000 */
[----:B------:R-:W-:Y:S01]  /*3ef0*/  FMUL.FTZ R112, R106, R220 ;  /* 0x000000dc6a707220 */ /* 0x000fe20000410000 */
[----:B------:R-:W-:Y:S01]  /*3f00*/  FFMA.FTZ R106, -R114, R114, 1 ;  /* 0x3f800000726a7423 */ /* 0x000fe20000010172 */
[----:B------:R-:W-:Y:S01]  /*3f10*/  FMUL.FTZ R110, R110, R109 ;  /* 0x0000006d6e6e7220 */ /* 0x000fe20000410000 */
[----:B------:R-:W2:Y:S01]  /*3f20*/  SHFL.IDX PT, R220, R55, R135, 0x1f ;  /* 0x00001f8737dc7589 */ /* 0x000ea200000e0000 */
[----:B------:R-:W-:Y:S01]  /*3f30*/  FMUL.FTZ R114, R115, R54 ;  /* 0x0000003673727220 */ /* 0x000fe20000410000 */
[----:B------:R-:W-:Y:S01]  /*3f40*/  FMUL.FTZ R115, R106, R53 ;  /* 0x000000356a737220 */ /* 0x000fe20000410000 */
[----:B------:R-:W-:Y:S01]  /*3f50*/  FADD.FTZ R58, R58, -R108 ;  /* 0x8000006c3a3a7221 */ /* 0x000fe20000010000 */
[----:B------:R-:W3:Y:S01]  /*3f60*/  SHFL.IDX PT, R109, R55, R134, 0x1f ;  /* 0x00001f86376d7589 */ /* 0x000ee200000e0000 */
[----:B------:R1:W-:Y:S01]  /*3f70*/  MUFU.EX2 R53, R103 ;  /* 0x0000006700357308 */ /* 0x0003e20000000800 */
[----:B------:R-:W-:Y:S01]  /*3f80*/  FSEL R56, R3, -INF , P1 ;  /* 0xff80000003387808 */ /* 0x000fe20000800000 */
[----:B------:R-:W-:Y:S01]  /*3f90*/  FMUL.FTZ R225, R43, R225 ;  /* 0x000000e12be17220 */ /* 0x000fe20000410000 */
[----:B------:R-:W4:Y:S01]  /*3fa0*/  SHFL.IDX PT, R108, R55, R139, 0x1f ;  /* 0x00001f8b376c7589 */ /* 0x000f2200000e0000 */
[----:B------:R-:W-:Y:S01]  /*3fb0*/  FSEL R224, R5, -INF , P2 ;  /* 0xff80000005e07808 */ /* 0x000fe20001000000 */
[----:B------:R-:W-:-:S02]  /*3fc0*/  FFMA.FTZ R229, -R229, R229, 1 ;  /* 0x3f800000e5e57423 */ /* 0x000fc400000101e5 */
[----:B------:R-:W4:Y:S01]  /*3fd0*/  SHFL.IDX PT, R106, R19, R134, 0x1f ;  /* 0x00001f86136a7589 */ /* 0x000f2200000e0000 */
[----:B------:R2:W-:Y:S08]  /*3fe0*/  MUFU.EX2 R54, R105 ;  /* 0x0000006900367308 */ /* 0x0005f00000000800 */
[----:B------:R-:W4:Y:S01]  /*3ff0*/  MUFU.EX2 R44, R44 ;  /* 0x0000002c002c7308 */ /* 0x000f220000000800 */
[--C-:B-1----:R-:W-:Y:S01]  /*4000*/  FADD.FTZ R103, R57, -R107.reuse ;  /* 0x8000006b39677221 */ /* 0x102fe20000010000 */
[----:B------:R-:W-:Y:S01]  /*4010*/  FADD.FTZ R223, R59, -R107 ;  /* 0x8000006b3bdf7221 */ /* 0x000fe20000010000 */
[----:B------:R-:W-:Y:S01]  /*4020*/  SHFL.IDX PT, R116, R19, R138, 0x1f ;  /* 0x00001f8a13747589 */ /* 0x000fe200000e0000 */
[--C-:B--2---:R-:W-:Y:S01]  /*4030*/  FADD.FTZ R60, R60, -R220.reuse ;  /* 0x800000dc3c3c7221 */ /* 0x104fe20000010000 */
[----:B------:R-:W-:Y:S01]  /*4040*/  FADD.FTZ R59, R62, -R220 ;  /* 0x800000dc3e3b7221 */ /* 0x000fe20000010000 */
[----:B------:R-:W-:Y:S01]  /*4050*/  FSEL R105, R0, -INF , P2 ;  /* 0xff80000000697808 */ /* 0x000fe20001000000 */
[----:B------:R-:W-:Y:S01]  /*4060*/  SHFL.IDX PT, R107, R55, R138, 0x1f ;  /* 0x00001f8a376b7589 */ /* 0x000fe200000e0000 */
[--C-:B---3--:R-:W-:Y:S01]  /*4070*/  FADD.FTZ R222, R61, -R109.reuse ;  /* 0x8000006d3dde7221 */ /* 0x108fe20000010000 */
[----:B------:R-:W-:Y:S01]  /*4080*/  FADD.FTZ R57, R63, -R109 ;  /* 0x8000006d3f397221 */ /* 0x000fe20000010000 */
[----:B------:R-:W-:Y:S01]  /*4090*/  FSEL R61, R236, -INF , P1 ;  /* 0xff800000ec3d7808 */ /* 0x000fe20000800000 */
[----:B------:R-:W1:Y:S01]  /*40a0*/  SHFL.IDX PT, R109, R19, R140, 0x1f ;  /* 0x00001f8c136d7589 */ /* 0x000e6200000e0000 */
[--C-:B----4-:R-:W-:Y:S01]  /*40b0*/  FADD.FTZ R62, R68, -R108.reuse ;  /* 0x8000006c443e7221 */ /* 0x110fe20000010000 */
[----:B------:R-:W-:Y:S01]  /*40c0*/  FADD.FTZ R63, R70, -R108 ;  /* 0x8000006c463f7221 */ /* 0x000fe20000010000 */
[----:B------:R-:W-:Y:S01]  /*40d0*/  FSEL R108, R228, -INF , P1 ;  /* 0xff800000e46c7808 */ /* 0x000fe20000800000 */
[----:B------:R-:W2:Y:S01]  /*40e0*/  SHFL.IDX PT, R221, R55, R140, 0x1f ;  /* 0x00001f8c37dd7589 */ /* 0x000ea200000e0000 */
[--C-:B------:R-:W-:Y:S01]  /*40f0*/  FFMA.FTZ R105, R105, UR37, -R106.reuse ;  /* 0x0000002569697c23 */ /* 0x100fe2000801086a */
[----:B------:R-:W-:Y:S01]  /*4100*/  FSEL R68, R231, -INF , P2 ;  /* 0xff800000e7447808 */ /* 0x000fe20001000000 */
[----:B------:R-:W-:Y:S01]  /*4110*/  FFMA.FTZ R106, R61, UR37, -R106 ;  /* 0x000000253d6a7c23 */ /* 0x000fe2000801086a */
[----:B------:R3:W4:Y:S01]  /*4120*/  SHFL.IDX PT, R220, R55, R141, 0x1f ;  /* 0x00001f8d37dc7589 */ /* 0x00072200000e0000 */
[----:B------:R-:W3:Y:S01]  /*4130*/  MUFU.EX2 R46, R46 ;  /* 0x0000002e002e7308 */ /* 0x000ee20000000800 */
[----:B------:R-:W-:Y:S01]  /*4140*/  FSEL R70, R130, -INF , P2 ;  /* 0xff80000082467808 */ /* 0x000fe20001000000 */
[----:B------:R-:W-:Y:S01]  /*4150*/  FMUL.FTZ R58, R44, R58 ;  /* 0x0000003a2c3a7220 */ /* 0x000fe20000410000 */
[----:B------:R-:W4:Y:S01]  /*4160*/  SHFL.IDX PT, R61, R19, R139, 0x1f ;  /* 0x00001f8b133d7589 */ /* 0x000f2200000e0000 */
[----:B------:R-:W-:-:S04]  /*4170*/  FMUL.FTZ R60, R13, R60 ;  /* 0x0000003c0d3c7220 */ /* 0x000fc80000410000 */
[----:B------:R-:W4:Y:S01]  /*4180*/  MUFU.EX2 R48, R48 ;  /* 0x0000003000307308 */ /* 0x000f220000000800 */
[----:B------:R-:W-:Y:S01]  /*4190*/  FMUL.FTZ R222, R47, R222 ;  /* 0x000000de2fde7220 */ /* 0x000fe20000410000 */
[----:B------:R-:W-:Y:S01]  /*41a0*/  FFMA.FTZ R233, -R233, R233, 1 ;  /* 0x3f800000e9e97423 */ /* 0x000fe200000101e9 */
[----:B------:R-:W-:Y:S01]  /*41b0*/  FFMA.FTZ R224, R224, UR37, -R230 ;  /* 0x00000025e0e07c23 */ /* 0x000fe200080108e6 */
[----:B-1----:R-:W-:-:S04]  /*41c0*/  FFMA.FTZ R108, R108, UR37, -R109 ;  /* 0x000000256c6c7c23 */ /* 0x002fc8000801086d */
[----:B---3--:R1:W-:Y:S01]  /*41d0*/  MUFU.EX2 R55, R104 ;  /* 0x0000006800377308 */ /* 0x0083e20000000800 */
[----:B------:R-:W-:Y:S01]  /*41e0*/  FMUL.FTZ R223, R46, R223 ;  /* 0x000000df2edf7220 */ /* 0x000fe20000410000 */
[--C-:B--2---:R-:W-:Y:S01]  /*41f0*/  FADD.FTZ R64, R64, -R221.reuse ;  /* 0x800000dd40407221 */ /* 0x104fe20000010000 */
[----:B------:R-:W-:Y:S01]  /*4200*/  FADD.FTZ R221, R66, -R221 ;  /* 0x800000dd42dd7221 */ /* 0x000fe20000010000 */
[----:B------:R-:W-:-:S04]  /*4210*/  FSEL R66, R128, -INF , P1 ;  /* 0xff80000080427808 */ /* 0x000fc80000800000 */
[----:B------:R-:W-:Y:S01]  /*4220*/  MUFU.EX2 R102, R102 ;  /* 0x0000006600667308 */ /* 0x000fe20000000800 */
[----:B-1----:R-:W-:Y:S01]  /*4230*/  FFMA.FTZ R104, R56, UR37, -R230 ;  /* 0x0000002538687c23 */ /* 0x002fe200080108e6 */
[--C-:B------:R-:W-:Y:S01]  /*4240*/  FADD.FTZ R56, R65, -R107.reuse ;  /* 0x8000006b41387221 */ /* 0x100fe20000010000 */
[----:B------:R-:W-:Y:S01]  /*4250*/  FADD.FTZ R107, R67, -R107 ;  /* 0x8000006b436b7221 */ /* 0x000fe20000010000 */
[----:B------:R-:W-:Y:S01]  /*4260*/  FSEL R67, R235, -INF , P2 ;  /* 0xff800000eb437808 */ /* 0x000fe20001000000 */
[----:B------:R1:W2:Y:S01]  /*4270*/  SHFL.IDX PT, R65, R19, R141, 0x1f ;  /* 0x00001f8d13417589 */ /* 0x0002a200000e0000 */
[----:B------:R-:W-:Y:S01]  /*4280*/  FMUL.FTZ R62, R53, R62 ;  /* 0x0000003e353e7220 */ /* 0x000fe20000410000 */
[----:B----4-:R-:W-:Y:S01]  /*4290*/  FMUL.FTZ R57, R48, R57 ;  /* 0x0000003930397220 */ /* 0x010fe20000410000 */
[----:B------:R-:W3:Y:S08]  /*42a0*/  MUFU.EX2 R45, R45 ;  /* 0x0000002d002d7308 */ /* 0x000ef00000000800 */
[----:B------:R-:W4:Y:S08]  /*42b0*/  MUFU.EX2 R52, R52 ;  /* 0x0000003400347308 */ /* 0x000f300000000800 */
[----:B------:R-:W-:Y:S01]  /*42c0*/  MUFU.EX2 R100, R100 ;  /* 0x0000006400647308 */ /* 0x000fe20000000800 */
[----:B---3--:R-:W-:-:S07]  /*42d0*/  FMUL.FTZ R103, R45, R103 ;  /* 0x000000672d677220 */ /* 0x008fce0000410000 */
[----:B------:R-:W-:Y:S01]  /*42e0*/  MUFU.EX2 R101, R101 ;  /* 0x0000006500657308 */ /* 0x000fe20000000800 */
[----:B------:R-:W-:Y:S01]  /*42f0*/  FFMA.FTZ R237, -R237, R237, 1 ;  /* 0x3f800000eded7423 */ /* 0x000fe200000101ed */
[----:B------:R-:W-:Y:S01]  /*4300*/  FMUL.FTZ R63, R54, R63 ;  /* 0x0000003f363f7220 */ /* 0x000fe20000410000 */
[----:B------:R-:W-:Y:S01]  /*4310*/  FFMA.FTZ R232, -R232, R232, 1 ;  /* 0x3f800000e8e87423 */ /* 0x000fe200000101e8 */
[----:B------:R-:W-:-:S04]  /*4320*/  FMUL.FTZ R221, R50, R221 ;  /* 0x000000dd32dd7220 */ /* 0x000fc80000410000 */
[----:B-1----:R1:W3:Y:S08]  /*4330*/  MUFU.EX2 R19, R219 ;  /* 0x000000db00137308 */ /* 0x0022f00000000800 */
[----:B------:R-:W-:Y:S01]  /*4340*/  MUFU.EX2 R105, R105 ;  /* 0x0000006900697308 */ /* 0x000fe20000000800 */
        /* <DEDUP_REMOVED lines=8> */
[----:B------:R1:W3:Y:S01]  /*43d0*/  LDS R225, [R15+0x400] ;  /* 0x000400000fe17984 */ /* 0x0002e20000000800 */
[----:B------:R-:W-:Y:S01]  /*43e0*/  FADD.FTZ R220, R71, -R220 ;  /* 0x800000dc47dc7221 */ /* 0x000fe20000010000 */
[--C-:B------:R-:W-:Y:S01]  /*43f0*/  FFMA.FTZ R117, R69, UR37, -R61.reuse ;  /* 0x0000002545757c23 */ /* 0x100fe2000801083d */
[----:B------:R-:W-:Y:S01]  /*4400*/  FFMA.FTZ R69, -R216, R216, 1 ;  /* 0x3f800000d8457423 */ /* 0x000fe200000101d8 */
[----:B------:R-:W-:Y:S01]  /*4410*/  FFMA.FTZ R67, R67, UR37, -R61 ;  /* 0x0000002543437c23 */ /* 0x000fe2000801083d */
[----:B------:R-:W-:Y:S01]  /*4420*/  FFMA.FTZ R61, -R118, R118, 1 ;  /* 0x3f800000763d7423 */ /* 0x000fe20000010176 */
[----:B--2---:R-:W-:Y:S01]  /*4430*/  FFMA.FTZ R216, R70, UR37, -R65 ;  /* 0x0000002546d87c23 */ /* 0x004fe20008010841 */
[----:B------:R-:W-:Y:S01]  /*4440*/  FSEL R70, R137, -INF , P1 ;  /* 0xff80000089467808 */ /* 0x000fe20000800000 */
[----:B-1----:R1:W-:Y:S01]  /*4450*/  MUFU.EX2 R15, R32 ;  /* 0x00000020000f7308 */ /* 0x0023e20000000800 */
[----:B------:R-:W-:Y:S01]  /*4460*/  FFMA.FTZ R71, -R126, R126, 1 ;  /* 0x3f8000007e477423 */ /* 0x000fe2000001017e */
[----:B------:R-:W-:Y:S01]  /*4470*/  FMUL.FTZ R69, R69, R58 ;  /* 0x0000003a45457220 */ /* 0x000fe20000410000 */
[----:B------:R-:W-:Y:S01]  /*4480*/  FMUL.FTZ R58, R217, R223 ;  /* 0x000000dfd93a7220 */ /* 0x000fe20000410000 */
[----:B------:R-:W-:Y:S01]  /*4490*/  FMUL.FTZ R56, R51, R56 ;  /* 0x0000003833387220 */ /* 0x000fe20000410000 */
[----:B----4-:R-:W-:Y:S01]  /*44a0*/  FMUL.FTZ R107, R52, R107 ;  /* 0x0000006b346b7220 */ /* 0x010fe20000410000 */
[----:B------:R-:W-:-:S02]  /*44b0*/  FMUL.FTZ R61, R61, R103 ;  /* 0x000000673d3d7220 */ /* 0x000fc40000410000 */
[----:B------:R-:W-:Y:S01]  /*44c0*/  MUFU.EX2 R108, R108 ;  /* 0x0000006c006c7308 */ /* 0x000fe20000000800 */
[----:B-1----:R-:W-:Y:S01]  /*44d0*/  FFMA.FTZ R32, R70, UR37, -R65 ;  /* 0x0000002546207c23 */ /* 0x002fe20008010841 */
[----:B------:R-:W-:Y:S01]  /*44e0*/  FMUL.FTZ R65, R16, R59 ;  /* 0x0000003b10417220 */ /* 0x000fe20000410000 */
[----:B------:R-:W-:-:S05]  /*44f0*/  FFMA.FTZ R70, -R227, R227, 1 ;  /* 0x3f800000e3467423 */ /* 0x000fca00000101e3 */
[----:B------:R-:W1:Y:S01]  /*4500*/  MUFU.EX2 R49, R49 ;  /* 0x0000003100317308 */ /* 0x000e620000000800 */
[----:B------:R-:W-:Y:S01]  /*4510*/  FMUL.FTZ R71, R71, R65 ;  /* 0x0000004147477220 */ /* 0x000fe20000410000 */
[----:B------:R-:W-:-:S06]  /*4520*/  FFMA.FTZ R65, -R127, R127, 1 ;  /* 0x3f8000007f417423 */ /* 0x000fcc000001017f */
[----:B------:R-:W-:Y:S01]  /*4530*/  MUFU.EX2 R104, R104 ;  /* 0x0000006800687308 */ /* 0x000fe20000000800 */
[----:B---3--:R-:W2:Y:S04]  /*4540*/  SHFL.IDX PT, R118, R225, R10, 0x1f ;  /* 0x00001f0ae1767589 */ /* 0x008ea800000e0000 */
[----:B------:R-:W3:Y:S04]  /*4550*/  SHFL.IDX PT, R131, R225, R131, 0x1f ;  /* 0x00001f83e1837589 */ /* 0x000ee800000e0000 */
[----:B------:R-:W4:Y:S04]  /*4560*/  SHFL.IDX PT, R139, R225, R139, 0x1f ;  /* 0x00001f8be18b7589 */ /* 0x000f2800000e0000 */
[----:B------:R-:W1:Y:S04]  /*4570*/  SHFL.IDX PT, R135, R225, R135, 0x1f ;  /* 0x00001f87e1877589 */ /* 0x000e6800000e0000 */
[----:B------:R-:W1:Y:S04]  /*4580*/  SHFL.IDX PT, R138, R225, R138, 0x1f ;  /* 0x00001f8ae18a7589 */ /* 0x000e6800000e0000 */
[----:B------:R-:W1:Y:S01]  /*4590*/  SHFL.IDX PT, R140, R225, R140, 0x1f ;  /* 0x00001f8ce18c7589 */ /* 0x000e6200000e0000 */
[----:B------:R-:W-:Y:S01]  /*45a0*/  FFMA.FTZ R126, -R154, R154, 1 ;  /* 0x3f8000009a7e7423 */ /* 0x000fe2000001019a */
[----:B------:R-:W-:Y:S01]  /*45b0*/  FFMA.FTZ R127, -R153, R153, 1 ;  /* 0x3f800000997f7423 */ /* 0x000fe20000010199 */
[----:B------:R-:W-:Y:S01]  /*45c0*/  FMUL.FTZ R217, R55, R66 ;  /* 0x0000004237d97220 */ /* 0x000fe20000410000 */
[----:B--2---:R-:W-:Y:S01]  /*45d0*/  FADD.FTZ R72, R72, -R118 ;  /* 0x8000007648487221 */ /* 0x004fe20000010000 */
[----:B------:R-:W-:Y:S01]  /*45e0*/  FMUL.FTZ R70, R70, R60 ;  /* 0x0000003c46467220 */ /* 0x000fe20000410000 */
[----:B------:R-:W-:Y:S01]  /*45f0*/  FFMA.FTZ R60, -R234, R234, 1 ;  /* 0x3f800000ea3c7423 */ /* 0x000fe200000101ea */
[----:B------:R-:W-:Y:S01]  /*4600*/  FMUL.FTZ R66, R126, R62 ;  /* 0x0000003e7e427220 */ /* 0x000fe20000410000 */
[----:B------:R-:W-:Y:S01]  /*4610*/  FMUL.FTZ R126, R127, R217 ;  /* 0x000000d97f7e7220 */ /* 0x000fe20000410000 */
[----:B------:R-:W-:Y:S01]  /*4620*/  FFMA.FTZ R127, -R152, R152, 1 ;  /* 0x3f800000987f7423 */ /* 0x000fe20000010198 */
[----:B------:R-:W-:Y:S01]  /*4630*/  FMUL.FTZ R72, R19, R72 ;  /* 0x0000004813487220 */ /* 0x000fe20000410000 */
[----:B---3--:R-:W-:Y:S01]  /*4640*/  FADD.FTZ R73, R73, -R131 ;  /* 0x8000008349497221 */ /* 0x008fe20000010000 */
[----:B------:R-:W-:Y:S01]  /*4650*/  FMUL.FTZ R60, R60, R57 ;  /* 0x000000393c3c7220 */ /* 0x000fe20000410000 */
[----:B------:R-:W-:Y:S01]  /*4660*/  FFMA.FTZ R57, -R155, R155, 1 ;  /* 0x3f8000009b397423 */ /* 0x000fe2000001019b */
[--C-:B----4-:R-:W-:Y:S01]  /*4670*/  FADD.FTZ R84, R84, -R139.reuse ;  /* 0x8000008b54547221 */ /* 0x110fe20000010000 */
[----:B------:R2:W5:Y:S01]  /*4680*/  LDL.LU R155, [R1+0x44] ;  /* 0x00004400019b7983 */ /* 0x0005620000300800 */
[----:B------:R-:W-:Y:S01]  /*4690*/  FADD.FTZ R86, R86, -R139 ;  /* 0x8000008b56567221 */ /* 0x000fe20000010000 */
[----:B------:R-:W-:Y:S01]  /*46a0*/  FMUL.FTZ R127, R127, R72 ;  /* 0x000000487f7f7220 */ /* 0x000fe20000410000 */
[----:B------:R-:W-:Y:S01]  /*46b0*/  FFMA.FTZ R139, -R7, R7, 1 ;  /* 0x3f800000078b7423 */ /* 0x000fe20000010107 */
[----:B------:R2:W5:Y:S01]  /*46c0*/  LDL.LU R154, [R1+0x40] ;  /* 0x00004000019a7983 */ /* 0x0005620000300800 */
[----:B------:R-:W-:Y:S01]  /*46d0*/  FMUL.FTZ R72, R102, R73 ;  /* 0x0000004966487220 */ /* 0x000fe20000410000 */
[--C-:B-1----:R-:W-:Y:S01]  /*46e0*/  FADD.FTZ R76, R76, -R135.reuse ;  /* 0x800000874c4c7221 */ /* 0x102fe20000010000 */
[----:B------:R-:W-:Y:S01]  /*46f0*/  FADD.FTZ R78, R78, -R135 ;  /* 0x800000874e4e7221 */ /* 0x000fe20000010000 */
[----:B------:R2:W5:Y:S01]  /*4700*/  LDL.LU R153, [R1+0x3c] ;  /* 0x00003c0001997983 */ /* 0x0005620000300800 */
[----:B------:R-:W-:Y:S01]  /*4710*/  FFMA.FTZ R135, -R9, R9, 1 ;  /* 0x3f80000009877423 */ /* 0x000fe20000010109 */
[--C-:B------:R-:W-:Y:S01]  /*4720*/  FADD.FTZ R81, R81, -R138.reuse ;  /* 0x8000008a51517221 */ /* 0x100fe20000010000 */
[----:B------:R-:W-:Y:S01]  /*4730*/  FADD.FTZ R83, R83, -R138 ;  /* 0x8000008a53537221 */ /* 0x000fe20000010000 */
[----:B------:R2:W5:Y:S01]  /*4740*/  LDL.LU R152, [R1+0x38] ;  /* 0x0000380001987983 */ /* 0x0005620000300800 */
[----:B------:R-:W-:Y:S01]  /*4750*/  FFMA.FTZ R59, -R226, R226, 1 ;  /* 0x3f800000e23b7423 */ /* 0x000fe200000101e2 */
[----:B------:R-:W-:Y:S01]  /*4760*/  FFMA.FTZ R138, -R6, R6, 1 ;  /* 0x3f800000068a7423 */ /* 0x000fe20000010106 */
[----:B------:R-:W-:Y:S01]  /*4770*/  FMUL.FTZ R139, R139, R72 ;  /* 0x000000488b8b7220 */ /* 0x000fe20000410000 */
[----:B------:R2:W5:Y:S01]  /*4780*/  LDL.LU R9, [R1+0x34] ;  /* 0x0000340001097983 */ /* 0x0005620000300800 */
[--C-:B------:R-:W-:Y:S01]  /*4790*/  FADD.FTZ R80, R80, -R140.reuse ;  /* 0x8000008c50507221 */ /* 0x100fe20000010000 */
[----:B------:R-:W-:Y:S01]  /*47a0*/  FADD.FTZ R82, R82, -R140 ;  /* 0x8000008c52527221 */ /* 0x000fe20000010000 */
[----:B------:R-:W-:Y:S01]  /*47b0*/  FFMA.FTZ R72, -R5, R5, 1 ;  /* 0x3f80000005487423 */ /* 0x000fe20000010105 */
[----:B------:R2:W5:Y:S01]  /*47c0*/  LDL.LU R7, [R1+0x30] ;  /* 0x0000300001077983 */ /* 0x0005620000300800 */
[----:B------:R-:W-:Y:S01]  /*47d0*/  FFMA.FTZ R140, -R3, R3, 1 ;  /* 0x3f800000038c7423 */ /* 0x000fe20000010103 */
[----:B------:R-:W-:Y:S01]  /*47e0*/  FFMA.FTZ R217, -R0, R0, 1 ;  /* 0x3f80000000d97423 */ /* 0x000fe20000010100 */
[----:B------:R-:W-:Y:S01]  /*47f0*/  FMUL.FTZ R59, R59, R222 ;  /* 0x000000de3b3b7220 */ /* 0x000fe20000410000 */
[----:B------:R2:W5:Y:S01]  /*4800*/  LDL.LU R6, [R1+0x2c] ;  /* 0x00002c0001067983 */ /* 0x0005620000300800 */
[----:B------:R-:W1:Y:S03]  /*4810*/  MUFU.EX2 R103, R224 ;  /* 0x000000e000677308 */ /* 0x000e660000000800 */
[----:B------:R-:W3:Y:S04]  /*4820*/  SHFL.IDX PT, R134, R225, R134, 0x1f ;  /* 0x00001f86e1867589 */ /* 0x000ee800000e0000 */
[----:B------:R-:W4:Y:S01]  /*4830*/  SHFL.IDX PT, R141, R225, R141, 0x1f ;  /* 0x00001f8de18d7589 */ /* 0x000f2200000e0000 */
[----:B------:R-:W-:Y:S01]  /*4840*/  MUFU.EX2 R109, R109 ;  /* 0x0000006d006d7308 */ /* 0x000fe20000000800 */
[----:B------:R-:W-:-:S07]  /*4850*/  FMUL.FTZ R220, R100, R220 ;  /* 0x000000dc64dc7220 */ /* 0x000fce0000410000 */
[----:B------:R-:W-:Y:S01]  /*4860*/  MUFU.EX2 R106, R106 ;  /* 0x0000006a006a7308 */ /* 0x000fe20000000800 */
[----:B------:R2:W5:Y:S01]  /*4870*/  LDL.LU R5, [R1+0x28] ;  /* 0x0000280001057983 */ /* 0x0005620000300800 */
[----:B------:R-:W-:Y:S01]  /*4880*/  FFMA.FTZ R130, -R130, R130, 1 ;  /* 0x3f80000082827423 */ /* 0x000fe20000010182 */
[----:B------:R-:W-:-:S05]  /*4890*/  FMUL.FTZ R65, R65, R221 ;  /* 0x000000dd41417220 */ /* 0x000fca0000410000 */
[----:B------:R-:W-:Y:S01]  /*48a0*/  MUFU.EX2 R116, R116 ;  /* 0x0000007400747308 */ /* 0x000fe20000000800 */
[----:B------:R2:W5:Y:S01]  /*48b0*/  LDL.LU R3, [R1+0x24] ;  /* 0x0000240001037983 */ /* 0x0005620000300800 */
[----:B------:R-:W-:Y:S01]  /*48c0*/  FFMA.FTZ R228, -R228, R228, 1 ;  /* 0x3f800000e4e47423 */ /* 0x000fe200000101e4 */
[----:B------:R-:W-:Y:S01]  /*48d0*/  FFMA.FTZ R129, -R129, R129, 1 ;  /* 0x3f80000081817423 */ /* 0x000fe20000010181 */
[----:B------:R-:W-:Y:S01]  /*48e0*/  FMUL.FTZ R64, R49, R64 ;  /* 0x0000004031407220 */ /* 0x000fe20000410000 */
[----:B------:R2:W5:Y:S01]  /*48f0*/  LDL.LU R0, [R1+0x20] ;  /* 0x0000200001007983 */ /* 0x0005620000300800 */
[----:B------:R-:W-:Y:S01]  /*4900*/  FMUL.FTZ R57, R57, R56 ;  /* 0x0000003839397220 */ /* 0x000fe20000410000 */
[----:B------:R-:W-:Y:S01]  /*4910*/  FADD.FTZ R75, R75, -R131 ;  /* 0x800000834b4b7221 */ /* 0x000fe20000010000 */
[----:B------:R-:W-:Y:S01]  /*4920*/  MUFU.EX2 R117, R117 ;  /* 0x0000007500757308 */ /* 0x000fe20000000800 */
[----:B------:R-:W2:Y:S01]  /*4930*/  LDL R222, [R1+0x8] ;  /* 0x0000080001de7983 */ /* 0x000ea20000100800 */
[----:B------:R-:W-:Y:S01]  /*4940*/  FMUL.FTZ R56, R233, R107 ;  /* 0x0000006be9387220 */ /* 0x000fe20000410000 */
[----:B------:R-:W-:Y:S01]  /*4950*/  FADD.FTZ R74, R74, -R118 ;  /* 0x800000764a4a7221 */ /* 0x000fe20000010000 */
[--C-:B---3--:R-:W-:Y:S01]  /*4960*/  FADD.FTZ R77, R77, -R134.reuse ;  /* 0x800000864d4d7221 */ /* 0x108fe20000010000 */
[----:B------:R-:W-:Y:S01]  /*4970*/  FADD.FTZ R79, R79, -R134 ;  /* 0x800000864f4f7221 */ /* 0x000fe20000010000 */
[----:B------:R-:W-:Y:S01]  /*4980*/  FMUL.FTZ R62, R237, R63 ;  /* 0x0000003fed3e7220 */ /* 0x000fe20000410000 */
[--C-:B----4-:R-:W-:Y:S01]  /*4990*/  FADD.FTZ R85, R85, -R141.reuse ;  /* 0x8000008d55557221 */ /* 0x110fe20000010000 */
[----:B------:R-:W3:Y:S01]  /*49a0*/  MUFU.EX2 R107, R219 ;  /* 0x000000db006b7308 */ /* 0x000ee20000000800 */
[----:B-1----:R-:W-:Y:S01]  /*49b0*/  FMUL.FTZ R73, R103, R76 ;  /* 0x0000004c67497220 */ /* 0x002fe20000410000 */
[----:B------:R-:W-:Y:S01]  /*49c0*/  FFMA.FTZ R221, -R231, R231, 1 ;  /* 0x3f800000e7dd7423 */ /* 0x000fe200000101e7 */
[----:B------:R-:W-:Y:S01]  /*49d0*/  FADD.FTZ R87, R87, -R141 ;  /* 0x8000008d57577221 */ /* 0x000fe20000010000 */
[----:B------:R-:W-:-:S04]  /*49e0*/  FMUL.FTZ R64, R229, R64 ;  /* 0x00000040e5407220 */ /* 0x000fc80000410000 */
[----:B------:R-:W1:Y:S01]  /*49f0*/  MUFU.EX2 R131, R216 ;  /* 0x000000d800837308 */ /* 0x000e620000000800 */
[----:B------:R-:W-:-:S07]  /*4a00*/  FMUL.FTZ R63, R232, R220 ;  /* 0x000000dce83f7220 */ /* 0x000fce0000410000 */
[----:B------:R3:W4:Y:S01]  /*4a10*/  MUFU.EX2 R118, R67 ;  /* 0x0000004300767308 */ /* 0x0007220000000800 */
[----:B------:R-:W-:-:S07]  /*4a20*/  FMUL.FTZ R74, R101, R74 ;  /* 0x0000004a654a7220 */ /* 0x000fce0000410000 */
[----:B------:R4:W4:Y:S01]  /*4a30*/  MUFU.EX2 R134, R32 ;  /* 0x0000002000867308 */ /* 0x0009220000000800 */
[----:B------:R-:W-:Y:S01]  /*4a40*/  FFMA.FTZ R220, -R235, R235, 1 ;  /* 0x3f800000ebdc7423 */ /* 0x000fe200000101eb */
[----:B---3--:R-:W-:Y:S01]  /*4a50*/  FMUL.FTZ R67, R107, R80 ;  /* 0x000000506b437220 */ /* 0x008fe20000410000 */
[----:B-1----:R-:W-:Y:S01]  /*4a60*/  FMUL.FTZ R85, R131, R85 ;  /* 0x0000005583557220 */ /* 0x002fe20000410000 */
[----:B------:R-:W-:Y:S01]  /*4a70*/  FMUL.FTZ R75, R15, R75 ;  /* 0x0000004b0f4b7220 */ /* 0x000fe20000410000 */
[----:B------:R-:W-:Y:S01]  /*4a80*/  FMUL.FTZ R135, R135, R74 ;  /* 0x0000004a87877220 */ /* 0x000fe20000410000 */
        /* <DEDUP_REMOVED lines=8> */
[----:B------:R-:W-:Y:S01]  /*4b10*/  F2FP.F16.F32.PACK_AB R85, R88, R33 ;  /* 0x000000215855723e */ /* 0x000fe200000000ff */
        /* <DEDUP_REMOVED lines=9> */
[----:B----4-:R-:W-:Y:S01]  /*4bb0*/  FFMA.FTZ R32, -R132, R132, 1 ;  /* 0x3f80000084207423 */ /* 0x010fe20000010184 */
        /* <DEDUP_REMOVED lines=49> */
[----:B------:R-:W-:Y:S02]  /*4ed0*/  F2FP.F16.F32.PACK_AB R25, R12, R21 ;  /* 0x000000150c19723e */ /* 0x000fe400000000ff */
[----:B------:R-:W-:Y:S01]  /*4ee0*/  F2FP.F16.F32.PACK_AB R26, R29, R17 ;  /* 0x000000111d1a723e */ /* 0x000fe200000000ff */
[----:B--2---:R-:W-:-:S04]  /*4ef0*/  IMAD R33, R4, 0x4000, R222 ;  /* 0x0000400004217824 */ /* 0x004fc800078e02de */
        /* <DEDUP_REMOVED lines=14> */
[----:B------:R-:W-:Y:S01]  /*4fe0*/  F2FP.F16.F32.PACK_AB R27, R30, R23 ;  /* 0x000000171e1b723e */ /* 0x000fe200000000ff */
        /* <DEDUP_REMOVED lines=11> */
[----:B------:R-:W-:Y:S02]  /*50a0*/  F2FP.F16.F32.PACK_AB R24, R37, R31 ;  /* 0x0000001f2518723e */ /* 0x000fe400000000ff */
[----:B------:R-:W-:Y:S02]  /*50b0*/  F2FP.F16.F32.PACK_AB R25, R38, R36 ;  /* 0x000000242619723e */ /* 0x000fe400000000ff */
[----:B------:R-:W-:Y:S02]  /*50c0*/  F2FP.F16.F32.PACK_AB R26, R40, R39 ;  /* 0x00000027281a723e */ /* 0x000fe400000000ff */
[----:B------:R-:W-:-:S04]  /*50d0*/  F2FP.F16.F32.PACK_AB R27, R41, R42 ;  /* 0x0000002a291b723e */ /* 0x000fc800000000ff */
        /* <DEDUP_REMOVED lines=13> */
[----:B------:R-:W-:Y:S01]  /*51b0*/  F2FP.F16.F32.PACK_AB R101, R15, R101 ;  /* 0x000000650f65723e */ /* 0x000fe200000000ff */
[----:B------:R-:W-:Y:S02]  /*51c0*/  WARPGROUP.DEPBAR.LE gsb0, 0x0 ;  /* 0x00008000000079c5 */ /* 0x000fe40000010000 */
[----:B------:R-:W-:Y:S02]  /*51d0*/  F2FP.F16.F32.PACK_AB R24, R51, R49 ;  /* 0x000000313318723e */ /* 0x000fe400000000ff */
[----:B------:R-:W-:Y:S02]  /*51e0*/  F2FP.F16.F32.PACK_AB R25, R52, R50 ;  /* 0x000000323419723e */ /* 0x000fe400000000ff */
[----:B------:R-:W-:-:S02]  /*51f0*/  F2FP.F16.F32.PACK_AB R26, R55, R53 ;  /* 0x00000035371a723e */ /* 0x000fc400000000ff */
[----:B------:R-:W-:-:S04]  /*5200*/  F2FP.F16.F32.PACK_AB R27, R100, R54 ;  /* 0x00000036641b723e */ /* 0x000fc800000000ff */
[----:B------:R-:W-:-:S06]  /*5210*/  WARPGROUP.ARRIVE ;  /* 0x00000000000079c5 */ /* 0x000fcc0000000000 */
[----:B------:R-:W-:Y:S01]  /*5220*/  HGMMA.64x64x16.F32 R184, R24, gdesc[UR4].tnspB, R184, gsb0 ;  /* 0x40e0000418b87df0 */ /* 0x000fe200080008b8 */
[----:B------:R-:W-:Y:S02]  /*5230*/  F2FP.F16.F32.PACK_AB R100, R102, R19 ;  /* 0x000000136664723e */ /* 0x000fe400000000ff */
[----:B------:R-:W-:Y:S01]  /*5240*/  F2FP.F16.F32.PACK_AB R102, R105, R103 ;  /* 0x000000676966723e */ /* 0x000fe200000000ff */
[----:B------:R-:W-:Y:S01]  /*5250*/  UIADD3 UR6, UR4, 0x300, URZ ;  /* 0x0000030004067890 */ /* 0x000fe2000fffe03f */
[----:B------:R-:W-:Y:S01]  /*5260*/  F2FP.F16.F32.PACK_AB R103, R106, R104 ;  /* 0x000000686a67723e */ /* 0x000fe200000000ff */
[----:B------:R-:W-:Y:S01]  /*5270*/  UMOV UR7, 0x40000040 ;  /* 0x4000004000077882 */ /* 0x000fe20000000000 */
[----:B------:R-:W-:Y:S01]  /*5280*/  UIADD3 UR4, UR4, 0x380, URZ ;  /* 0x0000038004047890 */ /* 0x000fe2000fffe03f */
[----:B------:R-:W-:Y:S02]  /*5290*/  WARPGROUP.DEPBAR.LE gsb0, 0x0 ;  /* 0x00008000000079c5 */ /* 0x000fe40000010000 */
[----:B------:R-:W-:-:S06]  /*52a0*/  WARPGROUP.ARRIVE ;  /* 0x00000000000079c5 */ /* 0x000fcc0000000000 */
[----:B------:R-:W-:Y:S01]  /*52b0*/  HGMMA.64x64x16.F32 R184, R100, gdesc[UR4].tnspB, R184, gsb0 ;  /* 0x40e0000464b87df0 */ /* 0x000fe200080008b8 */
[----:B------:R-:W-:Y:S02]  /*52c0*/  F2FP.F16.F32.PACK_AB R24, R109, R107 ;  /* 0x0000006b6d18723e */ /* 0x000fe400000000ff */
[----:B------:R-:W-:Y:S02]  /*52d0*/  F2FP.F16.F32.PACK_AB R25, R116, R108 ;  /* 0x0000006c7419723e */ /* 0x000fe400000000ff */
[----:B------:R-:W-:Y:S02]  /*52e0*/  F2FP.F16.F32.PACK_AB R26, R131, R117 ;  /* 0x00000075831a723e */ /* 0x000fe400000000ff */
[----:B------:R-:W-:Y:S01]  /*52f0*/  F2FP.F16.F32.PACK_AB R27, R134, R118 ;  /* 0x00000076861b723e */ /* 0x000fe200000000ff */
[----:B------:R-:W-:Y:S01]  /*5300*/  UMOV UR6, UR4 ;  /* 0x0000000400067c82 */ /* 0x000fe20008000000 */
[----:B------:R-:W-:Y:S01]  /*5310*/  UMOV UR7, 0x40000040 ;  /* 0x4000004000077882 */ /* 0x000fe20000000000 */
[----:B------:R-:W-:-:S02]  /*5320*/  WARPGROUP.DEPBAR.LE gsb0, 0x0 ;  /* 0x00008000000079c5 */ /* 0x000fc40000010000 */
        /* <DEDUP_REMOVED lines=74> */
.L_x_635:
        /* <DEDUP_REMOVED lines=69> */
.L_x_636:
[----:B-1----:R-:W2:Y:S01]  /*5c20*/  LDL R12, [R1+0x4] ;  /* 0x00000400010c7983 */ /* 0x002ea20000100800 */
        /* <DEDUP_REMOVED lines=45> */
.L_x_619:
        /* <DEDUP_REMOVED lines=34> */
[----:B------:R-:W-:Y:S02]  /*6120*/  IADD3 R0, R11, -R0, RZ ;  /* 0x800000000b007210 */ /* 0x000fe40007ffe0ff */
[----:B------:R-:W-:Y:S02]  /*6130*/  F2FP.F16.F32.PACK_AB R211, R215, R214 ;  /* 0x000000d6d7d3723e */ /* 0x000fe400000000ff */
[----:B-1----:R-:W-:-:S02]  /*6140*/  SHF.R.S32.HI R3, RZ, 0x1f, R0 ;  /* 0x0000001fff037819 */ /* 0x002fc40000011400 */
[----:B------:R-:W-:Y:S02]  /*6150*/  F2FP.F16.F32.PACK_AB R153, R155, R154 ;  /* 0x0000009a9b99723e */ /* 0x000fe400000000ff */
[----:B------:R-:W-:Y:S02]  /*6160*/  LEA.HI R3, R3, R0, RZ, 0x3 ;  /* 0x0000000003037211 */ /* 0x000fe400078f18ff */
[----:B------:R-:W-:Y:S02]  /*6170*/  F2FP.F16.F32.PACK_AB R154, R157, R156 ;  /* 0x0000009c9d9a723e */ /* 0x000fe400000000ff */
[C---:B------:R-:W-:Y:S02]  /*6180*/  LOP3.LUT R5, R3.reuse, 0xfffffff8, RZ, 0xc0, !PT ;  /* 0xfffffff803057812 */ /* 0x040fe400078ec0ff */
[----:B------:R-:W-:Y:S02]  /*6190*/  SHF.L.U32 R3, R3, 0x6, RZ ;  /* 0x0000000603037819 */ /* 0x000fe400000006ff */
[----:B------:R-:W-:Y:S01]  /*61a0*/  F2FP.F16.F32.PACK_AB R155, R159, R158 ;  /* 0x0000009e9f9b723e */ /* 0x000fe200000000ff */
[----:B------:R-:W-:Y:S01]  /*61b0*/  IMAD.IADD R5, R0, 0x1, -R5 ;  /* 0x0000000100057824 */ /* 0x000fe200078e0a05 */
[----:B------:R-:W-:-:S02]  /*61c0*/  LOP3.LUT R3, R3, 0x7ffffe00, RZ, 0xc0, !PT ;  /* 0x7ffffe0003037812 */ /* 0x000fc400078ec0ff */
[----:B------:R-:W-:Y:S01]  /*61d0*/  F2FP.F16.F32.PACK_AB R161, R163, R162 ;  /* 0x000000a2a3a1723e */ /* 0x000fe200000000ff */
[C---:B------:R-:W-:Y:S01]  /*61e0*/  IMAD.SHL.U32 R0, R5.reuse, 0x40, RZ ;  /* 0x0000004005007824 */ /* 0x040fe200078e00ff */
[----:B------:R-:W-:Y:S01]  /*61f0*/  R2P PR, R5, 0x6 ;  /* 0x0000000605007804 */ /* 0x000fe20000000000 */
[----:B------:R-:W-:Y:S01]  /*6200*/  IMAD.MOV.U32 R5, RZ, RZ, 0x20 ;  /* 0x00000020ff057424 */ /* 0x000fe200078e00ff */
[----:B------:R-:W-:Y:S02]  /*6210*/  ISETP.NE.U32.AND P4, PT, R8, RZ, PT ;  /* 0x000000ff0800720c */ /* 0x000fe40003f85070 */
[----:B------:R-:W-:Y:S02]  /*6220*/  LOP3.LUT R0, R0, 0x1c0, RZ, 0xc0, !PT ;  /* 0x000001c000007812 */ /* 0x000fe400078ec0ff */
[----:B------:R-:W-:Y:S02]  /*6230*/  SEL R5, R5, 0xffffffe0, !P1 ;  /* 0xffffffe005057807 */ /* 0x000fe40004800000 */
[----:B------:R-:W-:-:S02]  /*6240*/  LOP3.LUT R7, R0, 0x8, R7, 0xf8, !PT ;  /* 0x0000000800077812 */ /* 0x000fc400078ef807 */
[----:B------:R-:W-:Y:S01]  /*6250*/  SHF.R.U32.HI R2, RZ, 0x3, R0 ;  /* 0x00000003ff027819 */ /* 0x000fe20000011600 */
[----:B------:R-:W-:Y:S01]  /*6260*/  IMAD.SHL.U32 R0, R4, 0x20, RZ ;  /* 0x0000002004007824 */ /* 0x000fe200078e00ff */
[----:B------:R-:W-:Y:S02]  /*6270*/  F2FP.F16.F32.PACK_AB R162, R165, R164 ;  /* 0x000000a4a5a2723e */ /* 0x000fe400000000ff */
[----:B------:R-:W-:Y:S02]  /*6280*/  LOP3.LUT R2, R7, R2, RZ, 0x3c, !PT ;  /* 0x0000000207027212 */ /* 0x000fe400078e3cff */
[----:B------:R-:W-:Y:S02]  /*6290*/  LOP3.LUT R0, R0, 0x7ffffc00, RZ, 0xc0, !PT ;  /* 0x7ffffc0000007812 */ /* 0x000fe400078ec0ff */
[----:B------:R-:W-:Y:S02]  /*62a0*/  F2FP.F16.F32.PACK_AB R163, R167, R166 ;  /* 0x000000a6a7a3723e */ /* 0x000fe400000000ff */
[----:B------:R-:W-:Y:S01]  /*62b0*/  IADD3 R0, R2, R3, R0 ;  /* 0x0000000302007210 */ /* 0x000fe20007ffe000 */
[----:B------:R-:W-:Y:S01]  /*62c0*/  IMAD.MOV.U32 R3, RZ, RZ, 0x40 ;  /* 0x00000040ff037424 */ /* 0x000fe200078e00ff */
[----:B------:R-:W-:-:S02]  /*62d0*/  F2FP.F16.F32.PACK_AB R169, R171, R170 ;  /* 0x000000aaaba9723e */ /* 0x000fc400000000ff */
[----:B------:R-:W-:Y:S02]  /*62e0*/  LEA R0, R0, UR4, 0x1 ;  /* 0x0000000400007c11 */ /* 0x000fe4000f8e08ff */
[----:B------:R-:W-:Y:S02]  /*62f0*/  SEL R3, R3, 0xffffffc0, !P2 ;  /* 0xffffffc003037807 */ /* 0x000fe40005000000 */
[--C-:B------:R-:W-:Y:S01]  /*6300*/  IADD3 R6, R5, 0x4000, R0.reuse ;  /* 0x0000400005067810 */ /* 0x100fe20007ffe000 */
[----:B------:R-:W-:Y:S01]  /*6310*/  STSM.16.M88.4 [R0+0x4000], R184 ;  /* 0x004000b800007844 */ /* 0x000fe20000000200 */
[----:B------:R-:W-:Y:S02]  /*6320*/  IADD3 R8, R3, 0x4000, R0 ;  /* 0x0000400003087810 */ /* 0x000fe40007ffe000 */
        /* <DEDUP_REMOVED lines=8> */
[----:B------:R-:W-:Y:S01]  /*63b0*/  F2FP.F16.F32.PACK_AB R179, R183, R182 ;  /* 0x000000b6b7b3723e */ /* 0x000fe200000000ff */
[----:B------:R-:W-:Y:S01]  /*63c0*/  STSM.16.M88.4 [R7], R208 ;  /* 0x000000d007007844 */ /* 0x000fe20000000200 */
[----:B------:R-:W-:-:S03]  /*63d0*/  ISETP.NE.AND.EX P4, PT, R9, RZ, PT, P4 ;  /* 0x000000ff0900720c */ /* 0x000fc60003f85340 */
        /* <DEDUP_REMOVED lines=9> */
[----:B------:R-:W-:-:S02]  /*6470*/  LEA.HI R19, R10, R11, RZ, 0x3 ;  /* 0x0000000b0a137211 */ /* 0x000fc400078f18ff */
[----:B-1----:R-:W-:Y:S02]  /*6480*/  MOV R0, UR5 ;  /* 0x0000000500007c02 */ /* 0x002fe40008000f00 */
[----:B--2---:R-:W-:-:S04]  /*6490*/  ISETP.NE.U32.AND P0, PT, R2, RZ, PT ;  /* 0x000000ff0200720c */ /* 0x004fc80003f05070 */
[----:B------:R-:W-:-:S13]  /*64a0*/  ISETP.NE.AND.EX P0, PT, R3, RZ, PT, P0 ;  /* 0x000000ff0300720c */ /* 0x000fda0003f05300 */
[----:B------:R-:W1:Y:S01]  /*64b0*/  @P0 LDC.64 R2, c[0x0][0x878] ;  /* 0x00021e00ff020b82 */ /* 0x000e620000000a00 */
[----:B----4-:R-:W-:Y:S02]  /*64c0*/  LOP3.LUT R6, R19, 0x1ffffff8, RZ, 0xc0, !PT ;  /* 0x1ffffff813067812 */ /* 0x010fe400078ec0ff */
[----:B------:R-:W-:-:S05]  /*64d0*/  SHF.R.S32.HI R19, RZ, 0x3, R19 ;  /* 0x00000003ff137819 */ /* 0x000fca0000011413 */
[----:B------:R-:W2:Y:S01]  /*64e0*/  S2UR UR5, SR_CTAID.Y ;  /* 0x00000000000579c3 */ /* 0x000ea20000002600 */
[----:B------:R-:W4:Y:S01]  /*64f0*/  S2R R27, SR_CTAID.X ;  /* 0x00000000001b7919 */ /* 0x000f220000002500 */
[----:B------:R-:W-:Y:S02]  /*6500*/  IMAD.IADD R6, R11, 0x1, -R6 ;  /* 0x000000010b067824 */ /* 0x000fe400078e0a06 */
[----:B---3--:R-:W-:Y:S02]  /*6510*/  IMAD.SHL.U32 R7, R19, 0x40, RZ ;  /* 0x0000004013077824 */ /* 0x008fe400078e00ff */
[----:B------:R-:W-:-:S03]  /*6520*/  IMAD.SHL.U32 R20, R6, 0x8, RZ ;  /* 0x0000000806147824 */ /* 0x000fc600078e00ff */
[----:B------:R-:W-:Y:S01]  /*6530*/  LOP3.LUT R7, R7, 0x1c0, RZ, 0xc0, !PT ;  /* 0x000001c007077812 */ /* 0x000fe200078ec0ff */
[----:B-1----:R-:W-:-:S05]  /*6540*/  @P0 IMAD.WIDE R2, R25, 0x4, R2 ;  /* 0x0000000419020825 */ /* 0x002fca00078e0202 */
[----:B------:R1:W5:Y:S01]  /*6550*/  @P0 LDG.E R0, desc[UR38][R2.64] ;  /* 0x0000002602000981 */ /* 0x000362000c1e1900 */
[----:B--2---:R-:W-:Y:S01]  /*6560*/  USHF.R.S32.HI UR6, URZ, 0x1f, UR5 ;  /* 0x0000001f3f067899 */ /* 0x004fe20008011405 */
[----:B-1----:R-:W-:Y:S02]  /*6570*/  LOP3.LUT R2, R7, 0x38, R20, 0xf8, !PT ;  /* 0x0000003807027812 */ /* 0x002fe400078ef814 */
[----:B------:R-:W-:Y:S02]  /*6580*/  SHF.R.U32.HI R7, RZ, 0x3, R7 ;  /* 0x00000003ff077819 */ /* 0x000fe40000011607 */
[----:B------:R-:W-:Y:S02]  /*6590*/  LEA.HI R3, R10, R11, RZ, 0x6 ;  /* 0x0000000b0a037211 */ /* 0x000fe400078f30ff */
[----:B------:R-:W-:Y:S02]  /*65a0*/  LOP3.LUT R2, R2, R7, RZ, 0x3c, !PT ;  /* 0x0000000702027212 */ /* 0x000fe400078e3cff */
[----:B------:R-:W-:-:S04]  /*65b0*/  SHF.L.U32 R3, R3, 0x3, RZ ;  /* 0x0000000303037819 */ /* 0x000fc800000006ff */
[----:B------:R-:W-:Y:S02]  /*65c0*/  LOP3.LUT R6, R2, 0x7ffffe00, R3, 0xf8, !PT ;  /* 0x7ffffe0002067812 */ /* 0x000fe400078ef803 */
[----:B------:R-:W-:Y:S02]  /*65d0*/  CS2R R2, SRZ ;  /* 0x0000000000027805 */ /* 0x000fe4000001ff00 */
[----:B------:R-:W-:Y:S01]  /*65e0*/  @P4 SHF.R.S32.HI R8, RZ, 0x1f, R9 ;  /* 0x0000001fff084819 */ /* 0x000fe20000011409 */
[----:B----4-:R-:W-:Y:S06]  /*65f0*/  @P0 BRA `(.L_x_639) ;  /* 0x0000000000100947 */ /* 0x010fec0003800000 */
[----:B------:R-:W-:Y:S05]  /*6600*/  @!P4 BRA `(.L_x_639) ;  /* 0x00000000000cc947 */ /* 0x000fea0003800000 */
[----:B------:R-:W2:Y:S04]  /*6610*/  LDG.E R7, desc[UR38][R4.64] ;  /* 0x0000002604077981 */ /* 0x000ea8000c1e1900 */
[----:B-----5:R-:W2:Y:S02]  /*6620*/  LDG.E R0, desc[UR38][R4.64+0x4] ;  /* 0x0000042604007981 */ /* 0x020ea4000c1e1900 */
[----:B--2---:R-:W-:-:S07]  /*6630*/  IMAD.IADD R0, R0, 0x1, -R7 ;  /* 0x0000000100007824 */ /* 0x004fce00078e0a07 */
.L_x_639:
[----:B------:R-:W-:Y:S01]  /*6640*/  LEA R30, R6, UR4, 0x1 ;  /* 0x00000004061e7c11 */ /* 0x000fe2000f8e08ff */
[----:B------:R-:W-:Y:S01]  /*6650*/  @P4 IMAD.MOV.U32 R2, RZ, RZ, R9 ;  /* 0x000000ffff024224 */ /* 0x000fe200078e0009 */
[----:B------:R-:W1:Y:S01]  /*6660*/  LDC.64 R34, c[0x0][0x820] ;  /* 0x00020800ff227b82 */ /* 0x000e620000000a00 */
[----:B------:R-:W-:Y:S01]  /*6670*/  @P4 IMAD.MOV.U32 R3, RZ, RZ, R8 ;  /* 0x000000ffff034224 */ /* 0x000fe200078e0008 */
[----:B------:R-:W-:Y:S01]  /*6680*/  IADD3 R16, R19, 0x20, RZ ;  /* 0x0000002013107810 */ /* 0x000fe20007ffe0ff */
[----:B------:R2:W3:Y:S01]  /*6690*/  LDS.128 R12, [R30+0x1000] ;  /* 0x001000001e0c7984 */ /* 0x0004e20000000c00 */
[----:B-----5:R-:W-:Y:S01]  /*66a0*/  IMAD R0, R27, -0x80, R0 ;  /* 0xffffff801b007824 */ /* 0x020fe200078e0200 */
[----:B------:R-:W-:Y:S01]  /*66b0*/  SHF.R.S32.HI R21, RZ, 0x1f, R20 ;  /* 0x0000001fff157819 */ /* 0x000fe20000011414 */
[----:B------:R-:W-:Y:S01]  /*66c0*/  IMAD R18, R22, UR6, RZ ;  /* 0x0000000616127c24 */ /* 0x000fe2000f8e02ff */
[----:B------:R2:W4:Y:S01]  /*66d0*/  LDS.128 R8, [R30+0x2000] ;  /* 0x002000001e087984 */ /* 0x0005220000000c00 */
[----:B------:R-:W-:Y:S01]  /*66e0*/  ULDC UR4, c[0x0][0x83c] ;  /* 0x00020f0000047ab9 */ /* 0x000fe20000000800 */
[----:B------:R-:W-:Y:S01]  /*66f0*/  VIMNMX R24, R0, 0x80, PT ;  /* 0x0000008000187848 */ /* 0x000fe20003fe0100 */
[----:B------:R-:W-:Y:S01]  /*6700*/  IMAD R23, R23, UR5, R18 ;  /* 0x0000000517177c24 */ /* 0x000fe2000f8e0212 */
[----:B------:R2:W1:Y:S01]  /*6710*/  LDS.128 R4, [R30+0x3000] ;  /* 0x003000001e047984 */ /* 0x0004620000000c00 */
[----:B------:R-:W-:Y:S01]  /*6720*/  SHF.R.S32.HI R18, RZ, 0x1f, R25 ;  /* 0x0000001fff127819 */ /* 0x000fe20000011419 */
[C---:B------:R-:W-:Y:S01]  /*6730*/  VIADD R0, R19.reuse, 0x40 ;  /* 0x0000004013007836 */ /* 0x040fe20000000000 */
[-C--:B------:R-:W-:Y:S01]  /*6740*/  ISETP.GE.AND P3, PT, R19, R24.reuse, PT ;  /* 0x000000181300720c */ /* 0x080fe20003f66270 */
[----:B------:R-:W-:Y:S01]  /*6750*/  ULDC.64 UR8, c[0x0][0x858] ;  /* 0x0002160000087ab9 */ /* 0x000fe20000000a00 */
[----:B------:R-:W-:Y:S01]  /*6760*/  ISETP.GE.AND P2, PT, R16, R24, PT ;  /* 0x000000181000720c */ /* 0x000fe20003f46270 */
[----:B------:R-:W-:Y:S01]  /*6770*/  IMAD.WIDE.U32 R16, R22, UR5, R20 ;  /* 0x0000000516107c25 */ /* 0x000fe2000f8e0014 */
[----:B------:R-:W-:Y:S01]  /*6780*/  ISETP.GE.OR P6, PT, R20, UR4, P3 ;  /* 0x0000000414007c0c */ /* 0x000fe20009fc6670 */
[----:B------:R-:W-:Y:S01]  /*6790*/  BSSY B0, `(.L_x_640) ;  /* 0x000001c000007945 */ /* 0x000fe20003800000 */
[----:B------:R-:W-:Y:S01]  /*67a0*/  SEL R36, R18, RZ, !P4 ;  /* 0x000000ff12247207 */ /* 0x000fe20006000000 */
[----:B------:R-:W-:Y:S01]  /*67b0*/  IMAD.IADD R17, R17, 0x1, R23 ;  /* 0x0000000111117824 */ /* 0x000fe200078e0217 */
[----:B------:R-:W-:-:S02]  /*67c0*/  IADD3 R2, P0, R19, R2, RZ ;  /* 0x0000000213027210 */ /* 0x000fc40007f1e0ff */
        /* <DEDUP_REMOVED lines=10> */
[----:B------:R-:W-:Y:S01]  /*6870*/  IMAD.WIDE R26, R27, 0x80, R2 ;  /* 0x000000801b1a7825 */ /* 0x000fe200078e0202 */
[----:B------:R-:W-:Y:S01]  /*6880*/  IADD3 R23, R29, R23, RZ ;  /* 0x000000171d177210 */ /* 0x000fe20007ffe0ff */
[----:B--2---:R-:W-:Y:S08]  /*6890*/  @P6 BRA `(.L_x_641) ;  /* 0x00000000002c6947 */ /* 0x004ff00003800000 */
[----:B------:R-:W2:Y:S01]  /*68a0*/  LDS.128 R16, [R30+0x4000] ;  /* 0x004000001e107984 */ /* 0x000ea20000000c00 */
        /* <DEDUP_REMOVED lines=9> */
[----:B--2---:R2:W-:Y:S02]  /*6940*/  STG.E.128 desc[UR38][R24.64], R16 ;  /* 0x0000001018007986 */ /* 0x0045e4000c101d26 */
.L_x_641:
[----:B------:R-:W-:Y:S05]  /*6950*/  BSYNC B0 ;  /* 0x0000000000007941 */ /* 0x000fea0003800000 */
.L_x_640:
[----:B--2---:R2:W1:Y:S01]  /*6960*/  LDS.128 R16, [R30+0x5000] ;  /* 0x005000001e107984 */ /* 0x0044620000000c00 */
        /* <DEDUP_REMOVED lines=15> */
[----:B-1----:R1:W-:Y:S02]  /*6a60*/  STG.E.128 desc[UR38][R24.64], R16 ;  /* 0x0000001018007986 */ /* 0x0023e4000c101d26 */
.L_x_643:
[----:B------:R-:W-:Y:S05]  /*6a70*/  BSYNC B0 ;  /* 0x0000000000007941 */ /* 0x000fea0003800000 */
.L_x_642:
[----:B-1----:R1:W1:Y:S01]  /*6a80*/  LDS.128 R16, [R30+0x6000] ;  /* 0x006000001e107984 */ /* 0x0022620000000c00 */
[----:B------:R-:W-:Y:S01]  /*6a90*/  BSSY B0, `(.L_x_644) ;  /* 0x0000010000007945 */ /* 0x000fe20003800000 */
[----:B------:R-:W-:-:S03]  /*6aa0*/  IMAD R32, R34, UR6, RZ ;  /* 0x0000000622207c24 */ /* 0x000fc6000f8e02ff */
        /* <DEDUP_REMOVED lines=14> */
.L_x_645:
[----:B------:R-:W-:Y:S05]  /*6b90*/  BSYNC B0 ;  /* 0x0000000000007941 */ /* 0x000fea0003800000 */
.L_x_644:
[----:B-1----:R1:W1:Y:S01]  /*6ba0*/  LDS.128 R16, [R30+0x7000] ;  /* 0x007000001e107984 */ /* 0x0022620000000c00 */
        /* <DEDUP_REMOVED lines=17> */
.L_x_647:
[----:B------:R-:W-:Y:S05]  /*6cc0*/  BSYNC B0 ;  /* 0x0000000000007941 */ /* 0x000fea0003800000 */
.L_x_646:
[----:B-1----:R1:W1:Y:S01]  /*6cd0*/  LDS.128 R16, [R30] ;  /* 0x000000001e107984 */ /* 0x0022620000000c00 */
        /* <DEDUP_REMOVED lines=10> */
[----:B------:R-:W-:-:S05]  /*6d80*/  IMAD R21, R33, UR5, R0 ;  /* 0x0000000521157c24 */ /* 0x000fca000f8e0200 */
        /* <DEDUP_REMOVED lines=11> */
[----:B-1----:R1:W-:Y:S02]  /*6e40*/  STG.E.128 desc[UR38][R22.64], R16 ;  /* 0x0000001016007986 */ /* 0x0023e4000c101d26 */
.L_x_649:
[----:B------:R-:W-:Y:S05]  /*6e50*/  BSYNC B0 ;  /* 0x0000000000007941 */ /* 0x000fea0003800000 */
.L_x_648:
        /* <DEDUP_REMOVED lines=15> */
.L_x_651:
[----:B------:R-:W-:Y:S05]  /*6f50*/  BSYNC B0 ;  /* 0x0000000000007941 */ /* 0x000fea0003800000 */
.L_x_650:
[----:B------:R-:W-:Y:S04]  /*6f60*/  BSSY B0, `(.L_x_652) ;  /* 0x000000f000007945 */ /* 0x000fe80003800000 */
[----:B------:R-:W-:Y:S05]  /*6f70*/  @P1 BRA `(.L_x_653) ;  /* 0x0000000000341947 */ /* 0x000fea0003800000 */
[----:B-1-3--:R-:W-:Y:S01]  /*6f80*/  IADD3 R13, P1, R26, 0x40, RZ ;  /* 0x000000401a0d7810 */ /* 0x00afe20007f3e0ff */
        /* <DEDUP_REMOVED lines=12> */
.L_x_653:
[----:B------:R-:W-:Y:S05]  /*7050*/  BSYNC B0 ;  /* 0x0000000000007941 */ /* 0x000fea0003800000 */
.L_x_652:
        /* <DEDUP_REMOVED lines=15> */
.L_x_638:
        /* <DEDUP_REMOVED lines=21> */
[----:B----4-:R-:W-:Y:S01]  /*72a0*/  IMAD R6, R16, UR5, RZ ;  /* 0x0000000510067c24 */ /* 0x010fe2000f8e02ff */
[----:B--2---:R-:W-:-:S04]  /*72b0*/  IADD3 R8, R2, -0x80, RZ ;  /* 0xffffff8002087810 */ /* 0x004fc80007ffe0ff */
[----:B------:R-:W-:-:S04]  /*72c0*/  SHF.R.S32.HI R3, RZ, 0x1f, R8 ;  /* 0x0000001fff037819 */ /* 0x000fc80000011408 */
[----:B------:R-:W-:Y:S02]  /*72d0*/  LEA.HI R10, R3, R8, RZ, 0x3 ;  /* 0x00000008030a7211 */ /* 0x000fe400078f18ff */
[----:B------:R-:W-:Y:S02]  /*72e0*/  CS2R R2, SRZ ;  /* 0x0000000000027805 */ /* 0x000fe4000001ff00 */
[----:B------:R-:W-:Y:S02]  /*72f0*/  LOP3.LUT R11, R10, 0x1ffffff8, RZ, 0xc0, !PT ;  /* 0x1ffffff80a0b7812 */ /* 0x000fe400078ec0ff */
[----:B------:R-:W-:-:S03]  /*7300*/  SHF.R.S32.HI R13, RZ, 0x3, R10 ;  /* 0x00000003ff0d7819 */ /* 0x000fc6000001140a */
[----:B------:R-:W-:-:S04]  /*7310*/  IMAD.IADD R11, R8, 0x1, -R11 ;  /* 0x00000001080b7824 */ /* 0x000fc800078e0a0b */
        /* <DEDUP_REMOVED lines=10> */
[----:B--2---:R-:W-:-:S07]  /*73c0*/  IADD3 R0, -R7, R0, RZ ;  /* 0x0000000007007210 */ /* 0x004fce0007ffe1ff */
.L_x_654:
[----:B-----5:R-:W-:Y:S01]  /*73d0*/  IMAD R0, R15, -0x80, R0 ;  /* 0xffffff800f007824 */ /* 0x020fe200078e0200 */
[----:B------:R-:W-:Y:S01]  /*73e0*/  ULDC UR8, c[0x0][0x80c] ;  /* 0x0002030000087ab9 */ /* 0x000fe20000000800 */
[----:B------:R-:W-:Y:S01]  /*73f0*/  IMAD R17, R17, UR4, R6 ;  /* 0x0000000411117c24 */ /* 0x000fe2000f8e0206 */
[----:B------:R-:W-:Y:S01]  /*7400*/  SHF.R.S32.HI R6, RZ, 0x1f, R18 ;  /* 0x0000001fff067819 */ /* 0x000fe20000011412 */
[C---:B------:R-:W-:Y:S01]  /*7410*/  VIADD R7, R13.reuse, 0x20 ;  /* 0x000000200d077836 */ /* 0x040fe20000000000 */
[CC--:B------:R-:W-:Y:S01]  /*7420*/  ISETP.GE.AND P3, PT, R13.reuse, R0.reuse, PT ;  /* 0x000000000d00720c */ /* 0x0c0fe20003f66270 */
[C---:B------:R-:W-:Y:S01]  /*7430*/  VIADD R9, R13.reuse, 0x40 ;  /* 0x000000400d097836 */ /* 0x040fe20000000000 */
[----:B------:R-:W-:Y:S01]  /*7440*/  SEL R14, R6, RZ, !P4 ;  /* 0x000000ff060e7207 */ /* 0x000fe20006000000 */
[----:B------:R-:W-:Y:S01]  /*7450*/  IMAD.WIDE.U32 R4, R16, UR4, R10 ;  /* 0x0000000410047c25 */ /* 0x000fe2000f8e000a */
[----:B------:R-:W-:Y:S01]  /*7460*/  SEL R19, R18, RZ, !P4 ;  /* 0x000000ff12137207 */ /* 0x000fe20006000000 */
[----:B------:R-:W-:Y:S01]  /*7470*/  ULDC.64 UR6, c[0x0][0x828] ;  /* 0x00020a0000067ab9 */ /* 0x000fe20000000a00 */
[----:B------:R-:W-:Y:S01]  /*7480*/  ISETP.GE.OR P4, PT, R10, UR8, P3 ;  /* 0x000000080a007c0c */ /* 0x000fe20009f86670 */
[----:B------:R-:W-:Y:S01]  /*7490*/  VIADD R13, R13, 0x60 ;  /* 0x000000600d0d7836 */ /* 0x000fe20000000000 */
[----:B------:R-:W-:Y:S01]  /*74a0*/  IADD3 R5, R5, R17, RZ ;  /* 0x0000001105057210 */ /* 0x000fe20007ffe0ff */
        /* <DEDUP_REMOVED lines=12> */
[----:B------:R-:W-:Y:S02]  /*7570*/  IMAD R21, R21, UR4, R12 ;  /* 0x0000000415157c24 */ /* 0x000fe4000f8e020c */
[----:B------:R-:W-:Y:S01]  /*7580*/  IMAD.IADD R5, R9, 0x1, R13 ;  /* 0x0000000109057824 */ /* 0x000fe200078e020d */
        /* <DEDUP_REMOVED lines=11> */
.L_x_656:
[----:B------:R-:W-:Y:S05]  /*7640*/  BSYNC B0 ;  /* 0x0000000000007941 */ /* 0x000fea0003800000 */
.L_x_655:
[----:B-1----:R-:W-:Y:S01]  /*7650*/  IMAD.WIDE.U32 R12, R20, UR4, R10 ;  /* 0x00000004140c7c25 */ /* 0x002fe2000f8e000a */
[----:B------:R-:W-:Y:S01]  /*7660*/  BSSY B0, `(.L_x_657) ;  /* 0x0000012000007945 */ /* 0x000fe20003800000 */
[C---:B------:R-:W-:Y:S02]  /*7670*/  ISETP.GE.OR P4, PT, R10.reuse, UR8, P0 ;  /* 0x000000080a007c0c */ /* 0x040fe40008786670 */
[----:B------:R-:W-:Y:S02]  /*7680*/  ISETP.GE.OR P3, PT, R10, UR9, P3 ;  /* 0x000000090a007c0c */ /* 0x000fe40009f66670 */
[----:B------:R-:W-:Y:S01]  /*7690*/  IADD3 R15, R13, R21, RZ ;  /* 0x000000150d0f7210 */ /* 0x000fe20007ffe0ff */
[----:B------:R-:W-:Y:S10]  /*76a0*/  @P6 BRA `(.L_x_658) ;  /* 0x0000000000346947 */ /* 0x000ff40003800000 */
[----:B------:R-:W-:Y:S01]  /*76b0*/  IADD3 R17, P6, R6, 0x20, RZ ;  /* 0x0000002006117810 */ /* 0x000fe20007fde0ff */
[----:B------:R-:W-:Y:S01]  /*76c0*/  ULDC.64 UR6, c[0x0][0x818] ;  /* 0x0002060000067ab9 */ /* 0x000fe20000000a00 */
[----:B------:R-:W-:Y:S02]  /*76d0*/  IMAD.MOV.U32 R2, RZ, RZ, R8 ;  /* 0x000000ffff027224 */ /* 0x000fe400078e0008 */
[----:B------:R-:W-:Y:S02]  /*76e0*/  IMAD.MOV.U32 R3, RZ, RZ, R5 ;  /* 0x000000ffff037224 */ /* 0x000fe400078e0005 */
[----:B------:R-:W-:Y:S02]  /*76f0*/  IMAD.X R0, RZ, RZ, R7, P6 ;  /* 0x000000ffff007224 */ /* 0x000fe400030e0607 */
[----:B------:R-:W-:-:S04]  /*7700*/  IMAD.WIDE.U32 R2, R17, UR6, R2 ;  /* 0x0000000611027c25 */ /* 0x000fc8000f8e0002 */
[----:B------:R-:W-:-:S04]  /*7710*/  IMAD R0, R0, UR6, RZ ;  /* 0x0000000600007c24 */ /* 0x000fc8000f8e02ff */
[----:B------:R-:W-:Y:S01]  /*7720*/  IMAD R17, R17, UR7, R0 ;  /* 0x0000000711117c24 */ /* 0x000fe2000f8e0200 */
[----:B------:R-:W-:Y:S02]  /*7730*/  ULDC.64 UR6, c[0x0][0x800] ;  /* 0x0002000000067ab9 */ /* 0x000fe40000000a00 */
[----:B------:R-:W-:Y:S02]  /*7740*/  LEA R16, P6, R2, UR6, 0x1 ;  /* 0x0000000602107c11 */ /* 0x000fe4000f8c08ff */
[----:B------:R-:W-:-:S04]  /*7750*/  IADD3 R3, R3, R17, RZ ;  /* 0x0000001103037210 */ /* 0x000fc80007ffe0ff */
[----:B------:R-:W-:-:S05]  /*7760*/  LEA.HI.X R17, R2, UR7, R3, 0x1, P6 ;  /* 0x0000000702117c11 */ /* 0x000fca000b0f0c03 */
[----:B------:R1:W-:Y:S02]  /*7770*/  STG.E.128 desc[UR38][R16.64], RZ ;  /* 0x000000ff10007986 */ /* 0x0003e4000c101d26 */
.L_x_658:
[----:B------:R-:W-:Y:S05]  /*7780*/  BSYNC B0 ;  /* 0x0000000000007941 */ /* 0x000fea0003800000 */
.L_x_657:
[----:B------:R-:W-:Y:S04]  /*7790*/  BSSY B0, `(.L_x_659) ;  /* 0x000000f000007945 */ /* 0x000fe80003800000 */
[----:B------:R-:W-:Y:S05]  /*77a0*/  @P5 BRA `(.L_x_660) ;  /* 0x0000000000345947 */ /* 0x000fea0003800000 */
[----:B-1----:R-:W-:Y:S01]  /*77b0*/  IADD3 R17, P5, R6, 0x40, RZ ;  /* 0x0000004006117810 */ /* 0x002fe20007fbe0ff */
        /* <DEDUP_REMOVED lines=12> */
.L_x_660:
[----:B------:R-:W-:Y:S05]  /*7880*/  BSYNC B0 ;  /* 0x0000000000007941 */ /* 0x000fea0003800000 */
.L_x_659:
[----:B------:R-:W-:Y:S04]  /*7890*/  BSSY B0, `(.L_x_661) ;  /* 0x000000f000007945 */ /* 0x000fe80003800000 */
[----:B------:R-:W-:Y:S05]  /*78a0*/  @P4 BRA `(.L_x_662) ;  /* 0x0000000000344947 */ /* 0x000fea0003800000 */
        /* <DEDUP_REMOVED lines=13> */
.L_x_662:
[----:B------:R-:W-:Y:S05]  /*7980*/  BSYNC B0 ;  /* 0x0000000000007941 */ /* 0x000fea0003800000 */
.L_x_661:
[----:B------:R-:W-:Y:S01]  /*7990*/  ULDC.64 UR4, c[0x0][0x858] ;  /* 0x0002160000047ab9 */ /* 0x000fe20000000a00 */
[----:B------:R-:W-:Y:S01]  /*79a0*/  BSSY B0, `(.L_x_663) ;  /* 0x0000014000007945 */ /* 0x000fe20003800000 */
[----:B------:R-:W-:Y:S01]  /*79b0*/  IMAD R0, R14, UR4, RZ ;  /* 0x000000040e007c24 */ /* 0x000fe2000f8e02ff */
[C---:B------:R-:W-:Y:S01]  /*79c0*/  ISETP.GE.OR P2, PT, R10.reuse, UR9, P2 ;  /* 0x000000090a007c0c */ /* 0x040fe20009746670 */
[----:B------:R-:W-:Y:S01]  /*79d0*/  IMAD.MOV.U32 R14, RZ, RZ, R12 ;  /* 0x000000ffff0e7224 */ /* 0x000fe200078e000c */
[C---:B------:R-:W-:Y:S01]  /*79e0*/  ISETP.GE.OR P1, PT, R10.reuse, UR9, P1 ;  /* 0x000000090a007c0c */ /* 0x040fe20008f26670 */
[C---:B---3--:R-:W-:Y:S01]  /*79f0*/  IMAD R5, R19.reuse, UR5, R0 ;  /* 0x0000000513057c24 */ /* 0x048fe2000f8e0200 */
[----:B------:R-:W-:Y:S01]  /*7a00*/  ISETP.GE.OR P0, PT, R10, UR9, P0 ;  /* 0x000000090a007c0c */ /* 0x000fe20008706670 */
[----:B------:R-:W-:-:S04]  /*7a10*/  IMAD.WIDE.U32 R8, R19, UR4, R14 ;  /* 0x0000000413087c25 */ /* 0x000fc8000f8e000e */
[----:B------:R-:W-:Y:S01]  /*7a20*/  IMAD.IADD R5, R9, 0x1, R5 ;  /* 0x0000000109057824 */ /* 0x000fe200078e0205 */
[----:B------:R-:W-:Y:S07]  /*7a30*/  @P3 BRA `(.L_x_664) ;  /* 0x0000000000283947 */ /* 0x000fee0003800000 */
[----:B------:R-:W-:Y:S01]  /*7a40*/  ULDC.64 UR4, c[0x0][0x848] ;  /* 0x0002120000047ab9 */ /* 0x000fe20000000a00 */
[----:B------:R-:W-:Y:S02]  /*7a50*/  IMAD.MOV.U32 R4, RZ, RZ, R8 ;  /* 0x000000ffff047224 */ /* 0x000fe400078e0008 */
[----:B------:R-:W-:Y:S02]  /*7a60*/  IMAD R11, R7, UR4, RZ ;  /* 0x00000004070b7c24 */ /* 0x000fe4000f8e02ff */
[----:B------:R-:W-:-:S04]  /*7a70*/  IMAD.WIDE.U32 R2, R6, UR4, R4 ;  /* 0x0000000406027c25 */ /* 0x000fc8000f8e0004 */
[----:B------:R-:W-:Y:S01]  /*7a80*/  IMAD R11, R6, UR5, R11 ;  /* 0x00000005060b7c24 */ /* 0x000fe2000f8e020b */
[----:B------:R-:W-:Y:S02]  /*7a90*/  ULDC.64 UR4, c[0x0][0x830] ;  /* 0x00020c0000047ab9 */ /* 0x000fe40000000a00 */
[----:B------:R-:W-:Y:S02]  /*7aa0*/  LEA R10, P3, R2, UR4, 0x1 ;  /* 0x00000004020a7c11 */ /* 0x000fe4000f8608ff */
[----:B------:R-:W-:-:S04]  /*7ab0*/  IADD3 R3, R3, R11, RZ ;  /* 0x0000000b03037210 */ /* 0x000fc80007ffe0ff */
[----:B------:R-:W-:-:S05]  /*7ac0*/  LEA.HI.X R11, R2, UR5, R3, 0x1, P3 ;  /* 0x00000005020b7c11 */ /* 0x000fca00098f0c03 */
[----:B------:R3:W-:Y:S02]  /*7ad0*/  STG.E.128 desc[UR38][R10.64], RZ ;  /* 0x000000ff0a007986 */ /* 0x0007e4000c101d26 */
.L_x_664:
[----:B------:R-:W-:Y:S05]  /*7ae0*/  BSYNC B0 ;  /* 0x0000000000007941 */ /* 0x000fea0003800000 */
.L_x_663:
[----:B------:R-:W-:Y:S04]  /*7af0*/  BSSY B0, `(.L_x_665) ;  /* 0x000000f000007945 */ /* 0x000fe80003800000 */
[----:B------:R-:W-:Y:S05]  /*7b00*/  @P2 BRA `(.L_x_666) ;  /* 0x0000000000342947 */ /* 0x000fea0003800000 */
[----:B---3--:R-:W-:Y:S01]  /*7b10*/  IADD3 R11, P2, R6, 0x20, RZ ;  /* 0x00000020060b7810 */ /* 0x008fe20007f5e0ff */
        /* <DEDUP_REMOVED lines=12> */
.L_x_666:
[----:B------:R-:W-:Y:S05]  /*7be0*/  BSYNC B0 ;  /* 0x0000000000007941 */ /* 0x000fea0003800000 */
.L_x_665:
[----:B------:R-:W-:Y:S04]  /*7bf0*/  BSSY B0, `(.L_x_667) ;  /* 0x000000f000007945 */ /* 0x000fe80003800000 */
[----:B------:R-:W-:Y:S05]  /*7c00*/  @P1 BRA `(.L_x_668) ;  /* 0x0000000000341947 */ /* 0x000fea0003800000 */
[----:B---34-:R-:W-:Y:S01]  /*7c10*/  IADD3 R11, P1, R6, 0x40, RZ ;  /* 0x00000040060b7810 */ /* 0x018fe20007f3e0ff */
        /* <DEDUP_REMOVED lines=12> */
.L_x_668:
[----:B------:R-:W-:Y:S05]  /*7ce0*/  BSYNC B0 ;  /* 0x0000000000007941 */ /* 0x000fea0003800000 */
.L_x_667:
        /* <DEDUP_REMOVED lines=13> */
[----:B------:R1:W-:Y:S01]  /*7dc0*/  STG.E.128 desc[UR38][R4.64], RZ ;  /* 0x000000ff04007986 */ /* 0x0003e2000c101d26 */
[----:B------:R-:W-:Y:S05]  /*7dd0*/  BRA `(.L_x_614) ;  /* 0x0000003400787947 */ /* 0x000fea0003800000 */
.L_x_609:
        /* <DEDUP_REMOVED lines=9> */
[----:B------:R-:W1:Y:S01]  /*7e70*/  S2UR UR24, SR_CTAID.X ;  /* 0x00000000001879c3 */ /* 0x000e620000002500 */
[----:B------:R-:W-:-:S04]  /*7e80*/  ISETP.NE.U32.AND P0, PT, RZ, UR4, PT ;  /* 0x00000004ff007c0c */ /* 0x000fc8000bf05070 */
[----:B------:R-:W-:-:S03]  /*7e90*/  ISETP.NE.AND.EX P0, PT, RZ, UR5, PT, P0 ;  /* 0x00000005ff007c0c */ /* 0x000fc6000bf05300 */
[----:B------:R-:W2:Y:S10]  /*7ea0*/  S2UR UR12, SR_CTAID.Z ;  /* 0x00000000000c79c3 */ /* 0x000eb40000002700 */
[----:B------:R-:W-:Y:S05]  /*7eb0*/  @!P0 BRA `(.L_x_670) ;  /* 0x00000000001c8947 */ /* 0x000fea0003800000 */
[----:B------:R-:W-:Y:S02]  /*7ec0*/  ULDC.64 UR4, c[0x0][0x8d8] ;  /* 0x0002360000047ab9 */ /* 0x000fe40000000a00 */
[----:B--2---:R-:W-:-:S06]  /*7ed0*/  UIMAD.WIDE UR4, UR12, 0x4, UR4 ;  /* 0x000000040c0478a5 */ /* 0x004fcc000f8e0204 */
[----:B------:R-:W-:Y:S02]  /*7ee0*/  IMAD.U32 R2, RZ, RZ, UR4 ;  /* 0x00000004ff027e24 */ /* 0x000fe4000f8e00ff */
[----:B------:R-:W-:-:S05]  /*7ef0*/  IMAD.U32 R3, RZ, RZ, UR5 ;  /* 0x00000005ff037e24 */ /* 0x000fca000f8e00ff */
[----:B------:R-:W2:Y:S02]  /*7f00*/  LDG.E R2, desc[UR38][R2.64] ;  /* 0x0000002602027981 */ /* 0x000ea4000c1e1900 */
[----:B--2---:R-:W-:Y:S01]  /*7f10*/  R2UR UR4, R2 ;  /* 0x00000000020472ca */ /* 0x004fe200000e0000 */
[----:B------:R-:W-:-:S14]  /*7f20*/  BRA `(.L_x_671) ;  /* 0x0000000000387947 */ /* 0x000fdc0003800000 */
.L_x_670:
[----:B------:R-:W-:Y:S02]  /*7f30*/  ULDC.64 UR4, c[0x0][0x8d0] ;  /* 0x0002340000047ab9 */ /* 0x000fe40000000a00 */
[----:B------:R-:W-:-:S04]  /*7f40*/  ISETP.NE.U32.AND P0, PT, RZ, UR4, PT ;  /* 0x00000004ff007c0c */ /* 0x000fc8000bf05070 */
[----:B------:R-:W-:-:S13]  /*7f50*/  ISETP.NE.AND.EX P0, PT, RZ, UR5, PT, P0 ;  /* 0x00000005ff007c0c */ /* 0x000fda000bf05300 */
[----:B------:R-:W-:Y:S05]  /*7f60*/  @!P0 BRA `(.L_x_672) ;  /* 0x0000000000248947 */ /* 0x000fea0003800000 */
[----:B------:R-:W-:Y:S02]  /*7f70*/  ULDC.64 UR4, c[0x0][0x8d0] ;  /* 0x0002340000047ab9 */ /* 0x000fe40000000a00 */
[----:B--2---:R-:W-:-:S06]  /*7f80*/  UIMAD.WIDE UR4, UR12, 0x4, UR4 ;  /* 0x000000040c0478a5 */ /* 0x004fcc000f8e0204 */
[----:B------:R-:W-:Y:S01]  /*7f90*/  IMAD.U32 R2, RZ, RZ, UR4 ;  /* 0x00000004ff027e24 */ /* 0x000fe2000f8e00ff */
[----:B------:R-:W-:-:S05]  /*7fa0*/  MOV R3, UR5 ;  /* 0x0000000500037c02 */ /* 0x000fca0008000f00 */
[----:B------:R-:W2:Y:S04]  /*7fb0*/  LDG.E R0, desc[UR38][R2.64] ;  /* 0x0000002602007981 */ /* 0x000ea8000c1e1900 */
[----:B------:R-:W2:Y:S02]  /*7fc0*/  LDG.E R5, desc[UR38][R2.64+0x4] ;  /* 0x0000042602057981 */ /* 0x000ea4000c1e1900 */
[----:B--2---:R-:W-:-:S05]  /*7fd0*/  IMAD.IADD R0, R5, 0x1, -R0 ;  /* 0x0000000105007824 */ /* 0x004fca00078e0a00 */
[----:B------:R-:W-:Y:S01]  /*7fe0*/  R2UR UR4, R0 ;  /* 0x00000000000472ca */ /* 0x000fe200000e0000 */
[----:B------:R-:W-:-:S14]  /*7ff0*/  BRA `(.L_x_671) ;  /* 0x0000000000047947 */ /* 0x000fdc0003800000 */
.L_x_672:
[----:B------:R-:W-:-:S05]  /*8000*/  ULDC UR4, c[0x0][0x8bc] ;  /* 0x00022f0000047ab9 */ /* 0x000fca0000000800 */
.L_x_671:
[----:B-1----:R-:W-:-:S04]  /*8010*/  USHF.L.U32 UR5, UR24, 0x7, URZ ;  /* 0x0000000718057899 */ /* 0x002fc8000800063f */
[----:B------:R-:W-:-:S04]  /*8020*/  UISETP.GE.AND UP0, UPT, UR5, UR4, UPT ;  /* 0x000000040500728c */ /* 0x000fc8000bf06270 */
[----:B--2---:R-:W-:-:S06]  /*8030*/  USEL UR12, UR12, 0xffffffff, !UP0 ;  /* 0xffffffff0c0c7887 */ /* 0x004fcc000c000000 */
        /* <DEDUP_REMOVED lines=15> */
[----:B------:R-:W-:-:S05]  /*8130*/  MOV R0, UR6 ;  /* 0x0000000600007c02 */ /* 0x000fca0008000f00 */
[----:B------:R-:W-:-:S05]  /*8140*/  PLOP3.LUT P1, PT, PT, PT, UP1, 0x80, 0x0 ;  /* 0x000000000000781c */ /* 0x000fca0003f2f018 */
[----:B------:R-:W-:Y:S02]  /*8150*/  @UP1 ULDC.64 UR4, c[0x0][0x780] ;  /* 0x0001e00000041ab9 */ /* 0x000fe40000000a00 */
[----:B------:R-:W-:-:S06]  /*8160*/  @UP1 UIMAD.WIDE UR4, UR12, 0x4, UR4 ;  /* 0x000000040c0418a5 */ /* 0x000fcc000f8e0204 */
[----:B------:R-:W-:Y:S02]  /*8170*/  IMAD.U32 R4, RZ, RZ, UR4 ;  /* 0x00000004ff047e24 */ /* 0x000fe4000f8e00ff */
[----:B------:R-:W-:-:S05]  /*8180*/  IMAD.U32 R5, RZ, RZ, UR5 ;  /* 0x00000005ff057e24 */ /* 0x000fca000f8e00ff */
[----:B------:R1:W5:Y:S01]  /*8190*/  @P1 LDG.E R0, desc[UR38][R4.64] ;  /* 0x0000002604001981 */ /* 0x000362000c1e1900 */
[----:B------:R-:W-:Y:S01]  /*81a0*/  PLOP3.LUT P2, PT, PT, PT, UP0, 0x80, 0x0 ;  /* 0x000000000000781c */ /* 0x000fe20003f4f008 */
[----:B------:R-:W3:-:S12]  /*81b0*/  S2UR UR11, SR_CTAID.Y ;  /* 0x00000000000b79c3 */ /* 0x000ed80000002600 */
[----:B--2---:R-:W-:-:S13]  /*81c0*/  @P2 R2UR UR4, R6 ;  /* 0x00000000060422ca */ /* 0x004fda00000e0000 */
[----:B------:R-:W-:-:S04]  /*81d0*/  @UP0 ULEA UR4, UR12, UR4, 0x7 ;  /* 0x000000040c040291 */ /* 0x000fc8000f8e383f */
[----:B------:R-:W-:-:S04]  /*81e0*/  @UP0 USHF.R.S32.HI UR5, URZ, 0x1f, UR4 ;  /* 0x0000001f3f050899 */ /* 0x000fc80008011404 */
[----:B------:R-:W-:-:S04]  /*81f0*/  @UP0 ULEA.HI UR5, UR5, UR4, URZ, 0x7 ;  /* 0x0000000405050291 */ /* 0x000fc8000f8f383f */
[----:B------:R-:W-:Y:S01]  /*8200*/  @UP0 USHF.L.U32 UR5, UR5, 0x6, URZ ;  /* 0x0000000605050899 */ /* 0x000fe2000800063f */
[----:B-1-3--:R-:W-:Y:S11]  /*8210*/  @P1 BRA `(.L_x_673) ;  /* 0x0000000000101947 */ /* 0x00aff60003800000 */
[----:B------:R-:W-:Y:S05]  /*8220*/  @!P0 BRA `(.L_x_673) ;  /* 0x00000000000c8947 */ /* 0x000fea0003800000 */
[----:B------:R-:W2:Y:S04]  /*8230*/  LDG.E R5, desc[UR38][R2.64] ;  /* 0x0000002602057981 */ /* 0x000ea8000c1e1900 */
[----:B-----5:R-:W2:Y:S02]  /*8240*/  LDG.E R0, desc[UR38][R2.64+0x4] ;  /* 0x0000042602007981 */ /* 0x020ea4000c1e1900 */
[----:B--2---:R-:W-:-:S07]  /*8250*/  IMAD.IADD R0, R0, 0x1, -R5 ;  /* 0x0000000100007824 */ /* 0x004fce00078e0a05 */
.L_x_673:
[----:B-----5:R-:W-:Y:S01]  /*8260*/  ISETP.GE.AND P0, PT, R0, 0x1, PT ;  /* 0x000000010000780c */ /* 0x020fe20003f06270 */
[----:B------:R-:W-:Y:S01]  /*8270*/  @UP0 ULOP3.LUT UR5, UR5, 0xffffe000, URZ, 0xc0, !UPT ;  /* 0xffffe00005050892 */ /* 0x000fe2000f8ec03f */
[----:B------:R-:W-:Y:S01]  /*8280*/  UMOV UR6, URZ ;  /* 0x0000003f00067c82 */ /* 0x000fe20008000000 */
[----:B------:R-:W-:Y:S02]  /*8290*/  UMOV UR7, URZ ;  /* 0x0000003f00077c82 */ /* 0x000fe40008000000 */
[----:B------:R-:W-:Y:S02]  /*82a0*/  @UP0 USHF.R.S32.HI UR4, URZ, 0x1f, UR5 ;  /* 0x0000001f3f040899 */ /* 0x000fe40008011405 */
[----:B------:R-:W-:Y:S01]  /*82b0*/  USHF.R.S32.HI UR19, URZ, 0x1f, UR11 ;  /* 0x0000001f3f137899 */ /* 0x000fe2000801140b */
[----:B------:R-:W-:-:S04]  /*82c0*/  @UP0 UMOV UR6, UR5 ;  /* 0x0000000500060c82 */ /* 0x000fc80008000000 */
[----:B------:R-:W-:Y:S01]  /*82d0*/  @UP0 UMOV UR7, UR4 ;  /* 0x0000000400070c82 */ /* 0x000fe20008000000 */
[----:B------:R-:W-:Y:S06]  /*82e0*/  @!P0 BRA `(.L_x_614) ;  /* 0x0000003000348947 */ /* 0x000fec0003800000 */
[----:B------:R-:W1:Y:S01]  /*82f0*/  S2R R4, SR_TID.X ;  /* 0x0000000000047919 */ /* 0x000e620000002100 */
[----:B------:R-:W-:Y:S01]  /*8300*/  ULDC.64 UR8, c[0x0][0x2d8] ;  /* 0x0000b60000087ab9 */ /* 0x000fe20000000a00 */
[----:B------:R-:W-:Y:S01]  /*8310*/  USHF.R.S32.HI UR4, URZ, 0x1f, UR12 ;  /* 0x0000001f3f047899 */ /* 0x000fe2000801140c */
[C---:B------:R-:W-:Y:S01]  /*8320*/  IADD3 R2, R0.reuse, 0x7f, RZ ;  /* 0x0000007f00027810 */ /* 0x040fe20007ffe0ff */
[----:B------:R-:W-:Y:S01]  /*8330*/  UIMAD UR5, UR19, UR8, URZ ;  /* 0x00000008130572a4 */ /* 0x000fe2000f8e023f */
[----:B------:R-:W-:Y:S01]  /*8340*/  ISETP.GE.AND P1, PT, R0, 0x81, PT ;  /* 0x000000810000780c */ /* 0x000fe20003f26270 */
[----:B------:R-:W-:Y:S01]  /*8350*/  UIMAD.WIDE.U32 UR14, UR11, UR8, URZ ;  /* 0x000000080b0e72a5 */ /* 0x000fe2000f8e003f */
[----:B------:R-:W-:Y:S01]  /*8360*/  SHF.R.S32.HI R3, RZ, 0x1f, R2 ;  /* 0x0000001fff037819 */ /* 0x000fe20000011402 */
[----:B------:R-:W-:Y:S02]  /*8370*/  UIMAD UR5, UR11, UR9, UR5 ;  /* 0x000000090b0572a4 */ /* 0x000fe4000f8e0205 */
[----:B------:R-:W-:Y:S01]  /*8380*/  USEL UR18, UR12, URZ, !UP0 ;  /* 0x0000003f0c127287 */ /* 0x000fe2000c000000 */
[----:B------:R-:W-:Y:S01]  /*8390*/  LEA.HI R3, R3, R2, RZ, 0x7 ;  /* 0x0000000203037211 */ /* 0x000fe200078f38ff */
[----:B------:R-:W-:Y:S01]  /*83a0*/  USEL UR4, UR4, URZ, !UP0 ;  /* 0x0000003f04047287 */ /* 0x000fe2000c000000 */
[----:B------:R-:W-:Y:S01]  /*83b0*/  ULDC UR10, c[0x0][0x288] ;  /* 0x0000a200000a7ab9 */ /* 0x000fe20000000800 */
[----:B------:R-:W-:Y:S01]  /*83c0*/  UIADD3 UR8, UP0, UR6, UR14, URZ ;  /* 0x0000000e06087290 */ /* 0x000fe2000ff1e03f */
[----:B------:R-:W-:Y:S01]  /*83d0*/  SHF.R.S32.HI R3, RZ, 0x7, R3 ;  /* 0x00000007ff037819 */ /* 0x000fe20000011403 */
[----:B------:R-:W-:Y:S01]  /*83e0*/  UIADD3 UR5, UR15, UR5, URZ ;  /* 0x000000050f057290 */ /* 0x000fe2000fffe03f */
[----:B------:R-:W-:Y:S01]  /*83f0*/  ULDC UR9, c[0x0][0x760] ;  /* 0x0001d80000097ab9 */ /* 0x000fe20000000800 */
[----:B------:R-:W-:Y:S01]  /*8400*/  ULDC.64 UR16, c[0x0][0x2e0] ;  /* 0x0000b80000107ab9 */ /* 0x000fe20000000a00 */
[----:B------:R-:W-:Y:S01]  /*8410*/  UIMAD UR12, UR12, UR10, URZ ;  /* 0x0000000a0c0c72a4 */ /* 0x000fe2000f8e023f */
[----:B------:R-:W-:Y:S01]  /*8420*/  VIMNMX R3, R3, 0x1, !PT ;  /* 0x0000000103037848 */ /* 0x000fe20007fe0100 */
[----:B------:R-:W-:-:S02]  /*8430*/  UIMAD UR10, UR10, UR9, URZ ;  /* 0x000000090a0a72a4 */ /* 0x000fc4000f8e023f */
[----:B------:R-:W-:Y:S01]  /*8440*/  UIADD3.X UR9, UR7, UR5, URZ, UP0, !UPT ;  /* 0x0000000507097290 */ /* 0x000fe200087fe43f */
[----:B------:R-:W-:Y:S01]  /*8450*/  LOP3.LUT R6, R3, 0x1, RZ, 0xc0, !PT ;  /* 0x0000000103067812 */ /* 0x000fe200078ec0ff */
[----:B------:R-:W-:Y:S02]  /*8460*/  UIMAD UR4, UR4, UR16, URZ ;  /* 0x00000010040472a4 */ /* 0x000fe4000f8e023f */
[----:B------:R-:W-:Y:S02]  /*8470*/  UIADD3 UR11, UP0, UR12, UR11, URZ ;  /* 0x0000000b0c0b7290 */ /* 0x000fe4000ff1e03f */
[----:B------:R-:W-:Y:S01]  /*8480*/  UIMAD UR13, UR18, UR17, UR4 ;  /* 0x00000011120d72a4 */ /* 0x000fe2000f8e0204 */
[----:B-1----:R-:W-:Y:S01]  /*8490*/  LOP3.LUT R0, R4, 0x1f, RZ, 0xc0, !PT ;  /* 0x0000001f04007812 */ /* 0x002fe200078ec0ff */
[----:B------:R-:W-:Y:S01]  /*84a0*/  UIMAD.WIDE.U32 UR8, UR18, UR16, UR8 ;  /* 0x00000010120872a5 */ /* 0x000fe2000f8e0008 */
[----:B------:R-:W-:Y:S01]  /*84b0*/  ELECT P0, URZ, PT ;  /* 0x00000000003f782f */ /* 0x000fe20003800000 */
[----:B------:R-:W-:-:S02]  /*84c0*/  ULEA.HI.X.SX32 UR12, UR12, UR19, 0x1, UP0 ;  /* 0x000000130c0c7291 */ /* 0x000fc400080f0e3f */
[----:B------:R-:W-:Y:S01]  /*84d0*/  UIADD3 UR25, UR9, UR13, URZ ;  /* 0x0000000d09197290 */ /* 0x000fe2000fffe03f */
[----:B------:R-:W-:Y:S01]  /*84e0*/  UMOV UR4, URZ ;  /* 0x0000003f00047c82 */ /* 0x000fe20008000000 */
[----:B------:R-:W-:Y:S10]  /*84f0*/  @!P1 BRA `(.L_x_674) ;  /* 0x0000000800bc9947 */ /* 0x000ff40003800000 */
[----:B------:R-:W-:Y:S01]  /*8500*/  UMOV UR4, UR14 ;  /* 0x0000000e00047c82 */ /* 0x000fe20008000000 */
[----:B------:R-:W-:Y:S01]  /*8510*/  ULDC.64 UR14, c[0x0][0x2c0] ;  /* 0x0000b000000e7ab9 */ /* 0x000fe20000000a00 */
[----:B------:R-:W-:Y:S01]  /*8520*/  UIMAD.WIDE.U32 UR4, UR18, UR16, UR4 ;  /* 0x00000010120472a5 */ /* 0x000fe2000f8e0004 */
[----:B------:R-:W-:-:S03]  /*8530*/  IMAD.IADD R4, R3, 0x1, -R6 ;  /* 0x0000000103047824 */ /* 0x000fc600078e0a06 */
        /* <DEDUP_REMOVED lines=12> */
.L_x_699:
        /* <DEDUP_REMOVED lines=17> */
.L_x_677:
[----:B------:R-:W2:Y:S04]  /*8710*/  LDG.E.STRONG.GPU R5, desc[UR38][R2.64] ;  /* 0x0000002602057981 */ /* 0x000ea8000c1ef900 */
[----:B--2---:R-:W-:Y:S01]  /*8720*/  CCTL.IVALL ;  /* 0x00000000ff00798f */ /* 0x004fe20002000000 */
[----:B------:R-:W-:Y:S05]  /*8730*/  YIELD ;  /* 0x0000000000007946 */ /* 0x000fea0003800000 */
[----:B------:R-:W-:-:S13]  /*8740*/  ISETP.NE.AND P1, PT, R5, UR24, PT ;  /* 0x0000001805007c0c */ /* 0x000fda000bf25270 */
[----:B------:R-:W-:Y:S05]  /*8750*/  @P1 BRA `(.L_x_677) ;  /* 0xfffffffc00ec1947 */ /* 0x000fea000383ffff */
.L_x_676:
[----:B------:R-:W-:Y:S05]  /*8760*/  BSYNC B0 ;  /* 0x0000000000007941 */ /* 0x000fea0003800000 */
.L_x_675:
[----:B------:R-:W-:-:S03]  /*8770*/  UMOV UR22, 0xffffffff ;  /* 0xffffffff00167882 */ /* 0x000fc60000000000 */
[----:B------:R-:W-:Y:S05]  /*8780*/  BRA.DIV UR22, `(.L_x_678) ;  /* 0x0000002e166c7947 */ /* 0x000fea000b800000 */
[----:B------:R-:W-:Y:S01]  /*8790*/  NOP ;  /* 0x0000000000007918 */ /* 0x000fe20000000000 */
.L_x_746:
        /* <DEDUP_REMOVED lines=8> */
[----:B------:R-:W-:Y:S02]  /*8820*/  UIADD3 UR33, UP0, UR22, UR8, URZ ;  /* 0x0000000816217290 */ /* 0x000fe4000ff1e03f */
[----:B-1----:R-:W-:Y:S02]  /*8830*/  ULEA UR32, UR32, UR23, 0x18 ;  /* 0x0000001720207291 */ /* 0x002fe4000f8ec03f */
[----:B------:R-:W-:Y:S02]  /*8840*/  ULEA.HI.X.SX32 UR23, UR22, UR25, 0x1, UP0 ;  /* 0x0000001916177291 */ /* 0x000fe400080f0e3f */
[----:B------:R-:W-:-:S02]  /*8850*/  ULEA UR22, UP0, UR33, UR28, 0x2 ;  /* 0x0000001c21167291 */ /* 0x000fc4000f80103f */
[----:B------:R-:W-:Y:S02]  /*8860*/  UIADD3 UR28, UR32, 0x8000, URZ ;  /* 0x00008000201c7890 */ /* 0x000fe4000fffe03f */
[----:B------:R-:W-:Y:S01]  /*8870*/  ULEA.HI.X UR23, UR33, UR29, UR23, 0x2, UP0 ;  /* 0x0000001d21177291 */ /* 0x000fe200080f1417 */
[----:B------:R-:W-:Y:S02]  /*8880*/  UMOV UR32, 0x0 ;  /* 0x0000000000207882 */ /* 0x000fe40000000000 */
[----:B------:R-:W-:Y:S01]  /*8890*/  UMOV UR29, 0x400 ;  /* 0x00000400001d7882 */ /* 0x000fe20000000000 */
[----:B------:R-:W-:-:S05]  /*88a0*/  UMOV UR33, 0x14f00000 ;  /* 0x14f0000000217882 */ /* 0x000fca0000000000 */
[----:B------:R1:W-:Y:S02]  /*88b0*/  UBLKRED.G.S.ADD.F32.RN [UR22], [UR28], UR29, desc[UR32] ;  /* 0x000020161c0073bb */ /* 0x0003e400080a141d */
[----:B-1----:R0:W-:Y:S02]  /*88c0*/  UTMACMDFLUSH ;  /* 0x00000000000079b7 */ /* 0x0021e40000000000 */
.L_x_680:
[----:B------:R-:W-:Y:S05]  /*88d0*/  BSYNC B0 ;  /* 0x0000000000007941 */ /* 0x000fea0003800000 */
.L_x_679:
        /* <DEDUP_REMOVED lines=13> */
.L_x_682:
[----:B------:R-:W-:Y:S05]  /*89b0*/  BSYNC B0 ;  /* 0x0000000000007941 */ /* 0x000fea0003800000 */
.L_x_681:
[----:B------:R-:W-:Y:S06]  /*89c0*/  BAR.ARV 0xa, 0xa0 ;  /* 0x0282800000007b1d */ /* 0x000fec0000002000 */
[----:B------:R-:W-:Y:S04]  /*89d0*/  BSSY B0, `(.L_x_683) ;  /* 0x0000003000007945 */ /* 0x000fe80003800000 */
[----:B------:R-:W-:Y:S05]  /*89e0*/  @!P0 BRA `(.L_x_684) ;  /* 0x0000000000048947 */ /* 0x000fea0003800000 */
[----:B------:R-:W-:-:S04]  /*89f0*/  DEPBAR.LE SB0, 0x0 ;  /* 0x000080000000791a */ /* 0x000fc80000000000 */
.L_x_684:
[----:B------:R-:W-:Y:S05]  /*8a00*/  BSYNC B0 ;  /* 0x0000000000007941 */ /* 0x000fea0003800000 */
.L_x_683:
        /* <DEDUP_REMOVED lines=15> */
[----:B------:R-:W-:-:S06]  /*8b00*/  UFLO.U32 UR23, UR22 ;  /* 0x00000016001772bd */ /* 0x000fcc00080e0000 */
[----:B-1----:R-:W-:Y:S02]  /*8b10*/  ISETP.EQ.U32.AND P1, PT, R5, UR23, PT ;  /* 0x0000001705007c0c */ /* 0x002fe4000bf22070 */
[----:B------:R-:W1:Y:S11]  /*8b20*/  POPC R5, UR22 ;  /* 0x0000001600057d09 */ /* 0x000e760008000000 */
[----:B-1----:R1:W-:Y:S02]  /*8b30*/  @P1 REDG.E.ADD.S32.STRONG.GPU desc[UR38][R2.64], R5 ;  /* 0x000000050200198e */ /* 0x0023e4000c10e3a6 */
.L_x_686:
[----:B------:R-:W-:Y:S05]  /*8b40*/  BSYNC B0 ;  /* 0x0000000000007941 */ /* 0x000fea0003800000 */
.L_x_685:
        /* <DEDUP_REMOVED lines=9> */
.L_x_689:
[----:B------:R-:W2:Y:S04]  /*8be0*/  LDG.E.STRONG.GPU R5, desc[UR38][R2.64] ;  /* 0x0000002602057981 */ /* 0x000ea8000c1ef900 */
[----:B--2---:R-:W-:Y:S01]  /*8bf0*/  CCTL.IVALL ;  /* 0x00000000ff00798f */ /* 0x004fe20002000000 */
[----:B------:R-:W-:Y:S05]  /*8c00*/  YIELD ;  /* 0x0000000000007946 */ /* 0x000fea0003800000 */
[----:B------:R-:W-:-:S13]  /*8c10*/  ISETP.NE.AND P1, PT, R5, UR24, PT ;  /* 0x0000001805007c0c */ /* 0x000fda000bf25270 */
[----:B------:R-:W-:Y:S05]  /*8c20*/  @P1 BRA `(.L_x_689) ;  /* 0xfffffffc00ec1947 */ /* 0x000fea000383ffff */
.L_x_688:
[----:B------:R-:W-:Y:S05]  /*8c30*/  BSYNC B0 ;  /* 0x0000000000007941 */ /* 0x000fea0003800000 */
.L_x_687:
[----:B------:R-:W-:-:S03]  /*8c40*/  UMOV UR6, 0xffffffff ;  /* 0xffffffff00067882 */ /* 0x000fc60000000000 */
[----:B------:R-:W-:Y:S05]  /*8c50*/  BRA.DIV UR6, `(.L_x_690) ;  /* 0x0000002a06547947 */ /* 0x000fea000b800000 */
[----:B------:R-:W-:Y:S01]  /*8c60*/  NOP ;  /* 0x0000000000007918 */ /* 0x000fe20000000000 */
.L_x_749:
        /* <DEDUP_REMOVED lines=13> */
.L_x_692:
[----:B------:R-:W-:Y:S05]  /*8d40*/  BSYNC B0 ;  /* 0x0000000000007941 */ /* 0x000fea0003800000 */
.L_x_691:
        /* <DEDUP_REMOVED lines=13> */
.L_x_694:
[----:B------:R-:W-:Y:S05]  /*8e20*/  BSYNC B0 ;  /* 0x0000000000007941 */ /* 0x000fea0003800000 */
.L_x_693:
[----:B------:R-:W-:Y:S06]  /*8e30*/  BAR.ARV 0xa, 0xa0 ;  /* 0x0282800000007b1d */ /* 0x000fec0000002000 */
[----:B------:R-:W-:Y:S04]  /*8e40*/  BSSY B0, `(.L_x_695) ;  /* 0x0000003000007945 */ /* 0x000fe80003800000 */
[----:B------:R-:W-:Y:S05]  /*8e50*/  @!P0 BRA `(.L_x_696) ;  /* 0x0000000000048947 */ /* 0x000fea0003800000 */
[----:B------:R-:W-:-:S04]  /*8e60*/  DEPBAR.LE SB0, 0x0 ;  /* 0x000080000000791a */ /* 0x000fc80000000000 */
.L_x_696:
[----:B------:R-:W-:Y:S05]  /*8e70*/  BSYNC B0 ;  /* 0x0000000000007941 */ /* 0x000fea0003800000 */
.L_x_695:
        /* <DEDUP_REMOVED lines=15> */
[----:B------:R-:W-:-:S06]  /*8f70*/  UFLO.U32 UR7, UR6 ;  /* 0x00000006000772bd */ /* 0x000fcc00080e0000 */
[----:B-1----:R-:W-:Y:S02]  /*8f80*/  ISETP.EQ.U32.AND P1, PT, R5, UR7, PT ;  /* 0x0000000705007c0c */ /* 0x002fe4000bf22070 */
[----:B------:R-:W1:Y:S11]  /*8f90*/  POPC R5, UR6 ;  /* 0x0000000600057d09 */ /* 0x000e760008000000 */
[----:B-1----:R1:W-:Y:S02]  /*8fa0*/  @P1 REDG.E.ADD.S32.STRONG.GPU desc[UR38][R2.64], R5 ;  /* 0x000000050200198e */ /* 0x0023e4000c10e3a6 */
.L_x_698:
[----:B------:R-:W-:Y:S05]  /*8fb0*/  BSYNC B0 ;  /* 0x0000000000007941 */ /* 0x000fea0003800000 */
.L_x_697:
[----:B------:R-:W-:Y:S02]  /*8fc0*/  UIADD3 UR4, UR4, 0x2, URZ ;  /* 0x0000000204047890 */ /* 0x000fe4000fffe03f */
[----:B------:R-:W-:Y:S01]  /*8fd0*/  UIADD3 UR5, UR5, 0x1, URZ ;  /* 0x0000000105057890 */ /* 0x000fe2000fffe03f */
[----:B------:R-:W-:Y:S11]  /*8fe0*/  @P3 BRA `(.L_x_699) ;  /* 0xfffffff400843947 */ /* 0x000ff6000383ffff */
.L_x_674:
        /* <DEDUP_REMOVED lines=10> */
[----:B-1----:R-:W-:-:S04]  /*9090*/  IMAD.U32 R2, RZ, RZ, UR7 ;  /* 0x00000007ff027e24 */ /* 0x002fc8000f8e00ff */
[----:B------:R-:W-:Y:S01]  /*90a0*/  MOV R3, UR5 ;  /* 0x0000000500037c02 */ /* 0x000fe20008000f00 */
[----:B------:R-:W-:Y:S06]  /*90b0*/  @P3 BRA `(.L_x_701) ;  /* 0x0000000000143947 */ /* 0x000fec0003800000 */
.L_x_702:
[----:B------:R-:W2:Y:S04]  /*90c0*/  LDG.E.STRONG.GPU R0, desc[UR38][R2.64] ;  /* 0x0000002602007981 */ /* 0x000ea8000c1ef900 */
[----:B--2---:R-:W-:Y:S01]  /*90d0*/  CCTL.IVALL ;  /* 0x00000000ff00798f */ /* 0x004fe20002000000 */
[----:B------:R-:W-:Y:S05]  /*90e0*/  YIELD ;  /* 0x0000000000007946 */ /* 0x000fea0003800000 */
[----:B------:R-:W-:-:S13]  /*90f0*/  ISETP.NE.AND P1, PT, R0, UR24, PT ;  /* 0x0000001800007c0c */ /* 0x000fda000bf25270 */
[----:B------:R-:W-:Y:S05]  /*9100*/  @P1 BRA `(.L_x_702) ;  /* 0xfffffffc00ec1947 */ /* 0x000fea000383ffff */
.L_x_701:
[----:B------:R-:W-:Y:S05]  /*9110*/  BSYNC B0 ;  /* 0x0000000000007941 */ /* 0x000fea0003800000 */
.L_x_700:
[----:B------:R-:W-:-:S03]  /*9120*/  UMOV UR5, 0xffffffff ;  /* 0xffffffff00057882 */ /* 0x000fc60000000000 */
[----:B------:R-:W-:Y:S05]  /*9130*/  BRA.DIV UR5, `(.L_x_703) ;  /* 0x0000002605387947 */ /* 0x000fea000b800000 */
[----:B------:R-:W-:Y:S01]  /*9140*/  NOP ;  /* 0x0000000000007918 */ /* 0x000fe20000000000 */
.L_x_752:
[----:B------:R-:W-:Y:S01]  /*9150*/  IMAD.U32 R6, RZ, RZ, UR4 ;  /* 0x00000004ff067e24 */ /* 0x000fe2000f8e00ff */
[----:B------:R-:W-:Y:S05]  /*9160*/  WARPSYNC.ALL ;  /* 0x0000000000007948 */ /* 0x000fea0003800000 */
[----:B------:R-:W-:Y:S01]  /*9170*/  BAR.SYNC.DEFER_BLOCKING 0xd, 0xa0 ;  /* 0x0342800000007b1d */ /* 0x000fe20000010000 */
[----:B------:R-:W-:-:S05]  /*9180*/  IMAD.SHL.U32 R6, R6, 0x2000, RZ ;  /* 0x0000200006067824 */ /* 0x000fca00078e00ff */
        /* <DEDUP_REMOVED lines=18> */
.L_x_705:
[----:B------:R-:W-:Y:S05]  /*92b0*/  BSYNC B0 ;  /* 0x0000000000007941 */ /* 0x000fea0003800000 */
.L_x_704:
[----:B------:R-:W-:Y:S06]  /*92c0*/  BAR.SYNC.DEFER_BLOCKING 0xe, 0xa0 ;  /* 0x0382800000007b1d */ /* 0x000fec0000010000 */
[----:B------:R-:W-:Y:S04]  /*92d0*/  BSSY B0, `(.L_x_706) ;  /* 0x0000013000007945 */ /* 0x000fe80003800000 */
[----:B------:R-:W-:Y:S05]  /*92e0*/  @!P0 BRA `(.L_x_707) ;  /* 0x0000000000448947 */ /* 0x000fea0003800000 */
[----:B------:R-:W1:Y:S01]  /*92f0*/  S2UR UR14, SR_CgaCtaId ;  /* 0x00000000000e79c3 */ /* 0x000e620000008800 */
[----:B------:R-:W-:Y:S01]  /*9300*/  R2UR UR5, R6 ;  /* 0x00000000060572ca */ /* 0x000fe200000e0000 */
[----:B------:R-:W-:Y:S01]  /*9310*/  UMOV UR13, 0x400 ;  /* 0x00000400000d7882 */ /* 0x000fe20000000000 */
[----:B------:R-:W-:-:S11]  /*9320*/  ULDC.64 UR6, c[0x0][0x2c0] ;  /* 0x0000b00000067ab9 */ /* 0x000fd60000000a00 */
[----:B------:R-:W-:-:S04]  /*9330*/  UIADD3 UR5, UR5, 0x1000, URZ ;  /* 0x0000100005057890 */ /* 0x000fc8000fffe03f */
[----:B------:R-:W-:-:S04]  /*9340*/  UIADD3 UR15, UP0, UR5, UR8, URZ ;  /* 0x00000008050f7290 */ /* 0x000fc8000ff1e03f */
[----:B------:R-:W-:Y:S02]  /*9350*/  ULEA.HI.X.SX32 UR5, UR5, UR25, 0x1, UP0 ;  /* 0x0000001905057291 */ /* 0x000fe400080f0e3f */
[----:B-1----:R-:W-:Y:S02]  /*9360*/  ULEA UR13, UR14, UR13, 0x18 ;  /* 0x0000000d0e0d7291 */ /* 0x002fe4000f8ec03f */
[----:B------:R-:W-:Y:S02]  /*9370*/  ULEA UR6, UP0, UR15, UR6, 0x2 ;  /* 0x000000060f067291 */ /* 0x000fe4000f80103f */
[----:B------:R-:W-:Y:S02]  /*9380*/  UIADD3 UR13, UR13, 0xc000, URZ ;  /* 0x0000c0000d0d7890 */ /* 0x000fe4000fffe03f */
[----:B------:R-:W-:Y:S01]  /*9390*/  ULEA.HI.X UR7, UR15, UR7, UR5, 0x2, UP0 ;  /* 0x000000070f077291 */ /* 0x000fe200080f1405 */
[----:B------:R-:W-:Y:S02]  /*93a0*/  UMOV UR14, 0x0 ;  /* 0x00000000000e7882 */ /* 0x000fe40000000000 */
[----:B------:R-:W-:Y:S01]  /*93b0*/  UMOV UR5, 0x400 ;  /* 0x0000040000057882 */ /* 0x000fe20000000000 */
[----:B------:R-:W-:-:S05]  /*93c0*/  UMOV UR15, 0x14f00000 ;  /* 0x14f00000000f7882 */ /* 0x000fca0000000000 */
[----:B------:R1:W-:Y:S01]  /*93d0*/  UBLKRED.G.S.ADD.F32.RN [UR6], [UR13], UR5, desc[UR14] ;  /* 0x00000e060d0073bb */ /* 0x0003e200080a1405 */
[----:B------:R0:W-:Y:S01]  /*93e0*/  UTMACMDFLUSH ;  /* 0x00000000000079b7 */ /* 0x0001e20000000000 */
[----:B-1----:R-:W-:-:S04]  /*93f0*/  DEPBAR.LE SB0, 0x1 ;  /* 0x000080400000791a */ /* 0x002fc80000000000 */
.L_x_707:
[----:B------:R-:W-:Y:S05]  /*9400*/  BSYNC B0 ;  /* 0x0000000000007941 */ /* 0x000fea0003800000 */
.L_x_706:
[----:B------:R-:W-:Y:S06]  /*9410*/  BAR.ARV 0xa, 0xa0 ;  /* 0x0282800000007b1d */ /* 0x000fec0000002000 */
[----:B------:R-:W-:Y:S04]  /*9420*/  BSSY B0, `(.L_x_708) ;  /* 0x0000003000007945 */ /* 0x000fe80003800000 */
[----:B------:R-:W-:Y:S05]  /*9430*/  @!P0 BRA `(.L_x_709) ;  /* 0x0000000000048947 */ /* 0x000fea0003800000 */
[----:B------:R-:W-:-:S04]  /*9440*/  DEPBAR.LE SB0, 0x0 ;  /* 0x000080000000791a */ /* 0x000fc80000000000 */
.L_x_709:
[----:B------:R-:W-:Y:S05]  /*9450*/  BSYNC B0 ;  /* 0x0000000000007941 */ /* 0x000fea0003800000 */
.L_x_708:
        /* <DEDUP_REMOVED lines=19> */
.L_x_669:
        /* <DEDUP_REMOVED lines=10> */
.L_x_710:
        /* <DEDUP_REMOVED lines=10> */
.L_x_712:
[----:B------:R-:W3:Y:S02]  /*96d0*/  LDC R5, c[0x0][0x8bc] ;  /* 0x00022f00ff057b82 */ /* 0x000ee40000000800 */
.L_x_711:
[----:B------:R-:W1:Y:S01]  /*96e0*/  S2R R14, SR_CTAID.X ;  /* 0x00000000000e7919 */ /* 0x000e620000002500 */
[----:B------:R-:W-:Y:S02]  /*96f0*/  IMAD.MOV.U32 R0, RZ, RZ, 0x1 ;  /* 0x00000001ff007424 */ /* 0x000fe400078e00ff */
[----:B------:R-:W-:Y:S01]  /*9700*/  IMAD.MOV.U32 R9, RZ, RZ, RZ ;  /* 0x000000ffff097224 */ /* 0x000fe200078e00ff */
[----:B-1----:R-:W-:-:S04]  /*9710*/  SHF.L.U32 R14, R14, 0x7, RZ ;  /* 0x000000070e0e7819 */ /* 0x002fc800000006ff */
[----:B---3-5:R-:W-:-:S04]  /*9720*/  ISETP.GE.AND P0, PT, R14, R5, PT ;  /* 0x000000050e00720c */ /* 0x028fc80003f06270 */
[----:B------:R-:W-:-:S04]  /*9730*/  SEL R8, R7, 0xffffffff, !P0 ;  /* 0xffffffff07087807 */ /* 0x000fc80004000000 */
[----:B------:R-:W-:-:S13]  /*9740*/  ISETP.GE.AND P0, PT, R8, RZ, PT ;  /* 0x000000ff0800720c */ /* 0x000fda0003f06270 */
[----:B------:R-:W-:Y:S05]  /*9750*/  @!P0 BRA `(.L_x_713) ;  /* 0x0000001800848947 */ /* 0x000fea0003800000 */
[----:B------:R-:W1:Y:S08]  /*9760*/  LDC.64 R10, c[0x0][0x770] ;  /* 0x0001dc00ff0a7b82 */ /* 0x000e700000000a00 */
[----:B------:R-:W3:Y:S08]  /*9770*/  LDC.64 R6, c[0x0][0x770] ;  /* 0x0001dc00ff067b82 */ /* 0x000ef00000000a00 */
[----:B------:R-:W2:Y:S01]  /*9780*/  LDC.64 R4, c[0x0][0x778] ;  /* 0x0001de00ff047b82 */ /* 0x000ea20000000a00 */
[----:B-1----:R-:W-:-:S07]  /*9790*/  ISETP.NE.U32.AND P1, PT, R10, RZ, PT ;  /* 0x000000ff0a00720c */ /* 0x002fce0003f25070 */
[----:B----4-:R-:W1:Y:S01]  /*97a0*/  LDC.64 R2, c[0x0][0x780] ;  /* 0x0001e000ff027b82 */ /* 0x010e620000000a00 */
[----:B------:R-:W-:Y:S01]  /*97b0*/  ISETP.NE.AND.EX P1, PT, R11, RZ, PT, P1 ;  /* 0x000000ff0b00720c */ /* 0x000fe20003f25310 */
[----:B---3--:R-:W-:Y:S01]  /*97c0*/  IMAD.WIDE R6, R8, 0x4, R6 ;  /* 0x0000000408067825 */ /* 0x008fe200078e0206 */
[----:B--2---:R-:W-:-:S11]  /*97d0*/  ISETP.NE.U32.AND P0, PT, R4, RZ, PT ;  /* 0x000000ff0400720c */ /* 0x004fd60003f05070 */
[----:B------:R-:W2:Y:S01]  /*97e0*/  @P1 LDG.E R9, desc[UR38][R6.64] ;  /* 0x0000002606091981 */ /* 0x000ea2000c1e1900 */
[----:B------:R-:W-:-:S03]  /*97f0*/  ISETP.NE.AND.EX P0, PT, R5, RZ, PT, P0 ;  /* 0x000000ff0500720c */ /* 0x000fc60003f05300 */
[----:B------:R-:W3:Y:S01]  /*9800*/  @P1 LDG.E R15, desc[UR38][R6.64] ;  /* 0x00000026060f1981 */ /* 0x000ee2000c1e1900 */
[----:B-1----:R-:W-:-:S04]  /*9810*/  ISETP.NE.U32.AND P2, PT, R2, RZ, PT ;  /* 0x000000ff0200720c */ /* 0x002fc80003f45070 */
[----:B------:R-:W-:-:S05]  /*9820*/  ISETP.NE.AND.EX P2, PT, R3, RZ, PT, P2 ;  /* 0x000000ff0300720c */ /* 0x000fca0003f45320 */
[----:B------:R-:W1:Y:S08]  /*9830*/  @P0 LDC.64 R2, c[0x0][0x778] ;  /* 0x0001de00ff020b82 */ /* 0x000e700000000a00 */
[----:B------:R-:W4:Y:S01]  /*9840*/  @P2 LDC.64 R12, c[0x0][0x780] ;  /* 0x0001e000ff0c2b82 */ /* 0x000f220000000a00 */
[----:B------:R-:W-:Y:S01]  /*9850*/  IMAD.MOV.U32 R5, RZ, RZ, RZ ;  /* 0x000000ffff057224 */ /* 0x000fe200078e00ff */
[----:B------:R-:W-:Y:S01]  /*9860*/  ULDC UR4, c[0x0][0x280] ;  /* 0x0000a00000047ab9 */ /* 0x000fe20000000800 */
[----:B-1----:R-:W-:-:S05]  /*9870*/  @P0 IMAD.WIDE R2, R8, 0x4, R2 ;  /* 0x0000000408020825 */ /* 0x002fca00078e0202 */
[----:B------:R4:W5:Y:S01]  /*9880*/  @P0 LDG.E R5, desc[UR38][R2.64] ;  /* 0x0000002602050981 */ /* 0x000962000c1e1900 */
[----:B------:R-:W-:Y:S01]  /*9890*/  MOV R4, UR4 ;  /* 0x0000000400047c02 */ /* 0x000fe20008000f00 */
[----:B----4-:R-:W-:Y:S01]  /*98a0*/  @P2 IMAD.WIDE R2, R8, 0x4, R12 ;  /* 0x0000000408022825 */ /* 0x010fe200078e020c */
[----:B------:R-:W-:-:S04]  /*98b0*/  VOTEU.ANY UP0, P1 ;  /* 0x00000000003f7886 */ /* 0x000fc80000800100 */
[----:B------:R1:W5:Y:S02]  /*98c0*/  @P2 LDG.E R4, desc[UR38][R2.64] ;  /* 0x0000002602042981 */ /* 0x000364000c1e1900 */
[----:B-1----:R-:W-:Y:S01]  /*98d0*/  CS2R R2, SRZ ;  /* 0x0000000000027805 */ /* 0x002fe2000001ff00 */
[----:B--2---:R-:W-:-:S05]  /*98e0*/  @P1 IMAD R9, R8, 0x80, R9 ;  /* 0x0000008008091824 */ /* 0x004fca00078e0209 */
[----:B------:R-:W-:-:S04]  /*98f0*/  @P1 SHF.R.S32.HI R12, RZ, 0x1f, R9 ;  /* 0x0000001fff0c1819 */ /* 0x000fc80000011409 */
[----:B------:R-:W-:-:S04]  /*9900*/  @P1 LEA.HI R12, R12, R9, RZ, 0x7 ;  /* 0x000000090c0c1211 */ /* 0x000fc800078f38ff */
[----:B------:R-:W-:Y:S02]  /*9910*/  @P1 LOP3.LUT R12, R12, 0xffffff80, RZ, 0xc0, !PT ;  /* 0xffffff800c0c1812 */ /* 0x000fe400078ec0ff */
[----:B---3--:R-:W-:Y:S02]  /*9920*/  @P1 R2UR UR4, R15 ;  /* 0x000000000f0412ca */ /* 0x008fe400000e0000 */
[--C-:B------:R-:W-:Y:S01]  /*9930*/  @P1 SHF.R.S32.HI R9, RZ, 0x1f, R12.reuse ;  /* 0x0000001fff091819 */ /* 0x100fe2000001140c */
[----:B------:R-:W-:-:S04]  /*9940*/  @P1 IMAD.MOV.U32 R2, RZ, RZ, R12 ;  /* 0x000000ffff021224 */ /* 0x000fc800078e000c */
[----:B------:R-:W-:Y:S01]  /*9950*/  @P1 IMAD.MOV.U32 R3, RZ, RZ, R9 ;  /* 0x000000ffff031224 */ /* 0x000fe200078e0009 */
[----:B------:R-:W-:Y:S07]  /*9960*/  @P2 BRA `(.L_x_714) ;  /* 0x0000000000102947 */ /* 0x000fee0003800000 */
[----:B------:R-:W-:Y:S05]  /*9970*/  @!P1 BRA `(.L_x_714) ;  /* 0x00000000000c9947 */ /* 0x000fea0003800000 */
[----:B------:R-:W2:Y:S04]  /*9980*/  LDG.E R9, desc[UR38][R6.64] ;  /* 0x0000002606097981 */ /* 0x000ea8000c1e1900 */
[----:B-----5:R-:W2:Y:S02]  /*9990*/  LDG.E R4, desc[UR38][R6.64+0x4] ;  /* 0x0000042606047981 */ /* 0x020ea4000c1e1900 */
[----:B--2---:R-:W-:-:S07]  /*99a0*/  IADD3 R4, -R9, R4, RZ ;  /* 0x0000000409047210 */ /* 0x004fce0007ffe1ff */
.L_x_714:
[----:B-----5:R-:W-:Y:S01]  /*99b0*/  ISETP.GE.AND P1, PT, R4, 0x1, PT ;  /* 0x000000010400780c */ /* 0x020fe20003f26270 */
[----:B------:R-:W-:Y:S01]  /*99c0*/  UMOV UR27, URZ ;  /* 0x0000003f001b7c82 */ /* 0x000fe20008000000 */
[----:B------:R-:W-:Y:S01]  /*99d0*/  @UP0 UMOV UR27, UR4 ;  /* 0x00000004001b0c82 */ /* 0x000fe20008000000 */
[----:B------:R-:W-:-:S10]  /*99e0*/  IMAD.MOV.U32 R9, RZ, RZ, RZ ;  /* 0x000000ffff097224 */ /* 0x000fd400078e00ff */
        /* <DEDUP_REMOVED lines=43> */
[----:B------:R-:W-:-:S04]  /*9ca0*/  IMAD.WIDE.U32 R6, R10, UR20, R6 ;  /* 0x000000140a067c25 */ /* 0x000fc8000f8e0006 */
[----:B------:R-:W-:Y:S02]  /*9cb0*/  IMAD R11, R11, UR20, R2 ;  /* 0x000000140b0b7c24 */ /* 0x000fe4000f8e0202 */
[----:B------:R-:W1:Y:S01]  /*9cc0*/  LDC.64 R2, c[0x0][0x738] ;  /* 0x0001ce00ff027b82 */ /* 0x000e620000000a00 */
[----:B------:R-:W-:Y:S02]  /*9cd0*/  IMAD.MOV.U32 R9, RZ, RZ, RZ ;  /* 0x000000ffff097224 */ /* 0x000fe400078e00ff */
        /* <DEDUP_REMOVED lines=8> */
[----:B-1----:R-:W-:Y:S02]  /*9d60*/  LEA R12, R3, R12, 0x18 ;  /* 0x0000000c030c7211 */ /* 0x002fe400078ec0ff */
[----:B------:R-:W-:Y:S02]  /*9d70*/  MOV R3, 0x1 ;  /* 0x0000000100037802 */ /* 0x000fe40000000f00 */
[----:B--2---:R-:W-:Y:S02]  /*9d80*/  LOP3.LUT R16, R16, 0x7f, RZ, 0xc0, !PT ;  /* 0x0000007f10107812 */ /* 0x004fe400078ec0ff */
[----:B------:R-:W-:-:S02]  /*9d90*/  SHF.L.U32 R3, R3, 0x1f, RZ ;  /* 0x0000001f03037819 */ /* 0x000fc400000006ff */
[----:B------:R-:W-:Y:S02]  /*9da0*/  ISETP.NE.AND P0, PT, R16, RZ, PT ;  /* 0x000000ff1000720c */ /* 0x000fe40003f05270 */
[----:B------:R-:W1:Y:S02]  /*9db0*/  SYNCS.PHASECHK.TRANS64.TRYWAIT P1, [R12+URZ+0x30c20], R3 ;  /* 0x030c20030c0075a7 */ /* 0x000e64000802017f */
[----:B-1----:R-:W-:Y:S09]  /*9dc0*/  @!P1 BRA `(.L_x_716) ;  /* 0x0000001800309947 */ /* 0x002ff20003800000 */
.L_x_753:
[----:B------:R-:W-:Y:S02]  /*9dd0*/  IMAD.IADD R11, R7, 0x1, R11 ;  /* 0x00000001070b7824 */ /* 0x000fe400078e020b */
[----:B------:R-:W-:Y:S01]  /*9de0*/  IMAD.MOV.U32 R10, RZ, RZ, 0x1 ;  /* 0x00000001ff0a7424 */ /* 0x000fe200078e00ff */
[----:B------:R-:W-:Y:S06]  /*9df0*/  @P0 BRA `(.L_x_717) ;  /* 0x0000000000180947 */ /* 0x000fec0003800000 */
[----:B------:R-:W2:Y:S01]  /*9e00*/  S2R R0, SR_TID.X ;  /* 0x0000000000007919 */ /* 0x000ea20000002100 */
[----:B-1----:R-:W-:-:S04]  /*9e10*/  IMAD.MOV.U32 R3, RZ, RZ, 0x4200 ;  /* 0x00004200ff037424 */ /* 0x002fc800078e00ff */
[----:B------:R3:W-:Y:S01]  /*9e20*/  SYNCS.ARRIVE.TRANS64 RZ, [R12+URZ+0x30c10], R3 ;  /* 0x030c10030cff79a7 */ /* 0x0007e2000800003f */
[----:B--2---:R-:W-:-:S13]  /*9e30*/  LOP3.LUT P1, RZ, R0, 0x1f, RZ, 0xc0, !PT ;  /* 0x0000001f00ff7812 */ /* 0x004fda000782c0ff */
[----:B---3--:R-:W-:Y:S05]  /*9e40*/  @!P1 BRA `(.L_x_717) ;  /* 0x0000000000049947 */ /* 0x008fea0003800000 */
[----:B------:R-:W-:Y:S01]  /*9e50*/  BPT.TRAP 0x1 ;  /* 0x000000040000795c */ /* 0x000fe20000300000 */
.L_x_717:
        /* <DEDUP_REMOVED lines=19> */
[----:B-1----:R-:W-:Y:S01]  /*9f90*/  MOV R9, R2 ;  /* 0x0000000200097202 */ /* 0x002fe20000000f00 */
[----:B------:R-:W-:Y:S01]  /*9fa0*/  IMAD.MOV.U32 R8, RZ, RZ, R3 ;  /* 0x000000ffff087224 */ /* 0x000fe200078e0003 */
[----:B------:R-:W-:Y:S01]  /*9fb0*/  UMOV UR19, UR25 ;  /* 0x0000001900137c82 */ /* 0x000fe20008000000 */
[----:B------:R-:W-:Y:S01]  /*9fc0*/  UMOV UR37, UR13 ;  /* 0x0000000d00257c82 */ /* 0x000fe20008000000 */
[----:B------:R-:W-:Y:S01]  /*9fd0*/  IADD3 R0, P1, R9, 0x2f0, RZ ;  /* 0x000002f009007810 */ /* 0x000fe20007f3e0ff */
[----:B------:R-:W-:Y:S01]  /*9fe0*/  UMOV UR34, UR26 ;  /* 0x0000001a00227c82 */ /* 0x000fe20008000000 */
[----:B------:R-:W-:-:S02]  /*9ff0*/  UMOV UR33, UR9 ;  /* 0x0000000900217c82 */ /* 0x000fc40008000000 */
        /* <DEDUP_REMOVED lines=10> */
[----:B------:R-:W-:Y:S01]  /*a0a0*/  R2UR UR41, R0 ;  /* 0x00000000002972ca */ /* 0x000fe200000e0000 */
[----:B------:R-:W-:Y:S01]  /*a0b0*/  IMAD.MOV.U32 R0, RZ, RZ, RZ ;  /* 0x000000ffff007224 */ /* 0x000fe200078e00ff */
[----:B------:R-:W-:-:S09]  /*a0c0*/  ISETP.GE.AND P1, PT, R4, 0x81, PT ;  /* 0x000000810400780c */ /* 0x000fd20003f26270 */
        /* <DEDUP_REMOVED lines=8> */
[C---:B------:R-:W-:Y:S01]  /*a150*/  IADD3 R0, R4.reuse, 0x7f, RZ ;  /* 0x0000007f04007810 */ /* 0x040fe20007ffe0ff */
[----:B------:R-:W-:Y:S01]  /*a160*/  IMAD.MOV.U32 R10, RZ, RZ, 0x1 ;  /* 0x00000001ff0a7424 */ /* 0x000fe200078e00ff */
[----:B------:R-:W-:Y:S02]  /*a170*/  ISETP.GE.AND P1, PT, R4, 0x101, PT ;  /* 0x000001010400780c */ /* 0x000fe40003f26270 */
[----:B------:R-:W-:Y:S02]  /*a180*/  SHF.R.S32.HI R5, RZ, 0x1f, R0 ;  /* 0x0000001fff057819 */ /* 0x000fe40000011400 */
[----:B------:R-:W-:Y:S02]  /*a190*/  MOV R19, RZ ;  /* 0x000000ff00137202 */ /* 0x000fe40000000f00 */
[----:B------:R-:W-:Y:S01]  /*a1a0*/  LEA.HI R5, R5, R0, RZ, 0x7 ;  /* 0x0000000005057211 */ /* 0x000fe200078f38ff */
[----:B------:R-:W-:-:S03]  /*a1b0*/  IMAD.MOV.U32 R0, RZ, RZ, RZ ;  /* 0x000000ffff007224 */ /* 0x000fc600078e00ff */
[----:B------:R-:W-:-:S04]  /*a1c0*/  LEA.HI.SX32 R5, R5, 0xffffffff, 0x19 ;  /* 0xffffffff05057811 */ /* 0x000fc800078fcaff */
[----:B------:R-:W-:Y:S01]  /*a1d0*/  VIMNMX R17, R5, 0x1, !PT ;  /* 0x0000000105117848 */ /* 0x000fe20007fe0100 */
[----:B------:R-:W-:-:S03]  /*a1e0*/  IMAD.MOV.U32 R5, RZ, RZ, RZ ;  /* 0x000000ffff057224 */ /* 0x000fc600078e00ff */
[----:B------:R-:W-:Y:S02]  /*a1f0*/  LOP3.LUT R18, R17, 0x1, RZ, 0xc0, !PT ;  /* 0x0000000111127812 */ /* 0x000fe400078ec0ff */
[----:B-1----:R-:W-:Y:S01]  /*a200*/  LOP3.LUT R20, R13, 0x1f, RZ, 0xc0, !PT ;  /* 0x0000001f0d147812 */ /* 0x002fe200078ec0ff */
[----:B------:R-:W-:Y:S06]  /*a210*/  @!P1 BRA `(.L_x_719) ;  /* 0x0000000800109947 */ /* 0x000fec0003800000 */
[----:B------:R-:W-:Y:S02]  /*a220*/  IMAD.IADD R17, R17, 0x1, -R18 ;  /* 0x0000000111117824 */ /* 0x000fe400078e0a12 */
[----:B------:R-:W-:Y:S02]  /*a230*/  IMAD.MOV.U32 R19, RZ, RZ, RZ ;  /* 0x000000ffff137224 */ /* 0x000fe400078e00ff */
[----:B------:R-:W-:-:S07]  /*a240*/  IMAD.MOV.U32 R10, RZ, RZ, 0x1 ;  /* 0x00000001ff0a7424 */ /* 0x000fce00078e00ff */
.L_x_728:
[----:B------:R-:W-:-:S04]  /*a250*/  SHF.L.U32 R21, R10, 0x1f, RZ ;  /* 0x0000001f0a157819 */ /* 0x000fc800000006ff */
[----:B-1----:R-:W1:Y:S02]  /*a260*/  SYNCS.PHASECHK.TRANS64.TRYWAIT P1, [R12+URZ+0x30c40], R21 ;  /* 0x030c40150c0075a7 */ /* 0x002e64000802017f */
[----:B-12--5:R-:W-:Y:S05]  /*a270*/  @!P1 BRA `(.L_x_720) ;  /* 0x0000001400189947 */ /* 0x026fea0003800000 */
.L_x_754:
[----:B------:R-:W-:Y:S05]  /*a280*/  @P0 BRA `(.L_x_721) ;  /* 0x0000000000140947 */ /* 0x000fea0003800000 */
[----:B------:R-:W-:Y:S02]  /*a290*/  ISETP.NE.AND P1, PT, R20, RZ, PT ;  /* 0x000000ff1400720c */ /* 0x000fe40003f25270 */
[----:B------:R-:W-:-:S04]  /*a2a0*/  MOV R3, 0x4200 ;  /* 0x0000420000037802 */ /* 0x000fc80000000f00 */
[----:B------:R2:W-:Y:S07]  /*a2b0*/  SYNCS.ARRIVE.TRANS64 RZ, [R12+URZ+0x30c30], R3 ;  /* 0x030c30030cff79a7 */ /* 0x0005ee000800003f */
[----:B------:R-:W-:Y:S05]  /*a2c0*/  @!P1 BRA `(.L_x_721) ;  /* 0x0000000000049947 */ /* 0x000fea0003800000 */
[----:B------:R-:W-:Y:S01]  /*a2d0*/  BPT.TRAP 0x1 ;  /* 0x000000040000795c */ /* 0x000fe20000300000 */
.L_x_721:
        /* <DEDUP_REMOVED lines=18> */
[----:B---3--:R-:W-:Y:S02]  /*a400*/  IMAD.MOV.U32 R9, RZ, RZ, R4 ;  /* 0x000000ffff097224 */ /* 0x008fe400078e0004 */
[----:B------:R-:W-:Y:S01]  /*a410*/  IMAD.MOV.U32 R8, RZ, RZ, R5 ;  /* 0x000000ffff087224 */ /* 0x000fe200078e0005 */
[----:B------:R-:W-:Y:S02]  /*a420*/  LEA.HI.X R2, R2, R15, R3, 0x2, P2 ;  /* 0x0000000f02027211 */ /* 0x000fe400010f1403 */
[----:B------:R-:W-:Y:S02]  /*a430*/  IADD3 R4, P1, R9, 0x1f0, RZ ;  /* 0x000001f009047810 */ /* 0x000fe40007f3e0ff */
[----:B------:R-:W-:-:S02]  /*a440*/  R2UR UR9, R2 ;  /* 0x00000000020972ca */ /* 0x000fc400000e0000 */
[----:B------:R-:W-:Y:S02]  /*a450*/  IADD3.X R5, RZ, R8, RZ, P1, !PT ;  /* 0x00000008ff057210 */ /* 0x000fe40000ffe4ff */
[----:B------:R-:W-:Y:S02]  /*a460*/  R2UR UR14, R4 ;  /* 0x00000000040e72ca */ /* 0x000fe400000e0000 */
[----:B------:R-:W-:-:S13]  /*a470*/  R2UR UR15, R5 ;  /* 0x00000000050f72ca */ /* 0x000fda00000e0000 */
[----:B------:R2:W-:Y:S01]  /*a480*/  UTMALDG.4D [UR16], [UR14], desc[UR22] ;  /* 0x000016100e0075b4 */ /* 0x0005e20008019000 */
[----:B------:R2:W-:Y:S01]  /*a490*/  UBLKCP.S.G [UR6], [UR8], UR10 ;  /* 0x00000006080073ba */ /* 0x0005e2000800020a */
[----:B------:R-:W3:Y:S02]  /*a4a0*/  SYNCS.PHASECHK.TRANS64.TRYWAIT P1, [R12+URZ+0x30c28], R21 ;  /* 0x030c28150c0075a7 */ /* 0x000ee4000802017f */
[----:B--23--:R-:W-:Y:S05]  /*a4b0*/  @!P1 BRA `(.L_x_722) ;  /* 0x00000010009c9947 */ /* 0x00cfea0003800000 */
.L_x_755:
[----:B------:R-:W-:Y:S05]  /*a4c0*/  @P0 BRA `(.L_x_723) ;  /* 0x0000000000140947 */ /* 0x000fea0003800000 */
[----:B------:R-:W-:Y:S01]  /*a4d0*/  ISETP.NE.AND P1, PT, R20, RZ, PT ;  /* 0x000000ff1400720c */ /* 0x000fe20003f25270 */
[----:B------:R-:W-:-:S04]  /*a4e0*/  IMAD.MOV.U32 R2, RZ, RZ, 0x4200 ;  /* 0x00004200ff027424 */ /* 0x000fc800078e00ff */
[----:B------:R3:W-:Y:S08]  /*a4f0*/  SYNCS.ARRIVE.TRANS64 RZ, [R12+URZ+0x30c18], R2 ;  /* 0x030c18020cff79a7 */ /* 0x0007f0000800003f */
[----:B------:R-:W-:Y:S05]  /*a500*/  @!P1 BRA `(.L_x_723) ;  /* 0x0000000000049947 */ /* 0x000fea0003800000 */
[----:B------:R-:W-:Y:S01]  /*a510*/  BPT.TRAP 0x1 ;  /* 0x000000040000795c */ /* 0x000fe20000300000 */
.L_x_723:
[----:B------:R-:W-:Y:S01]  /*a520*/  VIADD R16, R16, 0x80 ;  /* 0x0000008010107836 */ /* 0x000fe20000000000 */
[----:B------:R-:W-:Y:S01]  /*a530*/  R2UR UR17, R12 ;  /* 0x000000000c1172ca */ /* 0x000fe200000e0000 */
[----:B------:R-:W-:Y:S01]  /*a540*/  UMOV UR22, 0x0 ;  /* 0x0000000000167882 */ /* 0x000fe20000000000 */
[----:B---3--:R-:W-:Y:S01]  /*a550*/  IADD3 R2, P1, R9, 0xf0, RZ ;  /* 0x000000f009027810 */ /* 0x008fe20007f3e0ff */
[----:B------:R-:W-:Y:S01]  /*a560*/  UMOV UR23, 0x14f00000 ;  /* 0x14f0000000177882 */ /* 0x000fe20000000000 */
[C---:B------:R-:W-:Y:S01]  /*a570*/  R2UR UR6, R16.reuse ;  /* 0x00000000100672ca */ /* 0x040fe200000e0000 */
[----:B------:R-:W-:Y:S01]  /*a580*/  UMOV UR18, URZ ;  /* 0x0000003f00127c82 */ /* 0x000fe20008000000 */
[----:B------:R-:W-:Y:S01]  /*a590*/  IADD3 R13, R16, UR27, RZ ;  /* 0x0000001b100d7c10 */ /* 0x000fe2000fffe0ff */
[----:B------:R-:W-:Y:S01]  /*a5a0*/  IMAD.X R3, RZ, RZ, R8, P1 ;  /* 0x000000ffff037224 */ /* 0x000fe200008e0608 */
[----:B------:R-:W-:Y:S01]  /*a5b0*/  R2UR UR14, R2 ;  /* 0x00000000020e72ca */ /* 0x000fe200000e0000 */
[----:B------:R-:W-:Y:S01]  /*a5c0*/  UMOV UR10, 0x20 ;  /* 0x00000020000a7882 */ /* 0x000fe20000000000 */
[----:B------:R-:W-:-:S02]  /*a5d0*/  R2UR UR19, R13 ;  /* 0x000000000d1372ca */ /* 0x000fc400000e0000 */
        /* <DEDUP_REMOVED lines=10> */
.L_x_756:
[----:B-123--:R-:W-:Y:S01]  /*a680*/  SHF.R.S32.HI R21, RZ, 0x1f, R16 ;  /* 0x0000001fff157819 */ /* 0x00efe20000011410 */
[----:B------:R-:W-:Y:S06]  /*a690*/  @P0 BRA `(.L_x_725) ;  /* 0x00000000001c0947 */ /* 0x000fec0003800000 */
[----:B------:R1:W-:Y:S02]  /*a6a0*/  STL [R1+0x20], R0 ;  /* 0x0000200001007387 */ /* 0x0003e40000100800 */
[----:B-1----:R-:W-:-:S04]  /*a6b0*/  IMAD.MOV.U32 R0, RZ, RZ, 0x4200 ;  /* 0x00004200ff007424 */ /* 0x002fc800078e00ff */
[----:B------:R1:W-:Y:S02]  /*a6c0*/  SYNCS.ARRIVE.TRANS64 RZ, [R12+URZ+0x30c38], R0 ;  /* 0x030c38000cff79a7 */ /* 0x0003e4000800003f */
[----:B-1----:R1:W5:Y:S01]  /*a6d0*/  LDL.LU R0, [R1+0x20] ;  /* 0x0000200001007983 */ /* 0x0023620000300800 */
[----:B------:R-:W-:-:S13]  /*a6e0*/  ISETP.NE.AND P1, PT, R20, RZ, PT ;  /* 0x000000ff1400720c */ /* 0x000fda0003f25270 */
[----:B-1----:R-:W-:Y:S05]  /*a6f0*/  @!P1 BRA `(.L_x_725) ;  /* 0x0000000000049947 */ /* 0x002fea0003800000 */
[----:B------:R-:W-:Y:S01]  /*a700*/  BPT.TRAP 0x1 ;  /* 0x000000040000795c */ /* 0x000fe20000300000 */
.L_x_725:
        /* <DEDUP_REMOVED lines=24> */
.L_x_758:
[----:B------:R-:W-:Y:S05]  /*a890*/  @P0 BRA `(.L_x_727) ;  /* 0x0000000000140947 */ /* 0x000fea0003800000 */
[----:B------:R-:W-:Y:S01]  /*a8a0*/  ISETP.NE.AND P1, PT, R20, RZ, PT ;  /* 0x000000ff1400720c */ /* 0x000fe20003f25270 */
[----:B-1----:R-:W-:-:S04]  /*a8b0*/  IMAD.MOV.U32 R5, RZ, RZ, 0x4200 ;  /* 0x00004200ff057424 */ /* 0x002fc800078e00ff */
[----:B------:R2:W-:Y:S08]  /*a8c0*/  SYNCS.ARRIVE.TRANS64 RZ, [R12+URZ+0x30c10], R5 ;  /* 0x030c10050cff79a7 */ /* 0x0005f0000800003f */
[----:B------:R-:W-:Y:S05]  /*a8d0*/  @!P1 BRA `(.L_x_727) ;  /* 0x0000000000049947 */ /* 0x000fea0003800000 */
[----:B------:R-:W-:Y:S01]  /*a8e0*/  BPT.TRAP 0x1 ;  /* 0x000000040000795c */ /* 0x000fe20000300000 */
.L_x_727:
        /* <DEDUP_REMOVED lines=23> */
.L_x_719:
[----:B------:R-:W-:-:S13]  /*aa60*/  ISETP.NE.AND P1, PT, R18, RZ, PT ;  /* 0x000000ff1200720c */ /* 0x000fda0003f25270 */
[----:B------:R-:W-:Y:S05]  /*aa70*/  @!P1 BRA `(.L_x_718) ;  /* 0x0000000000f89947 */ /* 0x000fea0003800000 */
[----:B------:R-:W-:-:S04]  /*aa80*/  SHF.L.U32 R13, R10, 0x1f, RZ ;  /* 0x0000001f0a0d7819 */ /* 0x000fc800000006ff */
[----:B------:R-:W1:Y:S02]  /*aa90*/  SYNCS.PHASECHK.TRANS64.TRYWAIT P1, [R12+URZ+0x30c40], R13 ;  /* 0x030c400d0c0075a7 */ /* 0x000e64000802017f */
[----:B-1----:R-:W-:Y:S05]  /*aaa0*/  @!P1 BRA `(.L_x_729) ;  /* 0x0000000c00609947 */ /* 0x002fea0003800000 */
.L_x_759:
[----:B------:R-:W-:Y:S05]  /*aab0*/  @P0 BRA `(.L_x_730) ;  /* 0x0000000000140947 */ /* 0x000fea0003800000 */
[----:B------:R-:W-:Y:S01]  /*aac0*/  ISETP.NE.AND P1, PT, R20, RZ, PT ;  /* 0x000000ff1400720c */ /* 0x000fe20003f25270 */
[----:B------:R-:W-:-:S04]  /*aad0*/  IMAD.MOV.U32 R5, RZ, RZ, 0x4200 ;  /* 0x00004200ff057424 */ /* 0x000fc800078e00ff */
[----:B------:R2:W-:Y:S08]  /*aae0*/  SYNCS.ARRIVE.TRANS64 RZ, [R12+URZ+0x30c30], R5 ;  /* 0x030c30050cff79a7 */ /* 0x0005f0000800003f */
[----:B------:R-:W-:Y:S05]  /*aaf0*/  @!P1 BRA `(.L_x_730) ;  /* 0x0000000000049947 */ /* 0x000fea0003800000 */
[----:B------:R-:W-:Y:S01]  /*ab00*/  BPT.TRAP 0x1 ;  /* 0x000000040000795c */ /* 0x000fe20000300000 */
.L_x_730:
[----:B--2---:R-:W2:Y:S01]  /*ab10*/  LDC.64 R4, c[0x0][0x728] ;  /* 0x0001ca00ff047b82 */ /* 0x004ea20000000a00 */
[----:B------:R-:W-:Y:S01]  /*ab20*/  SHF.L.U32 R19, R19, 0x7, RZ ;  /* 0x0000000713137819 */ /* 0x000fe200000006ff */
[----:B------:R-:W-:Y:S01]  /*ab30*/  UMOV UR8, 0x0 ;  /* 0x0000000000087882 */ /* 0x000fe20000000000 */
[----:B------:R-:W-:Y:S01]  /*ab40*/  R2UR UR14, R12 ;  /* 0x000000000c0e72ca */ /* 0x000fe200000e0000 */
[----:B------:R-:W-:Y:S01]  /*ab50*/  UMOV UR9, 0x14f00000 ;  /* 0x14f0000000097882 */ /* 0x000fe20000000000 */
[C---:B-----5:R-:W-:Y:S01]  /*ab60*/  IADD3 R0, P1, R19.reuse, R6, RZ ;  /* 0x0000000613007210 */ /* 0x060fe20007f3e0ff */
[----:B------:R-:W-:Y:S01]  /*ab70*/  UMOV UR18, URZ ;  /* 0x0000003f00127c82 */ /* 0x000fe20008000000 */
[----:B------:R-:W-:Y:S01]  /*ab80*/  R2UR UR19, R19 ;  /* 0x00000000131372ca */ /* 0x000fe200000e0000 */
[----:B------:R-:W-:-:S08]  /*ab90*/  UMOV UR10, 0x20 ;  /* 0x00000020000a7882 */ /* 0x000fd00000000000 */
[----:B------:R-:W-:Y:S02]  /*aba0*/  UIADD3 UR16, UR14, 0x18000, URZ ;  /* 0x000180000e107890 */ /* 0x000fe4000fffe03f */
[----:B------:R-:W-:Y:S02]  /*abb0*/  UIADD3 UR17, UR14, 0x30c30, URZ ;  /* 0x00030c300e117890 */ /* 0x000fe4000fffe03f */
[----:B------:R-:W-:Y:S02]  /*abc0*/  UIADD3 UR19, UR19, UR27, URZ ;  /* 0x0000001b13137290 */ /* 0x000fe4000fffe03f */
[----:B------:R-:W-:Y:S01]  /*abd0*/  UIADD3 UR14, UR14, 0x20400, URZ ;  /* 0x000204000e0e7890 */ /* 0x000fe2000fffe03f */
        /* <DEDUP_REMOVED lines=14> */
.L_x_760:
[----:B------:R-:W-:Y:S05]  /*acc0*/  @P0 BRA `(.L_x_732) ;  /* 0x0000000000140947 */ /* 0x000fea0003800000 */
[----:B------:R-:W-:Y:S01]  /*acd0*/  ISETP.NE.AND P0, PT, R20, RZ, PT ;  /* 0x000000ff1400720c */ /* 0x000fe20003f05270 */
[----:B------:R-:W-:-:S04]  /*ace0*/  IMAD.MOV.U32 R5, RZ, RZ, 0x4200 ;  /* 0x00004200ff057424 */ /* 0x000fc800078e00ff */
[----:B------:R3:W-:Y:S08]  /*acf0*/  SYNCS.ARRIVE.TRANS64 RZ, [R12+URZ+0x30c18], R5 ;  /* 0x030c18050cff79a7 */ /* 0x0007f0000800003f */
[----:B------:R-:W-:Y:S05]  /*ad00*/  @!P0 BRA `(.L_x_732) ;  /* 0x0000000000048947 */ /* 0x000fea0003800000 */
[----:B------:R-:W-:Y:S01]  /*ad10*/  BPT.TRAP 0x1 ;  /* 0x000000040000795c */ /* 0x000fe20000300000 */
.L_x_732:
        /* <DEDUP_REMOVED lines=13> */
[----:B---3--:R-:W-:Y:S01]  /*adf0*/  MOV R5, UR6 ;  /* 0x0000000600057c02 */ /* 0x008fe20008000f00 */
[----:B------:R-:W-:Y:S02]  /*ae00*/  UIADD3 UR19, UR6, UR27, URZ ;  /* 0x0000001b06137290 */ /* 0x000fe4000fffe03f */
[----:B------:R-:W-:-:S03]  /*ae10*/  UIMAD.WIDE UR8, UR6, 0x4, UR4 ;  /* 0x00000004060878a5 */ /* 0x000fc6000f8e0204 */
[----:B------:R-:W-:-:S04]  /*ae20*/  UMOV UR15, UR17 ;  /* 0x00000011000f7c82 */ /* 0x000fc80008000000 */
[----:B------:R3:W-:Y:S02]  /*ae30*/  UTMALDG.4D [UR16], [UR22], desc[UR24] ;  /* 0x00001810160075b4 */ /* 0x0007e40008019000 */
[----:B------:R3:W-:Y:S02]  /*ae40*/  UBLKCP.S.G [UR14], [UR8], UR7 ;  /* 0x0000000e080073ba */ /* 0x0007e40008000207 */
[----:B---3--:R-:W-:Y:S01]  /*ae50*/  NOP ;  /* 0x0000000000007918 */ /* 0x008fe20000000000 */
.L_x_718:
[----:B------:R-:W3:Y:S01]  /*ae60*/  S2R R2, SR_TID.X ;  /* 0x0000000000027919 */ /* 0x000ee20000002100 */
[----:B-12--5:R-:W-:Y:S01]  /*ae70*/  IMAD R13, R0, 0x8, R12 ;  /* 0x00000008000d7824 */ /* 0x026fe200078e020c */
[----:B---3--:R-:W-:Y:S02]  /*ae80*/  LOP3.LUT R3, R2, 0x7f, RZ, 0xc0, !PT ;  /* 0x0000007f02037812 */ /* 0x008fe400078ec0ff */
[----:B------:R-:W-:Y:S02]  /*ae90*/  SHF.L.U32 R2, R10, 0x1f, RZ ;  /* 0x0000001f0a027819 */ /* 0x000fe400000006ff */
[----:B------:R-:W-:Y:S02]  /*aea0*/  ISETP.NE.AND P1, PT, R3, RZ, PT ;  /* 0x000000ff0300720c */ /* 0x000fe40003f25270 */
[----:B------:R-:W1:Y:S02]  /*aeb0*/  SYNCS.PHASECHK.TRANS64.TRYWAIT P0, [R13+URZ+0x30c40], R2 ;  /* 0x030c40020d0075a7 */ /* 0x000e64000800017f */
[----:B-1----:R-:W-:Y:S09]  /*aec0*/  @!P0 BRA `(.L_x_733) ;  /* 0x0000000800808947 */ /* 0x002ff20003800000 */
.L_x_761:
[----:B------:R-:W-:Y:S05]  /*aed0*/  @P1 BRA `(.L_x_734) ;  /* 0x0000000000181947 */ /* 0x000fea0003800000 */
[----:B------:R-:W2:Y:S01]  /*aee0*/  S2R R3, SR_TID.X ;  /* 0x0000000000037919 */ /* 0x000ea20000002100 */
[----:B-1----:R-:W-:-:S04]  /*aef0*/  IMAD.MOV.U32 R2, RZ, RZ, 0x4200 ;  /* 0x00004200ff027424 */ /* 0x002fc800078e00ff */
[----:B------:R3:W-:Y:S01]  /*af00*/  SYNCS.ARRIVE.TRANS64 RZ, [R13+URZ+0x30c30], R2 ;  /* 0x030c30020dff79a7 */ /* 0x0007e2000800003f */
[----:B--2---:R-:W-:-:S13]  /*af10*/  LOP3.LUT P0, RZ, R3, 0x1f, RZ, 0xc0, !PT ;  /* 0x0000001f03ff7812 */ /* 0x004fda000780c0ff */
[----:B---3--:R-:W-:Y:S05]  /*af20*/  @!P0 BRA `(.L_x_734) ;  /* 0x0000000000048947 */ /* 0x008fea0003800000 */
[----:B------:R-:W-:Y:S01]  /*af30*/  BPT.TRAP 0x1 ;  /* 0x000000040000795c */ /* 0x000fe20000300000 */
.L_x_734:
        /* <DEDUP_REMOVED lines=34> */
.L_x_715:
[----:B------:R-:W-:Y:S05]  /*b160*/  BSYNC B0 ;  /* 0x0000000000007941 */ /* 0x000fea0003800000 */
.L_x_713:
[----:B------:R-:W-:-:S03]  /*b170*/  UMOV UR6, 0xffffffff ;  /* 0xffffffff00067882 */ /* 0x000fc60000000000 */
[----:B------:R-:W-:Y:S05]  /*b180*/  BRA.DIV UR6, `(.L_x_735) ;  /* 0x0000000606e47947 */ /* 0x000fea000b800000 */
[----:B------:R-:W-:-:S13]  /*b190*/  ELECT P6, URZ, PT ;  /* 0x00000000003f782f */ /* 0x000fda00038c0000 */
.L_x_764:
[----:B------:R-:W-:Y:S05]  /*b1a0*/  @!P6 BRA `(.L_x_614) ;  /* 0x000000000084e947 */ /* 0x000fea0003800000 */
[----:B----4-:R-:W3:Y:S02]  /*b1b0*/  LDL.LU R2, [R1] ;  /* 0x0000000001027983 */ /* 0x010ee40000300800 */
[----:B---3--:R-:W-:-:S04]  /*b1c0*/  LOP3.LUT R2, R2, 0x2, RZ, 0xfc, !PT ;  /* 0x0000000202027812 */ /* 0x008fc800078efcff */
[----:B------:R-:W-:-:S13]  /*b1d0*/  ISETP.NE.AND P2, PT, R2, 0x3, PT ;  /* 0x000000030200780c */ /* 0x000fda0003f45270 */
[----:B------:R-:W-:Y:S05]  /*b1e0*/  @!P2 BRA `(.L_x_736) ;  /* 0x000000000004a947 */ /* 0x000fea0003800000 */
[----:B--2---:R-:W-:Y:S01]  /*b1f0*/  BPT.TRAP 0x1 ;  /* 0x000000040000795c */ /* 0x004fe20000300000 */
.L_x_736:
        /* <DEDUP_REMOVED lines=15> */
.L_x_765:
[----:B------:R-:W3:Y:S02]  /*b2f0*/  SYNCS.PHASECHK.TRANS64.TRYWAIT P0, [R11+URZ], R2 ;  /* 0x000000020b0075a7 */ /* 0x000ee4000800017f */
[----:B---3--:R-:W-:Y:S05]  /*b300*/  @!P0 BRA `(.L_x_738) ;  /* 0x0000000400b88947 */ /* 0x008fea0003800000 */
.L_x_766:
[----:B------:R-:W-:Y:S05]  /*b310*/  @!P2 BRA `(.L_x_739) ;  /* 0x000000000004a947 */ /* 0x000fea0003800000 */
[----:B--2---:R-:W-:Y:S01]  /*b320*/  BPT.TRAP 0x1 ;  /* 0x000000040000795c */ /* 0x004fe20000300000 */
.L_x_739:
[----:B------:R-:W-:-:S04]  /*b330*/  VIADD R0, R6, 0x30c40 ;  /* 0x00030c4006007836 */ /* 0x000fc80000000000 */
[----:B------:R-:W-:-:S04]  /*b340*/  IMAD R9, R9, 0x8, R0 ;  /* 0x0000000809097824 */ /* 0x000fc800078e0200 */
[----:B------:R-:W4:Y:S02]  /*b350*/  SYNCS.PHASECHK.TRANS64.TRYWAIT P0, [R9+URZ], R4 ;  /* 0x00000004090075a7 */ /* 0x000f24000800017f */
[----:B----4-:R-:W-:Y:S05]  /*b360*/  @!P0 BRA `(.L_x_740) ;  /* 0x0000000400b48947 */ /* 0x010fea0003800000 */
.L_x_767:
[----:B------:R-:W-:-:S07]  /*b370*/  LEA R3, R3, R0, 0x3 ;  /* 0x0000000003037211 */ /* 0x000fce00078e18ff */
.L_x_741:
[----:B------:R1:W1:Y:S02]  /*b380*/  SYNCS.PHASECHK.TRANS64.TRYWAIT P0, [R3+URZ], R2 ;  /* 0x00000002030075a7 */ /* 0x000264000800017f */
[----:B-1----:R-:W-:Y:S05]  /*b390*/  @!P0 NANOSLEEP.SYNCS 0x989680 ;  /* 0x009896800000895d */ /* 0x002fea0003900000 */
[----:B------:R-:W1:Y:S02]  /*b3a0*/  @!P0 SYNCS.PHASECHK.TRANS64 P0, [R3+URZ], R2 ;  /* 0x00000002030085a7 */ /* 0x000e64000800007f */
[----:B-1----:R-:W-:Y:S05]  /*b3b0*/  @!P0 BRA `(.L_x_741) ;  /* 0xfffffffc00f08947 */ /* 0x002fea000383ffff */
.L_x_614:
[----:B--2---:R-:W-:Y:S05]  /*b3c0*/  BSYNC B6 ;  /* 0x0000000000067941 */ /* 0x004fea0003800000 */
.L_x_608:
[----:B------:R-:W-:Y:S05]  /*b3d0*/  EXIT ;  /* 0x000000000000794d */ /* 0x000fea0003800000 */
.L_x_624:
[----:B------:R-:W-:Y:S01]  /*b3e0*/  IMAD.MOV.U32 R12, RZ, RZ, RZ ;  /* 0x000000ffff0c7224 */ /* 0x000fe200078e00ff */
[----:B------:R-:W-:Y:S01]  /*b3f0*/  MOV R15, 0xffffffff ;  /* 0xffffffff000f7802 */ /* 0x000fe20000000f00 */
[----:B------:R-:W-:-:S07]  /*b400*/  IMAD.MOV.U32 R11, RZ, RZ, 0x1f ;  /* 0x0000001fff0b7424 */ /* 0x000fce00078e00ff */
[----:B------:R-:W-:Y:S05]  /*b410*/  WARPSYNC.COLLECTIVE R15, `(.L_x_742) ;  /* 0x000000000f087348 */ /* 0x000fea0003c00000 */
[----:B------:R1:W2:Y:S02]  /*b420*/  SHFL.IDX P6, R14, R13, R12, R11 ;  /* 0x0000000c0d0e7389 */ /* 0x0002a400000c000b */
[----:B-12---:R-:W-:Y:S01]  /*b430*/  ENDCOLLECTIVE ;  /* 0x000000000000791b */ /* 0x006fe20003800000 */
.L_x_742:
[----:B------:R-:W-:Y:S05]  /*b440*/  BRA `(.L_x_743) ;  /* 0xffffff5c004c7947 */ /* 0x000fea000383ffff */
.L_x_626:
[----:B--2---:R2:W3:Y:S02]  /*b450*/  SYNCS.PHASECHK.TRANS64.TRYWAIT P0, [R2+URZ+0x30c00], R17 ;  /* 0x030c0011020075a7 */ /* 0x0044e4000800017f */
[----:B---3--:R-:W-:Y:S05]  /*b460*/  @!P0 NANOSLEEP.SYNCS 0x989680 ;  /* 0x009896800000895d */ /* 0x008fea0003900000 */
[----:B------:R-:W3:Y:S02]  /*b470*/  @!P0 SYNCS.PHASECHK.TRANS64 P0, [R2+URZ+0x30c00], R17 ;  /* 0x030c0011020085a7 */ /* 0x000ee4000800007f */
[----:B---3--:R-:W-:Y:S05]  /*b480*/  @!P0 BRA `(.L_x_626) ;  /* 0xfffffffc00f08947 */ /* 0x008fea000383ffff */
[----:B------:R-:W-:Y:S05]  /*b490*/  BRA `(.L_x_625) ;  /* 0xffffff5c00b07947 */ /* 0x000fea000383ffff */
.L_x_630:
[----:B--2---:R2:W3:Y:S02]  /*b4a0*/  SYNCS.PHASECHK.TRANS64.TRYWAIT P1, [R25+URZ+0x30c10], R22 ;  /* 0x030c1016190075a7 */ /* 0x0044e4000802017f */
[----:B---3--:R-:W-:Y:S05]  /*b4b0*/  @!P1 NANOSLEEP.SYNCS 0x989680 ;  /* 0x009896800000995d */ /* 0x008fea0003900000 */
[----:B------:R-:W3:Y:S02]  /*b4c0*/  @!P1 SYNCS.PHASECHK.TRANS64 P1, [R25+URZ+0x30c10], R22 ;  /* 0x030c1016190095a7 */ /* 0x000ee4000802007f */
[----:B---3--:R-:W-:Y:S05]  /*b4d0*/  @!P1 BRA `(.L_x_630) ;  /* 0xfffffffc00f09947 */ /* 0x008fea000383ffff */
[----:B------:R-:W-:Y:S05]  /*b4e0*/  BRA `(.L_x_629) ;  /* 0xffffff6400907947 */ /* 0x000fea000383ffff */
.L_x_634:
[----:B------:R1:W1:Y:S02]  /*b4f0*/  SYNCS.PHASECHK.TRANS64.TRYWAIT P1, [R25+URZ+0x30c30], R22 ;  /* 0x030c3016190075a7 */ /* 0x000264000802017f */
[----:B-1----:R-:W-:Y:S05]  /*b500*/  @!P1 NANOSLEEP.SYNCS 0x989680 ;  /* 0x009896800000995d */ /* 0x002fea0003900000 */
[----:B------:R-:W1:Y:S02]  /*b510*/  @!P1 SYNCS.PHASECHK.TRANS64 P1, [R25+URZ+0x30c30], R22 ;  /* 0x030c3016190095a7 */ /* 0x000e64000802007f */
[----:B-1----:R-:W-:Y:S05]  /*b520*/  @!P1 BRA `(.L_x_634) ;  /* 0xfffffffc00f09947 */ /* 0x002fea000383ffff */
[----:B------:R-:W-:Y:S05]  /*b530*/  BRA `(.L_x_633) ;  /* 0xffffff6800a47947 */ /* 0x000fea000383ffff */
.L_x_678:
[----:B------:R-:W-:Y:S01]  /*b540*/  BSSY B0, `(.L_x_744) ;  /* 0x0000005000007945 */ /* 0x000fe20003800000 */
[----:B------:R-:W-:-:S07]  /*b550*/  IMAD.MOV.U32 R15, RZ, RZ, -0x1 ;  /* 0xffffffffff0f7424 */ /* 0x000fce00078e00ff */
[----:B------:R-:W-:Y:S05]  /*b560*/  WARPSYNC.COLLECTIVE R15, `(.L_x_745) ;  /* 0x000000000f087348 */ /* 0x000fea0003c00000 */
[----:B------:R-:W-:Y:S01]  /*b570*/  NOP ;  /* 0x0000000000007918 */ /* 0x000fe20000000000 */
[----:B------:R-:W-:Y:S01]  /*b580*/  ENDCOLLECTIVE ;  /* 0x000000000000791b */ /* 0x000fe20003800000 */
.L_x_745:
[----:B------:R-:W-:Y:S05]  /*b590*/  BSYNC B0 ;  /* 0x0000000000007941 */ /* 0x000fea0003800000 */
.L_x_744:
[----:B------:R-:W-:Y:S05]  /*b5a0*/  BRA `(.L_x_746) ;  /* 0xffffffd0007c7947 */ /* 0x000fea000383ffff */
.L_x_690:
[----:B------:R-:W-:Y:S01]  /*b5b0*/  BSSY B0, `(.L_x_747) ;  /* 0x0000005000007945 */ /* 0x000fe20003800000 */
[----:B------:R-:W-:-:S07]  /*b5c0*/  IMAD.MOV.U32 R15, RZ, RZ, -0x1 ;  /* 0xffffffffff0f7424 */ /* 0x000fce00078e00ff */
[----:B------:R-:W-:Y:S05]  /*b5d0*/  WARPSYNC.COLLECTIVE R15, `(.L_x_748) ;  /* 0x000000000f087348 */ /* 0x000fea0003c00000 */
[----:B------:R-:W-:Y:S01]  /*b5e0*/  NOP ;  /* 0x0000000000007918 */ /* 0x000fe20000000000 */
[----:B------:R-:W-:Y:S01]  /*b5f0*/  ENDCOLLECTIVE ;  /* 0x000000000000791b */ /* 0x000fe20003800000 */
.L_x_748:
[----:B------:R-:W-:Y:S05]  /*b600*/  BSYNC B0 ;  /* 0x0000000000007941 */ /* 0x000fea0003800000 */
.L_x_747:
[----:B------:R-:W-:Y:S05]  /*b610*/  BRA `(.L_x_749) ;  /* 0xffffffd400947947 */ /* 0x000fea000383ffff */
.L_x_703:
[----:B------:R-:W-:Y:S01]  /*b620*/  BSSY B0, `(.L_x_750) ;  /* 0x0000005000007945 */ /* 0x000fe20003800000 */
[----:B------:R-:W-:-:S07]  /*b630*/  MOV R15, 0xffffffff ;  /* 0xffffffff000f7802 */ /* 0x000fce0000000f00 */
[----:B------:R-:W-:Y:S05]  /*b640*/  WARPSYNC.COLLECTIVE R15, `(.L_x_751) ;  /* 0x000000000f087348 */ /* 0x000fea0003c00000 */
[----:B------:R-:W-:Y:S01]  /*b650*/  NOP ;  /* 0x0000000000007918 */ /* 0x000fe20000000000 */
[----:B------:R-:W-:Y:S01]  /*b660*/  ENDCOLLECTIVE ;  /* 0x000000000000791b */ /* 0x000fe20003800000 */
.L_x_751:
[----:B------:R-:W-:Y:S05]  /*b670*/  BSYNC B0 ;  /* 0x0000000000007941 */ /* 0x000fea0003800000 */
.L_x_750:
[----:B------:R-:W-:Y:S05]  /*b680*/  BRA `(.L_x_752) ;  /* 0xffffffd800b07947 */ /* 0x000fea000383ffff */
.L_x_716:
[----:B-1----:R1:W2:Y:S02]  /*b690*/  SYNCS.PHASECHK.TRANS64.TRYWAIT P1, [R12+URZ+0x30c20], R3 ;  /* 0x030c20030c0075a7 */ /* 0x0022a4000802017f */
[----:B--2---:R-:W-:Y:S05]  /*b6a0*/  @!P1 NANOSLEEP.SYNCS 0x989680 ;  /* 0x009896800000995d */ /* 0x004fea0003900000 */
[----:B------:R-:W2:Y:S02]  /*b6b0*/  @!P1 SYNCS.PHASECHK.TRANS64 P1, [R12+URZ+0x30c20], R3 ;  /* 0x030c20030c0095a7 */ /* 0x000ea4000802007f */
[----:B--2---:R-:W-:Y:S05]  /*b6c0*/  @!P1 BRA `(.L_x_716) ;  /* 0xfffffffc00f09947 */ /* 0x004fea000383ffff */
[----:B------:R-:W-:Y:S05]  /*b6d0*/  BRA `(.L_x_753) ;  /* 0xffffffe400bc7947 */ /* 0x000fea000383ffff */
.L_x_720:
[----:B-1----:R1:W2:Y:S02]  /*b6e0*/  SYNCS.PHASECHK.TRANS64.TRYWAIT P1, [R12+URZ+0x30c40], R21 ;  /* 0x030c40150c0075a7 */ /* 0x0022a4000802017f */
[----:B--2---:R-:W-:Y:S05]  /*b6f0*/  @!P1 NANOSLEEP.SYNCS 0x989680 ;  /* 0x009896800000995d */ /* 0x004fea0003900000 */
[----:B------:R-:W2:Y:S02]  /*b700*/  @!P1 SYNCS.PHASECHK.TRANS64 P1, [R12+URZ+0x30c40], R21 ;  /* 0x030c40150c0095a7 */ /* 0x000ea4000802007f */
[----:B--2---:R-:W-:Y:S05]  /*b710*/  @!P1 BRA `(.L_x_720) ;  /* 0xfffffffc00f09947 */ /* 0x004fea000383ffff */
[----:B------:R-:W-:Y:S05]  /*b720*/  BRA `(.L_x_754) ;  /* 0xffffffe800d47947 */ /* 0x000fea000383ffff */
.L_x_722:
[----:B--2---:R2:W3:Y:S02]  /*b730*/  SYNCS.PHASECHK.TRANS64.TRYWAIT P1, [R12+URZ+0x30c28], R21 ;  /* 0x030c28150c0075a7 */ /* 0x0044e4000802017f */
[----:B---3--:R-:W-:Y:S05]  /*b740*/  @!P1 NANOSLEEP.SYNCS 0x989680 ;  /* 0x009896800000995d */ /* 0x008fea0003900000 */
[----:B------:R-:W3:Y:S02]  /*b750*/  @!P1 SYNCS.PHASECHK.TRANS64 P1, [R12+URZ+0x30c28], R21 ;  /* 0x030c28150c0095a7 */ /* 0x000ee4000802007f */
[----:B---3--:R-:W-:Y:S05]  /*b760*/  @!P1 BRA `(.L_x_722) ;  /* 0xfffffffc00f09947 */ /* 0x008fea000383ffff */
[----:B------:R-:W-:Y:S05]  /*b770*/  BRA `(.L_x_755) ;  /* 0xffffffec00507947 */ /* 0x000fea000383ffff */
.L_x_724:
[----:B---3--:R3:W4:Y:S02]  /*b780*/  SYNCS.PHASECHK.TRANS64.TRYWAIT P1, [R12+URZ+0x30c48], R21 ;  /* 0x030c48150c0075a7 */ /* 0x008724000802017f */
[----:B----4-:R-:W-:Y:S05]  /*b790*/  @!P1 NANOSLEEP.SYNCS 0x989680 ;  /* 0x009896800000995d */ /* 0x010fea0003900000 */
[----:B------:R-:W4:Y:S02]  /*b7a0*/  @!P1 SYNCS.PHASECHK.TRANS64 P1, [R12+URZ+0x30c48], R21 ;  /* 0x030c48150c0095a7 */ /* 0x000f24000802007f */
[----:B----4-:R-:W-:Y:S05]  /*b7b0*/  @!P1 BRA `(.L_x_724) ;  /* 0xfffffffc00f09947 */ /* 0x010fea000383ffff */
[----:B------:R-:W-:Y:S05]  /*b7c0*/  BRA `(.L_x_756) ;  /* 0xffffffec00ac7947 */ /* 0x000fea000383ffff */
.L_x_726:
[----:B------:R-:W-:-:S07]  /*b7d0*/  SHF.L.U32 R5, R10, 0x1f, RZ ;  /* 0x0000001f0a057819 */ /* 0x000fce00000006ff */
.L_x_757:
[----:B-1----:R1:W2:Y:S02]  /*b7e0*/  SYNCS.PHASECHK.TRANS64.TRYWAIT P1, [R12+URZ+0x30c20], R5 ;  /* 0x030c20050c0075a7 */ /* 0x0022a4000802017f */
[----:B--2---:R-:W-:Y:S05]  /*b7f0*/  @!P1 NANOSLEEP.SYNCS 0x989680 ;  /* 0x009896800000995d */ /* 0x004fea0003900000 */
[----:B------:R-:W2:Y:S02]  /*b800*/  @!P1 SYNCS.PHASECHK.TRANS64 P1, [R12+URZ+0x30c20], R5 ;  /* 0x030c20050c0095a7 */ /* 0x000ea4000802007f */
[----:B--2---:R-:W-:Y:S05]  /*b810*/  @!P1 BRA `(.L_x_757) ;  /* 0xfffffffc00f09947 */ /* 0x004fea000383ffff */
[----:B------:R-:W-:Y:S05]  /*b820*/  BRA `(.L_x_758) ;  /* 0xfffffff000187947 */ /* 0x000fea000383ffff */
.L_x_729:
[----:B-1----:R1:W2:Y:S02]  /*b830*/  SYNCS.PHASECHK.TRANS64.TRYWAIT P1, [R12+URZ+0x30c40], R13 ;  /* 0x030c400d0c0075a7 */ /* 0x0022a4000802017f */
[----:B--2---:R-:W-:Y:S05]  /*b840*/  @!P1 NANOSLEEP.SYNCS 0x989680 ;  /* 0x009896800000995d */ /* 0x004fea0003900000 */
[----:B------:R-:W2:Y:S02]  /*b850*/  @!P1 SYNCS.PHASECHK.TRANS64 P1, [R12+URZ+0x30c40], R13 ;  /* 0x030c400d0c0095a7 */ /* 0x000ea4000802007f */
[----:B--2---:R-:W-:Y:S05]  /*b860*/  @!P1 BRA `(.L_x_729) ;  /* 0xfffffffc00f09947 */ /* 0x004fea000383ffff */
[----:B------:R-:W-:Y:S05]  /*b870*/  BRA `(.L_x_759) ;  /* 0xfffffff0008c7947 */ /* 0x000fea000383ffff */
.L_x_731:
[----:B--2---:R2:W3:Y:S02]  /*b880*/  SYNCS.PHASECHK.TRANS64.TRYWAIT P1, [R12+URZ+0x30c28], R13 ;  /* 0x030c280d0c0075a7 */ /* 0x0044e4000802017f */
[----:B---3--:R-:W-:Y:S05]  /*b890*/  @!P1 NANOSLEEP.SYNCS 0x989680 ;  /* 0x009896800000995d */ /* 0x008fea0003900000 */
[----:B------:R-:W3:Y:S02]  /*b8a0*/  @!P1 SYNCS.PHASECHK.TRANS64 P1, [R12+URZ+0x30c28], R13 ;  /* 0x030c280d0c0095a7 */ /* 0x000ee4000802007f */
[----:B---3--:R-:W-:Y:S05]  /*b8b0*/  @!P1 BRA `(.L_x_731) ;  /* 0xfffffffc00f09947 */ /* 0x008fea000383ffff */
[----:B------:R-:W-:Y:S05]  /*b8c0*/  BRA `(.L_x_760) ;  /* 0xfffffff000fc7947 */ /* 0x000fea000383ffff */
.L_x_733:
[----:B-1----:R1:W2:Y:S02]  /*b8d0*/  SYNCS.PHASECHK.TRANS64.TRYWAIT P0, [R13+URZ+0x30c40], R2 ;  /* 0x030c40020d0075a7 */ /* 0x0022a4000800017f */
[----:B--2---:R-:W-:Y:S05]  /*b8e0*/  @!P0 NANOSLEEP.SYNCS 0x989680 ;  /* 0x009896800000895d */ /* 0x004fea0003900000 */
[----:B------:R-:W2:Y:S02]  /*b8f0*/  @!P0 SYNCS.PHASECHK.TRANS64 P0, [R13+URZ+0x30c40], R2 ;  /* 0x030c40020d0085a7 */ /* 0x000ea4000800007f */
[----:B--2---:R-:W-:Y:S05]  /*b900*/  @!P0 BRA `(.L_x_733) ;  /* 0xfffffffc00f08947 */ /* 0x004fea000383ffff */
[----:B------:R-:W-:Y:S05]  /*b910*/  BRA `(.L_x_761) ;  /* 0xfffffff4006c7947 */ /* 0x000fea000383ffff */
.L_x_735:
[----:B------:R-:W-:Y:S01]  /*b920*/  BSSY B0, `(.L_x_762) ;  /* 0x0000006000007945 */ /* 0x000fe20003800000 */
[----:B------:R-:W-:-:S07]  /*b930*/  IMAD.MOV.U32 R15, RZ, RZ, -0x1 ;  /* 0xffffffffff0f7424 */ /* 0x000fce00078e00ff */
[----:B--2-4-:R-:W-:Y:S05]  /*b940*/  WARPSYNC.COLLECTIVE R15, `(.L_x_763) ;  /* 0x000000000f0c7348 */ /* 0x014fea0003c00000 */
[----:B------:R-:W-:Y:S02]  /*b950*/  ELECT P6, UR62, PT ;  /* 0x00000000003e782f */ /* 0x000fe400038c0000 */
[----:B------:R-:W-:Y:S01]  /*b960*/  MOV R14, UR62 ;  /* 0x0000003e000e7c02 */ /* 0x000fe20008000f00 */
[----:B--2-4-:R-:W-:Y:S10]  /*b970*/  ENDCOLLECTIVE ;  /* 0x000000000000791b */ /* 0x014ff40003800000 */
.L_x_763:
[----:B------:R-:W-:Y:S05]  /*b980*/  BSYNC B0 ;  /* 0x0000000000007941 */ /* 0x000fea0003800000 */
.L_x_762:
[----:B------:R-:W-:Y:S05]  /*b990*/  BRA `(.L_x_764) ;  /* 0xfffffff800007947 */ /* 0x000fea000383ffff */
.L_x_737:
[----:B-1----:R1:W3:Y:S02]  /*b9a0*/  SYNCS.PHASECHK.TRANS64.TRYWAIT P0, [R7+URZ], R4 ;  /* 0x00000004070075a7 */ /* 0x0022e4000800017f */
[----:B---3--:R-:W-:Y:S05]  /*b9b0*/  @!P0 NANOSLEEP.SYNCS 0x989680 ;  /* 0x009896800000895d */ /* 0x008fea0003900000 */
[----:B------:R-:W3:Y:S02]  /*b9c0*/  @!P0 SYNCS.PHASECHK.TRANS64 P0, [R7+URZ], R4 ;  /* 0x00000004070085a7 */ /* 0x000ee4000800007f */
[----:B---3--:R-:W-:Y:S05]  /*b9d0*/  @!P0 BRA `(.L_x_737) ;  /* 0xfffffffc00f08947 */ /* 0x008fea000383ffff */
[----:B------:R-:W-:Y:S05]  /*b9e0*/  BRA `(.L_x_765) ;  /* 0xfffffff800407947 */ /* 0x000fea000383ffff */
.L_x_738:
[----:B---3--:R3:W4:Y:S02]  /*b9f0*/  SYNCS.PHASECHK.TRANS64.TRYWAIT P0, [R11+URZ], R2 ;  /* 0x000000020b0075a7 */ /* 0x008724000800017f */
[----:B----4-:R-:W-:Y:S05]  /*ba00*/  @!P0 NANOSLEEP.SYNCS 0x989680 ;  /* 0x009896800000895d */ /* 0x010fea0003900000 */
[----:B------:R-:W4:Y:S02]  /*ba10*/  @!P0 SYNCS.PHASECHK.TRANS64 P0, [R11+URZ], R2 ;  /* 0x000000020b0085a7 */ /* 0x000f24000800007f */
[----:B----4-:R-:W-:Y:S05]  /*ba20*/  @!P0 BRA `(.L_x_738) ;  /* 0xfffffffc00f08947 */ /* 0x010fea000383ffff */
[----:B------:R-:W-:Y:S05]  /*ba30*/  BRA `(.L_x_766) ;  /* 0xfffffff800347947 */ /* 0x000fea000383ffff */
.L_x_740:
[----:B----4-:R4:W1:Y:S02]  /*ba40*/  SYNCS.PHASECHK.TRANS64.TRYWAIT P0, [R9+URZ], R4 ;  /* 0x00000004090075a7 */ /* 0x010864000800017f */
[----:B-1----:R-:W-:Y:S05]  /*ba50*/  @!P0 NANOSLEEP.SYNCS 0x989680 ;  /* 0x009896800000895d */ /* 0x002fea0003900000 */
[----:B------:R-:W1:Y:S02]  /*ba60*/  @!P0 SYNCS.PHASECHK.TRANS64 P0, [R9+URZ], R4 ;  /* 0x00000004090085a7 */ /* 0x000e64000800007f */
[----:B-1----:R-:W-:Y:S05]  /*ba70*/  @!P0 BRA `(.L_x_740) ;  /* 0xfffffffc00f08947 */ /* 0x002fea000383ffff */
[----:B------:R-:W-:Y:S05]  /*ba80*/  BRA `(.L_x_767) ;  /* 0xfffffff800387947 */ /* 0x000fea000383ffff */
.L_x_768:
        /* <DEDUP_REMOVED lines=15> */
.L_x_7379:


//--------------------- .text._ZN7cutlass13device_kernelIN5flash11enable_sm90INS1_16FlashAttnBwdSm90INS1_25CollectiveMainloopBwdSm90ILi2ELi2ELi2EN4cute5tupleIJNS5_1CILi1EEES8_S8_EEENS6_IJNS7_ILi128EEESA_NS7_ILi64EEEEEENS_6half_tEfNS_4arch4Sm90ELb0ELb0ELb1ELb1ELb0ELb1ELb0ELb0ELi2ELi1ELi2ELi2ELb0EEENS1_24CollectiveEpilogueBwdGQAISC_fSF_Li256ELb1ELb0EEENS1_19SingleTileSchedulerILb1ELb0ELb0ELi128EEEEEEEEEvNT_6ParamsE --------------------------
	.section	.text._ZN7cutlass13device_kernelIN5flash11enable_sm90INS1_16FlashAttnBwdSm90INS1_25CollectiveMainloopBwdSm90ILi2ELi2ELi2EN4cute5tupleIJNS5_1CILi1EEES8_S8_EEENS6_IJNS7_ILi128EEESA_NS7_ILi64EEEEEENS_6half_tEfNS_4arch4Sm90ELb0ELb0ELb1ELb1ELb0ELb1ELb0ELb0ELi2ELi1ELi2ELi2ELb0EEENS1_24CollectiveEpilogueBwdGQAISC_fSF_Li256ELb1ELb0EEENS1_19SingleTileSchedulerILb1ELb0ELb0ELi128EEEEEEEEEvNT_6ParamsE,"ax",@progbits
	.align	128
.text._ZN7cutlass13device_kernelIN5flash11enable_sm90INS1_16FlashAttnBwdSm90INS1_25CollectiveMainloopBwdSm90ILi2ELi2ELi2EN4cute5tupleIJNS5_1CILi1EEES8_S8_EEENS6_IJNS7_ILi128EEESA_NS7_ILi64EEEEEENS_6half_tEfNS_4arch4Sm90ELb0ELb0ELb1ELb1ELb0ELb1ELb0ELb0ELi2ELi1ELi2ELi2ELb0EEENS1_24CollectiveEpilogueBwdGQAISC_fSF_Li256ELb1ELb0EEENS1_19SingleTileSchedulerILb1ELb0ELb0ELi128EEEEEEEEEvNT_6ParamsE:
        .type           _ZN7cutlass13device_kernelIN5flash11enable_sm90INS1_16FlashAttnBwdSm90INS1_25CollectiveMainloopBwdSm90ILi2ELi2ELi2EN4cute5tupleIJNS5_1CILi1EEES8_S8_EEENS6_IJNS7_ILi128EEESA_NS7_ILi64EEEEEENS_6half_tEfNS_4arch4Sm90ELb0ELb0ELb1ELb1ELb0ELb1ELb0ELb0ELi2ELi1ELi2ELi2ELb0EEENS1_24CollectiveEpilogueBwdGQAISC_fSF_Li256ELb1ELb0EEENS1_19SingleTileSchedulerILb1ELb0ELb0ELi128EEEEEEEEEvNT_6ParamsE,@function
        .size           _ZN7cutlass13device_kernelIN5flash11enable_sm90INS1_16FlashAttnBwdSm90INS1_25CollectiveMainloopBwdSm90ILi2ELi2ELi2EN4cute5tupleIJNS5_1CILi1EEES8_S8_EEENS6_IJNS7_ILi128EEESA_NS7_ILi64EEEEEENS_6half_tEfNS_4arch4Sm90ELb0ELb0ELb1ELb1ELb0ELb1ELb0ELb0ELi2ELi1ELi2ELi2ELb0EEENS1_24CollectiveEpilogueBwdGQAISC_fSF_Li256ELb1ELb0EEENS1_19SingleTileSchedulerILb1ELb0ELb0ELi128EEEEEEEEEvNT_6ParamsE,(.L_x_7380 - _ZN7cutlass13device_kernelIN5flash11enable_sm90INS1_16FlashAttnBwdSm90INS1_25CollectiveMainloopBwdSm90ILi2ELi2ELi2EN4cute5tupleIJNS5_1CILi1EEES8_S8_EEENS6_IJNS7_ILi128EEESA_NS7_ILi64EEEEEENS_6half_tEfNS_4arch4Sm90ELb0ELb0ELb1ELb1ELb0ELb1ELb0ELb0ELi2ELi1ELi2ELi2ELb0EEENS1_24CollectiveEpilogueBwdGQAISC_fSF_Li256ELb1ELb0EEENS1_19SingleTileSchedulerILb1ELb0ELb0ELi128EEEEEEEEEvNT_6ParamsE)
        .other          _ZN7cutlass13device_kernelIN5flash11enable_sm90INS1_16FlashAttnBwdSm90INS1_25CollectiveMainloopBwdSm90ILi2ELi2ELi2EN4cute5tupleIJNS5_1CILi1EEES8_S8_EEENS6_IJNS7_ILi128EEESA_NS7_ILi64EEEEEENS_6half_tEfNS_4arch4Sm90ELb0ELb0ELb1ELb1ELb0ELb1ELb0ELb0ELi2ELi1ELi2ELi2ELb0EEENS1_24CollectiveEpilogueBwdGQAISC_fSF_Li256ELb1ELb0EEENS1_19SingleTileSchedulerILb1ELb0ELb0ELi128EEEEEEEEEvNT_6ParamsE,@"STO_CUDA_ENTRY STV_DEFAULT"
_ZN7cutlass13device_kernelIN5flash11enable_sm90INS1_16FlashAttnBwdSm90INS1_25CollectiveMainloopBwdSm90ILi2ELi2ELi2EN4cute5tupleIJNS5_1CILi1EEES8_S8_EEENS6_IJNS7_ILi128EEESA_NS7_ILi64EEEEEENS_6half_tEfNS_4arch4Sm90ELb0ELb0ELb1ELb1ELb0ELb1ELb0ELb0ELi2ELi1ELi2ELi2ELb0EEENS1_24CollectiveEpilogueBwdGQAISC_fSF_Li256ELb1ELb0EEENS1_19SingleTileSchedulerILb1ELb0ELb0ELi128EEEEEEEEEvNT_6ParamsE:
        /* <DEDUP_REMOVED lines=23> */
.L_x_770:
[----:B------:R-:W-:Y:S05]  /*0170*/  BSYNC B0 ;  /* 0x0000000000007941 */ /* 0x000fea0003800000 */
.L_x_769:
        /* <DEDUP_REMOVED lines=34> */
.L_x_771:
        /* <DEDUP_REMOVED lines=22> */
.L_x_772:
        /* <DEDUP_REMOVED lines=9> */
.L_x_775:
        /* <DEDUP_REMOVED lines=20> */
.L_x_776:
        /* <DEDUP_REMOVED lines=10> */
.L_x_778:
[----:B------:R-:W2:Y:S02]  /*0770*/  LDC R0, c[0x0][0x8c4] ;  /* 0x00023100ff007b82 */ /* 0x000ea40000000800 */
.L_x_777:
        /* <DEDUP_REMOVED lines=19> */
.L_x_780:
        /* <DEDUP_REMOVED lines=10> */
.L_x_781:
        /* <DEDUP_REMOVED lines=8> */
.L_x_782:
        /* <DEDUP_REMOVED lines=9> */
.L_x_783:
        /* <DEDUP_REMOVED lines=56> */
.L_x_786:
        /* <DEDUP_REMOVED lines=15> */
.L_x_785:
        /* <DEDUP_REMOVED lines=22> */
.L_x_788:
        /* <DEDUP_REMOVED lines=15> */
.L_x_787:
[----:B------:R-:W-:Y:S01]  /*1120*/  SHF.R.S32.HI R3, RZ, 0x1f, R18 ;  /* 0x0000001fff037819 */ /* 0x000fe20000011412 */
[----:B------:R-:W-:-:S03]  /*1130*/  UMOV UR4, 0xffffffff ;  /* 0xffffffff00047882 */ /* 0x000fc60000000000 */
[----:B------:R-:W-:-:S04]  /*1140*/  LEA.HI R0, R3, R18, RZ, 0x7 ;  /* 0x0000001203007211 */ /* 0x000fc800078f38ff */
[----:B------:R-:W-:Y:S01]  /*1150*/  SHF.R.S32.HI R13, RZ, 0x7, R0 ;  /* 0x00000007ff0d7819 */ /* 0x000fe20000011400 */
[----:B------:R-:W-:Y:S06]  /*1160*/  BRA.DIV UR4, `(.L_x_789) ;  /* 0x0000008604087947 */ /* 0x000fec000b800000 */
[----:B------:R1:W2:Y:S02]  /*1170*/  SHFL.IDX PT, R14, R13, RZ, 0x1f ;  /* 0x00001fff0d0e7589 */ /* 0x0002a400000e0000 */
.L_x_865:
        /* <DEDUP_REMOVED lines=30> */
.L_x_790:
[----:B------:R-:W3:Y:S01]  /*1360*/  LDL.LU R21, [R1] ;  /* 0x0000000001157983 */ /* 0x000ee20000300800 */
[----:B--2---:R-:W-:Y:S01]  /*1370*/  LOP3.LUT R9, R5, 0x8, R6, 0xf8, !PT ;  /* 0x0000000805097812 */ /* 0x004fe200078ef806 */
[----:B------:R-:W-:Y:S01]  /*1380*/  IMAD R20, R13, 0x400, R0 ;  /* 0x000004000d147824 */ /* 0x000fe200078e0200 */
[----:B------:R-:W-:Y:S02]  /*1390*/  LOP3.LUT R8, R8, 0x7ffffe, RZ, 0xc0, !PT ;  /* 0x007ffffe08087812 */ /* 0x000fe400078ec0ff */
[-C--:B------:R-:W-:Y:S02]  /*13a0*/  LEA.HI R5, R3, R0.reuse, RZ, 0x5 ;  /* 0x0000000003057211 */ /* 0x080fe400078f28ff */
[----:B------:R-:W-:Y:S01]  /*13b0*/  SHF.R.S32.HI R4, RZ, 0x1f, R7 ;  /* 0x0000001fff047819 */ /* 0x000fe20000011407 */
[----:B------:R-:W-:Y:S01]  /*13c0*/  IMAD.IADD R16, R15, 0x1, -R8 ;  /* 0x000000010f107824 */ /* 0x000fe200078e0a08 */
[----:B------:R-:W-:Y:S02]  /*13d0*/  SHF.R.U32.HI R18, RZ, 0x3, R18 ;  /* 0x00000003ff127819 */ /* 0x000fe40000011612 */
[----:B------:R-:W-:-:S02]  /*13e0*/  LEA.HI R3, R3, R0, RZ, 0x2 ;  /* 0x0000000003037211 */ /* 0x000fc400078f10ff */
[----:B------:R-:W-:Y:S02]  /*13f0*/  SHF.R.S32.HI R5, RZ, 0x5, R5 ;  /* 0x00000005ff057819 */ /* 0x000fe40000011405 */
[CC--:B------:R-:W-:Y:S02]  /*1400*/  LEA.HI R6, R4.reuse, R7.reuse, RZ, 0x3 ;  /* 0x0000000704067211 */ /* 0x0c0fe400078f18ff */
[----:B------:R-:W-:Y:S01]  /*1410*/  LOP3.LUT R18, R9, R18, RZ, 0x3c, !PT ;  /* 0x0000001209127212 */ /* 0x000fe200078e3cff */
[----:B------:R-:W-:Y:S01]  /*1420*/  IMAD R22, R5, -0x10, R22 ;  /* 0xfffffff005167824 */ /* 0x000fe200078e0216 */
[----:B------:R-:W-:Y:S02]  /*1430*/  LEA.HI R4, R4, R7, RZ, 0x2 ;  /* 0x0000000704047211 */ /* 0x000fe400078f10ff */
[----:B------:R-:W-:Y:S02]  /*1440*/  LEA.HI R9, R13, R13, RZ, 0x1 ;  /* 0x0000000d0d097211 */ /* 0x000fe400078f08ff */
[----:B------:R-:W-:-:S02]  /*1450*/  SHF.R.S32.HI R7, RZ, 0x2, R3 ;  /* 0x00000002ff077819 */ /* 0x000fc40000011403 */
[----:B------:R-:W-:Y:S02]  /*1460*/  SHF.R.S32.HI R8, RZ, 0x1f, R3 ;  /* 0x0000001fff087819 */ /* 0x000fe40000011403 */
[----:B------:R-:W-:Y:S02]  /*1470*/  LOP3.LUT R14, R9, 0xfffffffe, RZ, 0xc0, !PT ;  /* 0xfffffffe090e7812 */ /* 0x000fe400078ec0ff */
[----:B------:R-:W-:Y:S02]  /*1480*/  LOP3.LUT R5, R3, 0x7ffffffc, RZ, 0xc0, !PT ;  /* 0x7ffffffc03057812 */ /* 0x000fe400078ec0ff */
[----:B------:R-:W-:Y:S01]  /*1490*/  LEA.HI R8, R8, R7, RZ, 0x3 ;  /* 0x0000000708087211 */ /* 0x000fe200078f18ff */
[C---:B------:R-:W-:Y:S01]  /*14a0*/  IMAD.IADD R9, R13.reuse, 0x1, -R14 ;  /* 0x000000010d097824 */ /* 0x040fe200078e0a0e */
[----:B------:R-:W-:Y:S01]  /*14b0*/  IADD3 R10, R0, -R5, RZ ;  /* 0x80000005000a7210 */ /* 0x000fe20007ffe0ff */
[----:B-1----:R-:W-:Y:S01]  /*14c0*/  IMAD R13, R13, 0x10, R16 ;  /* 0x000000100d0d7824 */ /* 0x002fe200078e0210 */
[----:B------:R-:W-:-:S02]  /*14d0*/  LOP3.LUT R8, R8, 0xfffffff8, RZ, 0xc0, !PT ;  /* 0xfffffff808087812 */ /* 0x000fc400078ec0ff */
        /* <DEDUP_REMOVED lines=12> */
[C---:B------:R-:W-:Y:S02]  /*15a0*/  VIADD R8, R3.reuse, 0x10 ;  /* 0x0000001003087836 */ /* 0x040fe40000000000 */
[----:B------:R-:W-:Y:S01]  /*15b0*/  IMAD.IADD R5, R0, 0x1, -R5 ;  /* 0x0000000100057824 */ /* 0x000fe200078e0a05 */
[----:B-1----:R-:W-:Y:S01]  /*15c0*/  LEA.HI R7, R6, R6, RZ, 0x1 ;  /* 0x0000000606077211 */ /* 0x002fe200078f08ff */
[C---:B------:R-:W-:Y:S01]  /*15d0*/  IMAD.IADD R4, R3.reuse, 0x1, -R4 ;  /* 0x0000000103047824 */ /* 0x040fe200078e0a04 */
[----:B------:R-:W-:-:S02]  /*15e0*/  IADD3 R14, R3, 0x18, RZ ;  /* 0x00000018030e7810 */ /* 0x000fc40007ffe0ff */
[----:B------:R-:W-:Y:S02]  /*15f0*/  LOP3.LUT R13, R7, 0xfffffffe, RZ, 0xc0, !PT ;  /* 0xfffffffe070d7812 */ /* 0x000fe400078ec0ff */
[--C-:B------:R-:W-:Y:S02]  /*1600*/  SHF.R.S32.HI R0, RZ, 0x1, R7.reuse ;  /* 0x00000001ff007819 */ /* 0x100fe40000011407 */
[----:B------:R-:W-:Y:S02]  /*1610*/  SHF.R.S32.HI R7, RZ, 0x1f, R7 ;  /* 0x0000001fff077819 */ /* 0x000fe40000011407 */
[----:B------:R-:W-:Y:S01]  /*1620*/  LEA.HI R3, R8, R8, RZ, 0x1 ;  /* 0x0000000808037211 */ /* 0x000fe200078f08ff */
[----:B------:R-:W-:Y:S01]  /*1630*/  IMAD.IADD R13, R6, 0x1, -R13 ;  /* 0x00000001060d7824 */ /* 0x000fe200078e0a0d */
[----:B------:R-:W-:Y:S02]  /*1640*/  LEA.HI R7, R7, R0, RZ, 0x4 ;  /* 0x0000000007077211 */ /* 0x000fe400078f20ff */
[----:B------:R-:W-:-:S02]  /*1650*/  LEA.HI R16, R14, R14, RZ, 0x1 ;  /* 0x0000000e0e107211 */ /* 0x000fc400078f08ff */
[----:B------:R-:W-:Y:S02]  /*1660*/  LOP3.LUT R15, R3, 0xfffffffe, RZ, 0xc0, !PT ;  /* 0xfffffffe030f7812 */ /* 0x000fe400078ec0ff */
[--C-:B------:R-:W-:Y:S02]  /*1670*/  SHF.R.S32.HI R6, RZ, 0x1, R3.reuse ;  /* 0x00000001ff067819 */ /* 0x100fe40000011403 */
[----:B------:R-:W-:Y:S02]  /*1680*/  SHF.R.S32.HI R3, RZ, 0x1f, R3 ;  /* 0x0000001fff037819 */ /* 0x000fe40000011403 */
[----:B------:R-:W-:Y:S02]  /*1690*/  LOP3.LUT R7, R7, 0x1ffffff0, RZ, 0xc0, !PT ;  /* 0x1ffffff007077812 */ /* 0x000fe400078ec0ff */
[--C-:B------:R-:W-:Y:S02]  /*16a0*/  SHF.R.S32.HI R17, RZ, 0x1, R16.reuse ;  /* 0x00000001ff117819 */ /* 0x100fe40000011410 */
[----:B------:R-:W-:-:S02]  /*16b0*/  SHF.R.S32.HI R18, RZ, 0x1f, R16 ;  /* 0x0000001fff127819 */ /* 0x000fc40000011410 */
[----:B------:R-:W-:Y:S01]  /*16c0*/  LEA.HI R3, R3, R6, RZ, 0x4 ;  /* 0x0000000603037211 */ /* 0x000fe200078f20ff */
[----:B------:R-:W-:Y:S01]  /*16d0*/  IMAD.IADD R0, R0, 0x1, -R7 ;  /* 0x0000000100007824 */ /* 0x000fe200078e0a07 */
[----:B------:R-:W-:Y:S02]  /*16e0*/  LEA.HI R18, R18, R17, RZ, 0x4 ;  /* 0x0000001112127211 */ /* 0x000fe400078f20ff */
[----:B------:R-:W-:Y:S02]  /*16f0*/  LOP3.LUT R3, R3, 0x1ffffff0, RZ, 0xc0, !PT ;  /* 0x1ffffff003037812 */ /* 0x000fe400078ec0ff */
[----:B------:R-:W-:Y:S02]  /*1700*/  LOP3.LUT R19, R16, 0xfffffffe, RZ, 0xc0, !PT ;  /* 0xfffffffe10137812 */ /* 0x000fe400078ec0ff */
[----:B------:R-:W-:Y:S02]  /*1710*/  LOP3.LUT R18, R18, 0x1ffffff0, RZ, 0xc0, !PT ;  /* 0x1ffffff012127812 */ /* 0x000fe400078ec0ff */
[----:B------:R-:W-:Y:S01]  /*1720*/  IADD3 R6, R6, -R3, RZ ;  /* 0x8000000306067210 */ /* 0x000fe20007ffe0ff */
[----:B------:R-:W-:Y:S01]  /*1730*/  IMAD R3, R5, 0x8, R4 ;  /* 0x0000000805037824 */ /* 0x000fe200078e0204 */
[----:B------:R-:W-:-:S02]  /*1740*/  LEA R0, R0, R13, 0x3 ;  /* 0x0000000d00007211 */ /* 0x000fc400078e18ff */
[----:B------:R-:W-:Y:S01]  /*1750*/  IADD3 R15, R8, -R15, RZ ;  /* 0x8000000f080f7210 */ /* 0x000fe20007ffe0ff */
[----:B------:R-:W-:Y:S02]  /*1760*/  IMAD.IADD R19, R14, 0x1, -R19 ;  /* 0x000000010e137824 */ /* 0x000fe400078e0a13 */
        /* <DEDUP_REMOVED lines=46> */
.L_x_802:
[----:B------:R-:W-:-:S13]  /*1a50*/  ISETP.NE.AND P0, PT, R8, 0x3, PT ;  /* 0x000000030800780c */ /* 0x000fda0003f05270 */
[----:B------:R-:W-:Y:S05]  /*1a60*/  @!P0 BRA `(.L_x_792) ;  /* 0x0000000000048947 */ /* 0x000fea0003800000 */
[----:B------:R-:W-:Y:S01]  /*1a70*/  BPT.TRAP 0x1 ;  /* 0x000000040000795c */ /* 0x000fe20000300000 */
.L_x_792:
[----:B------:R-:W-:Y:S02]  /*1a80*/  LEA R3, R5, R2, 0x3 ;  /* 0x0000000205037211 */ /* 0x000fe400078e18ff */
[----:B------:R-:W-:-:S04]  /*1a90*/  SHF.L.U32 R22, R6, 0x1f, RZ ;  /* 0x0000001f06167819 */ /* 0x000fc800000006ff */
[----:B------:R1:W2:Y:S01]  /*1aa0*/  SYNCS.PHASECHK.TRANS64.TRYWAIT P1, [R3+URZ+0x30c10], R22 ;  /* 0x030c1016030075a7 */ /* 0x0002a2000802017f */
[----:B------:R-:W-:Y:S05]  /*1ab0*/  @!P0 BRA `(.L_x_793) ;  /* 0x0000000000048947 */ /* 0x000fea0003800000 */
[----:B------:R-:W-:Y:S01]  /*1ac0*/  BPT.TRAP 0x1 ;  /* 0x000000040000795c */ /* 0x000fe20000300000 */
.L_x_793:
[----:B------:R-:W-:-:S05]  /*1ad0*/  VIADD R0, R2, 0x10000 ;  /* 0x0001000002007836 */ /* 0x000fca0000000000 */
[----:B------:R-:W-:-:S04]  /*1ae0*/  SHF.R.U32.HI R0, RZ, 0x4, R0 ;  /* 0x00000004ff007819 */ /* 0x000fc80000011600 */
[----:B------:R-:W-:Y:S01]  /*1af0*/  LOP3.LUT R0, R0, 0x3fff, RZ, 0xc0, !PT ;  /* 0x00003fff00007812 */ /* 0x000fe200078ec0ff */
[----:B--2---:R-:W-:Y:S06]  /*1b00*/  @P1 BRA `(.L_x_794) ;  /* 0x0000000000081947 */ /* 0x004fec0003800000 */
[----:B------:R-:W2:Y:S02]  /*1b10*/  SYNCS.PHASECHK.TRANS64.TRYWAIT P1, [R3+URZ+0x30c10], R22 ;  /* 0x030c1016030075a7 */ /* 0x000ea4000802017f */
[----:B--2---:R-:W-:Y:S05]  /*1b20*/  @!P1 BRA `(.L_x_795) ;  /* 0x0000007800c89947 */ /* 0x004fea0003800000 */
.L_x_794:
[----:B------:R-:W-:Y:S05]  /*1b30*/  WARPSYNC.ALL ;  /* 0x0000000000007948 */ /* 0x000fea0003800000 */
[----:B------:R-:W-:Y:S01]  /*1b40*/  LOP3.LUT R14, R0, 0x10000, RZ, 0xfc, !PT ;  /* 0x00010000000e7812 */ /* 0x000fe200078efcff */
[----:B------:R-:W-:Y:S01]  /*1b50*/  IMAD R13, R12, 0x2000, R2 ;  /* 0x000020000c0d7824 */ /* 0x000fe200078e0202 */
[----:B------:R-:W3:Y:S04]  /*1b60*/  LDL R17, [R1+0x18] ;  /* 0x0000180001117983 */ /* 0x000ee80000100800 */
[----:B------:R-:W-:Y:S01]  /*1b70*/  R2UR UR9, R13 ;  /* 0x000000000d0972ca */ /* 0x000fe200000e0000 */
[----:B------:R-:W4:Y:S01]  /*1b80*/  LDL R18, [R1+0x1c] ;  /* 0x00001c0001127983 */ /* 0x000f220000100800 */
[----:B------:R-:W-:-:S03]  /*1b90*/  LEA R14, R5, R14, 0xa ;  /* 0x0000000e050e7211 */ /* 0x000fc600078e50ff */
[----:B------:R-:W5:Y:S01]  /*1ba0*/  LDL R16, [R1+0x14] ;  /* 0x0000140001107983 */ /* 0x000f620000100800 */
[----:B------:R-:W-:-:S03]  /*1bb0*/  R2UR UR8, R14 ;  /* 0x000000000e0872ca */ /* 0x000fc600000e0000 */
[----:B------:R-:W2:Y:S04]  /*1bc0*/  LDL R15, [R1+0x10] ;  /* 0x00001000010f7983 */ /* 0x000ea80000100800 */
        /* <DEDUP_REMOVED lines=32> */
[----:B------:R-:W-:-:S02]  /*1dd0*/  IMAD R15, R10, 0x2, R13 ;  /* 0x000000020a0f7824 */ /* 0x000fc400078e020d */
[C---:B------:R-:W-:Y:S02]  /*1de0*/  IMAD R23, R10.reuse, 0x2, R21 ;  /* 0x000000020a177824 */ /* 0x040fe400078e0215 */
[----:B------:R-:W-:Y:S01]  /*1df0*/  IMAD R19, R10, 0x2, R19 ;  /* 0x000000020a137824 */ /* 0x000fe200078e0213 */
[-C--:B------:R-:W-:Y:S01]  /*1e00*/  LEA R21, R15, R2.reuse, 0x2 ;  /* 0x000000020f157211 */ /* 0x080fe200078e10ff */
        /* <DEDUP_REMOVED lines=18> */
.L_x_796:
[----:B------:R1:W1:Y:S01]  /*1f30*/  SYNCS.PHASECHK.TRANS64.TRYWAIT P1, [R3+URZ+0x30c30], R22 ;  /* 0x030c3016030075a7 */ /* 0x000262000802017f */
[----:B------:R-:W-:Y:S05]  /*1f40*/  @!P0 BRA `(.L_x_797) ;  /* 0x0000000000048947 */ /* 0x000fea0003800000 */
[----:B------:R-:W-:Y:S01]  /*1f50*/  BPT.TRAP 0x1 ;  /* 0x000000040000795c */ /* 0x000fe20000300000 */
.L_x_797:
[----:B------:R-:W-:-:S04]  /*1f60*/  IADD3 R19, R2, 0x18000, RZ ;  /* 0x0001800002137810 */ /* 0x000fc80007ffe0ff */
[----:B------:R-:W-:-:S04]  /*1f70*/  SHF.R.U32.HI R19, RZ, 0x4, R19 ;  /* 0x00000004ff137819 */ /* 0x000fc80000011613 */
[----:B------:R-:W-:-:S04]  /*1f80*/  LOP3.LUT R19, R19, 0x3fff, RZ, 0xc0, !PT ;  /* 0x00003fff13137812 */ /* 0x000fc800078ec0ff */
[----:B------:R-:W-:Y:S01]  /*1f90*/  LOP3.LUT R24, R19, 0x10000, RZ, 0xfc, !PT ;  /* 0x0001000013187812 */ /* 0x000fe200078efcff */
[----:B-1----:R-:W-:Y:S06]  /*1fa0*/  @P1 BRA `(.L_x_798) ;  /* 0x0000000000081947 */ /* 0x002fec0003800000 */
[----:B------:R-:W1:Y:S02]  /*1fb0*/  SYNCS.PHASECHK.TRANS64.TRYWAIT P1, [R3+URZ+0x30c30], R22 ;  /* 0x030c3016030075a7 */ /* 0x000e64000802017f */
[----:B-1----:R-:W-:Y:S05]  /*1fc0*/  @!P1 BRA `(.L_x_799) ;  /* 0x0000007400b49947 */ /* 0x002fea0003800000 */
.L_x_798:
        /* <DEDUP_REMOVED lines=63> */
[----:B---3--:R-:W-:Y:S01]  /*23c0*/  IADD3 R134, R11, 0x8, RZ ;  /* 0x000000080b867810 */ /* 0x008fe20007ffe0ff */
        /* <DEDUP_REMOVED lines=23> */
[----:B-1----:R-:W-:Y:S01]  /*2540*/  VIADD R133, R11, 0xc ;  /* 0x0000000c0b857836 */ /* 0x002fe20000000000 */
        /* <DEDUP_REMOVED lines=33> */
[C---:B-1----:R-:W-:Y:S01]  /*2760*/  IADD3 R137, R11.reuse, 0x14, RZ ;  /* 0x000000140b897810 */ /* 0x042fe20007ffe0ff */
[----:B------:R-:W-:Y:S01]  /*2770*/  FFMA.FTZ R123, R122, UR37, -R121 ;  /* 0x000000257a7b7c23 */ /* 0x000fe20008010879 */
[----:B------:R-:W-:Y:S01]  /*2780*/  FSEL R122, R92, -INF , P1 ;  /* 0xff8000005c7a7808 */ /* 0x000fe20000800000 */
[----:B------:R-:W-:Y:S04]  /*2790*/  SHFL.IDX PT, R225, R13, R134, 0x1f ;  /* 0x00001f860de17589 */ /* 0x000fe800000e0000 */
[----:B------:R-:W-:Y:S01]  /*27a0*/  MUFU.TANH R93, R93 ;  /* 0x0000005d005d7308 */ /* 0x000fe20000002400 */
[----:B---3--:R-:W-:-:S02]  /*27b0*/  VIADD R139, R11, 0x10 ;  /* 0x000000100b8b7836 */ /* 0x008fc40000000000 */
        /* <DEDUP_REMOVED lines=18> */
[----:B--2---:R-:W-:-:S05]  /*28e0*/  VIADD R140, R11, 0x1c ;  /* 0x0000001c0b8c7836 */ /* 0x004fca0000000000 */
[----:B------:R2:W-:Y:S01]  /*28f0*/  MUFU.TANH R10, R138 ;  /* 0x0000008a000a7308 */ /* 0x0005e20000002400 */
[----:B------:R-:W1:Y:S01]  /*2900*/  SHFL.IDX PT, R141, R21, R140, 0x1f ;  /* 0x00001f8c158d7589 */ /* 0x000e6200000e0000 */
[----:B---3--:R-:W-:Y:S01]  /*2910*/  FMUL.FTZ R129, R149, UR36 ;  /* 0x0000002495817c20 */ /* 0x008fe20008410000 */
[----:B------:R-:W-:-:S05]  /*2920*/  LEA R149, R5, R19, 0xa ;  /* 0x0000001305957211 */ /* 0x000fca00078e50ff */
        /* <DEDUP_REMOVED lines=750> */
.L_x_800:
        /* <DEDUP_REMOVED lines=68> */
.L_x_801:
[----:B-1----:R-:W2:Y:S01]  /*5c50*/  LDL R0, [R1+0x8] ;  /* 0x0000080001007983 */ /* 0x002ea20000100800 */
        /* <DEDUP_REMOVED lines=45> */
.L_x_784:
[----:B------:R-:W-:Y:S05]  /*5f30*/  @P0 BRA `(.L_x_779) ;  /* 0x00000034008c0947 */ /* 0x000fea0003800000 */
[----:B------:R-:W2:Y:S01]  /*5f40*/  LDL.LU R24, [R1+0x20] ;  /* 0x0000200001187983 */ /* 0x000ea20000300800 */
[----:B-1----:R-:W1:Y:S01]  /*5f50*/  LDC.64 R2, c[0x0][0x878] ;  /* 0x00021e00ff027b82 */ /* 0x002e620000000a00 */
[----:B------:R-:W3:Y:S07]  /*5f60*/  S2R R22, SR_TID.X ;  /* 0x0000000000167919 */ /* 0x000eee0000002100 */
[----:B------:R-:W4:Y:S01]  /*5f70*/  LDC R0, c[0x0][0x850] ;  /* 0x00021400ff007b82 */ /* 0x000f220000000800 */
[----:B------:R-:W5:Y:S01]  /*5f80*/  S2R R7, SR_CTAID.Y ;  /* 0x0000000000077919 */ /* 0x000f620000002600 */
[----:B------:R-:W5:Y:S06]  /*5f90*/  S2R R8, SR_CTAID.X ;  /* 0x0000000000087919 */ /* 0x000f6c0000002500 */
[----:B------:R-:W3:Y:S01]  /*5fa0*/  S2UR UR5, SR_CgaCtaId ;  /* 0x00000000000579c3 */ /* 0x000ee20000008800 */
[----:B-1----:R-:W-:-:S07]  /*5fb0*/  ISETP.NE.U32.AND P0, PT, R2, RZ, PT ;  /* 0x000000ff0200720c */ /* 0x002fce0003f05070 */
[----:B------:R-:W1:Y:S01]  /*5fc0*/  LDC.64 R10, c[0x0][0x818] ;  /* 0x00020600ff0a7b82 */ /* 0x000e620000000a00 */
[----:B------:R-:W-:-:S07]  /*5fd0*/  ISETP.NE.AND.EX P0, PT, R3, RZ, PT, P0 ;  /* 0x000000ff0300720c */ /* 0x000fce0003f05300 */
[----:B------:R-:W1:Y:S08]  /*5fe0*/  LDC.64 R14, c[0x0][0x840] ;  /* 0x00021000ff0e7b82 */ /* 0x000e700000000a00 */
[----:B------:R-:W2:Y:S01]  /*5ff0*/  @P0 LDC.64 R2, c[0x0][0x878] ;  /* 0x00021e00ff020b82 */ /* 0x000ea20000000a00 */
[----:B------:R-:W-:-:S07]  /*6000*/  UMOV UR4, 0x400 ;  /* 0x0000040000047882 */ /* 0x000fce0000000000 */
[----:B------:R-:W1:Y:S08]  /*6010*/  LDC.64 R12, c[0x0][0x820] ;  /* 0x00020800ff0c7b82 */ /* 0x000e700000000a00 */
[----:B------:R-:W1:Y:S08]  /*6020*/  LDC.64 R16, c[0x0][0x848] ;  /* 0x00021200ff107b82 */ /* 0x000e700000000a00 */
[----:B------:R-:W1:Y:S08]  /*6030*/  LDC.64 R18, c[0x0][0x800] ;  /* 0x00020000ff127b82 */ /* 0x000e700000000a00 */
[----:B------:R-:W1:Y:S01]  /*6040*/  LDC.64 R20, c[0x0][0x828] ;  /* 0x00020a00ff147b82 */ /* 0x000e620000000a00 */
[----:B--2---:R-:W-:-:S06]  /*6050*/  @P0 IMAD.WIDE R2, R24, 0x4, R2 ;  /* 0x0000000418020825 */ /* 0x004fcc00078e0202 */
[----:B------:R2:W5:Y:S01]  /*6060*/  @P0 LDG.E R2, desc[UR38][R2.64] ;  /* 0x0000002602020981 */ /* 0x000562000c1e1900 */
[----:B------:R-:W-:Y:S01]  /*6070*/  BAR.SYNC.DEFER_BLOCKING 0x1, 0x100 ;  /* 0x0044000000007b1d */ /* 0x000fe20000010000 */
[----:B----4-:R-:W-:Y:S01]  /*6080*/  ISETP.NE.AND P1, PT, R0, 0x1, PT ;  /* 0x000000010000780c */ /* 0x010fe20003f25270 */
[----:B---3--:R-:W-:Y:S01]  /*6090*/  VIADD R23, R22, 0xffffff80 ;  /* 0xffffff8016177836 */ /* 0x008fe20000000000 */
[----:B------:R-:W-:-:S03]  /*60a0*/  ULEA UR4, UR5, UR4, 0x18 ;  /* 0x0000000405047291 */ /* 0x000fc6000f8ec03f */
[----:B------:R-:W-:Y:S01]  /*60b0*/  BSSY B0, `(.L_x_803) ;  /* 0x000004d000007945 */ /* 0x000fe20003800000 */
[----:B------:R-:W-:-:S04]  /*60c0*/  SHF.R.S32.HI R0, RZ, 0x1f, R23 ;  /* 0x0000001fff007819 */ /* 0x000fc80000011417 */
[----:B------:R-:W-:-:S03]  /*60d0*/  LEA.HI R5, R0, R23, RZ, 0x7 ;  /* 0x0000001700057211 */ /* 0x000fc600078f38ff */
[----:B------:R-:W3:Y:S01]  /*60e0*/  @P1 LDC R4, c[0x0][0x854] ;  /* 0x00021500ff041b82 */ /* 0x000ee20000000800 */
[C---:B------:R-:W-:Y:S01]  /*60f0*/  LOP3.LUT R0, R5.reuse, 0xfffff80, RZ, 0xc0, !PT ;  /* 0x0fffff8005007812 */ /* 0x040fe200078ec0ff */
[----:B--2---:R-:W-:-:S04]  /*6100*/  IMAD.SHL.U32 R3, R5, 0x20, RZ ;  /* 0x0000002005037824 */ /* 0x004fc800078e00ff */
[----:B------:R-:W-:Y:S01]  /*6110*/  IMAD.IADD R0, R23, 0x1, -R0 ;  /* 0x0000000117007824 */ /* 0x000fe200078e0a00 */
[----:B------:R-:W-:Y:S01]  /*6120*/  LOP3.LUT R5, R3, 0x3ffff000, RZ, 0xc0, !PT ;  /* 0x3ffff00003057812 */ /* 0x000fe200078ec0ff */
[----:B------:R-:W2:Y:S04]  /*6130*/  @P1 LDC R9, c[0x0][0x858] ;  /* 0x00021600ff091b82 */ /* 0x000ea80000000800 */
[----:B------:R-:W-:-:S05]  /*6140*/  IMAD R5, R0, 0x4, R5 ;  /* 0x0000000400057824 */ /* 0x000fca00078e0205 */
[----:B------:R-:W-:Y:S01]  /*6150*/  LEA R6, R5, UR4, 0x2 ;  /* 0x0000000405067c11 */ /* 0x000fe2000f8e10ff */
[----:B-----5:R-:W-:-:S04]  /*6160*/  IMAD.SHL.U32 R5, R8, 0x2000, RZ ;  /* 0x0000200008057824 */ /* 0x020fc800078e00ff */
[----:B------:R4:W-:Y:S01]  /*6170*/  STS.128 [R6], R152 ;  /* 0x0000009806007388 */ /* 0x0009e20000000c00 */
[----:B---3--:R-:W-:-:S03]  /*6180*/  @P1 IMAD.HI.U32 R0, R7, R4, RZ ;  /* 0x0000000407001227 */ /* 0x008fc600078e00ff */
[----:B------:R4:W-:Y:S04]  /*6190*/  STS.128 [R6+0x800], R156 ;  /* 0x0008009c06007388 */ /* 0x0009e80000000c00 */
[----:B------:R4:W-:Y:S01]  /*61a0*/  STS.128 [R6+0x1000], R160 ;  /* 0x001000a006007388 */ /* 0x0009e20000000c00 */
[----:B--2---:R-:W-:-:S03]  /*61b0*/  @P1 SHF.R.U32.HI R7, RZ, R9, R0 ;  /* 0x00000009ff071219 */ /* 0x004fc60000011600 */
[----:B------:R4:W-:Y:S01]  /*61c0*/  STS.128 [R6+0x1800], R164 ;  /* 0x001800a406007388 */ /* 0x0009e20000000c00 */
[----:B------:R-:W-:-:S03]  /*61d0*/  SHF.R.S32.HI R9, RZ, 0x1f, R7 ;  /* 0x0000001fff097819 */ /* 0x000fc60000011407 */
[----:B------:R4:W-:Y:S02]  /*61e0*/  STS.128 [R6+0x2000], R168 ;  /* 0x002000a806007388 */ /* 0x0009e40000000c00 */
[----:B-1----:R-:W-:Y:S02]  /*61f0*/  IMAD R0, R9, R10, RZ ;  /* 0x0000000a09007224 */ /* 0x002fe400078e02ff */
        /* <DEDUP_REMOVED lines=9> */
[----:B-1----:R-:W-:Y:S01]  /*6290*/  BAR.SYNC.DEFER_BLOCKING 0x1, 0x100 ;  /* 0x0044000000007b1d */ /* 0x002fe20000010000 */
[----:B------:R-:W-:-:S04]  /*62a0*/  @P0 LEA R2, R24, R2, 0x7 ;  /* 0x0000000218020211 */ /* 0x000fc800078e38ff */
[----:B------:R-:W-:-:S04]  /*62b0*/  @P0 SHF.R.S32.HI R3, RZ, 0x1f, R2 ;  /* 0x0000001fff030819 */ /* 0x000fc80000011402 */
[----:B------:R-:W-:-:S04]  /*62c0*/  @P0 LEA.HI R3, R3, R2, RZ, 0x7 ;  /* 0x0000000203030211 */ /* 0x000fc800078f38ff */
[----:B------:R-:W-:-:S04]  /*62d0*/  @P0 SHF.L.U32 R3, R3, 0x6, RZ ;  /* 0x0000000603030819 */ /* 0x000fc800000006ff */
[----:B------:R-:W-:-:S04]  /*62e0*/  @P0 LOP3.LUT R2, R3, 0xffffe000, RZ, 0xc0, !PT ;  /* 0xffffe00003020812 */ /* 0x000fc800078ec0ff */
[----:B------:R-:W-:Y:S02]  /*62f0*/  @P0 SHF.R.S32.HI R3, RZ, 0x1f, R2 ;  /* 0x0000001fff030819 */ /* 0x000fe40000011402 */
[----:B------:R-:W-:-:S06]  /*6300*/  @!P0 CS2R R2, SRZ ;  /* 0x0000000000028805 */ /* 0x000fcc000001ff00 */
[----:B------:R-:W-:Y:S01]  /*6310*/  IADD3 R4, P1, R5, R2, RZ ;  /* 0x0000000205047210 */ /* 0x000fe20007f3e0ff */
[----:B------:R-:W-:Y:S02]  /*6320*/  IMAD R2, R9, R14, RZ ;  /* 0x0000000e09027224 */ /* 0x000fe400078e02ff */
[----:B------:R-:W-:Y:S01]  /*6330*/  IMAD R9, R7, R11, R0 ;  /* 0x0000000b07097224 */ /* 0x000fe200078e0200 */
[----:B------:R-:W-:Y:S01]  /*6340*/  LEA.HI.X.SX32 R5, R5, R3, 0x1, P1 ;  /* 0x0000000305057211 */ /* 0x000fe200008f0eff */
[C---:B------:R-:W-:Y:S01]  /*6350*/  IMAD R11, R7.reuse, R15, R2 ;  /* 0x0000000f070b7224 */ /* 0x040fe200078e0202 */
[----:B------:R-:W-:Y:S01]  /*6360*/  SHF.R.S32.HI R0, RZ, 0x1f, R24 ;  /* 0x0000001fff007819 */ /* 0x000fe20000011418 */
[----:B------:R-:W-:-:S04]  /*6370*/  IMAD.WIDE.U32 R2, R7, R10, R4 ;  /* 0x0000000a07027225 */ /* 0x000fc800078e0004 */
[----:B------:R-:W-:Y:S01]  /*6380*/  IMAD.WIDE.U32 R4, R7, R14, R4 ;  /* 0x0000000e07047225 */ /* 0x000fe200078e0004 */
[----:B------:R-:W-:-:S03]  /*6390*/  SEL R7, R24, RZ, !P0 ;  /* 0x000000ff18077207 */ /* 0x000fc60004000000 */
[----:B------:R-:W-:Y:S01]  /*63a0*/  IMAD.IADD R3, R3, 0x1, R9 ;  /* 0x0000000103037824 */ /* 0x000fe200078e0209 */
[----:B------:R-:W-:Y:S02]  /*63b0*/  SEL R9, R0, RZ, !P0 ;  /* 0x000000ff00097207 */ /* 0x000fe40004000000 */
[----:B------:R-:W-:Y:S01]  /*63c0*/  IADD3 R5, R5, R11, RZ ;  /* 0x0000000b05057210 */ /* 0x000fe20007ffe0ff */
[----:B------:R-:W-:Y:S01]  /*63d0*/  IMAD.WIDE.U32 R2, R7, R12, R2 ;  /* 0x0000000c07027225 */ /* 0x000fe200078e0002 */
[----:B------:R-:W-:-:S03]  /*63e0*/  ISETP.NE.AND P0, PT, R23, RZ, PT ;  /* 0x000000ff1700720c */ /* 0x000fc60003f05270 */
[C---:B------:R-:W-:Y:S01]  /*63f0*/  IMAD R0, R9.reuse, R12, RZ ;  /* 0x0000000c09007224 */ /* 0x040fe200078e02ff */
[----:B------:R-:W-:Y:S01]  /*6400*/  LEA R18, P1, R2, R18, 0x2 ;  /* 0x0000001202127211 */ /* 0x000fe200078210ff */
[-C--:B------:R-:W-:Y:S02]  /*6410*/  IMAD R8, R9, R16.reuse, RZ ;  /* 0x0000001009087224 */ /* 0x080fe400078e02ff */
[----:B------:R-:W-:-:S04]  /*6420*/  IMAD.WIDE.U32 R4, R7, R16, R4 ;  /* 0x0000001007047225 */ /* 0x000fc800078e0004 */
[C---:B------:R-:W-:Y:S01]  /*6430*/  IMAD R9, R7.reuse, R13, R0 ;  /* 0x0000000d07097224 */ /* 0x040fe200078e0200 */
[----:B------:R-:W-:Y:S01]  /*6440*/  LEA R20, P2, R4, R20, 0x2 ;  /* 0x0000001404147211 */ /* 0x000fe200078410ff */
[----:B------:R-:W-:Y:S02]  /*6450*/  IMAD R7, R7, R17, R8 ;  /* 0x0000001107077224 */ /* 0x000fe400078e0208 */
[----:B------:R-:W-:Y:S02]  /*6460*/  IMAD.IADD R3, R3, 0x1, R9 ;  /* 0x0000000103037824 */ /* 0x000fe400078e0209 */
[----:B------:R-:W-:-:S03]  /*6470*/  IMAD.IADD R0, R5, 0x1, R7 ;  /* 0x0000000105007824 */ /* 0x000fc600078e0207 */
[----:B------:R-:W-:Y:S02]  /*6480*/  LEA.HI.X R3, R2, R19, R3, 0x2, P1 ;  /* 0x0000001302037211 */ /* 0x000fe400008f1403 */
[----:B------:R-:W-:Y:S01]  /*6490*/  LEA.HI.X R0, R4, R21, R0, 0x2, P2 ;  /* 0x0000001504007211 */ /* 0x000fe200010f1400 */
[----:B----4-:R-:W-:Y:S06]  /*64a0*/  @P0 BRA `(.L_x_804) ;  /* 0x0000000000340947 */ /* 0x010fec0003800000 */
[----:B------:R-:W-:Y:S01]  /*64b0*/  R2UR UR6, R20 ;  /* 0x00000000140672ca */ /* 0x000fe200000e0000 */
[----:B------:R-:W-:Y:S01]  /*64c0*/  UMOV UR5, 0x800 ;  /* 0x0000080000057882 */ /* 0x000fe20000000000 */
[----:B------:R-:W-:Y:S01]  /*64d0*/  R2UR UR7, R0 ;  /* 0x00000000000772ca */ /* 0x000fe200000e0000 */
[----:B------:R-:W-:Y:S01]  /*64e0*/  UMOV UR8, 0x0 ;  /* 0x0000000000087882 */ /* 0x000fe20000000000 */
[----:B------:R-:W-:Y:S01]  /*64f0*/  PLOP3.LUT P0, PT, PT, PT, PT, 0x80, 0x0 ;  /* 0x000000000000781c */ /* 0x000fe20003f0f070 */
[----:B------:R-:W-:-:S12]  /*6500*/  UMOV UR9, 0x14f00000 ;  /* 0x14f0000000097882 */ /* 0x000fd80000000000 */
.L_x_805:
[----:B------:R-:W-:Y:S01]  /*6510*/  @P0 ELECT P1, URZ, PT ;  /* 0x00000000003f082f */ /* 0x000fe20003820000 */
[----:B------:R1:W-:-:S12]  /*6520*/  UBLKRED.G.S.ADD.F32.RN [UR6], [UR4], UR5, desc[UR8] ;  /* 0x00000806040073bb */ /* 0x0003d800080a1405 */
[----:B------:R-:W-:Y:S02]  /*6530*/  @P1 PLOP3.LUT P0, PT, P1, PT, PT, 0x8, 0x0 ;  /* 0x000000000000181c */ /* 0x000fe40000f0e170 */
[----:B------:R-:W-:-:S11]  /*6540*/  PLOP3.LUT P1, PT, PT, PT, PT, 0x8, 0x0 ;  /* 0x000000000000781c */ /* 0x000fd60003f2e170 */
[----:B-1----:R-:W-:Y:S05]  /*6550*/  @P0 BRA.U.ANY `(.L_x_805) ;  /* 0xfffffffd00ec0947 */ /* 0x002fea000393ffff */
[----:B------:R0:W-:Y:S01]  /*6560*/  UTMACMDFLUSH ;  /* 0x00000000000079b7 */ /* 0x0001e20000000000 */
[----:B------:R-:W-:-:S04]  /*6570*/  DEPBAR.LE SB0, 0x0 ;  /* 0x000080000000791a */ /* 0x000fc80000000000 */
.L_x_804:
[----:B------:R-:W-:Y:S05]  /*6580*/  BSYNC B0 ;  /* 0x0000000000007941 */ /* 0x000fea0003800000 */
.L_x_803:
[----:B------:R-:W-:Y:S01]  /*6590*/  BAR.SYNC.DEFER_BLOCKING 0x1, 0x100 ;  /* 0x0044000000007b1d */ /* 0x000fe20000010000 */
[----:B------:R-:W-:-:S05]  /*65a0*/  ISETP.NE.AND P0, PT, R22, 0x80, PT ;  /* 0x000000801600780c */ /* 0x000fca0003f05270 */
        /* <DEDUP_REMOVED lines=20> */
[----:B------:R-:W-:Y:S01]  /*66f0*/  PLOP3.LUT P0, PT, PT, PT, PT, 0x80, 0x0 ;  /* 0x000000000000781c */ /* 0x000fe20003f0f070 */
[----:B------:R-:W-:-:S12]  /*6700*/  UMOV UR9, 0x14f00000 ;  /* 0x14f0000000097882 */ /* 0x000fd80000000000 */
.L_x_806:
        /* <DEDUP_REMOVED lines=8> */
.L_x_774:
        /* <DEDUP_REMOVED lines=20> */
.L_x_808:
[----:B------:R-:W-:Y:S02]  /*68d0*/  ULDC.64 UR4, c[0x0][0x8d8] ;  /* 0x0002360000047ab9 */ /* 0x000fe40000000a00 */
[----:B------:R-:W-:-:S04]  /*68e0*/  ISETP.NE.U32.AND P0, PT, RZ, UR4, PT ;  /* 0x00000004ff007c0c */ /* 0x000fc8000bf05070 */
[----:B------:R-:W-:-:S13]  /*68f0*/  ISETP.NE.AND.EX P0, PT, RZ, UR5, PT, P0 ;  /* 0x00000005ff007c0c */ /* 0x000fda000bf05300 */
[----:B------:R-:W-:Y:S05]  /*6900*/  @!P0 BRA `(.L_x_810) ;  /* 0x0000000000248947 */ /* 0x000fea0003800000 */
[----:B------:R-:W-:Y:S02]  /*6910*/  ULDC.64 UR4, c[0x0][0x8d8] ;  /* 0x0002360000047ab9 */ /* 0x000fe40000000a00 */
[----:B-1----:R-:W-:-:S06]  /*6920*/  UIMAD.WIDE UR4, UR12, 0x4, UR4 ;  /* 0x000000040c0478a5 */ /* 0x002fcc000f8e0204 */
[----:B------:R-:W-:Y:S01]  /*6930*/  IMAD.U32 R2, RZ, RZ, UR4 ;  /* 0x00000004ff027e24 */ /* 0x000fe2000f8e00ff */
[----:B------:R-:W-:-:S05]  /*6940*/  MOV R3, UR5 ;  /* 0x0000000500037c02 */ /* 0x000fca0008000f00 */
[----:B------:R-:W2:Y:S04]  /*6950*/  LDG.E R0, desc[UR38][R2.64] ;  /* 0x0000002602007981 */ /* 0x000ea8000c1e1900 */
[----:B------:R-:W2:Y:S02]  /*6960*/  LDG.E R5, desc[UR38][R2.64+0x4] ;  /* 0x0000042602057981 */ /* 0x000ea4000c1e1900 */
[----:B--2---:R-:W-:-:S05]  /*6970*/  IMAD.IADD R0, R5, 0x1, -R0 ;  /* 0x0000000105007824 */ /* 0x004fca00078e0a00 */
[----:B------:R-:W-:Y:S01]  /*6980*/  R2UR UR5, R0 ;  /* 0x00000000000572ca */ /* 0x000fe200000e0000 */
[----:B------:R-:W-:-:S14]  /*6990*/  BRA `(.L_x_809) ;  /* 0x0000000000047947 */ /* 0x000fdc0003800000 */
.L_x_810:
[----:B------:R-:W-:-:S05]  /*69a0*/  ULDC UR5, c[0x0][0x8c4] ;  /* 0x0002310000057ab9 */ /* 0x000fca0000000800 */
.L_x_809:
        /* <DEDUP_REMOVED lines=12> */
[----:B------:R-:W-:Y:S01]  /*6a70*/  IMAD.U32 R2, RZ, RZ, UR4 ;  /* 0x00000004ff027e24 */ /* 0x000fe2000f8e00ff */
[----:B------:R-:W-:Y:S01]  /*6a80*/  MOV R3, UR5 ;  /* 0x0000000500037c02 */ /* 0x000fe20008000f00 */
[----:B------:R-:W-:-:S06]  /*6a90*/  ULDC.64 UR4, c[0x0][0x780] ;  /* 0x0001e00000047ab9 */ /* 0x000fcc0000000a00 */
        /* <DEDUP_REMOVED lines=8> */
[----:B------:R-:W-:Y:S01]  /*6b20*/  IMAD.U32 R4, RZ, RZ, UR4 ;  /* 0x00000004ff047e24 */ /* 0x000fe2000f8e00ff */
[----:B------:R-:W-:-:S05]  /*6b30*/  MOV R5, UR5 ;  /* 0x0000000500057c02 */ /* 0x000fca0008000f00 */
        /* <DEDUP_REMOVED lines=15> */
.L_x_811:
        /* <DEDUP_REMOVED lines=49> */
.L_x_825:
        /* <DEDUP_REMOVED lines=21> */
.L_x_814:
[----:B------:R-:W-:Y:S05]  /*7090*/  BSYNC B0 ;  /* 0x0000000000007941 */ /* 0x000fea0003800000 */
.L_x_813:
        /* <DEDUP_REMOVED lines=13> */
.L_x_816:
[----:B------:R-:W-:Y:S05]  /*7170*/  BSYNC B0 ;  /* 0x0000000000007941 */ /* 0x000fea0003800000 */
.L_x_815:
[----:B------:R-:W-:Y:S06]  /*7180*/  BAR.ARV 0xa, 0xa0 ;  /* 0x0282800000007b1d */ /* 0x000fec0000002000 */
[----:B------:R-:W-:Y:S04]  /*7190*/  BSSY B0, `(.L_x_817) ;  /* 0x0000003000007945 */ /* 0x000fe80003800000 */
[----:B------:R-:W-:Y:S05]  /*71a0*/  @!P0 BRA `(.L_x_818) ;  /* 0x0000000000048947 */ /* 0x000fea0003800000 */
[----:B------:R-:W-:-:S04]  /*71b0*/  DEPBAR.LE SB0, 0x0 ;  /* 0x000080000000791a */ /* 0x000fc80000000000 */
.L_x_818:
[----:B------:R-:W-:Y:S05]  /*71c0*/  BSYNC B0 ;  /* 0x0000000000007941 */ /* 0x000fea0003800000 */
.L_x_817:
        /* <DEDUP_REMOVED lines=13> */
.L_x_820:
[----:B------:R-:W-:Y:S05]  /*72a0*/  BSYNC B0 ;  /* 0x0000000000007941 */ /* 0x000fea0003800000 */
.L_x_819:
        /* <DEDUP_REMOVED lines=13> */
.L_x_822:
[----:B------:R-:W-:Y:S05]  /*7380*/  BSYNC B0 ;  /* 0x0000000000007941 */ /* 0x000fea0003800000 */
.L_x_821:
[----:B------:R-:W-:Y:S01]  /*7390*/  VIADD R0, R0, 0xfffffffe ;  /* 0xfffffffe00007836 */ /* 0x000fe20000000000 */
[----:B------:R-:W-:Y:S06]  /*73a0*/  BAR.ARV 0xa, 0xa0 ;  /* 0x0282800000007b1d */ /* 0x000fec0000002000 */
[----:B------:R-:W-:Y:S01]  /*73b0*/  BSSY B0, `(.L_x_823) ;  /* 0x0000004000007945 */ /* 0x000fe20003800000 */
[----:B------:R-:W-:-:S03]  /*73c0*/  ISETP.NE.AND P1, PT, R0, RZ, PT ;  /* 0x000000ff0000720c */ /* 0x000fc60003f25270 */
[----:B------:R-:W-:Y:S10]  /*73d0*/  @!P0 BRA `(.L_x_824) ;  /* 0x0000000000048947 */ /* 0x000ff40003800000 */
[----:B------:R-:W-:-:S04]  /*73e0*/  DEPBAR.LE SB0, 0x0 ;  /* 0x000080000000791a */ /* 0x000fc80000000000 */
.L_x_824:
[----:B------:R-:W-:Y:S05]  /*73f0*/  BSYNC B0 ;  /* 0x0000000000007941 */ /* 0x000fea0003800000 */
.L_x_823:
[----:B------:R-:W-:Y:S06]  /*7400*/  BAR.ARV 0xb, 0xa0 ;  /* 0x02c2800000007b1d */ /* 0x000fec0000002000 */
[----:B------:R-:W-:Y:S02]  /*7410*/  UIADD3 UR5, UR5, 0x2, URZ ;  /* 0x0000000205057890 */ /* 0x000fe4000fffe03f */
[----:B------:R-:W-:Y:S01]  /*7420*/  UIADD3 UR4, UR4, 0x1, URZ ;  /* 0x0000000104047890 */ /* 0x000fe2000fffe03f */
[----:B------:R-:W-:Y:S11]  /*7430*/  @P1 BRA `(.L_x_825) ;  /* 0xfffffff800c01947 */ /* 0x000ff6000383ffff */
[----:B------:R-:W-:-:S12]  /*7440*/  USHF.L.U32 UR6, UR5, 0xd, URZ ;  /* 0x0000000d05067899 */ /* 0x000fd8000800063f */
.L_x_812:
        /* <DEDUP_REMOVED lines=19> */
.L_x_827:
[----:B------:R-:W-:Y:S05]  /*7580*/  BSYNC B0 ;  /* 0x0000000000007941 */ /* 0x000fea0003800000 */
.L_x_826:
        /* <DEDUP_REMOVED lines=19> */
.L_x_829:
[----:B------:R-:W-:Y:S05]  /*76c0*/  BSYNC B0 ;  /* 0x0000000000007941 */ /* 0x000fea0003800000 */
.L_x_828:
[----:B------:R-:W-:Y:S06]  /*76d0*/  BAR.ARV 0xa, 0xa0 ;  /* 0x0282800000007b1d */ /* 0x000fec0000002000 */
[----:B------:R-:W-:Y:S04]  /*76e0*/  BSSY B0, `(.L_x_830) ;  /* 0x0000003000007945 */ /* 0x000fe80003800000 */
[----:B------:R-:W-:Y:S05]  /*76f0*/  @!P0 BRA `(.L_x_831) ;  /* 0x0000000000048947 */ /* 0x000fea0003800000 */
[----:B------:R-:W-:-:S04]  /*7700*/  DEPBAR.LE SB0, 0x0 ;  /* 0x000080000000791a */ /* 0x000fc80000000000 */
.L_x_831:
[----:B------:R-:W-:Y:S05]  /*7710*/  BSYNC B0 ;  /* 0x0000000000007941 */ /* 0x000fea0003800000 */
.L_x_830:
[----:B------:R-:W-:Y:S06]  /*7720*/  BAR.ARV 0xb, 0xa0 ;  /* 0x02c2800000007b1d */ /* 0x000fec0000002000 */
[----:B------:R-:W-:Y:S05]  /*7730*/  BRA `(.L_x_779) ;  /* 0x0000001c008c7947 */ /* 0x000fea0003800000 */
.L_x_807:
        /* <DEDUP_REMOVED lines=10> */
.L_x_832:
        /* <DEDUP_REMOVED lines=10> */
.L_x_834:
[----:B------:R-:W3:Y:S02]  /*7880*/  LDC R5, c[0x0][0x8c4] ;  /* 0x00023100ff057b82 */ /* 0x000ee40000000800 */
.L_x_833:
        /* <DEDUP_REMOVED lines=23> */
[----:B------:R-:W-:Y:S01]  /*7a00*/  MOV R5, RZ ;  /* 0x000000ff00057202 */ /* 0x000fe20000000f00 */
[----:B------:R-:W-:Y:S01]  /*7a10*/  ULDC UR4, c[0x0][0x280] ;  /* 0x0000a00000047ab9 */ /* 0x000fe20000000800 */
[----:B-1----:R-:W-:-:S05]  /*7a20*/  @P0 IMAD.WIDE R2, R8, 0x4, R2 ;  /* 0x0000000408020825 */ /* 0x002fca00078e0202 */
[----:B------:R4:W5:Y:S01]  /*7a30*/  @P0 LDG.E R5, desc[UR38][R2.64] ;  /* 0x0000002602050981 */ /* 0x000962000c1e1900 */
[----:B------:R-:W-:Y:S02]  /*7a40*/  IMAD.U32 R4, RZ, RZ, UR4 ;  /* 0x00000004ff047e24 */ /* 0x000fe4000f8e00ff */
        /* <DEDUP_REMOVED lines=17> */
.L_x_836:
        /* <DEDUP_REMOVED lines=66> */
.L_x_866:
        /* <DEDUP_REMOVED lines=9> */
.L_x_839:
        /* <DEDUP_REMOVED lines=63> */
.L_x_850:
[----:B------:R-:W-:-:S04]  /*8400*/  SHF.L.U32 R21, R10, 0x1f, RZ ;  /* 0x0000001f0a157819 */ /* 0x000fc800000006ff */
[----:B-1----:R-:W1:Y:S02]  /*8410*/  SYNCS.PHASECHK.TRANS64.TRYWAIT P1, [R12+URZ+0x30c40], R21 ;  /* 0x030c40150c0075a7 */ /* 0x002e64000802017f */
[----:B-12--5:R-:W-:Y:S05]  /*8420*/  @!P1 BRA `(.L_x_842) ;  /* 0x0000001000c49947 */ /* 0x026fea0003800000 */
.L_x_867:
[----:B------:R-:W-:Y:S05]  /*8430*/  @P0 BRA `(.L_x_843) ;  /* 0x0000000000140947 */ /* 0x000fea0003800000 */
[----:B------:R-:W-:Y:S02]  /*8440*/  ISETP.NE.AND P1, PT, R20, RZ, PT ;  /* 0x000000ff1400720c */ /* 0x000fe40003f25270 */
[----:B------:R-:W-:-:S04]  /*8450*/  MOV R3, 0x4200 ;  /* 0x0000420000037802 */ /* 0x000fc80000000f00 */
[----:B------:R2:W-:Y:S07]  /*8460*/  SYNCS.ARRIVE.TRANS64 RZ, [R12+URZ+0x30c30], R3 ;  /* 0x030c30030cff79a7 */ /* 0x0005ee000800003f */
[----:B------:R-:W-:Y:S05]  /*8470*/  @!P1 BRA `(.L_x_843) ;  /* 0x0000000000049947 */ /* 0x000fea0003800000 */
[----:B------:R-:W-:Y:S01]  /*8480*/  BPT.TRAP 0x1 ;  /* 0x000000040000795c */ /* 0x000fe20000300000 */
.L_x_843:
        /* <DEDUP_REMOVED lines=30> */
.L_x_868:
[----:B------:R-:W-:Y:S05]  /*8670*/  @P0 BRA `(.L_x_845) ;  /* 0x0000000000140947 */ /* 0x000fea0003800000 */
[----:B------:R-:W-:Y:S01]  /*8680*/  ISETP.NE.AND P1, PT, R20, RZ, PT ;  /* 0x000000ff1400720c */ /* 0x000fe20003f25270 */
[----:B------:R-:W-:-:S04]  /*8690*/  IMAD.MOV.U32 R2, RZ, RZ, 0x4200 ;  /* 0x00004200ff027424 */ /* 0x000fc800078e00ff */
[----:B------:R3:W-:Y:S08]  /*86a0*/  SYNCS.ARRIVE.TRANS64 RZ, [R12+URZ+0x30c18], R2 ;  /* 0x030c18020cff79a7 */ /* 0x0007f0000800003f */
[----:B------:R-:W-:Y:S05]  /*86b0*/  @!P1 BRA `(.L_x_845) ;  /* 0x0000000000049947 */ /* 0x000fea0003800000 */
[----:B------:R-:W-:Y:S01]  /*86c0*/  BPT.TRAP 0x1 ;  /* 0x000000040000795c */ /* 0x000fe20000300000 */
.L_x_845:
        /* <DEDUP_REMOVED lines=22> */
.L_x_869:
        /* <DEDUP_REMOVED lines=9> */
.L_x_847:
        /* <DEDUP_REMOVED lines=24> */
.L_x_871:
[----:B------:R-:W-:Y:S05]  /*8a40*/  @P0 BRA `(.L_x_849) ;  /* 0x0000000000140947 */ /* 0x000fea0003800000 */
[----:B------:R-:W-:Y:S01]  /*8a50*/  ISETP.NE.AND P1, PT, R20, RZ, PT ;  /* 0x000000ff1400720c */ /* 0x000fe20003f25270 */
[----:B-1----:R-:W-:-:S04]  /*8a60*/  IMAD.MOV.U32 R5, RZ, RZ, 0x4200 ;  /* 0x00004200ff057424 */ /* 0x002fc800078e00ff */
[----:B------:R2:W-:Y:S08]  /*8a70*/  SYNCS.ARRIVE.TRANS64 RZ, [R12+URZ+0x30c10], R5 ;  /* 0x030c10050cff79a7 */ /* 0x0005f0000800003f */
[----:B------:R-:W-:Y:S05]  /*8a80*/  @!P1 BRA `(.L_x_849) ;  /* 0x0000000000049947 */ /* 0x000fea0003800000 */
[----:B------:R-:W-:Y:S01]  /*8a90*/  BPT.TRAP 0x1 ;  /* 0x000000040000795c */ /* 0x000fe20000300000 */
.L_x_849:
        /* <DEDUP_REMOVED lines=23> */
.L_x_841:
[----:B------:R-:W-:-:S13]  /*8c10*/  ISETP.NE.AND P1, PT, R18, RZ, PT ;  /* 0x000000ff1200720c */ /* 0x000fda0003f25270 */
[----:B------:R-:W-:Y:S05]  /*8c20*/  @!P1 BRA `(.L_x_840) ;  /* 0x0000000000f89947 */ /* 0x000fea0003800000 */
[----:B------:R-:W-:-:S04]  /*8c30*/  SHF.L.U32 R13, R10, 0x1f, RZ ;  /* 0x0000001f0a0d7819 */ /* 0x000fc800000006ff */
[----:B------:R-:W1:Y:S02]  /*8c40*/  SYNCS.PHASECHK.TRANS64.TRYWAIT P1, [R12+URZ+0x30c40], R13 ;  /* 0x030c400d0c0075a7 */ /* 0x000e64000802017f */
[----:B-1----:R-:W-:Y:S05]  /*8c50*/  @!P1 BRA `(.L_x_851) ;  /* 0x0000000c000c9947 */ /* 0x002fea0003800000 */
.L_x_872:
[----:B------:R-:W-:Y:S05]  /*8c60*/  @P0 BRA `(.L_x_852) ;  /* 0x0000000000140947 */ /* 0x000fea0003800000 */
[----:B------:R-:W-:Y:S02]  /*8c70*/  ISETP.NE.AND P1, PT, R20, RZ, PT ;  /* 0x000000ff1400720c */ /* 0x000fe40003f25270 */
[----:B------:R-:W-:-:S04]  /*8c80*/  MOV R5, 0x4200 ;  /* 0x0000420000057802 */ /* 0x000fc80000000f00 */
[----:B------:R2:W-:Y:S07]  /*8c90*/  SYNCS.ARRIVE.TRANS64 RZ, [R12+URZ+0x30c30], R5 ;  /* 0x030c30050cff79a7 */ /* 0x0005ee000800003f */
[----:B------:R-:W-:Y:S05]  /*8ca0*/  @!P1 BRA `(.L_x_852) ;  /* 0x0000000000049947 */ /* 0x000fea0003800000 */
[----:B------:R-:W-:Y:S01]  /*8cb0*/  BPT.TRAP 0x1 ;  /* 0x000000040000795c */ /* 0x000fe20000300000 */
.L_x_852:
        /* <DEDUP_REMOVED lines=27> */
.L_x_873:
[----:B------:R-:W-:Y:S05]  /*8e70*/  @P0 BRA `(.L_x_854) ;  /* 0x0000000000140947 */ /* 0x000fea0003800000 */
[----:B------:R-:W-:Y:S02]  /*8e80*/  ISETP.NE.AND P0, PT, R20, RZ, PT ;  /* 0x000000ff1400720c */ /* 0x000fe40003f05270 */
[----:B------:R-:W-:-:S04]  /*8e90*/  MOV R5, 0x4200 ;  /* 0x0000420000057802 */ /* 0x000fc80000000f00 */
[----:B------:R3:W-:Y:S07]  /*8ea0*/  SYNCS.ARRIVE.TRANS64 RZ, [R12+URZ+0x30c18], R5 ;  /* 0x030c18050cff79a7 */ /* 0x0007ee000800003f */
[----:B------:R-:W-:Y:S05]  /*8eb0*/  @!P0 BRA `(.L_x_854) ;  /* 0x0000000000048947 */ /* 0x000fea0003800000 */
[----:B------:R-:W-:Y:S01]  /*8ec0*/  BPT.TRAP 0x1 ;  /* 0x000000040000795c */ /* 0x000fe20000300000 */
.L_x_854:
        /* <DEDUP_REMOVED lines=20> */
.L_x_840:
[----:B------:R-:W3:Y:S01]  /*9010*/  S2R R2, SR_TID.X ;  /* 0x0000000000027919 */ /* 0x000ee20000002100 */
[----:B-12--5:R-:W-:Y:S02]  /*9020*/  LEA R13, R0, R12, 0x3 ;  /* 0x0000000c000d7211 */ /* 0x026fe400078e18ff */
[----:B---3--:R-:W-:Y:S02]  /*9030*/  LOP3.LUT R3, R2, 0x7f, RZ, 0xc0, !PT ;  /* 0x0000007f02037812 */ /* 0x008fe400078ec0ff */
[----:B------:R-:W-:Y:S02]  /*9040*/  SHF.L.U32 R2, R10, 0x1f, RZ ;  /* 0x0000001f0a027819 */ /* 0x000fe400000006ff */
[----:B------:R-:W-:Y:S02]  /*9050*/  ISETP.NE.AND P1, PT, R3, RZ, PT ;  /* 0x000000ff0300720c */ /* 0x000fe40003f25270 */
[----:B------:R-:W1:Y:S02]  /*9060*/  SYNCS.PHASECHK.TRANS64.TRYWAIT P0, [R13+URZ+0x30c40], R2 ;  /* 0x030c40020d0075a7 */ /* 0x000e64000800017f */
[----:B-1----:R-:W-:Y:S09]  /*9070*/  @!P0 BRA `(.L_x_855) ;  /* 0x00000008002c8947 */ /* 0x002ff20003800000 */
.L_x_874:
[----:B------:R-:W-:Y:S05]  /*9080*/  @P1 BRA `(.L_x_856) ;  /* 0x0000000000181947 */ /* 0x000fea0003800000 */
[----:B------:R-:W2:Y:S01]  /*9090*/  S2R R3, SR_TID.X ;  /* 0x0000000000037919 */ /* 0x000ea20000002100 */
[----:B-1----:R-:W-:-:S04]  /*90a0*/  IMAD.MOV.U32 R2, RZ, RZ, 0x4200 ;  /* 0x00004200ff027424 */ /* 0x002fc800078e00ff */
[----:B------:R3:W-:Y:S01]  /*90b0*/  SYNCS.ARRIVE.TRANS64 RZ, [R13+URZ+0x30c30], R2 ;  /* 0x030c30020dff79a7 */ /* 0x0007e2000800003f */
[----:B--2---:R-:W-:-:S13]  /*90c0*/  LOP3.LUT P0, RZ, R3, 0x1f, RZ, 0xc0, !PT ;  /* 0x0000001f03ff7812 */ /* 0x004fda000780c0ff */
[----:B---3--:R-:W-:Y:S05]  /*90d0*/  @!P0 BRA `(.L_x_856) ;  /* 0x0000000000048947 */ /* 0x008fea0003800000 */
[----:B------:R-:W-:Y:S01]  /*90e0*/  BPT.TRAP 0x1 ;  /* 0x000000040000795c */ /* 0x000fe20000300000 */
.L_x_856:
        /* <DEDUP_REMOVED lines=34> */
.L_x_837:
[----:B------:R-:W-:Y:S05]  /*9310*/  BSYNC B0 ;  /* 0x0000000000007941 */ /* 0x000fea0003800000 */
.L_x_835:
[----:B------:R-:W-:-:S03]  /*9320*/  UMOV UR6, 0xffffffff ;  /* 0xffffffff00067882 */ /* 0x000fc60000000000 */
[----:B------:R-:W-:Y:S05]  /*9330*/  BRA.DIV UR6, `(.L_x_857) ;  /* 0x0000000606907947 */ /* 0x000fea000b800000 */
[----:B------:R-:W-:-:S13]  /*9340*/  ELECT P0, URZ, PT ;  /* 0x00000000003f782f */ /* 0x000fda0003800000 */
.L_x_877:
[----:B------:R-:W-:Y:S05]  /*9350*/  @!P0 BRA `(.L_x_779) ;  /* 0x0000000000848947 */ /* 0x000fea0003800000 */
[----:B----4-:R-:W3:Y:S02]  /*9360*/  LDL.LU R2, [R1] ;  /* 0x0000000001027983 */ /* 0x010ee40000300800 */
[----:B---3--:R-:W-:-:S04]  /*9370*/  LOP3.LUT R2, R2, 0x2, RZ, 0xfc, !PT ;  /* 0x0000000202027812 */ /* 0x008fc800078efcff */
[----:B------:R-:W-:-:S13]  /*9380*/  ISETP.NE.AND P0, PT, R2, 0x3, PT ;  /* 0x000000030200780c */ /* 0x000fda0003f05270 */
[----:B------:R-:W-:Y:S05]  /*9390*/  @!P0 BRA `(.L_x_858) ;  /* 0x0000000000048947 */ /* 0x000fea0003800000 */
[----:B--2---:R-:W-:Y:S01]  /*93a0*/  BPT.TRAP 0x1 ;  /* 0x000000040000795c */ /* 0x004fe20000300000 */
.L_x_858:
        /* <DEDUP_REMOVED lines=15> */
.L_x_878:
[----:B------:R-:W3:Y:S02]  /*94a0*/  SYNCS.PHASECHK.TRANS64.TRYWAIT P1, [R11+URZ], R2 ;  /* 0x000000020b0075a7 */ /* 0x000ee4000802017f */
[----:B---3--:R-:W-:Y:S05]  /*94b0*/  @!P1 BRA `(.L_x_860) ;  /* 0x0000000400689947 */ /* 0x008fea0003800000 */
.L_x_879:
[----:B------:R-:W-:Y:S05]  /*94c0*/  @!P0 BRA `(.L_x_861) ;  /* 0x0000000000048947 */ /* 0x000fea0003800000 */
[----:B--2---:R-:W-:Y:S01]  /*94d0*/  BPT.TRAP 0x1 ;  /* 0x000000040000795c */ /* 0x004fe20000300000 */
.L_x_861:
[----:B------:R-:W-:-:S04]  /*94e0*/  VIADD R0, R6, 0x30c40 ;  /* 0x00030c4006007836 */ /* 0x000fc80000000000 */
[----:B------:R-:W-:-:S04]  /*94f0*/  IMAD R9, R9, 0x8, R0 ;  /* 0x0000000809097824 */ /* 0x000fc800078e0200 */
[----:B------:R-:W4:Y:S02]  /*9500*/  SYNCS.PHASECHK.TRANS64.TRYWAIT P0, [R9+URZ], R4 ;  /* 0x00000004090075a7 */ /* 0x000f24000800017f */
[----:B----4-:R-:W-:Y:S05]  /*9510*/  @!P0 BRA `(.L_x_862) ;  /* 0x0000000400648947 */ /* 0x010fea0003800000 */
.L_x_880:
[----:B------:R-:W-:-:S07]  /*9520*/  LEA R3, R3, R0, 0x3 ;  /* 0x0000000003037211 */ /* 0x000fce00078e18ff */
.L_x_863:
[----:B------:R1:W1:Y:S02]  /*9530*/  SYNCS.PHASECHK.TRANS64.TRYWAIT P0, [R3+URZ], R2 ;  /* 0x00000002030075a7 */ /* 0x000264000800017f */
[----:B-1----:R-:W-:Y:S05]  /*9540*/  @!P0 NANOSLEEP.SYNCS 0x989680 ;  /* 0x009896800000895d */ /* 0x002fea0003900000 */
[----:B------:R-:W1:Y:S02]  /*9550*/  @!P0 SYNCS.PHASECHK.TRANS64 P0, [R3+URZ], R2 ;  /* 0x00000002030085a7 */ /* 0x000e64000800007f */
[----:B-1----:R-:W-:Y:S05]  /*9560*/  @!P0 BRA `(.L_x_863) ;  /* 0xfffffffc00f08947 */ /* 0x002fea000383ffff */
.L_x_779:
[----:B--2---:R-:W-:Y:S05]  /*9570*/  BSYNC B6 ;  /* 0x0000000000067941 */ /* 0x004fea0003800000 */
.L_x_773:
[----:B------:R-:W-:Y:S05]  /*9580*/  EXIT ;  /* 0x000000000000794d */ /* 0x000fea0003800000 */
.L_x_789:
[----:B------:R-:W-:Y:S01]  /*9590*/  IMAD.MOV.U32 R12, RZ, RZ, RZ ;  /* 0x000000ffff0c7224 */ /* 0x000fe200078e00ff */
[----:B------:R-:W-:Y:S01]  /*95a0*/  MOV R15, 0xffffffff ;  /* 0xffffffff000f7802 */ /* 0x000fe20000000f00 */
[----:B------:R-:W-:-:S07]  /*95b0*/  IMAD.MOV.U32 R11, RZ, RZ, 0x1f ;  /* 0x0000001fff0b7424 */ /* 0x000fce00078e00ff */
[----:B------:R-:W-:Y:S05]  /*95c0*/  WARPSYNC.COLLECTIVE R15, `(.L_x_864) ;  /* 0x000000000f087348 */ /* 0x000fea0003c00000 */
[----:B------:R1:W2:Y:S02]  /*95d0*/  SHFL.IDX P6, R14, R13, R12, R11 ;  /* 0x0000000c0d0e7389 */ /* 0x0002a400000c000b */
[----:B-12---:R-:W-:Y:S01]  /*95e0*/  ENDCOLLECTIVE ;  /* 0x000000000000791b */ /* 0x006fe20003800000 */
.L_x_864:
[----:B------:R-:W-:Y:S05]  /*95f0*/  BRA `(.L_x_865) ;  /* 0xffffff7800e07947 */ /* 0x000fea000383ffff */
.L_x_791:
[----:B--2---:R2:W3:Y:S02]  /*9600*/  SYNCS.PHASECHK.TRANS64.TRYWAIT P0, [R2+URZ+0x30c00], R9 ;  /* 0x030c0009020075a7 */ /* 0x0044e4000800017f */
[----:B---3--:R-:W-:Y:S05]  /*9610*/  @!P0 NANOSLEEP.SYNCS 0x989680 ;  /* 0x009896800000895d */ /* 0x008fea0003900000 */
[----:B------:R-:W3:Y:S02]  /*9620*/  @!P0 SYNCS.PHASECHK.TRANS64 P0, [R2+URZ+0x30c00], R9 ;  /* 0x030c0009020085a7 */ /* 0x000ee4000800007f */
[----:B---3--:R-:W-:Y:S05]  /*9630*/  @!P0 BRA `(.L_x_791) ;  /* 0xfffffffc00f08947 */ /* 0x008fea000383ffff */
[----:B------:R-:W-:Y:S05]  /*9640*/  BRA `(.L_x_790) ;  /* 0xffffff7c00447947 */ /* 0x000fea000383ffff */
.L_x_795:
[----:B--2---:R2:W3:Y:S02]  /*9650*/  SYNCS.PHASECHK.TRANS64.TRYWAIT P1, [R3+URZ+0x30c10], R22 ;  /* 0x030c1016030075a7 */ /* 0x0044e4000802017f */
[----:B---3--:R-:W-:Y:S05]  /*9660*/  @!P1 NANOSLEEP.SYNCS 0x989680 ;  /* 0x009896800000995d */ /* 0x008fea0003900000 */
[----:B------:R-:W3:Y:S02]  /*9670*/  @!P1 SYNCS.PHASECHK.TRANS64 P1, [R3+URZ+0x30c10], R22 ;  /* 0x030c1016030095a7 */ /* 0x000ee4000802007f */
[----:B---3--:R-:W-:Y:S05]  /*9680*/  @!P1 BRA `(.L_x_795) ;  /* 0xfffffffc00f09947 */ /* 0x008fea000383ffff */
[----:B------:R-:W-:Y:S05]  /*9690*/  BRA `(.L_x_794) ;  /* 0xffffff8400247947 */ /* 0x000fea000383ffff */
.L_x_799:
[----:B------:R1:W1:Y:S02]  /*96a0*/  SYNCS.PHASECHK.TRANS64.TRYWAIT P1, [R3+URZ+0x30c30], R22 ;  /* 0x030c3016030075a7 */ /* 0x000264000802017f */
[----:B-1----:R-:W-:Y:S05]  /*96b0*/  @!P1 NANOSLEEP.SYNCS 0x989680 ;  /* 0x009896800000995d */ /* 0x002fea0003900000 */
[----:B------:R-:W1:Y:S02]  /*96c0*/  @!P1 SYNCS.PHASECHK.TRANS64 P1, [R3+URZ+0x30c30], R22 ;  /* 0x030c3016030095a7 */ /* 0x000e64000802007f */
[----:B-1----:R-:W-:Y:S05]  /*96d0*/  @!P1 BRA `(.L_x_799) ;  /* 0xfffffffc00f09947 */ /* 0x002fea000383ffff */
[----:B------:R-:W-:Y:S05]  /*96e0*/  BRA `(.L_x_798) ;  /* 0xffffff8800387947 */ /* 0x000fea000383ffff */
.L_x_838:
[----:B-1----:R1:W2:Y:S02]  /*96f0*/  SYNCS.PHASECHK.TRANS64.TRYWAIT P1, [R12+URZ+0x30c20], R3 ;  /* 0x030c20030c0075a7 */ /* 0x0022a4000802017f */
[----:B--2---:R-:W-:Y:S05]  /*9700*/  @!P1 NANOSLEEP.SYNCS 0x989680 ;  /* 0x009896800000995d */ /* 0x004fea0003900000 */
[----:B------:R-:W2:Y:S02]  /*9710*/  @!P1 SYNCS.PHASECHK.TRANS64 P1, [R12+URZ+0x30c20], R3 ;  /* 0x030c20030c0095a7 */ /* 0x000ea4000802007f */
[----:B--2---:R-:W-:Y:S05]  /*9720*/  @!P1 BRA `(.L_x_838) ;  /* 0xfffffffc00f09947 */ /* 0x004fea000383ffff */
[----:B------:R-:W-:Y:S05]  /*9730*/  BRA `(.L_x_866) ;  /* 0xffffffe800107947 */ /* 0x000fea000383ffff */
.L_x_842:
[----:B-1----:R1:W2:Y:S02]  /*9740*/  SYNCS.PHASECHK.TRANS64.TRYWAIT P1, [R12+URZ+0x30c40], R21 ;  /* 0x030c40150c0075a7 */ /* 0x0022a4000802017f */
[----:B--2---:R-:W-:Y:S05]  /*9750*/  @!P1 NANOSLEEP.SYNCS 0x989680 ;  /* 0x009896800000995d */ /* 0x004fea0003900000 */
[----:B------:R-:W2:Y:S02]  /*9760*/  @!P1 SYNCS.PHASECHK.TRANS64 P1, [R12+URZ+0x30c40], R21 ;  /* 0x030c40150c0095a7 */ /* 0x000ea4000802007f */
[----:B--2---:R-:W-:Y:S05]  /*9770*/  @!P1 BRA `(.L_x_842) ;  /* 0xfffffffc00f09947 */ /* 0x004fea000383ffff */
[----:B------:R-:W-:Y:S05]  /*9780*/  BRA `(.L_x_867) ;  /* 0xffffffec00287947 */ /* 0x000fea000383ffff */
.L_x_844:
[----:B--2---:R2:W3:Y:S02]  /*9790*/  SYNCS.PHASECHK.TRANS64.TRYWAIT P1, [R12+URZ+0x30c28], R21 ;  /* 0x030c28150c0075a7 */ /* 0x0044e4000802017f */
[----:B---3--:R-:W-:Y:S05]  /*97a0*/  @!P1 NANOSLEEP.SYNCS 0x989680 ;  /* 0x009896800000995d */ /* 0x008fea0003900000 */
[----:B------:R-:W3:Y:S02]  /*97b0*/  @!P1 SYNCS.PHASECHK.TRANS64 P1, [R12+URZ+0x30c28], R21 ;  /* 0x030c28150c0095a7 */ /* 0x000ee4000802007f */
[----:B---3--:R-:W-:Y:S05]  /*97c0*/  @!P1 BRA `(.L_x_844) ;  /* 0xfffffffc00f09947 */ /* 0x008fea000383ffff */
[----:B------:R-:W-:Y:S05]  /*97d0*/  BRA `(.L_x_868) ;  /* 0xffffffec00a47947 */ /* 0x000fea000383ffff */
.L_x_846:
[----:B---3--:R3:W4:Y:S02]  /*97e0*/  SYNCS.PHASECHK.TRANS64.TRYWAIT P1, [R12+URZ+0x30c48], R21 ;  /* 0x030c48150c0075a7 */ /* 0x008724000802017f */
[----:B----4-:R-:W-:Y:S05]  /*97f0*/  @!P1 NANOSLEEP.SYNCS 0x989680 ;  /* 0x009896800000995d */ /* 0x010fea0003900000 */
[----:B------:R-:W4:Y:S02]  /*9800*/  @!P1 SYNCS.PHASECHK.TRANS64 P1, [R12+URZ+0x30c48], R21 ;  /* 0x030c48150c0095a7 */ /* 0x000f24000802007f */
[----:B----4-:R-:W-:Y:S05]  /*9810*/  @!P1 BRA `(.L_x_846) ;  /* 0xfffffffc00f09947 */ /* 0x010fea000383ffff */
[----:B------:R-:W-:Y:S05]  /*9820*/  BRA `(.L_x_869) ;  /* 0xfffffff000007947 */ /* 0x000fea000383ffff */
.L_x_848:
[----:B------:R-:W-:-:S07]  /*9830*/  SHF.L.U32 R5, R10, 0x1f, RZ ;  /* 0x0000001f0a057819 */ /* 0x000fce00000006ff */
.L_x_870:
[----:B-1----:R1:W2:Y:S02]  /*9840*/  SYNCS.PHASECHK.TRANS64.TRYWAIT P1, [R12+URZ+0x30c20], R5 ;  /* 0x030c20050c0075a7 */ /* 0x0022a4000802017f */
[----:B--2---:R-:W-:Y:S05]  /*9850*/  @!P1 NANOSLEEP.SYNCS 0x989680 ;  /* 0x009896800000995d */ /* 0x004fea0003900000 */
[----:B------:R-:W2:Y:S02]  /*9860*/  @!P1 SYNCS.PHASECHK.TRANS64 P1, [R12+URZ+0x30c20], R5 ;  /* 0x030c20050c0095a7 */ /* 0x000ea4000802007f */
[----:B--2---:R-:W-:Y:S05]  /*9870*/  @!P1 BRA `(.L_x_870) ;  /* 0xfffffffc00f09947 */ /* 0x004fea000383ffff */
[----:B------:R-:W-:Y:S05]  /*9880*/  BRA `(.L_x_871) ;  /* 0xfffffff0006c7947 */ /* 0x000fea000383ffff */
.L_x_851:
[----:B-1----:R1:W2:Y:S02]  /*9890*/  SYNCS.PHASECHK.TRANS64.TRYWAIT P1, [R12+URZ+0x30c40], R13 ;  /* 0x030c400d0c0075a7 */ /* 0x0022a4000802017f */
[----:B--2---:R-:W-:Y:S05]  /*98a0*/  @!P1 NANOSLEEP.SYNCS 0x989680 ;  /* 0x009896800000995d */ /* 0x004fea0003900000 */
[----:B------:R-:W2:Y:S02]  /*98b0*/  @!P1 SYNCS.PHASECHK.TRANS64 P1, [R12+URZ+0x30c40], R13 ;  /* 0x030c400d0c0095a7 */ /* 0x000ea4000802007f */
[----:B--2---:R-:W-:Y:S05]  /*98c0*/  @!P1 BRA `(.L_x_851) ;  /* 0xfffffffc00f09947 */ /* 0x004fea000383ffff */
[----:B------:R-:W-:Y:S05]  /*98d0*/  BRA `(.L_x_872) ;  /* 0xfffffff000e07947 */ /* 0x000fea000383ffff */
.L_x_853:
[----:B--2---:R2:W3:Y:S02]  /*98e0*/  SYNCS.PHASECHK.TRANS64.TRYWAIT P1, [R12+URZ+0x30c28], R13 ;  /* 0x030c280d0c0075a7 */ /* 0x0044e4000802017f */
[----:B---3--:R-:W-:Y:S05]  /*98f0*/  @!P1 NANOSLEEP.SYNCS 0x989680 ;  /* 0x009896800000995d */ /* 0x008fea0003900000 */
[----:B------:R-:W3:Y:S02]  /*9900*/  @!P1 SYNCS.PHASECHK.TRANS64 P1, [R12+URZ+0x30c28], R13 ;  /* 0x030c280d0c0095a7 */ /* 0x000ee4000802007f */
[----:B---3--:R-:W-:Y:S05]  /*9910*/  @!P1 BRA `(.L_x_853) ;  /* 0xfffffffc00f09947 */ /* 0x008fea000383ffff */
[----:B------:R-:W-:Y:S05]  /*9920*/  BRA `(.L_x_873) ;  /* 0xfffffff400507947 */ /* 0x000fea000383ffff */
.L_x_855:
[----:B-1----:R1:W2:Y:S02]  /*9930*/  SYNCS.PHASECHK.TRANS64.TRYWAIT P0, [R13+URZ+0x30c40], R2 ;  /* 0x030c40020d0075a7 */ /* 0x0022a4000800017f */
[----:B--2---:R-:W-:Y:S05]  /*9940*/  @!P0 NANOSLEEP.SYNCS 0x989680 ;  /* 0x009896800000895d */ /* 0x004fea0003900000 */
[----:B------:R-:W2:Y:S02]  /*9950*/  @!P0 SYNCS.PHASECHK.TRANS64 P0, [R13+URZ+0x30c40], R2 ;  /* 0x030c40020d0085a7 */ /* 0x000ea4000800007f */
[----:B--2---:R-:W-:Y:S05]  /*9960*/  @!P0 BRA `(.L_x_855) ;  /* 0xfffffffc00f08947 */ /* 0x004fea000383ffff */
[----:B------:R-:W-:Y:S05]  /*9970*/  BRA `(.L_x_874) ;  /* 0xfffffff400c07947 */ /* 0x000fea000383ffff */
.L_x_857:
[----:B------:R-:W-:Y:S01]  /*9980*/  BSSY B0, `(.L_x_875) ;  /* 0x0000006000007945 */ /* 0x000fe20003800000 */
[----:B------:R-:W-:-:S07]  /*9990*/  IMAD.MOV.U32 R15, RZ, RZ, -0x1 ;  /* 0xffffffffff0f7424 */ /* 0x000fce00078e00ff */
[----:B--2-4-:R-:W-:Y:S05]  /*99a0*/  WARPSYNC.COLLECTIVE R15, `(.L_x_876) ;  /* 0x000000000f0c7348 */ /* 0x014fea0003c00000 */
[----:B------:R-:W-:Y:S02]  /*99b0*/  ELECT P6, UR62, PT ;  /* 0x00000000003e782f */ /* 0x000fe400038c0000 */
[----:B------:R-:W-:Y:S01]  /*99c0*/  MOV R14, UR62 ;  /* 0x0000003e000e7c02 */ /* 0x000fe20008000f00 */
[----:B--2-4-:R-:W-:Y:S10]  /*99d0*/  ENDCOLLECTIVE ;  /* 0x000000000000791b */ /* 0x014ff40003800000 */
.L_x_876:
[----:B------:R-:W-:Y:S05]  /*99e0*/  BSYNC B0 ;  /* 0x0000000000007941 */ /* 0x000fea0003800000 */
.L_x_875:
[----:B------:R-:W-:Y:S01]  /*99f0*/  PLOP3.LUT P0, PT, P6, PT, PT, 0x80, 0x0 ;  /* 0x000000000000781c */ /* 0x000fe2000370f070 */
[----:B------:R-:W-:-:S12]  /*9a00*/  BRA `(.L_x_877) ;  /* 0xfffffff800507947 */ /* 0x000fd8000383ffff */
.L_x_859:
[----:B-1----:R1:W3:Y:S02]  /*9a10*/  SYNCS.PHASECHK.TRANS64.TRYWAIT P1, [R7+URZ], R4 ;  /* 0x00000004070075a7 */ /* 0x0022e4000802017f */
[----:B---3--:R-:W-:Y:S05]  /*9a20*/  @!P1 NANOSLEEP.SYNCS 0x989680 ;  /* 0x009896800000995d */ /* 0x008fea0003900000 */
[----:B------:R-:W3:Y:S02]  /*9a30*/  @!P1 SYNCS.PHASECHK.TRANS64 P1, [R7+URZ], R4 ;  /* 0x00000004070095a7 */ /* 0x000ee4000802007f */
[----:B---3--:R-:W-:Y:S05]  /*9a40*/  @!P1 BRA `(.L_x_859) ;  /* 0xfffffffc00f09947 */ /* 0x008fea000383ffff */
[----:B------:R-:W-:Y:S05]  /*9a50*/  BRA `(.L_x_878) ;  /* 0xfffffff800907947 */ /* 0x000fea000383ffff */
.L_x_860:
[----:B---3--:R3:W4:Y:S02]  /*9a60*/  SYNCS.PHASECHK.TRANS64.TRYWAIT P1, [R11+URZ], R2 ;  /* 0x000000020b0075a7 */ /* 0x008724000802017f */
[----:B----4-:R-:W-:Y:S05]  /*9a70*/  @!P1 NANOSLEEP.SYNCS 0x989680 ;  /* 0x009896800000995d */ /* 0x010fea0003900000 */
[----:B------:R-:W4:Y:S02]  /*9a80*/  @!P1 SYNCS.PHASECHK.TRANS64 P1, [R11+URZ], R2 ;  /* 0x000000020b0095a7 */ /* 0x000f24000802007f */
[----:B----4-:R-:W-:Y:S05]  /*9a90*/  @!P1 BRA `(.L_x_860) ;  /* 0xfffffffc00f09947 */ /* 0x010fea000383ffff */
[----:B------:R-:W-:Y:S05]  /*9aa0*/  BRA `(.L_x_879) ;  /* 0xfffffff800847947 */ /* 0x000fea000383ffff */
.L_x_862:
[----:B----4-:R4:W1:Y:S02]  /*9ab0*/  SYNCS.PHASECHK.TRANS64.TRYWAIT P0, [R9+URZ], R4 ;  /* 0x00000004090075a7 */ /* 0x010864000800017f */
[----:B-1----:R-:W-:Y:S05]  /*9ac0*/  @!P0 NANOSLEEP.SYNCS 0x989680 ;  /* 0x009896800000895d */ /* 0x002fea0003900000 */
[----:B------:R-:W1:Y:S02]  /*9ad0*/  @!P0 SYNCS.PHASECHK.TRANS64 P0, [R9+URZ], R4 ;  /* 0x00000004090085a7 */ /* 0x000e64000800007f */
[----:B-1----:R-:W-:Y:S05]  /*9ae0*/  @!P0 BRA `(.L_x_862) ;  /* 0xfffffffc00f08947 */ /* 0x002fea000383ffff */
[----:B------:R-:W-:Y:S05]  /*9af0*/  BRA `(.L_x_880) ;  /* 0xfffffff800887947 */ /* 0x000fea000383ffff */
.L_x_881:
        /* <DEDUP_REMOVED lines=16> */
.L_x_7380:


//--------------------- .text._ZN7cutlass13device_kernelIN5flash11enable_sm90INS1_16FlashAttnBwdSm90INS1_25CollectiveMainloopBwdSm90ILi2ELi2ELi2EN4cute5tupleIJNS5_1CILi1EEES8_S8_EEENS6_IJNS7_ILi128EEESA_NS7_ILi64EEEEEENS_6half_tEfNS_4arch4Sm90ELb0ELb0ELb1ELb1ELb1ELb1ELb0ELb0ELi2ELi1ELi2ELi2ELb0EEENS1_24CollectiveEpilogueBwdGQAISC_fSF_Li256ELb1ELb1EEENS1_19SingleTileSchedulerILb1ELb0ELb0ELi128EEEEEEEEEvNT_6ParamsE --------------------------
	.section	.text._ZN7cutlass13device_kernelIN5flash11enable_sm90INS1_16FlashAttnBwdSm90INS1_25CollectiveMainloopBwdSm90ILi2ELi2ELi2EN4cute5tupleIJNS5_1CILi1EEES8_S8_EEENS6_IJNS7_ILi128EEESA_NS7_ILi64EEEEEENS_6half_tEfNS_4arch4Sm90ELb0ELb0ELb1ELb1ELb1ELb1ELb0ELb0ELi2ELi1ELi2ELi2ELb0EEENS1_24CollectiveEpilogueBwdGQAISC_fSF_Li256ELb1ELb1EEENS1_19SingleTileSchedulerILb1ELb0ELb0ELi128EEEEEEEEEvNT_6ParamsE,"ax",@progbits
	.align	128
.text._ZN7cutlass13device_kernelIN5flash11enable_sm90INS1_16FlashAttnBwdSm90INS1_25CollectiveMainloopBwdSm90ILi2ELi2ELi2EN4cute5tupleIJNS5_1CILi1EEES8_S8_EEENS6_IJNS7_ILi128EEESA_NS7_ILi64EEEEEENS_6half_tEfNS_4arch4Sm90ELb0ELb0ELb1ELb1ELb1ELb1ELb0ELb0ELi2ELi1ELi2ELi2ELb0EEENS1_24CollectiveEpilogueBwdGQAISC_fSF_Li256ELb1ELb1EEENS1_19SingleTileSchedulerILb1ELb0ELb0ELi128EEEEEEEEEvNT_6ParamsE:
        .type           _ZN7cutlass13device_kernelIN5flash11enable_sm90INS1_16FlashAttnBwdSm90INS1_25CollectiveMainloopBwdSm90ILi2ELi2ELi2EN4cute5tupleIJNS5_1CILi1EEES8_S8_EEENS6_IJNS7_ILi128EEESA_NS7_ILi64EEEEEENS_6half_tEfNS_4arch4Sm90ELb0ELb0ELb1ELb1ELb1ELb1ELb0ELb0ELi2ELi1ELi2ELi2ELb0EEENS1_24CollectiveEpilogueBwdGQAISC_fSF_Li256ELb1ELb1EEENS1_19SingleTileSchedulerILb1ELb0ELb0ELi128EEEEEEEEEvNT_6ParamsE,@function
        .size           _ZN7cutlass13device_kernelIN5flash11enable_sm90INS1_16FlashAttnBwdSm90INS1_25CollectiveMainloopBwdSm90ILi2ELi2ELi2EN4cute5tupleIJNS5_1CILi1EEES8_S8_EEENS6_IJNS7_ILi128EEESA_NS7_ILi64EEEEEENS_6half_tEfNS_4arch4Sm90ELb0ELb0ELb1ELb1ELb1ELb1ELb0ELb0ELi2ELi1ELi2ELi2ELb0EEENS1_24CollectiveEpilogueBwdGQAISC_fSF_Li256ELb1ELb1EEENS1_19SingleTileSchedulerILb1ELb0ELb0ELi128EEEEEEEEEvNT_6ParamsE,(.L_x_7381 - _ZN7cutlass13device_kernelIN5flash11enable_sm90INS1_16FlashAttnBwdSm90INS1_25CollectiveMainloopBwdSm90ILi2ELi2ELi2EN4cute5tupleIJNS5_1CILi1EEES8_S8_EEENS6_IJNS7_ILi128EEESA_NS7_ILi64EEEEEENS_6half_tEfNS_4arch4Sm90ELb0ELb0ELb1ELb1ELb1ELb1ELb0ELb0ELi2ELi1ELi2ELi2ELb0EEENS1_24CollectiveEpilogueBwdGQAISC_fSF_Li256ELb1ELb1EEENS1_19SingleTileSchedulerILb1ELb0ELb0ELi128EEEEEEEEEvNT_6ParamsE)
        .other          _ZN7cutlass13device_kernelIN5flash11enable_sm90INS1_16FlashAttnBwdSm90INS1_25CollectiveMainloopBwdSm90ILi2ELi2ELi2EN4cute5tupleIJNS5_1CILi1EEES8_S8_EEENS6_IJNS7_ILi128EEESA_NS7_ILi64EEEEEENS_6half_tEfNS_4arch4Sm90ELb0ELb0ELb1ELb1ELb1ELb1ELb0ELb0ELi2ELi1ELi2ELi2ELb0EEENS1_24CollectiveEpilogueBwdGQAISC_fSF_Li256ELb1ELb1EEENS1_19SingleTileSchedulerILb1ELb0ELb0ELi128EEEEEEEEEvNT_6ParamsE,@"STO_CUDA_ENTRY STV_DEFAULT"
_ZN7cutlass13device_kernelIN5flash11enable_sm90INS1_16FlashAttnBwdSm90INS1_25CollectiveMainloopBwdSm90ILi2ELi2ELi2EN4cute5tupleIJNS5_1CILi1EEES8_S8_EEENS6_IJNS7_ILi128EEESA_NS7_ILi64EEEEEENS_6half_tEfNS_4arch4Sm90ELb0ELb0ELb1ELb1ELb1ELb1ELb0ELb0ELi2ELi1ELi2ELi2ELb0EEENS1_24CollectiveEpilogueBwdGQAISC_fSF_Li256ELb1ELb1EEENS1_19SingleTileSchedulerILb1ELb0ELb0ELi128EEEEEEEEEvNT_6ParamsE:
        /* <DEDUP_REMOVED lines=23> */
.L_x_883:
[----:B------:R-:W-:Y:S05]  /*0170*/  BSYNC B0 ;  /* 0x0000000000007941 */ /* 0x000fea0003800000 */
.L_x_882:
        /* <DEDUP_REMOVED lines=34> */
.L_x_884:
        /* <DEDUP_REMOVED lines=22> */
.L_x_885:
        /* <DEDUP_REMOVED lines=9> */
.L_x_888:
        /* <DEDUP_REMOVED lines=20> */
.L_x_889:
        /* <DEDUP_REMOVED lines=10> */
.L_x_891:
[----:B------:R-:W2:Y:S02]  /*0770*/  LDC R0, c[0x0][0x8c4] ;  /* 0x00023100ff007b82 */ /* 0x000ea40000000800 */
.L_x_890:
        /* <DEDUP_REMOVED lines=19> */
.L_x_893:
        /* <DEDUP_REMOVED lines=10> */
.L_x_894:
        /* <DEDUP_REMOVED lines=8> */
.L_x_895:
        /* <DEDUP_REMOVED lines=9> */
.L_x_896:
        /* <DEDUP_REMOVED lines=56> */
.L_x_899:
        /* <DEDUP_REMOVED lines=15> */
.L_x_898:
        /* <DEDUP_REMOVED lines=22> */
.L_x_901:
        /* <DEDUP_REMOVED lines=15> */
.L_x_900:
[----:B------:R-:W-:Y:S01]  /*1120*/  SHF.R.S32.HI R3, RZ, 0x1f, R18 ;  /* 0x0000001fff037819 */ /* 0x000fe20000011412 */
[----:B------:R-:W-:-:S03]  /*1130*/  UMOV UR4, 0xffffffff ;  /* 0xffffffff00047882 */ /* 0x000fc60000000000 */
[----:B------:R-:W-:-:S04]  /*1140*/  LEA.HI R0, R3, R18, RZ, 0x7 ;  /* 0x0000001203007211 */ /* 0x000fc800078f38ff */
[----:B------:R-:W-:Y:S01]  /*1150*/  SHF.R.S32.HI R13, RZ, 0x7, R0 ;  /* 0x00000007ff0d7819 */ /* 0x000fe20000011400 */
[----:B------:R-:W-:Y:S06]  /*1160*/  BRA.DIV UR4, `(.L_x_902) ;  /* 0x0000009204247947 */ /* 0x000fec000b800000 */
[----:B------:R1:W2:Y:S02]  /*1170*/  SHFL.IDX PT, R14, R13, RZ, 0x1f ;  /* 0x00001fff0d0e7589 */ /* 0x0002a400000e0000 */
.L_x_1006:
        /* <DEDUP_REMOVED lines=30> */
.L_x_903:
        /* <DEDUP_REMOVED lines=111> */
.L_x_915:
[----:B------:R-:W-:-:S13]  /*1a50*/  ISETP.NE.AND P0, PT, R7, 0x3, PT ;  /* 0x000000030700780c */ /* 0x000fda0003f05270 */
[----:B------:R-:W-:Y:S05]  /*1a60*/  @!P0 BRA `(.L_x_905) ;  /* 0x0000000000048947 */ /* 0x000fea0003800000 */
[----:B------:R-:W-:Y:S01]  /*1a70*/  BPT.TRAP 0x1 ;  /* 0x000000040000795c */ /* 0x000fe20000300000 */
.L_x_905:
[----:B------:R-:W-:Y:S01]  /*1a80*/  IMAD R25, R4, 0x8, R2 ;  /* 0x0000000804197824 */ /* 0x000fe200078e0202 */
[----:B------:R-:W-:-:S04]  /*1a90*/  SHF.L.U32 R22, R5, 0x1f, RZ ;  /* 0x0000001f05167819 */ /* 0x000fc800000006ff */
[----:B------:R1:W2:Y:S01]  /*1aa0*/  SYNCS.PHASECHK.TRANS64.TRYWAIT P1, [R25+URZ+0x30c10], R22 ;  /* 0x030c1016190075a7 */ /* 0x0002a2000802017f */
[----:B------:R-:W-:Y:S05]  /*1ab0*/  @!P0 BRA `(.L_x_906) ;  /* 0x0000000000048947 */ /* 0x000fea0003800000 */
[----:B------:R-:W-:Y:S01]  /*1ac0*/  BPT.TRAP 0x1 ;  /* 0x000000040000795c */ /* 0x000fe20000300000 */
.L_x_906:
[----:B------:R-:W-:-:S04]  /*1ad0*/  IADD3 R0, R2, 0x10000, RZ ;  /* 0x0001000002007810 */ /* 0x000fc80007ffe0ff */
[----:B------:R-:W-:-:S04]  /*1ae0*/  SHF.R.U32.HI R0, RZ, 0x4, R0 ;  /* 0x00000004ff007819 */ /* 0x000fc80000011600 */
[----:B------:R-:W-:Y:S01]  /*1af0*/  LOP3.LUT R0, R0, 0x3fff, RZ, 0xc0, !PT ;  /* 0x00003fff00007812 */ /* 0x000fe200078ec0ff */
[----:B--2---:R-:W-:Y:S06]  /*1b00*/  @P1 BRA `(.L_x_907) ;  /* 0x0000000000081947 */ /* 0x004fec0003800000 */
[----:B------:R-:W2:Y:S02]  /*1b10*/  SYNCS.PHASECHK.TRANS64.TRYWAIT P1, [R25+URZ+0x30c10], R22 ;  /* 0x030c1016190075a7 */ /* 0x000ea4000802017f */
[----:B--2---:R-:W-:Y:S05]  /*1b20*/  @!P1 BRA `(.L_x_908) ;  /* 0x0000008400e49947 */ /* 0x004fea0003800000 */
.L_x_907:
        /* <DEDUP_REMOVED lines=64> */
.L_x_909:
[----:B------:R1:W1:Y:S01]  /*1f30*/  SYNCS.PHASECHK.TRANS64.TRYWAIT P1, [R25+URZ+0x30c30], R22 ;  /* 0x030c3016190075a7 */ /* 0x000262000802017f */
[----:B------:R-:W-:Y:S05]  /*1f40*/  @!P0 BRA `(.L_x_910) ;  /* 0x0000000000048947 */ /* 0x000fea0003800000 */
[----:B------:R-:W-:Y:S01]  /*1f50*/  BPT.TRAP 0x1 ;  /* 0x000000040000795c */ /* 0x000fe20000300000 */
.L_x_910:
[----:B------:R-:W-:-:S04]  /*1f60*/  IADD3 R18, R2, 0x18000, RZ ;  /* 0x0001800002127810 */ /* 0x000fc80007ffe0ff */
[----:B------:R-:W-:-:S04]  /*1f70*/  SHF.R.U32.HI R18, RZ, 0x4, R18 ;  /* 0x00000004ff127819 */ /* 0x000fc80000011612 */
[----:B------:R-:W-:-:S04]  /*1f80*/  LOP3.LUT R18, R18, 0x3fff, RZ, 0xc0, !PT ;  /* 0x00003fff12127812 */ /* 0x000fc800078ec0ff */
[----:B------:R-:W-:Y:S01]  /*1f90*/  LOP3.LUT R21, R18, 0x10000, RZ, 0xfc, !PT ;  /* 0x0001000012157812 */ /* 0x000fe200078efcff */
[----:B-1----:R-:W-:Y:S06]  /*1fa0*/  @P1 BRA `(.L_x_911) ;  /* 0x0000000000081947 */ /* 0x002fec0003800000 */
[----:B------:R-:W1:Y:S02]  /*1fb0*/  SYNCS.PHASECHK.TRANS64.TRYWAIT P1, [R25+URZ+0x30c30], R22 ;  /* 0x030c3016190075a7 */ /* 0x000e64000802017f */
[----:B-1----:R-:W-:Y:S05]  /*1fc0*/  @!P1 BRA `(.L_x_912) ;  /* 0x0000008000d09947 */ /* 0x002fea0003800000 */
.L_x_911:
        /* <DEDUP_REMOVED lines=896> */
.L_x_913:
        /* <DEDUP_REMOVED lines=69> */
.L_x_914:
        /* <DEDUP_REMOVED lines=46> */
.L_x_897:
[----:B------:R-:W-:Y:S05]  /*5f00*/  @P0 BRA `(.L_x_892) ;  /* 0x0000004000b40947 */ /* 0x000fea0003800000 */
[----:B------:R-:W2:Y:S01]  /*5f10*/  LDL.LU R26, [R1+0x1c] ;  /* 0x00001c00011a7983 */ /* 0x000ea20000300800 */
[----:B-1----:R-:W1:Y:S01]  /*5f20*/  LDC.64 R2, c[0x0][0x878] ;  /* 0x00021e00ff027b82 */ /* 0x002e620000000a00 */
[----:B------:R-:W-:Y:S01]  /*5f30*/  ULDC UR4, c[0x0][0x870] ;  /* 0x00021c0000047ab9 */ /* 0x000fe20000000800 */
[----:B------:R-:W-:-:S06]  /*5f40*/  ULDC UR6, c[0x0][0x80c] ;  /* 0x0002030000067ab9 */ /* 0x000fcc0000000800 */
[----:B------:R-:W3:Y:S01]  /*5f50*/  LDC R17, c[0x0][0x850] ;  /* 0x00021400ff117b82 */ /* 0x000ee20000000800 */
[----:B------:R-:W4:Y:S01]  /*5f60*/  S2R R6, SR_TID.X ;  /* 0x0000000000067919 */ /* 0x000f220000002100 */
[----:B------:R-:W5:Y:S01]  /*5f70*/  S2R R8, SR_CTAID.Y ;  /* 0x0000000000087919 */ /* 0x000f620000002600 */
[----:B------:R-:W5:Y:S05]  /*5f80*/  S2R R16, SR_CTAID.X ;  /* 0x0000000000107919 */ /* 0x000f6a0000002500 */
[----:B------:R-:W5:Y:S01]  /*5f90*/  S2UR UR5, SR_CgaCtaId ;  /* 0x00000000000579c3 */ /* 0x000f620000008800 */
[----:B-1----:R-:W-:-:S07]  /*5fa0*/  ISETP.NE.U32.AND P0, PT, R2, RZ, PT ;  /* 0x000000ff0200720c */ /* 0x002fce0003f05070 */
[----:B------:R-:W1:Y:S01]  /*5fb0*/  LDC.64 R14, c[0x0][0x840] ;  /* 0x00021000ff0e7b82 */ /* 0x000e620000000a00 */
[----:B------:R-:W-:-:S07]  /*5fc0*/  ISETP.NE.AND.EX P0, PT, R3, RZ, PT, P0 ;  /* 0x000000ff0300720c */ /* 0x000fce0003f05300 */
[----:B------:R-:W1:Y:S08]  /*5fd0*/  LDC.64 R12, c[0x0][0x818] ;  /* 0x00020600ff0c7b82 */ /* 0x000e700000000a00 */
[----:B------:R-:W2:Y:S08]  /*5fe0*/  @P0 LDC.64 R2, c[0x0][0x878] ;  /* 0x00021e00ff020b82 */ /* 0x000eb00000000a00 */
[----:B------:R-:W1:Y:S08]  /*5ff0*/  LDC.64 R20, c[0x0][0x848] ;  /* 0x00021200ff147b82 */ /* 0x000e700000000a00 */
[----:B------:R-:W1:Y:S08]  /*6000*/  LDC.64 R22, c[0x0][0x800] ;  /* 0x00020000ff167b82 */ /* 0x000e700000000a00 */
[----:B------:R-:W1:Y:S01]  /*6010*/  LDC.64 R24, c[0x0][0x828] ;  /* 0x00020a00ff187b82 */ /* 0x000e620000000a00 */
[----:B--2---:R-:W-:-:S06]  /*6020*/  @P0 IMAD.WIDE R2, R26, 0x4, R2 ;  /* 0x000000041a020825 */ /* 0x004fcc00078e0202 */
[----:B------:R2:W5:Y:S01]  /*6030*/  @P0 LDG.E R2, desc[UR38][R2.64] ;  /* 0x0000002602020981 */ /* 0x000562000c1e1900 */
[----:B------:R-:W-:Y:S01]  /*6040*/  BAR.SYNC.DEFER_BLOCKING 0x1, 0x100 ;  /* 0x0044000000007b1d */ /* 0x000fe20000010000 */
[----:B---3--:R-:W-:Y:S01]  /*6050*/  ISETP.NE.AND P2, PT, R17, 0x1, PT ;  /* 0x000000011100780c */ /* 0x008fe20003f45270 */
[C---:B----4-:R-:W-:Y:S01]  /*6060*/  VIADD R18, R6.reuse, 0xffffff80 ;  /* 0xffffff8006127836 */ /* 0x050fe20000000000 */
[----:B------:R-:W-:-:S03]  /*6070*/  ISETP.NE.AND P1, PT, R6, 0x80, PT ;  /* 0x000000800600780c */ /* 0x000fc60003f25270 */
[----:B------:R-:W-:Y:S01]  /*6080*/  BSSY B0, `(.L_x_916) ;  /* 0x000004e000007945 */ /* 0x000fe20003800000 */
[----:B------:R-:W-:-:S04]  /*6090*/  SHF.R.S32.HI R5, RZ, 0x1f, R18 ;  /* 0x0000001fff057819 */ /* 0x000fc80000011412 */
[----:B------:R-:W-:-:S03]  /*60a0*/  LEA.HI R5, R5, R18, RZ, 0x7 ;  /* 0x0000001205057211 */ /* 0x000fc600078f38ff */
[----:B------:R-:W5:Y:S01]  /*60b0*/  @P2 LDC R7, c[0x0][0x854] ;  /* 0x00021500ff072b82 */ /* 0x000f620000000800 */
[C---:B--2---:R-:W-:Y:S02]  /*60c0*/  LOP3.LUT R3, R5.reuse, 0xfffff80, RZ, 0xc0, !PT ;  /* 0x0fffff8005037812 */ /* 0x044fe400078ec0ff */
[----:B------:R-:W-:-:S03]  /*60d0*/  SHF.L.U32 R5, R5, 0x5, RZ ;  /* 0x0000000505057819 */ /* 0x000fc600000006ff */
[----:B------:R-:W-:Y:S01]  /*60e0*/  IMAD.IADD R4, R18, 0x1, -R3 ;  /* 0x0000000112047824 */ /* 0x000fe200078e0a03 */
[----:B------:R-:W-:Y:S01]  /*60f0*/  LOP3.LUT R5, R5, 0x3ffff000, RZ, 0xc0, !PT ;  /* 0x3ffff00005057812 */ /* 0x000fe200078ec0ff */
[----:B------:R-:W2:Y:S03]  /*6100*/  @P2 LDC R9, c[0x0][0x858] ;  /* 0x00021600ff092b82 */ /* 0x000ea60000000800 */
[----:B------:R-:W-:Y:S01]  /*6110*/  LEA R4, R4, R5, 0x2 ;  /* 0x0000000504047211 */ /* 0x000fe200078e10ff */
[----:B-----5:R-:W-:-:S04]  /*6120*/  @P2 IMAD.HI.U32 R0, R8, R7, RZ ;  /* 0x0000000708002227 */ /* 0x020fc800078e00ff */
[----:B------:R-:W-:Y:S01]  /*6130*/  IMAD.MOV.U32 R7, RZ, RZ, R8 ;  /* 0x000000ffff077224 */ /* 0x000fe200078e0008 */
[----:B--2---:R-:W-:Y:S01]  /*6140*/  @P2 SHF.R.U32.HI R7, RZ, R9, R0 ;  /* 0x00000009ff072219 */ /* 0x004fe20000011600 */
[----:B------:R-:W-:Y:S01]  /*6150*/  IMAD R0, R26, UR6, RZ ;  /* 0x000000061a007c24 */ /* 0x000fe2000f8e02ff */
[----:B------:R-:W-:Y:S02]  /*6160*/  ISETP.NE.AND P2, PT, R18, RZ, PT ;  /* 0x000000ff1200720c */ /* 0x000fe40003f45270 */
[----:B------:R-:W-:Y:S01]  /*6170*/  SHF.R.S32.HI R9, RZ, 0x1f, R7 ;  /* 0x0000001fff097819 */ /* 0x000fe20000011407 */
[----:B------:R-:W2:Y:S01]  /*6180*/  LDC.64 R18, c[0x0][0x820] ;  /* 0x00020800ff127b82 */ /* 0x000ea20000000a00 */
[----:B------:R-:W-:Y:S01]  /*6190*/  SHF.R.S32.HI R6, RZ, 0x1f, R0 ;  /* 0x0000001fff067819 */ /* 0x000fe20000011400 */
[----:B------:R-:W-:-:S05]  /*61a0*/  @P0 IMAD R2, R26, 0x80, R2 ;  /* 0x000000801a020824 */ /* 0x000fca00078e0202 */
[----:B------:R-:W-:-:S04]  /*61b0*/  @P0 SHF.R.S32.HI R3, RZ, 0x1f, R2 ;  /* 0x0000001fff030819 */ /* 0x000fc80000011402 */
[----:B------:R-:W-:Y:S01]  /*61c0*/  @P0 LEA.HI R3, R3, R2, RZ, 0x7 ;  /* 0x0000000203030211 */ /* 0x000fe200078f38ff */
[----:B------:R-:W-:Y:S01]  /*61d0*/  IMAD R2, R16, UR4, RZ ;  /* 0x0000000410027c24 */ /* 0x000fe2000f8e02ff */
[----:B------:R-:W-:Y:S02]  /*61e0*/  UMOV UR4, 0x400 ;  /* 0x0000040000047882 */ /* 0x000fe40000000000 */
[----:B------:R-:W-:Y:S01]  /*61f0*/  ULEA UR4, UR5, UR4, 0x18 ;  /* 0x0000000405047291 */ /* 0x000fe2000f8ec03f */
[----:B------:R-:W-:Y:S01]  /*6200*/  IMAD R2, R2, UR6, RZ ;  /* 0x0000000602027c24 */ /* 0x000fe2000f8e02ff */
[----:B------:R-:W-:Y:S01]  /*6210*/  ULDC.64 UR6, c[0x0][0x868] ;  /* 0x00021a0000067ab9 */ /* 0x000fe20000000a00 */
[----:B------:R-:W-:-:S03]  /*6220*/  @P0 IMAD.SHL.U32 R3, R3, 0x40, RZ ;  /* 0x0000004003030824 */ /* 0x000fc600078e00ff */
[----:B------:R-:W-:Y:S02]  /*6230*/  IADD3 R10, P3, P4, R2, R0, R7 ;  /* 0x00000000020a7210 */ /* 0x000fe40007c7e007 */
[----:B------:R-:W-:Y:S02]  /*6240*/  SHF.R.S32.HI R5, RZ, 0x1f, R2 ;  /* 0x0000001fff057819 */ /* 0x000fe40000011402 */
[----:B------:R-:W-:Y:S02]  /*6250*/  @P0 LOP3.LUT R2, R3, 0xffffe000, RZ, 0xc0, !PT ;  /* 0xffffe00003020812 */ /* 0x000fe400078ec0ff */
[----:B------:R-:W-:Y:S01]  /*6260*/  IADD3.X R11, R5, R6, R9, P3, P4 ;  /* 0x00000006050b7210 */ /* 0x000fe20001fe8409 */
[----:B------:R-:W-:Y:S01]  /*6270*/  IMAD.SHL.U32 R5, R16, 0x2000, RZ ;  /* 0x0000200010057824 */ /* 0x000fe200078e00ff */
[----:B------:R-:W-:Y:S02]  /*6280*/  @P0 SHF.R.S32.HI R3, RZ, 0x1f, R2 ;  /* 0x0000001fff030819 */ /* 0x000fe40000011402 */
[----:B------:R-:W-:-:S02]  /*6290*/  @!P0 CS2R R2, SRZ ;  /* 0x0000000000028805 */ /* 0x000fc4000001ff00 */
[----:B------:R-:W-:Y:S01]  /*62a0*/  LEA R0, R4, UR4, 0x2 ;  /* 0x0000000404007c11 */ /* 0x000fe2000f8e10ff */
[----:B-1----:R-:W-:Y:S01]  /*62b0*/  IMAD R6, R9, R14, RZ ;  /* 0x0000000e09067224 */ /* 0x002fe200078e02ff */
[----:B------:R-:W-:Y:S02]  /*62c0*/  SHF.L.U64.HI R11, R10, 0x2, R11 ;  /* 0x000000020a0b7819 */ /* 0x000fe4000001020b */
[----:B------:R-:W-:Y:S01]  /*62d0*/  IADD3 R4, P3, R5, R2, RZ ;  /* 0x0000000205047210 */ /* 0x000fe20007f7e0ff */
[-C--:B------:R-:W-:Y:S01]  /*62e0*/  IMAD R2, R9, R12.reuse, RZ ;  /* 0x0000000c09027224 */ /* 0x080fe200078e02ff */
[----:B------:R1:W-:Y:S01]  /*62f0*/  STS.128 [R0], R152 ;  /* 0x0000009800007388 */ /* 0x0003e20000000c00 */
[----:B------:R-:W-:Y:S01]  /*6300*/  IMAD R15, R7, R15, R6 ;  /* 0x0000000f070f7224 */ /* 0x000fe200078e0206 */
[----:B------:R-:W-:Y:S01]  /*6310*/  LEA.HI.X.SX32 R5, R5, R3, 0x1, P3 ;  /* 0x0000000305057211 */ /* 0x000fe200018f0eff */
[C---:B------:R-:W-:Y:S01]  /*6320*/  IMAD R9, R7.reuse, R13, R2 ;  /* 0x0000000d07097224 */ /* 0x040fe200078e0202 */
[----:B------:R-:W-:Y:S01]  /*6330*/  SHF.R.S32.HI R6, RZ, 0x1f, R26 ;  /* 0x0000001fff067819 */ /* 0x000fe2000001141a */
[----:B------:R1:W-:Y:S01]  /*6340*/  STS.128 [R0+0x800], R156 ;  /* 0x0008009c00007388 */ /* 0x0003e20000000c00 */
[----:B------:R-:W-:-:S02]  /*6350*/  IMAD.WIDE.U32 R2, R7, R12, R4 ;  /* 0x0000000c07027225 */ /* 0x000fc400078e0004 */
[----:B------:R-:W-:Y:S01]  /*6360*/  SEL R13, R6, RZ, !P0 ;  /* 0x000000ff060d7207 */ /* 0x000fe20004000000 */
[----:B------:R1:W-:Y:S01]  /*6370*/  STS.128 [R0+0x1000], R160 ;  /* 0x001000a000007388 */ /* 0x0003e20000000c00 */
[----:B------:R-:W-:-:S03]  /*6380*/  IMAD.WIDE.U32 R4, R7, R14, R4 ;  /* 0x0000000e07047225 */ /* 0x000fc600078e0004 */
[----:B------:R1:W-:Y:S01]  /*6390*/  STS.128 [R0+0x1800], R164 ;  /* 0x001800a400007388 */ /* 0x0003e20000000c00 */
[----:B------:R-:W-:Y:S01]  /*63a0*/  IMAD.IADD R3, R3, 0x1, R9 ;  /* 0x0000000103037824 */ /* 0x000fe200078e0209 */
[----:B------:R-:W-:Y:S02]  /*63b0*/  SEL R9, R26, RZ, !P0 ;  /* 0x000000ff1a097207 */ /* 0x000fe40004000000 */
[----:B------:R1:W-:Y:S01]  /*63c0*/  STS.128 [R0+0x2000], R168 ;  /* 0x002000a800007388 */ /* 0x0003e20000000c00 */
[----:B--2---:R-:W-:Y:S01]  /*63d0*/  IMAD R6, R13, R18, RZ ;  /* 0x000000120d067224 */ /* 0x004fe200078e02ff */
[----:B------:R-:W-:Y:S01]  /*63e0*/  IADD3 R5, R5, R15, RZ ;  /* 0x0000000f05057210 */ /* 0x000fe20007ffe0ff */
[----:B------:R-:W-:Y:S01]  /*63f0*/  IMAD R12, R13, R20, RZ ;  /* 0x000000140d0c7224 */ /* 0x000fe200078e02ff */
[----:B------:R1:W-:Y:S01]  /*6400*/  STS.128 [R0+0x2800], R172 ;  /* 0x002800ac00007388 */ /* 0x0003e20000000c00 */
[----:B------:R-:W-:Y:S02]  /*6410*/  IMAD.SHL.U32 R13, R10, 0x4, RZ ;  /* 0x000000040a0d7824 */ /* 0x000fe400078e00ff */
[C---:B------:R-:W-:Y:S01]  /*6420*/  IMAD R15, R9.reuse, R19, R6 ;  /* 0x00000013090f7224 */ /* 0x040fe200078e0206 */
[----:B------:R1:W-:Y:S01]  /*6430*/  STS.128 [R0+0x3000], R176 ;  /* 0x003000b000007388 */ /* 0x0003e20000000c00 */
[----:B------:R-:W-:Y:S01]  /*6440*/  IMAD.WIDE.U32 R2, R9, R18, R2 ;  /* 0x0000001209027225 */ /* 0x000fe200078e0002 */
[----:B------:R-:W-:-:S02]  /*6450*/  IADD3 R6, P4, R13, UR6, RZ ;  /* 0x000000060d067c10 */ /* 0x000fc4000ff9e0ff */
[----:B------:R1:W-:Y:S01]  /*6460*/  STS.128 [R0+0x3800], R180 ;  /* 0x003800b400007388 */ /* 0x0003e20000000c00 */
[----:B------:R-:W-:Y:S01]  /*6470*/  IMAD.WIDE.U32 R4, R9, R20, R4 ;  /* 0x0000001409047225 */ /* 0x000fe200078e0004 */
[----:B------:R-:W-:-:S03]  /*6480*/  LEA R22, P3, R2, R22, 0x2 ;  /* 0x0000001602167211 */ /* 0x000fc600078610ff */
[----:B------:R-:W-:Y:S01]  /*6490*/  IMAD.MOV R10, RZ, RZ, -R7 ;  /* 0x000000ffff0a7224 */ /* 0x000fe200078e0a07 */
[----:B------:R-:W-:Y:S01]  /*64a0*/  IADD3.X R7, R11, UR7, RZ, P4, !PT ;  /* 0x000000070b077c10 */ /* 0x000fe2000a7fe4ff */
[----:B------:R-:W-:Y:S01]  /*64b0*/  IMAD R9, R9, R21, R12 ;  /* 0x0000001509097224 */ /* 0x000fe200078e020c */
[----:B------:R-:W-:Y:S01]  /*64c0*/  LEA R24, P0, R4, R24, 0x2 ;  /* 0x0000001804187211 */ /* 0x000fe200078010ff */
[----:B------:R-:W-:Y:S02]  /*64d0*/  IMAD R17, R17, R10, R8 ;  /* 0x0000000a11117224 */ /* 0x000fe400078e0208 */
[----:B------:R-:W-:Y:S01]  /*64e0*/  IMAD.IADD R10, R3, 0x1, R15 ;  /* 0x00000001030a7824 */ /* 0x000fe200078e020f */
[----:B------:R-:W-:Y:S01]  /*64f0*/  IADD3 R9, R5, R9, RZ ;  /* 0x0000000905097210 */ /* 0x000fe20007ffe0ff */
[----:B------:R-:W-:Y:S08]  /*6500*/  @P2 BRA `(.L_x_917) ;  /* 0x0000000000142947 */ /* 0x000ff00003800000 */
.L_x_918:
[----:B------:R-:W2:Y:S04]  /*6510*/  LDG.E.STRONG.GPU R8, desc[UR38][R6.64] ;  /* 0x0000002606087981 */ /* 0x000ea8000c1ef900 */
[----:B--2---:R-:W-:Y:S01]  /*6520*/  CCTL.IVALL ;  /* 0x00000000ff00798f */ /* 0x004fe20002000000 */
[----:B------:R-:W-:Y:S05]  /*6530*/  YIELD ;  /* 0x0000000000007946 */ /* 0x000fea0003800000 */
[----:B------:R-:W-:-:S13]  /*6540*/  ISETP.NE.AND P2, PT, R8, R17, PT ;  /* 0x000000110800720c */ /* 0x000fda0003f45270 */
[----:B------:R-:W-:Y:S05]  /*6550*/  @P2 BRA `(.L_x_918) ;  /* 0xfffffffc00ec2947 */ /* 0x000fea000383ffff */
.L_x_917:
[----:B------:R-:W-:Y:S05]  /*6560*/  BSYNC B0 ;  /* 0x0000000000007941 */ /* 0x000fea0003800000 */
.L_x_916:
[----:B------:R-:W-:Y:S01]  /*6570*/  UMOV UR5, 0xffffffff ;  /* 0xffffffff00057882 */ /* 0x000fe20000000000 */
[----:B------:R-:W-:Y:S02]  /*6580*/  LEA.HI.X R10, R2, R23, R10, 0x2, P3 ;  /* 0x00000017020a7211 */ /* 0x000fe400018f140a */
[----:B------:R-:W-:Y:S01]  /*6590*/  LEA.HI.X R9, R4, R25, R9, 0x2, P0 ;  /* 0x0000001904097211 */ /* 0x000fe200000f1409 */
[----:B------:R-:W-:Y:S06]  /*65a0*/  BRA.DIV UR5, `(.L_x_919) ;  /* 0x0000003e056c7947 */ /* 0x000fec000b800000 */
[----:B------:R-:W-:Y:S01]  /*65b0*/  NOP ;  /* 0x0000000000007918 */ /* 0x000fe20000000000 */
.L_x_1009:
[----:B------:R-:W-:Y:S01]  /*65c0*/  @!PT LDS RZ, [RZ] ;  /* 0x00000000fffff984 */ /* 0x000fe20000000800 */
[----:B------:R-:W-:Y:S01]  /*65d0*/  @!PT LDS RZ, [RZ] ;  /* 0x00000000fffff984 */ /* 0x000fe20000000800 */
[----:B------:R-:W-:Y:S01]  /*65e0*/  @!PT LDS RZ, [RZ] ;  /* 0x00000000fffff984 */ /* 0x000fe20000000800 */
[----:B------:R-:W-:Y:S01]  /*65f0*/  @!PT LDS RZ, [RZ] ;  /* 0x00000000fffff984 */ /* 0x000fe20000000800 */
[----:B------:R2:W-:Y:S06]  /*6600*/  MEMBAR.ALL.CTA ;  /* 0x0000000000007992 */ /* 0x0005ec0000008000 */
[----:B--2---:R-:W2:Y:S01]  /*6610*/  FENCE.VIEW.ASYNC.S ;  /* 0x00000000000073c6 */ /* 0x004ea20000000000 */
[----:B------:R-:W-:Y:S05]  /*6620*/  WARPSYNC.ALL ;  /* 0x0000000000007948 */ /* 0x000fea0003800000 */
[----:B------:R-:W-:Y:S01]  /*6630*/  BSSY B0, `(.L_x_920) ;  /* 0x0000010000007945 */ /* 0x000fe20003800000 */
[----:B--2---:R-:W-:Y:S06]  /*6640*/  BAR.SYNC.DEFER_BLOCKING 0x1, 0x100 ;  /* 0x0044000000007b1d */ /* 0x004fec0000010000 */
[----:B------:R-:W-:Y:S05]  /*6650*/  @P1 BRA `(.L_x_921) ;  /* 0x0000000000341947 */ /* 0x000fea0003800000 */
[----:B------:R-:W-:Y:S01]  /*6660*/  R2UR UR6, R24 ;  /* 0x00000000180672ca */ /* 0x000fe200000e0000 */
[----:B------:R-:W-:Y:S01]  /*6670*/  UMOV UR5, 0x800 ;  /* 0x0000080000057882 */ /* 0x000fe20000000000 */
[----:B------:R-:W-:Y:S01]  /*6680*/  R2UR UR7, R9 ;  /* 0x00000000090772ca */ /* 0x000fe200000e0000 */
[----:B------:R-:W-:Y:S01]  /*6690*/  UMOV UR8, 0x0 ;  /* 0x0000000000087882 */ /* 0x000fe20000000000 */
[----:B------:R-:W-:Y:S01]  /*66a0*/  PLOP3.LUT P0, PT, PT, PT, PT, 0x80, 0x0 ;  /* 0x000000000000781c */ /* 0x000fe20003f0f070 */
[----:B------:R-:W-:-:S12]  /*66b0*/  UMOV UR9, 0x14f00000 ;  /* 0x14f0000000097882 */ /* 0x000fd80000000000 */
.L_x_922:
[----:B------:R-:W-:Y:S01]  /*66c0*/  @P0 ELECT P2, URZ, PT ;  /* 0x00000000003f082f */ /* 0x000fe20003840000 */
[----:B------:R2:W-:-:S12]  /*66d0*/  UBLKRED.G.S.ADD.F32.RN [UR6], [UR4], UR5, desc[UR8] ;  /* 0x00000806040073bb */ /* 0x0005d800080a1405 */
[----:B------:R-:W-:Y:S02]  /*66e0*/  @P2 PLOP3.LUT P0, PT, P2, PT, PT, 0x8, 0x0 ;  /* 0x000000000000281c */ /* 0x000fe4000170e170 */
[----:B------:R-:W-:-:S11]  /*66f0*/  PLOP3.LUT P2, PT, PT, PT, PT, 0x8, 0x0 ;  /* 0x000000000000781c */ /* 0x000fd60003f4e170 */
[----:B--2---:R-:W-:Y:S05]  /*6700*/  @P0 BRA.U.ANY `(.L_x_922) ;  /* 0xfffffffd00ec0947 */ /* 0x004fea000393ffff */
[----:B------:R0:W-:Y:S01]  /*6710*/  UTMACMDFLUSH ;  /* 0x00000000000079b7 */ /* 0x0001e20000000000 */
[----:B------:R-:W-:-:S04]  /*6720*/  DEPBAR.LE SB0, 0x0 ;  /* 0x000080000000791a */ /* 0x000fc80000000000 */
.L_x_921:
[----:B------:R-:W-:Y:S05]  /*6730*/  BSYNC B0 ;  /* 0x0000000000007941 */ /* 0x000fea0003800000 */
.L_x_920:
        /* <DEDUP_REMOVED lines=12> */
[----:B------:R-:W-:-:S05]  /*6800*/  IMAD.MOV.U32 R3, RZ, RZ, 0x1 ;  /* 0x00000001ff037424 */ /* 0x000fca00078e00ff */
[----:B------:R2:W-:Y:S02]  /*6810*/  REDG.E.ADD.S32.STRONG.GPU desc[UR38][R6.64], R3 ;  /* 0x000000030600798e */ /* 0x0005e4000c10e3a6 */
.L_x_924:
[----:B------:R-:W-:Y:S05]  /*6820*/  BSYNC B0 ;  /* 0x0000000000007941 */ /* 0x000fea0003800000 */
.L_x_923:
[----:B------:R-:W-:Y:S06]  /*6830*/  BAR.SYNC.DEFER_BLOCKING 0x1, 0x100 ;  /* 0x0044000000007b1d */ /* 0x000fec0000010000 */
[----:B------:R-:W-:Y:S01]  /*6840*/  ULDC.64 UR6, c[0x0][0x860] ;  /* 0x0002180000067ab9 */ /* 0x000fe20000000a00 */
[----:B------:R-:W-:Y:S01]  /*6850*/  BSSY B0, `(.L_x_925) ;  /* 0x0000011000007945 */ /* 0x000fe20003800000 */
[----:B------:R-:W-:-:S04]  /*6860*/  IADD3 R2, P0, R13, UR6, RZ ;  /* 0x000000060d027c10 */ /* 0x000fc8000ff1e0ff */
[----:B--2---:R-:W-:Y:S01]  /*6870*/  IADD3.X R3, R11, UR7, RZ, P0, !PT ;  /* 0x000000070b037c10 */ /* 0x004fe200087fe4ff */
        /* <DEDUP_REMOVED lines=9> */
.L_x_927:
[----:B-12---:R-:W2:Y:S04]  /*6910*/  LDG.E.STRONG.GPU R0, desc[UR38][R2.64] ;  /* 0x0000002602007981 */ /* 0x006ea8000c1ef900 */
[----:B--2---:R-:W-:Y:S01]  /*6920*/  CCTL.IVALL ;  /* 0x00000000ff00798f */ /* 0x004fe20002000000 */
[----:B------:R-:W-:Y:S05]  /*6930*/  YIELD ;  /* 0x0000000000007946 */ /* 0x000fea0003800000 */
[----:B------:R-:W-:-:S13]  /*6940*/  ISETP.NE.AND P0, PT, R0, R17, PT ;  /* 0x000000110000720c */ /* 0x000fda0003f05270 */
[----:B------:R-:W-:Y:S05]  /*6950*/  @P0 BRA `(.L_x_927) ;  /* 0xfffffffc00ec0947 */ /* 0x000fea000383ffff */
.L_x_926:
[----:B------:R-:W-:Y:S05]  /*6960*/  BSYNC B0 ;  /* 0x0000000000007941 */ /* 0x000fea0003800000 */
.L_x_925:
[----:B------:R-:W-:-:S03]  /*6970*/  UMOV UR5, 0xffffffff ;  /* 0xffffffff00057882 */ /* 0x000fc60000000000 */
[----:B------:R-:W-:Y:S05]  /*6980*/  BRA.DIV UR5, `(.L_x_928) ;  /* 0x0000003a05907947 */ /* 0x000fea000b800000 */
[----:B------:R-:W-:Y:S01]  /*6990*/  NOP ;  /* 0x0000000000007918 */ /* 0x000fe20000000000 */
.L_x_1012:
[----:B------:R-:W-:Y:S01]  /*69a0*/  @!PT LDS RZ, [RZ] ;  /* 0x00000000fffff984 */ /* 0x000fe20000000800 */
[----:B------:R-:W-:Y:S01]  /*69b0*/  @!PT LDS RZ, [RZ] ;  /* 0x00000000fffff984 */ /* 0x000fe20000000800 */
[----:B------:R-:W-:Y:S01]  /*69c0*/  @!PT LDS RZ, [RZ] ;  /* 0x00000000fffff984 */ /* 0x000fe20000000800 */
[----:B------:R-:W-:Y:S01]  /*69d0*/  @!PT LDS RZ, [RZ] ;  /* 0x00000000fffff984 */ /* 0x000fe20000000800 */
[----:B------:R3:W-:Y:S06]  /*69e0*/  MEMBAR.ALL.CTA ;  /* 0x0000000000007992 */ /* 0x0007ec0000008000 */
[----:B---3--:R-:W3:Y:S01]  /*69f0*/  FENCE.VIEW.ASYNC.S ;  /* 0x00000000000073c6 */ /* 0x008ee20000000000 */
[----:B------:R-:W-:Y:S05]  /*6a00*/  WARPSYNC.ALL ;  /* 0x0000000000007948 */ /* 0x000fea0003800000 */
[----:B------:R-:W-:Y:S01]  /*6a10*/  BSSY B0, `(.L_x_929) ;  /* 0x0000010000007945 */ /* 0x000fe20003800000 */
[----:B---3--:R-:W-:Y:S06]  /*6a20*/  BAR.SYNC.DEFER_BLOCKING 0x1, 0x100 ;  /* 0x0044000000007b1d */ /* 0x008fec0000010000 */
[----:B------:R-:W-:Y:S05]  /*6a30*/  @P1 BRA `(.L_x_930) ;  /* 0x0000000000341947 */ /* 0x000fea0003800000 */
[----:B------:R-:W-:Y:S01]  /*6a40*/  R2UR UR6, R22 ;  /* 0x00000000160672ca */ /* 0x000fe200000e0000 */
[----:B------:R-:W-:Y:S01]  /*6a50*/  UMOV UR5, 0x800 ;  /* 0x0000080000057882 */ /* 0x000fe20000000000 */
[----:B------:R-:W-:Y:S01]  /*6a60*/  R2UR UR7, R10 ;  /* 0x000000000a0772ca */ /* 0x000fe200000e0000 */
[----:B------:R-:W-:Y:S01]  /*6a70*/  UMOV UR8, 0x0 ;  /* 0x0000000000087882 */ /* 0x000fe20000000000 */
[----:B------:R-:W-:Y:S01]  /*6a80*/  PLOP3.LUT P0, PT, PT, PT, PT, 0x80, 0x0 ;  /* 0x000000000000781c */ /* 0x000fe20003f0f070 */
[----:B------:R-:W-:-:S12]  /*6a90*/  UMOV UR9, 0x14f00000 ;  /* 0x14f0000000097882 */ /* 0x000fd80000000000 */
.L_x_931:
[----:B------:R-:W-:Y:S01]  /*6aa0*/  @P0 ELECT P2, URZ, PT ;  /* 0x00000000003f082f */ /* 0x000fe20003840000 */
[----:B------:R3:W-:-:S12]  /*6ab0*/  UBLKRED.G.S.ADD.F32.RN [UR6], [UR4], UR5, desc[UR8] ;  /* 0x00000806040073bb */ /* 0x0007d800080a1405 */
[----:B------:R-:W-:Y:S02]  /*6ac0*/  @P2 PLOP3.LUT P0, PT, P2, PT, PT, 0x8, 0x0 ;  /* 0x000000000000281c */ /* 0x000fe4000170e170 */
[----:B------:R-:W-:-:S11]  /*6ad0*/  PLOP3.LUT P2, PT, PT, PT, PT, 0x8, 0x0 ;  /* 0x000000000000781c */ /* 0x000fd60003f4e170 */
[----:B---3--:R-:W-:Y:S05]  /*6ae0*/  @P0 BRA.U.ANY `(.L_x_931) ;  /* 0xfffffffd00ec0947 */ /* 0x008fea000393ffff */
[----:B------:R0:W-:Y:S01]  /*6af0*/  UTMACMDFLUSH ;  /* 0x00000000000079b7 */ /* 0x0001e20000000000 */
[----:B------:R-:W-:-:S04]  /*6b00*/  DEPBAR.LE SB0, 0x0 ;  /* 0x000080000000791a */ /* 0x000fc80000000000 */
.L_x_930:
[----:B------:R-:W-:Y:S05]  /*6b10*/  BSYNC B0 ;  /* 0x0000000000007941 */ /* 0x000fea0003800000 */
.L_x_929:
[----:B------:R-:W-:Y:S01]  /*6b20*/  NOP ;  /* 0x0000000000007918 */ /* 0x000fe20000000000 */
[----:B------:R-:W-:Y:S05]  /*6b30*/  @P1 BRA `(.L_x_892) ;  /* 0x0000003400a81947 */ /* 0x000fea0003800000 */
[----:B------:R-:W-:Y:S01]  /*6b40*/  IMAD.MOV.U32 R5, RZ, RZ, 0x1 ;  /* 0x00000001ff057424 */ /* 0x000fe200078e00ff */
[----:B------:R-:W-:Y:S01]  /*6b50*/  @!PT LDS RZ, [RZ] ;  /* 0x00000000fffff984 */ /* 0x000fe20000000800 */
[----:B------:R-:W-:Y:S01]  /*6b60*/  @!PT LDS RZ, [RZ] ;  /* 0x00000000fffff984 */ /* 0x000fe20000000800 */
[----:B------:R-:W-:Y:S01]  /*6b70*/  @!PT LDS RZ, [RZ] ;  /* 0x00000000fffff984 */ /* 0x000fe20000000800 */
[----:B------:R-:W-:Y:S01]  /*6b80*/  @!PT LDS RZ, [RZ] ;  /* 0x00000000fffff984 */ /* 0x000fe20000000800 */
[----:B------:R3:W-:Y:S06]  /*6b90*/  MEMBAR.ALL.CTA ;  /* 0x0000000000007992 */ /* 0x0007ec0000008000 */
[----:B---3--:R-:W-:Y:S06]  /*6ba0*/  MEMBAR.ALL.GPU ;  /* 0x0000000000007992 */ /* 0x008fec000000a000 */
[----:B------:R-:W-:-:S00]  /*6bb0*/  ERRBAR ;  /* 0x00000000000079ab */ /* 0x000fc00000000000 */
[----:B------:R-:W-:Y:S06]  /*6bc0*/  CGAERRBAR ;  /* 0x00000000000075ab */ /* 0x000fec0000000000 */
[----:B012345:R-:W-:Y:S04]  /*6bd0*/  CCTL.IVALL ;  /* 0x00000000ff00798f */ /* 0x03ffe80002000000 */
[----:B------:R3:W-:Y:S01]  /*6be0*/  REDG.E.ADD.S32.STRONG.GPU desc[UR38][R2.64], R5 ;  /* 0x000000050200798e */ /* 0x0007e2000c10e3a6 */
[----:B------:R-:W-:Y:S05]  /*6bf0*/  BRA `(.L_x_892) ;  /* 0x0000003400787947 */ /* 0x000fea0003800000 */
.L_x_887:
        /* <DEDUP_REMOVED lines=16> */
[----:B------:R-:W-:Y:S01]  /*6d00*/  IMAD.U32 R2, RZ, RZ, UR4 ;  /* 0x00000004ff027e24 */ /* 0x000fe2000f8e00ff */
[----:B------:R-:W-:-:S05]  /*6d10*/  MOV R3, UR5 ;  /* 0x0000000500037c02 */ /* 0x000fca0008000f00 */
[----:B------:R-:W2:Y:S02]  /*6d20*/  LDG.E R2, desc[UR38][R2.64] ;  /* 0x0000002602027981 */ /* 0x000ea4000c1e1900 */
[----:B--2---:R-:W-:Y:S01]  /*6d30*/  R2UR UR4, R2 ;  /* 0x00000000020472ca */ /* 0x004fe200000e0000 */
[----:B------:R-:W-:-:S14]  /*6d40*/  BRA `(.L_x_934) ;  /* 0x0000000000387947 */ /* 0x000fdc0003800000 */
.L_x_933:
[----:B------:R-:W-:Y:S02]  /*6d50*/  ULDC.64 UR4, c[0x0][0x8d8] ;  /* 0x0002360000047ab9 */ /* 0x000fe40000000a00 */
[----:B------:R-:W-:-:S04]  /*6d60*/  ISETP.NE.U32.AND P0, PT, RZ, UR4, PT ;  /* 0x00000004ff007c0c */ /* 0x000fc8000bf05070 */
[----:B------:R-:W-:-:S13]  /*6d70*/  ISETP.NE.AND.EX P0, PT, RZ, UR5, PT, P0 ;  /* 0x00000005ff007c0c */ /* 0x000fda000bf05300 */
[----:B------:R-:W-:Y:S05]  /*6d80*/  @!P0 BRA `(.L_x_935) ;  /* 0x0000000000248947 */ /* 0x000fea0003800000 */
[----:B------:R-:W-:Y:S02]  /*6d90*/  ULDC.64 UR4, c[0x0][0x8d8] ;  /* 0x0002360000047ab9 */ /* 0x000fe40000000a00 */
[----:B--2---:R-:W-:-:S06]  /*6da0*/  UIMAD.WIDE UR4, UR12, 0x4, UR4 ;  /* 0x000000040c0478a5 */ /* 0x004fcc000f8e0204 */
[----:B------:R-:W-:Y:S02]  /*6db0*/  IMAD.U32 R2, RZ, RZ, UR4 ;  /* 0x00000004ff027e24 */ /* 0x000fe4000f8e00ff */
[----:B------:R-:W-:-:S05]  /*6dc0*/  IMAD.U32 R3, RZ, RZ, UR5 ;  /* 0x00000005ff037e24 */ /* 0x000fca000f8e00ff */
[----:B------:R-:W2:Y:S04]  /*6dd0*/  LDG.E R0, desc[UR38][R2.64] ;  /* 0x0000002602007981 */ /* 0x000ea8000c1e1900 */
[----:B------:R-:W2:Y:S02]  /*6de0*/  LDG.E R5, desc[UR38][R2.64+0x4] ;  /* 0x0000042602057981 */ /* 0x000ea4000c1e1900 */
[----:B--2---:R-:W-:-:S05]  /*6df0*/  IMAD.IADD R0, R5, 0x1, -R0 ;  /* 0x0000000105007824 */ /* 0x004fca00078e0a00 */
[----:B------:R-:W-:Y:S01]  /*6e00*/  R2UR UR4, R0 ;  /* 0x00000000000472ca */ /* 0x000fe200000e0000 */
[----:B------:R-:W-:-:S14]  /*6e10*/  BRA `(.L_x_934) ;  /* 0x0000000000047947 */ /* 0x000fdc0003800000 */
.L_x_935:
[----:B------:R-:W-:-:S05]  /*6e20*/  ULDC UR4, c[0x0][0x8c4] ;  /* 0x0002310000047ab9 */ /* 0x000fca0000000800 */
.L_x_934:
        /* <DEDUP_REMOVED lines=11> */
[----:B------:R-:W-:Y:S01]  /*6ee0*/  MOV R2, UR4 ;  /* 0x0000000400027c02 */ /* 0x000fe20008000f00 */
[----:B------:R-:W-:Y:S01]  /*6ef0*/  IMAD.U32 R3, RZ, RZ, UR5 ;  /* 0x00000005ff037e24 */ /* 0x000fe2000f8e00ff */
[----:B------:R-:W-:Y:S02]  /*6f00*/  ULDC.64 UR4, c[0x0][0x780] ;  /* 0x0001e00000047ab9 */ /* 0x000fe40000000a00 */
[----:B------:R-:W-:-:S04]  /*6f10*/  UISETP.NE.U32.AND UP1, UPT, UR4, URZ, UPT ;  /* 0x0000003f0400728c */ /* 0x000fc8000bf25070 */
[----:B------:R-:W2:Y:S01]  /*6f20*/  @P0 LDG.E R6, desc[UR38][R2.64] ;  /* 0x0000002602060981 */ /* 0x000ea2000c1e1900 */
[----:B------:R-:W-:Y:S01]  /*6f30*/  UISETP.NE.AND.EX UP1, UPT, UR5, URZ, UPT, UP1 ;  /* 0x0000003f0500728c */ /* 0x000fe2000bf25310 */
[----:B------:R-:W-:Y:S02]  /*6f40*/  ULDC UR6, c[0x0][0x280] ;  /* 0x0000a00000067ab9 */ /* 0x000fe40000000800 */
[----:B------:R-:W-:-:S03]  /*6f50*/  IMAD.U32 R0, RZ, RZ, UR6 ;  /* 0x00000006ff007e24 */ /* 0x000fc6000f8e00ff */
[----:B------:R-:W-:-:S05]  /*6f60*/  PLOP3.LUT P1, PT, PT, PT, UP1, 0x80, 0x0 ;  /* 0x000000000000781c */ /* 0x000fca0003f2f018 */
[----:B------:R-:W-:Y:S02]  /*6f70*/  @UP1 ULDC.64 UR4, c[0x0][0x780] ;  /* 0x0001e00000041ab9 */ /* 0x000fe40000000a00 */
[----:B------:R-:W-:-:S06]  /*6f80*/  @UP1 UIMAD.WIDE UR4, UR12, 0x4, UR4 ;  /* 0x000000040c0418a5 */ /* 0x000fcc000f8e0204 */
[----:B------:R-:W-:Y:S01]  /*6f90*/  IMAD.U32 R4, RZ, RZ, UR4 ;  /* 0x00000004ff047e24 */ /* 0x000fe2000f8e00ff */
[----:B------:R-:W-:-:S05]  /*6fa0*/  MOV R5, UR5 ;  /* 0x0000000500057c02 */ /* 0x000fca0008000f00 */
        /* <DEDUP_REMOVED lines=13> */
.L_x_936:
        /* <DEDUP_REMOVED lines=18> */
[----:B------:R-:W-:Y:S01]  /*71a0*/  USEL UR18, UR12, URZ, !UP0 ;  /* 0x0000003f0c127287 */ /* 0x000fe2000c000000 */
[----:B------:R-:W-:Y:S01]  /*71b0*/  LEA.HI R3, R3, R2, RZ, 0x7 ;  /* 0x0000000203037211 */ /* 0x000fe200078f38ff */
[----:B------:R-:W-:-:S02]  /*71c0*/  USEL UR13, UR5, URZ, !UP0 ;  /* 0x0000003f050d7287 */ /* 0x000fc4000c000000 */
[----:B------:R-:W-:Y:S01]  /*71d0*/  UIADD3 UR8, UP0, UR6, UR14, URZ ;  /* 0x0000000e06087290 */ /* 0x000fe2000ff1e03f */
[----:B------:R-:W-:Y:S01]  /*71e0*/  SHF.R.S32.HI R3, RZ, 0x7, R3 ;  /* 0x00000007ff037819 */ /* 0x000fe20000011403 */
[----:B------:R-:W-:Y:S01]  /*71f0*/  UIADD3 UR5, UR15, UR9, URZ ;  /* 0x000000090f057290 */ /* 0x000fe2000fffe03f */
[----:B------:R-:W-:Y:S01]  /*7200*/  ULDC UR10, c[0x0][0x288] ;  /* 0x0000a200000a7ab9 */ /* 0x000fe20000000800 */
[----:B------:R-:W-:Y:S01]  /*7210*/  ULDC.64 UR16, c[0x0][0x2e0] ;  /* 0x0000b80000107ab9 */ /* 0x000fe20000000a00 */
[----:B------:R-:W-:Y:S01]  /*7220*/  UIMAD UR12, UR12, UR10, URZ ;  /* 0x0000000a0c0c72a4 */ /* 0x000fe2000f8e023f */
[----:B------:R-:W-:Y:S01]  /*7230*/  VIMNMX R3, R3, 0x1, !PT ;  /* 0x0000000103037848 */ /* 0x000fe20007fe0100 */
[----:B------:R-:W-:Y:S01]  /*7240*/  ULDC UR11, c[0x0][0x760] ;  /* 0x0001d800000b7ab9 */ /* 0x000fe20000000800 */
[----:B------:R-:W-:Y:S02]  /*7250*/  UIADD3.X UR9, UR7, UR5, URZ, UP0, !UPT ;  /* 0x0000000507097290 */ /* 0x000fe400087fe43f */
[----:B------:R-:W-:Y:S01]  /*7260*/  UIMAD UR13, UR13, UR16, URZ ;  /* 0x000000100d0d72a4 */ /* 0x000fe2000f8e023f */
[----:B------:R-:W-:Y:S01]  /*7270*/  LOP3.LUT R6, R3, 0x1, RZ, 0xc0, !PT ;  /* 0x0000000103067812 */ /* 0x000fe200078ec0ff */
[----:B------:R-:W-:-:S02]  /*7280*/  UIMAD UR10, UR10, UR11, URZ ;  /* 0x0000000b0a0a72a4 */ /* 0x000fc4000f8e023f */
[----:B------:R-:W-:Y:S02]  /*7290*/  UIADD3 UR11, UP0, UR12, UR19, URZ ;  /* 0x000000130c0b7290 */ /* 0x000fe4000ff1e03f */
[----:B------:R-:W-:Y:S01]  /*72a0*/  UIMAD UR13, UR18, UR17, UR13 ;  /* 0x00000011120d72a4 */ /* 0x000fe2000f8e020d */
[----:B-1----:R-:W-:Y:S01]  /*72b0*/  LOP3.LUT R0, R4, 0x1f, RZ, 0xc0, !PT ;  /* 0x0000001f04007812 */ /* 0x002fe200078ec0ff */
[----:B------:R-:W-:Y:S02]  /*72c0*/  UIMAD.WIDE.U32 UR8, UR18, UR16, UR8 ;  /* 0x00000010120872a5 */ /* 0x000fe4000f8e0008 */
[----:B------:R-:W-:Y:S01]  /*72d0*/  ULEA.HI.X.SX32 UR12, UR12, UR4, 0x1, UP0 ;  /* 0x000000040c0c7291 */ /* 0x000fe200080f0e3f */
[----:B------:R-:W-:Y:S01]  /*72e0*/  ELECT P0, URZ, PT ;  /* 0x00000000003f782f */ /* 0x000fe20003800000 */
        /* <DEDUP_REMOVED lines=19> */
.L_x_962:
[----:B------:R-:W-:Y:S01]  /*7420*/  UIMAD UR13, UR10, UR4, URZ ;  /* 0x000000040a0d72a4 */ /* 0x000fe2000f8e023f */
[----:B------:R-:W-:Y:S01]  /*7430*/  ISETP.NE.AND P1, PT, R0, RZ, PT ;  /* 0x000000ff0000720c */ /* 0x000fe20003f25270 */
[----:B------:R-:W-:Y:S01]  /*7440*/  ULDC.64 UR6, c[0x0][0x768] ;  /* 0x0001da0000067ab9 */ /* 0x000fe20000000a00 */
[----:B------:R-:W-:Y:S01]  /*7450*/  USHF.L.U32 UR14, UR5, 0xe, URZ ;  /* 0x0000000e050e7899 */ /* 0x000fe2000800063f */
[----:B------:R-:W-:Y:S01]  /*7460*/  IADD3 R4, R4, -0x2, RZ ;  /* 0xfffffffe04047810 */ /* 0x000fe20007ffe0ff */
[----:B------:R-:W-:Y:S01]  /*7470*/  UIADD3 UR15, UP0, UR13, UR11, URZ ;  /* 0x0000000b0d0f7290 */ /* 0x000fe2000ff1e03f */
[----:B------:R-:W-:Y:S01]  /*7480*/  BSSY B0, `(.L_x_938) ;  /* 0x0000010000007945 */ /* 0x000fe20003800000 */
[----:B------:R-:W-:Y:S01]  /*7490*/  UIMAD.WIDE UR30, UR14, 0x4, UR16 ;  /* 0x000000040e1e78a5 */ /* 0x000fe2000f8e0210 */
[----:B------:R-:W-:Y:S01]  /*74a0*/  ISETP.NE.AND P2, PT, R4, RZ, PT ;  /* 0x000000ff0400720c */ /* 0x000fe20003f45270 */
[----:B------:R-:W-:Y:S02]  /*74b0*/  ULEA.HI.X.SX32 UR22, UR13, UR12, 0x1, UP0 ;  /* 0x0000000c0d167291 */ /* 0x000fe400080f0e3f */
[----:B------:R-:W-:-:S02]  /*74c0*/  ULEA UR23, UP0, UR15, UR6, 0x2 ;  /* 0x000000060f177291 */ /* 0x000fc4000f80103f */
[----:B------:R-:W-:Y:S02]  /*74d0*/  UIMAD.WIDE UR26, UR14, 0x4, UR18 ;  /* 0x000000040e1a78a5 */ /* 0x000fe4000f8e0212 */
[----:B------:R-:W-:Y:S02]  /*74e0*/  ULEA.HI.X UR22, UR15, UR7, UR22, 0x2, UP0 ;  /* 0x000000070f167291 */ /* 0x000fe400080f1416 */
[----:B-1----:R-:W-:Y:S01]  /*74f0*/  IMAD.U32 R2, RZ, RZ, UR23 ;  /* 0x00000017ff027e24 */ /* 0x002fe2000f8e00ff */
[----:B------:R-:W-:-:S03]  /*7500*/  UIMAD.WIDE UR14, UR14, 0x4, UR20 ;  /* 0x000000040e0e78a5 */ /* 0x000fc6000f8e0214 */
[----:B------:R-:W-:Y:S01]  /*7510*/  IMAD.U32 R3, RZ, RZ, UR22 ;  /* 0x00000016ff037e24 */ /* 0x000fe2000f8e00ff */
[----:B------:R-:W-:Y:S08]  /*7520*/  @P1 BRA `(.L_x_939) ;  /* 0x0000000000141947 */ /* 0x000ff00003800000 */
.L_x_940:
[----:B------:R-:W2:Y:S04]  /*7530*/  LDG.E.STRONG.GPU R5, desc[UR38][R2.64] ;  /* 0x0000002602057981 */ /* 0x000ea8000c1ef900 */
[----:B--2---:R-:W-:Y:S01]  /*7540*/  CCTL.IVALL ;  /* 0x00000000ff00798f */ /* 0x004fe20002000000 */
[----:B------:R-:W-:Y:S05]  /*7550*/  YIELD ;  /* 0x0000000000007946 */ /* 0x000fea0003800000 */
[----:B------:R-:W-:-:S13]  /*7560*/  ISETP.NE.AND P3, PT, R5, UR24, PT ;  /* 0x0000001805007c0c */ /* 0x000fda000bf65270 */
[----:B------:R-:W-:Y:S05]  /*7570*/  @P3 BRA `(.L_x_940) ;  /* 0xfffffffc00ec3947 */ /* 0x000fea000383ffff */
.L_x_939:
[----:B------:R-:W-:Y:S05]  /*7580*/  BSYNC B0 ;  /* 0x0000000000007941 */ /* 0x000fea0003800000 */
.L_x_938:
[----:B------:R-:W-:-:S03]  /*7590*/  UMOV UR22, 0xffffffff ;  /* 0xffffffff00167882 */ /* 0x000fc60000000000 */
[----:B------:R-:W-:Y:S05]  /*75a0*/  BRA.DIV UR22, `(.L_x_941) ;  /* 0x0000002e16a47947 */ /* 0x000fea000b800000 */
[----:B------:R-:W-:Y:S01]  /*75b0*/  NOP ;  /* 0x0000000000007918 */ /* 0x000fe20000000000 */
.L_x_1015:
        /* <DEDUP_REMOVED lines=19> */
.L_x_943:
[----:B------:R-:W-:Y:S05]  /*76f0*/  BSYNC B0 ;  /* 0x0000000000007941 */ /* 0x000fea0003800000 */
.L_x_942:
        /* <DEDUP_REMOVED lines=13> */
.L_x_945:
[----:B------:R-:W-:Y:S05]  /*77d0*/  BSYNC B0 ;  /* 0x0000000000007941 */ /* 0x000fea0003800000 */
.L_x_944:
[----:B------:R-:W-:Y:S06]  /*77e0*/  BAR.ARV 0xa, 0xa0 ;  /* 0x0282800000007b1d */ /* 0x000fec0000002000 */
[----:B------:R-:W-:Y:S04]  /*77f0*/  BSSY B0, `(.L_x_946) ;  /* 0x0000003000007945 */ /* 0x000fe80003800000 */
[----:B------:R-:W-:Y:S05]  /*7800*/  @!P0 BRA `(.L_x_947) ;  /* 0x0000000000048947 */ /* 0x000fea0003800000 */
[----:B------:R-:W-:-:S04]  /*7810*/  DEPBAR.LE SB0, 0x0 ;  /* 0x000080000000791a */ /* 0x000fc80000000000 */
.L_x_947:
[----:B------:R-:W-:Y:S05]  /*7820*/  BSYNC B0 ;  /* 0x0000000000007941 */ /* 0x000fea0003800000 */
.L_x_946:
        /* <DEDUP_REMOVED lines=19> */
.L_x_949:
[----:B------:R-:W-:Y:S05]  /*7960*/  BSYNC B0 ;  /* 0x0000000000007941 */ /* 0x000fea0003800000 */
.L_x_948:
[----:B------:R-:W-:Y:S01]  /*7970*/  UIADD3 UR13, UR10, UR13, URZ ;  /* 0x0000000d0a0d7290 */ /* 0x000fe2000fffe03f */
[----:B------:R-:W-:Y:S03]  /*7980*/  BSSY B0, `(.L_x_950) ;  /* 0x000000d000007945 */ /* 0x000fe60003800000 */
[----:B------:R-:W-:-:S04]  /*7990*/  UIADD3 UR22, UP0, UR13, UR11, URZ ;  /* 0x0000000b0d167290 */ /* 0x000fc8000ff1e03f */
[----:B------:R-:W-:Y:S02]  /*79a0*/  ULEA.HI.X.SX32 UR13, UR13, UR12, 0x1, UP0 ;  /* 0x0000000c0d0d7291 */ /* 0x000fe400080f0e3f */
[----:B------:R-:W-:-:S04]  /*79b0*/  ULEA UR6, UP0, UR22, UR6, 0x2 ;  /* 0x0000000616067291 */ /* 0x000fc8000f80103f */
[----:B------:R-:W-:Y:S02]  /*79c0*/  ULEA.HI.X UR13, UR22, UR7, UR13, 0x2, UP0 ;  /* 0x00000007160d7291 */ /* 0x000fe400080f140d */
[----:B-1----:R-:W-:-:S04]  /*79d0*/  IMAD.U32 R2, RZ, RZ, UR6 ;  /* 0x00000006ff027e24 */ /* 0x002fc8000f8e00ff */
[----:B------:R-:W-:Y:S01]  /*79e0*/  MOV R3, UR13 ;  /* 0x0000000d00037c02 */ /* 0x000fe20008000f00 */
[----:B------:R-:W-:Y:S06]  /*79f0*/  @P1 BRA `(.L_x_951) ;  /* 0x0000000000141947 */ /* 0x000fec0003800000 */
.L_x_952:
[----:B------:R-:W2:Y:S04]  /*7a00*/  LDG.E.STRONG.GPU R5, desc[UR38][R2.64] ;  /* 0x0000002602057981 */ /* 0x000ea8000c1ef900 */
[----:B--2---:R-:W-:Y:S01]  /*7a10*/  CCTL.IVALL ;  /* 0x00000000ff00798f */ /* 0x004fe20002000000 */
[----:B------:R-:W-:Y:S05]  /*7a20*/  YIELD ;  /* 0x0000000000007946 */ /* 0x000fea0003800000 */
[----:B------:R-:W-:-:S13]  /*7a30*/  ISETP.NE.AND P3, PT, R5, UR24, PT ;  /* 0x0000001805007c0c */ /* 0x000fda000bf65270 */
[----:B------:R-:W-:Y:S05]  /*7a40*/  @P3 BRA `(.L_x_952) ;  /* 0xfffffffc00ec3947 */ /* 0x000fea000383ffff */
.L_x_951:
[----:B------:R-:W-:Y:S05]  /*7a50*/  BSYNC B0 ;  /* 0x0000000000007941 */ /* 0x000fea0003800000 */
.L_x_950:
[----:B------:R-:W-:-:S03]  /*7a60*/  UMOV UR6, 0xffffffff ;  /* 0xffffffff00067882 */ /* 0x000fc60000000000 */
[----:B------:R-:W-:Y:S05]  /*7a70*/  BRA.DIV UR6, `(.L_x_953) ;  /* 0x0000002a068c7947 */ /* 0x000fea000b800000 */
[----:B------:R-:W-:Y:S01]  /*7a80*/  NOP ;  /* 0x0000000000007918 */ /* 0x000fe20000000000 */
.L_x_1018:
        /* <DEDUP_REMOVED lines=13> */
.L_x_955:
[----:B------:R-:W-:Y:S05]  /*7b60*/  BSYNC B0 ;  /* 0x0000000000007941 */ /* 0x000fea0003800000 */
.L_x_954:
        /* <DEDUP_REMOVED lines=13> */
.L_x_957:
[----:B------:R-:W-:Y:S05]  /*7c40*/  BSYNC B0 ;  /* 0x0000000000007941 */ /* 0x000fea0003800000 */
.L_x_956:
[----:B------:R-:W-:Y:S06]  /*7c50*/  BAR.ARV 0xa, 0xa0 ;  /* 0x0282800000007b1d */ /* 0x000fec0000002000 */
[----:B------:R-:W-:Y:S04]  /*7c60*/  BSSY B0, `(.L_x_958) ;  /* 0x0000003000007945 */ /* 0x000fe80003800000 */
[----:B------:R-:W-:Y:S05]  /*7c70*/  @!P0 BRA `(.L_x_959) ;  /* 0x0000000000048947 */ /* 0x000fea0003800000 */
[----:B------:R-:W-:-:S04]  /*7c80*/  DEPBAR.LE SB0, 0x0 ;  /* 0x000080000000791a */ /* 0x000fc80000000000 */
.L_x_959:
[----:B------:R-:W-:Y:S05]  /*7c90*/  BSYNC B0 ;  /* 0x0000000000007941 */ /* 0x000fea0003800000 */
.L_x_958:
        /* <DEDUP_REMOVED lines=19> */
.L_x_961:
[----:B------:R-:W-:Y:S05]  /*7dd0*/  BSYNC B0 ;  /* 0x0000000000007941 */ /* 0x000fea0003800000 */
.L_x_960:
[----:B------:R-:W-:Y:S02]  /*7de0*/  UIADD3 UR4, UR4, 0x2, URZ ;  /* 0x0000000204047890 */ /* 0x000fe4000fffe03f */
[----:B------:R-:W-:Y:S01]  /*7df0*/  UIADD3 UR5, UR5, 0x1, URZ ;  /* 0x0000000105057890 */ /* 0x000fe2000fffe03f */
[----:B------:R-:W-:Y:S11]  /*7e00*/  @P2 BRA `(.L_x_962) ;  /* 0xfffffff400842947 */ /* 0x000ff6000383ffff */
.L_x_937:
        /* <DEDUP_REMOVED lines=11> */
[----:B------:R-:W-:Y:S01]  /*7ec0*/  IMAD.U32 R3, RZ, RZ, UR5 ;  /* 0x00000005ff037e24 */ /* 0x000fe2000f8e00ff */
[----:B------:R-:W-:Y:S06]  /*7ed0*/  @P3 BRA `(.L_x_964) ;  /* 0x0000000000143947 */ /* 0x000fec0003800000 */
.L_x_965:
[----:B------:R-:W2:Y:S04]  /*7ee0*/  LDG.E.STRONG.GPU R0, desc[UR38][R2.64] ;  /* 0x0000002602007981 */ /* 0x000ea8000c1ef900 */
[----:B--2---:R-:W-:Y:S01]  /*7ef0*/  CCTL.IVALL ;  /* 0x00000000ff00798f */ /* 0x004fe20002000000 */
[----:B------:R-:W-:Y:S05]  /*7f00*/  YIELD ;  /* 0x0000000000007946 */ /* 0x000fea0003800000 */
[----:B------:R-:W-:-:S13]  /*7f10*/  ISETP.NE.AND P1, PT, R0, UR24, PT ;  /* 0x0000001800007c0c */ /* 0x000fda000bf25270 */
[----:B------:R-:W-:Y:S05]  /*7f20*/  @P1 BRA `(.L_x_965) ;  /* 0xfffffffc00ec1947 */ /* 0x000fea000383ffff */
.L_x_964:
[----:B------:R-:W-:Y:S05]  /*7f30*/  BSYNC B0 ;  /* 0x0000000000007941 */ /* 0x000fea0003800000 */
.L_x_963:
[----:B------:R-:W-:-:S03]  /*7f40*/  UMOV UR5, 0xffffffff ;  /* 0xffffffff00057882 */ /* 0x000fc60000000000 */
[----:B------:R-:W-:Y:S05]  /*7f50*/  BRA.DIV UR5, `(.L_x_966) ;  /* 0x0000002605707947 */ /* 0x000fea000b800000 */
[----:B------:R-:W-:Y:S01]  /*7f60*/  NOP ;  /* 0x0000000000007918 */ /* 0x000fe20000000000 */
.L_x_1021:
        /* <DEDUP_REMOVED lines=22> */
.L_x_968:
[----:B------:R-:W-:Y:S05]  /*80d0*/  BSYNC B0 ;  /* 0x0000000000007941 */ /* 0x000fea0003800000 */
.L_x_967:
        /* <DEDUP_REMOVED lines=20> */
.L_x_970:
[----:B------:R-:W-:Y:S05]  /*8220*/  BSYNC B0 ;  /* 0x0000000000007941 */ /* 0x000fea0003800000 */
.L_x_969:
[----:B------:R-:W-:Y:S06]  /*8230*/  BAR.ARV 0xa, 0xa0 ;  /* 0x0282800000007b1d */ /* 0x000fec0000002000 */
[----:B------:R-:W-:Y:S04]  /*8240*/  BSSY B0, `(.L_x_971) ;  /* 0x0000003000007945 */ /* 0x000fe80003800000 */
[----:B------:R-:W-:Y:S05]  /*8250*/  @!P0 BRA `(.L_x_972) ;  /* 0x0000000000048947 */ /* 0x000fea0003800000 */
[----:B------:R-:W-:-:S04]  /*8260*/  DEPBAR.LE SB0, 0x0 ;  /* 0x000080000000791a */ /* 0x000fc80000000000 */
.L_x_972:
[----:B------:R-:W-:Y:S05]  /*8270*/  BSYNC B0 ;  /* 0x0000000000007941 */ /* 0x000fea0003800000 */
.L_x_971:
        /* <DEDUP_REMOVED lines=19> */
.L_x_932:
        /* <DEDUP_REMOVED lines=10> */
.L_x_973:
        /* <DEDUP_REMOVED lines=10> */
.L_x_975:
[----:B------:R-:W3:Y:S02]  /*84f0*/  LDC R5, c[0x0][0x8c4] ;  /* 0x00023100ff057b82 */ /* 0x000ee40000000800 */
.L_x_974:
[----:B------:R-:W4:Y:S01]  /*8500*/  S2R R14, SR_CTAID.X ;  /* 0x00000000000e7919 */ /* 0x000f220000002500 */
[----:B------:R-:W-:Y:S01]  /*8510*/  IMAD.MOV.U32 R0, RZ, RZ, 0x1 ;  /* 0x00000001ff007424 */ /* 0x000fe200078e00ff */
[----:B------:R-:W-:Y:S01]  /*8520*/  MOV R9, RZ ;  /* 0x000000ff00097202 */ /* 0x000fe20000000f00 */
[----:B----4-:R-:W-:-:S05]  /*8530*/  IMAD.SHL.U32 R14, R14, 0x80, RZ ;  /* 0x000000800e0e7824 */ /* 0x010fca00078e00ff */
        /* <DEDUP_REMOVED lines=19> */
[----:B------:R-:W-:Y:S01]  /*8670*/  IMAD.MOV.U32 R5, RZ, RZ, RZ ;  /* 0x000000ffff057224 */ /* 0x000fe200078e00ff */
[----:B------:R-:W-:Y:S01]  /*8680*/  ULDC UR4, c[0x0][0x280] ;  /* 0x0000a00000047ab9 */ /* 0x000fe20000000800 */
[----:B-1----:R-:W-:-:S05]  /*8690*/  @P0 IMAD.WIDE R2, R8, 0x4, R2 ;  /* 0x0000000408020825 */ /* 0x002fca00078e0202 */
[----:B------:R2:W5:Y:S01]  /*86a0*/  @P0 LDG.E R5, desc[UR38][R2.64] ;  /* 0x0000002602050981 */ /* 0x000562000c1e1900 */
[----:B------:R-:W-:Y:S02]  /*86b0*/  IMAD.U32 R4, RZ, RZ, UR4 ;  /* 0x00000004ff047e24 */ /* 0x000fe4000f8e00ff */
[----:B--2---:R-:W-:Y:S01]  /*86c0*/  @P2 IMAD.WIDE R2, R8, 0x4, R12 ;  /* 0x0000000408022825 */ /* 0x004fe200078e020c */
[----:B------:R-:W-:-:S04]  /*86d0*/  VOTEU.ANY UP0, P1 ;  /* 0x00000000003f7886 */ /* 0x000fc80000800100 */
[----:B------:R1:W5:Y:S02]  /*86e0*/  @P2 LDG.E R4, desc[UR38][R2.64] ;  /* 0x0000002602042981 */ /* 0x000364000c1e1900 */
[----:B-1----:R-:W-:Y:S02]  /*86f0*/  CS2R R2, SRZ ;  /* 0x0000000000027805 */ /* 0x002fe4000001ff00 */
[----:B---3--:R-:W-:-:S04]  /*8700*/  @P1 LEA R9, R8, R9, 0x7 ;  /* 0x0000000908091211 */ /* 0x008fc800078e38ff */
[----:B------:R-:W-:-:S04]  /*8710*/  @P1 SHF.R.S32.HI R12, RZ, 0x1f, R9 ;  /* 0x0000001fff0c1819 */ /* 0x000fc80000011409 */
[----:B------:R-:W-:-:S04]  /*8720*/  @P1 LEA.HI R12, R12, R9, RZ, 0x7 ;  /* 0x000000090c0c1211 */ /* 0x000fc800078f38ff */
[----:B------:R-:W-:Y:S02]  /*8730*/  @P1 LOP3.LUT R12, R12, 0xffffff80, RZ, 0xc0, !PT ;  /* 0xffffff800c0c1812 */ /* 0x000fe400078ec0ff */
[----:B----4-:R-:W-:Y:S02]  /*8740*/  @P1 R2UR UR4, R15 ;  /* 0x000000000f0412ca */ /* 0x010fe400000e0000 */
        /* <DEDUP_REMOVED lines=8> */
.L_x_977:
        /* <DEDUP_REMOVED lines=8> */
[----:B------:R-:W-:Y:S01]  /*8850*/  ULDC UR4, c[0x0][0x2e8] ;  /* 0x0000ba0000047ab9 */ /* 0x000fe20000000800 */
[----:B------:R-:W-:Y:S01]  /*8860*/  R2UR UR13, R8 ;  /* 0x00000000080d72ca */ /* 0x000fe200000e0000 */
[----:B------:R-:W-:Y:S01]  /*8870*/  VOTEU.ANY UP1, P0 ;  /* 0x00000000003f7886 */ /* 0x000fe20000020100 */
[----:B------:R-:W-:Y:S02]  /*8880*/  ISETP.NE.AND.EX P1, PT, R11, RZ, PT, P1 ;  /* 0x000000ff0b00720c */ /* 0x000fe40003f25310 */
[----:B------:R-:W-:Y:S02]  /*8890*/  ELECT P0, URZ, PT ;  /* 0x00000000003f782f */ /* 0x000fe40003800000 */
[----:B------:R-:W-:Y:S01]  /*88a0*/  SHF.R.S32.HI R8, RZ, 0x1f, R8 ;  /* 0x0000001fff087819 */ /* 0x000fe20000011408 */
[----:B------:R-:W3:Y:S01]  /*88b0*/  LDC.64 R10, c[0x0][0x720] ;  /* 0x0001c800ff0a7b82 */ /* 0x000ee20000000a00 */
[----:B------:R-:W-:Y:S01]  /*88c0*/  MOV R7, R3 ;  /* 0x0000000300077202 */ /* 0x000fe20000000f00 */
[----:B------:R-:W-:Y:S01]  /*88d0*/  UMOV UR12, UR20 ;  /* 0x00000014000c7c82 */ /* 0x000fe20008000000 */
[----:B------:R-:W-:Y:S01]  /*88e0*/  SEL R8, R8, RZ, !P1 ;  /* 0x000000ff08087207 */ /* 0x000fe20004800000 */
[----:B------:R-:W-:Y:S01]  /*88f0*/  BSSY B0, `(.L_x_976) ;  /* 0x0000169000007945 */ /* 0x000fe20003800000 */
[----:B------:R-:W-:-:S02]  /*8900*/  R2UR UR11, R14 ;  /* 0x000000000e0b72ca */ /* 0x000fc400000e0000 */
[----:B------:R-:W-:Y:S01]  /*8910*/  R2UR UR8, R5 ;  /* 0x00000000050872ca */ /* 0x000fe200000e0000 */
[----:B------:R-:W-:Y:S01]  /*8920*/  VOTEU.ANY UP0, P1 ;  /* 0x00000000003f7886 */ /* 0x000fe20000800100 */
[----:B------:R-:W-:Y:S02]  /*8930*/  USEL UR21, UR13, URZ, !UP0 ;  /* 0x0000003f0d157287 */ /* 0x000fe4000c000000 */
[----:B------:R-:W-:Y:S02]  /*8940*/  UISETP.NE.AND UP0, UPT, UR4, 0x1, UPT ;  /* 0x000000010400788c */ /* 0x000fe4000bf05270 */
[----:B------:R-:W-:-:S07]  /*8950*/  USEL UR13, UR13, URZ, !UP1 ;  /* 0x0000003f0d0d7287 */ /* 0x000fce000c800000 */
[----:B------:R-:W-:Y:S01]  /*8960*/  UIADD3 UR11, UR11, UR8, URZ ;  /* 0x000000080b0b7290 */ /* 0x000fe2000fffe03f */
[----:B-1----:R-:W-:Y:S01]  /*8970*/  SHF.R.S32.HI R9, RZ, 0x1f, R9 ;  /* 0x0000001fff097819 */ /* 0x002fe20000011409 */
[----:B------:R-:W-:Y:S01]  /*8980*/  @UP0 ULDC UR6, c[0x0][0x2ec] ;  /* 0x0000bb0000060ab9 */ /* 0x000fe20000000800 */
[----:B------:R-:W-:Y:S01]  /*8990*/  @UP0 ULDC UR8, c[0x0][0x2f0] ;  /* 0x0000bc0000080ab9 */ /* 0x000fe20000000800 */
[----:B------:R-:W-:Y:S02]  /*89a0*/  UIMAD.WIDE.U32 UR6, UR20, UR6, URZ ;  /* 0x00000006140672a5 */ /* 0x000fe4000f8e003f */
[----:B--2---:R-:W-:Y:S02]  /*89b0*/  IMAD R6, R9, R12, RZ ;  /* 0x0000000c09067224 */ /* 0x004fe400078e02ff */
[----:B------:R-:W-:Y:S02]  /*89c0*/  @UP0 USHF.R.U32.HI UR12, URZ, UR8, UR7 ;  /* 0x000000083f0c0299 */ /* 0x000fe40008011607 */
[----:B------:R-:W-:-:S02]  /*89d0*/  IMAD R13, R13, UR20, R6 ;  /* 0x000000140d0d7c24 */ /* 0x000fc4000f8e0206 */
[----:B------:R-:W-:-:S04]  /*89e0*/  IMAD.MOV.U32 R6, RZ, RZ, R2 ;  /* 0x000000ffff067224 */ /* 0x000fc800078e0002 */
[----:B------:R-:W-:-:S04]  /*89f0*/  IMAD.WIDE.U32 R2, R12, UR20, R6 ;  /* 0x000000140c027c25 */ /* 0x000fc8000f8e0006 */
[----:B---3--:R-:W-:Y:S02]  /*8a00*/  IMAD R12, R8, R10, RZ ;  /* 0x0000000a080c7224 */ /* 0x008fe400078e02ff */
[----:B------:R-:W-:Y:S02]  /*8a10*/  IMAD.IADD R3, R3, 0x1, R13 ;  /* 0x0000000103037824 */ /* 0x000fe400078e020d */
        /* <DEDUP_REMOVED lines=14> */
[----:B------:R-:W-:Y:S01]  /*8b00*/  IADD3 R7, R7, R11, RZ ;  /* 0x0000000b07077210 */ /* 0x000fe20007ffe0ff */
        /* <DEDUP_REMOVED lines=14> */
.L_x_1022:
[----:B------:R-:W-:Y:S01]  /*8bf0*/  IADD3 R11, R7, R11, RZ ;  /* 0x0000000b070b7210 */ /* 0x000fe20007ffe0ff */
        /* <DEDUP_REMOVED lines=8> */
.L_x_980:
        /* <DEDUP_REMOVED lines=31> */
[----:B------:R-:W-:Y:S01]  /*8e70*/  R2UR UR31, R0 ;  /* 0x00000000001f72ca */ /* 0x000fe200000e0000 */
[----:B------:R-:W-:Y:S01]  /*8e80*/  IMAD.X R3, RZ, RZ, R8, P1 ;  /* 0x000000ffff037224 */ /* 0x000fe200008e0608 */
[----:B------:R-:W-:Y:S02]  /*8e90*/  IADD3.X R0, RZ, R8, RZ, P2, !PT ;  /* 0x00000008ff007210 */ /* 0x000fe400017fe4ff */
        /* <DEDUP_REMOVED lines=9> */
[----:B--2---:R-:W-:Y:S01]  /*8f30*/  MOV R5, RZ ;  /* 0x000000ff00057202 */ /* 0x004fe20000000f00 */
[----:B------:R1:W-:Y:S02]  /*8f40*/  UTMALDG.4D [UR32], [UR40], desc[UR16] ;  /* 0x00001020280075b4 */ /* 0x0003e40008019000 */
[----:B-1----:R-:W-:Y:S05]  /*8f50*/  @!P1 BRA `(.L_x_981) ;  /* 0x0000000c00489947 */ /* 0x002fea0003800000 */
[----:B------:R-:W1:Y:S01]  /*8f60*/  S2R R13, SR_TID.X ;  /* 0x00000000000d7919 */ /* 0x000e620000002100 */
[C---:B------:R-:W-:Y:S01]  /*8f70*/  VIADD R0, R4.reuse, 0x7f ;  /* 0x0000007f04007836 */ /* 0x040fe20000000000 */
[----:B------:R-:W-:Y:S02]  /*8f80*/  ISETP.GE.AND P1, PT, R4, 0x101, PT ;  /* 0x000001010400780c */ /* 0x000fe40003f26270 */
[----:B------:R-:W-:Y:S02]  /*8f90*/  MOV R10, 0x1 ;  /* 0x00000001000a7802 */ /* 0x000fe40000000f00 */
        /* <DEDUP_REMOVED lines=10> */
[----:B------:R-:W-:Y:S01]  /*9040*/  IMAD.IADD R17, R17, 0x1, -R18 ;  /* 0x0000000111117824 */ /* 0x000fe200078e0a12 */
[----:B------:R-:W-:Y:S01]  /*9050*/  MOV R10, 0x1 ;  /* 0x00000001000a7802 */ /* 0x000fe20000000f00 */
[----:B------:R-:W-:-:S07]  /*9060*/  IMAD.MOV.U32 R19, RZ, RZ, RZ ;  /* 0x000000ffff137224 */ /* 0x000fce00078e00ff */
.L_x_991:
[----:B------:R-:W-:-:S04]  /*9070*/  SHF.L.U32 R21, R10, 0x1f, RZ ;  /* 0x0000001f0a157819 */ /* 0x000fc800000006ff */
[----:B-1----:R-:W1:Y:S02]  /*9080*/  SYNCS.PHASECHK.TRANS64.TRYWAIT P1, [R12+URZ+0x30c40], R21 ;  /* 0x030c40150c0075a7 */ /* 0x002e64000802017f */
[----:B-12--5:R-:W-:Y:S05]  /*9090*/  @!P1 BRA `(.L_x_983) ;  /* 0x0000001400509947 */ /* 0x026fea0003800000 */
.L_x_1023:
[----:B------:R-:W-:Y:S05]  /*90a0*/  @P0 BRA `(.L_x_984) ;  /* 0x0000000000140947 */ /* 0x000fea0003800000 */
[----:B------:R-:W-:Y:S01]  /*90b0*/  ISETP.NE.AND P1, PT, R20, RZ, PT ;  /* 0x000000ff1400720c */ /* 0x000fe20003f25270 */
[----:B------:R-:W-:-:S04]  /*90c0*/  IMAD.MOV.U32 R3, RZ, RZ, 0x4200 ;  /* 0x00004200ff037424 */ /* 0x000fc800078e00ff */
[----:B------:R2:W-:Y:S08]  /*90d0*/  SYNCS.ARRIVE.TRANS64 RZ, [R12+URZ+0x30c30], R3 ;  /* 0x030c30030cff79a7 */ /* 0x0005f0000800003f */
[----:B------:R-:W-:Y:S05]  /*90e0*/  @!P1 BRA `(.L_x_984) ;  /* 0x0000000000049947 */ /* 0x000fea0003800000 */
[----:B------:R-:W-:Y:S01]  /*90f0*/  BPT.TRAP 0x1 ;  /* 0x000000040000795c */ /* 0x000fe20000300000 */
.L_x_984:
        /* <DEDUP_REMOVED lines=17> */
[----:B------:R-:W-:Y:S02]  /*9210*/  LEA.HI.X.SX32 R3, R16, R11, 0x1, P1 ;  /* 0x0000000b10037211 */ /* 0x000fe400008f0eff */
[----:B---3--:R-:W-:Y:S01]  /*9220*/  MOV R9, R4 ;  /* 0x0000000400097202 */ /* 0x008fe20000000f00 */
[----:B------:R-:W-:Y:S01]  /*9230*/  IMAD.MOV.U32 R8, RZ, RZ, R5 ;  /* 0x000000ffff087224 */ /* 0x000fe200078e0005 */
        /* <DEDUP_REMOVED lines=10> */
.L_x_1024:
[----:B------:R-:W-:Y:S05]  /*92e0*/  @P0 BRA `(.L_x_986) ;  /* 0x0000000000140947 */ /* 0x000fea0003800000 */
[----:B------:R-:W-:Y:S02]  /*92f0*/  ISETP.NE.AND P1, PT, R20, RZ, PT ;  /* 0x000000ff1400720c */ /* 0x000fe40003f25270 */
[----:B------:R-:W-:-:S04]  /*9300*/  MOV R2, 0x4200 ;  /* 0x0000420000027802 */ /* 0x000fc80000000f00 */
[----:B------:R3:W-:Y:S07]  /*9310*/  SYNCS.ARRIVE.TRANS64 RZ, [R12+URZ+0x30c18], R2 ;  /* 0x030c18020cff79a7 */ /* 0x0007ee000800003f */
[----:B------:R-:W-:Y:S05]  /*9320*/  @!P1 BRA `(.L_x_986) ;  /* 0x0000000000049947 */ /* 0x000fea0003800000 */
[----:B------:R-:W-:Y:S01]  /*9330*/  BPT.TRAP 0x1 ;  /* 0x000000040000795c */ /* 0x000fe20000300000 */
.L_x_986:
        /* <DEDUP_REMOVED lines=22> */
.L_x_1025:
        /* <DEDUP_REMOVED lines=9> */
.L_x_988:
        /* <DEDUP_REMOVED lines=24> */
.L_x_1027:
[----:B------:R-:W-:Y:S05]  /*96b0*/  @P0 BRA `(.L_x_990) ;  /* 0x0000000000140947 */ /* 0x000fea0003800000 */
[----:B------:R-:W-:Y:S02]  /*96c0*/  ISETP.NE.AND P1, PT, R20, RZ, PT ;  /* 0x000000ff1400720c */ /* 0x000fe40003f25270 */
[----:B-1----:R-:W-:-:S04]  /*96d0*/  MOV R5, 0x4200 ;  /* 0x0000420000057802 */ /* 0x002fc80000000f00 */
[----:B------:R2:W-:Y:S07]  /*96e0*/  SYNCS.ARRIVE.TRANS64 RZ, [R12+URZ+0x30c10], R5 ;  /* 0x030c10050cff79a7 */ /* 0x0005ee000800003f */
[----:B------:R-:W-:Y:S05]  /*96f0*/  @!P1 BRA `(.L_x_990) ;  /* 0x0000000000049947 */ /* 0x000fea0003800000 */
[----:B------:R-:W-:Y:S01]  /*9700*/  BPT.TRAP 0x1 ;  /* 0x000000040000795c */ /* 0x000fe20000300000 */
.L_x_990:
        /* <DEDUP_REMOVED lines=22> */
[----:B-12---:R-:W-:-:S07]  /*9870*/  MOV R5, UR7 ;  /* 0x0000000700057c02 */ /* 0x006fce0008000f00 */
.L_x_982:
[----:B------:R-:W-:-:S13]  /*9880*/  ISETP.NE.AND P1, PT, R18, RZ, PT ;  /* 0x000000ff1200720c */ /* 0x000fda0003f25270 */
[----:B------:R-:W-:Y:S05]  /*9890*/  @!P1 BRA `(.L_x_981) ;  /* 0x0000000000f89947 */ /* 0x000fea0003800000 */
[----:B------:R-:W-:-:S04]  /*98a0*/  SHF.L.U32 R13, R10, 0x1f, RZ ;  /* 0x0000001f0a0d7819 */ /* 0x000fc800000006ff */
[----:B------:R-:W1:Y:S02]  /*98b0*/  SYNCS.PHASECHK.TRANS64.TRYWAIT P1, [R12+URZ+0x30c40], R13 ;  /* 0x030c400d0c0075a7 */ /* 0x000e64000802017f */
[----:B-1----:R-:W-:Y:S05]  /*98c0*/  @!P1 BRA `(.L_x_992) ;  /* 0x0000000c00989947 */ /* 0x002fea0003800000 */
.L_x_1028:
[----:B------:R-:W-:Y:S05]  /*98d0*/  @P0 BRA `(.L_x_993) ;  /* 0x0000000000140947 */ /* 0x000fea0003800000 */
[----:B------:R-:W-:Y:S01]  /*98e0*/  ISETP.NE.AND P1, PT, R20, RZ, PT ;  /* 0x000000ff1400720c */ /* 0x000fe20003f25270 */
[----:B------:R-:W-:-:S04]  /*98f0*/  IMAD.MOV.U32 R5, RZ, RZ, 0x4200 ;  /* 0x00004200ff057424 */ /* 0x000fc800078e00ff */
[----:B------:R2:W-:Y:S08]  /*9900*/  SYNCS.ARRIVE.TRANS64 RZ, [R12+URZ+0x30c30], R5 ;  /* 0x030c30050cff79a7 */ /* 0x0005f0000800003f */
[----:B------:R-:W-:Y:S05]  /*9910*/  @!P1 BRA `(.L_x_993) ;  /* 0x0000000000049947 */ /* 0x000fea0003800000 */
[----:B------:R-:W-:Y:S01]  /*9920*/  BPT.TRAP 0x1 ;  /* 0x000000040000795c */ /* 0x000fe20000300000 */
.L_x_993:
        /* <DEDUP_REMOVED lines=25> */
[----:B------:R-:W3:Y:S02]  /*9ac0*/  SYNCS.PHASECHK.TRANS64.TRYWAIT P1, [R12+URZ+0x30c28], R13 ;  /* 0x030c280d0c0075a7 */ /* 0x000ee4000802017f */
[----:B--23--:R-:W-:Y:S05]  /*9ad0*/  @!P1 BRA `(.L_x_994) ;  /* 0x0000000c00289947 */ /* 0x00cfea0003800000 */
.L_x_1029:
[----:B------:R-:W-:Y:S05]  /*9ae0*/  @P0 BRA `(.L_x_995) ;  /* 0x0000000000140947 */ /* 0x000fea0003800000 */
[----:B------:R-:W-:Y:S01]  /*9af0*/  ISETP.NE.AND P0, PT, R20, RZ, PT ;  /* 0x000000ff1400720c */ /* 0x000fe20003f05270 */
[----:B------:R-:W-:-:S04]  /*9b00*/  IMAD.MOV.U32 R5, RZ, RZ, 0x4200 ;  /* 0x00004200ff057424 */ /* 0x000fc800078e00ff */
[----:B------:R3:W-:Y:S08]  /*9b10*/  SYNCS.ARRIVE.TRANS64 RZ, [R12+URZ+0x30c18], R5 ;  /* 0x030c18050cff79a7 */ /* 0x0007f0000800003f */
[----:B------:R-:W-:Y:S05]  /*9b20*/  @!P0 BRA `(.L_x_995) ;  /* 0x0000000000048947 */ /* 0x000fea0003800000 */
[----:B------:R-:W-:Y:S01]  /*9b30*/  BPT.TRAP 0x1 ;  /* 0x000000040000795c */ /* 0x000fe20000300000 */
.L_x_995:
        /* <DEDUP_REMOVED lines=20> */
.L_x_981:
[----:B------:R-:W3:Y:S01]  /*9c80*/  S2R R2, SR_TID.X ;  /* 0x0000000000027919 */ /* 0x000ee20000002100 */
[----:B-12--5:R-:W-:Y:S01]  /*9c90*/  IMAD R13, R0, 0x8, R12 ;  /* 0x00000008000d7824 */ /* 0x026fe200078e020c */
[----:B---3--:R-:W-:Y:S02]  /*9ca0*/  LOP3.LUT R3, R2, 0x7f, RZ, 0xc0, !PT ;  /* 0x0000007f02037812 */ /* 0x008fe400078ec0ff */
[----:B------:R-:W-:Y:S02]  /*9cb0*/  SHF.L.U32 R2, R10, 0x1f, RZ ;  /* 0x0000001f0a027819 */ /* 0x000fe400000006ff */
[----:B------:R-:W-:Y:S02]  /*9cc0*/  ISETP.NE.AND P1, PT, R3, RZ, PT ;  /* 0x000000ff0300720c */ /* 0x000fe40003f25270 */
[----:B------:R-:W1:Y:S02]  /*9cd0*/  SYNCS.PHASECHK.TRANS64.TRYWAIT P0, [R13+URZ+0x30c40], R2 ;  /* 0x030c40020d0075a7 */ /* 0x000e64000800017f */
[----:B-1----:R-:W-:Y:S09]  /*9ce0*/  @!P0 BRA `(.L_x_996) ;  /* 0x0000000800b88947 */ /* 0x002ff20003800000 */
.L_x_1030:
[----:B------:R-:W-:Y:S05]  /*9cf0*/  @P1 BRA `(.L_x_997) ;  /* 0x0000000000181947 */ /* 0x000fea0003800000 */
[----:B------:R-:W2:Y:S01]  /*9d00*/  S2R R3, SR_TID.X ;  /* 0x0000000000037919 */ /* 0x000ea20000002100 */
[----:B-1----:R-:W-:-:S04]  /*9d10*/  IMAD.MOV.U32 R2, RZ, RZ, 0x4200 ;  /* 0x00004200ff027424 */ /* 0x002fc800078e00ff */
[----:B------:R3:W-:Y:S01]  /*9d20*/  SYNCS.ARRIVE.TRANS64 RZ, [R13+URZ+0x30c30], R2 ;  /* 0x030c30020dff79a7 */ /* 0x0007e2000800003f */
[----:B--2---:R-:W-:-:S13]  /*9d30*/  LOP3.LUT P0, RZ, R3, 0x1f, RZ, 0xc0, !PT ;  /* 0x0000001f03ff7812 */ /* 0x004fda000780c0ff */
[----:B---3--:R-:W-:Y:S05]  /*9d40*/  @!P0 BRA `(.L_x_997) ;  /* 0x0000000000048947 */ /* 0x008fea0003800000 */
[----:B------:R-:W-:Y:S01]  /*9d50*/  BPT.TRAP 0x1 ;  /* 0x000000040000795c */ /* 0x000fe20000300000 */
.L_x_997:
[----:B-1----:R-:W1:Y:S01]  /*9d60*/  LDC.64 R2, c[0x0][0x728] ;  /* 0x0001ca00ff027b82 */ /* 0x002e620000000a00 */
[C---:B------:R-:W-:Y:S01]  /*9d70*/  IADD3 R6, P0, R5.reuse, R6, RZ ;  /* 0x0000000605067210 */ /* 0x040fe20007f1e0ff */
[----:B------:R-:W-:Y:S01]  /*9d80*/  UMOV UR8, 0x0 ;  /* 0x0000000000087882 */ /* 0x000fe20000000000 */
[C---:B------:R-:W-:Y:S01]  /*9d90*/  LEA R4, R0.reuse, R12, 0xe ;  /* 0x0000000c00047211 */ /* 0x040fe200078e70ff */
[----:B------:R-:W-:Y:S01]  /*9da0*/  IMAD R12, R0, 0x200, R12 ;  /* 0x00000200000c7824 */ /* 0x000fe200078e020c */
        /* <DEDUP_REMOVED lines=19> */
[----:B------:R-:W-:Y:S02]  /*9ee0*/  R2UR UR23, R3 ;  /* 0x00000000031772ca */ /* 0x000fe400000e0000 */
[----:B------:R-:W-:Y:S02]  /*9ef0*/  IADD3 R9, R0, 0x1, RZ ;  /* 0x0000000100097810 */ /* 0x000fe40007ffe0ff */
        /* <DEDUP_REMOVED lines=8> */
.L_x_978:
[----:B------:R-:W-:Y:S05]  /*9f80*/  BSYNC B0 ;  /* 0x0000000000007941 */ /* 0x000fea0003800000 */
.L_x_976:
[----:B------:R-:W-:-:S03]  /*9f90*/  UMOV UR6, 0xffffffff ;  /* 0xffffffff00067882 */ /* 0x000fc60000000000 */
[----:B------:R-:W-:Y:S05]  /*9fa0*/  BRA.DIV UR6, `(.L_x_998) ;  /* 0x0000000a061c7947 */ /* 0x000fea000b800000 */
[----:B------:R-:W-:-:S13]  /*9fb0*/  ELECT P0, URZ, PT ;  /* 0x00000000003f782f */ /* 0x000fda0003800000 */
.L_x_1033:
[----:B------:R-:W-:Y:S05]  /*9fc0*/  @!P0 BRA `(.L_x_892) ;  /* 0x0000000000848947 */ /* 0x000fea0003800000 */
[----:B------:R-:W3:Y:S02]  /*9fd0*/  LDL.LU R2, [R1] ;  /* 0x0000000001027983 */ /* 0x000ee40000300800 */
[----:B---3--:R-:W-:-:S04]  /*9fe0*/  LOP3.LUT R2, R2, 0x2, RZ, 0xfc, !PT ;  /* 0x0000000202027812 */ /* 0x008fc800078efcff */
[----:B------:R-:W-:-:S13]  /*9ff0*/  ISETP.NE.AND P0, PT, R2, 0x3, PT ;  /* 0x000000030200780c */ /* 0x000fda0003f05270 */
[----:B------:R-:W-:Y:S05]  /*a000*/  @!P0 BRA `(.L_x_999) ;  /* 0x0000000000048947 */ /* 0x000fea0003800000 */
[----:B--2---:R-:W-:Y:S01]  /*a010*/  BPT.TRAP 0x1 ;  /* 0x000000040000795c */ /* 0x004fe20000300000 */
.L_x_999:
[----:B------:R-:W1:Y:S01]  /*a020*/  S2R R3, SR_CgaCtaId ;  /* 0x0000000000037919 */ /* 0x000e620000008800 */
[----:B------:R-:W-:Y:S02]  /*a030*/  MOV R2, 0x400 ;  /* 0x0000040000027802 */ /* 0x000fe40000000f00 */
[----:B------:R-:W-:Y:S02]  /*a040*/  SHF.L.U32 R4, R0, 0x1f, RZ ;  /* 0x0000001f00047819 */ /* 0x000fe400000006ff */
[----:B-1----:R-:W-:Y:S02]  /*a050*/  LEA R6, R3, R2, 0x18 ;  /* 0x0000000203067211 */ /* 0x002fe400078ec0ff */
[----:B------:R-:W-:-:S03]  /*a060*/  IADD3 R3, R9, 0x1, RZ ;  /* 0x0000000109037810 */ /* 0x000fc60007ffe0ff */
[----:B------:R-:W-:Y:S01]  /*a070*/  VIADD R2, R6, 0x30c20 ;  /* 0x00030c2006027836 */ /* 0x000fe20000000000 */
[----:B------:R-:W-:-:S03]  /*a080*/  ISETP.NE.AND P2, PT, R3, 0x2, PT ;  /* 0x000000020300780c */ /* 0x000fc60003f45270 */
[----:B------:R-:W-:Y:S01]  /*a090*/  IMAD R7, R9, 0x8, R2 ;  /* 0x0000000809077824 */ /* 0x000fe200078e0202 */
[----:B------:R-:W-:Y:S02]  /*a0a0*/  SEL R5, RZ, 0x1, P2 ;  /* 0x00000001ff057807 */ /* 0x000fe40001000000 */
[----:B------:R-:W-:Y:S01]  /*a0b0*/  SEL R3, R3, RZ, P2 ;  /* 0x000000ff03037207 */ /* 0x000fe20001000000 */
[----:B------:R-:W1:Y:S01]  /*a0c0*/  SYNCS.PHASECHK.TRANS64.TRYWAIT P1, [R7+URZ], R4 ;  /* 0x00000004070075a7 */ /* 0x000e62000802017f */
[----:B------:R-:W-:-:S03]  /*a0d0*/  LOP3.LUT R5, R0, R5, RZ, 0x3c, !PT ;  /* 0x0000000500057212 */ /* 0x000fc600078e3cff */
[----:B------:R-:W-:Y:S01]  /*a0e0*/  IMAD R11, R3, 0x8, R2 ;  /* 0x00000008030b7824 */ /* 0x000fe200078e0202 */
[----:B------:R-:W-:Y:S01]  /*a0f0*/  SHF.L.U32 R2, R5, 0x1f, RZ ;  /* 0x0000001f05027819 */ /* 0x000fe200000006ff */
[----:B-1----:R-:W-:Y:S06]  /*a100*/  @!P1 BRA `(.L_x_1000) ;  /* 0x0000000400e89947 */ /* 0x002fec0003800000 */
.L_x_1034:
[----:B------:R-:W3:Y:S02]  /*a110*/  SYNCS.PHASECHK.TRANS64.TRYWAIT P1, [R11+URZ], R2 ;  /* 0x000000020b0075a7 */ /* 0x000ee4000802017f */
[----:B---3--:R-:W-:Y:S05]  /*a120*/  @!P1 BRA `(.L_x_1001) ;  /* 0x0000000400f49947 */ /* 0x008fea0003800000 */
.L_x_1035:
[----:B------:R-:W-:Y:S05]  /*a130*/  @!P0 BRA `(.L_x_1002) ;  /* 0x0000000000048947 */ /* 0x000fea0003800000 */
[----:B--2---:R-:W-:Y:S01]  /*a140*/  BPT.TRAP 0x1 ;  /* 0x000000040000795c */ /* 0x004fe20000300000 */
.L_x_1002:
[----:B------:R-:W-:-:S05]  /*a150*/  VIADD R0, R6, 0x30c40 ;  /* 0x00030c4006007836 */ /* 0x000fca0000000000 */
[----:B------:R-:W-:-:S04]  /*a160*/  LEA R9, R9, R0, 0x3 ;  /* 0x0000000009097211 */ /* 0x000fc800078e18ff */
[----:B------:R-:W4:Y:S02]  /*a170*/  SYNCS.PHASECHK.TRANS64.TRYWAIT P0, [R9+URZ], R4 ;  /* 0x00000004090075a7 */ /* 0x000f24000800017f */
[----:B----4-:R-:W-:Y:S05]  /*a180*/  @!P0 BRA `(.L_x_1003) ;  /* 0x0000000400f08947 */ /* 0x010fea0003800000 */
.L_x_1036:
[----:B------:R-:W-:-:S07]  /*a190*/  IMAD R3, R3, 0x8, R0 ;  /* 0x0000000803037824 */ /* 0x000fce00078e0200 */
.L_x_1004:
[----:B------:R1:W1:Y:S02]  /*a1a0*/  SYNCS.PHASECHK.TRANS64.TRYWAIT P0, [R3+URZ], R2 ;  /* 0x00000002030075a7 */ /* 0x000264000800017f */
[----:B-1----:R-:W-:Y:S05]  /*a1b0*/  @!P0 NANOSLEEP.SYNCS 0x989680 ;  /* 0x009896800000895d */ /* 0x002fea0003900000 */
[----:B------:R-:W1:Y:S02]  /*a1c0*/  @!P0 SYNCS.PHASECHK.TRANS64 P0, [R3+URZ], R2 ;  /* 0x00000002030085a7 */ /* 0x000e64000800007f */
[----:B-1----:R-:W-:Y:S05]  /*a1d0*/  @!P0 BRA `(.L_x_1004) ;  /* 0xfffffffc00f08947 */ /* 0x002fea000383ffff */
.L_x_892:
[----:B--2---:R-:W-:Y:S05]  /*a1e0*/  BSYNC B6 ;  /* 0x0000000000067941 */ /* 0x004fea0003800000 */
.L_x_886:
[----:B------:R-:W-:Y:S05]  /*a1f0*/  EXIT ;  /* 0x000000000000794d */ /* 0x000fea0003800000 */
.L_x_902:
[----:B------:R-:W-:Y:S01]  /*a200*/  IMAD.MOV.U32 R12, RZ, RZ, RZ ;  /* 0x000000ffff0c7224 */ /* 0x000fe200078e00ff */
[----:B------:R-:W-:Y:S01]  /*a210*/  MOV R11, 0x1f ;  /* 0x0000001f000b7802 */ /* 0x000fe20000000f00 */
[----:B------:R-:W-:-:S07]  /*a220*/  IMAD.MOV.U32 R15, RZ, RZ, -0x1 ;  /* 0xffffffffff0f7424 */ /* 0x000fce00078e00ff */
[----:B------:R-:W-:Y:S05]  /*a230*/  WARPSYNC.COLLECTIVE R15, `(.L_x_1005) ;  /* 0x000000000f087348 */ /* 0x000fea0003c00000 */
[----:B------:R1:W2:Y:S02]  /*a240*/  SHFL.IDX P6, R14, R13, R12, R11 ;  /* 0x0000000c0d0e7389 */ /* 0x0002a400000c000b */
[----:B-12---:R-:W-:Y:S01]  /*a250*/  ENDCOLLECTIVE ;  /* 0x000000000000791b */ /* 0x006fe20003800000 */
.L_x_1005:
[----:B------:R-:W-:Y:S05]  /*a260*/  BRA `(.L_x_1006) ;  /* 0xffffff6c00c47947 */ /* 0x000fea000383ffff */
.L_x_904:
[----:B--2---:R2:W3:Y:S02]  /*a270*/  SYNCS.PHASECHK.TRANS64.TRYWAIT P0, [R2+URZ+0x30c00], R17 ;  /* 0x030c0011020075a7 */ /* 0x0044e4000800017f */
[----:B---3--:R-:W-:Y:S05]  /*a280*/  @!P0 NANOSLEEP.SYNCS 0x989680 ;  /* 0x009896800000895d */ /* 0x008fea0003900000 */
[----:B------:R-:W3:Y:S02]  /*a290*/  @!P0 SYNCS.PHASECHK.TRANS64 P0, [R2+URZ+0x30c00], R17 ;  /* 0x030c0011020085a7 */ /* 0x000ee4000800007f */
[----:B---3--:R-:W-:Y:S05]  /*a2a0*/  @!P0 BRA `(.L_x_904) ;  /* 0xfffffffc00f08947 */ /* 0x008fea000383ffff */
[----:B------:R-:W-:Y:S05]  /*a2b0*/  BRA `(.L_x_903) ;  /* 0xffffff7000287947 */ /* 0x000fea000383ffff */
.L_x_908:
[----:B--2---:R2:W3:Y:S02]  /*a2c0*/  SYNCS.PHASECHK.TRANS64.TRYWAIT P1, [R25+URZ+0x30c10], R22 ;  /* 0x030c1016190075a7 */ /* 0x0044e4000802017f */
[----:B---3--:R-:W-:Y:S05]  /*a2d0*/  @!P1 NANOSLEEP.SYNCS 0x989680 ;  /* 0x009896800000995d */ /* 0x008fea0003900000 */
[----:B------:R-:W3:Y:S02]  /*a2e0*/  @!P1 SYNCS.PHASECHK.TRANS64 P1, [R25+URZ+0x30c10], R22 ;  /* 0x030c1016190095a7 */ /* 0x000ee4000802007f */
[----:B---3--:R-:W-:Y:S05]  /*a2f0*/  @!P1 BRA `(.L_x_908) ;  /* 0xfffffffc00f09947 */ /* 0x008fea000383ffff */
[----:B------:R-:W-:Y:S05]  /*a300*/  BRA `(.L_x_907) ;  /* 0xffffff7800087947 */ /* 0x000fea000383ffff */
.L_x_912:
[----:B------:R1:W1:Y:S02]  /*a310*/  SYNCS.PHASECHK.TRANS64.TRYWAIT P1, [R25+URZ+0x30c30], R22 ;  /* 0x030c3016190075a7 */ /* 0x000264000802017f */
[----:B-1----:R-:W-:Y:S05]  /*a320*/  @!P1 NANOSLEEP.SYNCS 0x989680 ;  /* 0x009896800000995d */ /* 0x002fea0003900000 */
[----:B------:R-:W1:Y:S02]  /*a330*/  @!P1 SYNCS.PHASECHK.TRANS64 P1, [R25+URZ+0x30c30], R22 ;  /* 0x030c3016190095a7 */ /* 0x000e64000802007f */
[----:B-1----:R-:W-:Y:S05]  /*a340*/  @!P1 BRA `(.L_x_912) ;  /* 0xfffffffc00f09947 */ /* 0x002fea000383ffff */
[----:B------:R-:W-:Y:S05]  /*a350*/  BRA `(.L_x_911) ;  /* 0xffffff7c001c7947 */ /* 0x000fea000383ffff */
.L_x_919:
[----:B------:R-:W-:Y:S01]  /*a360*/  BSSY B0, `(.L_x_1007) ;  /* 0x0000005000007945 */ /* 0x000fe20003800000 */
[----:B------:R-:W-:-:S07]  /*a370*/  IMAD.MOV.U32 R15, RZ, RZ, -0x1 ;  /* 0xffffffffff0f7424 */ /* 0x000fce00078e00ff */
[----:B-1----:R-:W-:Y:S05]  /*a380*/  WARPSYNC.COLLECTIVE R15, `(.L_x_1008) ;  /* 0x000000000f087348 */ /* 0x002fea0003c00000 */
[----:B------:R-:W-:Y:S01]  /*a390*/  NOP ;  /* 0x0000000000007918 */ /* 0x000fe20000000000 */
[----:B-1----:R-:W-:Y:S01]  /*a3a0*/  ENDCOLLECTIVE ;  /* 0x000000000000791b */ /* 0x002fe20003800000 */
.L_x_1008:
[----:B------:R-:W-:Y:S05]  /*a3b0*/  BSYNC B0 ;  /* 0x0000000000007941 */ /* 0x000fea0003800000 */
.L_x_1007:
[----:B------:R-:W-:Y:S05]  /*a3c0*/  BRA `(.L_x_1009) ;  /* 0xffffffc0007c7947 */ /* 0x000fea000383ffff */
.L_x_928:
[----:B------:R-:W-:Y:S01]  /*a3d0*/  BSSY B0, `(.L_x_1010) ;  /* 0x0000005000007945 */ /* 0x000fe20003800000 */
[----:B------:R-:W-:-:S07]  /*a3e0*/  MOV R15, 0xffffffff ;  /* 0xffffffff000f7802 */ /* 0x000fce0000000f00 */
[----:B-12---:R-:W-:Y:S05]  /*a3f0*/  WARPSYNC.COLLECTIVE R15, `(.L_x_1011) ;  /* 0x000000000f087348 */ /* 0x006fea0003c00000 */
[----:B------:R-:W-:Y:S01]  /*a400*/  NOP ;  /* 0x0000000000007918 */ /* 0x000fe20000000000 */
[----:B-12---:R-:W-:Y:S01]  /*a410*/  ENDCOLLECTIVE ;  /* 0x000000000000791b */ /* 0x006fe20003800000 */
.L_x_1011:
[----:B------:R-:W-:Y:S05]  /*a420*/  BSYNC B0 ;  /* 0x0000000000007941 */ /* 0x000fea0003800000 */
.L_x_1010:
[----:B------:R-:W-:Y:S05]  /*a430*/  BRA `(.L_x_1012) ;  /* 0xffffffc400587947 */ /* 0x000fea000383ffff */
.L_x_941:
[----:B------:R-:W-:Y:S01]  /*a440*/  BSSY B0, `(.L_x_1013) ;  /* 0x0000005000007945 */ /* 0x000fe20003800000 */
[----:B------:R-:W-:-:S07]  /*a450*/  IMAD.MOV.U32 R15, RZ, RZ, -0x1 ;  /* 0xffffffffff0f7424 */ /* 0x000fce00078e00ff */
[----:B------:R-:W-:Y:S05]  /*a460*/  WARPSYNC.COLLECTIVE R15, `(.L_x_1014) ;  /* 0x000000000f087348 */ /* 0x000fea0003c00000 */
[----:B------:R-:W-:Y:S01]  /*a470*/  NOP ;  /* 0x0000000000007918 */ /* 0x000fe20000000000 */
[----:B------:R-:W-:Y:S01]  /*a480*/  ENDCOLLECTIVE ;  /* 0x000000000000791b */ /* 0x000fe20003800000 */
.L_x_1014:
[----:B------:R-:W-:Y:S05]  /*a490*/  BSYNC B0 ;  /* 0x0000000000007941 */ /* 0x000fea0003800000 */
.L_x_1013:
[----:B------:R-:W-:Y:S05]  /*a4a0*/  BRA `(.L_x_1015) ;  /* 0xffffffd000447947 */ /* 0x000fea000383ffff */
.L_x_953:
[----:B------:R-:W-:Y:S01]  /*a4b0*/  BSSY B0, `(.L_x_1016) ;  /* 0x0000005000007945 */ /* 0x000fe20003800000 */
[----:B------:R-:W-:-:S07]  /*a4c0*/  IMAD.MOV.U32 R15, RZ, RZ, -0x1 ;  /* 0xffffffffff0f7424 */ /* 0x000fce00078e00ff */
[----:B------:R-:W-:Y:S05]  /*a4d0*/  WARPSYNC.COLLECTIVE R15, `(.L_x_1017) ;  /* 0x000000000f087348 */ /* 0x000fea0003c00000 */
[----:B------:R-:W-:Y:S01]  /*a4e0*/  NOP ;  /* 0x0000000000007918 */ /* 0x000fe20000000000 */
[----:B------:R-:W-:Y:S01]  /*a4f0*/  ENDCOLLECTIVE ;  /* 0x000000000000791b */ /* 0x000fe20003800000 */
.L_x_1017:
[----:B------:R-:W-:Y:S05]  /*a500*/  BSYNC B0 ;  /* 0x0000000000007941 */ /* 0x000fea0003800000 */
.L_x_1016:
[----:B------:R-:W-:Y:S05]  /*a510*/  BRA `(.L_x_1018) ;  /* 0xffffffd4005c7947 */ /* 0x000fea000383ffff */
.L_x_966:
[----:B------:R-:W-:Y:S01]  /*a520*/  BSSY B0, `(.L_x_1019) ;  /* 0x0000005000007945 */ /* 0x000fe20003800000 */
[----:B------:R-:W-:-:S07]  /*a530*/  MOV R15, 0xffffffff ;  /* 0xffffffff000f7802 */ /* 0x000fce0000000f00 */
[----:B------:R-:W-:Y:S05]  /*a540*/  WARPSYNC.COLLECTIVE R15, `(.L_x_1020) ;  /* 0x000000000f087348 */ /* 0x000fea0003c00000 */
[----:B------:R-:W-:Y:S01]  /*a550*/  NOP ;  /* 0x0000000000007918 */ /* 0x000fe20000000000 */
[----:B------:R-:W-:Y:S01]  /*a560*/  ENDCOLLECTIVE ;  /* 0x000000000000791b */ /* 0x000fe20003800000 */
.L_x_1020:
[----:B------:R-:W-:Y:S05]  /*a570*/  BSYNC B0 ;  /* 0x0000000000007941 */ /* 0x000fea0003800000 */
.L_x_1019:
[----:B------:R-:W-:Y:S05]  /*a580*/  BRA `(.L_x_1021) ;  /* 0xffffffd800787947 */ /* 0x000fea000383ffff */
.L_x_979:
[----:B-1----:R1:W2:Y:S02]  /*a590*/  SYNCS.PHASECHK.TRANS64.TRYWAIT P1, [R12+URZ+0x30c20], R3 ;  /* 0x030c20030c0075a7 */ /* 0x0022a4000802017f */
[----:B--2---:R-:W-:Y:S05]  /*a5a0*/  @!P1 NANOSLEEP.SYNCS 0x989680 ;  /* 0x009896800000995d */ /* 0x004fea0003900000 */
[----:B------:R-:W2:Y:S02]  /*a5b0*/  @!P1 SYNCS.PHASECHK.TRANS64 P1, [R12+URZ+0x30c20], R3 ;  /* 0x030c20030c0095a7 */ /* 0x000ea4000802007f */
[----:B--2---:R-:W-:Y:S05]  /*a5c0*/  @!P1 BRA `(.L_x_979) ;  /* 0xfffffffc00f09947 */ /* 0x004fea000383ffff */
[----:B------:R-:W-:Y:S05]  /*a5d0*/  BRA `(.L_x_1022) ;  /* 0xffffffe400847947 */ /* 0x000fea000383ffff */
.L_x_983:
[----:B-1----:R1:W2:Y:S02]  /*a5e0*/  SYNCS.PHASECHK.TRANS64.TRYWAIT P1, [R12+URZ+0x30c40], R21 ;  /* 0x030c40150c0075a7 */ /* 0x0022a4000802017f */
[----:B--2---:R-:W-:Y:S05]  /*a5f0*/  @!P1 NANOSLEEP.SYNCS 0x989680 ;  /* 0x009896800000995d */ /* 0x004fea0003900000 */
[----:B------:R-:W2:Y:S02]  /*a600*/  @!P1 SYNCS.PHASECHK.TRANS64 P1, [R12+URZ+0x30c40], R21 ;  /* 0x030c40150c0095a7 */ /* 0x000ea4000802007f */
[----:B--2---:R-:W-:Y:S05]  /*a610*/  @!P1 BRA `(.L_x_983) ;  /* 0xfffffffc00f09947 */ /* 0x004fea000383ffff */
[----:B------:R-:W-:Y:S05]  /*a620*/  BRA `(.L_x_1023) ;  /* 0xffffffe8009c7947 */ /* 0x000fea000383ffff */
.L_x_985:
[----:B--2---:R2:W3:Y:S02]  /*a630*/  SYNCS.PHASECHK.TRANS64.TRYWAIT P1, [R12+URZ+0x30c28], R21 ;  /* 0x030c28150c0075a7 */ /* 0x0044e4000802017f */
[----:B---3--:R-:W-:Y:S05]  /*a640*/  @!P1 NANOSLEEP.SYNCS 0x989680 ;  /* 0x009896800000995d */ /* 0x008fea0003900000 */
[----:B------:R-:W3:Y:S02]  /*a650*/  @!P1 SYNCS.PHASECHK.TRANS64 P1, [R12+URZ+0x30c28], R21 ;  /* 0x030c28150c0095a7 */ /* 0x000ee4000802007f */
[----:B---3--:R-:W-:Y:S05]  /*a660*/  @!P1 BRA `(.L_x_985) ;  /* 0xfffffffc00f09947 */ /* 0x008fea000383ffff */
[----:B------:R-:W-:Y:S05]  /*a670*/  BRA `(.L_x_1024) ;  /* 0xffffffec00187947 */ /* 0x000fea000383ffff */
.L_x_987:
[----:B---3--:R3:W4:Y:S02]  /*a680*/  SYNCS.PHASECHK.TRANS64.TRYWAIT P1, [R12+URZ+0x30c48], R21 ;  /* 0x030c48150c0075a7 */ /* 0x008724000802017f */
[----:B----4-:R-:W-:Y:S05]  /*a690*/  @!P1 NANOSLEEP.SYNCS 0x989680 ;  /* 0x009896800000995d */ /* 0x010fea0003900000 */
[----:B------:R-:W4:Y:S02]  /*a6a0*/  @!P1 SYNCS.PHASECHK.TRANS64 P1, [R12+URZ+0x30c48], R21 ;  /* 0x030c48150c0095a7 */ /* 0x000f24000802007f */
[----:B----4-:R-:W-:Y:S05]  /*a6b0*/  @!P1 BRA `(.L_x_987) ;  /* 0xfffffffc00f09947 */ /* 0x010fea000383ffff */
[----:B------:R-:W-:Y:S05]  /*a6c0*/  BRA `(.L_x_1025) ;  /* 0xffffffec00747947 */ /* 0x000fea000383ffff */
.L_x_989:
[----:B------:R-:W-:-:S07]  /*a6d0*/  SHF.L.U32 R5, R10, 0x1f, RZ ;  /* 0x0000001f0a057819 */ /* 0x000fce00000006ff */
.L_x_1026:
[----:B-1----:R1:W2:Y:S02]  /*a6e0*/  SYNCS.PHASECHK.TRANS64.TRYWAIT P1, [R12+URZ+0x30c20], R5 ;  /* 0x030c20050c0075a7 */ /* 0x0022a4000802017f */
[----:B--2---:R-:W-:Y:S05]  /*a6f0*/  @!P1 NANOSLEEP.SYNCS 0x989680 ;  /* 0x009896800000995d */ /* 0x004fea0003900000 */
[----:B------:R-:W2:Y:S02]  /*a700*/  @!P1 SYNCS.PHASECHK.TRANS64 P1, [R12+URZ+0x30c20], R5 ;  /* 0x030c20050c0095a7 */ /* 0x000ea4000802007f */
[----:B--2---:R-:W-:Y:S05]  /*a710*/  @!P1 BRA `(.L_x_1026) ;  /* 0xfffffffc00f09947 */ /* 0x004fea000383ffff */
[----:B------:R-:W-:Y:S05]  /*a720*/  BRA `(.L_x_1027) ;  /* 0xffffffec00e07947 */ /* 0x000fea000383ffff */
.L_x_992:
[----:B-1----:R1:W2:Y:S02]  /*a730*/  SYNCS.PHASECHK.TRANS64.TRYWAIT P1, [R12+URZ+0x30c40], R13 ;  /* 0x030c400d0c0075a7 */ /* 0x0022a4000802017f */
[----:B--2---:R-:W-:Y:S05]  /*a740*/  @!P1 NANOSLEEP.SYNCS 0x989680 ;  /* 0x009896800000995d */ /* 0x004fea0003900000 */
[----:B------:R-:W2:Y:S02]  /*a750*/  @!P1 SYNCS.PHASECHK.TRANS64 P1, [R12+URZ+0x30c40], R13 ;  /* 0x030c400d0c0095a7 */ /* 0x000ea4000802007f */
[----:B--2---:R-:W-:Y:S05]  /*a760*/  @!P1 BRA `(.L_x_992) ;  /* 0xfffffffc00f09947 */ /* 0x004fea000383ffff */
[----:B------:R-:W-:Y:S05]  /*a770*/  BRA `(.L_x_1028) ;  /* 0xfffffff000547947 */ /* 0x000fea000383ffff */
.L_x_994:
[----:B--2---:R2:W3:Y:S02]  /*a780*/  SYNCS.PHASECHK.TRANS64.TRYWAIT P1, [R12+URZ+0x30c28], R13 ;  /* 0x030c280d0c0075a7 */ /* 0x0044e4000802017f */
[----:B---3--:R-:W-:Y:S05]  /*a790*/  @!P1 NANOSLEEP.SYNCS 0x989680 ;  /* 0x009896800000995d */ /* 0x008fea0003900000 */
[----:B------:R-:W3:Y:S02]  /*a7a0*/  @!P1 SYNCS.PHASECHK.TRANS64 P1, [R12+URZ+0x30c28], R13 ;  /* 0x030c280d0c0095a7 */ /* 0x000ee4000802007f */
[----:B---3--:R-:W-:Y:S05]  /*a7b0*/  @!P1 BRA `(.L_x_994) ;  /* 0xfffffffc00f09947 */ /* 0x008fea000383ffff */
[----:B------:R-:W-:Y:S05]  /*a7c0*/  BRA `(.L_x_1029) ;  /* 0xfffffff000c47947 */ /* 0x000fea000383ffff */
.L_x_996:
[----:B-1----:R1:W2:Y:S02]  /*a7d0*/  SYNCS.PHASECHK.TRANS64.TRYWAIT P0, [R13+URZ+0x30c40], R2 ;  /* 0x030c40020d0075a7 */ /* 0x0022a4000800017f */
[----:B--2---:R-:W-:Y:S05]  /*a7e0*/  @!P0 NANOSLEEP.SYNCS 0x989680 ;  /* 0x009896800000895d */ /* 0x004fea0003900000 */
[----:B------:R-:W2:Y:S02]  /*a7f0*/  @!P0 SYNCS.PHASECHK.TRANS64 P0, [R13+URZ+0x30c40], R2 ;  /* 0x030c40020d0085a7 */ /* 0x000ea4000800007f */
[----:B--2---:R-:W-:Y:S05]  /*a800*/  @!P0 BRA `(.L_x_996) ;  /* 0xfffffffc00f08947 */ /* 0x004fea000383ffff */
[----:B------:R-:W-:Y:S05]  /*a810*/  BRA `(.L_x_1030) ;  /* 0xfffffff400347947 */ /* 0x000fea000383ffff */
.L_x_998:
[----:B------:R-:W-:Y:S01]  /*a820*/  BSSY B0, `(.L_x_1031) ;  /* 0x0000006000007945 */ /* 0x000fe20003800000 */
[----:B------:R-:W-:-:S07]  /*a830*/  IMAD.MOV.U32 R15, RZ, RZ, -0x1 ;  /* 0xffffffffff0f7424 */ /* 0x000fce00078e00ff */
[----:B--2---:R-:W-:Y:S05]  /*a840*/  WARPSYNC.COLLECTIVE R15, `(.L_x_1032) ;  /* 0x000000000f0c7348 */ /* 0x004fea0003c00000 */
[----:B------:R-:W-:Y:S02]  /*a850*/  ELECT P6, UR62, PT ;  /* 0x00000000003e782f */ /* 0x000fe400038c0000 */
[----:B------:R-:W-:Y:S01]  /*a860*/  MOV R14, UR62 ;  /* 0x0000003e000e7c02 */ /* 0x000fe20008000f00 */
[----:B--2---:R-:W-:Y:S10]  /*a870*/  ENDCOLLECTIVE ;  /* 0x000000000000791b */ /* 0x004ff40003800000 */
.L_x_1032:
[----:B------:R-:W-:Y:S05]  /*a880*/  BSYNC B0 ;  /* 0x0000000000007941 */ /* 0x000fea0003800000 */
.L_x_1031:
[----:B------:R-:W-:Y:S01]  /*a890*/  PLOP3.LUT P0, PT, P6, PT, PT, 0x80, 0x0 ;  /* 0x000000000000781c */ /* 0x000fe2000370f070 */
[----:B------:R-:W-:-:S12]  /*a8a0*/  BRA `(.L_x_1033) ;  /* 0xfffffff400c47947 */ /* 0x000fd8000383ffff */
.L_x_1000:
[----:B-1----:R1:W3:Y:S02]  /*a8b0*/  SYNCS.PHASECHK.TRANS64.TRYWAIT P1, [R7+URZ], R4 ;  /* 0x00000004070075a7 */ /* 0x0022e4000802017f */
[----:B---3--:R-:W-:Y:S05]  /*a8c0*/  @!P1 NANOSLEEP.SYNCS 0x989680 ;  /* 0x009896800000995d */ /* 0x008fea0003900000 */
[----:B------:R-:W3:Y:S02]  /*a8d0*/  @!P1 SYNCS.PHASECHK.TRANS64 P1, [R7+URZ], R4 ;  /* 0x00000004070095a7 */ /* 0x000ee4000802007f */
[----:B---3--:R-:W-:Y:S05]  /*a8e0*/  @!P1 BRA `(.L_x_1000) ;  /* 0xfffffffc00f09947 */ /* 0x008fea000383ffff */
[----:B------:R-:W-:Y:S05]  /*a8f0*/  BRA `(.L_x_1034) ;  /* 0xfffffff800047947 */ /* 0x000fea000383ffff */
.L_x_1001:
[----:B---3--:R3:W4:Y:S02]  /*a900*/  SYNCS.PHASECHK.TRANS64.TRYWAIT P1, [R11+URZ], R2 ;  /* 0x000000020b0075a7 */ /* 0x008724000802017f */
[----:B----4-:R-:W-:Y:S05]  /*a910*/  @!P1 NANOSLEEP.SYNCS 0x989680 ;  /* 0x009896800000995d */ /* 0x010fea0003900000 */
[----:B------:R-:W4:Y:S02]  /*a920*/  @!P1 SYNCS.PHASECHK.TRANS64 P1, [R11+URZ], R2 ;  /* 0x000000020b0095a7 */ /* 0x000f24000802007f */
[----:B----4-:R-:W-:Y:S05]  /*a930*/  @!P1 BRA `(.L_x_1001) ;  /* 0xfffffffc00f09947 */ /* 0x010fea000383ffff */
[----:B------:R-:W-:Y:S05]  /*a940*/  BRA `(.L_x_1035) ;  /* 0xfffffff400f87947 */ /* 0x000fea000383ffff */
.L_x_1003:
[----:B----4-:R4:W1:Y:S02]  /*a950*/  SYNCS.PHASECHK.TRANS64.TRYWAIT P0, [R9+URZ], R4 ;  /* 0x00000004090075a7 */ /* 0x010864000800017f */
[----:B-1----:R-:W-:Y:S05]  /*a960*/  @!P0 NANOSLEEP.SYNCS 0x989680 ;  /* 0x009896800000895d */ /* 0x002fea0003900000 */
[----:B------:R-:W1:Y:S02]  /*a970*/  @!P0 SYNCS.PHASECHK.TRANS64 P0, [R9+URZ], R4 ;  /* 0x00000004090085a7 */ /* 0x000e64000800007f */
[----:B-1----:R-:W-:Y:S05]  /*a980*/  @!P0 BRA `(.L_x_1003) ;  /* 0xfffffffc00f08947 */ /* 0x002fea000383ffff */
[----:B------:R-:W-:Y:S05]  /*a990*/  BRA `(.L_x_1036) ;  /* 0xfffffff400fc7947 */ /* 0x000fea000383ffff */
.L_x_1037:
        /* <DEDUP_REMOVED lines=14> */
.L_x_7381:


//--------------------- .text._ZN7cutlass13device_kernelIN5flash11enable_sm90INS1_16FlashAttnBwdSm90INS1_25CollectiveMainloopBwdSm90ILi2ELi2ELi2EN4cute5tupleIJNS5_1CILi1EEES8_S8_EEENS6_IJNS7_ILi128EEESA_NS7_ILi64EEEEEENS_6half_tEfNS_4arch4Sm90ELb0ELb1ELb1ELb0ELb0ELb1ELb0ELb0ELi2ELi1ELi2ELi2ELb0EEENS1_21CollectiveEpilogueBwdISC_SD_SF_Li256ELb0ELb0ELi1EEENS1_19SingleTileSchedulerILb0ELb0ELb0ELi128EEEEEEEEEvNT_6ParamsE --------------------------
	.section	.text._ZN7cutlass13device_kernelIN5flash11enable_sm90INS1_16FlashAttnBwdSm90INS1_25CollectiveMainloopBwdSm90ILi2ELi2ELi2EN4cute5tupleIJNS5_1CILi1EEES8_S8_EEENS6_IJNS7_ILi128EEESA_NS7_ILi64EEEEEENS_6half_tEfNS_4arch4Sm90ELb0ELb1ELb1ELb0ELb0ELb1ELb0ELb0ELi2ELi1ELi2ELi2ELb0EEENS1_21CollectiveEpilogueBwdISC_SD_SF_Li256ELb0ELb0ELi1EEENS1_19SingleTileSchedulerILb0ELb0ELb0ELi128EEEEEEEEEvNT_6ParamsE,"ax",@progbits
	.align	128
.text._ZN7cutlass13device_kernelIN5flash11enable_sm90INS1_16FlashAttnBwdSm90INS1_25CollectiveMainloopBwdSm90ILi2ELi2ELi2EN4cute5tupleIJNS5_1CILi1EEES8_S8_EEENS6_IJNS7_ILi128EEESA_NS7_ILi64EEEEEENS_6half_tEfNS_4arch4Sm90ELb0ELb1ELb1ELb0ELb0ELb1ELb0ELb0ELi2ELi1ELi2ELi2ELb0EEENS1_21CollectiveEpilogueBwdISC_SD_SF_Li256ELb0ELb0ELi1EEENS1_19SingleTileSchedulerILb0ELb0ELb0ELi128EEEEEEEEEvNT_6ParamsE:
        .type           _ZN7cutlass13device_kernelIN5flash11enable_sm90INS1_16FlashAttnBwdSm90INS1_25CollectiveMainloopBwdSm90ILi2ELi2ELi2EN4cute5tupleIJNS5_1CILi1EEES8_S8_EEENS6_IJNS7_ILi128EEESA_NS7_ILi64EEEEEENS_6half_tEfNS_4arch4Sm90ELb0ELb1ELb1ELb0ELb0ELb1ELb0ELb0ELi2ELi1ELi2ELi2ELb0EEENS1_21CollectiveEpilogueBwdISC_SD_SF_Li256ELb0ELb0ELi1EEENS1_19SingleTileSchedulerILb0ELb0ELb0ELi128EEEEEEEEEvNT_6ParamsE,@function
        .size           _ZN7cutlass13device_kernelIN5flash11enable_sm90INS1_16FlashAttnBwdSm90INS1_25CollectiveMainloopBwdSm90ILi2ELi2ELi2EN4cute5tupleIJNS5_1CILi1EEES8_S8_EEENS6_IJNS7_ILi128EEESA_NS7_ILi64EEEEEENS_6half_tEfNS_4arch4Sm90ELb0ELb1ELb1ELb0ELb0ELb1ELb0ELb0ELi2ELi1ELi2ELi2ELb0EEENS1_21CollectiveEpilogueBwdISC_SD_SF_Li256ELb0ELb0ELi1EEENS1_19SingleTileSchedulerILb0ELb0ELb0ELi128EEEEEEEEEvNT_6ParamsE,(.L_x_7382 - _ZN7cutlass13device_kernelIN5flash11enable_sm90INS1_16FlashAttnBwdSm90INS1_25CollectiveMainloopBwdSm90ILi2ELi2ELi2EN4cute5tupleIJNS5_1CILi1EEES8_S8_EEENS6_IJNS7_ILi128EEESA_NS7_ILi64EEEEEENS_6half_tEfNS_4arch4Sm90ELb0ELb1ELb1ELb0ELb0ELb1ELb0ELb0ELi2ELi1ELi2ELi2ELb0EEENS1_21CollectiveEpilogueBwdISC_SD_SF_Li256ELb0ELb0ELi1EEENS1_19SingleTileSchedulerILb0ELb0ELb0ELi128EEEEEEEEEvNT_6ParamsE)
        .other          _ZN7cutlass13device_kernelIN5flash11enable_sm90INS1_16FlashAttnBwdSm90INS1_25CollectiveMainloopBwdSm90ILi2ELi2ELi2EN4cute5tupleIJNS5_1CILi1EEES8_S8_EEENS6_IJNS7_ILi128EEESA_NS7_ILi64EEEEEENS_6half_tEfNS_4arch4Sm90ELb0ELb1ELb1ELb0ELb0ELb1ELb0ELb0ELi2ELi1ELi2ELi2ELb0EEENS1_21CollectiveEpilogueBwdISC_SD_SF_Li256ELb0ELb0ELi1EEENS1_19SingleTileSchedulerILb0ELb0ELb0ELi128EEEEEEEEEvNT_6ParamsE,@"STO_CUDA_ENTRY STV_DEFAULT"
_ZN7cutlass13device_kernelIN5flash11enable_sm90INS1_16FlashAttnBwdSm90INS1_25CollectiveMainloopBwdSm90ILi2ELi2ELi2EN4cute5tupleIJNS5_1CILi1EEES8_S8_EEENS6_IJNS7_ILi128EEESA_NS7_ILi64EEEEEENS_6half_tEfNS_4arch4Sm90ELb0ELb1ELb1ELb0ELb0ELb1ELb0ELb0ELi2ELi1ELi2ELi2ELb0EEENS1_21CollectiveEpilogueBwdISC_SD_SF_Li256ELb0ELb0ELi1EEENS1_19SingleTileSchedulerILb0ELb0ELb0ELi128EEEEEEEEEvNT_6ParamsE:
[----:B------:R-:W1:Y:S02]  /*0000*/  LDC R1, c[0x0][0x28] ;  /* 0x00000a00ff017b82 */ /* 0x000e640000000800 */
[----:B-1----:R-:W-:Y:S01]  /*0010*/  VIADD R1, R1, 0xfffffeb8 ;  /* 0xfffffeb801017836 */ /* 0x002fe20000000000 */
[----:B------:R-:W1:Y:S01]  /*0020*/  S2R R3, SR_TID.X ;  /* 0x0000000000037919 */ /* 0x000e620000002100 */
[----:B------:R-:W-:Y:S01]  /*0030*/  ELECT P0, URZ, PT ;  /* 0x00000000003f782f */ /* 0x000fe20003800000 */
[----:B------:R-:W-:Y:S01]  /*0040*/  BSSY B0, `(.L_x_1038) ;  /* 0x000001a000007945 */ /* 0x000fe20003800000 */
[--C-:B-1----:R-:W-:Y:S02]  /*0050*/  SHF.R.U32.HI R0, RZ, 0x5, R3.reuse ;  /* 0x00000005ff007819 */ /* 0x102fe40000011603 */
[----:B------:R-:W-:-:S03]  /*0060*/  SHF.R.U32.HI R3, RZ, 0x7, R3 ;  /* 0x00000007ff037819 */ /* 0x000fc60000011603 */
        /* <DEDUP_REMOVED lines=23> */
.L_x_1039:
[----:B------:R-:W-:Y:S05]  /*01e0*/  BSYNC B0 ;  /* 0x0000000000007941 */ /* 0x000fea0003800000 */
.L_x_1038:
[----:B------:R-:W-:Y:S01]  /*01f0*/  VOTEU.ANY UP0, P0 ;  /* 0x00000000003f7886 */ /* 0x000fe20000000100 */
[----:B------:R-:W1:Y:S01]  /*0200*/  SHFL.IDX PT, R3, R3, RZ, 0x1f ;  /* 0x00001fff03037589 */ /* 0x000e6200000e0000 */
[----:B------:R-:W-:Y:S01]  /*0210*/  UMOV UR4, 0x1 ;  /* 0x0000000100047882 */ /* 0x000fe20000000000 */
[----:B------:R-:W-:Y:S01]  /*0220*/  VOTEU.ANY UP1, P0 ;  /* 0x00000000003f7886 */ /* 0x000fe20000020100 */
[----:B------:R-:W-:Y:S01]  /*0230*/  UMOV UR36, 0x1 ;  /* 0x0000000100247882 */ /* 0x000fe20000000000 */
[----:B------:R-:W2:Y:S01]  /*0240*/  @UP0 S2UR UR7, SR_CgaCtaId ;  /* 0x00000000000709c3 */ /* 0x000ea20000008800 */
[----:B------:R-:W3:Y:S01]  /*0250*/  SHFL.IDX PT, R2, R0, RZ, 0x1f ;  /* 0x00001fff00027589 */ /* 0x000ee200000e0000 */
[----:B------:R-:W-:Y:S01]  /*0260*/  @UP0 UMOV UR6, 0x400 ;  /* 0x0000040000060882 */ /* 0x000fe20000000000 */
[----:B------:R-:W-:-:S04]  /*0270*/  @UP0 UIADD3 UR4, -UR4, 0x100000, URZ ;  /* 0x0010000004040890 */ /* 0x000fc8000fffe13f */
[----:B------:R-:W-:Y:S02]  /*0280*/  @UP0 USHF.L.U32 UR5, UR4, 0xb, URZ ;  /* 0x0000000b04050899 */ /* 0x000fe4000800063f */
[----:B------:R-:W-:Y:S01]  /*0290*/  @UP0 USHF.L.U32 UR4, UR4, 0x1, URZ ;  /* 0x0000000104040899 */ /* 0x000fe2000800063f */
[----:B-1----:R-:W-:Y:S01]  /*02a0*/  R2UR UR8, R3 ;  /* 0x00000000030872ca */ /* 0x002fe200000e0000 */
[----:B--2---:R-:W-:Y:S01]  /*02b0*/  @UP0 ULEA UR6, UR7, UR6, 0x18 ;  /* 0x0000000607060291 */ /* 0x004fe2000f8ec03f */
[----:B---3--:R-:W-:-:S11]  /*02c0*/  ISETP.NE.AND P1, PT, R2, RZ, PT ;  /* 0x000000ff0200720c */ /* 0x008fd60003f25270 */
[----:B------:R-:W-:Y:S01]  /*02d0*/  UISETP.NE.AND UP0, UPT, UR8, URZ, UPT ;  /* 0x0000003f0800728c */ /* 0x000fe2000bf05270 */
[----:B------:R-:W1:Y:S02]  /*02e0*/  FENCE.VIEW.ASYNC.S ;  /* 0x00000000000073c6 */ /* 0x000e640000000000 */
[----:B-1----:R1:W2:Y:S01]  /*02f0*/  @UP1 SYNCS.EXCH.64 URZ, [UR6+0x30c00], UR4 ;  /* 0x030c0004063f15b2 */ /* 0x0022a20008000100 */
[----:B------:R-:W-:Y:S01]  /*0300*/  USEL UR36, UR36, 0x2, !UP0 ;  /* 0x0000000224247887 */ /* 0x000fe2000c000000 */
[----:B------:R-:W-:Y:S11]  /*0310*/  @P1 BRA `(.L_x_1040) ;  /* 0x0000000000481947 */ /* 0x000ff60003800000 */
[----:B-1----:R-:W1:Y:S01]  /*0320*/  S2UR UR5, SR_CgaCtaId ;  /* 0x00000000000579c3 */ /* 0x002e620000008800 */
        /* <DEDUP_REMOVED lines=15> */
[----:B------:R3:W1:Y:S02]  /*0420*/  SYNCS.EXCH.64 URZ, [UR8+0x30c28], UR4 ;  /* 0x030c2804083f75b2 */ /* 0x0006640008000100 */
[----:B---3--:R-:W-:Y:S01]  /*0430*/  NOP ;  /* 0x0000000000007918 */ /* 0x008fe20000000000 */
.L_x_1040:
[----:B------:R-:W3:Y:S01]  /*0440*/  SHFL.IDX PT, R2, R0, RZ, 0x1f ;  /* 0x00001fff00027589 */ /* 0x000ee200000e0000 */
[----:B------:R-:W-:Y:S01]  /*0450*/  NOP ;  /* 0x0000000000007918 */ /* 0x000fe20000000000 */
[----:B---3--:R-:W-:-:S13]  /*0460*/  ISETP.NE.AND P0, PT, R2, RZ, PT ;  /* 0x000000ff0200720c */ /* 0x008fda0003f05270 */
        /* <DEDUP_REMOVED lines=17> */
[----:B------:R3:W1:Y:S02]  /*0580*/  SYNCS.EXCH.64 URZ, [UR8+0x30c48], UR6 ;  /* 0x030c4806083f75b2 */ /* 0x0006640008000100 */
[----:B---3--:R-:W-:Y:S01]  /*0590*/  NOP ;  /* 0x0000000000007918 */ /* 0x008fe20000000000 */
.L_x_1041:
[----:B------:R-:W-:Y:S01]  /*05a0*/  PLOP3.LUT P0, PT, PT, PT, UP0, 0x80, 0x0 ;  /* 0x000000000000781c */ /* 0x000fe20003f0f008 */
[----:B------:R-:W-:Y:S01]  /*05b0*/  NOP ;  /* 0x0000000000007918 */ /* 0x000fe20000000000 */
[----:B------:R-:W-:Y:S01]  /*05c0*/  BSSY B6, `(.L_x_1042) ;  /* 0x00014f0000067945 */ /* 0x000fe20003800000 */
[----:B-12-4-:R-:W-:Y:S10]  /*05d0*/  BAR.SYNC.DEFER_BLOCKING 0x0 ;  /* 0x0000000000007b1d */ /* 0x016ff40000010000 */
[----:B------:R-:W-:Y:S05]  /*05e0*/  @!P0 BRA `(.L_x_1043) ;  /* 0x0000012400548947 */ /* 0x000fea0003800000 */
.L_x_1044:
        /* <DEDUP_REMOVED lines=10> */
[----:B------:R-:W-:-:S05]  /*0690*/  @!P0 VIADD R2, R2, 0x9 ;  /* 0x0000000902028836 */ /* 0x000fca0000000000 */
[----:B------:R1:W-:Y:S06]  /*06a0*/  @!P0 BAR.ARV R2, 0xa0 ;  /* 0x000280020000851d */ /* 0x0003ec0000002000 */
[----:B--2---:R-:W-:-:S13]  /*06b0*/  ISETP.LE.AND P0, PT, RZ, UR4, PT ;  /* 0x00000004ff007c0c */ /* 0x004fda000bf03270 */
[----:B-1----:R-:W-:Y:S05]  /*06c0*/  @!P0 BRA `(.L_x_1045) ;  /* 0x0000014c007c8947 */ /* 0x002fea0003800000 */
[----:B------:R-:W1:Y:S01]  /*06d0*/  S2UR UR39, SR_CTAID.X ;  /* 0x00000000002779c3 */ /* 0x000e620000002500 */
[----:B------:R-:W2:Y:S01]  /*06e0*/  S2R R3, SR_TID.X ;  /* 0x0000000000037919 */ /* 0x000ea20000002100 */
[----:B------:R-:W-:Y:S01]  /*06f0*/  ULDC UR6, c[0x0][0x280] ;  /* 0x0000a00000067ab9 */ /* 0x000fe20000000800 */
[----:B------:R-:W-:Y:S01]  /*0700*/  ULDC UR7, c[0x0][0x290] ;  /* 0x0000a40000077ab9 */ /* 0x000fe20000000800 */
[----:B------:R-:W-:Y:S01]  /*0710*/  ULDC UR4, c[0x0][0x74c] ;  /* 0x0001d30000047ab9 */ /* 0x000fe20000000800 */
[----:B------:R-:W-:Y:S01]  /*0720*/  UIADD3 UR40, UR6, 0x7f, URZ ;  /* 0x0000007f06287890 */ /* 0x000fe2000fffe03f */
[----:B------:R-:W-:Y:S02]  /*0730*/  PLOP3.LUT P0, PT, PT, PT, PT, 0x80, 0x0 ;  /* 0x000000000000781c */ /* 0x000fe40003f0f070 */
        /* <DEDUP_REMOVED lines=16> */
[----:B------:R-:W-:Y:S01]  /*0840*/  CS2R R202, SRZ ;  /* 0x0000000000ca7805 */ /* 0x000fe2000001ff00 */
[----:B-1----:R-:W-:Y:S02]  /*0850*/  ULEA UR5, UR39, UR6, 0x7 ;  /* 0x0000000627057291 */ /* 0x002fe4000f8e383f */
[----:B------:R-:W-:Y:S02]  /*0860*/  ISETP.LE.AND P1, PT, RZ, UR39, PT ;  /* 0x00000027ff007c0c */ /* 0x000fe4000bf23270 */
[----:B------:R-:W-:Y:S02]  /*0870*/  CS2R R200, SRZ ;  /* 0x0000000000c87805 */ /* 0x000fe4000001ff00 */
[----:B------:R-:W-:Y:S01]  /*0880*/  CS2R R198, SRZ ;  /* 0x0000000000c67805 */ /* 0x000fe2000001ff00 */
[----:B------:R-:W-:Y:S01]  /*0890*/  UIADD3 UR4, -UR4, UR5, -UR7 ;  /* 0x0000000504047290 */ /* 0x000fe2000fffe907 */
[----:B------:R-:W-:-:S02]  /*08a0*/  CS2R R196, SRZ ;  /* 0x0000000000c47805 */ /* 0x000fc4000001ff00 */
[----:B------:R-:W-:Y:S02]  /*08b0*/  CS2R R194, SRZ ;  /* 0x0000000000c27805 */ /* 0x000fe4000001ff00 */
[----:B------:R-:W-:Y:S01]  /*08c0*/  CS2R R192, SRZ ;  /* 0x0000000000c07805 */ /* 0x000fe2000001ff00 */
[----:B------:R-:W-:Y:S01]  /*08d0*/  USHF.R.S32.HI UR5, URZ, 0x1f, UR4 ;  /* 0x0000001f3f057899 */ /* 0x000fe20008011404 */
[----:B--2---:R-:W-:Y:S02]  /*08e0*/  IADD3 R17, R3, -0x80, RZ ;  /* 0xffffff8003117810 */ /* 0x004fe40007ffe0ff */
[----:B------:R-:W-:Y:S02]  /*08f0*/  CS2R R190, SRZ ;  /* 0x0000000000be7805 */ /* 0x000fe4000001ff00 */
[----:B------:R-:W-:Y:S01]  /*0900*/  CS2R R188, SRZ ;  /* 0x0000000000bc7805 */ /* 0x000fe2000001ff00 */
[----:B------:R-:W-:Y:S01]  /*0910*/  ULEA.HI UR5, UR5, UR4, URZ, 0x7 ;  /* 0x0000000405057291 */ /* 0x000fe2000f8f383f */
[----:B------:R-:W-:Y:S01]  /*0920*/  CS2R R186, SRZ ;  /* 0x0000000000ba7805 */ /* 0x000fe2000001ff00 */
[----:B------:R-:W-:Y:S01]  /*0930*/  USHF.R.S32.HI UR4, URZ, 0x1f, UR40 ;  /* 0x0000001f3f047899 */ /* 0x000fe20008011428 */
[----:B------:R-:W-:Y:S01]  /*0940*/  CS2R R184, SRZ ;  /* 0x0000000000b87805 */ /* 0x000fe2000001ff00 */
[----:B------:R-:W-:Y:S01]  /*0950*/  USHF.R.S32.HI UR5, URZ, 0x7, UR5 ;  /* 0x000000073f057899 */ /* 0x000fe20008011405 */
[----:B------:R-:W-:Y:S01]  /*0960*/  IMAD.MOV.U32 R183, RZ, RZ, RZ ;  /* 0x000000ffffb77224 */ /* 0x000fe200078e00ff */
[----:B------:R-:W-:-:S02]  /*0970*/  ULEA.HI UR4, UR4, UR40, URZ, 0x7 ;  /* 0x0000002804047291 */ /* 0x000fc4000f8f383f */
[----:B------:R-:W-:Y:S02]  /*0980*/  UISETP.LT.AND UP0, UPT, URZ, UR5, UPT ;  /* 0x000000053f00728c */ /* 0x000fe4000bf01270 */
[----:B------:R-:W-:Y:S02]  /*0990*/  USHF.R.S32.HI UR37, URZ, 0x7, UR4 ;  /* 0x000000073f257899 */ /* 0x000fe40008011404 */
[----:B------:R-:W-:Y:S01]  /*09a0*/  USEL UR38, URZ, UR5, !UP0 ;  /* 0x000000053f267287 */ /* 0x000fe2000c000000 */
[----:B------:R-:W-:Y:S11]  /*09b0*/  @!P1 BRA `(.L_x_1046) ;  /* 0x0000000000289947 */ /* 0x000ff60003800000 */
[----:B------:R-:W-:Y:S01]  /*09c0*/  ULEA UR4, UR39, UR6, 0x7 ;  /* 0x0000000627047291 */ /* 0x000fe2000f8e383f */
[----:B------:R-:W-:-:S03]  /*09d0*/  ULDC UR5, c[0x0][0x290] ;  /* 0x0000a40000057ab9 */ /* 0x000fc60000000800 */
[----:B------:R-:W-:-:S03]  /*09e0*/  UIADD3 UR4, -UR5, 0xff, UR4 ;  /* 0x000000ff05047890 */ /* 0x000fc6000fffe104 */
[----:B------:R-:W-:Y:S02]  /*09f0*/  ULDC UR5, c[0x0][0x748] ;  /* 0x0001d20000057ab9 */ /* 0x000fe40000000800 */
[----:B------:R-:W-:-:S04]  /*0a00*/  UIADD3 UR4, UR4, UR5, URZ ;  /* 0x0000000504047290 */ /* 0x000fc8000fffe03f */
[----:B------:R-:W-:-:S04]  /*0a10*/  USHF.R.S32.HI UR5, URZ, 0x1f, UR4 ;  /* 0x0000001f3f057899 */ /* 0x000fc80008011404 */
[----:B------:R-:W-:-:S04]  /*0a20*/  ULEA.HI UR5, UR5, UR4, URZ, 0x7 ;  /* 0x0000000405057291 */ /* 0x000fc8000f8f383f */
[----:B------:R-:W-:-:S04]  /*0a30*/  USHF.R.S32.HI UR5, URZ, 0x7, UR5 ;  /* 0x000000073f057899 */ /* 0x000fc80008011405 */
[----:B------:R-:W-:-:S04]  /*0a40*/  UISETP.LT.AND UP0, UPT, UR37, UR5, UPT ;  /* 0x000000052500728c */ /* 0x000fc8000bf01270 */
[----:B------:R-:W-:-:S12]  /*0a50*/  USEL UR37, UR37, UR5, UP0 ;  /* 0x0000000525257287 */ /* 0x000fd80008000000 */
.L_x_1046:
[----:B------:R-:W-:Y:S01]  /*0a60*/  UISETP.GT.AND UP0, UPT, UR37, UR38, UPT ;  /* 0x000000262500728c */ /* 0x000fe2000bf04270 */
[----:B------:R-:W-:Y:S01]  /*0a70*/  IMAD.MOV.U32 R182, RZ, RZ, RZ ;  /* 0x000000ffffb67224 */ /* 0x000fe200078e00ff */
[----:B------:R-:W-:Y:S02]  /*0a80*/  CS2R R180, SRZ ;  /* 0x0000000000b47805 */ /* 0x000fe4000001ff00 */
[----:B------:R-:W-:Y:S02]  /*0a90*/  CS2R R178, SRZ ;  /* 0x0000000000b27805 */ /* 0x000fe4000001ff00 */
[----:B------:R-:W-:Y:S02]  /*0aa0*/  CS2R R176, SRZ ;  /* 0x0000000000b07805 */ /* 0x000fe4000001ff00 */
[----:B------:R-:W-:Y:S02]  /*0ab0*/  CS2R R174, SRZ ;  /* 0x0000000000ae7805 */ /* 0x000fe4000001ff00 */
[----:B------:R-:W-:-:S02]  /*0ac0*/  PLOP3.LUT P1, PT, PT, PT, UP0, 0x80, 0x0 ;  /* 0x000000000000781c */ /* 0x000fc40003f2f008 */
[----:B------:R-:W-:-:S11]  /*0ad0*/  CS2R R172, SRZ ;  /* 0x0000000000ac7805 */ /* 0x000fd6000001ff00 */
[----:B------:R-:W-:Y:S05]  /*0ae0*/  @!P1 BRA `(.L_x_1047) ;  /* 0x0000010800409947 */ /* 0x000fea0003800000 */
[----:B------:R-:W-:-:S04]  /*0af0*/  MOV R0, RZ ;  /* 0x000000ff00007202 */ /* 0x000fc80000000f00 */
        /* <DEDUP_REMOVED lines=18> */
.L_x_1049:
[----:B------:R-:W1:Y:S01]  /*0c20*/  LDC.64 R2, c[0x4][R2] ;  /* 0x0100000002027b82 */ /* 0x000e620000000a00 */
        /* <DEDUP_REMOVED lines=14> */
.L_x_1048:
[----:B------:R-:W1:Y:S01]  /*0d10*/  S2R R3, SR_CgaCtaId ;  /* 0x0000000000037919 */ /* 0x000e620000008800 */
        /* <DEDUP_REMOVED lines=15> */
[----:B------:R-:W-:Y:S01]  /*0e10*/  MOV R11, UR7 ;  /* 0x00000007000b7c02 */ /* 0x000fe20008000f00 */
[----:B------:R-:W-:Y:S01]  /*0e20*/  IMAD.MOV.U32 R8, RZ, RZ, 0x70 ;  /* 0x00000070ff087424 */ /* 0x000fe200078e00ff */
[----:B------:R-:W-:Y:S01]  /*0e30*/  MOV R13, RZ ;  /* 0x000000ff000d7202 */ /* 0x000fe20000000f00 */
[----:B-1----:R-:W-:-:S07]  /*0e40*/  IMAD.MOV.U32 R12, RZ, RZ, 0x1 ;  /* 0x00000001ff0c7424 */ /* 0x002fce00078e00ff */
[----:B------:R-:W-:-:S07]  /*0e50*/  LEPC R20, `(.L_x_1051) ;  /* 0x000000001014794e */ /* 0x000fce0000000000 */
[----:B--2---:R-:W-:Y:S05]  /*0e60*/  CALL.ABS.NOINC R14 ;  /* 0x000000000e007343 */ /* 0x004fea0003c00000 */
.L_x_1051:
[----:B------:R-:W1:Y:S01]  /*0e70*/  LDC.64 R2, c[0x4][R2] ;  /* 0x0100000002027b82 */ /* 0x000e620000000a00 */
[----:B------:R-:W-:Y:S01]  /*0e80*/  ULDC.64 UR4, c[0x4][0x90] ;  /* 0x0100240000047ab9 */ /* 0x000fe20000000a00 */
[----:B------:R-:W-:Y:S01]  /*0e90*/  ULDC.64 UR6, c[0x4][0x10] ;  /* 0x0100040000067ab9 */ /* 0x000fe20000000a00 */
[----:B------:R-:W-:Y:S01]  /*0ea0*/  IMAD.U32 R4, RZ, RZ, UR4 ;  /* 0x00000004ff047e24 */ /* 0x000fe2000f8e00ff */
[----:B------:R-:W-:Y:S01]  /*0eb0*/  MOV R11, UR7 ;  /* 0x00000007000b7c02 */ /* 0x000fe20008000f00 */
[----:B------:R-:W-:Y:S01]  /*0ec0*/  IMAD.U32 R5, RZ, RZ, UR5 ;  /* 0x00000005ff057e24 */ /* 0x000fe2000f8e00ff */
[----:B------:R-:W-:Y:S01]  /*0ed0*/  ULDC.64 UR4, c[0x4][0x98] ;  /* 0x0100260000047ab9 */ /* 0x000fe20000000a00 */
[----:B------:R-:W-:Y:S01]  /*0ee0*/  IMAD.U32 R10, RZ, RZ, UR6 ;  /* 0x00000006ff0a7e24 */ /* 0x000fe2000f8e00ff */
[----:B------:R-:W-:Y:S01]  /*0ef0*/  MOV R6, UR4 ;  /* 0x0000000400067c02 */ /* 0x000fe20008000f00 */
[----:B------:R-:W-:Y:S01]  /*0f00*/  IMAD.U32 R7, RZ, RZ, UR5 ;  /* 0x00000005ff077e24 */ /* 0x000fe2000f8e00ff */
[----:B------:R-:W-:Y:S01]  /*0f10*/  MOV R13, RZ ;  /* 0x000000ff000d7202 */ /* 0x000fe20000000f00 */
[----:B------:R-:W-:-:S02]  /*0f20*/  IMAD.MOV.U32 R8, RZ, RZ, 0x70 ;  /* 0x00000070ff087424 */ /* 0x000fc400078e00ff */
[----:B------:R-:W-:-:S07]  /*0f30*/  IMAD.MOV.U32 R12, RZ, RZ, 0x1 ;  /* 0x00000001ff0c7424 */ /* 0x000fce00078e00ff */
[----:B------:R-:W-:-:S07]  /*0f40*/  LEPC R20, `(.L_x_1050) ;  /* 0x000000001014794e */ /* 0x000fce0000000000 */
[----:B-1----:R-:W-:Y:S05]  /*0f50*/  CALL.ABS.NOINC R2 ;  /* 0x0000000002007343 */ /* 0x002fea0003c00000 */
.L_x_1050:
[----:B------:R-:W-:Y:S01]  /*0f60*/  SHF.R.S32.HI R6, RZ, 0x1f, R17 ;  /* 0x0000001fff067819 */ /* 0x000fe20000011411 */
[----:B------:R-:W-:-:S03]  /*0f70*/  UMOV UR4, 0xffffffff ;  /* 0xffffffff00047882 */ /* 0x000fc60000000000 */
[----:B------:R-:W-:-:S04]  /*0f80*/  LEA.HI R0, R6, R17, RZ, 0x7 ;  /* 0x0000001106007211 */ /* 0x000fc800078f38ff */
[----:B------:R-:W-:Y:S01]  /*0f90*/  SHF.R.S32.HI R18, RZ, 0x7, R0 ;  /* 0x00000007ff127819 */ /* 0x000fe20000011400 */
[----:B------:R-:W-:Y:S06]  /*0fa0*/  BRA.DIV UR4, `(.L_x_1052) ;  /* 0x00000146044c7947 */ /* 0x000fec000b800000 */
[----:B------:R1:W2:Y:S02]  /*0fb0*/  SHFL.IDX PT, R14, R18, RZ, 0x1f ;  /* 0x00001fff120e7589 */ /* 0x0002a400000e0000 */
.L_x_1165:
[----:B------:R-:W-:Y:S01]  /*0fc0*/  SHF.L.U32 R11, RZ, 0x1f, RZ ;  /* 0x0000001fff0b7819 */ /* 0x000fe200000006ff */
[----:B------:R-:W-:Y:S01]  /*0fd0*/  IMAD.SHL.U32 R2, R17, 0x40, RZ ;  /* 0x0000004011027824 */ /* 0x000fe200078e00ff */
[CC--:B------:R-:W-:Y:S02]  /*0fe0*/  LEA.HI R8, R6.reuse, R17.reuse, RZ, 0x4 ;  /* 0x0000001106087211 */ /* 0x0c0fe400078f20ff */
[----:B------:R-:W3:Y:S01]  /*0ff0*/  SYNCS.PHASECHK.TRANS64.TRYWAIT P0, [R16+URZ+0x30c00], R11 ;  /* 0x030c000b100075a7 */ /* 0x000ee2000800017f */
[----:B------:R-:W-:Y:S02]  /*1000*/  LEA.HI R5, R6, R17, RZ, 0x5 ;  /* 0x0000001106057211 */ /* 0x000fe400078f28ff */
[----:B------:R-:W-:Y:S02]  /*1010*/  SHF.R.S32.HI R9, RZ, 0x4, R8 ;  /* 0x00000004ff097819 */ /* 0x000fe40000011408 */
[----:B------:R-:W-:Y:S02]  /*1020*/  LOP3.LUT R4, R2, 0x1c0, RZ, 0xc0, !PT ;  /* 0x000001c002047812 */ /* 0x000fe400078ec0ff */
[----:B------:R-:W-:-:S02]  /*1030*/  SHF.R.U32.HI R7, RZ, 0x1, R5 ;  /* 0x00000001ff077819 */ /* 0x000fc40000011605 */
[----:B------:R-:W-:Y:S02]  /*1040*/  LEA.HI R10, R8, R9, RZ, 0x1 ;  /* 0x00000009080a7211 */ /* 0x000fe400078f08ff */
[----:B------:R-:W-:Y:S02]  /*1050*/  LEA.HI R3, R6, R17, RZ, 0x3 ;  /* 0x0000001106037211 */ /* 0x000fe400078f18ff */
[----:B------:R-:W-:Y:S02]  /*1060*/  LOP3.LUT R8, R4, 0x30, R7, 0xf8, !PT ;  /* 0x0000003004087812 */ /* 0x000fe400078ef807 */
[----:B--2---:R-:W-:Y:S02]  /*1070*/  LEA.HI R2, R14, R14, RZ, 0x1 ;  /* 0x0000000e0e027211 */ /* 0x004fe400078f08ff */
[----:B------:R-:W-:Y:S02]  /*1080*/  LOP3.LUT R8, R8, 0x8, R3, 0xf8, !PT ;  /* 0x0000000808087812 */ /* 0x000fe400078ef803 */
[----:B------:R-:W-:-:S02]  /*1090*/  LOP3.LUT R3, R2, 0xffffe, RZ, 0xc0, !PT ;  /* 0x000ffffe02037812 */ /* 0x000fc400078ec0ff */
[----:B------:R-:W-:Y:S02]  /*10a0*/  LOP3.LUT R10, R10, 0x7ffffe, RZ, 0xc0, !PT ;  /* 0x007ffffe0a0a7812 */ /* 0x000fe400078ec0ff */
[----:B------:R-:W-:Y:S02]  /*10b0*/  IADD3 R2, R14, -R3, RZ ;  /* 0x800000030e027210 */ /* 0x000fe40007ffe0ff */
[----:B------:R-:W-:Y:S01]  /*10c0*/  SHF.R.U32.HI R7, RZ, 0x3, R4 ;  /* 0x00000003ff077819 */ /* 0x000fe20000011604 */
[----:B------:R-:W-:Y:S02]  /*10d0*/  IMAD.IADD R10, R9, 0x1, -R10 ;  /* 0x00000001090a7824 */ /* 0x000fe400078e0a0a */
[----:B------:R2:W-:Y:S01]  /*10e0*/  STL [R1+0x50], R2 ;  /* 0x0000500201007387 */ /* 0x0005e20000100800 */
[----:B------:R-:W-:Y:S01]  /*10f0*/  LOP3.LUT R7, R8, R7, RZ, 0x3c, !PT ;  /* 0x0000000708077212 */ /* 0x000fe200078e3cff */
[----:B------:R-:W-:Y:S01]  /*1100*/  IMAD R10, R18, 0x10, R10 ;  /* 0x00000010120a7824 */ /* 0x000fe200078e020a */
[----:B--23--:R-:W-:Y:S06]  /*1110*/  @P0 BRA `(.L_x_1053) ;  /* 0x0000000000080947 */ /* 0x00cfec0003800000 */
[----:B------:R-:W2:Y:S02]  /*1120*/  SYNCS.PHASECHK.TRANS64.TRYWAIT P0, [R16+URZ+0x30c00], R11 ;  /* 0x030c000b100075a7 */ /* 0x000ea4000800017f */
[----:B--2---:R-:W-:Y:S05]  /*1130*/  @!P0 BRA `(.L_x_1054) ;  /* 0x0000014400088947 */ /* 0x004fea0003800000 */
.L_x_1053:
[----:B------:R-:W-:Y:S01]  /*1140*/  ULDC UR6, c[0x0][0x290] ;  /* 0x0000a40000067ab9 */ /* 0x000fe20000000800 */
[----:B------:R-:W-:Y:S01]  /*1150*/  ULDC UR5, c[0x0][0x74c] ;  /* 0x0001d30000057ab9 */ /* 0x000fe20000000800 */
[----:B------:R-:W-:Y:S01]  /*1160*/  UIADD3 UR4, UR40, -UR6, URZ ;  /* 0x8000000628047290 */ /* 0x000fe2000fffe03f */
[----:B------:R-:W-:Y:S01]  /*1170*/  LOP3.LUT R2, R0, 0xffffff80, RZ, 0xc0, !PT ;  /* 0xffffff8000027812 */ /* 0x000fe200078ec0ff */
[----:B------:R-:W-:Y:S01]  /*1180*/  IMAD.U32 R3, R10, 0x200, R7 ;  /* 0x000002000a037824 */ /* 0x000fe200078e0007 */
[----:B------:R-:W-:Y:S01]  /*1190*/  LEA.HI R12, R6, R17, RZ, 0x7 ;  /* 0x00000011060c7211 */ /* 0x000fe200078f38ff */
[----:B------:R-:W-:Y:S01]  /*11a0*/  ULEA UR4, UR39, UR4, 0x7 ;  /* 0x0000000427047291 */ /* 0x000fe2000f8e383f */
[----:B------:R-:W-:Y:S01]  /*11b0*/  MOV R0, RZ ;  /* 0x000000ff00007202 */ /* 0x000fe20000000f00 */
[----:B------:R-:W-:Y:S01]  /*11c0*/  IMAD.IADD R13, R17, 0x1, -R2 ;  /* 0x00000001110d7824 */ /* 0x000fe200078e0a02 */
[----:B------:R3:W-:Y:S01]  /*11d0*/  STL [R1+0x70], R3 ;  /* 0x0000700301007387 */ /* 0x0007e20000100800 */
[----:B------:R-:W-:Y:S01]  /*11e0*/  UIADD3 UR4, UR4, -UR5, URZ ;  /* 0x8000000504047290 */ /* 0x000fe2000fffe03f */
[----:B------:R-:W-:Y:S01]  /*11f0*/  SHF.R.S32.HI R12, RZ, 0x7, R12 ;  /* 0x00000007ff0c7819 */ /* 0x000fe2000001140c */
[----:B------:R-:W-:Y:S01]  /*1200*/  IMAD.MOV.U32 R4, RZ, RZ, RZ ;  /* 0x000000ffff047224 */ /* 0x000fe200078e00ff */
[--C-:B--2---:R-:W-:Y:S01]  /*1210*/  SHF.R.S32.HI R11, RZ, 0x1f, R13.reuse ;  /* 0x0000001fff0b7819 */ /* 0x104fe2000001140d */
[----:B------:R-:W-:Y:S01]  /*1220*/  USHF.R.S32.HI UR5, URZ, 0x1f, UR4 ;  /* 0x0000001f3f057899 */ /* 0x000fe20008011404 */
[----:B------:R-:W-:Y:S01]  /*1230*/  STL [R1+0x6c], R13 ;  /* 0x00006c0d01007387 */ /* 0x000fe20000100800 */
[----:B------:R-:W-:Y:S01]  /*1240*/  IMAD R7, R12, 0x400, R13 ;  /* 0x000004000c077824 */ /* 0x000fe200078e020d */
[----:B------:R-:W-:Y:S01]  /*1250*/  LEA.HI R8, R11, R13, RZ, 0x2 ;  /* 0x0000000d0b087211 */ /* 0x000fe200078f10ff */
[----:B------:R-:W-:Y:S01]  /*1260*/  ULEA.HI UR5, UR5, UR4, URZ, 0x7 ;  /* 0x0000000405057291 */ /* 0x000fe2000f8f383f */
[----:B------:R-:W-:Y:S01]  /*1270*/  STL [R1+0x88], R11 ;  /* 0x0000880b01007387 */ /* 0x000fe20000100800 */
[----:B------:R-:W-:Y:S01]  /*1280*/  IMAD.SHL.U32 R7, R7, 0x4, RZ ;  /* 0x0000000407077824 */ /* 0x000fe200078e00ff */
[----:B------:R-:W-:Y:S01]  /*1290*/  CS2R R170, SRZ ;  /* 0x0000000000aa7805 */ /* 0x000fe2000001ff00 */
[----:B------:R-:W-:Y:S01]  /*12a0*/  ULEA.HI.SX32 UR5, UR5, 0x1, 0x19 ;  /* 0x0000000105057891 */ /* 0x000fe2000f8fca3f */
[----:B------:R-:W-:-:S02]  /*12b0*/  CS2R R168, SRZ ;  /* 0x0000000000a87805 */ /* 0x000fc4000001ff00 */
[----:B------:R-:W-:Y:S02]  /*12c0*/  CS2R R166, SRZ ;  /* 0x0000000000a67805 */ /* 0x000fe4000001ff00 */
[----:B------:R-:W-:Y:S02]  /*12d0*/  CS2R R164, SRZ ;  /* 0x0000000000a47805 */ /* 0x000fe4000001ff00 */
[----:B------:R-:W-:Y:S02]  /*12e0*/  CS2R R162, SRZ ;  /* 0x0000000000a27805 */ /* 0x000fe4000001ff00 */
[----:B------:R-:W-:Y:S02]  /*12f0*/  CS2R R160, SRZ ;  /* 0x0000000000a07805 */ /* 0x000fe4000001ff00 */
[----:B------:R-:W-:Y:S02]  /*1300*/  MOV R2, UR5 ;  /* 0x0000000500027c02 */ /* 0x000fe40008000f00 */
[----:B------:R-:W-:-:S02]  /*1310*/  CS2R R158, SRZ ;  /* 0x00000000009e7805 */ /* 0x000fc4000001ff00 */
[----:B------:R-:W-:Y:S02]  /*1320*/  CS2R R156, SRZ ;  /* 0x00000000009c7805 */ /* 0x000fe4000001ff00 */
[----:B------:R-:W-:Y:S02]  /*1330*/  CS2R R154, SRZ ;  /* 0x00000000009a7805 */ /* 0x000fe4000001ff00 */
[----:B---3--:R-:W-:Y:S02]  /*1340*/  VIMNMX R3, R2, UR37, PT ;  /* 0x0000002502037c48 */ /* 0x008fe4000bfe0100 */
[----:B------:R-:W-:Y:S02]  /*1350*/  CS2R R152, SRZ ;  /* 0x0000000000987805 */ /* 0x000fe4000001ff00 */
[----:B------:R-:W-:Y:S02]  /*1360*/  CS2R R150, SRZ ;  /* 0x0000000000967805 */ /* 0x000fe4000001ff00 */
[----:B------:R-:W-:-:S02]  /*1370*/  CS2R R148, SRZ ;  /* 0x0000000000947805 */ /* 0x000fc4000001ff00 */
[----:B------:R-:W-:Y:S01]  /*1380*/  ISETP.LE.AND P0, PT, R3, UR38, PT ;  /* 0x0000002603007c0c */ /* 0x000fe2000bf03270 */
[----:B------:R2:W-:Y:S01]  /*1390*/  STL [R1+0x54], R3 ;  /* 0x0000540301007387 */ /* 0x0005e20000100800 */
[----:B------:R-:W-:Y:S02]  /*13a0*/  CS2R R146, SRZ ;  /* 0x0000000000927805 */ /* 0x000fe4000001ff00 */
[----:B------:R-:W-:Y:S02]  /*13b0*/  CS2R R144, SRZ ;  /* 0x0000000000907805 */ /* 0x000fe4000001ff00 */
[----:B------:R-:W-:Y:S01]  /*13c0*/  CS2R R142, SRZ ;  /* 0x00000000008e7805 */ /* 0x000fe2000001ff00 */
[----:B------:R3:W-:Y:S01]  /*13d0*/  STL [R1+0x68], R8 ;  /* 0x0000680801007387 */ /* 0x0007e20000100800 */
[----:B------:R-:W-:Y:S02]  /*13e0*/  CS2R R140, SRZ ;  /* 0x00000000008c7805 */ /* 0x000fe4000001ff00 */
[----:B------:R-:W-:-:S02]  /*13f0*/  CS2R R202, SRZ ;  /* 0x0000000000ca7805 */ /* 0x000fc4000001ff00 */
[----:B------:R-:W-:Y:S02]  /*1400*/  CS2R R200, SRZ ;  /* 0x0000000000c87805 */ /* 0x000fe4000001ff00 */
[----:B------:R-:W-:Y:S02]  /*1410*/  CS2R R198, SRZ ;  /* 0x0000000000c67805 */ /* 0x000fe4000001ff00 */
[----:B------:R-:W-:Y:S02]  /*1420*/  CS2R R196, SRZ ;  /* 0x0000000000c47805 */ /* 0x000fe4000001ff00 */
[----:B--2---:R-:W-:Y:S02]  /*1430*/  LOP3.LUT R3, R8, 0x7ffffffc, RZ, 0xc0, !PT ;  /* 0x7ffffffc08037812 */ /* 0x004fe400078ec0ff */
        /* <DEDUP_REMOVED lines=12> */
[----:B------:R-:W-:Y:S01]  /*1500*/  LEA R2, R7, R16, 0x2 ;  /* 0x0000001007027211 */ /* 0x000fe200078e10ff */
[----:B------:R-:W-:Y:S01]  /*1510*/  IMAD.IADD R3, R13, 0x1, -R3 ;  /* 0x000000010d037824 */ /* 0x000fe200078e0a03 */
[----:B---3--:R-:W-:Y:S06]  /*1520*/  @P0 BRA `(.L_x_1055) ;  /* 0x00000054004c0947 */ /* 0x008fec0003800000 */
[----:B------:R-:W-:Y:S01]  /*1530*/  LOP3.LUT R0, R5, 0xffffffe0, RZ, 0xc0, !PT ;  /* 0xffffffe005007812 */ /* 0x000fe200078ec0ff */
[----:B------:R-:W2:Y:S01]  /*1540*/  S2R R19, SR_CTAID.X ;  /* 0x0000000000137919 */ /* 0x000ea20000002500 */
[----:B------:R-:W-:Y:S01]  /*1550*/  LEA.HI R4, R6, R17, RZ, 0x2 ;  /* 0x0000001106047211 */ /* 0x000fe200078f10ff */
[----:B------:R-:W-:Y:S01]  /*1560*/  UIMAD UR4, UR39, -0x80, UR6 ;  /* 0xffffff80270478a4 */ /* 0x000fe2000f8e0206 */
[----:B------:R-:W-:Y:S01]  /*1570*/  SHF.R.S32.HI R6, RZ, 0x2, R8 ;  /* 0x00000002ff067819 */ /* 0x000fe20000011408 */
[----:B------:R-:W-:Y:S01]  /*1580*/  IMAD.IADD R0, R17, 0x1, -R0 ;  /* 0x0000000111007824 */ /* 0x000fe200078e0a00 */
[----:B------:R-:W-:Y:S01]  /*1590*/  SHF.R.S32.HI R5, RZ, 0x1f, R8 ;  /* 0x0000001fff057819 */ /* 0x000fe20000011408 */
[----:B------:R-:W-:Y:S01]  /*15a0*/  IMAD.MOV.U32 R171, RZ, RZ, RZ ;  /* 0x000000ffffab7224 */ /* 0x000fe200078e00ff */
[----:B------:R-:W-:Y:S02]  /*15b0*/  LOP3.LUT R8, R4, 0xfffffffc, RZ, 0xc0, !PT ;  /* 0xfffffffc04087812 */ /* 0x000fe400078ec0ff */
[----:B------:R-:W-:-:S02]  /*15c0*/  LEA.HI R4, R5, R6, RZ, 0x3 ;  /* 0x0000000605047211 */ /* 0x000fc400078f18ff */
[----:B------:R-:W-:Y:S02]  /*15d0*/  SHF.R.S32.HI R5, RZ, 0x1f, R0 ;  /* 0x0000001fff057819 */ /* 0x000fe40000011400 */
[----:B------:R-:W-:Y:S02]  /*15e0*/  LOP3.LUT R7, R4, 0xfffffff8, RZ, 0xc0, !PT ;  /* 0xfffffff804077812 */ /* 0x000fe400078ec0ff */
[CC--:B------:R-:W-:Y:S02]  /*15f0*/  LEA.HI R4, R5.reuse, R0.reuse, RZ, 0x3 ;  /* 0x0000000005047211 */ /* 0x0c0fe400078f18ff */
[----:B------:R-:W-:Y:S01]  /*1600*/  LEA.HI R5, R5, R0, RZ, 0x2 ;  /* 0x0000000005057211 */ /* 0x000fe200078f10ff */
[----:B------:R-:W-:Y:S01]  /*1610*/  IMAD.IADD R6, R6, 0x1, -R7 ;  /* 0x0000000106067824 */ /* 0x000fe200078e0a07 */
[--C-:B------:R-:W-:Y:S02]  /*1620*/  SHF.R.S32.HI R0, RZ, 0x3, R4.reuse ;  /* 0x00000003ff007819 */ /* 0x100fe40000011404 */
[----:B------:R-:W-:-:S02]  /*1630*/  SHF.R.S32.HI R7, RZ, 0x1f, R4 ;  /* 0x0000001fff077819 */ /* 0x000fc40000011404 */
[----:B------:R-:W-:Y:S02]  /*1640*/  SHF.R.S32.HI R4, RZ, 0x2, R5 ;  /* 0x00000002ff047819 */ /* 0x000fe40000011405 */
[----:B------:R-:W-:Y:S02]  /*1650*/  IADD3 R9, R17, -R8, RZ ;  /* 0x8000000811097210 */ /* 0x000fe40007ffe0ff */
[----:B------:R-:W-:Y:S02]  /*1660*/  LEA.HI R8, R11, R13, RZ, 0x5 ;  /* 0x0000000d0b087211 */ /* 0x000fe400078f28ff */
[----:B------:R-:W-:Y:S02]  /*1670*/  LEA.HI R10, R12, R12, RZ, 0x1 ;  /* 0x0000000c0c0a7211 */ /* 0x000fe400078f08ff */
[----:B------:R-:W-:Y:S02]  /*1680*/  LEA.HI R7, R7, R0, RZ, 0x4 ;  /* 0x0000000007077211 */ /* 0x000fe400078f20ff */
[----:B------:R-:W-:-:S02]  /*1690*/  LEA.HI R5, R5, R4, RZ, 0x1 ;  /* 0x0000000405057211 */ /* 0x000fc400078f08ff */
[----:B------:R-:W-:Y:S02]  /*16a0*/  SHF.R.S32.HI R11, RZ, 0x5, R8 ;  /* 0x00000005ff0b7819 */ /* 0x000fe40000011408 */
[----:B------:R-:W-:Y:S02]  /*16b0*/  LOP3.LUT R10, R10, 0x3fffffe, RZ, 0xc0, !PT ;  /* 0x03fffffe0a0a7812 */ /* 0x000fe400078ec0ff */
[----:B------:R-:W-:Y:S01]  /*16c0*/  LOP3.LUT R7, R7, 0x1ffffff0, RZ, 0xc0, !PT ;  /* 0x1ffffff007077812 */ /* 0x000fe200078ec0ff */
[----:B------:R-:W-:Y:S01]  /*16d0*/  IMAD R11, R11, 0x10, R6 ;  /* 0x000000100b0b7824 */ /* 0x000fe200078e0206 */
[----:B------:R-:W-:Y:S01]  /*16e0*/  LOP3.LUT R5, R5, 0xfffffffe, RZ, 0xc0, !PT ;  /* 0xfffffffe05057812 */ /* 0x000fe200078ec0ff */
[----:B------:R-:W-:Y:S01]  /*16f0*/  VIADD R6, R4, 0x8 ;  /* 0x0000000804067836 */ /* 0x000fe20000000000 */
[----:B------:R-:W-:Y:S02]  /*1700*/  IADD3 R10, R12, -R10, RZ ;  /* 0x8000000a0c0a7210 */ /* 0x000fe40007ffe0ff */
[----:B------:R-:W-:Y:S01]  /*1710*/  IADD3 R0, R0, -R7, RZ ;  /* 0x8000000700007210 */ /* 0x000fe20007ffe0ff */
[----:B------:R-:W-:Y:S01]  /*1720*/  IMAD.IADD R5, R4, 0x1, -R5 ;  /* 0x0000000104057824 */ /* 0x000fe200078e0a05 */
[----:B------:R-:W-:Y:S01]  /*1730*/  LEA.HI R8, R6, R6, RZ, 0x1 ;  /* 0x0000000606087211 */ /* 0x000fe200078f08ff */
[----:B-1----:R-:W-:Y:S01]  /*1740*/  IMAD R18, R10, 0x40, R11 ;  /* 0x000000400a127824 */ /* 0x002fe200078e020b */
[----:B------:R-:W-:Y:S01]  /*1750*/  IADD3 R12, R4, 0x18, RZ ;  /* 0x00000018040c7810 */ /* 0x000fe20007ffe0ff */
[----:B------:R-:W-:Y:S01]  /*1760*/  IMAD R0, R0, 0x8, R5 ;  /* 0x0000000800007824 */ /* 0x000fe200078e0205 */
[----:B------:R-:W-:Y:S01]  /*1770*/  LOP3.LUT R7, R8, 0xfffffffe, RZ, 0xc0, !PT ;  /* 0xfffffffe08077812 */ /* 0x000fe200078ec0ff */
[----:B------:R-:W-:Y:S01]  /*1780*/  VIADD R10, R4, 0x10 ;  /* 0x00000010040a7836 */ /* 0x000fe20000000000 */
[----:B------:R-:W-:-:S02]  /*1790*/  SHF.R.S32.HI R5, RZ, 0x1f, R8 ;  /* 0x0000001fff057819 */ /* 0x000fc40000011408 */
[----:B------:R1:W-:Y:S01]  /*17a0*/  STL [R1+0x64], R0 ;  /* 0x0000640001007387 */ /* 0x0003e20000100800 */
[----:B------:R-:W-:Y:S01]  /*17b0*/  LEA.HI R14, R12, R12, RZ, 0x1 ;  /* 0x0000000c0c0e7211 */ /* 0x000fe200078f08ff */
[----:B------:R-:W-:Y:S01]  /*17c0*/  IMAD.IADD R7, R6, 0x1, -R7 ;  /* 0x0000000106077824 */ /* 0x000fe200078e0a07 */
[----:B------:R-:W-:Y:S02]  /*17d0*/  LEA.HI R4, R10, R10, RZ, 0x1 ;  /* 0x0000000a0a047211 */ /* 0x000fe400078f08ff */
[----:B------:R-:W-:Y:S02]  /*17e0*/  SHF.R.S32.HI R15, RZ, 0x1f, R14 ;  /* 0x0000001fff0f7819 */ /* 0x000fe4000001140e */
[--C-:B------:R-:W-:Y:S02]  /*17f0*/  SHF.R.S32.HI R6, RZ, 0x1, R4.reuse ;  /* 0x00000001ff067819 */ /* 0x100fe40000011404 */
[----:B------:R-:W-:Y:S02]  /*1800*/  SHF.R.S32.HI R13, RZ, 0x1f, R4 ;  /* 0x0000001fff0d7819 */ /* 0x000fe40000011404 */
[----:B-1----:R-:W-:-:S02]  /*1810*/  SHF.R.S32.HI R0, RZ, 0x1, R8 ;  /* 0x00000001ff007819 */ /* 0x002fc40000011408 */
[----:B------:R-:W-:Y:S02]  /*1820*/  LOP3.LUT R11, R4, 0xfffffffe, RZ, 0xc0, !PT ;  /* 0xfffffffe040b7812 */ /* 0x000fe400078ec0ff */
[----:B------:R-:W-:Y:S02]  /*1830*/  LEA.HI R5, R5, R0, RZ, 0x4 ;  /* 0x0000000005057211 */ /* 0x000fe400078f20ff */
[----:B------:R-:W-:Y:S02]  /*1840*/  SHF.R.S32.HI R4, RZ, 0x1, R14 ;  /* 0x00000001ff047819 */ /* 0x000fe4000001140e */
[----:B------:R-:W-:Y:S02]  /*1850*/  LEA.HI R13, R13, R6, RZ, 0x4 ;  /* 0x000000060d0d7211 */ /* 0x000fe400078f20ff */
[----:B------:R-:W-:Y:S02]  /*1860*/  LOP3.LUT R5, R5, 0x1ffffff0, RZ, 0xc0, !PT ;  /* 0x1ffffff005057812 */ /* 0x000fe400078ec0ff */
[----:B------:R-:W-:-:S02]  /*1870*/  LEA.HI R8, R15, R4, RZ, 0x4 ;  /* 0x000000040f087211 */ /* 0x000fc400078f20ff */
[----:B------:R-:W-:Y:S01]  /*1880*/  LOP3.LUT R13, R13, 0x1ffffff0, RZ, 0xc0, !PT ;  /* 0x1ffffff00d0d7812 */ /* 0x000fe200078ec0ff */
[----:B------:R-:W-:Y:S01]  /*1890*/  IMAD.IADD R0, R0, 0x1, -R5 ;  /* 0x0000000100007824 */ /* 0x000fe200078e0a05 */
[----:B------:R-:W-:Y:S02]  /*18a0*/  LOP3.LUT R15, R14, 0xfffffffe, RZ, 0xc0, !PT ;  /* 0xfffffffe0e0f7812 */ /* 0x000fe400078ec0ff */
[----:B------:R-:W-:Y:S01]  /*18b0*/  LOP3.LUT R17, R8, 0x1ffffff0, RZ, 0xc0, !PT ;  /* 0x1ffffff008117812 */ /* 0x000fe200078ec0ff */
[----:B------:R-:W-:Y:S01]  /*18c0*/  IMAD.IADD R6, R6, 0x1, -R13 ;  /* 0x0000000106067824 */ /* 0x000fe200078e0a0d */
[----:B------:R-:W-:Y:S01]  /*18d0*/  IADD3 R11, R10, -R11, RZ ;  /* 0x8000000b0a0b7210 */ /* 0x000fe20007ffe0ff */
[----:B------:R-:W-:Y:S01]  /*18e0*/  IMAD R5, R0, 0x8, R7 ;  /* 0x0000000800057824 */ /* 0x000fe200078e0207 */
[----:B------:R-:W-:Y:S01]  /*18f0*/  IADD3 R15, R12, -R15, RZ ;  /* 0x8000000f0c0f7210 */ /* 0x000fe20007ffe0ff */
[----:B------:R-:W-:Y:S01]  /*1900*/  IMAD.IADD R4, R4, 0x1, -R17 ;  /* 0x0000000104047824 */ /* 0x000fe200078e0a11 */
[----:B------:R-:W-:Y:S01]  /*1910*/  LEA R0, R6, R11, 0x3 ;  /* 0x0000000b06007211 */ /* 0x000fe200078e18ff */
[----:B--2---:R-:W-:Y:S01]  /*1920*/  IMAD R8, R19, -0x80, -R18 ;  /* 0xffffff8013087824 */ /* 0x004fe200078e0a12 */
[----:B------:R1:W-:Y:S01]  /*1930*/  STL [R1+0x60], R5 ;  /* 0x0000600501007387 */ /* 0x0003e20000100800 */
[----:B------:R-:W-:-:S03]  /*1940*/  IADD3 R7, -R18, UR4, RZ ;  /* 0x0000000412077c10 */ /* 0x000fc6000fffe1ff */
[----:B------:R2:W-:Y:S01]  /*1950*/  STL [R1+0x5c], R0 ;  /* 0x00005c0001007387 */ /* 0x0005e20000100800 */
[----:B-1----:R-:W-:Y:S02]  /*1960*/  IMAD R5, R4, 0x8, R15 ;  /* 0x0000000804057824 */ /* 0x002fe400078e020f */
[----:B------:R-:W-:Y:S01]  /*1970*/  IMAD.MOV.U32 R4, RZ, RZ, RZ ;  /* 0x000000ffff047224 */ /* 0x000fe200078e00ff */
[----:B--2---:R-:W-:Y:S02]  /*1980*/  MOV R0, RZ ;  /* 0x000000ff00007202 */ /* 0x004fe40000000f00 */
[----:B------:R1:W-:Y:S05]  /*1990*/  STL [R1+0x58], R5 ;  /* 0x0000580501007387 */ /* 0x0003ea0000100800 */
.L_x_1066:
[----:B------:R-:W-:Y:S05]  /*19a0*/  YIELD ;  /* 0x0000000000007946 */ /* 0x000fea0003800000 */
[----:B------:R-:W-:-:S06]  /*19b0*/  ULOP3.LUT UR4, UR36, 0x1, URZ, 0xfc, !UPT ;  /* 0x0000000124047892 */ /* 0x000fcc000f8efc3f */
[----:B-1----:R-:W-:-:S05]  /*19c0*/  IMAD.U32 R5, RZ, RZ, UR4 ;  /* 0x00000004ff057e24 */ /* 0x002fca000f8e00ff */
[----:B------:R-:W-:-:S13]  /*19d0*/  ISETP.NE.AND P6, PT, R5, 0x3, PT ;  /* 0x000000030500780c */ /* 0x000fda0003fc5270 */
[----:B------:R-:W-:Y:S05]  /*19e0*/  @!P6 BRA `(.L_x_1056) ;  /* 0x000000000004e947 */ /* 0x000fea0003800000 */
[----:B------:R-:W-:Y:S01]  /*19f0*/  BPT.TRAP 0x1 ;  /* 0x000000040000795c */ /* 0x000fe20000300000 */
.L_x_1056:
[----:B------:R-:W-:Y:S02]  /*1a00*/  LEA R6, R0, R16, 0x3 ;  /* 0x0000001000067211 */ /* 0x000fe400078e18ff */
[----:B------:R-:W-:-:S04]  /*1a10*/  SHF.L.U32 R23, R4, 0x1f, RZ ;  /* 0x0000001f04177819 */ /* 0x000fc800000006ff */
[----:B------:R1:W2:Y:S01]  /*1a20*/  SYNCS.PHASECHK.TRANS64.TRYWAIT P0, [R6+URZ+0x30c10], R23 ;  /* 0x030c1017060075a7 */ /* 0x0002a2000800017f */
[----:B------:R-:W-:Y:S05]  /*1a30*/  @!P6 BRA `(.L_x_1057) ;  /* 0x000000000004e947 */ /* 0x000fea0003800000 */
[----:B------:R-:W-:Y:S01]  /*1a40*/  BPT.TRAP 0x1 ;  /* 0x000000040000795c */ /* 0x000fe20000300000 */
.L_x_1057:
[----:B------:R-:W-:-:S05]  /*1a50*/  VIADD R5, R16, 0x10000 ;  /* 0x0001000010057836 */ /* 0x000fca0000000000 */
[----:B------:R-:W-:-:S04]  /*1a60*/  SHF.R.U32.HI R5, RZ, 0x4, R5 ;  /* 0x00000004ff057819 */ /* 0x000fc80000011605 */
[----:B------:R-:W-:Y:S01]  /*1a70*/  LOP3.LUT R5, R5, 0x3fff, RZ, 0xc0, !PT ;  /* 0x00003fff05057812 */ /* 0x000fe200078ec0ff */
[----:B--2---:R-:W-:Y:S06]  /*1a80*/  @P0 BRA `(.L_x_1058) ;  /* 0x0000000000080947 */ /* 0x004fec0003800000 */
[----:B------:R-:W2:Y:S02]  /*1a90*/  SYNCS.PHASECHK.TRANS64.TRYWAIT P0, [R6+URZ+0x30c10], R23 ;  /* 0x030c1017060075a7 */ /* 0x000ea4000800017f */
[----:B--2---:R-:W-:Y:S05]  /*1aa0*/  @!P0 BRA `(.L_x_1059) ;  /* 0x0000013800c08947 */ /* 0x004fea0003800000 */
.L_x_1058:
[----:B------:R-:W-:Y:S05]  /*1ab0*/  WARPSYNC.ALL ;  /* 0x0000000000007948 */ /* 0x000fea0003800000 */
[----:B------:R-:W-:Y:S01]  /*1ac0*/  LOP3.LUT R11, R5, 0x10000, RZ, 0xfc, !PT ;  /* 0x00010000050b7812 */ /* 0x000fe200078efcff */
[----:B------:R-:W3:Y:S03]  /*1ad0*/  LDL R10, [R1+0x50] ;  /* 0x00005000010a7983 */ /* 0x000ee60000100800 */
[----:B------:R-:W-:Y:S01]  /*1ae0*/  LEA R11, R0, R11, 0xa ;  /* 0x0000000b000b7211 */ /* 0x000fe200078e50ff */
[----:B------:R-:W4:Y:S03]  /*1af0*/  LDL R12, [R1+0x60] ;  /* 0x00006000010c7983 */ /* 0x000f260000100800 */
[----:B------:R-:W-:Y:S01]  /*1b00*/  R2UR UR8, R11 ;  /* 0x000000000b0872ca */ /* 0x000fe200000e0000 */
[----:B------:R-:W-:Y:S01]  /*1b10*/  WARPGROUP.ARRIVE ;  /* 0x00000000000079c5 */ /* 0x000fe20000000000 */
[----:B------:R-:W-:Y:S01]  /*1b20*/  UMOV UR7, 0x40000040 ;  /* 0x4000004000077882 */ /* 0x000fe20000000000 */
[----:B------:R-:W-:Y:S01]  /*1b30*/  UMOV UR5, 0x40000040 ;  /* 0x4000004000057882 */ /* 0x000fe20000000000 */
[----:B------:R-:W5:Y:S04]  /*1b40*/  LDL R15, [R1+0x64] ;  /* 0x00006400010f7983 */ /* 0x000f680000100800 */
[----:B------:R-:W2:Y:S04]  /*1b50*/  LDL R14, [R1+0x5c] ;  /* 0x00005c00010e7983 */ /* 0x000ea80000100800 */
[----:B------:R-:W5:Y:S01]  /*1b60*/  LDL R13, [R1+0x58] ;  /* 0x00005800010d7983 */ /* 0x000f620000100800 */
[----:B------:R-:W-:Y:S01]  /*1b70*/  UMOV UR6, UR8 ;  /* 0x0000000800067c82 */ /* 0x000fe20008000000 */
[----:B---3--:R-:W-:-:S05]  /*1b80*/  IMAD R10, R10, 0x2000, R16 ;  /* 0x000020000a0a7824 */ /* 0x008fca00078e0210 */
[----:B------:R-:W-:-:S13]  /*1b90*/  R2UR UR9, R10 ;  /* 0x000000000a0972ca */ /* 0x000fda00000e0000 */
[----:B------:R-:W-:-:S04]  /*1ba0*/  USHF.R.U32.HI UR4, URZ, 0x4, UR9 ;  /* 0x000000043f047899 */ /* 0x000fc80008011609 */
[----:B------:R-:W-:-:S04]  /*1bb0*/  ULOP3.LUT UR4, UR4, 0x3fff, URZ, 0xc0, !UPT ;  /* 0x00003fff04047892 */ /* 0x000fc8000f8ec03f */
        /* <DEDUP_REMOVED lines=21> */
[C---:B----4-:R-:W-:Y:S01]  /*1d10*/  IMAD R12, R0.reuse, 0x80, R12 ;  /* 0x00000080000c7824 */ /* 0x050fe200078e020c */
[C---:B--2---:R-:W-:Y:S01]  /*1d20*/  LEA R14, R0.reuse, R14, 0x7 ;  /* 0x0000000e000e7211 */ /* 0x044fe200078e38ff */
[C---:B-----5:R-:W-:Y:S02]  /*1d30*/  IMAD R10, R0.reuse, 0x80, R15 ;  /* 0x00000080000a7824 */ /* 0x060fe400078e020f */
[----:B------:R-:W-:Y:S01]  /*1d40*/  IMAD R18, R0, 0x80, R13 ;  /* 0x0000008000127824 */ /* 0x000fe200078e020d */
        /* <DEDUP_REMOVED lines=23> */
.L_x_1060:
[----:B------:R1:W1:Y:S01]  /*1ec0*/  SYNCS.PHASECHK.TRANS64.TRYWAIT P0, [R6+URZ+0x30c30], R23 ;  /* 0x030c3017060075a7 */ /* 0x000262000800017f */
[----:B------:R-:W-:Y:S05]  /*1ed0*/  @!P6 BRA `(.L_x_1061) ;  /* 0x000000000004e947 */ /* 0x000fea0003800000 */
[----:B------:R-:W-:Y:S01]  /*1ee0*/  BPT.TRAP 0x1 ;  /* 0x000000040000795c */ /* 0x000fe20000300000 */
.L_x_1061:
[----:B-1----:R-:W-:Y:S05]  /*1ef0*/  @P0 BRA `(.L_x_1062) ;  /* 0x0000000000080947 */ /* 0x002fea0003800000 */
[----:B------:R-:W1:Y:S02]  /*1f00*/  SYNCS.PHASECHK.TRANS64.TRYWAIT P0, [R6+URZ+0x30c30], R23 ;  /* 0x030c3017060075a7 */ /* 0x000e64000800017f */
[----:B-1----:R-:W-:Y:S05]  /*1f10*/  @!P0 BRA `(.L_x_1063) ;  /* 0x0000013400b88947 */ /* 0x002fea0003800000 */
.L_x_1062:
[----:B------:R-:W-:Y:S01]  /*1f20*/  IADD3 R24, R16, 0x18000, RZ ;  /* 0x0001800010187810 */ /* 0x000fe20007ffe0ff */
[----:B------:R-:W-:Y:S01]  /*1f30*/  UIADD3 UR9, UR9, 0x4000, URZ ;  /* 0x0000400009097890 */ /* 0x000fe2000fffe03f */
[----:B------:R1:W-:Y:S01]  /*1f40*/  STL [R1+0x140], R194 ;  /* 0x000140c201007387 */ /* 0x0003e20000100800 */
[----:B------:R-:W-:Y:S01]  /*1f50*/  ULDC UR13, c[0x0][0x75c] ;  /* 0x0001d700000d7ab9 */ /* 0x000fe20000000800 */
[----:B------:R-:W-:Y:S01]  /*1f60*/  SHF.R.U32.HI R24, RZ, 0x4, R24 ;  /* 0x00000004ff187819 */ /* 0x000fe20000011618 */
[----:B------:R-:W-:Y:S01]  /*1f70*/  USHF.R.U32.HI UR9, URZ, 0x4, UR9 ;  /* 0x000000043f097899 */ /* 0x000fe20008011609 */
[----:B------:R-:W-:Y:S01]  /*1f80*/  FMUL.FTZ R81, R81, UR13 ;  /* 0x0000000d51517c20 */ /* 0x000fe20008410000 */
[----:B------:R-:W-:Y:S01]  /*1f90*/  FMUL.FTZ R84, R84, UR13 ;  /* 0x0000000d54547c20 */ /* 0x000fe20008410000 */
[----:B------:R-:W-:Y:S01]  /*1fa0*/  LOP3.LUT R132, R24, 0x3fff, RZ, 0xc0, !PT ;  /* 0x00003fff18847812 */ /* 0x000fe200078ec0ff */
[----:B------:R-:W-:Y:S01]  /*1fb0*/  ULOP3.LUT UR9, UR9, 0x3fff, URZ, 0xc0, !UPT ;  /* 0x00003fff09097892 */ /* 0x000fe2000f8ec03f */
[----:B------:R-:W-:Y:S01]  /*1fc0*/  FMUL.FTZ R85, R85, UR13 ;  /* 0x0000000d55557c20 */ /* 0x000fe20008410000 */
[----:B------:R2:W-:Y:S01]  /*1fd0*/  STL [R1+0x13c], R195 ;  /* 0x00013cc301007387 */ /* 0x0005e20000100800 */
[----:B------:R-:W-:Y:S01]  /*1fe0*/  LOP3.LUT R25, R132, 0x10000, RZ, 0xfc, !PT ;  /* 0x0001000084197812 */ /* 0x000fe200078efcff */
[----:B------:R-:W-:Y:S01]  /*1ff0*/  ULOP3.LUT UR9, UR9, 0x10000, URZ, 0xfc, !UPT ;  /* 0x0001000009097892 */ /* 0x000fe2000f8efc3f */
[----:B------:R-:W-:Y:S01]  /*2000*/  FMUL.FTZ R18, R68, UR13 ;  /* 0x0000000d44127c20 */ /* 0x000fe20008410000 */
[----:B------:R3:W-:Y:S01]  /*2010*/  STL [R1+0x138], R196 ;  /* 0x000138c401007387 */ /* 0x0007e20000100800 */
        /* <DEDUP_REMOVED lines=14> */
[----:B-1----:R-:W-:Y:S01]  /*2100*/  MUFU.TANH R194, R81 ;  /* 0x0000005100c27308 */ /* 0x002fe20000002400 */
[----:B------:R-:W-:Y:S01]  /*2110*/  FMUL.FTZ R236, R82, UR13 ;  /* 0x0000000d52ec7c20 */ /* 0x000fe20008410000 */
[----:B------:R-:W-:Y:S01]  /*2120*/  FMUL.FTZ R234, R83, UR13 ;  /* 0x0000000d53ea7c20 */ /* 0x000fe20008410000 */
[----:B------:R-:W-:Y:S01]  /*2130*/  FMUL.FTZ R133, R86, UR13 ;  /* 0x0000000d56857c20 */ /* 0x000fe20008410000 */
[----:B------:R-:W-:Y:S01]  /*2140*/  FMUL.FTZ R134, R87, UR13 ;  /* 0x0000000d57867c20 */ /* 0x000fe20008410000 */
[----:B------:R-:W-:Y:S01]  /*2150*/  UMOV UR6, UR8 ;  /* 0x0000000800067c82 */ /* 0x000fe20008000000 */
[----:B------:R-:W-:Y:S01]  /*2160*/  UMOV UR7, 0x40000040 ;  /* 0x4000004000077882 */ /* 0x000fe20000000000 */
[----:B------:R-:W-:Y:S01]  /*2170*/  UMOV UR4, UR9 ;  /* 0x0000000900047c82 */ /* 0x000fe20008000000 */
[----:B--2---:R-:W-:Y:S01]  /*2180*/  MUFU.TANH R195, R84 ;  /* 0x0000005400c37308 */ /* 0x004fe20000002400 */
[----:B------:R-:W-:Y:S01]  /*2190*/  UMOV UR5, 0x40000040 ;  /* 0x4000004000057882 */ /* 0x000fe20000000000 */
[----:B------:R-:W-:Y:S01]  /*21a0*/  STL [R1+0x134], R197 ;  /* 0x000134c501007387 */ /* 0x000fe20000100800 */
[----:B------:R-:W-:Y:S01]  /*21b0*/  FMUL.FTZ R90, R90, UR13 ;  /* 0x0000000d5a5a7c20 */ /* 0x000fe20008410000 */
[----:B------:R-:W-:Y:S01]  /*21c0*/  FMUL.FTZ R88, R88, UR13 ;  /* 0x0000000d58587c20 */ /* 0x000fe20008410000 */
[----:B------:R-:W-:Y:S01]  /*21d0*/  FMUL.FTZ R89, R89, UR13 ;  /* 0x0000000d59597c20 */ /* 0x000fe20008410000 */
[----:B------:R-:W-:Y:S01]  /*21e0*/  STL [R1+0x130], R198 ;  /* 0x000130c601007387 */ /* 0x000fe20000100800 */
[----:B------:R-:W-:Y:S01]  /*21f0*/  FMUL.FTZ R115, R115, UR13 ;  /* 0x0000000d73737c20 */ /* 0x000fe20008410000 */
[----:B---3--:R1:W-:Y:S01]  /*2200*/  MUFU.TANH R196, R85 ;  /* 0x0000005500c47308 */ /* 0x0083e20000002400 */
[----:B------:R-:W-:Y:S01]  /*2210*/  FMUL.FTZ R91, R91, UR13 ;  /* 0x0000000d5b5b7c20 */ /* 0x000fe20008410000 */
[----:B------:R2:W-:Y:S01]  /*2220*/  STL [R1+0x12c], R199 ;  /* 0x00012cc701007387 */ /* 0x0005e20000100800 */
[----:B------:R-:W-:Y:S01]  /*2230*/  ISETP.GT.AND P2, PT, R8, RZ, PT ;  /* 0x000000ff0800720c */ /* 0x000fe20003f44270 */
[----:B------:R-:W-:Y:S01]  /*2240*/  FMUL.FTZ R92, R92, UR13 ;  /* 0x0000000d5c5c7c20 */ /* 0x000fe20008410000 */
[C---:B------:R-:W-:Y:S01]  /*2250*/  ISETP.GT.AND P1, PT, R7.reuse, RZ, PT ;  /* 0x000000ff0700720c */ /* 0x040fe20003f24270 */
[----:B------:R-:W-:Y:S01]  /*2260*/  STL [R1+0x128], R200 ;  /* 0x000128c801007387 */ /* 0x000fe20000100800 */
[----:B------:R-:W-:Y:S01]  /*2270*/  ISETP.GT.AND P0, PT, R8, 0x8, PT ;  /* 0x000000080800780c */ /* 0x000fe20003f04270 */
[----:B------:R-:W3:Y:S01]  /*2280*/  MUFU.TANH R18, R18 ;  /* 0x0000001200127308 */ /* 0x000ee20000002400 */
[----:B-1----:R-:W-:Y:S01]  /*2290*/  WARPGROUP.ARRIVE ;  /* 0x00000000000079c5 */ /* 0x002fe20000000000 */
[----:B------:R1:W-:Y:S01]  /*22a0*/  STL [R1+0x124], R201 ;  /* 0x000124c901007387 */ /* 0x0003e20000100800 */
[----:B------:R-:W-:Y:S01]  /*22b0*/  ISETP.GT.AND P3, PT, R7, 0x8, PT ;  /* 0x000000080700780c */ /* 0x000fe20003f64270 */
[----:B------:R-:W-:Y:S01]  /*22c0*/  FMUL.FTZ R93, R93, UR13 ;  /* 0x0000000d5d5d7c20 */ /* 0x000fe20008410000 */
[----:B------:R-:W-:Y:S01]  /*22d0*/  FMUL.FTZ R96, R96, UR13 ;  /* 0x0000000d60607c20 */ /* 0x000fe20008410000 */
[----:B------:R-:W-:Y:S01]  /*22e0*/  STL [R1+0x120], R202 ;  /* 0x000120ca01007387 */ /* 0x000fe20000100800 */
[----:B------:R-:W-:Y:S01]  /*22f0*/  HGMMA.64x128x16.F32 R24, gdesc[UR4], RZ, !UPT, gsb0 ;  /* 0x01e00000041879f0 */ /* 0x000fe2000c0008ff */
[----:B------:R-:W-:Y:S01]  /*2300*/  UIADD3 UR6, UR8, 0x2, URZ ;  /* 0x0000000208067890 */ /* 0x000fe2000fffe03f */
[----:B--2---:R-:W-:Y:S01]  /*2310*/  MUFU.TANH R199, R88 ;  /* 0x0000005800c77308 */ /* 0x004fe20000002400 */
[----:B------:R-:W-:Y:S01]  /*2320*/  UIADD3 UR4, UR9, 0x2, URZ ;  /* 0x0000000209047890 */ /* 0x000fe2000fffe03f */
[----:B------:R-:W-:Y:S01]  /*2330*/  STL [R1+0x11c], R203 ;  /* 0x00011ccb01007387 */ /* 0x000fe20000100800 */
[----:B------:R-:W-:Y:S01]  /*2340*/  UMOV UR7, 0x40000040 ;  /* 0x4000004000077882 */ /* 0x000fe20000000000 */
[----:B------:R-:W-:Y:S01]  /*2350*/  UMOV UR5, 0x40000040 ;  /* 0x4000004000057882 */ /* 0x000fe20000000000 */
[----:B------:R-:W-:Y:S01]  /*2360*/  FMUL.FTZ R97, R97, UR13 ;  /* 0x0000000d61617c20 */ /* 0x000fe20008410000 */
[----:B------:R2:W-:Y:S01]  /*2370*/  STL [R1+0x118], R171 ;  /* 0x000118ab01007387 */ /* 0x0005e20000100800 */
[----:B------:R-:W-:Y:S01]  /*2380*/  UIADD3 UR10, UR8, 0x6, URZ ;  /* 0x00000006080a7890 */ /* 0x000fe2000fffe03f */
[----:B-1----:R-:W-:Y:S01]  /*2390*/  MUFU.TANH R201, R90 ;  /* 0x0000005a00c97308 */ /* 0x002fe20000002400 */
[----:B------:R-:W-:Y:S01]  /*23a0*/  UMOV UR11, 0x40000040 ;  /* 0x40000040000b7882 */ /* 0x000fe20000000000 */
[----:B------:R-:W-:Y:S01]  /*23b0*/  STL [R1+0x114], R170 ;  /* 0x000114aa01007387 */ /* 0x000fe20000100800 */
[----:B------:R-:W-:Y:S01]  /*23c0*/  FMUL.FTZ R105, R105, UR13 ;  /* 0x0000000d69697c20 */ /* 0x000fe20008410000 */
[----:B------:R-:W-:Y:S01]  /*23d0*/  FMUL.FTZ R112, R112, UR13 ;  /* 0x0000000d70707c20 */ /* 0x000fe20008410000 */
[----:B------:R-:W-:Y:S01]  /*23e0*/  FMUL.FTZ R113, R113, UR13 ;  /* 0x0000000d71717c20 */ /* 0x000fe20008410000 */
[----:B------:R-:W-:Y:S01]  /*23f0*/  STL [R1+0x110], R169 ;  /* 0x000110a901007387 */ /* 0x000fe20000100800 */
[----:B------:R-:W-:Y:S01]  /*2400*/  FMUL.FTZ R94, R94, UR13 ;  /* 0x0000000d5e5e7c20 */ /* 0x000fe20008410000 */
[----:B------:R1:W-:Y:S01]  /*2410*/  MUFU.TANH R200, R89 ;  /* 0x0000005900c87308 */ /* 0x0003e20000002400 */
[----:B------:R-:W-:Y:S01]  /*2420*/  FMUL.FTZ R95, R95, UR13 ;  /* 0x0000000d5f5f7c20 */ /* 0x000fe20008410000 */
[----:B------:R4:W-:Y:S01]  /*2430*/  STL [R1+0x10c], R168 ;  /* 0x00010ca801007387 */ /* 0x0009e20000100800 */
[----:B------:R-:W-:Y:S01]  /*2440*/  FMUL.FTZ R98, R98, UR13 ;  /* 0x0000000d62627c20 */ /* 0x000fe20008410000 */
[----:B------:R-:W-:Y:S01]  /*2450*/  FMUL.FTZ R99, R99, UR13 ;  /* 0x0000000d63637c20 */ /* 0x000fe20008410000 */
[----:B------:R-:W-:Y:S01]  /*2460*/  FMUL.FTZ R100, R100, UR13 ;  /* 0x0000000d64647c20 */ /* 0x000fe20008410000 */
[----:B------:R-:W-:Y:S01]  /*2470*/  STL [R1+0x108], R167 ;  /* 0x000108a701007387 */ /* 0x000fe20000100800 */
[----:B------:R-:W-:Y:S01]  /*2480*/  FMUL.FTZ R101, R101, UR13 ;  /* 0x0000000d65657c20 */ /* 0x000fe20008410000 */
[----:B------:R-:W3:Y:S01]  /*2490*/  MUFU.TANH R22, R22 ;  /* 0x0000001600167308 */ /* 0x000ee20000002400 */
[----:B-1----:R-:W1:Y:S01]  /*24a0*/  LDC.64 R88, c[0x0][0x748] ;  /* 0x0001d200ff587b82 */ /* 0x002e620000000a00 */
[----:B------:R-:W-:Y:S01]  /*24b0*/  STL [R1+0x104], R166 ;  /* 0x000104a601007387 */ /* 0x000fe20000100800 */
[----:B------:R-:W-:-:S02]  /*24c0*/  IMAD R132, R0, 0x400, R132 ;  /* 0x0000040000847824 */ /* 0x000fc400078e0284 */
[----:B------:R-:W-:Y:S01]  /*24d0*/  FMUL.FTZ R104, R104, UR13 ;  /* 0x0000000d68687c20 */ /* 0x000fe20008410000 */
[----:B------:R-:W-:Y:S01]  /*24e0*/  FMUL.FTZ R108, R108, UR13 ;  /* 0x0000000d6c6c7c20 */ /* 0x000fe20008410000 */
[----:B------:R-:W-:Y:S01]  /*24f0*/  STL [R1+0x100], R165 ;  /* 0x000100a501007387 */ /* 0x000fe20000100800 */
[----:B------:R-:W-:Y:S01]  /*2500*/  FMUL.FTZ R109, R109, UR13 ;  /* 0x0000000d6d6d7c20 */ /* 0x000fe20008410000 */
[----:B------:R-:W3:Y:S01]  /*2510*/  MUFU.TANH R230, R230 ;  /* 0x000000e600e67308 */ /* 0x000ee20000002400 */
[----:B------:R-:W-:Y:S01]  /*2520*/  FMUL.FTZ R121, R121, UR13 ;  /* 0x0000000d79797c20 */ /* 0x000fe20008410000 */
[----:B------:R-:W-:Y:S01]  /*2530*/  STL [R1+0xfc], R164 ;  /* 0x0000fca401007387 */ /* 0x000fe20000100800 */
[----:B------:R-:W-:Y:S01]  /*2540*/  R2UR UR12, R132 ;  /* 0x00000000840c72ca */ /* 0x000fe200000e0000 */
[----:B------:R-:W-:Y:S01]  /*2550*/  FMUL.FTZ R102, R102, UR13 ;  /* 0x0000000d66667c20 */ /* 0x000fe20008410000 */
[----:B------:R-:W-:Y:S01]  /*2560*/  FMUL.FTZ R114, R114, UR13 ;  /* 0x0000000d72727c20 */ /* 0x000fe20008410000 */
[----:B------:R-:W-:Y:S01]  /*2570*/  STL [R1+0xf8], R163 ;  /* 0x0000f8a301007387 */ /* 0x000fe20000100800 */
[----:B------:R-:W-:Y:S01]  /*2580*/  FMUL.FTZ R103, R103, UR13 ;  /* 0x0000000d67677c20 */ /* 0x000fe20008410000 */
        /* <DEDUP_REMOVED lines=16> */
[----:B--2---:R1:W-:Y:S01]  /*2690*/  MUFU.TANH R171, R91 ;  /* 0x0000005b00ab7308 */ /* 0x0043e20000002400 */
[----:B------:R-:W-:Y:S01]  /*26a0*/  FMUL.FTZ R123, R123, UR13 ;  /* 0x0000000d7b7b7c20 */ /* 0x000fe20008410000 */
[----:B------:R-:W-:Y:S01]  /*26b0*/  STL [R1+0xe4], R158 ;  /* 0x0000e49e01007387 */ /* 0x000fe20000100800 */
[----:B------:R-:W-:Y:S01]  /*26c0*/  FMUL.FTZ R126, R126, UR13 ;  /* 0x0000000d7e7e7c20 */ /* 0x000fe20008410000 */
[----:B------:R-:W-:Y:S01]  /*26d0*/  FMUL.FTZ R125, R125, UR13 ;  /* 0x0000000d7d7d7c20 */ /* 0x000fe20008410000 */
[----:B------:R-:W-:Y:S01]  /*26e0*/  FMUL.FTZ R127, R127, UR13 ;  /* 0x0000000d7f7f7c20 */ /* 0x000fe20008410000 */
[----:B------:R-:W-:Y:S01]  /*26f0*/  STL [R1+0xe0], R157 ;  /* 0x0000e09d01007387 */ /* 0x000fe20000100800 */
[----:B------:R-:W-:Y:S01]  /*2700*/  FMUL.FTZ R227, R129, UR13 ;  /* 0x0000000d81e37c20 */ /* 0x000fe20008410000 */
[----:B------:R-:W2:Y:S01]  /*2710*/  MUFU.TANH R229, R229 ;  /* 0x000000e500e57308 */ /* 0x000ea20000002400 */
[----:B------:R-:W-:Y:S01]  /*2720*/  FMUL.FTZ R131, R131, UR13 ;  /* 0x0000000d83837c20 */ /* 0x000fe20008410000 */
[----:B------:R-:W-:Y:S04]  /*2730*/  STL [R1+0xdc], R156 ;  /* 0x0000dc9c01007387 */ /* 0x000fe80000100800 */
[----:B------:R-:W-:Y:S02]  /*2740*/  STL [R1+0xd8], R155 ;  /* 0x0000d89b01007387 */ /* 0x000fe40000100800 */
[----:B------:R-:W2:Y:S02]  /*2750*/  MUFU.TANH R235, R235 ;  /* 0x000000eb00eb7308 */ /* 0x000ea40000002400 */
[----:B------:R-:W-:Y:S04]  /*2760*/  STL [R1+0xd4], R154 ;  /* 0x0000d49a01007387 */ /* 0x000fe80000100800 */
[----:B------:R-:W-:Y:S02]  /*2770*/  STL [R1+0xd0], R153 ;  /* 0x0000d09901007387 */ /* 0x000fe40000100800 */
[----:B------:R-:W2:Y:S02]  /*2780*/  MUFU.TANH R202, R92 ;  /* 0x0000005c00ca7308 */ /* 0x000ea40000002400 */
[----:B------:R-:W-:Y:S04]  /*2790*/  STL [R1+0xcc], R152 ;  /* 0x0000cc9801007387 */ /* 0x000fe80000100800 */
[----:B------:R-:W-:Y:S02]  /*27a0*/  STL [R1+0xc8], R151 ;  /* 0x0000c89701007387 */ /* 0x000fe40000100800 */
[----:B------:R-:W2:Y:S02]  /*27b0*/  MUFU.TANH R203, R93 ;  /* 0x0000005d00cb7308 */ /* 0x000ea40000002400 */
[----:B------:R-:W-:Y:S04]  /*27c0*/  STL [R1+0xc4], R150 ;  /* 0x0000c49601007387 */ /* 0x000fe80000100800 */
[----:B------:R3:W-:Y:S02]  /*27d0*/  STL [R1+0xc0], R149 ;  /* 0x0000c09501007387 */ /* 0x0007e40000100800 */
[----:B----4-:R-:W4:Y:S02]  /*27e0*/  MUFU.TANH R168, R96 ;  /* 0x0000006000a87308 */ /* 0x010f240000002400 */
[----:B------:R-:W-:Y:S04]  /*27f0*/  STL [R1+0xbc], R148 ;  /* 0x0000bc9401007387 */ /* 0x000fe80000100800 */
[----:B------:R-:W-:Y:S02]  /*2800*/  STL [R1+0xb8], R147 ;  /* 0x0000b89301007387 */ /* 0x000fe40000100800 */
[----:B---3--:R3:W-:Y:S02]  /*2810*/  MUFU.TANH R149, R115 ;  /* 0x0000007300957308 */ /* 0x0087e40000002400 */
[----:B------:R-:W-:Y:S04]  /*2820*/  STL [R1+0xb4], R146 ;  /* 0x0000b49201007387 */ /* 0x000fe80000100800 */
[----:B------:R-:W-:Y:S02]  /*2830*/  STL [R1+0xb0], R145 ;  /* 0x0000b09101007387 */ /* 0x000fe40000100800 */
[----:B------:R-:W4:Y:S02]  /*2840*/  MUFU.TANH R167, R97 ;  /* 0x0000006100a77308 */ /* 0x000f240000002400 */
[----:B------:R-:W-:Y:S04]  /*2850*/  STL [R1+0xac], R144 ;  /* 0x0000ac9001007387 */ /* 0x000fe80000100800 */
[----:B------:R-:W-:Y:S02]  /*2860*/  STL [R1+0xa8], R143 ;  /* 0x0000a88f01007387 */ /* 0x000fe40000100800 */
[----:B------:R4:W-:Y:S02]  /*2870*/  MUFU.TANH R197, R133 ;  /* 0x0000008500c57308 */ /* 0x0009e40000002400 */
[----:B------:R-:W-:Y:S04]  /*2880*/  STL [R1+0xa4], R142 ;  /* 0x0000a48e01007387 */ /* 0x000fe80000100800 */
[----:B------:R-:W-:Y:S02]  /*2890*/  STL [R1+0xa0], R141 ;  /* 0x0000a08d01007387 */ /* 0x000fe40000100800 */
[----:B------:R-:W4:Y:S02]  /*28a0*/  MUFU.TANH R20, R20 ;  /* 0x0000001400147308 */ /* 0x000f240000002400 */
[----:B------:R2:W-:Y:S01]  /*28b0*/  STL [R1+0x9c], R140 ;  /* 0x00009c8c01007387 */ /* 0x0005e20000100800 */
[----:B------:R-:W-:-:S02]  /*28c0*/  WARPGROUP.DEPBAR.LE gsb0, 0x0 ;  /* 0x00008000000079c5 */ /* 0x000fc40000010000 */
[----:B------:R-:W-:Y:S01]  /*28d0*/  WARPGROUP.ARRIVE ;  /* 0x00000000000079c5 */ /* 0x000fe20000000000 */
[----:B------:R-:W-:Y:S02]  /*28e0*/  STL [R1+0x98], R6 ;  /* 0x0000980601007387 */ /* 0x000fe40000100800 */
[----:B------:R-:W4:Y:S02]  /*28f0*/  MUFU.TANH R21, R21 ;  /* 0x0000001500157308 */ /* 0x000f240000002400 */
[----:B------:R-:W-:Y:S01]  /*2900*/  STL [R1+0x94], R5 ;  /* 0x0000940501007387 */ /* 0x000fe20000100800 */
[----:B------:R-:W-:Y:S01]  /*2910*/  HGMMA.64x128x16.F32 R24, gdesc[UR4], R24, gsb0 ;  /* 0x01e00000041879f0 */ /* 0x000fe20008000818 */
[----:B------:R-:W-:Y:S01]  /*2920*/  ULDC UR4, c[0x0][0x280] ;  /* 0x0000a00000047ab9 */ /* 0x000fe20000000800 */
[----:B------:R-:W-:Y:S01]  /*2930*/  UIADD3 UR6, UR8, 0x4, URZ ;  /* 0x0000000408067890 */ /* 0x000fe2000fffe03f */
[----:B------:R-:W-:Y:S01]  /*2940*/  STL [R1+0x90], R4 ;  /* 0x0000900401007387 */ /* 0x000fe20000100800 */
[----:B------:R-:W-:Y:S01]  /*2950*/  ULEA UR4, UR38, -UR4, 0x7 ;  /* 0x8000000426047291 */ /* 0x000fe2000f8e383f */
[----:B------:R-:W4:Y:S01]  /*2960*/  MUFU.TANH R23, R23 ;  /* 0x0000001700177308 */ /* 0x000f220000002400 */
[----:B------:R-:W-:Y:S01]  /*2970*/  UMOV UR7, 0x40000040 ;  /* 0x4000004000077882 */ /* 0x000fe20000000000 */
[----:B------:R-:W-:Y:S01]  /*2980*/  UMOV UR5, 0x40000040 ;  /* 0x4000004000057882 */ /* 0x000fe20000000000 */
[----:B------:R-:W-:Y:S01]  /*2990*/  UIADD3 UR8, UR9, 0x6, URZ ;  /* 0x0000000609087890 */ /* 0x000fe2000fffe03f */
[----:B------:R-:W-:Y:S01]  /*29a0*/  STL [R1+0x8c], R2 ;  /* 0x00008c0201007387 */ /* 0x000fe20000100800 */
[----:B------:R-:W-:Y:S01]  /*29b0*/  LEA R90, R3, UR4, 0x1 ;  /* 0x00000004035a7c11 */ /* 0x000fe2000f8e08ff */
[----:B------:R-:W-:-:S02]  /*29c0*/  UIADD3 UR4, UR9, 0x4, URZ ;  /* 0x0000000409047890 */ /* 0x000fc4000fffe03f */
[----:B------:R-:W4:Y:S01]  /*29d0*/  MUFU.TANH R232, R232 ;  /* 0x000000e800e87308 */ /* 0x000f220000002400 */
[----:B------:R-:W-:Y:S01]  /*29e0*/  IADD3 R90, R7, R90, RZ ;  /* 0x0000005a075a7210 */ /* 0x000fe20007ffe0ff */
[----:B------:R-:W-:-:S03]  /*29f0*/  UMOV UR9, 0x40000040 ;  /* 0x4000004000097882 */ /* 0x000fc60000000000 */
[--C-:B-1----:R-:W-:Y:S01]  /*2a00*/  IADD3 R91, RZ, -R90, -R89.reuse ;  /* 0x8000005aff5b7210 */ /* 0x102fe20007ffe859 */
[C-C-:B---3--:R-:W-:Y:S01]  /*2a10*/  IMAD.IADD R115, R88.reuse, 0x1, -R90.reuse ;  /* 0x0000000158737824 */ /* 0x148fe200078e0a5a */
[----:B------:R-:W-:Y:S01]  /*2a20*/  IADD3 R215, R88, 0x8, -R90 ;  /* 0x0000000858d77810 */ /* 0x000fe20007ffe85a */
[----:B------:R-:W-:Y:S01]  /*2a30*/  FMUL.FTZ R88, R124, UR13 ;  /* 0x0000000d7c587c20 */ /* 0x000fe20008410000 */
[----:B------:R-:W-:Y:S01]  /*2a40*/  IADD3 R214, -R90, 0x8, -R89 ;  /* 0x000000085ad67810 */ /* 0x000fe20007ffe959 */
[----:B------:R-:W1:Y:S01]  /*2a50*/  MUFU.TANH R228, R228 ;  /* 0x000000e400e47308 */ /* 0x000e620000002400 */
[----:B------:R-:W-:Y:S02]  /*2a60*/  SEL R115, R115, 0x80, !P2 ;  /* 0x0000008073737807 */ /* 0x000fe40005000000 */
[----:B------:R-:W-:Y:S02]  /*2a70*/  SEL R124, R91, 0x80, P1 ;  /* 0x000000805b7c7807 */ /* 0x000fe40000800000 */
[----:B------:R-:W-:-:S02]  /*2a80*/  SEL R215, R215, 0x80, !P0 ;  /* 0x00000080d7d77807 */ /* 0x000fc40004000000 */
[C---:B------:R-:W-:Y:S01]  /*2a90*/  ISETP.GE.AND P4, PT, R115.reuse, RZ, PT ;  /* 0x000000ff7300720c */ /* 0x040fe20003f86270 */
[----:B------:R-:W3:Y:S01]  /*2aa0*/  MUFU.TANH R237, R237 ;  /* 0x000000ed00ed7308 */ /* 0x000ee20000002400 */
[C---:B------:R-:W-:Y:S02]  /*2ab0*/  ISETP.GE.AND P2, PT, R115.reuse, 0x8, PT ;  /* 0x000000087300780c */ /* 0x040fe40003f46270 */
[C---:B------:R-:W-:Y:S02]  /*2ac0*/  ISETP.GE.AND P0, PT, R115.reuse, 0x9, PT ;  /* 0x000000097300780c */ /* 0x040fe40003f06270 */
[C---:B------:R-:W-:Y:S02]  /*2ad0*/  ISETP.GE.AND P1, PT, R115.reuse, 0x10, PT ;  /* 0x000000107300780c */ /* 0x040fe40003f26270 */
[----:B------:R-:W-:Y:S01]  /*2ae0*/  SEL R214, R214, 0x80, P3 ;  /* 0x00000080d6d67807 */ /* 0x000fe20001800000 */
[----:B------:R1:W-:Y:S01]  /*2af0*/  MUFU.TANH R198, R134 ;  /* 0x0000008600c67308 */ /* 0x0003e20000002400 */
[----:B------:R-:W-:-:S02]  /*2b00*/  ISETP.GE.AND P3, PT, R115, 0x1, PT ;  /* 0x000000017300780c */ /* 0x000fc40003f66270 */
[C---:B------:R-:W-:Y:S02]  /*2b10*/  ISETP.GT.OR P4, PT, R124.reuse, RZ, !P4 ;  /* 0x000000ff7c00720c */ /* 0x040fe40006784670 */
[C---:B------:R-:W-:Y:S02]  /*2b20*/  ISETP.GT.OR P2, PT, R124.reuse, 0x8, !P2 ;  /* 0x000000087c00780c */ /* 0x040fe40005744670 */
[C---:B------:R-:W-:Y:S01]  /*2b30*/  ISETP.GT.OR P0, PT, R124.reuse, 0x9, !P0 ;  /* 0x000000097c00780c */ /* 0x040fe20004704670 */
[----:B------:R-:W-:Y:S01]  /*2b40*/  MUFU.TANH R159, R105 ;  /* 0x00000069009f7308 */ /* 0x000fe20000002400 */
[C---:B------:R-:W-:Y:S02]  /*2b50*/  ISETP.GT.OR P1, PT, R124.reuse, 0x10, !P1 ;  /* 0x000000107c00780c */ /* 0x040fe40004f24670 */
[----:B------:R-:W-:Y:S02]  /*2b60*/  ISETP.GT.OR P3, PT, R124, 0x1, !P3 ;  /* 0x000000017c00780c */ /* 0x000fe40005f64670 */
[----:B------:R-:W-:-:S02]  /*2b70*/  FSEL R210, R18, -INF , !P4 ;  /* 0xff80000012d27808 */ /* 0x000fc40006000000 */
[----:B------:R-:W-:Y:S01]  /*2b80*/  FSEL R220, R22, -INF , !P2 ;  /* 0xff80000016dc7808 */ /* 0x000fe20005000000 */
[----:B------:R3:W-:Y:S01]  /*2b90*/  MUFU.TANH R153, R112 ;  /* 0x0000007000997308 */ /* 0x0007e20000002400 */
[C---:B------:R-:W-:Y:S01]  /*2ba0*/  FSEL R225, R230.reuse, -INF , !P0 ;  /* 0xff800000e6e17808 */ /* 0x040fe20004000000 */
[----:B------:R-:W-:Y:S01]  /*2bb0*/  FFMA.FTZ R230, -R230, R230, 1 ;  /* 0x3f800000e6e67423 */ /* 0x000fe200000101e6 */
[----:B------:R-:W-:Y:S02]  /*2bc0*/  FSEL R209, R231, -INF , !P1 ;  /* 0xff800000e7d17808 */ /* 0x000fe40004800000 */
[C---:B------:R-:W-:Y:S02]  /*2bd0*/  ISETP.GE.AND P4, PT, R115.reuse, 0x11, PT ;  /* 0x000000117300780c */ /* 0x040fe40003f86270 */
[C---:B------:R-:W-:Y:S01]  /*2be0*/  ISETP.GE.AND P2, PT, R115.reuse, 0x19, PT ;  /* 0x000000197300780c */ /* 0x040fe20003f46270 */
[----:B------:R3:W-:Y:S01]  /*2bf0*/  MUFU.TANH R151, R113 ;  /* 0x0000007100977308 */ /* 0x0007e20000002400 */
[----:B------:R-:W-:-:S02]  /*2c00*/  ISETP.GE.AND P0, PT, R115, 0x20, PT ;  /* 0x000000207300780c */ /* 0x000fc40003f06270 */
[----:B------:R-:W-:Y:S02]  /*2c10*/  ISETP.GE.AND P1, PT, R115, 0x21, PT ;  /* 0x000000217300780c */ /* 0x000fe40003f26270 */
[----:B------:R-:W-:Y:S02]  /*2c20*/  FSEL R211, R19, -INF , !P3 ;  /* 0xff80000013d37808 */ /* 0x000fe40005800000 */
[----:B------:R-:W-:Y:S01]  /*2c30*/  ISETP.GE.AND P3, PT, R115, 0x18, PT ;  /* 0x000000187300780c */ /* 0x000fe20003f66270 */
[----:B------:R-:W3:Y:S01]  /*2c40*/  MUFU.TANH R236, R236 ;  /* 0x000000ec00ec7308 */ /* 0x000ee20000002400 */
[C---:B------:R-:W-:Y:S02]  /*2c50*/  ISETP.GT.OR P4, PT, R124.reuse, 0x11, !P4 ;  /* 0x000000117c00780c */ /* 0x040fe40006784670 */
[C---:B------:R-:W-:Y:S02]  /*2c60*/  ISETP.GT.OR P2, PT, R124.reuse, 0x19, !P2 ;  /* 0x000000197c00780c */ /* 0x040fe40005744670 */
[----:B------:R-:W-:-:S02]  /*2c70*/  ISETP.GT.OR P0, PT, R124, 0x20, !P0 ;  /* 0x000000207c00780c */ /* 0x000fc40004704670 */
[C---:B------:R-:W-:Y:S01]  /*2c80*/  ISETP.GT.OR P1, PT, R124.reuse, 0x21, !P1 ;  /* 0x000000217c00780c */ /* 0x040fe20004f24670 */
[----:B------:R-:W3:Y:S01]  /*2c90*/  MUFU.TANH R234, R234 ;  /* 0x000000ea00ea7308 */ /* 0x000ee20000002400 */
[----:B------:R-:W-:Y:S02]  /*2ca0*/  ISETP.GT.OR P3, PT, R124, 0x18, !P3 ;  /* 0x000000187c00780c */ /* 0x000fe40005f64670 */
[----:B--2---:R-:W-:Y:S02]  /*2cb0*/  FSEL R207, R229, -INF , !P4 ;  /* 0xff800000e5cf7808 */ /* 0x004fe40006000000 */
[----:B------:R-:W-:Y:S02]  /*2cc0*/  FSEL R138, R194, -INF , !P2 ;  /* 0xff800000c28a7808 */ /* 0x000fe40005000000 */
[----:B------:R-:W-:Y:S01]  /*2cd0*/  FSEL R136, R195, -INF , !P0 ;  /* 0xff800000c3887808 */ /* 0x000fe20004000000 */
[----:B------:R2:W-:Y:S01]  /*2ce0*/  MUFU.TANH R140, R88 ;  /* 0x00000058008c7308 */ /* 0x0005e20000002400 */
[----:B----4-:R-:W-:-:S02]  /*2cf0*/  FSEL R133, R196, -INF , !P1 ;  /* 0xff800000c4857808 */ /* 0x010fc40004800000 */
[C---:B------:R-:W-:Y:S02]  /*2d00*/  ISETP.GE.AND P4, PT, R115.reuse, 0x28, PT ;  /* 0x000000287300780c */ /* 0x040fe40003f86270 */
[C---:B------:R-:W-:Y:S02]  /*2d10*/  ISETP.GE.AND P2, PT, R115.reuse, 0x30, PT ;  /* 0x000000307300780c */ /* 0x040fe40003f46270 */
[C---:B------:R-:W-:Y:S01]  /*2d20*/  ISETP.GE.AND P0, PT, R115.reuse, 0x31, PT ;  /* 0x000000317300780c */ /* 0x040fe20003f06270 */
[----:B------:R-:W4:Y:S01]  /*2d30*/  MUFU.TANH R170, R94 ;  /* 0x0000005e00aa7308 */ /* 0x000f220000002400 */
[----:B------:R-:W-:Y:S02]  /*2d40*/  ISETP.GE.AND P1, PT, R115, 0x38, PT ;  /* 0x000000387300780c */ /* 0x000fe40003f26270 */
[C---:B------:R-:W-:Y:S01]  /*2d50*/  FSEL R205, R235.reuse, -INF , !P3 ;  /* 0xff800000ebcd7808 */ /* 0x040fe20005800000 */
[----:B------:R-:W-:Y:S01]  /*2d60*/  FFMA.FTZ R235, -R235, R235, 1 ;  /* 0x3f800000ebeb7423 */ /* 0x000fe200000101eb */
[----:B------:R-:W-:-:S02]  /*2d70*/  ISETP.GE.AND P3, PT, R115, 0x29, PT ;  /* 0x000000297300780c */ /* 0x000fc40003f66270 */
[----:B------:R-:W-:Y:S01]  /*2d80*/  ISETP.GE.AND P5, PT, R115, 0x39, PT ;  /* 0x000000397300780c */ /* 0x000fe20003fa6270 */
[----:B------:R-:W4:Y:S01]  /*2d90*/  MUFU.TANH R169, R95 ;  /* 0x0000005f00a97308 */ /* 0x000f220000002400 */
[C---:B------:R-:W-:Y:S02]  /*2da0*/  ISETP.GT.OR P4, PT, R124.reuse, 0x28, !P4 ;  /* 0x000000287c00780c */ /* 0x040fe40006784670 */
[C---:B------:R-:W-:Y:S02]  /*2db0*/  ISETP.GT.OR P2, PT, R124.reuse, 0x30, !P2 ;  /* 0x000000307c00780c */ /* 0x040fe40005744670 */
[C---:B------:R-:W-:Y:S02]  /*2dc0*/  ISETP.GT.OR P0, PT, R124.reuse, 0x31, !P0 ;  /* 0x000000317c00780c */ /* 0x040fe40004704670 */
[C---:B------:R-:W-:Y:S01]  /*2dd0*/  ISETP.GT.OR P1, PT, R124.reuse, 0x38, !P1 ;  /* 0x000000387c00780c */ /* 0x040fe20004f24670 */
[----:B------:R-:W4:Y:S01]  /*2de0*/  MUFU.TANH R166, R98 ;  /* 0x0000006200a67308 */ /* 0x000f220000002400 */
[----:B------:R-:W-:-:S02]  /*2df0*/  ISETP.GT.OR P3, PT, R124, 0x29, !P3 ;  /* 0x000000297c00780c */ /* 0x000fc40005f64670 */
[----:B------:R-:W-:Y:S02]  /*2e00*/  ISETP.GT.OR P5, PT, R124, 0x39, !P5 ;  /* 0x000000397c00780c */ /* 0x000fe40006fa4670 */
[----:B-1----:R-:W-:Y:S02]  /*2e10*/  FSEL R134, R199, -INF , !P4 ;  /* 0xff800000c7867808 */ /* 0x002fe40006000000 */
[----:B---3--:R-:W-:Y:S01]  /*2e20*/  FSEL R112, R202, -INF , !P2 ;  /* 0xff800000ca707808 */ /* 0x008fe20005000000 */
[----:B------:R-:W1:Y:S01]  /*2e30*/  MUFU.TANH R165, R99 ;  /* 0x0000006300a57308 */ /* 0x000e620000002400 */
[----:B------:R-:W-:Y:S02]  /*2e40*/  FSEL R113, R203, -INF , !P0 ;  /* 0xff800000cb717808 */ /* 0x000fe40004000000 */
[----:B------:R-:W-:Y:S02]  /*2e50*/  FSEL R105, R168, -INF , !P1 ;  /* 0xff800000a8697808 */ /* 0x000fe40004800000 */
[----:B------:R-:W-:-:S02]  /*2e60*/  ISETP.GE.AND P4, PT, R215, RZ, PT ;  /* 0x000000ffd700720c */ /* 0x000fc40003f86270 */
[C---:B------:R-:W-:Y:S01]  /*2e70*/  ISETP.GE.AND P2, PT, R215.reuse, 0x1, PT ;  /* 0x00000001d700780c */ /* 0x040fe20003f46270 */
[----:B------:R-:W3:Y:S01]  /*2e80*/  MUFU.TANH R164, R100 ;  /* 0x0000006400a47308 */ /* 0x000ee20000002400 */
[C---:B------:R-:W-:Y:S02]  /*2e90*/  ISETP.GE.AND P0, PT, R215.reuse, 0x8, PT ;  /* 0x00000008d700780c */ /* 0x040fe40003f06270 */
[----:B------:R-:W-:Y:S02]  /*2ea0*/  ISETP.GE.AND P1, PT, R215, 0x9, PT ;  /* 0x00000009d700780c */ /* 0x000fe40003f26270 */
[----:B--2---:R-:W-:Y:S01]  /*2eb0*/  FSEL R88, R200, -INF , !P3 ;  /* 0xff800000c8587808 */ /* 0x004fe20005800000 */
[----:B------:R-:W-:Y:S02]  /*2ec0*/  WARPGROUP.DEPBAR.LE gsb0, 0x0 ;  /* 0x00008000000079c5 */ /* 0x000fe40000010000 */
[----:B------:R-:W2:Y:S01]  /*2ed0*/  LDS R218, [R218+0x400] ;  /* 0x00040000dada7984 */ /* 0x000ea20000000800 */
[----:B------:R-:W-:Y:S01]  /*2ee0*/  WARPGROUP.ARRIVE ;  /* 0x00000000000079c5 */ /* 0x000fe20000000000 */
[----:B------:R-:W-:Y:S01]  /*2ef0*/  FSEL R92, R167, -INF , !P5 ;  /* 0xff800000a75c7808 */ /* 0x000fe20006800000 */
[----:B------:R-:W3:Y:S01]  /*2f00*/  MUFU.TANH R163, R101 ;  /* 0x0000006500a37308 */ /* 0x000ee20000002400 */
[----:B------:R-:W-:-:S02]  /*2f10*/  ISETP.GE.AND P3, PT, R215, 0x10, PT ;  /* 0x00000010d700780c */ /* 0x000fc40003f66270 */
[----:B------:R-:W-:Y:S01]  /*2f20*/  ISETP.GE.AND P5, PT, R215, 0x11, PT ;  /* 0x00000011d700780c */ /* 0x000fe20003fa6270 */
[----:B------:R-:W-:Y:S01]  /*2f30*/  HGMMA.64x128x16.F32 R24, gdesc[UR4], R24, gsb0 ;  /* 0x01e00000041879f0 */ /* 0x000fe20008000818 */
[C---:B------:R-:W-:Y:S01]  /*2f40*/  ISETP.GT.OR P4, PT, R214.reuse, RZ, !P4 ;  /* 0x000000ffd600720c */ /* 0x040fe20006784670 */
[----:B------:R-:W-:Y:S01]  /*2f50*/  ULDC UR4, c[0x0][0x744] ;  /* 0x0001d10000047ab9 */ /* 0x000fe20000000800 */
[C---:B------:R-:W-:Y:S01]  /*2f60*/  ISETP.GT.OR P2, PT, R214.reuse, 0x1, !P2 ;  /* 0x00000001d600780c */ /* 0x040fe20005744670 */
[----:B------:R-:W3:Y:S01]  /*2f70*/  MUFU.TANH R160, R104 ;  /* 0x0000006800a07308 */ /* 0x000ee20000002400 */
[C---:B------:R-:W-:Y:S02]  /*2f80*/  ISETP.GT.OR P0, PT, R214.reuse, 0x8, !P0 ;  /* 0x00000008d600780c */ /* 0x040fe40004704670 */
[C---:B------:R-:W-:Y:S02]  /*2f90*/  ISETP.GT.OR P1, PT, R214.reuse, 0x9, !P1 ;  /* 0x00000009d600780c */ /* 0x040fe40004f24670 */
[----:B------:R-:W-:-:S02]  /*2fa0*/  ISETP.GT.OR P3, PT, R214, 0x10, !P3 ;  /* 0x00000010d600780c */ /* 0x000fc40005f64670 */
[----:B------:R-:W-:Y:S01]  /*2fb0*/  ISETP.GT.OR P5, PT, R214, 0x11, !P5 ;  /* 0x00000011d600780c */ /* 0x000fe20006fa4670 */
[----:B------:R-:W3:Y:S01]  /*2fc0*/  MUFU.TANH R156, R108 ;  /* 0x0000006c009c7308 */ /* 0x000ee20000002400 */
[----:B------:R-:W-:Y:S02]  /*2fd0*/  FSEL R212, R20, -INF , !P4 ;  /* 0xff80000014d47808 */ /* 0x000fe40006000000 */
[C---:B------:R-:W-:Y:S01]  /*2fe0*/  FSEL R213, R21.reuse, -INF , !P2 ;  /* 0xff80000015d57808 */ /* 0x040fe20005000000 */
[----:B------:R-:W-:Y:S01]  /*2ff0*/  FFMA.FTZ R21, -R21, R21, 1 ;  /* 0x3f80000015157423 */ /* 0x000fe20000010115 */
[C---:B------:R-:W-:Y:S01]  /*3000*/  FSEL R219, R23.reuse, -INF , !P0 ;  /* 0xff80000017db7808 */ /* 0x040fe20004000000 */
[----:B------:R-:W-:Y:S01]  /*3010*/  FFMA.FTZ R23, -R23, R23, 1 ;  /* 0x3f80000017177423 */ /* 0x000fe20000010117 */
[----:B------:R-:W-:Y:S01]  /*3020*/  FSEL R224, R232, -INF , !P1 ;  /* 0xff800000e8e07808 */ /* 0x000fe20004800000 */
[----:B------:R-:W3:Y:S01]  /*3030*/  MUFU.TANH R155, R109 ;  /* 0x0000006d009b7308 */ /* 0x000ee20000002400 */
[----:B------:R-:W-:-:S02]  /*3040*/  ISETP.GE.AND P4, PT, R215, 0x18, PT ;  /* 0x00000018d700780c */ /* 0x000fc40003f86270 */
[C---:B------:R-:W-:Y:S02]  /*3050*/  ISETP.GE.AND P2, PT, R215.reuse, 0x19, PT ;  /* 0x00000019d700780c */ /* 0x040fe40003f46270 */
[C---:B------:R-:W-:Y:S02]  /*3060*/  ISETP.GE.AND P0, PT, R215.reuse, 0x20, PT ;  /* 0x00000020d700780c */ /* 0x040fe40003f06270 */
[----:B------:R-:W-:Y:S01]  /*3070*/  ISETP.GE.AND P1, PT, R215, 0x21, PT ;  /* 0x00000021d700780c */ /* 0x000fe20003f26270 */
[----:B------:R4:W-:Y:S01]  /*3080*/  MUFU.TANH R143, R121 ;  /* 0x00000079008f7308 */ /* 0x0009e20000002400 */
[C---:B------:R-:W-:Y:S01]  /*3090*/  FSEL R208, R228.reuse, -INF , !P3 ;  /* 0xff800000e4d07808 */ /* 0x040fe20005800000 */
[----:B------:R-:W-:Y:S01]  /*30a0*/  FFMA.FTZ R228, -R228, R228, 1 ;  /* 0x3f800000e4e47423 */ /* 0x000fe200000101e4 */
[----:B------:R-:W-:Y:S02]  /*30b0*/  FSEL R206, R237, -INF , !P5 ;  /* 0xff800000edce7808 */ /* 0x000fe40006800000 */
[C---:B------:R-:W-:Y:S01]  /*30c0*/  ISETP.GE.AND P3, PT, R215.reuse, 0x28, PT ;  /* 0x00000028d700780c */ /* 0x040fe20003f66270 */
[----:B--2---:R-:W-:Y:S01]  /*30d0*/  SHFL.IDX PT, R223, R218, R9, 0x1f ;  /* 0x00001f09dadf7589 */ /* 0x004fe200000e0000 */
[----:B------:R-:W-:Y:S01]  /*30e0*/  ISETP.GE.AND P5, PT, R215, 0x29, PT ;  /* 0x00000029d700780c */ /* 0x000fe20003fa6270 */
[----:B------:R-:W2:Y:S01]  /*30f0*/  MUFU.TANH R162, R102 ;  /* 0x0000006600a27308 */ /* 0x000ea20000002400 */
[----:B------:R-:W-:-:S02]  /*3100*/  ISETP.GT.OR P4, PT, R214, 0x18, !P4 ;  /* 0x00000018d600780c */ /* 0x000fc40006784670 */
[C---:B------:R-:W-:Y:S02]  /*3110*/  ISETP.GT.OR P2, PT, R214.reuse, 0x19, !P2 ;  /* 0x00000019d600780c */ /* 0x040fe40005744670 */
[C---:B------:R-:W-:Y:S02]  /*3120*/  ISETP.GT.OR P0, PT, R214.reuse, 0x20, !P0 ;  /* 0x00000020d600780c */ /* 0x040fe40004704670 */
[C---:B------:R-:W-:Y:S01]  /*3130*/  ISETP.GT.OR P1, PT, R214.reuse, 0x21, !P1 ;  /* 0x00000021d600780c */ /* 0x040fe20004f24670 */
[----:B------:R1:W-:Y:S01]  /*3140*/  MUFU.TANH R150, R114 ;  /* 0x0000007200967308 */ /* 0x0003e20000002400 */
[C---:B------:R-:W-:Y:S02]  /*3150*/  ISETP.GT.OR P3, PT, R214.reuse, 0x28, !P3 ;  /* 0x00000028d600780c */ /* 0x040fe40005f64670 */
[----:B------:R-:W-:Y:S02]  /*3160*/  ISETP.GT.OR P5, PT, R214, 0x29, !P5 ;  /* 0x00000029d600780c */ /* 0x000fe40006fa4670 */
[----:B------:R-:W-:-:S02]  /*3170*/  FSEL R204, R236, -INF , !P4 ;  /* 0xff800000eccc7808 */ /* 0x000fc40006000000 */
[----:B------:R-:W-:Y:S01]  /*3180*/  FSEL R139, R234, -INF , !P2 ;  /* 0xff800000ea8b7808 */ /* 0x000fe20005000000 */
[----:B------:R-:W2:Y:S01]  /*3190*/  MUFU.TANH R161, R103 ;  /* 0x0000006700a17308 */ /* 0x000ea20000002400 */
[----:B------:R-:W-:Y:S02]  /*31a0*/  FSEL R137, R197, -INF , !P0 ;  /* 0xff800000c5897808 */ /* 0x000fe40004000000 */
[----:B------:R-:W-:Y:S02]  /*31b0*/  FSEL R135, R198, -INF , !P1 ;  /* 0xff800000c6877808 */ /* 0x000fe40004800000 */
[C---:B------:R-:W-:Y:S02]  /*31c0*/  ISETP.GE.AND P4, PT, R215.reuse, 0x30, PT ;  /* 0x00000030d700780c */ /* 0x040fe40003f86270 */
[C---:B------:R-:W-:Y:S01]  /*31d0*/  ISETP.GE.AND P2, PT, R215.reuse, 0x31, PT ;  /* 0x00000031d700780c */ /* 0x040fe20003f46270 */
[----:B------:R-:W2:Y:S01]  /*31e0*/  MUFU.TANH R158, R106 ;  /* 0x0000006a009e7308 */ /* 0x000ea20000002400 */
[----:B------:R-:W-:-:S02]  /*31f0*/  ISETP.GE.AND P0, PT, R215, 0x38, PT ;  /* 0x00000038d700780c */ /* 0x000fc40003f06270 */
[----:B------:R-:W-:Y:S02]  /*3200*/  ISETP.GE.AND P1, PT, R215, 0x39, PT ;  /* 0x00000039d700780c */ /* 0x000fe40003f26270 */
[----:B------:R-:W-:Y:S02]  /*3210*/  FSEL R132, R201, -INF , !P3 ;  /* 0xff800000c9847808 */ /* 0x000fe40005800000 */
[----:B----4-:R-:W-:Y:S01]  /*3220*/  FSEL R121, R171, -INF , !P5 ;  /* 0xff800000ab797808 */ /* 0x010fe20006800000 */
[----:B------:R-:W4:Y:S01]  /*3230*/  MUFU.TANH R157, R107 ;  /* 0x0000006b009d7308 */ /* 0x000f220000002400 */
[C---:B------:R-:W-:Y:S02]  /*3240*/  ISETP.GE.AND P3, PT, R115.reuse, 0x40, PT ;  /* 0x000000407300780c */ /* 0x040fe40003f66270 */
[----:B------:R-:W-:Y:S02]  /*3250*/  ISETP.GE.AND P5, PT, R115, 0x41, PT ;  /* 0x000000417300780c */ /* 0x000fe40003fa6270 */
[----:B------:R-:W-:-:S02]  /*3260*/  ISETP.GT.OR P4, PT, R214, 0x30, !P4 ;  /* 0x00000030d600780c */ /* 0x000fc40006784670 */
[C---:B------:R-:W-:Y:S01]  /*3270*/  ISETP.GT.OR P2, PT, R214.reuse, 0x31, !P2 ;  /* 0x00000031d600780c */ /* 0x040fe20005744670 */
[----:B------:R2:W-:Y:S01]  /*3280*/  MUFU.TANH R152, R111 ;  /* 0x0000006f00987308 */ /* 0x0005e20000002400 */
[C---:B------:R-:W-:Y:S02]  /*3290*/  ISETP.GT.OR P0, PT, R214.reuse, 0x38, !P0 ;  /* 0x00000038d600780c */ /* 0x040fe40004704670 */
[----:B------:R-:W-:Y:S02]  /*32a0*/  ISETP.GT.OR P1, PT, R214, 0x39, !P1 ;  /* 0x00000039d600780c */ /* 0x000fe40004f24670 */
[C---:B------:R-:W-:Y:S02]  /*32b0*/  ISETP.GT.OR P3, PT, R124.reuse, 0x40, !P3 ;  /* 0x000000407c00780c */ /* 0x040fe40005f64670 */
[----:B------:R-:W-:Y:S01]  /*32c0*/  ISETP.GT.OR P5, PT, R124, 0x41, !P5 ;  /* 0x000000417c00780c */ /* 0x000fe20006fa4670 */
[----:B------:R-:W4:Y:S01]  /*32d0*/  MUFU.TANH R154, R110 ;  /* 0x0000006e009a7308 */ /* 0x000f220000002400 */
[----:B-1----:R-:W-:-:S02]  /*32e0*/  FSEL R114, R170, -INF , !P4 ;  /* 0xff800000aa727808 */ /* 0x002fc40006000000 */
[----:B------:R-:W-:Y:S02]  /*32f0*/  FSEL R89, R169, -INF , !P2 ;  /* 0xff800000a9597808 */ /* 0x000fe40005000000 */
[----:B------:R-:W-:Y:S02]  /*3300*/  FSEL R102, R166, -INF , !P0 ;  /* 0xff800000a6667808 */ /* 0x000fe40004000000 */
[----:B------:R-:W-:Y:S01]  /*3310*/  FSEL R91, R165, -INF , !P1 ;  /* 0xff800000a55b7808 */ /* 0x000fe20004800000 */
[----:B------:R-:W1:Y:S01]  /*3320*/  MUFU.TANH R148, R116 ;  /* 0x0000007400947308 */ /* 0x000e620000002400 */
[C---:B------:R-:W-:Y:S02]  /*3330*/  ISETP.GE.AND P4, PT, R115.reuse, 0x48, PT ;  /* 0x000000487300780c */ /* 0x040fe40003f86270 */
[C---:B------:R-:W-:Y:S02]  /*3340*/  ISETP.GE.AND P2, PT, R115.reuse, 0x49, PT ;  /* 0x000000497300780c */ /* 0x040fe40003f46270 */
[----:B------:R-:W-:-:S02]  /*3350*/  ISETP.GE.AND P0, PT, R115, 0x50, PT ;  /* 0x000000507300780c */ /* 0x000fc40003f06270 */
[----:B------:R-:W-:Y:S01]  /*3360*/  ISETP.GE.AND P1, PT, R115, 0x51, PT ;  /* 0x000000517300780c */ /* 0x000fe20003f26270 */
[----:B------:R-:W1:Y:S01]  /*3370*/  MUFU.TANH R147, R117 ;  /* 0x0000007500937308 */ /* 0x000e620000002400 */
[----:B---3--:R-:W-:Y:S02]  /*3380*/  FSEL R109, R164, -INF , !P3 ;  /* 0xff800000a46d7808 */ /* 0x008fe40005800000 */
[----:B--2---:R-:W-:Y:S02]  /*3390*/  FSEL R111, R163, -INF , !P5 ;  /* 0xff800000a36f7808 */ /* 0x004fe40006800000 */
[C---:B------:R-:W-:Y:S02]  /*33a0*/  ISETP.GE.AND P3, PT, R115.reuse, 0x58, PT ;  /* 0x000000587300780c */ /* 0x040fe40003f66270 */
[----:B------:R-:W-:Y:S01]  /*33b0*/  ISETP.GE.AND P5, PT, R115, 0x59, PT ;  /* 0x000000597300780c */ /* 0x000fe20003fa6270 */
[----:B------:R-:W2:Y:S01]  /*33c0*/  MUFU.TANH R144, R120 ;  /* 0x0000007800907308 */ /* 0x000ea20000002400 */
[----:B------:R-:W-:-:S02]  /*33d0*/  ISETP.GT.OR P4, PT, R124, 0x48, !P4 ;  /* 0x000000487c00780c */ /* 0x000fc40006784670 */
[C---:B------:R-:W-:Y:S02]  /*33e0*/  ISETP.GT.OR P2, PT, R124.reuse, 0x49, !P2 ;  /* 0x000000497c00780c */ /* 0x040fe40005744670 */
[C---:B------:R-:W-:Y:S02]  /*33f0*/  ISETP.GT.OR P0, PT, R124.reuse, 0x50, !P0 ;  /* 0x000000507c00780c */ /* 0x040fe40004704670 */
[C---:B------:R-:W-:Y:S01]  /*3400*/  ISETP.GT.OR P1, PT, R124.reuse, 0x51, !P1 ;  /* 0x000000517c00780c */ /* 0x040fe20004f24670 */
[----:B------:R-:W3:Y:S01]  /*3410*/  MUFU.TANH R146, R118 ;  /* 0x0000007600927308 */ /* 0x000ee20000002400 */
[C---:B------:R-:W-:Y:S02]  /*3420*/  ISETP.GT.OR P3, PT, R124.reuse, 0x58, !P3 ;  /* 0x000000587c00780c */ /* 0x040fe40005f64670 */
[----:B------:R-:W-:Y:S02]  /*3430*/  ISETP.GT.OR P5, PT, R124, 0x59, !P5 ;  /* 0x000000597c00780c */ /* 0x000fe40006fa4670 */
[----:B------:R-:W-:-:S02]  /*3440*/  FSEL R95, R160, -INF , !P4 ;  /* 0xff800000a05f7808 */ /* 0x000fc40006000000 */
[----:B------:R-:W-:Y:S01]  /*3450*/  FSEL R100, R159, -INF , !P2 ;  /* 0xff8000009f647808 */ /* 0x000fe20005000000 */
[----:B------:R-:W3:Y:S01]  /*3460*/  MUFU.TANH R145, R119 ;  /* 0x0000007700917308 */ /* 0x000ee20000002400 */
[----:B------:R-:W-:Y:S02]  /*3470*/  FSEL R97, R156, -INF , !P0 ;  /* 0xff8000009c617808 */ /* 0x000fe40004000000 */
[----:B------:R-:W-:Y:S02]  /*3480*/  FSEL R98, R155, -INF , !P1 ;  /* 0xff8000009b627808 */ /* 0x000fe40004800000 */
[C---:B------:R-:W-:Y:S02]  /*3490*/  ISETP.GE.AND P4, PT, R215.reuse, 0x40, PT ;  /* 0x00000040d700780c */ /* 0x040fe40003f86270 */
[C---:B------:R-:W-:Y:S01]  /*34a0*/  ISETP.GE.AND P2, PT, R215.reuse, 0x41, PT ;  /* 0x00000041d700780c */ /* 0x040fe20003f46270 */
[----:B------:R-:W3:Y:S01]  /*34b0*/  MUFU.TANH R142, R122 ;  /* 0x0000007a008e7308 */ /* 0x000ee20000002400 */
[----:B------:R-:W-:Y:S01]  /*34c0*/  ISETP.GE.AND P0, PT, R215, 0x48, PT ;  /* 0x00000048d700780c */ /* 0x000fe20003f06270 */
[----:B------:R-:W-:-:S02]  /*34d0*/  WARPGROUP.DEPBAR.LE gsb0, 0x0 ;  /* 0x00008000000079c5 */ /* 0x000fc40000010000 */
[----:B------:R-:W-:Y:S01]  /*34e0*/  WARPGROUP.ARRIVE ;  /* 0x00000000000079c5 */ /* 0x000fe20000000000 */
[----:B------:R-:W-:Y:S02]  /*34f0*/  ISETP.GE.AND P1, PT, R215, 0x49, PT ;  /* 0x00000049d700780c */ /* 0x000fe40003f26270 */
[----:B------:R-:W-:Y:S01]  /*3500*/  FSEL R108, R153, -INF , !P3 ;  /* 0xff800000996c7808 */ /* 0x000fe20005800000 */
[----:B------:R-:W3:Y:S01]  /*3510*/  MUFU.TANH R141, R123 ;  /* 0x0000007b008d7308 */ /* 0x000ee20000002400 */
[----:B------:R-:W-:Y:S01]  /*3520*/  FSEL R103, R151, -INF , !P5 ;  /* 0xff80000097677808 */ /* 0x000fe20006800000 */
[----:B------:R-:W-:Y:S01]  /*3530*/  HGMMA.64x128x16.F32 R24, gdesc[UR8], R24, gsb0 ;  /* 0x01e00000081879f0 */ /* 0x000fe20008000818 */
[C---:B------:R-:W-:Y:S02]  /*3540*/  ISETP.GE.AND P3, PT, R215.reuse, 0x50, PT ;  /* 0x00000050d700780c */ /* 0x040fe40003f66270 */
[----:B------:R-:W-:Y:S02]  /*3550*/  ISETP.GE.AND P5, PT, R215, 0x51, PT ;  /* 0x00000051d700780c */ /* 0x000fe40003fa6270 */
[C---:B------:R-:W-:Y:S01]  /*3560*/  ISETP.GT.OR P4, PT, R214.reuse, 0x40, !P4 ;  /* 0x00000040d600780c */ /* 0x040fe20006784670 */
[----:B------:R-:W3:Y:S01]  /*3570*/  MUFU.TANH R5, R126 ;  /* 0x0000007e00057308 */ /* 0x000ee20000002400 */
[----:B------:R-:W-:-:S02]  /*3580*/  ISETP.GT.OR P2, PT, R214, 0x41, !P2 ;  /* 0x00000041d600780c */ /* 0x000fc40005744670 */
[C---:B------:R-:W-:Y:S02]  /*3590*/  ISETP.GT.OR P0, PT, R214.reuse, 0x48, !P0 ;  /* 0x00000048d600780c */ /* 0x040fe40004704670 */
[C---:B------:R-:W-:Y:S02]  /*35a0*/  ISETP.GT.OR P1, PT, R214.reuse, 0x49, !P1 ;  /* 0x00000049d600780c */ /* 0x040fe40004f24670 */
[C---:B------:R-:W-:Y:S01]  /*35b0*/  ISETP.GT.OR P3, PT, R214.reuse, 0x50, !P3 ;  /* 0x00000050d600780c */ /* 0x040fe20005f64670 */
[----:B------:R1:W-:Y:S01]  /*35c0*/  MUFU.TANH R6, R125 ;  /* 0x0000007d00067308 */ /* 0x0003e20000002400 */
[----:B------:R-:W-:Y:S02]  /*35d0*/  ISETP.GT.OR P5, PT, R214, 0x51, !P5 ;  /* 0x00000051d600780c */ /* 0x000fe40006fa4670 */
[----:B------:R-:W-:Y:S02]  /*35e0*/  FSEL R101, R162, -INF , !P4 ;  /* 0xff800000a2657808 */ /* 0x000fe40006000000 */
[----:B------:R-:W-:-:S02]  /*35f0*/  FSEL R93, R161, -INF , !P2 ;  /* 0xff800000a15d7808 */ /* 0x000fc40005000000 */
[----:B------:R-:W-:Y:S01]  /*3600*/  FSEL R104, R158, -INF , !P0 ;  /* 0xff8000009e687808 */ /* 0x000fe20004000000 */
[----:B------:R2:W-:Y:S01]  /*3610*/  MUFU.TANH R4, R127 ;  /* 0x0000007f00047308 */ /* 0x0005e20000002400 */
[----:B----4-:R-:W-:Y:S01]  /*3620*/  FSEL R99, R157, -INF , !P1 ;  /* 0xff8000009d637808 */ /* 0x010fe20004800000 */
[----:B-1----:R-:W-:Y:S01]  /*3630*/  FMUL.FTZ R125, R128, UR13 ;  /* 0x0000000d807d7c20 */ /* 0x002fe20008410000 */
[C---:B------:R-:W-:Y:S02]  /*3640*/  ISETP.GE.AND P4, PT, R215.reuse, 0x58, PT ;  /* 0x00000058d700780c */ /* 0x040fe40003f86270 */
[----:B------:R-:W-:Y:S02]  /*3650*/  ISETP.GE.AND P2, PT, R215, 0x59, PT ;  /* 0x00000059d700780c */ /* 0x000fe40003f46270 */
[C---:B------:R-:W-:Y:S01]  /*3660*/  ISETP.GE.AND P0, PT, R115.reuse, 0x60, PT ;  /* 0x000000607300780c */ /* 0x040fe20003f06270 */
[----:B------:R1:W-:Y:S01]  /*3670*/  MUFU.TANH R2, R125 ;  /* 0x0000007d00027308 */ /* 0x0003e20000002400 */
[----:B------:R-:W-:Y:S01]  /*3680*/  ISETP.GE.AND P1, PT, R115, 0x61, PT ;  /* 0x000000617300780c */ /* 0x000fe20003f26270 */
[----:B--2---:R-:W-:Y:S01]  /*3690*/  FMUL.FTZ R127, R130, UR13 ;  /* 0x0000000d827f7c20 */ /* 0x004fe20008410000 */
[----:B------:R-:W-:-:S02]  /*36a0*/  FSEL R96, R154, -INF , !P3 ;  /* 0xff8000009a607808 */ /* 0x000fc40005800000 */
[----:B------:R-:W-:Y:S02]  /*36b0*/  FSEL R107, R152, -INF , !P5 ;  /* 0xff800000986b7808 */ /* 0x000fe40006800000 */
[C---:B------:R-:W-:Y:S01]  /*36c0*/  ISETP.GE.AND P3, PT, R115.reuse, 0x68, PT ;  /* 0x000000687300780c */ /* 0x040fe20003f66270 */
[----:B------:R-:W-:Y:S01]  /*36d0*/  MUFU.TANH R127, R127 ;  /* 0x0000007f007f7308 */ /* 0x000fe20000002400 */
[----:B------:R-:W-:Y:S01]  /*36e0*/  ISETP.GE.AND P5, PT, R115, 0x69, PT ;  /* 0x000000697300780c */ /* 0x000fe20003fa6270 */
[----:B-1----:R-:W-:Y:S01]  /*36f0*/  VIADD R125, R9, 0xc ;  /* 0x0000000c097d7836 */ /* 0x002fe20000000000 */
[C---:B------:R-:W-:Y:S02]  /*3700*/  ISETP.GT.OR P4, PT, R214.reuse, 0x58, !P4 ;  /* 0x00000058d600780c */ /* 0x040fe40006784670 */
[----:B------:R-:W-:Y:S02]  /*3710*/  ISETP.GT.OR P2, PT, R214, 0x59, !P2 ;  /* 0x00000059d600780c */ /* 0x000fe40005744670 */
[C---:B------:R-:W-:Y:S01]  /*3720*/  ISETP.GT.OR P0, PT, R124.reuse, 0x60, !P0 ;  /* 0x000000607c00780c */ /* 0x040fe20004704670 */
[----:B------:R-:W1:Y:S01]  /*3730*/  SHFL.IDX PT, R233, R17, R125, 0x1f ;  /* 0x00001f7d11e97589 */ /* 0x000e6200000e0000 */
[C---:B------:R-:W-:Y:S01]  /*3740*/  ISETP.GT.OR P1, PT, R124.reuse, 0x61, !P1 ;  /* 0x000000617c00780c */ /* 0x040fe20004f24670 */
[----:B------:R-:W-:Y:S01]  /*3750*/  MUFU.TANH R227, R227 ;  /* 0x000000e300e37308 */ /* 0x000fe20000002400 */
[----:B------:R-:W-:-:S02]  /*3760*/  ISETP.GT.OR P3, PT, R124, 0x68, !P3 ;  /* 0x000000687c00780c */ /* 0x000fc40005f64670 */
[----:B------:R-:W-:Y:S02]  /*3770*/  ISETP.GT.OR P5, PT, R124, 0x69, !P5 ;  /* 0x000000697c00780c */ /* 0x000fe40006fa4670 */
[----:B------:R-:W-:Y:S02]  /*3780*/  FSEL R90, R150, -INF , !P4 ;  /* 0xff800000965a7808 */ /* 0x000fe40006000000 */
[----:B------:R-:W-:Y:S01]  /*3790*/  FSEL R110, R149, -INF , !P2 ;  /* 0xff800000956e7808 */ /* 0x000fe20005000000 */
[----:B------:R-:W-:Y:S01]  /*37a0*/  MUFU.TANH R131, R131 ;  /* 0x0000008300837308 */ /* 0x000fe20000002400 */
[----:B------:R-:W-:Y:S02]  /*37b0*/  FSEL R106, R148, -INF , !P0 ;  /* 0xff800000946a7808 */ /* 0x000fe40004000000 */
[----:B------:R-:W-:Y:S02]  /*37c0*/  FSEL R94, R147, -INF , !P1 ;  /* 0xff800000935e7808 */ /* 0x000fe40004800000 */
[----:B------:R-:W-:-:S02]  /*37d0*/  ISETP.GE.AND P4, PT, R115, 0x70, PT ;  /* 0x000000707300780c */ /* 0x000fc40003f86270 */
[C---:B------:R-:W-:Y:S02]  /*37e0*/  ISETP.GE.AND P2, PT, R115.reuse, 0x71, PT ;  /* 0x000000717300780c */ /* 0x040fe40003f46270 */
[C---:B------:R-:W-:Y:S02]  /*37f0*/  ISETP.GE.AND P0, PT, R115.reuse, 0x78, PT ;  /* 0x000000787300780c */ /* 0x040fe40003f06270 */
[----:B------:R-:W-:Y:S02]  /*3800*/  ISETP.GE.AND P1, PT, R115, 0x79, PT ;  /* 0x000000797300780c */ /* 0x000fe40003f26270 */
[----:B------:R-:W-:Y:S01]  /*3810*/  FSEL R116, R144, -INF , !P3 ;  /* 0xff80000090747808 */ /* 0x000fe20005800000 */
[----:B-1----:R-:W-:Y:S01]  /*3820*/  FFMA.FTZ R224, R224, UR4, -R233 ;  /* 0x00000004e0e07c23 */ /* 0x002fe200080108e9 */
[----:B------:R-:W-:Y:S02]  /*3830*/  FSEL R115, R143, -INF , !P5 ;  /* 0xff8000008f737808 */ /* 0x000fe40006800000 */
[----:B------:R-:W-:-:S02]  /*3840*/  ISETP.GE.AND P3, PT, R215, 0x60, PT ;  /* 0x00000060d700780c */ /* 0x000fc40003f66270 */
[----:B------:R-:W-:Y:S02]  /*3850*/  ISETP.GE.AND P5, PT, R215, 0x61, PT ;  /* 0x00000061d700780c */ /* 0x000fe40003fa6270 */
[----:B------:R-:W-:Y:S02]  /*3860*/  ISETP.GT.OR P4, PT, R124, 0x70, !P4 ;  /* 0x000000707c00780c */ /* 0x000fe40006784670 */
[C---:B------:R-:W-:Y:S02]  /*3870*/  ISETP.GT.OR P3, PT, R214.reuse, 0x60, !P3 ;  /* 0x00000060d600780c */ /* 0x040fe40005f64670 */
[----:B------:R-:W-:Y:S02]  /*3880*/  ISETP.GT.OR P5, PT, R214, 0x61, !P5 ;  /* 0x00000061d600780c */ /* 0x000fe40006fa4670 */
[----:B------:R-:W-:Y:S02]  /*3890*/  FSEL R118, R140, -INF , !P4 ;  /* 0xff8000008c767808 */ /* 0x000fe40006000000 */
[----:B---3--:R-:W-:-:S02]  /*38a0*/  FSEL R119, R146, -INF , !P3 ;  /* 0xff80000092777808 */ /* 0x008fc40005800000 */
[----:B------:R-:W-:Y:S02]  /*38b0*/  FSEL R122, R145, -INF , !P5 ;  /* 0xff800000917a7808 */ /* 0x000fe40006800000 */
[C---:B------:R-:W-:Y:S02]  /*38c0*/  ISETP.GE.AND P4, PT, R215.reuse, 0x68, PT ;  /* 0x00000068d700780c */ /* 0x040fe40003f86270 */
[C---:B------:R-:W-:Y:S02]  /*38d0*/  ISETP.GE.AND P3, PT, R215.reuse, 0x69, PT ;  /* 0x00000069d700780c */ /* 0x040fe40003f66270 */
[----:B------:R-:W-:Y:S02]  /*38e0*/  ISETP.GE.AND P5, PT, R215, 0x70, PT ;  /* 0x00000070d700780c */ /* 0x000fe40003fa6270 */
[C---:B------:R-:W-:Y:S02]  /*38f0*/  ISETP.GT.OR P2, PT, R124.reuse, 0x71, !P2 ;  /* 0x000000717c00780c */ /* 0x040fe40005744670 */
[----:B------:R-:W-:-:S02]  /*3900*/  ISETP.GT.OR P0, PT, R124, 0x78, !P0 ;  /* 0x000000787c00780c */ /* 0x000fc40004704670 */
[----:B------:R-:W-:Y:S01]  /*3910*/  ISETP.GT.OR P1, PT, R124, 0x79, !P1 ;  /* 0x000000797c00780c */ /* 0x000fe20004f24670 */
[C---:B------:R-:W-:Y:S01]  /*3920*/  VIADD R124, R9.reuse, 0x4 ;  /* 0x00000004097c7836 */ /* 0x040fe20000000000 */
[C---:B------:R-:W-:Y:S02]  /*3930*/  ISETP.GT.OR P4, PT, R214.reuse, 0x68, !P4 ;  /* 0x00000068d600780c */ /* 0x040fe40006784670 */
[C---:B------:R-:W-:Y:S02]  /*3940*/  ISETP.GT.OR P3, PT, R214.reuse, 0x69, !P3 ;  /* 0x00000069d600780c */ /* 0x040fe40005f64670 */
[----:B------:R-:W-:Y:S01]  /*3950*/  ISETP.GT.OR P5, PT, R214, 0x70, !P5 ;  /* 0x00000070d600780c */ /* 0x000fe20006fa4670 */
[----:B------:R-:W1:Y:S01]  /*3960*/  SHFL.IDX PT, R128, R218, R124, 0x1f ;  /* 0x00001f7cda807589 */ /* 0x000e6200000e0000 */
[----:B------:R-:W-:Y:S02]  /*3970*/  IADD3 R126, R9, 0x8, RZ ;  /* 0x00000008097e7810 */ /* 0x000fe40007ffe0ff */
[----:B------:R-:W-:Y:S01]  /*3980*/  FSEL R117, R142, -INF , !P4 ;  /* 0xff8000008e757808 */ /* 0x000fe20006000000 */
[----:B------:R-:W-:Y:S01]  /*3990*/  SHFL.IDX PT, R217, R17, R124, 0x1f ;  /* 0x00001f7c11d97589 */ /* 0x000fe200000e0000 */
[----:B------:R-:W-:-:S02]  /*39a0*/  FSEL R123, R141, -INF , !P3 ;  /* 0xff8000008d7b7808 */ /* 0x000fc40005800000 */
[----:B------:R-:W-:Y:S01]  /*39b0*/  FSEL R120, R5, -INF , !P5 ;  /* 0xff80000005787808 */ /* 0x000fe20006800000 */
[----:B------:R-:W2:Y:S01]  /*39c0*/  SHFL.IDX PT, R216, R218, R126, 0x1f ;  /* 0x00001f7edad87589 */ /* 0x000ea200000e0000 */
[C---:B------:R-:W-:Y:S02]  /*39d0*/  ISETP.GE.AND P4, PT, R215.reuse, 0x71, PT ;  /* 0x00000071d700780c */ /* 0x040fe40003f86270 */
[C---:B------:R-:W-:Y:S02]  /*39e0*/  ISETP.GE.AND P3, PT, R215.reuse, 0x78, PT ;  /* 0x00000078d700780c */ /* 0x040fe40003f66270 */
[----:B------:R-:W-:Y:S02]  /*39f0*/  ISETP.GE.AND P5, PT, R215, 0x79, PT ;  /* 0x00000079d700780c */ /* 0x000fe40003fa6270 */
[----:B------:R-:W3:Y:S01]  /*3a00*/  SHFL.IDX PT, R215, R17, R9, 0x1f ;  /* 0x00001f0911d77589 */ /* 0x000ee200000e0000 */
[C---:B------:R-:W-:Y:S02]  /*3a10*/  ISETP.GT.OR P4, PT, R214.reuse, 0x71, !P4 ;  /* 0x00000071d600780c */ /* 0x040fe40006784670 */
[----:B------:R-:W-:-:S02]  /*3a20*/  ISETP.GT.OR P3, PT, R214, 0x78, !P3 ;  /* 0x00000078d600780c */ /* 0x000fc40005f64670 */
[----:B------:R-:W-:Y:S02]  /*3a30*/  ISETP.GT.OR P5, PT, R214, 0x79, !P5 ;  /* 0x00000079d600780c */ /* 0x000fe40006fa4670 */
[----:B------:R-:W4:Y:S01]  /*3a40*/  SHFL.IDX PT, R214, R218, R125, 0x1f ;  /* 0x00001f7ddad67589 */ /* 0x000f2200000e0000 */
[----:B------:R-:W-:Y:S02]  /*3a50*/  WARPGROUP.DEPBAR.LE gsb0, 0x0 ;  /* 0x00008000000079c5 */ /* 0x000fe40000010000 */
[----:B-1----:R-:W-:Y:S01]  /*3a60*/  FADD.FTZ R221, R25, -R128 ;  /* 0x8000008019dd7221 */ /* 0x002fe20000010000 */
[--C-:B------:R-:W-:Y:S01]  /*3a70*/  FADD.FTZ R226, R24, -R223.reuse ;  /* 0x800000df18e27221 */ /* 0x100fe20000010000 */
[--C-:B--2---:R-:W-:Y:S01]  /*3a80*/  FADD.FTZ R129, R28, -R216.reuse ;  /* 0x800000d81c817221 */ /* 0x104fe20000010000 */
[----:B------:R-:W-:Y:S01]  /*3a90*/  FADD.FTZ R130, R30, -R216 ;  /* 0x800000d81e827221 */ /* 0x000fe20000010000 */
[----:B------:R-:W-:Y:S01]  /*3aa0*/  FADD.FTZ R223, R26, -R223 ;  /* 0x800000df1adf7221 */ /* 0x000fe20000010000 */
[--C-:B------:R-:W-:Y:S01]  /*3ab0*/  FFMA.FTZ R211, R211, UR4, -R217.reuse ;  /* 0x00000004d3d37c23 */ /* 0x100fe200080108d9 */
[----:B------:R-:W-:Y:S01]  /*3ac0*/  FFMA.FTZ R26, R213, UR4, -R217 ;  /* 0x00000004d51a7c23 */ /* 0x000fe200080108d9 */
[----:B------:R-:W-:Y:S01]  /*3ad0*/  FADD.FTZ R128, R27, -R128 ;  /* 0x800000801b807221 */ /* 0x000fe20000010000 */
[C---:B------:R-:W-:Y:S01]  /*3ae0*/  IADD3 R217, R9.reuse, 0x14, RZ ;  /* 0x0000001409d97810 */ /* 0x040fe20007ffe0ff */
[--C-:B---3--:R-:W-:Y:S01]  /*3af0*/  FFMA.FTZ R216, R210, UR4, -R215.reuse ;  /* 0x00000004d2d87c23 */ /* 0x108fe200080108d7 */
[----:B------:R-:W-:Y:S01]  /*3b00*/  FFMA.FTZ R25, R212, UR4, -R215 ;  /* 0x00000004d4197c23 */ /* 0x000fe200080108d7 */
[C---:B------:R-:W-:Y:S01]  /*3b10*/  VIADD R215, R9.reuse, 0x10 ;  /* 0x0000001009d77836 */ /* 0x040fe20000000000 */
[----:B------:R-:W1:Y:S01]  /*3b20*/  SHFL.IDX PT, R28, R17, R126, 0x1f ;  /* 0x00001f7e111c7589 */ /* 0x000e6200000e0000 */
[C---:B------:R-:W-:Y:S01]  /*3b30*/  VIADD R213, R9.reuse, 0x1c ;  /* 0x0000001c09d57836 */ /* 0x040fe20000000000 */
[----:B------:R-:W2:Y:S01]  /*3b40*/  MUFU.EX2 R211, R211 ;  /* 0x000000d300d37308 */ /* 0x000ea20000000800 */
[----:B------:R-:W-:Y:S01]  /*3b50*/  VIADD R212, R9, 0x18 ;  /* 0x0000001809d47836 */ /* 0x000fe20000000000 */
[----:B------:R-:W3:Y:S01]  /*3b60*/  SHFL.IDX PT, R27, R218, R215, 0x1f ;  /* 0x00001fd7da1b7589 */ /* 0x000ee200000e0000 */
[--C-:B----4-:R-:W-:Y:S01]  /*3b70*/  FADD.FTZ R210, R29, -R214.reuse ;  /* 0x800000d61dd27221 */ /* 0x110fe20000010000 */
[----:B------:R-:W-:-:S02]  /*3b80*/  FADD.FTZ R214, R31, -R214 ;  /* 0x800000d61fd67221 */ /* 0x000fc40000010000 */
[----:B------:R-:W4:Y:S02]  /*3b90*/  SHFL.IDX PT, R222, R218, R217, 0x1f ;  /* 0x00001fd9dade7589 */ /* 0x000f2400000e0000 */
[----:B------:R-:W3:Y:S02]  /*3ba0*/  MUFU.EX2 R26, R26 ;  /* 0x0000001a001a7308 */ /* 0x000ee40000000800 */
[----:B------:R-:W4:Y:S04]  /*3bb0*/  SHFL.IDX PT, R29, R218, R213, 0x1f ;  /* 0x00001fd5da1d7589 */ /* 0x000f2800000e0000 */
[----:B------:R3:W4:Y:S02]  /*3bc0*/  SHFL.IDX PT, R30, R218, R212, 0x1f ;  /* 0x00001fd4da1e7589 */ /* 0x00072400000e0000 */
[----:B------:R-:W4:Y:S01]  /*3bd0*/  MUFU.EX2 R25, R25 ;  /* 0x0000001900197308 */ /* 0x000f220000000800 */
[----:B--2---:R-:W-:Y:S01]  /*3be0*/  FMUL.FTZ R221, R211, R221 ;  /* 0x000000ddd3dd7220 */ /* 0x004fe20000410000 */
[----:B------:R-:W2:Y:S01]  /*3bf0*/  SHFL.IDX PT, R31, R17, R215, 0x1f ;  /* 0x00001fd7111f7589 */ /* 0x000ea200000e0000 */
[--C-:B-1----:R-:W-:Y:S01]  /*3c00*/  FFMA.FTZ R24, R220, UR4, -R28.reuse ;  /* 0x00000004dc187c23 */ /* 0x102fe2000801081c */
[----:B------:R-:W-:Y:S01]  /*3c10*/  FFMA.FTZ R28, R219, UR4, -R28 ;  /* 0x00000004db1c7c23 */ /* 0x000fe2000801081c */
[----:B------:R-:W-:Y:S01]  /*3c20*/  FFMA.FTZ R234, -R234, R234, 1 ;  /* 0x3f800000eaea7423 */ /* 0x000fe200000101ea */
[----:B---3--:R-:W-:Y:S01]  /*3c30*/  FMUL.FTZ R128, R26, R128 ;  /* 0x000000801a807220 */ /* 0x008fe20000410000 */
[--C-:B------:R-:W-:Y:S01]  /*3c40*/  FADD.FTZ R218, R32, -R27.reuse ;  /* 0x8000001b20da7221 */ /* 0x100fe20000010000 */
[----:B------:R-:W-:Y:S01]  /*3c50*/  FADD.FTZ R219, R34, -R27 ;  /* 0x8000001b22db7221 */ /* 0x000fe20000010000 */
[----:B------:R-:W1:Y:S01]  /*3c60*/  SHFL.IDX PT, R32, R17, R217, 0x1f ;  /* 0x00001fd911207589 */ /* 0x000e6200000e0000 */
[----:B------:R-:W3:Y:S01]  /*3c70*/  MUFU.EX2 R24, R24 ;  /* 0x0000001800187308 */ /* 0x000ee20000000800 */
[--C-:B----4-:R-:W-:Y:S01]  /*3c80*/  FADD.FTZ R220, R33, -R222.reuse ;  /* 0x800000de21dc7221 */ /* 0x110fe20000010000 */
[----:B------:R-:W-:Y:S01]  /*3c90*/  FADD.FTZ R222, R35, -R222 ;  /* 0x800000de23de7221 */ /* 0x000fe20000010000 */
[----:B------:R-:W4:Y:S01]  /*3ca0*/  SHFL.IDX PT, R33, R17, R212, 0x1f ;  /* 0x00001fd411217589 */ /* 0x000f2200000e0000 */
[----:B------:R-:W-:Y:S01]  /*3cb0*/  FMUL.FTZ R223, R25, R223 ;  /* 0x000000df19df7220 */ /* 0x000fe20000410000 */
[--C-:B------:R-:W-:Y:S01]  /*3cc0*/  FADD.FTZ R37, R37, -R29.reuse ;  /* 0x8000001d25257221 */ /* 0x100fe20000010000 */
[----:B------:R-:W-:Y:S01]  /*3cd0*/  FADD.FTZ R39, R39, -R29 ;  /* 0x8000001d27277221 */ /* 0x000fe20000010000 */
[----:B------:R-:W4:Y:S01]  /*3ce0*/  SHFL.IDX PT, R34, R17, R213, 0x1f ;  /* 0x00001fd511227589 */ /* 0x000f2200000e0000 */
[----:B------:R3:W-:Y:S01]  /*3cf0*/  MUFU.EX2 R27, R28 ;  /* 0x0000001c001b7308 */ /* 0x0007e20000000800 */
[--C-:B------:R-:W-:Y:S01]  /*3d00*/  FADD.FTZ R36, R36, -R30.reuse ;  /* 0x8000001e24247221 */ /* 0x100fe20000010000 */
[----:B------:R-:W-:Y:S01]  /*3d10*/  FADD.FTZ R38, R38, -R30 ;  /* 0x8000001e26267221 */ /* 0x000fe20000010000 */
[----:B------:R-:W-:Y:S01]  /*3d20*/  SHFL.IDX PT, R35, R15, R9, 0x1f ;  /* 0x00001f090f237589 */ /* 0x000fe200000e0000 */
[--C-:B--2---:R-:W-:Y:S01]  /*3d30*/  FFMA.FTZ R29, R209, UR4, -R31.reuse ;  /* 0x00000004d11d7c23 */ /* 0x104fe2000801081f */
[----:B------:R-:W-:Y:S01]  /*3d40*/  FFMA.FTZ R31, R208, UR4, -R31 ;  /* 0x00000004d01f7c23 */ /* 0x000fe2000801081f */
[----:B------:R-:W-:Y:S01]  /*3d50*/  FFMA.FTZ R208, -R18, R18, 1 ;  /* 0x3f80000012d07423 */ /* 0x000fe20000010112 */
[----:B------:R-:W2:Y:S01]  /*3d60*/  SHFL.IDX PT, R209, R15, R126, 0x1f ;  /* 0x00001f7e0fd17589 */ /* 0x000ea200000e0000 */
[----:B------:R-:W2:Y:S01]  /*3d70*/  MUFU.EX2 R30, R224 ;  /* 0x000000e0001e7308 */ /* 0x000ea20000000800 */
[----:B---3--:R-:W-:Y:S01]  /*3d80*/  FFMA.FTZ R28, R225, UR4, -R233 ;  /* 0x00000004e11c7c23 */ /* 0x008fe200080108e9 */
[----:B------:R-:W-:Y:S01]  /*3d90*/  FMUL.FTZ R129, R24, R129 ;  /* 0x0000008118817220 */ /* 0x000fe20000410000 */
[--C-:B-1----:R-:W-:Y:S01]  /*3da0*/  FFMA.FTZ R207, R207, UR4, -R32.reuse ;  /* 0x00000004cfcf7c23 */ /* 0x102fe20008010820 */
[----:B------:R-:W-:-:S04]  /*3db0*/  FFMA.FTZ R32, R206, UR4, -R32 ;  /* 0x00000004ce207c23 */ /* 0x000fc80008010820 */
[----:B------:R1:W-:Y:S01]  /*3dc0*/  MUFU.EX2 R18, R31 ;  /* 0x0000001f00127308 */ /* 0x0003e20000000800 */
[----:B------:R-:W-:Y:S01]  /*3dd0*/  FFMA.FTZ R206, -R20, R20, 1 ;  /* 0x3f80000014ce7423 */ /* 0x000fe20000010114 */
[----:B----4-:R-:W-:-:S03]  /*3de0*/  FFMA.FTZ R204, R204, UR4, -R33 ;  /* 0x00000004cccc7c23 */ /* 0x010fc60008010821 */
[----:B------:R-:W-:Y:S01]  /*3df0*/  FMUL.FTZ R206, R206, R223 ;  /* 0x000000dfcece7220 */ /* 0x000fe20000410000 */
[----:B------:R-:W-:Y:S02]  /*3e00*/  FFMA.FTZ R223, -R194, R194, 1 ;  /* 0x3f800000c2df7423 */ /* 0x000fe400000101c2 */
[----:B------:R3:W4:Y:S01]  /*3e10*/  MUFU.EX2 R20, R32 ;  /* 0x0000002000147308 */ /* 0x0007220000000800 */
[----:B-1----:R-:W-:Y:S01]  /*3e20*/  FFMA.FTZ R31, R205, UR4, -R33 ;  /* 0x00000004cd1f7c23 */ /* 0x002fe20008010821 */
[----:B------:R-:W-:Y:S01]  /*3e30*/  FFMA.FTZ R33, R139, UR4, -R34 ;  /* 0x000000048b217c23 */ /* 0x000fe20008010822 */
[----:B--2---:R-:W-:Y:S01]  /*3e40*/  FMUL.FTZ R214, R30, R214 ;  /* 0x000000d61ed67220 */ /* 0x004fe20000410000 */
[----:B------:R-:W1:Y:S01]  /*3e50*/  SHFL.IDX PT, R139, R15, R124, 0x1f ;  /* 0x00001f7c0f8b7589 */ /* 0x000e6200000e0000 */
[----:B------:R-:W-:-:S03]  /*3e60*/  FFMA.FTZ R205, R134, UR4, -R209 ;  /* 0x0000000486cd7c23 */ /* 0x000fc600080108d1 */
[----:B------:R2:W1:Y:S01]  /*3e70*/  MUFU.EX2 R17, R207 ;  /* 0x000000cf00117308 */ /* 0x0004620000000800 */
[----:B---3--:R-:W-:Y:S01]  /*3e80*/  FFMA.FTZ R32, -R19, R19, 1 ;  /* 0x3f80000013207423 */ /* 0x008fe20000010113 */
[----:B------:R-:W-:Y:S01]  /*3e90*/  FFMA.FTZ R134, R132, UR4, -R209 ;  /* 0x0000000484867c23 */ /* 0x000fe200080108d1 */
[----:B------:R-:W3:Y:S04]  /*3ea0*/  LDL.LU R194, [R1+0x140] ;  /* 0x0001400001c27983 */ /* 0x000ee80000300800 */
[----:B------:R-:W1:Y:S01]  /*3eb0*/  SHFL.IDX PT, R209, R10, R126, 0x1f ;  /* 0x00001f7e0ad17589 */ /* 0x000e6200000e0000 */
[----:B------:R1:W-:Y:S01]  /*3ec0*/  MUFU.EX2 R19, R204 ;  /* 0x000000cc00137308 */ /* 0x0003e20000000800 */
[----:B----4-:R-:W-:Y:S02]  /*3ed0*/  FMUL.FTZ R222, R20, R222 ;  /* 0x000000de14de7220 */ /* 0x010fe40000410000 */
[----:B--2---:R-:W2:Y:S05]  /*3ee0*/  SHFL.IDX PT, R207, R15, R125, 0x1f ;  /* 0x00001f7d0fcf7589 */ /* 0x004eaa00000e0000 */
[----:B------:R-:W-:Y:S01]  /*3ef0*/  MUFU.EX2 R33, R33 ;  /* 0x0000002100217308 */ /* 0x000fe20000000800 */
[----:B-1----:R-:W-:Y:S01]  /*3f00*/  FMUL.FTZ R204, R32, R221 ;  /* 0x000000dd20cc7220 */ /* 0x002fe20000410000 */
[----:B------:R-:W-:Y:S01]  /*3f10*/  FFMA.FTZ R32, R138, UR4, -R34 ;  /* 0x000000048a207c23 */ /* 0x000fe20008010822 */
[--C-:B------:R-:W-:Y:S01]  /*3f20*/  FFMA.FTZ R34, R136, UR4, -R35.reuse ;  /* 0x0000000488227c23 */ /* 0x100fe20008010823 */
[----:B------:R-:W-:Y:S01]  /*3f30*/  FFMA.FTZ R35, R137, UR4, -R35 ;  /* 0x0000000489237c23 */ /* 0x000fe20008010823 */
[----:B------:R-:W-:Y:S01]  /*3f40*/  SHFL.IDX PT, R138, R15, R217, 0x1f ;  /* 0x00001fd90f8a7589 */ /* 0x000fe200000e0000 */
[--C-:B------:R-:W-:Y:S01]  /*3f50*/  FFMA.FTZ R133, R133, UR4, -R139.reuse ;  /* 0x0000000485857c23 */ /* 0x100fe2000801088b */
[----:B------:R-:W-:Y:S01]  /*3f60*/  FFMA.FTZ R135, R135, UR4, -R139 ;  /* 0x0000000487877c23 */ /* 0x000fe2000801088b */
[----:B------:R-:W1:Y:S01]  /*3f70*/  MUFU.EX2 R32, R32 ;  /* 0x0000002000207308 */ /* 0x000e620000000800 */
[----:B------:R-:W4:Y:S01]  /*3f80*/  SHFL.IDX PT, R137, R15, R215, 0x1f ;  /* 0x00001fd70f897589 */ /* 0x000f2200000e0000 */
[----:B------:R-:W-:-:S03]  /*3f90*/  FMUL.FTZ R220, R17, R220 ;  /* 0x000000dc11dc7220 */ /* 0x000fc60000410000 */
[----:B------:R-:W1:Y:S01]  /*3fa0*/  SHFL.IDX PT, R221, R15, R212, 0x1f ;  /* 0x00001fd40fdd7589 */ /* 0x000e6200000e0000 */
[----:B------:R-:W-:Y:S02]  /*3fb0*/  FFMA.FTZ R104, R104, UR4, -R209 ;  /* 0x0000000468687c23 */ /* 0x000fe400080108d1 */
[----:B------:R-:W1:Y:S01]  /*3fc0*/  MUFU.EX2 R28, R28 ;  /* 0x0000001c001c7308 */ /* 0x000e620000000800 */
[----:B------:R4:W1:Y:S01]  /*3fd0*/  SHFL.IDX PT, R139, R15, R213, 0x1f ;  /* 0x00001fd50f8b7589 */ /* 0x00086200000e0000 */
[--C-:B--2---:R-:W-:Y:S01]  /*3fe0*/  FFMA.FTZ R136, R88, UR4, -R207.reuse ;  /* 0x0000000458887c23 */ /* 0x104fe200080108cf */
[----:B------:R-:W-:Y:S02]  /*3ff0*/  FFMA.FTZ R132, R121, UR4, -R207 ;  /* 0x0000000479847c23 */ /* 0x000fe400080108cf */
[----:B------:R-:W2:Y:S03]  /*4000*/  SHFL.IDX PT, R207, R10, R9, 0x1f ;  /* 0x00001f090acf7589 */ /* 0x000ea600000e0000 */
[----:B------:R1:W-:Y:S01]  /*4010*/  MUFU.EX2 R88, R135 ;  /* 0x0000008700587308 */ /* 0x0003e20000000800 */
[----:B------:R-:W2:Y:S07]  /*4020*/  SHFL.IDX PT, R121, R10, R124, 0x1f ;  /* 0x00001f7c0a797589 */ /* 0x000eae00000e0000 */
[----:B----4-:R4:W-:Y:S01]  /*4030*/  MUFU.EX2 R15, R133 ;  /* 0x00000085000f7308 */ /* 0x0109e20000000800 */
[----:B-1----:R-:W-:Y:S01]  /*4040*/  FFMA.FTZ R135, R114, UR4, -R137 ;  /* 0x0000000472877c23 */ /* 0x002fe20008010889 */
[----:B------:R-:W-:Y:S01]  /*4050*/  FMUL.FTZ R37, R32, R37 ;  /* 0x0000002520257220 */ /* 0x000fe20000410000 */
[----:B------:R-:W-:Y:S01]  /*4060*/  FMUL.FTZ R210, R28, R210 ;  /* 0x000000d21cd27220 */ /* 0x000fe20000410000 */
[----:B------:R-:W-:-:S04]  /*4070*/  FFMA.FTZ R102, R102, UR4, -R221 ;  /* 0x0000000466667c23 */ /* 0x000fc800080108dd */
[----:B------:R-:W1:Y:S01]  /*4080*/  MUFU.EX2 R29, R29 ;  /* 0x0000001d001d7308 */ /* 0x000e620000000800 */
[----:B----4-:R-:W-:Y:S01]  /*4090*/  FFMA.FTZ R133, R112, UR4, -R137 ;  /* 0x0000000470857c23 */ /* 0x010fe20008010889 */
[--C-:B------:R-:W-:Y:S01]  /*40a0*/  FFMA.FTZ R137, R113, UR4, -R138.reuse ;  /* 0x0000000471897c23 */ /* 0x100fe2000801088a */
[----:B------:R-:W-:Y:S01]  /*40b0*/  FFMA.FTZ R138, R89, UR4, -R138 ;  /* 0x00000004598a7c23 */ /* 0x000fe2000801088a */
[----:B------:R-:W-:Y:S01]  /*40c0*/  FFMA.FTZ R112, R105, UR4, -R221 ;  /* 0x0000000469707c23 */ /* 0x000fe200080108dd */
[--C-:B------:R-:W-:Y:S01]  /*40d0*/  FFMA.FTZ R105, R91, UR4, -R139.reuse ;  /* 0x000000045b697c23 */ /* 0x100fe2000801088b */
[----:B------:R-:W-:Y:S01]  /*40e0*/  LDS R221, [R13+0x400] ;  /* 0x000400000ddd7984 */ /* 0x000fe20000000800 */
[----:B------:R-:W-:Y:S01]  /*40f0*/  FFMA.FTZ R113, R92, UR4, -R139 ;  /* 0x000000045c717c23 */ /* 0x000fe2000801088b */
[----:B------:R4:W-:Y:S01]  /*4100*/  MUFU.EX2 R89, R205 ;  /* 0x000000cd00597308 */ /* 0x0009e20000000800 */
[--C-:B--2---:R-:W-:Y:S01]  /*4110*/  FFMA.FTZ R109, R109, UR4, -R207.reuse ;  /* 0x000000046d6d7c23 */ /* 0x104fe200080108cf */
[----:B------:R-:W-:Y:S01]  /*4120*/  FFMA.FTZ R114, R101, UR4, -R207 ;  /* 0x0000000465727c23 */ /* 0x000fe200080108cf */
[----:B------:R-:W2:Y:S01]  /*4130*/  SHFL.IDX PT, R139, R10, R213, 0x1f ;  /* 0x00001fd50a8b7589 */ /* 0x000ea200000e0000 */
[--C-:B------:R-:W-:Y:S01]  /*4140*/  FFMA.FTZ R101, R93, UR4, -R121.reuse ;  /* 0x000000045d657c23 */ /* 0x100fe20008010879 */
[----:B------:R-:W-:Y:S01]  /*4150*/  FFMA.FTZ R111, R111, UR4, -R121 ;  /* 0x000000046f6f7c23 */ /* 0x000fe20008010879 */
[----:B------:R-:W-:Y:S01]  /*4160*/  FFMA.FTZ R121, R95, UR4, -R209 ;  /* 0x000000045f797c23 */ /* 0x000fe200080108d1 */
[----:B------:R-:W2:Y:S01]  /*4170*/  SHFL.IDX PT, R207, R10, R217, 0x1f ;  /* 0x00001fd90acf7589 */ /* 0x000ea200000e0000 */
[----:B------:R4:W-:Y:S01]  /*4180*/  MUFU.EX2 R91, R134 ;  /* 0x00000086005b7308 */ /* 0x0009e20000000800 */
[----:B------:R-:W-:Y:S01]  /*4190*/  FFMA.FTZ R209, -R232, R232, 1 ;  /* 0x3f800000e8d17423 */ /* 0x000fe200000101e8 */
[----:B-1----:R-:W-:Y:S01]  /*41a0*/  FMUL.FTZ R218, R29, R218 ;  /* 0x000000da1dda7220 */ /* 0x002fe20000410000 */
[----:B----4-:R-:W1:Y:S02]  /*41b0*/  SHFL.IDX PT, R205, R10, R125, 0x1f ;  /* 0x00001f7d0acd7589 */ /* 0x010e6400000e0000 */
[----:B------:R-:W-:-:S03]  /*41c0*/  FMUL.FTZ R209, R209, R214 ;  /* 0x000000d6d1d17220 */ /* 0x000fc60000410000 */
[----:B------:R4:W-:Y:S01]  /*41d0*/  MUFU.EX2 R92, R136 ;  /* 0x00000088005c7308 */ /* 0x0009e20000000800 */
[----:B------:R-:W1:Y:S07]  /*41e0*/  SHFL.IDX PT, R134, R10, R215, 0x1f ;  /* 0x00001fd70a867589 */ /* 0x000e6e00000e0000 */
[----:B------:R1:W-:Y:S01]  /*41f0*/  MUFU.EX2 R93, R133 ;  /* 0x00000085005d7308 */ /* 0x0003e20000000800 */
[----:B----4-:R4:W4:Y:S01]  /*4200*/  SHFL.IDX PT, R136, R10, R212, 0x1f ;  /* 0x00001fd40a887589 */ /* 0x01092200000e0000 */
[--C-:B--2---:R-:W-:Y:S01]  /*4210*/  FFMA.FTZ R103, R103, UR4, -R139.reuse ;  /* 0x0000000467677c23 */ /* 0x104fe2000801088b */
[----:B------:R-:W-:Y:S01]  /*4220*/  FFMA.FTZ R110, R110, UR4, -R139 ;  /* 0x000000046e6e7c23 */ /* 0x000fe2000801088b */
[----:B------:R-:W-:Y:S01]  /*4230*/  FFMA.FTZ R139, -R231, R231, 1 ;  /* 0x3f800000e78b7423 */ /* 0x000fe200000101e7 */
[----:B------:R-:W-:-:S03]  /*4240*/  FFMA.FTZ R107, R107, UR4, -R207 ;  /* 0x000000046b6b7c23 */ /* 0x000fc600080108cf */
[----:B------:R2:W-:Y:S01]  /*4250*/  MUFU.EX2 R95, R135 ;  /* 0x00000087005f7308 */ /* 0x0005e20000000800 */
[----:B------:R-:W-:Y:S01]  /*4260*/  FMUL.FTZ R139, R139, R218 ;  /* 0x000000da8b8b7220 */ /* 0x000fe20000410000 */
[----:B-1----:R-:W-:Y:S01]  /*4270*/  FFMA.FTZ R100, R100, UR4, -R205 ;  /* 0x0000000464647c23 */ /* 0x002fe200080108cd */
[----:B------:R-:W-:Y:S05]  /*4280*/  SHFL.IDX PT, R214, R221, R124, 0x1f ;  /* 0x00001f7cddd67589 */ /* 0x000fea00000e0000 */
[----:B----4-:R1:W-:Y:S01]  /*4290*/  MUFU.EX2 R10, R132 ;  /* 0x00000084000a7308 */ /* 0x0103e20000000800 */
[--C-:B------:R-:W-:Y:S01]  /*42a0*/  FFMA.FTZ R133, R97, UR4, -R134.reuse ;  /* 0x0000000461857c23 */ /* 0x100fe20008010886 */
[----:B------:R-:W-:Y:S01]  /*42b0*/  FFMA.FTZ R134, R96, UR4, -R134 ;  /* 0x0000000460867c23 */ /* 0x000fe20008010886 */
[----:B------:R-:W4:Y:S01]  /*42c0*/  SHFL.IDX PT, R97, R12, R126, 0x1f ;  /* 0x00001f7e0c617589 */ /* 0x000f2200000e0000 */
[----:B--2---:R-:W-:Y:S01]  /*42d0*/  FFMA.FTZ R135, R98, UR4, -R207 ;  /* 0x0000000462877c23 */ /* 0x004fe200080108cf */
[----:B------:R-:W-:-:S02]  /*42e0*/  FSEL R207, R227, -INF , !P1 ;  /* 0xff800000e3cf7808 */ /* 0x000fc40004800000 */
[----:B------:R-:W2:Y:S01]  /*42f0*/  SHFL.IDX PT, R96, R12, R125, 0x1f ;  /* 0x00001f7d0c607589 */ /* 0x000ea200000e0000 */
[----:B------:R-:W4:Y:S01]  /*4300*/  MUFU.EX2 R31, R31 ;  /* 0x0000001f001f7308 */ /* 0x000f220000000800 */
[----:B-1----:R-:W-:Y:S01]  /*4310*/  FFMA.FTZ R132, R99, UR4, -R205 ;  /* 0x0000000463847c23 */ /* 0x002fe200080108cd */
[--C-:B------:R-:W-:Y:S01]  /*4320*/  FFMA.FTZ R108, R108, UR4, -R136.reuse ;  /* 0x000000046c6c7c23 */ /* 0x100fe20008010888 */
[----:B------:R-:W1:Y:S01]  /*4330*/  SHFL.IDX PT, R99, R12, R124, 0x1f ;  /* 0x00001f7c0c637589 */ /* 0x000e6200000e0000 */
[----:B------:R-:W-:-:S03]  /*4340*/  FFMA.FTZ R136, R90, UR4, -R136 ;  /* 0x000000045a887c23 */ /* 0x000fc60008010888 */
[----:B------:R-:W1:Y:S01]  /*4350*/  SHFL.IDX PT, R205, R12, R9, 0x1f ;  /* 0x00001f090ccd7589 */ /* 0x000e6200000e0000 */
[----:B------:R1:W-:Y:S03]  /*4360*/  MUFU.EX2 R90, R137 ;  /* 0x00000089005a7308 */ /* 0x0003e60000000800 */
[----:B------:R-:W1:Y:S04]  /*4370*/  SHFL.IDX PT, R98, R12, R215, 0x1f ;  /* 0x00001fd70c627589 */ /* 0x000e6800000e0000 */
[----:B------:R-:W-:Y:S01]  /*4380*/  SHFL.IDX PT, R218, R221, R126, 0x1f ;  /* 0x00001f7eddda7589 */ /* 0x000fe200000e0000 */
[----:B------:R-:W-:Y:S01]  /*4390*/  MUFU.EX2 R13, R113 ;  /* 0x00000071000d7308 */ /* 0x000fe20000000800 */
[----:B----4-:R-:W-:Y:S01]  /*43a0*/  FMUL.FTZ R36, R31, R36 ;  /* 0x000000241f247220 */ /* 0x010fe20000410000 */
[--C-:B------:R-:W-:Y:S01]  /*43b0*/  FFMA.FTZ R116, R116, UR4, -R97.reuse ;  /* 0x0000000474747c23 */ /* 0x100fe20008010861 */
[----:B------:R-:W-:-:S02]  /*43c0*/  FFMA.FTZ R117, R117, UR4, -R97 ;  /* 0x0000000475757c23 */ /* 0x000fc40008010861 */
[----:B------:R-:W4:Y:S01]  /*43d0*/  SHFL.IDX PT, R97, R12, R212, 0x1f ;  /* 0x00001fd40c617589 */ /* 0x000f2200000e0000 */
[--C-:B--2---:R-:W-:Y:S01]  /*43e0*/  FFMA.FTZ R115, R115, UR4, -R96.reuse ;  /* 0x0000000473737c23 */ /* 0x104fe20008010860 */
[----:B------:R-:W-:Y:S01]  /*43f0*/  FFMA.FTZ R123, R123, UR4, -R96 ;  /* 0x000000047b7b7c23 */ /* 0x000fe20008010860 */
[----:B------:R-:W2:Y:S01]  /*4400*/  MUFU.EX2 R35, R35 ;  /* 0x0000002300237308 */ /* 0x000ea20000000800 */
[--C-:B-1----:R-:W-:Y:S01]  /*4410*/  FFMA.FTZ R137, R94, UR4, -R99.reuse ;  /* 0x000000045e897c23 */ /* 0x102fe20008010863 */
[----:B------:R-:W-:Y:S02]  /*4420*/  FFMA.FTZ R122, R122, UR4, -R99 ;  /* 0x000000047a7a7c23 */ /* 0x000fe40008010863 */
[----:B------:R-:W-:Y:S01]  /*4430*/  SHFL.IDX PT, R99, R12, R217, 0x1f ;  /* 0x00001fd90c637589 */ /* 0x000fe200000e0000 */
[--C-:B------:R-:W-:Y:S01]  /*4440*/  FFMA.FTZ R106, R106, UR4, -R205.reuse ;  /* 0x000000046a6a7c23 */ /* 0x100fe200080108cd */
[----:B------:R-:W-:Y:S02]  /*4450*/  FFMA.FTZ R119, R119, UR4, -R205 ;  /* 0x0000000477777c23 */ /* 0x000fe400080108cd */
[----:B------:R1:W-:Y:S01]  /*4460*/  MUFU.EX2 R96, R112 ;  /* 0x0000007000607308 */ /* 0x0003e20000000800 */
[----:B------:R2:W2:Y:S01]  /*4470*/  SHFL.IDX PT, R205, R12, R213, 0x1f ;  /* 0x00001fd50ccd7589 */ /* 0x0004a200000e0000 */
[--C-:B------:R-:W-:Y:S01]  /*4480*/  FFMA.FTZ R118, R118, UR4, -R98.reuse ;  /* 0x0000000476767c23 */ /* 0x100fe20008010862 */
[----:B------:R-:W-:Y:S01]  /*4490*/  FFMA.FTZ R120, R120, UR4, -R98 ;  /* 0x0000000478787c23 */ /* 0x000fe20008010862 */
[----:B------:R-:W-:-:S04]  /*44a0*/  FMUL.FTZ R98, R27, R130 ;  /* 0x000000821b627220 */ /* 0x000fc80000410000 */
[----:B------:R2:W-:Y:S01]  /*44b0*/  MUFU.EX2 R94, R138 ;  /* 0x0000008a005e7308 */ /* 0x0005e20000000800 */
[----:B-1----:R-:W-:Y:S01]  /*44c0*/  FFMA.FTZ R112, -R22, R22, 1 ;  /* 0x3f80000016707423 */ /* 0x002fe20000010116 */
[----:B------:R-:W-:-:S03]  /*44d0*/  FSEL R22, R2, -INF , !P0 ;  /* 0xff80000002167808 */ /* 0x000fc60004000000 */
[----:B------:R-:W-:Y:S01]  /*44e0*/  FMUL.FTZ R112, R112, R129 ;  /* 0x0000008170707220 */ /* 0x000fe20000410000 */
[----:B------:R-:W-:Y:S01]  /*44f0*/  FSEL R129, R127, -INF , !P3 ;  /* 0xff8000007f817808 */ /* 0x000fe20005800000 */
[--C-:B----4-:R-:W-:Y:S01]  /*4500*/  FFMA.FTZ R130, R22, UR4, -R97.reuse ;  /* 0x0000000416827c23 */ /* 0x110fe20008010861 */
[----:B--2---:R1:W-:Y:S01]  /*4510*/  MUFU.EX2 R12, R102 ;  /* 0x00000066000c7308 */ /* 0x0043e20000000800 */
[----:B------:R-:W-:Y:S02]  /*4520*/  FFMA.FTZ R138, -R229, R229, 1 ;  /* 0x3f800000e58a7423 */ /* 0x000fe400000101e5 */
[----:B------:R-:W-:Y:S02]  /*4530*/  FFMA.FTZ R129, R129, UR4, -R97 ;  /* 0x0000000481817c23 */ /* 0x000fe40008010861 */
[----:B------:R-:W-:Y:S02]  /*4540*/  FMUL.FTZ R138, R138, R220 ;  /* 0x000000dc8a8a7220 */ /* 0x000fe40000410000 */
[----:B------:R-:W2:Y:S01]  /*4550*/  SHFL.IDX PT, R220, R221, R215, 0x1f ;  /* 0x00001fd7dddc7589 */ /* 0x000ea200000e0000 */
[----:B------:R4:W-:Y:S01]  /*4560*/  MUFU.EX2 R97, R111 ;  /* 0x0000006f00617308 */ /* 0x0009e20000000800 */
[----:B-1----:R-:W-:Y:S01]  /*4570*/  FMUL.FTZ R102, R21, R128 ;  /* 0x0000008015667220 */ /* 0x002fe20000410000 */
[----:B------:R-:W-:Y:S01]  /*4580*/  FSEL R21, R6, -INF , !P2 ;  /* 0xff80000006157808 */ /* 0x000fe20005000000 */
[----:B------:R-:W-:Y:S01]  /*4590*/  FFMA.FTZ R207, R207, UR4, -R205 ;  /* 0x00000004cfcf7c23 */ /* 0x000fe200080108cd */
[----:B------:R-:W-:-:S03]  /*45a0*/  FSEL R128, R4, -INF , !P4 ;  /* 0xff80000004807808 */ /* 0x000fc60006000000 */
[--C-:B------:R-:W-:Y:S01]  /*45b0*/  FFMA.FTZ R113, R21, UR4, -R99.reuse ;  /* 0x0000000415717c23 */ /* 0x100fe20008010863 */
[----:B------:R1:W-:Y:S01]  /*45c0*/  MUFU.EX2 R22, R109 ;  /* 0x0000006d00167308 */ /* 0x0003e20000000800 */
[----:B------:R-:W-:Y:S01]  /*45d0*/  FFMA.FTZ R128, R128, UR4, -R99 ;  /* 0x0000000480807c23 */ /* 0x000fe20008010863 */
[----:B----4-:R-:W-:-:S04]  /*45e0*/  FFMA.FTZ R111, -R237, R237, 1 ;  /* 0x3f800000ed6f7423 */ /* 0x010fc800000101ed */
[----:B------:R-:W-:Y:S02]  /*45f0*/  FMUL.FTZ R111, R111, R222 ;  /* 0x000000de6f6f7220 */ /* 0x000fe40000410000 */
[----:B------:R4:W-:Y:S01]  /*4600*/  MUFU.EX2 R99, R121 ;  /* 0x0000007900637308 */ /* 0x0009e20000000800 */
[----:B-1----:R-:W-:Y:S01]  /*4610*/  FMUL.FTZ R109, R230, R210 ;  /* 0x000000d2e66d7220 */ /* 0x002fe20000410000 */
[----:B------:R-:W-:Y:S04]  /*4620*/  SHFL.IDX PT, R222, R221, R217, 0x1f ;  /* 0x00001fd9ddde7589 */ /* 0x000fe800000e0000 */
[----:B------:R-:W1:Y:S02]  /*4630*/  SHFL.IDX PT, R210, R221, R9, 0x1f ;  /* 0x00001f09ddd27589 */ /* 0x000e6400000e0000 */
[----:B------:R2:W-:Y:S01]  /*4640*/  MUFU.EX2 R21, R105 ;  /* 0x0000006900157308 */ /* 0x0005e20000000800 */
[----:B----4-:R-:W-:Y:S01]  /*4650*/  FMUL.FTZ R121, R33, R39 ;  /* 0x0000002721797220 */ /* 0x010fe20000410000 */
[----:B------:R-:W-:-:S03]  /*4660*/  FMUL.FTZ R39, R223, R37 ;  /* 0x00000025df277220 */ /* 0x000fc60000410000 */
[----:B------:R-:W-:Y:S01]  /*4670*/  FMUL.FTZ R37, R234, R121 ;  /* 0x00000079ea257220 */ /* 0x000fe20000410000 */
[----:B------:R-:W-:Y:S02]  /*4680*/  FADD.FTZ R121, R41, -R214 ;  /* 0x800000d629797221 */ /* 0x000fe40000010000 */
[----:B------:R4:W-:Y:S01]  /*4690*/  LDS R41, [R11+0x400] ;  /* 0x000400000b297984 */ /* 0x0009e20000000800 */
[----:B--2---:R-:W-:Y:S01]  /*46a0*/  FMUL.FTZ R105, R23, R98 ;  /* 0x0000006217697220 */ /* 0x004fe20000410000 */
[----:B------:R-:W-:Y:S01]  /*46b0*/  FSEL R23, R131, -INF , !P5 ;  /* 0xff80000083177808 */ /* 0x000fe20006800000 */
[----:B------:R2:W-:Y:S04]  /*46c0*/  MUFU.EX2 R98, R101 ;  /* 0x0000006500627308 */ /* 0x0005e80000000800 */
[----:B------:R-:W-:-:S04]  /*46d0*/  FFMA.FTZ R205, R23, UR4, -R205 ;  /* 0x0000000417cd7c23 */ /* 0x000fc800080108cd */
[----:B------:R4:W-:Y:S01]  /*46e0*/  MUFU.EX2 R23, R114 ;  /* 0x0000007200177308 */ /* 0x0009e20000000800 */
[----:B--2---:R-:W-:Y:S02]  /*46f0*/  FMUL.FTZ R101, R235, R36 ;  /* 0x00000024eb657220 */ /* 0x004fe40000410000 */
[----:B------:R-:W-:Y:S05]  /*4700*/  SHFL.IDX PT, R36, R221, R212, 0x1f ;  /* 0x00001fd4dd247589 */ /* 0x000fea00000e0000 */
[----:B------:R-:W2:Y:S01]  /*4710*/  MUFU.EX2 R34, R34 ;  /* 0x0000002200227308 */ /* 0x000ea20000000800 */
[----:B----4-:R-:W-:Y:S02]  /*4720*/  FMUL.FTZ R114, R18, R219 ;  /* 0x000000db12727220 */ /* 0x010fe40000410000 */
[----:B------:R-:W-:Y:S01]  /*4730*/  SHFL.IDX PT, R219, R221, R125, 0x1f ;  /* 0x00001f7ddddb7589 */ /* 0x000fe200000e0000 */
[----:B------:R-:W-:Y:S01]  /*4740*/  FADD.FTZ R214, R43, -R214 ;  /* 0x800000d62bd67221 */ /* 0x000fe20000010000 */
[----:B------:R-:W-:Y:S01]  /*4750*/  FADD.FTZ R44, R44, -R218 ;  /* 0x800000da2c2c7221 */ /* 0x000fe20000010000 */
[----:B------:R-:W-:Y:S01]  /*4760*/  FADD.FTZ R50, R50, -R220 ;  /* 0x800000dc32327221 */ /* 0x000fe20000010000 */
[----:B------:R-:W4:Y:S01]  /*4770*/  SHFL.IDX PT, R221, R221, R213, 0x1f ;  /* 0x00001fd5dddd7589 */ /* 0x000f2200000e0000 */
[----:B------:R-:W-:Y:S01]  /*4780*/  FADD.FTZ R218, R46, -R218 ;  /* 0x800000da2eda7221 */ /* 0x000fe20000010000 */
[----:B------:R-:W-:Y:S01]  /*4790*/  FADD.FTZ R43, R48, -R220 ;  /* 0x800000dc302b7221 */ /* 0x000fe20000010000 */
[--C-:B-1----:R-:W-:Y:S01]  /*47a0*/  FADD.FTZ R40, R40, -R210.reuse ;  /* 0x800000d228287221 */ /* 0x102fe20000010000 */
[----:B------:R-:W-:Y:S01]  /*47b0*/  FADD.FTZ R42, R42, -R210 ;  /* 0x800000d22a2a7221 */ /* 0x000fe20000010000 */
[--C-:B------:R-:W-:Y:S01]  /*47c0*/  FADD.FTZ R220, R49, -R222.reuse ;  /* 0x800000de31dc7221 */ /* 0x100fe20000010000 */
[----:B------:R-:W-:Y:S01]  /*47d0*/  FADD.FTZ R51, R51, -R222 ;  /* 0x800000de33337221 */ /* 0x000fe20000010000 */
[----:B------:R-:W-:Y:S01]  /*47e0*/  FMUL.FTZ R121, R15, R121 ;  /* 0x000000790f797220 */ /* 0x000fe20000410000 */
[----:B------:R-:W-:Y:S01]  /*47f0*/  FFMA.FTZ R11, -R201, R201, 1 ;  /* 0x3f800000c90b7423 */ /* 0x000fe200000101c9 */
[----:B------:R-:W1:Y:S08]  /*4800*/  MUFU.EX2 R104, R104 ;  /* 0x0000006800687308 */ /* 0x000e700000000800 */
[----:B------:R-:W3:Y:S08]  /*4810*/  MUFU.EX2 R100, R100 ;  /* 0x0000006400647308 */ /* 0x000ef00000000800 */
[----:B------:R-:W-:Y:S01]  /*4820*/  MUFU.EX2 R133, R133 ;  /* 0x0000008500857308 */ /* 0x000fe20000000800 */
[--C-:B----4-:R-:W-:Y:S01]  /*4830*/  FADD.FTZ R53, R53, -R221.reuse ;  /* 0x800000dd35357221 */ /* 0x110fe20000010000 */
[----:B------:R-:W-:-:S06]  /*4840*/  FADD.FTZ R55, R55, -R221 ;  /* 0x800000dd37377221 */ /* 0x000fcc0000010000 */
[----:B------:R-:W-:Y:S01]  /*4850*/  MUFU.EX2 R135, R135 ;  /* 0x0000008700877308 */ /* 0x000fe20000000800 */
[----:B------:R-:W4:Y:S01]  /*4860*/  SHFL.IDX PT, R221, R41, R125, 0x1f ;  /* 0x00001f7d29dd7589 */ /* 0x000f2200000e0000 */
[--C-:B------:R-:W-:Y:S01]  /*4870*/  FADD.FTZ R210, R45, -R219.reuse ;  /* 0x800000db2dd27221 */ /* 0x100fe20000010000 */
[--C-:B------:R-:W-:Y:S01]  /*4880*/  FADD.FTZ R222, R52, -R36.reuse ;  /* 0x8000002434de7221 */ /* 0x100fe20000010000 */
[----:B------:R-:W-:Y:S01]  /*4890*/  FADD.FTZ R219, R47, -R219 ;  /* 0x800000db2fdb7221 */ /* 0x000fe20000010000 */
[----:B------:R-:W-:Y:S01]  /*48a0*/  FFMA.FTZ R52, -R199, R199, 1 ;  /* 0x3f800000c7347423 */ /* 0x000fe200000101c7 */
[----:B------:R-:W-:Y:S01]  /*48b0*/  FMUL.FTZ R44, R89, R44 ;  /* 0x0000002c592c7220 */ /* 0x000fe20000410000 */
[----:B------:R-:W-:Y:S01]  /*48c0*/  FFMA.FTZ R47, -R196, R196, 1 ;  /* 0x3f800000c42f7423 */ /* 0x000fe200000101c4 */
[----:B------:R-:W-:Y:S01]  /*48d0*/  FMUL.FTZ R218, R91, R218 ;  /* 0x000000da5bda7220 */ /* 0x000fe20000410000 */
[----:B------:R-:W-:Y:S01]  /*48e0*/  FFMA.FTZ R45, -R197, R197, 1 ;  /* 0x3f800000c52d7423 */ /* 0x000fe200000101c5 */
        /* <DEDUP_REMOVED lines=8> */
[----:B------:R-:W-:Y:S01]  /*4970*/  FFMA.FTZ R42, -R170, R170, 1 ;  /* 0x3f800000aa2a7423 */ /* 0x000fe200000101aa */
[----:B------:R-:W-:Y:S01]  /*4980*/  FADD.FTZ R36, R54, -R36 ;  /* 0x8000002436247221 */ /* 0x000fe20000010000 */
[----:B------:R-:W-:Y:S01]  /*4990*/  FMUL.FTZ R219, R10, R219 ;  /* 0x000000db0adb7220 */ /* 0x000fe20000410000 */
[----:B------:R-:W-:Y:S08]  /*49a0*/  MUFU.EX2 R134, R134 ;  /* 0x0000008600867308 */ /* 0x000ff00000000800 */
[----:B------:R-:W-:Y:S01]  /*49b0*/  MUFU.EX2 R107, R107 ;  /* 0x0000006b006b7308 */ /* 0x000fe20000000800 */
[--C-:B----4-:R-:W-:Y:S01]  /*49c0*/  FADD.FTZ R61, R61, -R221.reuse ;  /* 0x800000dd3d3d7221 */ /* 0x110fe20000010000 */
[----:B------:R-:W-:-:S06]  /*49d0*/  FADD.FTZ R221, R63, -R221 ;  /* 0x800000dd3fdd7221 */ /* 0x000fcc0000010000 */
[----:B------:R-:W-:Y:S01]  /*49e0*/  MUFU.EX2 R103, R103 ;  /* 0x0000006700677308 */ /* 0x000fe20000000800 */
[----:B------:R-:W-:Y:S01]  /*49f0*/  LDS R63, [R14+0x400] ;  /* 0x000400000e3f7984 */ /* 0x000fe20000000800 */
[----:B------:R-:W-:Y:S01]  /*4a00*/  FFMA.FTZ R54, -R171, R171, 1 ;  /* 0x3f800000ab367423 */ /* 0x000fe200000101ab */
[----:B------:R-:W-:Y:S01]  /*4a10*/  FMUL.FTZ R43, R11, R43 ;  /* 0x0000002b0b2b7220 */ /* 0x000fe20000410000 */
[----:B------:R-:W-:-:S04]  /*4a20*/  FMUL.FTZ R11, R42, R121 ;  /* 0x000000792a0b7220 */ /* 0x000fc80000410000 */
[----:B------:R-:W-:Y:S01]  /*4a30*/  MUFU.EX2 R106, R106 ;  /* 0x0000006a006a7308 */ /* 0x000fe20000000800 */
[----:B------:R-:W4:Y:S01]  /*4a40*/  SHFL.IDX PT, R121, R41, R126, 0x1f ;  /* 0x00001f7e29797589 */ /* 0x000f2200000e0000 */
[----:B------:R-:W-:Y:S01]  /*4a50*/  FMUL.FTZ R50, R54, R219 ;  /* 0x000000db36327220 */ /* 0x000fe20000410000 */
[----:B------:R-:W-:-:S05]  /*4a60*/  FMUL.FTZ R214, R88, R214 ;  /* 0x000000d658d67220 */ /* 0x000fca0000410000 */
[----:B------:R-:W-:Y:S01]  /*4a70*/  MUFU.EX2 R136, R136 ;  /* 0x0000008800887308 */ /* 0x000fe20000000800 */
[----:B------:R-:W1:Y:S01]  /*4a80*/  SHFL.IDX PT, R219, R41, R213, 0x1f ;  /* 0x00001fd529db7589 */ /* 0x000e6200000e0000 */
[----:B------:R-:W-:Y:S01]  /*4a90*/  FFMA.FTZ R48, -R198, R198, 1 ;  /* 0x3f800000c6307423 */ /* 0x000fe200000101c6 */
[----:B------:R-:W-:Y:S01]  /*4aa0*/  FMUL.FTZ R210, R92, R210 ;  /* 0x000000d25cd27220 */ /* 0x000fe20000410000 */
[----:B------:R-:W-:-:S04]  /*4ab0*/  FFMA.FTZ R49, -R200, R200, 1 ;  /* 0x3f800000c8317423 */ /* 0x000fc800000101c8 */
[----:B------:R-:W-:Y:S01]  /*4ac0*/  MUFU.EX2 R137, R137 ;  /* 0x0000008900897308 */ /* 0x000fe20000000800 */
[----:B------:R-:W-:-:S07]  /*4ad0*/  FMUL.FTZ R48, R48, R214 ;  /* 0x000000d630307220 */ /* 0x000fce0000410000 */
[----:B------:R-:W-:Y:S01]  /*4ae0*/  MUFU.EX2 R108, R108 ;  /* 0x0000006c006c7308 */ /* 0x000fe20000000800 */
[----:B------:R-:W3:Y:S01]  /*4af0*/  SHFL.IDX PT, R214, R41, R9, 0x1f ;  /* 0x00001f0929d67589 */ /* 0x000ee200000e0000 */
[----:B------:R-:W-:Y:S01]  /*4b00*/  FFMA.FTZ R46, -R195, R195, 1 ;  /* 0x3f800000c32e7423 */ /* 0x000fe200000101c3 */
[----:B--2---:R-:W-:Y:S01]  /*4b10*/  FMUL.FTZ R40, R34, R40 ;  /* 0x0000002822287220 */ /* 0x004fe20000410000 */
[----:B------:R-:W-:Y:S01]  /*4b20*/  FMUL.FTZ R49, R49, R210 ;  /* 0x000000d231317220 */ /* 0x000fe20000410000 */
[----:B------:R-:W-:Y:S01]  /*4b30*/  SHFL.IDX PT, R218, R41, R212, 0x1f ;  /* 0x00001fd429da7589 */ /* 0x000fe200000e0000 */
[----:B------:R-:W-:Y:S01]  /*4b40*/  FMUL.FTZ R220, R90, R220 ;  /* 0x000000dc5adc7220 */ /* 0x000fe20000410000 */
[----:B------:R-:W-:Y:S01]  /*4b50*/  FMUL.FTZ R46, R46, R40 ;  /* 0x000000282e2e7220 */ /* 0x000fe20000410000 */
[----:B------:R-:W-:Y:S01]  /*4b60*/  MUFU.EX2 R116, R116 ;  /* 0x0000007400747308 */ /* 0x000fe20000000800 */
[----:B------:R-:W2:Y:S01]  /*4b70*/  SHFL.IDX PT, R210, R41, R124, 0x1f ;  /* 0x00001f7c29d27589 */ /* 0x000ea200000e0000 */
[----:B------:R-:W-:Y:S01]  /*4b80*/  FMUL.FTZ R222, R96, R222 ;  /* 0x000000de60de7220 */ /* 0x000fe20000410000 */
[----:B------:R-:W-:Y:S01]  /*4b90*/  FFMA.FTZ R40, -R203, R203, 1 ;  /* 0x3f800000cb287423 */ /* 0x000fe200000101cb */
[----:B------:R-:W-:Y:S01]  /*4ba0*/  FFMA.FTZ R42, -R168, R168, 1 ;  /* 0x3f800000a82a7423 */ /* 0x000fe200000101a8 */
[--C-:B----4-:R-:W-:Y:S01]  /*4bb0*/  FADD.FTZ R62, R62, -R121.reuse ;  /* 0x800000793e3e7221 */ /* 0x110fe20000010000 */
[----:B------:R-:W-:Y:S01]  /*4bc0*/  FADD.FTZ R60, R60, -R121 ;  /* 0x800000793c3c7221 */ /* 0x000fe20000010000 */
[----:B------:R-:W-:Y:S01]  /*4bd0*/  FMUL.FTZ R40, R40, R220 ;  /* 0x000000dc28287220 */ /* 0x000fe20000410000 */
[----:B------:R-:W-:Y:S01]  /*4be0*/  FMUL.FTZ R42, R42, R222 ;  /* 0x000000de2a2a7220 */ /* 0x000fe20000410000 */
[----:B------:R-:W4:Y:S01]  /*4bf0*/  SHFL.IDX PT, R220, R41, R217, 0x1f ;  /* 0x00001fd929dc7589 */ /* 0x000f2200000e0000 */
[----:B------:R-:W-:Y:S01]  /*4c00*/  FFMA.FTZ R54, -R169, R169, 1 ;  /* 0x3f800000a9367423 */ /* 0x000fe200000101a9 */
[----:B------:R-:W-:Y:S08]  /*4c10*/  MUFU.EX2 R122, R122 ;  /* 0x0000007a007a7308 */ /* 0x000ff00000000800 */
[----:B------:R-:W4:Y:S01]  /*4c20*/  MUFU.EX2 R216, R216 ;  /* 0x000000d800d87308 */ /* 0x000f220000000800 */
[----:B------:R4:W4:Y:S01]  /*4c30*/  SHFL.IDX PT, R222, R41, R215, 0x1f ;  /* 0x00001fd729de7589 */ /* 0x00092200000e0000 */
[----:B------:R-:W-:Y:S01]  /*4c40*/  FMUL.FTZ R51, R94, R51 ;  /* 0x000000335e337220 */ /* 0x000fe20000410000 */
[--C-:B-1----:R-:W-:Y:S01]  /*4c50*/  FADD.FTZ R121, R69, -R219.reuse ;  /* 0x800000db45797221 */ /* 0x102fe20000010000 */
[----:B------:R-:W-:Y:S01]  /*4c60*/  FADD.FTZ R219, R71, -R219 ;  /* 0x800000db47db7221 */ /* 0x000fe20000010000 */
[----:B------:R-:W-:Y:S01]  /*4c70*/  FMUL.FTZ R62, R104, R62 ;  /* 0x0000003e683e7220 */ /* 0x000fe20000410000 */
[----:B------:R-:W-:Y:S01]  /*4c80*/  FFMA.FTZ R71, -R158, R158, 1 ;  /* 0x3f8000009e477423 */ /* 0x000fe2000001019e */
[----:B------:R-:W-:Y:S01]  /*4c90*/  FMUL.FTZ R51, R54, R51 ;  /* 0x0000003336337220 */ /* 0x000fe20000410000 */
[----:B------:R-:W-:Y:S01]  /*4ca0*/  FFMA.FTZ R54, -R167, R167, 1 ;  /* 0x3f800000a7367423 */ /* 0x000fe200000101a7 */
[----:B------:R-:W-:Y:S01]  /*4cb0*/  FMUL.FTZ R223, R12, R36 ;  /* 0x000000240cdf7220 */ /* 0x000fe20000410000 */
[----:B------:R-:W-:Y:S01]  /*4cc0*/  FMUL.FTZ R53, R13, R53 ;  /* 0x000000350d357220 */ /* 0x000fe20000410000 */
[----:B------:R-:W4:Y:S01]  /*4cd0*/  LDL.LU R195, [R1+0x13c] ;  /* 0x00013c0001c37983 */ /* 0x000f220000300800 */
[----:B------:R-:W-:Y:S01]  /*4ce0*/  FFMA.FTZ R36, -R165, R165, 1 ;  /* 0x3f800000a5247423 */ /* 0x000fe200000101a5 */
[----:B------:R-:W-:Y:S01]  /*4cf0*/  FMUL.FTZ R55, R21, R55 ;  /* 0x0000003715377220 */ /* 0x000fe20000410000 */
[----:B------:R-:W-:Y:S01]  /*4d00*/  FMUL.FTZ R71, R71, R62 ;  /* 0x0000003e47477220 */ /* 0x000fe20000410000 */
[----:B------:R-:W4:Y:S01]  /*4d10*/  LDL.LU R196, [R1+0x138] ;  /* 0x0001380001c47983 */ /* 0x000f220000300800 */
[--C-:B---3--:R-:W-:Y:S01]  /*4d20*/  FADD.FTZ R56, R56, -R214.reuse ;  /* 0x800000d638387221 */ /* 0x108fe20000010000 */
[----:B------:R-:W-:Y:S01]  /*4d30*/  FMUL.FTZ R54, R54, R53 ;  /* 0x0000003536367220 */ /* 0x000fe20000410000 */
[----:B------:R-:W-:Y:S01]  /*4d40*/  FADD.FTZ R58, R58, -R214 ;  /* 0x800000d63a3a7221 */ /* 0x000fe20000010000 */
[----:B------:R-:W1:Y:S01]  /*4d50*/  SHFL.IDX PT, R62, R63, R9, 0x1f ;  /* 0x00001f093f3e7589 */ /* 0x000e6200000e0000 */
[----:B------:R-:W-:Y:S01]  /*4d60*/  FMUL.FTZ R53, R36, R55 ;  /* 0x0000003724357220 */ /* 0x000fe20000410000 */
[----:B--2---:R-:W-:Y:S01]  /*4d70*/  FADD.FTZ R57, R57, -R210 ;  /* 0x800000d239397221 */ /* 0x004fe20000010000 */
[----:B------:R-:W-:Y:S01]  /*4d80*/  MUFU.EX2 R130, R130 ;  /* 0x0000008200827308 */ /* 0x000fe20000000800 */
[----:B------:R-:W2:Y:S01]  /*4d90*/  LDL.LU R197, [R1+0x134] ;  /* 0x0001340001c57983 */ /* 0x000ea20000300800 */
[----:B------:R-:W-:-:S06]  /*4da0*/  FADD.FTZ R36, R68, -R218 ;  /* 0x800000da44247221 */ /* 0x000fcc0000010000 */
[----:B------:R-:W3:Y:S01]  /*4db0*/  MUFU.EX2 R110, R110 ;  /* 0x0000006e006e7308 */ /* 0x000ee20000000800 */
[----:B------:R-:W2:Y:S01]  /*4dc0*/  LDL.LU R198, [R1+0x130] ;  /* 0x0001300001c67983 */ /* 0x000ea20000300800 */
[----:B------:R-:W-:Y:S01]  /*4dd0*/  FFMA.FTZ R68, -R164, R164, 1 ;  /* 0x3f800000a4447423 */ /* 0x000fe200000101a4 */
[----:B------:R-:W-:-:S05]  /*4de0*/  FMUL.FTZ R56, R22, R56 ;  /* 0x0000003816387220 */ /* 0x000fca0000410000 */
[----:B------:R-:W-:Y:S01]  /*4df0*/  MUFU.EX2 R132, R132 ;  /* 0x0000008400847308 */ /* 0x000fe20000000800 */
[----:B------:R-:W2:Y:S01]  /*4e00*/  LDL.LU R199, [R1+0x12c] ;  /* 0x00012c0001c77983 */ /* 0x000ea20000300800 */
[----:B------:R-:W-:-:S06]  /*4e10*/  FADD.FTZ R59, R59, -R210 ;  /* 0x800000d23b3b7221 */ /* 0x000fcc0000010000 */
[----:B------:R-:W-:Y:S01]  /*4e20*/  MUFU.EX2 R119, R119 ;  /* 0x0000007700777308 */ /* 0x000fe20000000800 */
[----:B------:R-:W2:Y:S07]  /*4e30*/  LDL.LU R200, [R1+0x128] ;  /* 0x0001280001c87983 */ /* 0x000eae0000300800 */
[----:B------:R-:W-:Y:S01]  /*4e40*/  MUFU.EX2 R118, R118 ;  /* 0x0000007600767308 */ /* 0x000fe20000000800 */
[----:B------:R-:W2:Y:S01]  /*4e50*/  LDL.LU R201, [R1+0x124] ;  /* 0x0001240001c97983 */ /* 0x000ea20000300800 */
[----:B------:R-:W-:-:S06]  /*4e60*/  FMUL.FTZ R68, R68, R56 ;  /* 0x0000003844447220 */ /* 0x000fcc0000410000 */
[----:B------:R-:W-:Y:S01]  /*4e70*/  MUFU.EX2 R120, R120 ;  /* 0x0000007800787308 */ /* 0x000fe20000000800 */
[----:B------:R-:W2:Y:S01]  /*4e80*/  LDL.LU R202, [R1+0x120] ;  /* 0x0001200001ca7983 */ /* 0x000ea20000300800 */
[----:B------:R-:W-:-:S06]  /*4e90*/  FFMA.FTZ R55, -R162, R162, 1 ;  /* 0x3f800000a2377423 */ /* 0x000fcc00000101a2 */
[----:B------:R-:W-:Y:S01]  /*4ea0*/  MUFU.EX2 R117, R117 ;  /* 0x0000007500757308 */ /* 0x000fe20000000800 */
[----:B------:R-:W3:Y:S01]  /*4eb0*/  SHFL.IDX PT, R124, R63, R124, 0x1f ;  /* 0x00001f7c3f7c7589 */ /* 0x000ee200000e0000 */
[----:B------:R-:W-:-:S06]  /*4ec0*/  FMUL.FTZ R58, R23, R58 ;  /* 0x0000003a173a7220 */ /* 0x000fcc0000410000 */
[----:B------:R-:W-:Y:S01]  /*4ed0*/  MUFU.EX2 R115, R115 ;  /* 0x0000007300737308 */ /* 0x000fe20000000800 */
[----:B------:R-:W-:Y:S07]  /*4ee0*/  SHFL.IDX PT, R126, R63, R126, 0x1f ;  /* 0x00001f7e3f7e7589 */ /* 0x000fee00000e0000 */
[----:B------:R-:W-:Y:S01]  /*4ef0*/  MUFU.EX2 R123, R123 ;  /* 0x0000007b007b7308 */ /* 0x000fe20000000800 */
[----:B------:R-:W-:Y:S01]  /*4f00*/  SHFL.IDX PT, R125, R63, R125, 0x1f ;  /* 0x00001f7d3f7d7589 */ /* 0x000fe200000e0000 */
[----:B------:R-:W-:Y:S01]  /*4f10*/  FFMA.FTZ R236, -R236, R236, 1 ;  /* 0x3f800000ecec7423 */ /* 0x000fe200000101ec */
[----:B------:R-:W-:Y:S01]  /*4f20*/  FMUL.FTZ R38, R19, R38 ;  /* 0x0000002613267220 */ /* 0x000fe20000410000 */
[----:B------:R-:W-:Y:S01]  /*4f30*/  FFMA.FTZ R127, -R127, R127, 1 ;  /* 0x3f8000007f7f7423 */ /* 0x000fe2000001017f */
[----:B------:R-:W-:Y:S01]  /*4f40*/  SHFL.IDX PT, R215, R63, R215, 0x1f ;  /* 0x00001fd73fd77589 */ /* 0x000fe200000e0000 */
[----:B------:R-:W-:-:S03]  /*4f50*/  FMUL.FTZ R114, R228, R114 ;  /* 0x00000072e4727220 */ /* 0x000fc60000410000 */
[----:B------:R-:W-:Y:S04]  /*4f60*/  SHFL.IDX PT, R217, R63, R217, 0x1f ;  /* 0x00001fd93fd97589 */ /* 0x000fe800000e0000 */
[----:B------:R-:W-:Y:S01]  /*4f70*/  SHFL.IDX PT, R212, R63, R212, 0x1f ;  /* 0x00001fd43fd47589 */ /* 0x000fe200000e0000 */
[----:B------:R-:W-:Y:S01]  /*4f80*/  FFMA.FTZ R14, -R163, R163, 1 ;  /* 0x3f800000a30e7423 */ /* 0x000fe200000101a3 */
[----:B------:R-:W-:Y:S01]  /*4f90*/  FMUL.FTZ R61, R100, R61 ;  /* 0x0000003d643d7220 */ /* 0x000fe20000410000 */
[--C-:B----4-:R-:W-:Y:S01]  /*4fa0*/  FADD.FTZ R65, R65, -R220.reuse ;  /* 0x800000dc41417221 */ /* 0x110fe20000010000 */
[----:B------:R-:W2:Y:S01]  /*4fb0*/  LDL.LU R203, [R1+0x11c] ;  /* 0x00011c0001cb7983 */ /* 0x000ea20000300800 */
[----:B------:R-:W-:Y:S01]  /*4fc0*/  FMUL.FTZ R56, R97, R57 ;  /* 0x0000003961387220 */ /* 0x000fe20000410000 */
[----:B------:R-:W-:Y:S01]  /*4fd0*/  FMUL.FTZ R60, R99, R60 ;  /* 0x0000003c633c7220 */ /* 0x000fe20000410000 */
[----:B------:R-:W-:Y:S01]  /*4fe0*/  FADD.FTZ R67, R67, -R220 ;  /* 0x800000dc43437221 */ /* 0x000fe20000010000 */
[----:B------:R-:W4:Y:S01]  /*4ff0*/  SHFL.IDX PT, R63, R63, R213, 0x1f ;  /* 0x00001fd53f3f7589 */ /* 0x000f2200000e0000 */
[----:B------:R-:W4:Y:S01]  /*5000*/  MUFU.EX2 R113, R113 ;  /* 0x0000007100717308 */ /* 0x000f220000000800 */
[----:B------:R-:W-:-:S02]  /*5010*/  FMUL.FTZ R226, R216, R226 ;  /* 0x000000e2d8e27220 */ /* 0x000fc40000410000 */
[----:B------:R1:W5:Y:S01]  /*5020*/  LDL.LU R171, [R1+0x118] ;  /* 0x0001180001ab7983 */ /* 0x0003620000300800 */
[----:B------:R-:W-:Y:S01]  /*5030*/  FFMA.FTZ R41, -R166, R166, 1 ;  /* 0x3f800000a6297423 */ /* 0x000fe200000101a6 */
[----:B------:R-:W-:Y:S01]  /*5040*/  FADD.FTZ R218, R70, -R218 ;  /* 0x800000da46da7221 */ /* 0x000fe20000010000 */
[----:B------:R-:W-:Y:S01]  /*5050*/  FFMA.FTZ R69, -R161, R161, 1 ;  /* 0x3f800000a1457423 */ /* 0x000fe200000101a1 */
[----:B------:R1:W5:Y:S01]  /*5060*/  LDL.LU R170, [R1+0x114] ;  /* 0x0001140001aa7983 */ /* 0x0003620000300800 */
[----:B------:R-:W-:Y:S01]  /*5070*/  FMUL.FTZ R59, R98, R59 ;  /* 0x0000003b623b7220 */ /* 0x000fe20000410000 */
[----:B------:R-:W-:Y:S01]  /*5080*/  FMUL.FTZ R57, R55, R58 ;  /* 0x0000003a37397220 */ /* 0x000fe20000410000 */
[--C-:B------:R-:W-:Y:S01]  /*5090*/  FADD.FTZ R64, R64, -R222.reuse ;  /* 0x800000de40407221 */ /* 0x100fe20000010000 */
[----:B------:R2:W5:Y:S01]  /*50a0*/  LDL.LU R169, [R1+0x110] ;  /* 0x0001100001a97983 */ /* 0x0005620000300800 */
[----:B------:R-:W-:Y:S01]  /*50b0*/  FFMA.FTZ R70, -R159, R159, 1 ;  /* 0x3f8000009f467423 */ /* 0x000fe2000001019f */
[----:B------:R-:W-:Y:S01]  /*50c0*/  FADD.FTZ R66, R66, -R222 ;  /* 0x800000de42427221 */ /* 0x000fe20000010000 */
[----:B------:R-:W-:Y:S01]  /*50d0*/  FMUL.FTZ R67, R107, R67 ;  /* 0x000000436b437220 */ /* 0x000fe20000410000 */
[----:B------:R2:W5:Y:S01]  /*50e0*/  LDL.LU R168, [R1+0x10c] ;  /* 0x00010c0001a87983 */ /* 0x0005620000300800 */
[----:B------:R-:W-:Y:S01]  /*50f0*/  FMUL.FTZ R58, R14, R56 ;  /* 0x000000380e3a7220 */ /* 0x000fe20000410000 */
[----:B------:R-:W-:Y:S01]  /*5100*/  FMUL.FTZ R121, R103, R121 ;  /* 0x0000007967797220 */ /* 0x000fe20000410000 */
[--C-:B-1----:R-:W-:Y:S01]  /*5110*/  FADD.FTZ R72, R72, -R62.reuse ;  /* 0x8000003e48487221 */ /* 0x102fe20000010000 */
[----:B------:R1:W5:Y:S01]  /*5120*/  LDL.LU R167, [R1+0x108] ;  /* 0x0001080001a77983 */ /* 0x0003620000300800 */
[----:B------:R-:W-:Y:S01]  /*5130*/  FFMA.FTZ R56, -R160, R160, 1 ;  /* 0x3f800000a0387423 */ /* 0x000fe200000101a0 */
[----:B------:R-:W-:Y:S01]  /*5140*/  FADD.FTZ R74, R74, -R62 ;  /* 0x8000003e4a4a7221 */ /* 0x000fe20000010000 */
[--C-:B---3--:R-:W-:Y:S01]  /*5150*/  FADD.FTZ R73, R73, -R124.reuse ;  /* 0x8000007c49497221 */ /* 0x108fe20000010000 */
[----:B------:R1:W5:Y:S01]  /*5160*/  LDL.LU R166, [R1+0x104] ;  /* 0x0001040001a67983 */ /* 0x0003620000300800 */
[----:B------:R-:W-:Y:S01]  /*5170*/  FMUL.FTZ R69, R69, R59 ;  /* 0x0000003b45457220 */ /* 0x000fe20000410000 */
[----:B------:R-:W-:Y:S01]  /*5180*/  FADD.FTZ R75, R75, -R124 ;  /* 0x8000007c4b4b7221 */ /* 0x000fe20000010000 */
[--C-:B----4-:R-:W-:Y:S01]  /*5190*/  FADD.FTZ R85, R85, -R63.reuse ;  /* 0x8000003f55557221 */ /* 0x110fe20000010000 */
[----:B------:R1:W5:Y:S01]  /*51a0*/  LDL.LU R165, [R1+0x100] ;  /* 0x0001000001a57983 */ /* 0x0003620000300800 */
[----:B------:R-:W-:Y:S01]  /*51b0*/  FMUL.FTZ R70, R70, R61 ;  /* 0x0000003d46467220 */ /* 0x000fe20000410000 */
[----:B------:R-:W-:Y:S01]  /*51c0*/  FADD.FTZ R87, R87, -R63 ;  /* 0x8000003f57577221 */ /* 0x000fe20000010000 */
[--C-:B------:R-:W-:Y:S01]  /*51d0*/  FADD.FTZ R84, R84, -R212.reuse ;  /* 0x800000d454547221 */ /* 0x100fe20000010000 */
[----:B------:R1:W5:Y:S01]  /*51e0*/  LDL.LU R164, [R1+0xfc] ;  /* 0x0000fc0001a47983 */ /* 0x0003620000300800 */
[----:B------:R-:W-:Y:S01]  /*51f0*/  FFMA.FTZ R59, -R156, R156, 1 ;  /* 0x3f8000009c3b7423 */ /* 0x000fe2000001019c */
[----:B------:R-:W-:Y:S01]  /*5200*/  FFMA.FTZ R55, -R155, R155, 1 ;  /* 0x3f8000009b377423 */ /* 0x000fe2000001019b */
[----:B------:R-:W-:Y:S01]  /*5210*/  FADD.FTZ R86, R86, -R212 ;  /* 0x800000d456567221 */ /* 0x000fe20000010000 */
[----:B------:R1:W5:Y:S01]  /*5220*/  LDL.LU R163, [R1+0xf8] ;  /* 0x0000f80001a37983 */ /* 0x0003620000300800 */
[----:B------:R-:W-:Y:S01]  /*5230*/  FMUL.FTZ R64, R133, R64 ;  /* 0x0000004085407220 */ /* 0x000fe20000410000 */
[----:B------:R-:W-:Y:S01]  /*5240*/  FMUL.FTZ R61, R135, R65 ;  /* 0x00000041873d7220 */ /* 0x000fe20000410000 */
[----:B------:R-:W-:Y:S01]  /*5250*/  FFMA.FTZ R210, -R144, R144, 1 ;  /* 0x3f80000090d27423 */ /* 0x000fe20000010190 */
[----:B------:R1:W5:Y:S01]  /*5260*/  LDL.LU R162, [R1+0xf4] ;  /* 0x0000f40001a27983 */ /* 0x0003620000300800 */
[----:B------:R-:W-:Y:S01]  /*5270*/  FMUL.FTZ R56, R56, R60 ;  /* 0x0000003c38387220 */ /* 0x000fe20000410000 */
[----:B------:R-:W-:Y:S01]  /*5280*/  FFMA.FTZ R60, -R154, R154, 1 ;  /* 0x3f8000009a3c7423 */ /* 0x000fe2000001019a */
[--C-:B------:R-:W-:Y:S01]  /*5290*/  FADD.FTZ R77, R77, -R125.reuse ;  /* 0x8000007d4d4d7221 */ /* 0x100fe20000010000 */
[----:B------:R1:W5:Y:S01]  /*52a0*/  LDL.LU R161, [R1+0xf0] ;  /* 0x0000f00001a17983 */ /* 0x0003620000300800 */
[----:B------:R-:W-:Y:S01]  /*52b0*/  FMUL.FTZ R66, R134, R66 ;  /* 0x0000004286427220 */ /* 0x000fe20000410000 */
[----:B------:R-:W-:Y:S01]  /*52c0*/  FFMA.FTZ R14, -R157, R157, 1 ;  /* 0x3f8000009d0e7423 */ /* 0x000fe2000001019d */
[----:B------:R-:W-:Y:S01]  /*52d0*/  FADD.FTZ R79, R79, -R125 ;  /* 0x8000007d4f4f7221 */ /* 0x000fe20000010000 */
[----:B------:R1:W5:Y:S01]  /*52e0*/  LDL.LU R160, [R1+0xec] ;  /* 0x0000ec0001a07983 */ /* 0x0003620000300800 */
[----:B------:R-:W-:Y:S01]  /*52f0*/  FMUL.FTZ R64, R59, R64 ;  /* 0x000000403b407220 */ /* 0x000fe20000410000 */
[----:B------:R-:W-:Y:S01]  /*5300*/  FMUL.FTZ R55, R55, R61 ;  /* 0x0000003d37377220 */ /* 0x000fe20000410000 */
[--C-:B------:R-:W-:Y:S01]  /*5310*/  FADD.FTZ R76, R76, -R126.reuse ;  /* 0x8000007e4c4c7221 */ /* 0x100fe20000010000 */
[----:B------:R1:W5:Y:S01]  /*5320*/  LDL.LU R159, [R1+0xe8] ;  /* 0x0000e800019f7983 */ /* 0x0003620000300800 */
[----:B------:R-:W-:Y:S01]  /*5330*/  FFMA.FTZ R59, -R152, R152, 1 ;  /* 0x3f800000983b7423 */ /* 0x000fe20000010198 */
[----:B------:R-:W-:Y:S01]  /*5340*/  FFMA.FTZ R61, -R151, R151, 1 ;  /* 0x3f800000973d7423 */ /* 0x000fe20000010197 */
[----:B------:R-:W-:Y:S01]  /*5350*/  FADD.FTZ R78, R78, -R126 ;  /* 0x8000007e4e4e7221 */ /* 0x000fe20000010000 */
[----:B------:R1:W5:Y:S01]  /*5360*/  LDL.LU R158, [R1+0xe4] ;  /* 0x0000e400019e7983 */ /* 0x0003620000300800 */
[----:B------:R-:W-:Y:S01]  /*5370*/  FMUL.FTZ R65, R60, R66 ;  /* 0x000000423c417220 */ /* 0x000fe20000410000 */
[--C-:B------:R-:W-:Y:S01]  /*5380*/  FADD.FTZ R80, R80, -R215.reuse ;  /* 0x800000d750507221 */ /* 0x100fe20000010000 */
[----:B------:R-:W-:Y:S01]  /*5390*/  FADD.FTZ R82, R82, -R215 ;  /* 0x800000d752527221 */ /* 0x000fe20000010000 */
[----:B------:R1:W5:Y:S01]  /*53a0*/  LDL.LU R157, [R1+0xe0] ;  /* 0x0000e000019d7983 */ /* 0x0003620000300800 */
[----:B------:R-:W-:Y:S01]  /*53b0*/  FFMA.FTZ R66, -R153, R153, 1 ;  /* 0x3f80000099427423 */ /* 0x000fe20000010199 */
[--C-:B------:R-:W-:Y:S01]  /*53c0*/  FADD.FTZ R81, R81, -R217.reuse ;  /* 0x800000d951517221 */ /* 0x100fe20000010000 */
[----:B------:R-:W-:Y:S01]  /*53d0*/  FADD.FTZ R83, R83, -R217 ;  /* 0x800000d953537221 */ /* 0x000fe20000010000 */
[----:B------:R1:W5:Y:S01]  /*53e0*/  LDL.LU R156, [R1+0xdc] ;  /* 0x0000dc00019c7983 */ /* 0x0003620000300800 */
[----:B------:R-:W-:Y:S01]  /*53f0*/  FMUL.FTZ R59, R59, R67 ;  /* 0x000000433b3b7220 */ /* 0x000fe20000410000 */
[----:B------:R-:W-:Y:S01]  /*5400*/  FFMA.FTZ R213, -R5, R5, 1 ;  /* 0x3f80000005d57423 */ /* 0x000fe20000010105 */
[----:B------:R-:W-:Y:S01]  /*5410*/  FFMA.FTZ R214, -R4, R4, 1 ;  /* 0x3f80000004d67423 */ /* 0x000fe20000010104 */
[----:B------:R1:W5:Y:S01]  /*5420*/  LDL.LU R155, [R1+0xd8] ;  /* 0x0000d800019b7983 */ /* 0x0003620000300800 */
[----:B------:R-:W-:Y:S01]  /*5430*/  FMUL.FTZ R61, R61, R121 ;  /* 0x000000793d3d7220 */ /* 0x000fe20000410000 */
[----:B------:R-:W3:Y:S01]  /*5440*/  MUFU.EX2 R129, R129 ;  /* 0x0000008100817308 */ /* 0x000ee20000000800 */
[----:B------:R-:W-:Y:S01]  /*5450*/  FMUL.FTZ R36, R108, R36 ;  /* 0x000000246c247220 */ /* 0x000fe20000410000 */
[----:B------:R1:W5:Y:S01]  /*5460*/  LDL.LU R154, [R1+0xd4] ;  /* 0x0000d400019a7983 */ /* 0x0003620000300800 */
[----:B------:R-:W-:Y:S01]  /*5470*/  FFMA.FTZ R67, -R150, R150, 1 ;  /* 0x3f80000096437423 */ /* 0x000fe20000010196 */
[----:B------:R-:W-:-:S04]  /*5480*/  FFMA.FTZ R62, -R148, R148, 1 ;  /* 0x3f800000943e7423 */ /* 0x000fc80000010194 */
[----:B------:R-:W4:Y:S01]  /*5490*/  MUFU.EX2 R128, R128 ;  /* 0x0000008000807308 */ /* 0x000f220000000800 */
[----:B------:R1:W5:Y:S01]  /*54a0*/  LDL.LU R153, [R1+0xd0] ;  /* 0x0000d00001997983 */ /* 0x0003620000300800 */
[----:B------:R-:W-:Y:S01]  /*54b0*/  FMUL.FTZ R121, R106, R72 ;  /* 0x000000486a797220 */ /* 0x000fe20000410000 */
[----:B------:R-:W-:-:S05]  /*54c0*/  FFMA.FTZ R60, -R149, R149, 1 ;  /* 0x3f800000953c7423 */ /* 0x000fca0000010195 */
[----:B------:R-:W1:Y:S01]  /*54d0*/  MUFU.EX2 R207, R207 ;  /* 0x000000cf00cf7308 */ /* 0x000e620000000800 */
[----:B------:R1:W5:Y:S01]  /*54e0*/  LDL.LU R152, [R1+0xcc] ;  /* 0x0000cc0001987983 */ /* 0x0003620000300800 */
[----:B------:R-:W-:-:S06]  /*54f0*/  FFMA.FTZ R124, -R147, R147, 1 ;  /* 0x3f800000937c7423 */ /* 0x000fcc0000010193 */
[----:B------:R-:W1:Y:S01]  /*5500*/  MUFU.EX2 R205, R205 ;  /* 0x000000cd00cd7308 */ /* 0x000e620000000800 */
[----:B------:R1:W5:Y:S01]  /*5510*/  LDL.LU R151, [R1+0xc8] ;  /* 0x0000c80001977983 */ /* 0x0003620000300800 */
[----:B------:R-:W-:Y:S01]  /*5520*/  FMUL.FTZ R62, R62, R121 ;  /* 0x000000793e3e7220 */ /* 0x000fe20000410000 */
[----:B------:R-:W-:Y:S01]  /*5530*/  FMUL.FTZ R219, R110, R219 ;  /* 0x000000db6edb7220 */ /* 0x000fe20000410000 */
[----:B------:R-:W-:Y:S01]  /*5540*/  FMUL.FTZ R208, R208, R226 ;  /* 0x000000e2d0d07220 */ /* 0x000fe20000410000 */
[----:B------:R1:W5:Y:S01]  /*5550*/  LDL.LU R150, [R1+0xc4] ;  /* 0x0000c40001967983 */ /* 0x0003620000300800 */
[----:B------:R-:W-:-:S03]  /*5560*/  FFMA.FTZ R63, -R146, R146, 1 ;  /* 0x3f800000923f7423 */ /* 0x000fc60000010192 */
[----:B------:R1:W5:Y:S01]  /*5570*/  LDL.LU R149, [R1+0xc0] ;  /* 0x0000c00001957983 */ /* 0x0003620000300800 */
[----:B------:R-:W-:-:S03]  /*5580*/  FFMA.FTZ R121, -R145, R145, 1 ;  /* 0x3f80000091797423 */ /* 0x000fc60000010191 */
[----:B------:R1:W5:Y:S01]  /*5590*/  LDL.LU R148, [R1+0xbc] ;  /* 0x0000bc0001947983 */ /* 0x0003620000300800 */
[----:B------:R-:W-:-:S03]  /*55a0*/  FFMA.FTZ R212, -R143, R143, 1 ;  /* 0x3f8000008fd47423 */ /* 0x000fc6000001018f */
[----:B------:R1:W5:Y:S01]  /*55b0*/  LDL.LU R147, [R1+0xb8] ;  /* 0x0000b80001937983 */ /* 0x0003620000300800 */
[----:B------:R-:W-:-:S03]  /*55c0*/  FFMA.FTZ R125, -R142, R142, 1 ;  /* 0x3f8000008e7d7423 */ /* 0x000fc6000001018e */
[----:B------:R1:W5:Y:S01]  /*55d0*/  LDL.LU R146, [R1+0xb4] ;  /* 0x0000b40001927983 */ /* 0x0003620000300800 */
[----:B------:R-:W-:-:S03]  /*55e0*/  FMUL.FTZ R218, R136, R218 ;  /* 0x000000da88da7220 */ /* 0x000fc60000410000 */
        /* <DEDUP_REMOVED lines=10> */
[----:B------:R1:W5:Y:S04]  /*5690*/  LDL.LU R140, [R1+0x9c] ;  /* 0x00009c00018c7983 */ /* 0x0003680000300800 */
[----:B------:R1:W5:Y:S04]  /*56a0*/  LDL.LU R6, [R1+0x98] ;  /* 0x0000980001067983 */ /* 0x0003680000300800 */
[----:B------:R1:W5:Y:S04]  /*56b0*/  LDL.LU R5, [R1+0x94] ;  /* 0x0000940001057983 */ /* 0x0003680000300800 */
[----:B------:R1:W5:Y:S04]  /*56c0*/  LDL.LU R4, [R1+0x90] ;  /* 0x0000900001047983 */ /* 0x0003680000300800 */
[----:B------:R1:W5:Y:S04]  /*56d0*/  LDL.LU R2, [R1+0x8c] ;  /* 0x00008c0001027983 */ /* 0x0003680000300800 */
[----:B------:R-:W2:Y:S01]  /*56e0*/  LDL R220, [R1+0x70] ;  /* 0x0000700001dc7983 */ /* 0x000ea20000100800 */
[----:B------:R-:W-:-:S04]  /*56f0*/  FMUL.FTZ R73, R137, R73 ;  /* 0x0000004989497220 */ /* 0x000fc80000410000 */
[----:B------:R-:W-:Y:S01]  /*5700*/  FMUL.FTZ R124, R124, R73 ;  /* 0x000000497c7c7220 */ /* 0x000fe20000410000 */
[----:B------:R-:W-:Y:S01]  /*5710*/  FMUL.FTZ R73, R116, R76 ;  /* 0x0000004c74497220 */ /* 0x000fe20000410000 */
[----:B------:R-:W-:Y:S01]  /*5720*/  FMUL.FTZ R66, R66, R36 ;  /* 0x0000002442427220 */ /* 0x000fe20000410000 */
[----:B------:R-:W-:Y:S02]  /*5730*/  FMUL.FTZ R36, R122, R75 ;  /* 0x0000004b7a247220 */ /* 0x000fe40000410000 */
[----:B------:R-:W-:Y:S01]  /*5740*/  FMUL.FTZ R210, R210, R73 ;  /* 0x00000049d2d27220 */ /* 0x000fe20000410000 */
[----:B------:R-:W-:Y:S01]  /*5750*/  FMUL.FTZ R73, R130, R84 ;  /* 0x0000005482497220 */ /* 0x000fe20000410000 */
[----:B------:R-:W-:Y:S01]  /*5760*/  FMUL.FTZ R121, R121, R36 ;  /* 0x0000002479797220 */ /* 0x000fe20000410000 */
[----:B------:R-:W-:Y:S02]  /*5770*/  FMUL.FTZ R36, R113, R81 ;  /* 0x0000005171247220 */ /* 0x000fe40000410000 */
[----:B------:R-:W-:Y:S01]  /*5780*/  FMUL.FTZ R218, R218, R73 ;  /* 0x00000049dada7220 */ /* 0x000fe20000410000 */
[----:B------:R-:W-:Y:S01]  /*5790*/  F2FP.F16.F32.PACK_AB R73, R51, R11 ;  /* 0x0000000b3349723e */ /* 0x000fe200000000ff */
[----:B------:R-:W-:Y:S01]  /*57a0*/  FMUL.FTZ R221, R132, R221 ;  /* 0x000000dd84dd7220 */ /* 0x000fe20000410000 */
[----:B---3--:R-:W-:Y:S01]  /*57b0*/  FMUL.FTZ R86, R129, R86 ;  /* 0x0000005681567220 */ /* 0x008fe20000410000 */
[----:B------:R-:W-:Y:S01]  /*57c0*/  FMUL.FTZ R38, R236, R38 ;  /* 0x00000026ec267220 */ /* 0x000fe20000410000 */
[----:B------:R-:W-:Y:S01]  /*57d0*/  FMUL.FTZ R74, R119, R74 ;  /* 0x0000004a774a7220 */ /* 0x000fe20000410000 */
[----:B------:R-:W-:Y:S01]  /*57e0*/  FMUL.FTZ R80, R118, R80 ;  /* 0x0000005076507220 */ /* 0x000fe20000410000 */
[----:B------:R-:W-:Y:S01]  /*57f0*/  FMUL.FTZ R82, R120, R82 ;  /* 0x0000005278527220 */ /* 0x000fe20000410000 */
[----:B----4-:R-:W-:Y:S01]  /*5800*/  FMUL.FTZ R83, R128, R83 ;  /* 0x0000005380537220 */ /* 0x010fe20000410000 */
        /* <DEDUP_REMOVED lines=40> */
[----:B------:R-:W-:Y:S01]  /*5a90*/  F2FP.F16.F32.PACK_AB R66, R61, R66 ;  /* 0x000000423d42723e */ /* 0x000fe200000000ff */
[----:B------:R-:W-:Y:S01]  /*5aa0*/  UMOV UR6, UR12 ;  /* 0x0000000c00067c82 */ /* 0x000fe20008000000 */
[----:B------:R-:W-:Y:S01]  /*5ab0*/  F2FP.F16.F32.PACK_AB R67, R60, R67 ;  /* 0x000000433c43723e */ /* 0x000fe200000000ff */
[----:B------:R-:W-:Y:S01]  /*5ac0*/  UMOV UR7, 0x40000040 ;  /* 0x4000004000077882 */ /* 0x000fe20000000000 */
[----:B------:R-:W-:Y:S01]  /*5ad0*/  F2FP.F16.F32.PACK_AB R64, R55, R64 ;  /* 0x000000403740723e */ /* 0x000fe200000000ff */
[----:B------:R-:W-:Y:S01]  /*5ae0*/  UIADD3 UR4, UR12, 0x80, URZ ;  /* 0x000000800c047890 */ /* 0x000fe2000fffe03f */
[----:B------:R-:W-:Y:S01]  /*5af0*/  F2FP.F16.F32.PACK_AB R65, R59, R65 ;  /* 0x000000413b41723e */ /* 0x000fe200000000ff */
[----:B------:R-:W3:Y:S01]  /*5b00*/  LDL R14, [R1+0x50] ;  /* 0x00005000010e7983 */ /* 0x000ee20000100800 */
        /* <DEDUP_REMOVED lines=16> */
[----:B--2---:R-:W-:-:S05]  /*5c10*/  LEA R11, R0, R220, 0xe ;  /* 0x000000dc000b7211 */ /* 0x004fca00078e70ff */
[----:B------:R-:W-:-:S05]  /*5c20*/  IMAD R11, R11, 0x2, R16 ;  /* 0x000000020b0b7824 */ /* 0x000fca00078e0210 */
        /* <DEDUP_REMOVED lines=9> */
[----:B------:R-:W-:Y:S01]  /*5cc0*/  HGMMA.64x64x16.F32 R172, R36, gdesc[UR4].tnspB, R172, gsb0 ;  /* 0x40e0000424ac7df0 */ /* 0x000fe200080008ac */
[----:B------:R-:W-:Y:S01]  /*5cd0*/  UMOV UR6, UR4 ;  /* 0x0000000400067c82 */ /* 0x000fe20008000000 */
        /* <DEDUP_REMOVED lines=15> */
[----:B------:R-:W-:-:S06]  /*5dd0*/  UMOV UR7, 0x40000040 ;  /* 0x4000004000077882 */ /* 0x000fcc0000000000 */
[----:B------:R-:W-:Y:S01]  /*5de0*/  UMOV UR6, UR4 ;  /* 0x0000000400067c82 */ /* 0x000fe20008000000 */
        /* <DEDUP_REMOVED lines=47> */
[----:B------:R-:W-:-:S05]  /*60e0*/  VIADD R40, R16, 0x20c00 ;  /* 0x00020c0010287836 */ /* 0x000fca0000000000 */
[----:B---3--:R-:W-:-:S04]  /*60f0*/  LEA R10, R14, R40, 0xd ;  /* 0x000000280e0a7211 */ /* 0x008fc800078e68ff */
[----:B------:R-:W-:-:S04]  /*6100*/  SHF.R.U32.HI R10, RZ, 0x4, R10 ;  /* 0x00000004ff0a7819 */ /* 0x000fc8000001160a */
[----:B------:R-:W-:Y:S02]  /*6110*/  LOP3.LUT R10, R10, 0x3fff, RZ, 0xc0, !PT ;  /* 0x00003fff0a0a7812 */ /* 0x000fe400078ec0ff */
[----:B------:R-:W-:Y:S02]  /*6120*/  R2UR UR4, R16 ;  /* 0x00000000100472ca */ /* 0x000fe400000e0000 */
[----:B-1----:R-:W-:-:S05]  /*6130*/  LOP3.LUT R11, R10, 0x10000, RZ, 0xfc, !PT ;  /* 0x000100000a0b7812 */ /* 0x002fca00078efcff */
[----:B------:R-:W-:-:S05]  /*6140*/  IMAD R11, R0, 0x800, R11 ;  /* 0x00000800000b7824 */ /* 0x000fca00078e020b */
[----:B------:R-:W-:Y:S01]  /*6150*/  R2UR UR8, R11 ;  /* 0x000000000b0872ca */ /* 0x000fe200000e0000 */
[----:B------:R-:W-:Y:S01]  /*6160*/  USHF.R.U32.HI UR4, URZ, 0x4, UR4 ;  /* 0x000000043f047899 */ /* 0x000fe20008011604 */
[----:B------:R-:W-:Y:S02]  /*6170*/  WARPGROUP.DEPBAR.LE gsb0, 0x0 ;  /* 0x00008000000079c5 */ /* 0x000fe40000010000 */
[----:B------:R1:W-:Y:S06]  /*6180*/  MEMBAR.ALL.CTA ;  /* 0x0000000000007992 */ /* 0x0003ec0000008000 */
[----:B-1----:R-:W1:Y:S01]  /*6190*/  FENCE.VIEW.ASYNC.S ;  /* 0x00000000000073c6 */ /* 0x002e620000000000 */
[----:B------:R-:W-:Y:S01]  /*61a0*/  ULOP3.LUT UR9, UR4, 0x3fff, URZ, 0xc0, !UPT ;  /* 0x00003fff04097892 */ /* 0x000fe2000f8ec03f */
        /* <DEDUP_REMOVED lines=59> */
.L_x_1064:
        /* <DEDUP_REMOVED lines=68> */
.L_x_1065:
[----:B-1----:R-:W2:Y:S01]  /*69a0*/  LDL R5, [R1+0x54] ;  /* 0x0000540001057983 */ /* 0x002ea20000100800 */
[----:B------:R-:W-:Y:S01]  /*69b0*/  UIADD3 UR38, UR38, 0x1, URZ ;  /* 0x0000000126267890 */ /* 0x000fe2000fffe03f */
[----:B------:R-:W-:Y:S01]  /*69c0*/  VIADD R0, R0, 0x1 ;  /* 0x0000000100007836 */ /* 0x000fe20000000000 */
[----:B------:R-:W-:-:S04]  /*69d0*/  IADD3 R6, R6, 0x30c20, RZ ;  /* 0x00030c2006067810 */ /* 0x000fc80007ffe0ff */
[C---:B------:R-:W-:Y:S02]  /*69e0*/  ISETP.NE.AND P0, PT, R0.reuse, 0x2, PT ;  /* 0x000000020000780c */ /* 0x040fe40003f05270 */
[----:B------:R-:W-:Y:S02]  /*69f0*/  PRMT R6, RZ, 0x654, R6 ;  /* 0x00000654ff067816 */ /* 0x000fe40000000006 */
[----:B------:R-:W-:Y:S02]  /*6a00*/  SEL R0, R0, RZ, P0 ;  /* 0x000000ff00007207 */ /* 0x000fe40000000000 */
[----:B------:R3:W-:Y:S01]  /*6a10*/  SYNCS.ARRIVE.TRANS64.RED.A1T0 RZ, [R6+URZ], RZ ;  /* 0x000000ff06ff79a7 */ /* 0x0007e2000810043f */
[----:B--2---:R-:W-:Y:S02]  /*6a20*/  ISETP.LE.AND P1, PT, R5, UR38, PT ;  /* 0x0000002605007c0c */ /* 0x004fe4000bf23270 */
[----:B------:R-:W-:-:S04]  /*6a30*/  SEL R5, RZ, 0x1, P0 ;  /* 0x00000001ff057807 */ /* 0x000fc80000000000 */
[----:B------:R-:W-:-:S07]  /*6a40*/  LOP3.LUT R4, R4, R5, RZ, 0x3c, !PT ;  /* 0x0000000504047212 */ /* 0x000fce00078e3cff */
[----:B---3--:R-:W-:Y:S05]  /*6a50*/  @!P1 BRA `(.L_x_1066) ;  /* 0xffffffac00d09947 */ /* 0x008fea000383ffff */
.L_x_1055:
[----:B------:R-:W2:Y:S01]  /*6a60*/  S2R R8, SR_CTAID.X ;  /* 0x0000000000087919 */ /* 0x000ea20000002500 */
[----:B------:R-:W3:Y:S01]  /*6a70*/  LDC R5, c[0x0][0x280] ;  /* 0x0000a000ff057b82 */ /* 0x000ee20000000800 */
[----:B------:R-:W-:-:S07]  /*6a80*/  ULDC UR4, c[0x0][0x748] ;  /* 0x0001d20000047ab9 */ /* 0x000fce0000000800 */
[----:B------:R-:W3:Y:S02]  /*6a90*/  LDC R7, c[0x0][0x290] ;  /* 0x0000a400ff077b82 */ /* 0x000ee40000000800 */
[----:B---3--:R-:W-:-:S05]  /*6aa0*/  IMAD.IADD R5, R5, 0x1, -R7 ;  /* 0x0000000105057824 */ /* 0x008fca00078e0a07 */
[----:B--2---:R-:W-:-:S05]  /*6ab0*/  LEA R5, R8, R5, 0x7 ;  /* 0x0000000508057211 */ /* 0x004fca00078e38ff */
[----:B------:R-:W-:-:S05]  /*6ac0*/  VIADD R5, R5, UR4 ;  /* 0x0000000405057c36 */ /* 0x000fca0008000000 */
[----:B------:R-:W-:-:S04]  /*6ad0*/  SHF.R.S32.HI R6, RZ, 0x1f, R5 ;  /* 0x0000001fff067819 */ /* 0x000fc80000011405 */
[----:B------:R-:W-:-:S04]  /*6ae0*/  LEA.HI R6, R6, R5, RZ, 0x7 ;  /* 0x0000000506067211 */ /* 0x000fc800078f38ff */
[----:B------:R-:W-:-:S04]  /*6af0*/  SHF.R.S32.HI R6, RZ, 0x7, R6 ;  /* 0x00000007ff067819 */ /* 0x000fc80000011406 */
[----:B------:R-:W-:-:S04]  /*6b00*/  VIMNMX R9, R6, UR37, PT ;  /* 0x0000002506097c48 */ /* 0x000fc8000bfe0100 */
[----:B------:R-:W-:Y:S01]  /*6b10*/  ISETP.LE.AND P0, PT, R9, UR38, PT ;  /* 0x0000002609007c0c */ /* 0x000fe2000bf03270 */
[----:B------:R2:W-:-:S12]  /*6b20*/  STL [R1+0x40], R9 ;  /* 0x0000400901007387 */ /* 0x0005d80000100800 */
[----:B--2---:R-:W-:Y:S05]  /*6b30*/  @P0 BRA `(.L_x_1067) ;  /* 0x0000004c00700947 */ /* 0x004fea0003800000 */
[----:B------:R-:W2:Y:S04]  /*6b40*/  LDL R10, [R1+0x50] ;  /* 0x00005000010a7983 */ /* 0x000ea80000100800 */
[----:B------:R-:W3:Y:S04]  /*6b50*/  LDL R13, [R1+0x6c] ;  /* 0x00006c00010d7983 */ /* 0x000ee80000100800 */
[----:B------:R-:W3:Y:S04]  /*6b60*/  LDL R11, [R1+0x88] ;  /* 0x00008800010b7983 */ /* 0x000ee80000100800 */
[----:B------:R-:W4:Y:S01]  /*6b70*/  LDL R12, [R1+0x68] ;  /* 0x00006800010c7983 */ /* 0x000f220000100800 */
[----:B------:R-:W-:Y:S01]  /*6b80*/  IMAD R8, R8, -0x80, R7 ;  /* 0xffffff8008087824 */ /* 0x000fe200078e0207 */
[----:B------:R-:W-:Y:S01]  /*6b90*/  MOV R21, 0x40000040 ;  /* 0x4000004000157802 */ /* 0x000fe20000000f00 */
[----:B------:R-:W-:Y:S01]  /*6ba0*/  IMAD.MOV.U32 R23, RZ, RZ, 0x40000040 ;  /* 0x40000040ff177424 */ /* 0x000fe200078e00ff */
[----:B------:R-:W5:Y:S01]  /*6bb0*/  S2R R5, SR_TID.X ;  /* 0x0000000000057919 */ /* 0x000f620000002100 */
[----:B------:R-:W1:Y:S01]  /*6bc0*/  S2R R15, SR_TID.X ;  /* 0x00000000000f7919 */ /* 0x000e620000002100 */
[----:B-----5:R-:W-:Y:S01]  /*6bd0*/  IADD3 R9, R5, -0x80, RZ ;  /* 0xffffff8005097810 */ /* 0x020fe20007ffe0ff */
[----:B-1----:R-:W-:-:S02]  /*6be0*/  VIADD R17, R15, 0xffffff80 ;  /* 0xffffff800f117836 */ /* 0x002fc40000000000 */
[----:B------:R-:W-:-:S05]  /*6bf0*/  VIADD R15, R15, 0xffffff80 ;  /* 0xffffff800f0f7836 */ /* 0x000fca0000000000 */
[----:B------:R-:W-:-:S04]  /*6c00*/  SHF.R.S32.HI R15, RZ, 0x1f, R15 ;  /* 0x0000001fff0f7819 */ /* 0x000fc8000001140f */
[----:B------:R-:W-:-:S04]  /*6c10*/  LEA.HI R15, R15, R17, RZ, 0x7 ;  /* 0x000000110f0f7211 */ /* 0x000fc800078f38ff */
[----:B------:R-:W-:Y:S01]  /*6c20*/  SHF.R.S32.HI R15, RZ, 0x7, R15 ;  /* 0x00000007ff0f7819 */ /* 0x000fe2000001140f */
[----:B--2---:R-:W-:Y:S01]  /*6c30*/  IMAD.MOV.U32 R14, RZ, RZ, R10 ;  /* 0x000000ffff0e7224 */ /* 0x004fe200078e000a */
[----:B------:R-:W-:-:S03]  /*6c40*/  SHF.R.S32.HI R10, RZ, 0x1f, R9 ;  /* 0x0000001fff0a7819 */ /* 0x000fc60000011409 */
[----:B------:R-:W-:Y:S01]  /*6c50*/  IMAD.MOV.U32 R20, RZ, RZ, R14 ;  /* 0x000000ffff147224 */ /* 0x000fe200078e000e */
[CC--:B------:R-:W-:Y:S02]  /*6c60*/  LEA.HI R5, R10.reuse, R9.reuse, RZ, 0x5 ;  /* 0x000000090a057211 */ /* 0x0c0fe400078f28ff */
[----:B------:R-:W-:Y:S02]  /*6c70*/  LEA.HI R10, R10, R9, RZ, 0x2 ;  /* 0x000000090a0a7211 */ /* 0x000fe400078f10ff */
[----:B---3--:R-:W-:Y:S02]  /*6c80*/  LEA.HI R6, R11, R13, RZ, 0x5 ;  /* 0x0000000d0b067211 */ /* 0x008fe400078f28ff */
[----:B------:R-:W-:Y:S02]  /*6c90*/  LOP3.LUT R18, R10, 0xfffffffc, RZ, 0xc0, !PT ;  /* 0xfffffffc0a127812 */ /* 0x000fe400078ec0ff */
[--C-:B----4-:R-:W-:Y:S02]  /*6ca0*/  SHF.R.S32.HI R11, RZ, 0x2, R12.reuse ;  /* 0x00000002ff0b7819 */ /* 0x110fe4000001140c */
[----:B------:R-:W-:-:S02]  /*6cb0*/  SHF.R.S32.HI R12, RZ, 0x1f, R12 ;  /* 0x0000001fff0c7819 */ /* 0x000fc4000001140c */
[----:B------:R-:W-:Y:S02]  /*6cc0*/  SHF.R.S32.HI R13, RZ, 0x5, R6 ;  /* 0x00000005ff0d7819 */ /* 0x000fe40000011406 */
[----:B------:R-:W-:Y:S02]  /*6cd0*/  LOP3.LUT R6, R5, 0xffffffe0, RZ, 0xc0, !PT ;  /* 0xffffffe005067812 */ /* 0x000fe400078ec0ff */
[----:B------:R-:W-:Y:S02]  /*6ce0*/  LEA.HI R12, R12, R11, RZ, 0x3 ;  /* 0x0000000b0c0c7211 */ /* 0x000fe400078f18ff */
[----:B------:R-:W-:Y:S01]  /*6cf0*/  IADD3 R7, R9, -R6, RZ ;  /* 0x8000000609077210 */ /* 0x000fe20007ffe0ff */
[----:B------:R-:W-:Y:S01]  /*6d00*/  IMAD R6, R13, -0x10, R8 ;  /* 0xfffffff00d067824 */ /* 0x000fe200078e0208 */
[----:B------:R-:W-:Y:S02]  /*6d10*/  LOP3.LUT R12, R12, 0xfffffff8, RZ, 0xc0, !PT ;  /* 0xfffffff80c0c7812 */ /* 0x000fe400078ec0ff */
[----:B------:R-:W-:-:S02]  /*6d20*/  SHF.R.S32.HI R8, RZ, 0x1f, R7 ;  /* 0x0000001fff087819 */ /* 0x000fc40000011407 */
[----:B------:R-:W-:Y:S02]  /*6d30*/  LEA.HI R5, R15, R15, RZ, 0x1 ;  /* 0x0000000f0f057211 */ /* 0x000fe400078f08ff */
[----:B------:R-:W-:Y:S02]  /*6d40*/  IADD3 R6, R6, R12, -R11 ;  /* 0x0000000c06067210 */ /* 0x000fe40007ffe80b */
[CC--:B------:R-:W-:Y:S02]  /*6d50*/  LEA.HI R11, R8.reuse, R7.reuse, RZ, 0x3 ;  /* 0x00000007080b7211 */ /* 0x0c0fe400078f18ff */
[----:B------:R-:W-:Y:S02]  /*6d60*/  LOP3.LUT R5, R5, 0xfffffffe, RZ, 0xc0, !PT ;  /* 0xfffffffe05057812 */ /* 0x000fe400078ec0ff */
[----:B------:R-:W-:Y:S02]  /*6d70*/  LEA.HI R7, R8, R7, RZ, 0x2 ;  /* 0x0000000708077211 */ /* 0x000fe400078f10ff */
[----:B------:R-:W-:Y:S01]  /*6d80*/  SHF.R.S32.HI R12, RZ, 0x3, R11 ;  /* 0x00000003ff0c7819 */ /* 0x000fe2000001140b */
[----:B------:R-:W-:Y:S01]  /*6d90*/  IMAD.IADD R5, R15, 0x1, -R5 ;  /* 0x000000010f057824 */ /* 0x000fe200078e0a05 */
[----:B------:R-:W-:-:S02]  /*6da0*/  SHF.R.S32.HI R11, RZ, 0x1f, R11 ;  /* 0x0000001fff0b7819 */ /* 0x000fc4000001140b */
[----:B------:R-:W-:Y:S01]  /*6db0*/  SHF.R.S32.HI R14, RZ, 0x2, R7 ;  /* 0x00000002ff0e7819 */ /* 0x000fe20000011407 */
[----:B------:R-:W-:Y:S01]  /*6dc0*/  IMAD R8, R5, -0x40, R6 ;  /* 0xffffffc005087824 */ /* 0x000fe200078e0206 */
[----:B------:R-:W-:Y:S02]  /*6dd0*/  LEA.HI R11, R11, R12, RZ, 0x4 ;  /* 0x0000000c0b0b7211 */ /* 0x000fe400078f20ff */
[----:B------:R-:W-:Y:S01]  /*6de0*/  LEA.HI R7, R7, R14, RZ, 0x1 ;  /* 0x0000000e07077211 */ /* 0x000fe200078f08ff */
[C---:B------:R-:W-:Y:S01]  /*6df0*/  VIADD R15, R14.reuse, 0x18 ;  /* 0x000000180e0f7836 */ /* 0x040fe20000000000 */
[----:B------:R-:W-:Y:S02]  /*6e00*/  IADD3 R6, R14, 0x8, RZ ;  /* 0x000000080e067810 */ /* 0x000fe40007ffe0ff */
[----:B------:R-:W-:Y:S02]  /*6e10*/  LOP3.LUT R11, R11, 0x1ffffff0, RZ, 0xc0, !PT ;  /* 0x1ffffff00b0b7812 */ /* 0x000fe400078ec0ff */
[----:B------:R-:W-:Y:S01]  /*6e20*/  LOP3.LUT R5, R7, 0xfffffffe, RZ, 0xc0, !PT ;  /* 0xfffffffe07057812 */ /* 0x000fe200078ec0ff */
[----:B------:R-:W-:Y:S01]  /*6e30*/  IMAD.IADD R7, R9, 0x1, -R18 ;  /* 0x0000000109077824 */ /* 0x000fe200078e0a12 */
[----:B------:R-:W-:Y:S01]  /*6e40*/  LEA.HI R10, R6, R6, RZ, 0x1 ;  /* 0x00000006060a7211 */ /* 0x000fe200078f08ff */
[----:B------:R-:W-:Y:S01]  /*6e50*/  IMAD.IADD R12, R12, 0x1, -R11 ;  /* 0x000000010c0c7824 */ /* 0x000fe200078e0a0b */
[C---:B------:R-:W-:Y:S01]  /*6e60*/  IADD3 R5, R14.reuse, -R5, RZ ;  /* 0x800000050e057210 */ /* 0x040fe20007ffe0ff */
[----:B------:R-:W-:Y:S01]  /*6e70*/  VIADD R11, R14, 0x10 ;  /* 0x000000100e0b7836 */ /* 0x000fe20000000000 */
[----:B------:R-:W-:-:S02]  /*6e80*/  LOP3.LUT R9, R10, 0xfffffffe, RZ, 0xc0, !PT ;  /* 0xfffffffe0a097812 */ /* 0x000fc400078ec0ff */
[----:B------:R-:W-:Y:S02]  /*6e90*/  LEA R5, R12, R5, 0x3 ;  /* 0x000000050c057211 */ /* 0x000fe400078e18ff */
[----:B------:R-:W-:Y:S01]  /*6ea0*/  LEA.HI R17, R15, R15, RZ, 0x1 ;  /* 0x0000000f0f117211 */ /* 0x000fe200078f08ff */
[----:B------:R-:W-:Y:S01]  /*6eb0*/  IMAD.IADD R9, R6, 0x1, -R9 ;  /* 0x0000000106097824 */ /* 0x000fe200078e0a09 */
[----:B------:R-:W-:Y:S01]  /*6ec0*/  LEA.HI R6, R11, R11, RZ, 0x1 ;  /* 0x0000000b0b067211 */ /* 0x000fe200078f08ff */
[----:B------:R1:W-:Y:S01]  /*6ed0*/  STL [R1+0x54], R5 ;  /* 0x0000540501007387 */ /* 0x0003e20000100800 */
[----:B------:R-:W-:Y:S02]  /*6ee0*/  SHF.R.S32.HI R19, RZ, 0x1f, R17 ;  /* 0x0000001fff137819 */ /* 0x000fe40000011411 */
[--C-:B------:R-:W-:Y:S02]  /*6ef0*/  SHF.R.S32.HI R12, RZ, 0x1, R6.reuse ;  /* 0x00000001ff0c7819 */ /* 0x100fe40000011406 */
[----:B------:R-:W-:-:S02]  /*6f00*/  SHF.R.S32.HI R13, RZ, 0x1f, R6 ;  /* 0x0000001fff0d7819 */ /* 0x000fc40000011406 */
[----:B------:R-:W-:Y:S02]  /*6f10*/  LOP3.LUT R14, R6, 0xfffffffe, RZ, 0xc0, !PT ;  /* 0xfffffffe060e7812 */ /* 0x000fe400078ec0ff */
[----:B------:R-:W-:Y:S02]  /*6f20*/  LEA.HI R13, R13, R12, RZ, 0x4 ;  /* 0x0000000c0d0d7211 */ /* 0x000fe400078f20ff */
[----:B-1----:R-:W-:Y:S01]  /*6f30*/  SHF.R.S32.HI R5, RZ, 0x1, R10 ;  /* 0x00000001ff057819 */ /* 0x002fe2000001140a */
[----:B------:R-:W-:Y:S01]  /*6f40*/  IMAD.IADD R14, R11, 0x1, -R14 ;  /* 0x000000010b0e7824 */ /* 0x000fe200078e0a0e */
[----:B------:R-:W-:Y:S01]  /*6f50*/  SHF.R.S32.HI R10, RZ, 0x1f, R10 ;  /* 0x0000001fff0a7819 */ /* 0x000fe2000001140a */
[----:B------:R-:W-:Y:S01]  /*6f60*/  IMAD.MOV.U32 R11, RZ, RZ, 0x40000040 ;  /* 0x40000040ff0b7424 */ /* 0x000fe200078e00ff */
[----:B------:R-:W-:Y:S02]  /*6f70*/  SHF.R.S32.HI R6, RZ, 0x1, R17 ;  /* 0x00000001ff067819 */ /* 0x000fe40000011411 */
[----:B------:R-:W-:-:S02]  /*6f80*/  LEA.HI R10, R10, R5, RZ, 0x4 ;  /* 0x000000050a0a7211 */ /* 0x000fc400078f20ff */
[----:B------:R-:W-:Y:S02]  /*6f90*/  LOP3.LUT R13, R13, 0x1ffffff0, RZ, 0xc0, !PT ;  /* 0x1ffffff00d0d7812 */ /* 0x000fe400078ec0ff */
[----:B------:R-:W-:Y:S02]  /*6fa0*/  LOP3.LUT R10, R10, 0x1ffffff0, RZ, 0xc0, !PT ;  /* 0x1ffffff00a0a7812 */ /* 0x000fe400078ec0ff */
[----:B------:R-:W-:Y:S01]  /*6fb0*/  LEA.HI R19, R19, R6, RZ, 0x4 ;  /* 0x0000000613137211 */ /* 0x000fe200078f20ff */
[----:B------:R-:W-:Y:S01]  /*6fc0*/  IMAD.IADD R13, R12, 0x1, -R13 ;  /* 0x000000010c0d7824 */ /* 0x000fe200078e0a0d */
[----:B------:R-:W-:Y:S02]  /*6fd0*/  IADD3 R10, R5, -R10, RZ ;  /* 0x8000000a050a7210 */ /* 0x000fe40007ffe0ff */
[----:B------:R-:W-:Y:S02]  /*6fe0*/  LOP3.LUT R19, R19, 0x1ffffff0, RZ, 0xc0, !PT ;  /* 0x1ffffff013137812 */ /* 0x000fe400078ec0ff */
[----:B------:R-:W-:Y:S01]  /*6ff0*/  LEA R5, R13, R14, 0x3 ;  /* 0x0000000e0d057211 */ /* 0x000fe200078e18ff */
[----:B------:R-:W-:Y:S01]  /*7000*/  IMAD R9, R10, 0x8, R9 ;  /* 0x000000080a097824 */ /* 0x000fe200078e0209 */
[----:B------:R-:W-:Y:S01]  /*7010*/  IADD3 R19, R6, -R19, RZ ;  /* 0x8000001306137210 */ /* 0x000fe20007ffe0ff */
[----:B------:R-:W-:Y:S01]  /*7020*/  IMAD R6, R20, 0x2000, R16 ;  /* 0x0000200014067824 */ /* 0x000fe200078e0210 */
[----:B------:R-:W-:-:S02]  /*7030*/  LOP3.LUT R18, R17, 0xfffffffe, RZ, 0xc0, !PT ;  /* 0xfffffffe11127812 */ /* 0x000fc400078ec0ff */
[----:B------:R1:W-:Y:S01]  /*7040*/  STL [R1+0x4c], R9 ;  /* 0x00004c0901007387 */ /* 0x0003e20000100800 */
[----:B------:R-:W-:Y:S02]  /*7050*/  MOV R13, 0x40000040 ;  /* 0x40000040000d7802 */ /* 0x000fe40000000f00 */
[----:B------:R-:W-:Y:S01]  /*7060*/  IMAD.IADD R18, R15, 0x1, -R18 ;  /* 0x000000010f127824 */ /* 0x000fe200078e0a12 */
[----:B------:R2:W-:Y:S01]  /*7070*/  STL [R1+0x48], R5 ;  /* 0x0000480501007387 */ /* 0x0005e20000100800 */
[----:B------:R-:W-:Y:S02]  /*7080*/  IMAD.MOV.U32 R15, RZ, RZ, 0x40000040 ;  /* 0x40000040ff0f7424 */ /* 0x000fe400078e00ff */
[----:B------:R-:W-:Y:S02]  /*7090*/  IMAD R10, R19, 0x8, R18 ;  /* 0x00000008130a7824 */ /* 0x000fe400078e0212 */
[----:B------:R-:W-:Y:S02]  /*70a0*/  IMAD.MOV.U32 R19, RZ, RZ, 0x40000040 ;  /* 0x40000040ff137424 */ /* 0x000fe400078e00ff */
[C---:B-1----:R-:W-:Y:S01]  /*70b0*/  VIADD R9, R6.reuse, 0x4000 ;  /* 0x0000400006097836 */ /* 0x042fe20000000000 */
[----:B------:R1:W-:Y:S01]  /*70c0*/  STL [R1+0x44], R10 ;  /* 0x0000440a01007387 */ /* 0x0003e20000100800 */
[----:B--2---:R-:W-:-:S02]  /*70d0*/  IADD3 R5, R6, 0x20c00, RZ ;  /* 0x00020c0006057810 */ /* 0x004fc40007ffe0ff */
[----:B------:R-:W-:Y:S02]  /*70e0*/  SHF.R.U32.HI R6, RZ, 0x4, R6 ;  /* 0x00000004ff067819 */ /* 0x000fe40000011606 */
[----:B------:R-:W-:Y:S02]  /*70f0*/  SHF.R.U32.HI R5, RZ, 0x4, R5 ;  /* 0x00000004ff057819 */ /* 0x000fe40000011605 */
[----:B------:R-:W-:Y:S02]  /*7100*/  SHF.R.U32.HI R9, RZ, 0x4, R9 ;  /* 0x00000004ff097819 */ /* 0x000fe40000011609 */
[----:B------:R-:W-:Y:S02]  /*7110*/  LOP3.LUT R6, R6, 0x3fff, RZ, 0xc0, !PT ;  /* 0x00003fff06067812 */ /* 0x000fe400078ec0ff */
[----:B------:R-:W-:Y:S02]  /*7120*/  LOP3.LUT R5, R5, 0x3fff, RZ, 0xc0, !PT ;  /* 0x00003fff05057812 */ /* 0x000fe400078ec0ff */
[----:B------:R-:W-:-:S02]  /*7130*/  LOP3.LUT R9, R9, 0x3fff, RZ, 0xc0, !PT ;  /* 0x00003fff09097812 */ /* 0x000fc400078ec0ff */
[----:B------:R-:W-:Y:S02]  /*7140*/  LOP3.LUT R12, R6, 0x10000, RZ, 0xfc, !PT ;  /* 0x00010000060c7812 */ /* 0x000fe400078efcff */
[----:B------:R-:W-:Y:S02]  /*7150*/  LOP3.LUT R5, R5, 0x10000, RZ, 0xfc, !PT ;  /* 0x0001000005057812 */ /* 0x000fe400078efcff */
[----:B------:R-:W-:Y:S01]  /*7160*/  LOP3.LUT R6, R9, 0x10000, RZ, 0xfc, !PT ;  /* 0x0001000009067812 */ /* 0x000fe200078efcff */
[C---:B------:R-:W-:Y:S01]  /*7170*/  VIADD R22, R12.reuse, 0x2 ;  /* 0x000000020c167836 */ /* 0x040fe20000000000 */
[----:B------:R2:W-:Y:S01]  /*7180*/  STL [R1+0x3c], R12 ;  /* 0x00003c0c01007387 */ /* 0x0005e20000100800 */
[C---:B------:R-:W-:Y:S01]  /*7190*/  VIADD R20, R12.reuse, 0x4 ;  /* 0x000000040c147836 */ /* 0x040fe20000000000 */
[----:B------:R-:W-:Y:S01]  /*71a0*/  IADD3 R18, R12, 0x6, RZ ;  /* 0x000000060c127810 */ /* 0x000fe20007ffe0ff */
[C---:B------:R-:W-:Y:S01]  /*71b0*/  VIADD R14, R6.reuse, 0x2 ;  /* 0x00000002060e7836 */ /* 0x040fe20000000000 */
[----:B------:R3:W-:Y:S01]  /*71c0*/  STL [R1+0x58], R5 ;  /* 0x0000580501007387 */ /* 0x0007e20000100800 */
[----:B-1----:R-:W-:Y:S01]  /*71d0*/  IADD3 R10, R6, 0x6, RZ ;  /* 0x00000006060a7810 */ /* 0x002fe20007ffe0ff */
[----:B------:R-:W-:-:S02]  /*71e0*/  VIADD R9, R7, 0x8 ;  /* 0x0000000807097836 */ /* 0x000fc40000000000 */
[----:B------:R1:W-:Y:S01]  /*71f0*/  STL [R1+0x38], R6 ;  /* 0x0000380601007387 */ /* 0x0003e20000100800 */
[C---:B------:R-:W-:Y:S02]  /*7200*/  VIADD R9, R7.reuse, 0x14 ;  /* 0x0000001407097836 */ /* 0x040fe40000000000 */
[----:B--2---:R-:W-:Y:S01]  /*7210*/  VIADD R12, R6, 0x4 ;  /* 0x00000004060c7836 */ /* 0x004fe20000000000 */
[----:B------:R2:W-:Y:S01]  /*7220*/  STL.64 [R1+0x30], R22 ;  /* 0x0000301601007387 */ /* 0x0005e20000100a00 */
[----:B---3--:R-:W-:-:S03]  /*7230*/  VIADD R5, R7, 0x4 ;  /* 0x0000000407057836 */ /* 0x008fc60000000000 */
[----:B------:R2:W-:Y:S01]  /*7240*/  STL.64 [R1+0x28], R20 ;  /* 0x0000281401007387 */ /* 0x0005e20000100a00 */
[C---:B------:R-:W-:Y:S01]  /*7250*/  VIADD R5, R7.reuse, 0x10 ;  /* 0x0000001007057836 */ /* 0x040fe20000000000 */
[C---:B-1----:R-:W-:Y:S01]  /*7260*/  IADD3 R6, R7.reuse, 0xc, RZ ;  /* 0x0000000c07067810 */ /* 0x042fe20007ffe0ff */
[C---:B------:R-:W-:Y:S01]  /*7270*/  VIADD R5, R7.reuse, 0x1c ;  /* 0x0000001c07057836 */ /* 0x040fe20000000000 */
[----:B------:R2:W-:Y:S01]  /*7280*/  STL.64 [R1+0x20], R18 ;  /* 0x0000201201007387 */ /* 0x0005e20000100a00 */
[----:B------:R-:W-:-:S03]  /*7290*/  IADD3 R6, R7, 0x18, RZ ;  /* 0x0000001807067810 */ /* 0x000fc60007ffe0ff */
[----:B------:R2:W-:Y:S04]  /*72a0*/  STL.64 [R1+0x8], R10 ;  /* 0x0000080a01007387 */ /* 0x0005e80000100a00 */
[----:B------:R2:W-:Y:S04]  /*72b0*/  STL.64 [R1+0x18], R14 ;  /* 0x0000180e01007387 */ /* 0x0005e80000100a00 */
[----:B------:R2:W-:Y:S02]  /*72c0*/  STL.64 [R1+0x10], R12 ;  /* 0x0000100c01007387 */ /* 0x0005e40000100a00 */
.L_x_1078:
[----:B------:R-:W-:Y:S01]  /*72d0*/  IMAD.U32 R5, RZ, RZ, UR36 ;  /* 0x00000024ff057e24 */ /* 0x000fe2000f8e00ff */
[----:B------:R-:W-:Y:S05]  /*72e0*/  YIELD ;  /* 0x0000000000007946 */ /* 0x000fea0003800000 */
[----:B------:R-:W-:-:S04]  /*72f0*/  LOP3.LUT R5, R5, 0x1, RZ, 0xfc, !PT ;  /* 0x0000000105057812 */ /* 0x000fc800078efcff */
[----:B------:R-:W-:-:S13]  /*7300*/  ISETP.NE.AND P0, PT, R5, 0x3, PT ;  /* 0x000000030500780c */ /* 0x000fda0003f05270 */
[----:B------:R-:W-:Y:S05]  /*7310*/  @!P0 BRA `(.L_x_1068) ;  /* 0x0000000000048947 */ /* 0x000fea0003800000 */
[----:B------:R-:W-:Y:S01]  /*7320*/  BPT.TRAP 0x1 ;  /* 0x000000040000795c */ /* 0x000fe20000300000 */
.L_x_1068:
[----:B------:R-:W-:Y:S02]  /*7330*/  LEA R6, R0, R16, 0x3 ;  /* 0x0000001000067211 */ /* 0x000fe400078e18ff */
[----:B--2---:R-:W-:-:S04]  /*7340*/  SHF.L.U32 R23, R4, 0x1f, RZ ;  /* 0x0000001f04177819 */ /* 0x004fc800000006ff */
[----:B------:R1:W2:Y:S01]  /*7350*/  SYNCS.PHASECHK.TRANS64.TRYWAIT P1, [R6+URZ+0x30c10], R23 ;  /* 0x030c1017060075a7 */ /* 0x0002a2000802017f */
[----:B------:R-:W-:Y:S05]  /*7360*/  @!P0 BRA `(.L_x_1069) ;  /* 0x0000000000048947 */ /* 0x000fea0003800000 */
[----:B------:R-:W-:Y:S01]  /*7370*/  BPT.TRAP 0x1 ;  /* 0x000000040000795c */ /* 0x000fe20000300000 */
.L_x_1069:
[----:B------:R-:W-:-:S05]  /*7380*/  VIADD R5, R16, 0x10000 ;  /* 0x0001000010057836 */ /* 0x000fca0000000000 */
[----:B------:R-:W-:-:S04]  /*7390*/  SHF.R.U32.HI R5, RZ, 0x4, R5 ;  /* 0x00000004ff057819 */ /* 0x000fc80000011605 */
[----:B------:R-:W-:-:S04]  /*73a0*/  LOP3.LUT R5, R5, 0x3fff, RZ, 0xc0, !PT ;  /* 0x00003fff05057812 */ /* 0x000fc800078ec0ff */
[----:B------:R-:W-:Y:S01]  /*73b0*/  LOP3.LUT R9, R5, 0x10000, RZ, 0xfc, !PT ;  /* 0x0001000005097812 */ /* 0x000fe200078efcff */
[----:B--2---:R-:W-:Y:S06]  /*73c0*/  @P1 BRA `(.L_x_1070) ;  /* 0x0000000000081947 */ /* 0x004fec0003800000 */
[----:B------:R-:W2:Y:S02]  /*73d0*/  SYNCS.PHASECHK.TRANS64.TRYWAIT P1, [R6+URZ+0x30c10], R23 ;  /* 0x030c1017060075a7 */ /* 0x000ea4000802017f */
[----:B--2---:R-:W-:Y:S05]  /*73e0*/  @!P1 BRA `(.L_x_1071) ;  /* 0x000000e000989947 */ /* 0x004fea0003800000 */
.L_x_1070:
[----:B------:R-:W3:Y:S04]  /*73f0*/  LDL R17, [R1+0x3c] ;  /* 0x00003c0001117983 */ /* 0x000ee80000100800 */
[----:B------:R-:W4:Y:S04]  /*7400*/  LDL.64 R20, [R1+0x30] ;  /* 0x0000300001147983 */ /* 0x000f280000100a00 */
[----:B------:R-:W5:Y:S01]  /*7410*/  LDL.64 R18, [R1+0x28] ;  /* 0x0000280001127983 */ /* 0x000f620000100a00 */
[----:B------:R-:W-:Y:S01]  /*7420*/  IMAD R9, R0, 0x400, R9 ;  /* 0x0000040000097824 */ /* 0x000fe200078e0209 */
[----:B------:R-:W-:Y:S05]  /*7430*/  WARPSYNC.ALL ;  /* 0x0000000000007948 */ /* 0x000fea0003800000 */
[----:B------:R-:W-:Y:S01]  /*7440*/  R2UR UR6, R9 ;  /* 0x00000000090672ca */ /* 0x000fe200000e0000 */
[----:B------:R-:W-:Y:S01]  /*7450*/  WARPGROUP.ARRIVE ;  /* 0x00000000000079c5 */ /* 0x000fe20000000000 */
[----:B------:R-:W-:Y:S01]  /*7460*/  UMOV UR5, 0x40000040 ;  /* 0x4000004000057882 */ /* 0x000fe20000000000 */
[----:B------:R-:W-:Y:S01]  /*7470*/  UMOV UR7, 0x40000040 ;  /* 0x4000004000077882 */ /* 0x000fe20000000000 */
[----:B------:R-:W2:Y:S01]  /*7480*/  LDL.64 R14, [R1+0x20] ;  /* 0x00002000010e7983 */ /* 0x000ea20000100a00 */
[----:B------:R-:W-:-:S03]  /*7490*/  UMOV UR11, 0x40000040 ;  /* 0x40000040000b7882 */ /* 0x000fc60000000000 */
[----:B------:R-:W2:Y:S04]  /*74a0*/  LDL R13, [R1+0x48] ;  /* 0x00004800010d7983 */ /* 0x000ea80000100800 */
[----:B------:R-:W2:Y:S04]  /*74b0*/  LDL R10, [R1+0x54] ;  /* 0x00005400010a7983 */ /* 0x000ea80000100800 */
[----:B------:R-:W2:Y:S04]  /*74c0*/  LDL R12, [R1+0x4c] ;  /* 0x00004c00010c7983 */ /* 0x000ea80000100800 */
[----:B------:R-:W2:Y:S01]  /*74d0*/  LDL R11, [R1+0x44] ;  /* 0x00004400010b7983 */ /* 0x000ea20000100800 */
[----:B---3--:R-:W-:-:S13]  /*74e0*/  R2UR UR4, R17 ;  /* 0x00000000110472ca */ /* 0x008fda00000e0000 */
[----:B------:R-:W-:Y:S01]  /*74f0*/  HGMMA.64x128x16.F32 R76, gdesc[UR4], RZ, !UPT, gsb0 ;  /* 0x01e00000044c79f0 */ /* 0x000fe2000c0008ff */
[----:B----4-:R-:W-:Y:S02]  /*7500*/  R2UR UR8, R20 ;  /* 0x00000000140872ca */ /* 0x010fe400000e0000 */
[----:B------:R-:W-:Y:S01]  /*7510*/  R2UR UR9, R21 ;  /* 0x00000000150972ca */ /* 0x000fe200000e0000 */
[----:B------:R-:W-:-:S07]  /*7520*/  UIADD3 UR4, UR6, 0x2, URZ ;  /* 0x0000000206047890 */ /* 0x000fce000fffe03f */
[----:B------:R-:W-:Y:S01]  /*7530*/  UMOV UR10, UR4 ;  /* 0x00000004000a7c82 */ /* 0x000fe20008000000 */
[----:B------:R-:W-:Y:S01]  /*7540*/  UIADD3 UR4, UR6, 0x4, URZ ;  /* 0x0000000406047890 */ /* 0x000fe2000fffe03f */
[----:B------:R-:W-:Y:S02]  /*7550*/  WARPGROUP.DEPBAR.LE gsb0, 0x0 ;  /* 0x00008000000079c5 */ /* 0x000fe40000010000 */
[----:B------:R-:W-:-:S06]  /*7560*/  WARPGROUP.ARRIVE ;  /* 0x00000000000079c5 */ /* 0x000fcc0000000000 */
[----:B------:R-:W-:Y:S01]  /*7570*/  HGMMA.64x128x16.F32 R76, gdesc[UR8], R76, gsb0 ;  /* 0x01e00000084c79f0 */ /* 0x000fe2000800084c */
[----:B-----5:R-:W-:Y:S02]  /*7580*/  R2UR UR8, R18 ;  /* 0x00000000120872ca */ /* 0x020fe400000e0000 */
[----:B------:R-:W-:Y:S01]  /*7590*/  R2UR UR9, R19 ;  /* 0x00000000130972ca */ /* 0x000fe200000e0000 */
[----:B------:R-:W-:Y:S01]  /*75a0*/  UMOV UR10, UR4 ;  /* 0x00000004000a7c82 */ /* 0x000fe20008000000 */
[----:B------:R-:W-:Y:S01]  /*75b0*/  UMOV UR11, 0x40000040 ;  /* 0x40000040000b7882 */ /* 0x000fe20000000000 */
[----:B--2---:R-:W-:Y:S02]  /*75c0*/  R2UR UR4, R14 ;  /* 0x000000000e0472ca */ /* 0x004fe400000e0000 */
[----:B------:R-:W-:Y:S01]  /*75d0*/  R2UR UR5, R15 ;  /* 0x000000000f0572ca */ /* 0x000fe200000e0000 */
[----:B------:R-:W-:Y:S01]  /*75e0*/  UIADD3 UR6, UR6, 0x6, URZ ;  /* 0x0000000606067890 */ /* 0x000fe2000fffe03f */
[----:B------:R-:W-:Y:S01]  /*75f0*/  UMOV UR7, 0x40000040 ;  /* 0x4000004000077882 */ /* 0x000fe20000000000 */
[----:B------:R-:W-:-:S02]  /*7600*/  WARPGROUP.DEPBAR.LE gsb0, 0x0 ;  /* 0x00008000000079c5 */ /* 0x000fc40000010000 */
[----:B------:R-:W-:-:S06]  /*7610*/  WARPGROUP.ARRIVE ;  /* 0x00000000000079c5 */ /* 0x000fcc0000000000 */
[----:B------:R-:W-:Y:S01]  /*7620*/  HGMMA.64x128x16.F32 R76, gdesc[UR8], R76, gsb0 ;  /* 0x01e00000084c79f0 */ /* 0x000fe2000800084c */
[C---:B------:R-:W-:Y:S01]  /*7630*/  IMAD R14, R0.reuse, 0x80, R13 ;  /* 0x00000080000e7824 */ /* 0x040fe200078e020d */
[C---:B------:R-:W-:Y:S01]  /*7640*/  LEA R10, R0.reuse, R10, 0x7 ;  /* 0x0000000a000a7211 */ /* 0x040fe200078e38ff */
[C---:B------:R-:W-:Y:S01]  /*7650*/  IMAD R12, R0.reuse, 0x80, R12 ;  /* 0x00000080000c7824 */ /* 0x040fe200078e020c */
[----:B------:R-:W-:Y:S02]  /*7660*/  LEA R18, R0, R11, 0x7 ;  /* 0x0000000b00127211 */ /* 0x000fe400078e38ff */
[C---:B------:R-:W-:Y:S01]  /*7670*/  LEA R19, R3.reuse, R14, 0x1 ;  /* 0x0000000e03137211 */ /* 0x040fe200078e08ff */
[C---:B------:R-:W-:Y:S02]  /*7680*/  IMAD R15, R3.reuse, 0x2, R12 ;  /* 0x00000002030f7824 */ /* 0x040fe400078e020c */
[C---:B------:R-:W-:Y:S02]  /*7690*/  IMAD R13, R3.reuse, 0x2, R10 ;  /* 0x00000002030d7824 */ /* 0x040fe400078e020a */
[----:B------:R-:W-:Y:S01]  /*76a0*/  IMAD R21, R3, 0x2, R18 ;  /* 0x0000000203157824 */ /* 0x000fe200078e0212 */
[----:B------:R-:W-:Y:S01]  /*76b0*/  LEA R9, R15, R16, 0x2 ;  /* 0x000000100f097211 */ /* 0x000fe200078e10ff */
[----:B------:R-:W-:-:S02]  /*76c0*/  IMAD R17, R13, 0x4, R16 ;  /* 0x000000040d117824 */ /* 0x000fc400078e0210 */
        /* <DEDUP_REMOVED lines=17> */
.L_x_1072:
[----:B------:R1:W1:Y:S01]  /*77e0*/  SYNCS.PHASECHK.TRANS64.TRYWAIT P1, [R6+URZ+0x30c30], R23 ;  /* 0x030c3017060075a7 */ /* 0x000262000802017f */
[----:B------:R-:W-:Y:S05]  /*77f0*/  @!P0 BRA `(.L_x_1073) ;  /* 0x0000000000048947 */ /* 0x000fea0003800000 */
[----:B------:R-:W-:Y:S01]  /*7800*/  BPT.TRAP 0x1 ;  /* 0x000000040000795c */ /* 0x000fe20000300000 */
.L_x_1073:
[----:B-1----:R-:W-:Y:S05]  /*7810*/  @P1 BRA `(.L_x_1074) ;  /* 0x0000000000081947 */ /* 0x002fea0003800000 */
[----:B------:R-:W1:Y:S02]  /*7820*/  SYNCS.PHASECHK.TRANS64.TRYWAIT P1, [R6+URZ+0x30c30], R23 ;  /* 0x030c3017060075a7 */ /* 0x000e64000802017f */
[----:B-1----:R-:W-:Y:S05]  /*7830*/  @!P1 BRA `(.L_x_1075) ;  /* 0x000000dc00989947 */ /* 0x002fea0003800000 */
.L_x_1074:
[----:B------:R-:W2:Y:S01]  /*7840*/  LDL R26, [R1+0x38] ;  /* 0x00003800011a7983 */ /* 0x000ea20000100800 */
[----:B------:R-:W-:Y:S01]  /*7850*/  VIADD R24, R16, 0x18000 ;  /* 0x0001800010187836 */ /* 0x000fe20000000000 */
[----:B------:R-:W-:Y:S02]  /*7860*/  ULDC UR8, c[0x0][0x75c] ;  /* 0x0001d70000087ab9 */ /* 0x000fe40000000800 */
[----:B------:R-:W-:Y:S01]  /*7870*/  STL [R1+0xf8], R162 ;  /* 0x0000f8a201007387 */ /* 0x000fe20000100800 */
[----:B------:R-:W-:Y:S01]  /*7880*/  FMUL.FTZ R18, R76, UR8 ;  /* 0x000000084c127c20 */ /* 0x000fe20008410000 */
[----:B------:R-:W-:Y:S01]  /*7890*/  SHF.R.U32.HI R24, RZ, 0x4, R24 ;  /* 0x00000004ff187819 */ /* 0x000fe20000011618 */
[----:B------:R-:W-:Y:S01]  /*78a0*/  FMUL.FTZ R19, R77, UR8 ;  /* 0x000000084d137c20 */ /* 0x000fe20008410000 */
[----:B------:R-:W-:Y:S01]  /*78b0*/  STL [R1+0xf4], R161 ;  /* 0x0000f4a101007387 */ /* 0x000fe20000100800 */
[----:B------:R-:W-:Y:S01]  /*78c0*/  FMUL.FTZ R20, R78, UR8 ;  /* 0x000000084e147c20 */ /* 0x000fe20008410000 */
[----:B------:R-:W-:Y:S01]  /*78d0*/  LOP3.LUT R210, R24, 0x3fff, RZ, 0xc0, !PT ;  /* 0x00003fff18d27812 */ /* 0x000fe200078ec0ff */
[----:B------:R-:W-:Y:S01]  /*78e0*/  FMUL.FTZ R21, R79, UR8 ;  /* 0x000000084f157c20 */ /* 0x000fe20008410000 */
[----:B------:R-:W-:Y:S01]  /*78f0*/  STL [R1+0xf0], R160 ;  /* 0x0000f0a001007387 */ /* 0x000fe20000100800 */
[----:B------:R-:W-:Y:S01]  /*7900*/  FMUL.FTZ R22, R80, UR8 ;  /* 0x0000000850167c20 */ /* 0x000fe20008410000 */
[----:B------:R-:W-:Y:S01]  /*7910*/  LOP3.LUT R25, R210, 0x10000, RZ, 0xfc, !PT ;  /* 0x00010000d2197812 */ /* 0x000fe200078efcff */
[----:B------:R-:W-:Y:S01]  /*7920*/  FMUL.FTZ R23, R81, UR8 ;  /* 0x0000000851177c20 */ /* 0x000fe20008410000 */
[----:B------:R-:W-:Y:S01]  /*7930*/  STL [R1+0xec], R159 ;  /* 0x0000ec9f01007387 */ /* 0x000fe20000100800 */
[----:B------:R-:W-:Y:S01]  /*7940*/  FMUL.FTZ R204, R82, UR8 ;  /* 0x0000000852cc7c20 */ /* 0x000fe20008410000 */
[----:B------:R-:W-:Y:S01]  /*7950*/  LEA R25, R0, R25, 0xa ;  /* 0x0000001900197211 */ /* 0x000fe200078e50ff */
[----:B------:R-:W-:Y:S01]  /*7960*/  FMUL.FTZ R205, R83, UR8 ;  /* 0x0000000853cd7c20 */ /* 0x000fe20008410000 */
[----:B------:R-:W-:Y:S01]  /*7970*/  STL [R1+0xe8], R158 ;  /* 0x0000e89e01007387 */ /* 0x000fe20000100800 */
[----:B------:R-:W-:Y:S01]  /*7980*/  FMUL.FTZ R206, R84, UR8 ;  /* 0x0000000854ce7c20 */ /* 0x000fe20008410000 */
[----:B------:R-:W-:Y:S01]  /*7990*/  FMUL.FTZ R207, R85, UR8 ;  /* 0x0000000855cf7c20 */ /* 0x000fe20008410000 */
[----:B------:R-:W-:Y:S01]  /*79a0*/  FMUL.FTZ R208, R86, UR8 ;  /* 0x0000000856d07c20 */ /* 0x000fe20008410000 */
[----:B------:R-:W-:Y:S01]  /*79b0*/  STL [R1+0xe4], R157 ;  /* 0x0000e49d01007387 */ /* 0x000fe20000100800 */
[----:B------:R-:W-:Y:S01]  /*79c0*/  R2UR UR6, R25 ;  /* 0x00000000190672ca */ /* 0x000fe200000e0000 */
[----:B------:R-:W-:Y:S01]  /*79d0*/  FMUL.FTZ R209, R87, UR8 ;  /* 0x0000000857d17c20 */ /* 0x000fe20008410000 */
[----:B------:R-:W-:Y:S01]  /*79e0*/  UMOV UR5, 0x40000040 ;  /* 0x4000004000057882 */ /* 0x000fe20000000000 */
[----:B------:R-:W-:Y:S01]  /*79f0*/  STL [R1+0xe0], R156 ;  /* 0x0000e09c01007387 */ /* 0x000fe20000100800 */
[----:B------:R-:W-:Y:S01]  /*7a00*/  UMOV UR7, 0x40000040 ;  /* 0x4000004000077882 */ /* 0x000fe20000000000 */
[----:B------:R-:W-:Y:S01]  /*7a10*/  FMUL.FTZ R104, R104, UR8 ;  /* 0x0000000868687c20 */ /* 0x000fe20008410000 */
[----:B------:R-:W-:Y:S01]  /*7a20*/  FMUL.FTZ R105, R105, UR8 ;  /* 0x0000000869697c20 */ /* 0x000fe20008410000 */
[----:B------:R-:W-:Y:S01]  /*7a30*/  STL [R1+0xdc], R155 ;  /* 0x0000dc9b01007387 */ /* 0x000fe20000100800 */
[----:B------:R-:W-:Y:S01]  /*7a40*/  UMOV UR15, 0x40000040 ;  /* 0x40000040000f7882 */ /* 0x000fe20000000000 */
[----:B--2---:R-:W-:-:S02]  /*7a50*/  R2UR UR4, R26 ;  /* 0x000000001a0472ca */ /* 0x004fc400000e0000 */
[----:B------:R-:W-:Y:S01]  /*7a60*/  STL [R1+0xd8], R154 ;  /* 0x0000d89a01007387 */ /* 0x000fe20000100800 */
[----:B------:R-:W-:Y:S01]  /*7a70*/  FMUL.FTZ R112, R112, UR8 ;  /* 0x0000000870707c20 */ /* 0x000fe20008410000 */
[----:B------:R-:W-:Y:S01]  /*7a80*/  FMUL.FTZ R113, R113, UR8 ;  /* 0x0000000871717c20 */ /* 0x000fe20008410000 */
[----:B------:R-:W-:Y:S01]  /*7a90*/  FMUL.FTZ R114, R114, UR8 ;  /* 0x0000000872727c20 */ /* 0x000fe20008410000 */
        /* <DEDUP_REMOVED lines=43> */
[----:B------:R-:W-:Y:S01]  /*7d50*/  UMOV UR11, 0x40000040 ;  /* 0x40000040000b7882 */ /* 0x000fe20000000000 */
[----:B------:R-:W-:Y:S01]  /*7d60*/  STL [R1+0xa8], R142 ;  /* 0x0000a88e01007387 */ /* 0x000fe20000100800 */
[----:B------:R-:W1:Y:S03]  /*7d70*/  MUFU.TANH R18, R18 ;  /* 0x0000001200127308 */ /* 0x000e660000002400 */
[----:B------:R-:W-:Y:S04]  /*7d80*/  STL [R1+0xa4], R141 ;  /* 0x0000a48d01007387 */ /* 0x000fe80000100800 */
[----:B------:R-:W-:Y:S01]  /*7d90*/  STL [R1+0xa0], R140 ;  /* 0x0000a08c01007387 */ /* 0x000fe20000100800 */
[----:B------:R-:W2:Y:S03]  /*7da0*/  MUFU.TANH R20, R20 ;  /* 0x0000001400147308 */ /* 0x000ea60000002400 */
[----:B------:R-:W-:Y:S04]  /*7db0*/  STL [R1+0x9c], R6 ;  /* 0x00009c0601007387 */ /* 0x000fe80000100800 */
[----:B------:R-:W-:Y:S01]  /*7dc0*/  STL [R1+0x98], R5 ;  /* 0x0000980501007387 */ /* 0x000fe20000100800 */
[C---:B------:R-:W-:Y:S01]  /*7dd0*/  VIADD R230, R7.reuse, 0x4 ;  /* 0x0000000407e67836 */ /* 0x040fe20000000000 */
[----:B------:R-:W3:Y:S02]  /*7de0*/  MUFU.TANH R19, R19 ;  /* 0x0000001300137308 */ /* 0x000ee40000002400 */
[----:B------:R-:W-:Y:S04]  /*7df0*/  STL [R1+0x94], R4 ;  /* 0x0000940401007387 */ /* 0x000fe80000100800 */
[----:B------:R-:W-:Y:S01]  /*7e00*/  STL [R1+0x90], R3 ;  /* 0x0000900301007387 */ /* 0x000fe20000100800 */
[C---:B------:R-:W-:Y:S01]  /*7e10*/  ISETP.GT.AND P2, PT, R8.reuse, RZ, PT ;  /* 0x000000ff0800720c */ /* 0x040fe20003f44270 */
[----:B------:R-:W4:Y:S02]  /*7e20*/  MUFU.TANH R21, R21 ;  /* 0x0000001500157308 */ /* 0x000f240000002400 */
[----:B------:R1:W-:Y:S01]  /*7e30*/  STL [R1+0x8c], R2 ;  /* 0x00008c0201007387 */ /* 0x0003e20000100800 */
[----:B------:R-:W-:Y:S01]  /*7e40*/  VIADD R212, R7, 0x8 ;  /* 0x0000000807d47836 */ /* 0x000fe20000000000 */
[----:B------:R-:W-:-:S02]  /*7e50*/  ISETP.GT.AND P1, PT, R8, 0x8, PT ;  /* 0x000000080800780c */ /* 0x000fc40003f24270 */
[----:B------:R-:W-:Y:S02]  /*7e60*/  IADD3 R213, R7, 0xc, RZ ;  /* 0x0000000c07d57810 */ /* 0x000fe40007ffe0ff */
[----:B------:R-:W4:Y:S01]  /*7e70*/  MUFU.TANH R22, R22 ;  /* 0x0000001600167308 */ /* 0x000f220000002400 */
[----:B-1----:R-:W2:Y:S01]  /*7e80*/  LDL.64 R2, [R1+0x18] ;  /* 0x0000180001027983 */ /* 0x002ea20000100a00 */
[----:B------:R-:W-:-:S06]  /*7e90*/  WARPGROUP.ARRIVE ;  /* 0x00000000000079c5 */ /* 0x000fcc0000000000 */
[----:B------:R-:W-:Y:S01]  /*7ea0*/  MUFU.TANH R204, R204 ;  /* 0x000000cc00cc7308 */ /* 0x000fe20000002400 */
[----:B------:R-:W-:Y:S07]  /*7eb0*/  HGMMA.64x128x16.F32 R24, gdesc[UR4], RZ, !UPT, gsb0 ;  /* 0x01e00000041879f0 */ /* 0x000fee000c0008ff */
[----:B------:R-:W-:Y:S08]  /*7ec0*/  MUFU.TANH R161, R104 ;  /* 0x0000006800a17308 */ /* 0x000ff00000002400 */
[----:B------:R1:W-:Y:S01]  /*7ed0*/  MUFU.TANH R159, R105 ;  /* 0x00000069009f7308 */ /* 0x0003e20000002400 */
[----:B------:R-:W-:Y:S01]  /*7ee0*/  FMUL.FTZ R88, R90, UR8 ;  /* 0x000000085a587c20 */ /* 0x000fe20008410000 */
[----:B------:R-:W-:Y:S01]  /*7ef0*/  FMUL.FTZ R89, R94, UR8 ;  /* 0x000000085e597c20 */ /* 0x000fe20008410000 */
[----:B------:R-:W-:Y:S01]  /*7f00*/  FMUL.FTZ R91, R97, UR8 ;  /* 0x00000008615b7c20 */ /* 0x000fe20008410000 */
[----:B------:R-:W-:Y:S01]  /*7f10*/  FMUL.FTZ R92, R98, UR8 ;  /* 0x00000008625c7c20 */ /* 0x000fe20008410000 */
[----:B------:R-:W-:Y:S01]  /*7f20*/  FMUL.FTZ R93, R101, UR8 ;  /* 0x00000008655d7c20 */ /* 0x000fe20008410000 */
[----:B------:R-:W-:-:S02]  /*7f30*/  FMUL.FTZ R116, R136, UR8 ;  /* 0x0000000888747c20 */ /* 0x000fc40008410000 */
[----:B------:R3:W-:Y:S01]  /*7f40*/  MUFU.TANH R153, R112 ;  /* 0x0000007000997308 */ /* 0x0007e20000002400 */
[----:B-1----:R-:W4:Y:S01]  /*7f50*/  LDL.64 R104, [R1+0x8] ;  /* 0x0000080001687983 */ /* 0x002f220000100a00 */
[----:B------:R-:W-:-:S06]  /*7f60*/  UIADD3 UR4, UR6, 0x2, URZ ;  /* 0x0000000206047890 */ /* 0x000fcc000fffe03f */
[----:B------:R1:W-:Y:S01]  /*7f70*/  MUFU.TANH R151, R113 ;  /* 0x0000007100977308 */ /* 0x0003e20000002400 */
[----:B------:R-:W-:-:S07]  /*7f80*/  UMOV UR14, UR4 ;  /* 0x00000004000e7c82 */ /* 0x000fce0008000000 */
[----:B------:R1:W-:Y:S08]  /*7f90*/  MUFU.TANH R152, R114 ;  /* 0x0000007200987308 */ /* 0x0003f00000002400 */
[----:B------:R1:W-:Y:S08]  /*7fa0*/  MUFU.TANH R150, R115 ;  /* 0x0000007300967308 */ /* 0x0003f00000002400 */
[----:B------:R1:W-:Y:S08]  /*7fb0*/  MUFU.TANH R149, R117 ;  /* 0x0000007500957308 */ /* 0x0003f00000002400 */
[----:B------:R1:W-:Y:S01]  /*7fc0*/  MUFU.TANH R145, R121 ;  /* 0x0000007900917308 */ /* 0x0003e20000002400 */
[----:B------:R-:W4:Y:S01]  /*7fd0*/  SHFL.IDX PT, R96, R17, R7, 0x1f ;  /* 0x00001f0711607589 */ /* 0x000f2200000e0000 */
[----:B------:R-:W-:Y:S01]  /*7fe0*/  FSEL R99, R18, -INF , P2 ;  /* 0xff80000012637808 */ /* 0x000fe20001000000 */
[----:B------:R-:W-:Y:S01]  /*7ff0*/  ULDC UR5, c[0x0][0x744] ;  /* 0x0001d10000057ab9 */ /* 0x000fe20000000800 */
[----:B------:R-:W-:-:S02]  /*8000*/  VIADD R220, R7, 0x10 ;  /* 0x0000001007dc7836 */ /* 0x000fc40000000000 */
[----:B------:R-:W-:Y:S02]  /*8010*/  VIADD R224, R7, 0x14 ;  /* 0x0000001407e07836 */ /* 0x000fe40000000000 */
[----:B------:R-:W-:Y:S08]  /*8020*/  MUFU.TANH R23, R23 ;  /* 0x0000001700177308 */ /* 0x000ff00000002400 */
[----:B------:R-:W4:Y:S08]  /*8030*/  MUFU.TANH R205, R205 ;  /* 0x000000cd00cd7308 */ /* 0x000f300000002400 */
[----:B------:R-:W4:Y:S08]  /*8040*/  MUFU.TANH R206, R206 ;  /* 0x000000ce00ce7308 */ /* 0x000f300000002400 */
[----:B------:R-:W4:Y:S08]  /*8050*/  MUFU.TANH R207, R207 ;  /* 0x000000cf00cf7308 */ /* 0x000f300000002400 */
[----:B------:R-:W4:Y:S08]  /*8060*/  MUFU.TANH R208, R208 ;  /* 0x000000d000d07308 */ /* 0x000f300000002400 */
[----:B------:R-:W-:Y:S01]  /*8070*/  MUFU.TANH R209, R209 ;  /* 0x000000d100d17308 */ /* 0x000fe20000002400 */
[----:B--2---:R-:W-:-:S02]  /*8080*/  R2UR UR12, R2 ;  /* 0x00000000020c72ca */ /* 0x004fc400000e0000 */
[----:B------:R-:W-:Y:S02]  /*8090*/  R2UR UR13, R3 ;  /* 0x00000000030d72ca */ /* 0x000fe400000e0000 */
[----:B------:R-:W2:Y:S01]  /*80a0*/  LDL.64 R2, [R1+0x10] ;  /* 0x0000100001027983 */ /* 0x000ea20000100a00 */
[----:B------:R-:W-:Y:S02]  /*80b0*/  WARPGROUP.DEPBAR.LE gsb0, 0x0 ;  /* 0x00008000000079c5 */ /* 0x000fe40000010000 */
[----:B------:R-:W-:-:S08]  /*80c0*/  WARPGROUP.ARRIVE ;  /* 0x00000000000079c5 */ /* 0x000fd00000000000 */
[----:B------:R-:W-:Y:S01]  /*80d0*/  HGMMA.64x128x16.F32 R24, gdesc[UR12], R24, gsb0 ;  /* 0x01e000000c1879f0 */ /* 0x000fe20008000818 */
[----:B------:R-:W-:Y:S01]  /*80e0*/  UIADD3 UR4, UR6, 0x4, URZ ;  /* 0x0000000406047890 */ /* 0x000fe2000fffe03f */
[----:B------:R-:W-:-:S06]  /*80f0*/  UMOV UR15, 0x40000040 ;  /* 0x40000040000f7882 */ /* 0x000fcc0000000000 */
[----:B------:R-:W-:Y:S01]  /*8100*/  UMOV UR14, UR4 ;  /* 0x00000004000e7c82 */ /* 0x000fe20008000000 */
[----:B---3--:R-:W-:Y:S01]  /*8110*/  FMUL.FTZ R112, R118, UR8 ;  /* 0x0000000876707c20 */ /* 0x008fe20008410000 */
[----:B------:R-:W-:Y:S01]  /*8120*/  FMUL.FTZ R90, R95, UR8 ;  /* 0x000000085f5a7c20 */ /* 0x000fe20008410000 */
[----:B------:R-:W-:Y:S01]  /*8130*/  FMUL.FTZ R94, R102, UR8 ;  /* 0x00000008665e7c20 */ /* 0x000fe20008410000 */
[----:B-1----:R-:W-:Y:S01]  /*8140*/  FMUL.FTZ R113, R133, UR8 ;  /* 0x0000000885717c20 */ /* 0x002fe20008410000 */
[----:B------:R-:W-:Y:S01]  /*8150*/  FMUL.FTZ R114, R134, UR8 ;  /* 0x0000000886727c20 */ /* 0x000fe20008410000 */
[----:B------:R-:W-:Y:S01]  /*8160*/  FMUL.FTZ R115, R135, UR8 ;  /* 0x0000000887737c20 */ /* 0x000fe20008410000 */
[----:B------:R-:W-:Y:S01]  /*8170*/  FMUL.FTZ R117, R137, UR8 ;  /* 0x0000000889757c20 */ /* 0x000fe20008410000 */
[----:B------:R-:W-:Y:S01]  /*8180*/  FMUL.FTZ R118, R138, UR8 ;  /* 0x000000088a767c20 */ /* 0x000fe20008410000 */
[----:B------:R-:W-:Y:S01]  /*8190*/  FMUL.FTZ R121, R139, UR8 ;  /* 0x000000088b797c20 */ /* 0x000fe20008410000 */
[----:B----4-:R-:W-:-:S02]  /*81a0*/  R2UR UR8, R104 ;  /* 0x00000000680872ca */ /* 0x010fc400000e0000 */
[----:B------:R-:W-:Y:S01]  /*81b0*/  R2UR UR9, R105 ;  /* 0x00000000690972ca */ /* 0x000fe200000e0000 */
[----:B------:R-:W-:Y:S01]  /*81c0*/  UIADD3 UR6, UR6, 0x6, URZ ;  /* 0x0000000606067890 */ /* 0x000fe2000fffe03f */
[----:B------:R-:W-:Y:S02]  /*81d0*/  WARPGROUP.DEPBAR.LE gsb0, 0x0 ;  /* 0x00008000000079c5 */ /* 0x000fe40000010000 */
[----:B------:R-:W-:-:S04]  /*81e0*/  WARPGROUP.ARRIVE ;  /* 0x00000000000079c5 */ /* 0x000fc80000000000 */
[----:B------:R-:W-:Y:S01]  /*81f0*/  UMOV UR10, UR6 ;  /* 0x00000006000a7c82 */ /* 0x000fe20008000000 */
[----:B--2---:R-:W-:Y:S02]  /*8200*/  R2UR UR12, R2 ;  /* 0x00000000020c72ca */ /* 0x004fe400000e0000 */
[----:B------:R-:W-:-:S13]  /*8210*/  R2UR UR13, R3 ;  /* 0x00000000030d72ca */ /* 0x000fda00000e0000 */
[----:B------:R-:W-:Y:S01]  /*8220*/  HGMMA.64x128x16.F32 R24, gdesc[UR12], R24, gsb0 ;  /* 0x01e000000c1879f0 */ /* 0x000fe20008000818 */
[----:B------:R-:W1:Y:S01]  /*8230*/  SHFL.IDX PT, R97, R17, R230, 0x1f ;  /* 0x00001fe611617589 */ /* 0x000e6200000e0000 */
[----:B------:R-:W-:-:S03]  /*8240*/  FSEL R98, R20, -INF , P1 ;  /* 0xff80000014627808 */ /* 0x000fc60000800000 */
[----:B------:R-:W2:Y:S01]  /*8250*/  SHFL.IDX PT, R95, R17, R212, 0x1f ;  /* 0x00001fd4115f7589 */ /* 0x000ea200000e0000 */
[--C-:B------:R-:W-:Y:S01]  /*8260*/  FFMA.FTZ R99, R99, UR5, -R96.reuse ;  /* 0x0000000563637c23 */ /* 0x100fe20008010860 */
[----:B------:R-:W-:Y:S01]  /*8270*/  FFMA.FTZ R98, R98, UR5, -R96 ;  /* 0x0000000562627c23 */ /* 0x000fe20008010860 */
[----:B------:R-:W-:Y:S01]  /*8280*/  MUFU.TANH R147, R120 ;  /* 0x0000007800937308 */ /* 0x000fe20000002400 */
[----:B------:R-:W3:Y:S01]  /*8290*/  SHFL.IDX PT, R96, R17, R213, 0x1f ;  /* 0x00001fd511607589 */ /* 0x000ee200000e0000 */
[----:B------:R-:W-:-:S06]  /*82a0*/  FSEL R100, R19, -INF , P2 ;  /* 0xff80000013647808 */ /* 0x000fcc0001000000 */
[----:B------:R-:W-:Y:S01]  /*82b0*/  MUFU.EX2 R120, R99 ;  /* 0x0000006300787308 */ /* 0x000fe20000000800 */
[----:B------:R-:W-:Y:S07]  /*82c0*/  SHFL.IDX PT, R102, R17, R224, 0x1f ;  /* 0x00001fe011667589 */ /* 0x000fee00000e0000 */
[----:B------:R4:W-:Y:S01]  /*82d0*/  MUFU.EX2 R99, R98 ;  /* 0x0000006200637308 */ /* 0x0009e20000000800 */
[----:B-1----:R-:W-:Y:S01]  /*82e0*/  FFMA.FTZ R100, R100, UR5, -R97 ;  /* 0x0000000564647c23 */ /* 0x002fe20008010861 */
[----:B----4-:R-:W-:-:S06]  /*82f0*/  FSEL R98, R21, -INF , P1 ;  /* 0xff80000015627808 */ /* 0x010fcc0000800000 */
[----:B------:R1:W-:Y:S01]  /*8300*/  MUFU.TANH R162, R103 ;  /* 0x0000006700a27308 */ /* 0x0003e20000002400 */
[----:B------:R-:W-:-:S07]  /*8310*/  FFMA.FTZ R98, R98, UR5, -R97 ;  /* 0x0000000562627c23 */ /* 0x000fce0008010861 */
[----:B------:R4:W-:Y:S01]  /*8320*/  MUFU.TANH R6, R128 ;  /* 0x0000008000067308 */ /* 0x0009e20000002400 */
[----:B-1----:R-:W1:Y:S01]  /*8330*/  SHFL.IDX PT, R103, R17, R220, 0x1f ;  /* 0x00001fdc11677589 */ /* 0x002e6200000e0000 */
[----:B------:R-:W-:Y:S02]  /*8340*/  WARPGROUP.DEPBAR.LE gsb0, 0x0 ;  /* 0x00008000000079c5 */ /* 0x000fe40000010000 */
[----:B------:R-:W-:-:S06]  /*8350*/  WARPGROUP.ARRIVE ;  /* 0x00000000000079c5 */ /* 0x000fcc0000000000 */
[----:B------:R-:W-:Y:S01]  /*8360*/  HGMMA.64x128x16.F32 R24, gdesc[UR8], R24, gsb0 ;  /* 0x01e00000081879f0 */ /* 0x000fe20008000818 */
[----:B----4-:R-:W-:Y:S01]  /*8370*/  IADD3 R128, R7, 0x18, RZ ;  /* 0x0000001807807810 */ /* 0x010fe20007ffe0ff */
[----:B------:R-:W-:Y:S01]  /*8380*/  MUFU.TANH R148, R119 ;  /* 0x0000007700947308 */ /* 0x000fe20000002400 */
[----:B------:R-:W-:-:S07]  /*8390*/  FSEL R97, R22, -INF , P2 ;  /* 0xff80000016617808 */ /* 0x000fce0001000000 */
[----:B------:R-:W-:Y:S01]  /*83a0*/  MUFU.EX2 R119, R100 ;  /* 0x0000006400777308 */ /* 0x000fe20000000800 */
[----:B--2---:R-:W-:-:S07]  /*83b0*/  FFMA.FTZ R97, R97, UR5, -R95 ;  /* 0x0000000561617c23 */ /* 0x004fce000801085f */
[----:B------:R2:W-:Y:S08]  /*83c0*/  MUFU.TANH R158, R107 ;  /* 0x0000006b009e7308 */ /* 0x0005f00000002400 */
[----:B------:R4:W-:Y:S01]  /*83d0*/  MUFU.EX2 R100, R98 ;  /* 0x0000006200647308 */ /* 0x0009e20000000800 */
[----:B--2---:R-:W2:Y:S01]  /*83e0*/  SHFL.IDX PT, R107, R17, R128, 0x1f ;  /* 0x00001f80116b7589 */ /* 0x004ea200000e0000 */
[----:B------:R-:W-:-:S02]  /*83f0*/  FSEL R101, R205, -INF , P1 ;  /* 0xff800000cd657808 */ /* 0x000fc40000800000 */
[----:B----4-:R-:W-:-:S04]  /*8400*/  FSEL R98, R204, -INF , P1 ;  /* 0xff800000cc627808 */ /* 0x010fc80000800000 */
[----:B------:R-:W4:Y:S01]  /*8410*/  MUFU.TANH R225, R225 ;  /* 0x000000e100e17308 */ /* 0x000f220000002400 */
[----:B------:R-:W-:Y:S02]  /*8420*/  VIADD R221, R7, 0x1c ;  /* 0x0000001c07dd7836 */ /* 0x000fe40000000000 */
[----:B------:R-:W-:-:S05]  /*8430*/  FFMA.FTZ R95, R98, UR5, -R95 ;  /* 0x00000005625f7c23 */ /* 0x000fca000801085f */
[----:B------:R-:W2:Y:S01]  /*8440*/  MUFU.TANH R88, R88 ;  /* 0x0000005800587308 */ /* 0x000ea20000002400 */
[----:B------:R-:W-:-:S07]  /*8450*/  FSEL R98, R23, -INF , P2 ;  /* 0xff80000017627808 */ /* 0x000fce0001000000 */
[----:B------:R1:W-:Y:S01]  /*8460*/  MUFU.TANH R146, R122 ;  /* 0x0000007a00927308 */ /* 0x0003e20000002400 */
[--C-:B---3--:R-:W-:Y:S01]  /*8470*/  FFMA.FTZ R98, R98, UR5, -R96.reuse ;  /* 0x0000000562627c23 */ /* 0x108fe20008010860 */
[----:B------:R-:W-:Y:S01]  /*8480*/  FFMA.FTZ R96, R101, UR5, -R96 ;  /* 0x0000000565607c23 */ /* 0x000fe20008010860 */
[----:B------:R-:W-:Y:S01]  /*8490*/  FSEL R104, R206, -INF , P2 ;  /* 0xff800000ce687808 */ /* 0x000fe20001000000 */
[----:B-1----:R-:W1:Y:S04]  /*84a0*/  SHFL.IDX PT, R122, R9, R230, 0x1f ;  /* 0x00001fe6097a7589 */ /* 0x002e6800000e0000 */
[----:B------:R-:W3:Y:S01]  /*84b0*/  MUFU.TANH R228, R228 ;  /* 0x000000e400e47308 */ /* 0x000ee20000002400 */
[----:B------:R-:W-:Y:S02]  /*84c0*/  FSEL R105, R207, -INF , P2 ;  /* 0xff800000cf697808 */ /* 0x000fe40001000000 */
[----:B------:R-:W-:-:S05]  /*84d0*/  FSEL R101, R208, -INF , P1 ;  /* 0xff800000d0657808 */ /* 0x000fca0000800000 */
[----:B------:R-:W1:Y:S01]  /*84e0*/  MUFU.TANH R90, R90 ;  /* 0x0000005a005a7308 */ /* 0x000e620000002400 */
[----:B------:R-:W-:Y:S01]  /*84f0*/  FFMA.FTZ R104, R104, UR5, -R103 ;  /* 0x0000000568687c23 */ /* 0x000fe20008010867 */
[----:B------:R-:W-:-:S06]  /*8500*/  FFMA.FTZ R105, R105, UR5, -R102 ;  /* 0x0000000569697c23 */ /* 0x000fcc0008010866 */
[----:B------:R4:W-:Y:S01]  /*8510*/  MUFU.TANH R155, R109 ;  /* 0x0000006d009b7308 */ /* 0x0009e20000002400 */
[----:B------:R-:W-:-:S07]  /*8520*/  FFMA.FTZ R103, R101, UR5, -R103 ;  /* 0x0000000565677c23 */ /* 0x000fce0008010867 */
[----:B------:R2:W-:Y:S01]  /*8530*/  MUFU.TANH R2, R132 ;  /* 0x0000008400027308 */ /* 0x0005e20000002400 */
[----:B----4-:R4:W-:Y:S01]  /*8540*/  SHFL.IDX PT, R109, R17, R221, 0x1f ;  /* 0x00001fdd116d7589 */ /* 0x0109e200000e0000 */
[----:B------:R-:W-:-:S03]  /*8550*/  FSEL R101, R225, -INF , P2 ;  /* 0xff800000e1657808 */ /* 0x000fc60001000000 */
[----:B--2---:R-:W2:Y:S01]  /*8560*/  SHFL.IDX PT, R132, R9, R213, 0x1f ;  /* 0x00001fd509847589 */ /* 0x004ea200000e0000 */
[----:B----4-:R-:W-:Y:S02]  /*8570*/  FSEL R17, R209, -INF , P1 ;  /* 0xff800000d1117808 */ /* 0x010fe40000800000 */
[----:B------:R-:W4:Y:S01]  /*8580*/  MUFU.TANH R91, R91 ;  /* 0x0000005b005b7308 */ /* 0x000f220000002400 */
[----:B------:R-:W2:Y:S02]  /*8590*/  SHFL.IDX PT, R231, R9, R220, 0x1f ;  /* 0x00001fdc09e77589 */ /* 0x000ea400000e0000 */
[----:B------:R-:W-:Y:S01]  /*85a0*/  FFMA.FTZ R102, R17, UR5, -R102 ;  /* 0x0000000511667c23 */ /* 0x000fe20008010866 */
[----:B------:R-:W-:-:S04]  /*85b0*/  FSEL R17, R88, -INF , P1 ;  /* 0xff80000058117808 */ /* 0x000fc80000800000 */
[----:B------:R-:W-:Y:S01]  /*85c0*/  MUFU.TANH R237, R237 ;  /* 0x000000ed00ed7308 */ /* 0x000fe20000002400 */
[--C-:B------:R-:W-:Y:S01]  /*85d0*/  FFMA.FTZ R101, R101, UR5, -R107.reuse ;  /* 0x0000000565657c23 */ /* 0x100fe2000801086b */
[----:B------:R-:W-:Y:S01]  /*85e0*/  FFMA.FTZ R17, R17, UR5, -R107 ;  /* 0x0000000511117c23 */ /* 0x000fe2000801086b */
[----:B---3--:R-:W-:Y:S01]  /*85f0*/  FSEL R107, R228, -INF , P2 ;  /* 0xff800000e46b7808 */ /* 0x008fe20001000000 */
[----:B------:R-:W3:Y:S04]  /*8600*/  SHFL.IDX PT, R216, R9, R224, 0x1f ;  /* 0x00001fe009d87589 */ /* 0x000ee800000e0000 */
[----:B------:R-:W2:Y:S08]  /*8610*/  MUFU.TANH R235, R235 ;  /* 0x000000eb00eb7308 */ /* 0x000eb00000002400 */
[----:B------:R-:W3:Y:S01]  /*8620*/  MUFU.TANH R94, R94 ;  /* 0x0000005e005e7308 */ /* 0x000ee20000002400 */
[----:B-1----:R-:W-:Y:S01]  /*8630*/  FFMA.FTZ R107, R107, UR5, -R122 ;  /* 0x000000056b6b7c23 */ /* 0x002fe2000801087a */
[----:B------:R-:W1:Y:S06]  /*8640*/  SHFL.IDX PT, R138, R9, R221, 0x1f ;  /* 0x00001fdd098a7589 */ /* 0x000e6c00000e0000 */
[----:B------:R4:W-:Y:S01]  /*8650*/  MUFU.TANH R156, R110 ;  /* 0x0000006e009c7308 */ /* 0x0009e20000002400 */
[----:B------:R-:W-:-:S02]  /*8660*/  WARPGROUP.DEPBAR.LE gsb0, 0x0 ;  /* 0x00008000000079c5 */ /* 0x000fc40000010000 */
[----:B------:R-:W-:Y:S05]  /*8670*/  LDS R217, [R12+0x400] ;  /* 0x000400000cd97984 */ /* 0x000fea0000000800 */
[----:B------:R-:W1:Y:S01]  /*8680*/  MUFU.TANH R93, R93 ;  /* 0x0000005d005d7308 */ /* 0x000e620000002400 */
[----:B----4-:R-:W-:-:S07]  /*8690*/  FSEL R110, R90, -INF , P1 ;  /* 0xff8000005a6e7808 */ /* 0x010fce0000800000 */
[----:B------:R-:W4:Y:S01]  /*86a0*/  MUFU.TANH R232, R232 ;  /* 0x000000e800e87308 */ /* 0x000f220000002400 */
[----:B------:R-:W-:Y:S01]  /*86b0*/  FFMA.FTZ R122, R110, UR5, -R122 ;  /* 0x000000056e7a7c23 */ /* 0x000fe2000801087a */
[----:B------:R-:W-:Y:S01]  /*86c0*/  FSEL R110, R91, -INF , P2 ;  /* 0xff8000005b6e7808 */ /* 0x000fe20001000000 */
[----:B------:R-:W4:Y:S05]  /*86d0*/  SHFL.IDX PT, R134, R10, R230, 0x1f ;  /* 0x00001fe60a867589 */ /* 0x000f2a00000e0000 */
[----:B------:R3:W-:Y:S01]  /*86e0*/  MUFU.TANH R144, R123 ;  /* 0x0000007b00907308 */ /* 0x0007e20000002400 */
[----:B--2---:R-:W-:Y:S01]  /*86f0*/  FFMA.FTZ R110, R110, UR5, -R132 ;  /* 0x000000056e6e7c23 */ /* 0x004fe20008010884 */
[----:B------:R-:W-:-:S06]  /*8700*/  FSEL R211, R235, -INF , P2 ;  /* 0xff800000ebd37808 */ /* 0x000fcc0001000000 */
[----:B------:R-:W2:Y:S01]  /*8710*/  MUFU.TANH R154, R111 ;  /* 0x0000006f009a7308 */ /* 0x000ea20000002400 */
[----:B---3--:R-:W-:-:S07]  /*8720*/  FSEL R123, R237, -INF , P1 ;  /* 0xff800000ed7b7808 */ /* 0x008fce0000800000 */
[----:B------:R-:W3:Y:S01]  /*8730*/  MUFU.TANH R226, R226 ;  /* 0x000000e200e27308 */ /* 0x000ee20000002400 */
[----:B------:R-:W-:Y:S01]  /*8740*/  FFMA.FTZ R132, R123, UR5, -R132 ;  /* 0x000000057b847c23 */ /* 0x000fe20008010884 */
[----:B------:R-:W-:Y:S01]  /*8750*/  FSEL R123, R94, -INF , P1 ;  /* 0xff8000005e7b7808 */ /* 0x000fe20000800000 */
[----:B------:R-:W-:Y:S01]  /*8760*/  FFMA.FTZ R211, R211, UR5, -R231 ;  /* 0x00000005d3d37c23 */ /* 0x000fe200080108e7 */
[----:B-1----:R-:W-:-:S04]  /*8770*/  FSEL R214, R93, -INF , P2 ;  /* 0xff8000005dd67808 */ /* 0x002fc80001000000 */
[----:B------:R1:W-:Y:S01]  /*8780*/  MUFU.TANH R160, R106 ;  /* 0x0000006a00a07308 */ /* 0x0003e20000002400 */
[----:B------:R-:W-:Y:S01]  /*8790*/  FFMA.FTZ R231, R123, UR5, -R231 ;  /* 0x000000057be77c23 */ /* 0x000fe200080108e7 */
[----:B------:R-:W-:Y:S01]  /*87a0*/  FSEL R123, R162, -INF , P1 ;  /* 0xff800000a27b7808 */ /* 0x000fe20000800000 */
[----:B------:R-:W-:Y:S02]  /*87b0*/  IMAD R210, R0, 0x400, R210 ;  /* 0x0000040000d27824 */ /* 0x000fe400078e02d2 */
[----:B------:R-:W-:-:S03]  /*87c0*/  FFMA.FTZ R214, R214, UR5, -R216 ;  /* 0x00000005d6d67c23 */ /* 0x000fc600080108d8 */
[----:B------:R4:W-:Y:S01]  /*87d0*/  MUFU.TANH R143, R124 ;  /* 0x0000007c008f7308 */ /* 0x0009e20000002400 */
[----:B-1----:R-:W1:Y:S01]  /*87e0*/  SHFL.IDX PT, R106, R9, R7, 0x1f ;  /* 0x00001f07096a7589 */ /* 0x002e6200000e0000 */
[----:B------:R-:W-:Y:S01]  /*87f0*/  FFMA.FTZ R216, R123, UR5, -R216 ;  /* 0x000000057bd87c23 */ /* 0x000fe200080108d8 */
[----:B------:R-:W-:-:S05]  /*8800*/  FSEL R139, R159, -INF , P2 ;  /* 0xff8000009f8b7808 */ /* 0x000fca0001000000 */
[----:B------:R-:W1:Y:S01]  /*8810*/  MUFU.TANH R227, R227 ;  /* 0x000000e300e37308 */ /* 0x000e620000002400 */
[----:B----4-:R-:W-:-:S07]  /*8820*/  FSEL R124, R232, -INF , P2 ;  /* 0xff800000e87c7808 */ /* 0x010fce0001000000 */
[----:B------:R-:W4:Y:S01]  /*8830*/  MUFU.TANH R89, R89 ;  /* 0x0000005900597308 */ /* 0x000f220000002400 */
[----:B------:R-:W-:Y:S01]  /*8840*/  FFMA.FTZ R124, R124, UR5, -R109 ;  /* 0x000000057c7c7c23 */ /* 0x000fe2000801086d */
[----:B------:R-:W-:Y:S01]  /*8850*/  FSEL R123, R158, -INF , P1 ;  /* 0xff8000009e7b7808 */ /* 0x000fe20000800000 */
[----:B------:R-:W-:Y:S01]  /*8860*/  FFMA.FTZ R139, R139, UR5, -R138 ;  /* 0x000000058b8b7c23 */ /* 0x000fe2000801088a */
[----:B------:R-:W-:-:S04]  /*8870*/  R2UR UR4, R210 ;  /* 0x00000000d20472ca */ /* 0x000fc800000e0000 */
[----:B------:R2:W-:Y:S01]  /*8880*/  MUFU.TANH R142, R126 ;  /* 0x0000007e008e7308 */ /* 0x0005e20000002400 */
[----:B------:R-:W-:Y:S01]  /*8890*/  SHFL.IDX PT, R210, R9, R128, 0x1f ;  /* 0x00001f8009d27589 */ /* 0x000fe200000e0000 */
[----:B------:R-:W-:Y:S01]  /*88a0*/  FFMA.FTZ R138, R123, UR5, -R138 ;  /* 0x000000057b8a7c23 */ /* 0x000fe2000801088a */
[----:B------:R-:W-:-:S05]  /*88b0*/  FSEL R135, R155, -INF , P2 ;  /* 0xff8000009b877808 */ /* 0x000fca0001000000 */
[----:B------:R-:W4:Y:S01]  /*88c0*/  MUFU.TANH R236, R236 ;  /* 0x000000ec00ec7308 */ /* 0x000f220000002400 */
[----:B--2---:R2:W4:Y:S01]  /*88d0*/  SHFL.IDX PT, R126, R9, R212, 0x1f ;  /* 0x00001fd4097e7589 */ /* 0x00452200000e0000 */
[----:B------:R-:W-:-:S06]  /*88e0*/  FSEL R123, R154, -INF , P1 ;  /* 0xff8000009a7b7808 */ /* 0x000fcc0000800000 */
[----:B------:R-:W4:Y:S01]  /*88f0*/  MUFU.TANH R92, R92 ;  /* 0x0000005c005c7308 */ /* 0x000f220000002400 */
[--C-:B------:R-:W-:Y:S01]  /*8900*/  FFMA.FTZ R135, R135, UR5, -R134.reuse ;  /* 0x0000000587877c23 */ /* 0x100fe20008010886 */
[----:B------:R-:W-:-:S06]  /*8910*/  FFMA.FTZ R134, R123, UR5, -R134 ;  /* 0x000000057b867c23 */ /* 0x000fcc0008010886 */
[----:B------:R3:W4:Y:S01]  /*8920*/  MUFU.TANH R157, R108 ;  /* 0x0000006c009d7308 */ /* 0x0007220000002400 */
[----:B------:R-:W-:Y:S04]  /*8930*/  SHFL.IDX PT, R123, R10, R128, 0x1f ;  /* 0x00001f800a7b7589 */ /* 0x000fe800000e0000 */
[----:B------:R-:W-:Y:S03]  /*8940*/  SHFL.IDX PT, R136, R10, R7, 0x1f ;  /* 0x00001f070a887589 */ /* 0x000fe600000e0000 */
[----:B--2---:R2:W-:Y:S01]  /*8950*/  MUFU.EX2 R9, R124 ;  /* 0x0000007c00097308 */ /* 0x0045e20000000800 */
[----:B---3--:R-:W-:Y:S01]  /*8960*/  FSEL R108, R226, -INF , P1 ;  /* 0xff800000e26c7808 */ /* 0x008fe20000800000 */
[----:B------:R-:W-:Y:S04]  /*8970*/  SHFL.IDX PT, R223, R217, R7, 0x1f ;  /* 0x00001f07d9df7589 */ /* 0x000fe800000e0000 */
[----:B------:R-:W-:Y:S04]  /*8980*/  SHFL.IDX PT, R215, R10, R221, 0x1f ;  /* 0x00001fdd0ad77589 */ /* 0x000fe800000e0000 */
[----:B--2---:R-:W2:Y:S01]  /*8990*/  SHFL.IDX PT, R124, R10, R213, 0x1f ;  /* 0x00001fd50a7c7589 */ /* 0x004ea200000e0000 */
[----:B------:R-:W-:Y:S01]  /*89a0*/  FFMA.FTZ R109, R108, UR5, -R109 ;  /* 0x000000056c6d7c23 */ /* 0x000fe2000801086d */
[----:B-1----:R-:W-:-:S02]  /*89b0*/  FSEL R108, R227, -INF , P2 ;  /* 0xff800000e36c7808 */ /* 0x002fc40001000000 */
[----:B----4-:R-:W-:Y:S01]  /*89c0*/  FSEL R111, R89, -INF , P1 ;  /* 0xff800000596f7808 */ /* 0x010fe20000800000 */
[----:B------:R1:W-:Y:S01]  /*89d0*/  MUFU.TANH R3, R131 ;  /* 0x0000008300037308 */ /* 0x0003e20000002400 */
[----:B------:R-:W-:Y:S01]  /*89e0*/  FSEL R218, R161, -INF , P2 ;  /* 0xff800000a1da7808 */ /* 0x000fe20001000000 */
[----:B------:R-:W-:-:S06]  /*89f0*/  FFMA.FTZ R108, R108, UR5, -R106 ;  /* 0x000000056c6c7c23 */ /* 0x000fcc000801086a */
[----:B------:R3:W-:Y:S01]  /*8a00*/  MUFU.TANH R141, R125 ;  /* 0x0000007d008d7308 */ /* 0x0007e20000002400 */
[----:B------:R-:W-:Y:S01]  /*8a10*/  FFMA.FTZ R106, R111, UR5, -R106 ;  /* 0x000000056f6a7c23 */ /* 0x000fe2000801086a */
[----:B-1----:R-:W1:Y:S01]  /*8a20*/  SHFL.IDX PT, R131, R10, R212, 0x1f ;  /* 0x00001fd40a837589 */ /* 0x002e6200000e0000 */
[----:B------:R-:W-:-:S05]  /*8a30*/  FSEL R111, R236, -INF , P2 ;  /* 0xff800000ec6f7808 */ /* 0x000fca0001000000 */
[----:B------:R4:W-:Y:S01]  /*8a40*/  MUFU.TANH R4, R129 ;  /* 0x0000008100047308 */ /* 0x0009e20000002400 */
[----:B---3--:R-:W-:Y:S01]  /*8a50*/  FSEL R125, R92, -INF , P1 ;  /* 0xff8000005c7d7808 */ /* 0x008fe20000800000 */
[----:B------:R-:W-:Y:S01]  /*8a60*/  FFMA.FTZ R111, R111, UR5, -R126 ;  /* 0x000000056f6f7c23 */ /* 0x000fe2000801087e */
[----:B------:R-:W-:-:S05]  /*8a70*/  FSEL R12, R160, -INF , P1 ;  /* 0xff800000a00c7808 */ /* 0x000fca0000800000 */
[----:B------:R3:W-:Y:S01]  /*8a80*/  MUFU.TANH R140, R127 ;  /* 0x0000007f008c7308 */ /* 0x0007e20000002400 */
[----:B----4-:R-:W-:Y:S01]  /*8a90*/  FSEL R129, R151, -INF , P2 ;  /* 0xff80000097817808 */ /* 0x010fe20001000000 */
[----:B------:R-:W-:-:S06]  /*8aa0*/  FFMA.FTZ R126, R125, UR5, -R126 ;  /* 0x000000057d7e7c23 */ /* 0x000fcc000801087e */
[----:B------:R4:W-:Y:S01]  /*8ab0*/  MUFU.TANH R5, R130 ;  /* 0x0000008200057308 */ /* 0x0009e20000002400 */
[----:B---3--:R-:W3:Y:S01]  /*8ac0*/  SHFL.IDX PT, R127, R10, R220, 0x1f ;  /* 0x00001fdc0a7f7589 */ /* 0x008ee200000e0000 */
[----:B--2---:R-:W-:Y:S01]  /*8ad0*/  FFMA.FTZ R129, R129, UR5, -R124 ;  /* 0x0000000581817c23 */ /* 0x004fe2000801087c */
[--C-:B------:R-:W-:Y:S02]  /*8ae0*/  FFMA.FTZ R218, R218, UR5, -R210.reuse ;  /* 0x00000005dada7c23 */ /* 0x100fe400080108d2 */
[----:B------:R2:W-:Y:S01]  /*8af0*/  SHFL.IDX PT, R125, R10, R224, 0x1f ;  /* 0x00001fe00a7d7589 */ /* 0x0005e200000e0000 */
[----:B----4-:R-:W-:Y:S02]  /*8b00*/  FSEL R130, R150, -INF , P1 ;  /* 0xff80000096827808 */ /* 0x010fe40000800000 */
[----:B------:R-:W4:Y:S01]  /*8b10*/  MUFU.TANH R234, R234 ;  /* 0x000000ea00ea7308 */ /* 0x000f220000002400 */
[----:B------:R-:W-:Y:S01]  /*8b20*/  FFMA.FTZ R210, R12, UR5, -R210 ;  /* 0x000000050cd27c23 */ /* 0x000fe200080108d2 */
[----:B------:R-:W-:-:S06]  /*8b30*/  FSEL R137, R157, -INF , P2 ;  /* 0xff8000009d897808 */ /* 0x000fcc0001000000 */
[----:B------:R-:W3:Y:S01]  /*8b40*/  MUFU.TANH R112, R112 ;  /* 0x0000007000707308 */ /* 0x000ee20000002400 */
[----:B------:R-:W-:Y:S01]  /*8b50*/  FFMA.FTZ R124, R130, UR5, -R124 ;  /* 0x00000005827c7c23 */ /* 0x000fe2000801087c */
[----:B------:R-:W-:Y:S01]  /*8b60*/  FSEL R130, R146, -INF , P1 ;  /* 0xff80000092827808 */ /* 0x000fe20000800000 */
[----:B------:R1:W3:Y:S01]  /*8b70*/  SHFL.IDX PT, R229, R217, R220, 0x1f ;  /* 0x00001fdcd9e57589 */ /* 0x0002e200000e0000 */
[----:B------:R-:W-:Y:S02]  /*8b80*/  FSEL R12, R156, -INF , P1 ;  /* 0xff8000009c0c7808 */ /* 0x000fe40000800000 */
[----:B------:R-:W-:Y:S02]  /*8b90*/  FSEL R133, R153, -INF , P2 ;  /* 0xff80000099857808 */ /* 0x000fe40001000000 */
[----:B------:R-:W-:Y:S01]  /*8ba0*/  FSEL R219, R148, -INF , P1 ;  /* 0xff80000094db7808 */ /* 0x000fe20000800000 */
[----:B--2---:R2:W-:Y:S01]  /*8bb0*/  MUFU.EX2 R10, R126 ;  /* 0x0000007e000a7308 */ /* 0x0045e20000000800 */
[----:B------:R-:W3:Y:S01]  /*8bc0*/  SHFL.IDX PT, R222, R217, R230, 0x1f ;  /* 0x00001fe6d9de7589 */ /* 0x000ee200000e0000 */
[----:B------:R-:W-:Y:S01]  /*8bd0*/  FFMA.FTZ R137, R137, UR5, -R136 ;  /* 0x0000000589897c23 */ /* 0x000fe20008010888 */
[----:B-1----:R-:W-:-:S02]  /*8be0*/  FADD.FTZ R220, R24, -R223 ;  /* 0x800000df18dc7221 */ /* 0x002fc40000010000 */
[----:B------:R-:W-:Y:S01]  /*8bf0*/  SHFL.IDX PT, R233, R11, R7, 0x1f ;  /* 0x00001f070be97589 */ /* 0x000fe200000e0000 */
[----:B--2---:R-:W-:Y:S01]  /*8c00*/  FSEL R126, R147, -INF , P2 ;  /* 0xff800000937e7808 */ /* 0x004fe20001000000 */
[----:B------:R-:W-:Y:S01]  /*8c10*/  FADD.FTZ R223, R26, -R223 ;  /* 0x800000df1adf7221 */ /* 0x000fe20000010000 */
[----:B------:R-:W-:Y:S01]  /*8c20*/  FFMA.FTZ R136, R12, UR5, -R136 ;  /* 0x000000050c887c23 */ /* 0x000fe20008010888 */
[----:B------:R-:W-:Y:S01]  /*8c30*/  FSEL R26, R144, -INF , P1 ;  /* 0xff800000901a7808 */ /* 0x000fe20000800000 */
[----:B------:R-:W1:Y:S01]  /*8c40*/  MUFU.EX2 R97, R97 ;  /* 0x0000006100617308 */ /* 0x000e620000000800 */
[--C-:B------:R-:W-:Y:S01]  /*8c50*/  FFMA.FTZ R126, R126, UR5, -R123.reuse ;  /* 0x000000057e7e7c23 */ /* 0x100fe2000801087b */
[----:B------:R-:W-:Y:S01]  /*8c60*/  FFMA.FTZ R123, R130, UR5, -R123 ;  /* 0x00000005827b7c23 */ /* 0x000fe2000801087b */
[----:B------:R-:W-:Y:S01]  /*8c70*/  FSEL R130, R145, -INF , P2 ;  /* 0xff80000091827808 */ /* 0x000fe20001000000 */
[----:B------:R-:W-:Y:S01]  /*8c80*/  FFMA.FTZ R21, -R21, R21, 1 ;  /* 0x3f80000015157423 */ /* 0x000fe20000010115 */
[----:B------:R-:W-:Y:S01]  /*8c90*/  FSEL R12, R152, -INF , P1 ;  /* 0xff800000980c7808 */ /* 0x000fe20000800000 */
[----:B------:R-:W2:Y:S01]  /*8ca0*/  SHFL.IDX PT, R224, R217, R224, 0x1f ;  /* 0x00001fe0d9e07589 */ /* 0x000ea200000e0000 */
[----:B------:R-:W-:Y:S01]  /*8cb0*/  FFMA.FTZ R133, R133, UR5, -R131 ;  /* 0x0000000585857c23 */ /* 0x000fe20008010883 */
[----:B------:R3:W-:Y:S01]  /*8cc0*/  MUFU.EX2 R24, R132 ;  /* 0x0000008400187308 */ /* 0x0007e20000000800 */
[----:B------:R-:W-:Y:S01]  /*8cd0*/  FFMA.FTZ R130, R130, UR5, -R215 ;  /* 0x0000000582827c23 */ /* 0x000fe200080108d7 */
[----:B------:R-:W1:Y:S01]  /*8ce0*/  SHFL.IDX PT, R213, R217, R213, 0x1f ;  /* 0x00001fd5d9d57589 */ /* 0x000e6200000e0000 */
[----:B------:R-:W-:Y:S01]  /*8cf0*/  FFMA.FTZ R131, R12, UR5, -R131 ;  /* 0x000000050c837c23 */ /* 0x000fe20008010883 */
[----:B----4-:R-:W-:-:S04]  /*8d00*/  FSEL R128, R234, -INF , P2 ;  /* 0xff800000ea807808 */ /* 0x010fc80001000000 */
[----:B------:R-:W4:Y:S01]  /*8d10*/  MUFU.TANH R114, R114 ;  /* 0x0000007200727308 */ /* 0x000f220000002400 */
[----:B---3--:R-:W-:Y:S01]  /*8d20*/  FFMA.FTZ R132, R26, UR5, -R215 ;  /* 0x000000051a847c23 */ /* 0x008fe200080108d7 */
[----:B------:R-:W-:Y:S01]  /*8d30*/  IADD3 R215, R7, 0x18, RZ ;  /* 0x0000001807d77810 */ /* 0x000fe20007ffe0ff */
[----:B------:R-:W-:Y:S01]  /*8d40*/  FFMA.FTZ R128, R128, UR5, -R127 ;  /* 0x0000000580807c23 */ /* 0x000fe2000801087f */
[----:B------:R-:W-:-:S04]  /*8d50*/  FFMA.FTZ R22, -R22, R22, 1 ;  /* 0x3f80000016167423 */ /* 0x000fc80000010116 */
[----:B------:R-:W3:Y:S01]  /*8d60*/  MUFU.TANH R113, R113 ;  /* 0x0000007100717308 */ /* 0x000ee20000002400 */
[----:B------:R-:W-:Y:S07]  /*8d70*/  SHFL.IDX PT, R212, R217, R212, 0x1f ;  /* 0x00001fd4d9d47589 */ /* 0x000fee00000e0000 */
[----:B------:R-:W-:Y:S01]  /*8d80*/  MUFU.EX2 R95, R95 ;  /* 0x0000005f005f7308 */ /* 0x000fe20000000800 */
[----:B------:R-:W4:Y:S07]  /*8d90*/  SHFL.IDX PT, R230, R11, R230, 0x1f ;  /* 0x00001fe60be67589 */ /* 0x000f2e00000e0000 */
[----:B------:R-:W3:Y:S01]  /*8da0*/  MUFU.TANH R115, R115 ;  /* 0x0000007300737308 */ /* 0x000ee20000002400 */
[----:B------:R-:W3:Y:S07]  /*8db0*/  SHFL.IDX PT, R215, R217, R215, 0x1f ;  /* 0x00001fd7d9d77589 */ /* 0x000eee00000e0000 */
[----:B------:R-:W3:Y:S01]  /*8dc0*/  MUFU.TANH R118, R118 ;  /* 0x0000007600767308 */ /* 0x000ee20000002400 */
[----:B------:R-:W3:Y:S07]  /*8dd0*/  SHFL.IDX PT, R217, R217, R221, 0x1f ;  /* 0x00001fddd9d97589 */ /* 0x000eee00000e0000 */
[----:B------:R-:W-:Y:S08]  /*8de0*/  MUFU.EX2 R98, R98 ;  /* 0x0000006200627308 */ /* 0x000ff00000000800 */
[----:B------:R-:W3:Y:S08]  /*8df0*/  MUFU.EX2 R96, R96 ;  /* 0x0000006000607308 */ /* 0x000ef00000000800 */
[----:B------:R-:W3:Y:S08]  /*8e00*/  MUFU.TANH R116, R116 ;  /* 0x0000007400747308 */ /* 0x000ef00000002400 */
[----:B------:R-:W3:Y:S08]  /*8e10*/  MUFU.TANH R121, R121 ;  /* 0x0000007900797308 */ /* 0x000ef00000002400 */
[----:B------:R-:W3:Y:S08]  /*8e20*/  MUFU.EX2 R104, R104 ;  /* 0x0000006800687308 */ /* 0x000ef00000000800 */
[----:B------:R-:W3:Y:S01]  /*8e30*/  MUFU.EX2 R102, R102 ;  /* 0x0000006600667308 */ /* 0x000ee20000000800 */
[----:B------:R-:W-:-:S07]  /*8e40*/  FFMA.FTZ R23, -R23, R23, 1 ;  /* 0x3f80000017177423 */ /* 0x000fce0000010117 */
[----:B------:R-:W3:Y:S01]  /*8e50*/  MUFU.TANH R117, R117 ;  /* 0x0000007500757308 */ /* 0x000ee20000002400 */
[----:B------:R-:W-:-:S07]  /*8e60*/  FFMA.FTZ R205, -R205, R205, 1 ;  /* 0x3f800000cdcd7423 */ /* 0x000fce00000101cd */
[----:B------:R-:W3:Y:S01]  /*8e70*/  MUFU.EX2 R103, R103 ;  /* 0x0000006700677308 */ /* 0x000ee20000000800 */
[----:B------:R-:W-:Y:S01]  /*8e80*/  FFMA.FTZ R209, -R209, R209, 1 ;  /* 0x3f800000d1d17423 */ /* 0x000fe200000101d1 */
[----:B------:R-:W-:Y:S01]  /*8e90*/  FFMA.FTZ R88, -R88, R88, 1 ;  /* 0x3f80000058587423 */ /* 0x000fe20000010158 */
[----:B------:R-:W-:Y:S05]  /*8ea0*/  LDS R13, [R13+0x400] ;  /* 0x000400000d0d7984 */ /* 0x000fea0000000800 */
[----:B------:R2:W-:Y:S01]  /*8eb0*/  MUFU.EX2 R12, R122 ;  /* 0x0000007a000c7308 */ /* 0x0005e20000000800 */
[----:B------:R-:W-:Y:S01]  /*8ec0*/  VIADD R26, R7, 0x8 ;  /* 0x00000008071a7836 */ /* 0x000fe20000000000 */
[----:B--2---:R-:W-:-:S05]  /*8ed0*/  FSEL R122, R112, -INF , P1 ;  /* 0xff800000707a7808 */ /* 0x004fca0000800000 */
[----:B------:R-:W-:Y:S01]  /*8ee0*/  FFMA.FTZ R127, R122, UR5, -R127 ;  /* 0x000000057a7f7c23 */ /* 0x000fe2000801087f */
[----:B------:R-:W-:Y:S01]  /*8ef0*/  FSEL R122, R149, -INF , P2 ;  /* 0xff800000957a7808 */ /* 0x000fe20001000000 */
[--C-:B------:R-:W-:Y:S01]  /*8f00*/  FADD.FTZ R32, R32, -R229.reuse ;  /* 0x800000e520207221 */ /* 0x100fe20000010000 */
[----:B------:R-:W-:Y:S02]  /*8f10*/  FADD.FTZ R34, R34, -R229 ;  /* 0x800000e522227221 */ /* 0x000fe40000010000 */
[----:B------:R2:W3:Y:S01]  /*8f20*/  SHFL.IDX PT, R229, R11, R26, 0x1f ;  /* 0x00001f1a0be57589 */ /* 0x0004e200000e0000 */
[--C-:B------:R-:W-:Y:S01]  /*8f30*/  FFMA.FTZ R122, R122, UR5, -R125.reuse ;  /* 0x000000057a7a7c23 */ /* 0x100fe2000801087d */
[----:B------:R-:W-:Y:S01]  /*8f40*/  FFMA.FTZ R125, R219, UR5, -R125 ;  /* 0x00000005db7d7c23 */ /* 0x000fe2000801087d */
[--C-:B------:R-:W-:Y:S01]  /*8f50*/  FADD.FTZ R219, R25, -R222.reuse ;  /* 0x800000de19db7221 */ /* 0x100fe20000010000 */
[----:B------:R-:W-:Y:S01]  /*8f60*/  FADD.FTZ R222, R27, -R222 ;  /* 0x800000de1bde7221 */ /* 0x000fe20000010000 */
[----:B------:R-:W-:-:S02]  /*8f70*/  VIADD R27, R7, 0xc ;  /* 0x0000000c071b7836 */ /* 0x000fc40000000000 */
[--C-:B------:R-:W-:Y:S01]  /*8f80*/  FADD.FTZ R33, R33, -R224.reuse ;  /* 0x800000e021217221 */ /* 0x100fe20000010000 */
[----:B------:R-:W-:Y:S01]  /*8f90*/  FADD.FTZ R35, R35, -R224 ;  /* 0x800000e023237221 */ /* 0x000fe20000010000 */
[----:B------:R1:W-:Y:S01]  /*8fa0*/  MUFU.EX2 R25, R211 ;  /* 0x000000d300197308 */ /* 0x0003e20000000800 */
[----:B------:R4:W3:Y:S01]  /*8fb0*/  SHFL.IDX PT, R224, R11, R27, 0x1f ;  /* 0x00001f1b0be07589 */ /* 0x0008e200000e0000 */
[--C-:B-1----:R-:W-:Y:S01]  /*8fc0*/  FADD.FTZ R211, R29, -R213.reuse ;  /* 0x800000d51dd37221 */ /* 0x102fe20000010000 */
[----:B------:R-:W-:-:S05]  /*8fd0*/  FADD.FTZ R213, R31, -R213 ;  /* 0x800000d51fd57221 */ /* 0x000fca0000010000 */
[----:B--2---:R1:W-:Y:S01]  /*8fe0*/  MUFU.EX2 R26, R231 ;  /* 0x000000e7001a7308 */ /* 0x0043e20000000800 */
[----:B------:R-:W-:Y:S02]  /*8ff0*/  FSEL R29, R141, -INF , P2 ;  /* 0xff8000008d1d7808 */ /* 0x000fe40001000000 */
[----:B------:R-:W-:Y:S02]  /*9000*/  FSEL R31, R140, -INF , P1 ;  /* 0xff8000008c1f7808 */ /* 0x000fe40000800000 */
[----:B-1----:R-:W-:Y:S01]  /*9010*/  IADD3 R231, R7, 0x10, RZ ;  /* 0x0000001007e77810 */ /* 0x002fe20007ffe0ff */
[--C-:B----4-:R-:W-:Y:S02]  /*9020*/  FFMA.FTZ R29, R29, UR5, -R230.reuse ;  /* 0x000000051d1d7c23 */ /* 0x110fe400080108e6 */
[----:B------:R-:W-:Y:S01]  /*9030*/  FFMA.FTZ R31, R31, UR5, -R230 ;  /* 0x000000051f1f7c23 */ /* 0x000fe200080108e6 */
[----:B------:R1:W-:Y:S01]  /*9040*/  MUFU.EX2 R27, R214 ;  /* 0x000000d6001b7308 */ /* 0x0003e20000000800 */
[----:B------:R2:W4:Y:S01]  /*9050*/  SHFL.IDX PT, R230, R11, R231, 0x1f ;  /* 0x00001fe70be67589 */ /* 0x00052200000e0000 */
[--C-:B---3--:R-:W-:Y:S01]  /*9060*/  FADD.FTZ R36, R36, -R215.reuse ;  /* 0x800000d724247221 */ /* 0x108fe20000010000 */
[----:B------:R-:W-:Y:S01]  /*9070*/  FADD.FTZ R215, R38, -R215 ;  /* 0x800000d726d77221 */ /* 0x000fe20000010000 */
[----:B-1----:R-:W-:Y:S01]  /*9080*/  FADD.FTZ R214, R37, -R217 ;  /* 0x800000d925d67221 */ /* 0x002fe20000010000 */
[----:B------:R-:W-:Y:S01]  /*9090*/  FFMA.FTZ R37, -R20, R20, 1 ;  /* 0x3f80000014257423 */ /* 0x000fe20000010114 */
[----:B------:R-:W-:Y:S01]  /*90a0*/  FSEL R20, R6, -INF , P2 ;  /* 0xff80000006147808 */ /* 0x000fe20001000000 */
[----:B------:R-:W-:Y:S01]  /*90b0*/  FFMA.FTZ R38, -R18, R18, 1 ;  /* 0x3f80000012267423 */ /* 0x000fe20000010112 */
[----:B------:R-:W-:Y:S01]  /*90c0*/  FMUL.FTZ R223, R99, R223 ;  /* 0x000000df63df7220 */ /* 0x000fe20000410000 */
[----:B------:R1:W-:Y:S03]  /*90d0*/  MUFU.EX2 R18, R216 ;  /* 0x000000d800127308 */ /* 0x0003e60000000800 */
[----:B------:R-:W-:Y:S01]  /*90e0*/  FMUL.FTZ R37, R37, R223 ;  /* 0x000000df25257220 */ /* 0x000fe20000410000 */
[----:B------:R-:W-:Y:S01]  /*90f0*/  FMUL.FTZ R223, R119, R219 ;  /* 0x000000db77df7220 */ /* 0x000fe20000410000 */
[----:B-1----:R-:W-:Y:S01]  /*9100*/  FFMA.FTZ R216, R20, UR5, -R229 ;  /* 0x0000000514d87c23 */ /* 0x002fe200080108e5 */
[----:B------:R-:W-:-:S02]  /*9110*/  FFMA.FTZ R20, -R19, R19, 1 ;  /* 0x3f80000013147423 */ /* 0x000fc40000010113 */
[----:B------:R1:W-:Y:S01]  /*9120*/  MUFU.EX2 R19, R218 ;  /* 0x000000da00137308 */ /* 0x0003e20000000800 */
[----:B------:R-:W-:Y:S01]  /*9130*/  FMUL.FTZ R222, R100, R222 ;  /* 0x000000de64de7220 */ /* 0x000fe20000410000 */
[----:B------:R-:W-:Y:S01]  /*9140*/  FADD.FTZ R221, R28, -R212 ;  /* 0x800000d41cdd7221 */ /* 0x000fe20000010000 */
[----:B-1----:R-:W-:-:S05]  /*9150*/  FSEL R218, R3, -INF , P1 ;  /* 0xff80000003da7808 */ /* 0x002fca0000800000 */
[----:B------:R-:W-:Y:S01]  /*9160*/  FFMA.FTZ R219, R218, UR5, -R224 ;  /* 0x00000005dadb7c23 */ /* 0x000fe200080108e0 */
[----:B------:R-:W-:Y:S02]  /*9170*/  FMUL.FTZ R218, R20, R223 ;  /* 0x000000df14da7220 */ /* 0x000fe40000410000 */
[----:B------:R1:W-:Y:S01]  /*9180*/  MUFU.EX2 R20, R210 ;  /* 0x000000d200147308 */ /* 0x0003e20000000800 */
[----:B------:R-:W-:Y:S01]  /*9190*/  FMUL.FTZ R223, R97, R221 ;  /* 0x000000dd61df7220 */ /* 0x000fe20000410000 */
[----:B------:R-:W-:Y:S01]  /*91a0*/  FADD.FTZ R212, R30, -R212 ;  /* 0x800000d41ed47221 */ /* 0x000fe20000010000 */
[----:B------:R-:W-:Y:S01]  /*91b0*/  FSEL R28, R143, -INF , P2 ;  /* 0xff8000008f1c7808 */ /* 0x000fe20001000000 */
[----:B--2---:R-:W-:Y:S02]  /*91c0*/  VIADD R231, R7, 0x14 ;  /* 0x0000001407e77836 */ /* 0x004fe40000000000 */
[----:B-1----:R-:W-:Y:S01]  /*91d0*/  FMUL.FTZ R210, R21, R222 ;  /* 0x000000de15d27220 */ /* 0x002fe20000410000 */
[----:B------:R-:W-:-:S02]  /*91e0*/  FSEL R21, R2, -INF , P2 ;  /* 0xff80000002157808 */ /* 0x000fc40001000000 */
[----:B------:R-:W-:-:S03]  /*91f0*/  FSEL R30, R142, -INF , P1 ;  /* 0xff8000008e1e7808 */ /* 0x000fc60000800000 */
[----:B----4-:R-:W-:Y:S02]  /*9200*/  FFMA.FTZ R221, R21, UR5, -R230 ;  /* 0x0000000515dd7c23 */ /* 0x010fe400080108e6 */
[----:B------:R1:W-:Y:S01]  /*9210*/  MUFU.EX2 R21, R139 ;  /* 0x0000008b00157308 */ /* 0x0003e20000000800 */
[----:B------:R-:W-:Y:S01]  /*9220*/  FADD.FTZ R217, R39, -R217 ;  /* 0x800000d927d97221 */ /* 0x000fe20000010000 */
[--C-:B------:R-:W-:Y:S01]  /*9230*/  FFMA.FTZ R28, R28, UR5, -R233.reuse ;  /* 0x000000051c1c7c23 */ /* 0x100fe200080108e9 */
[----:B------:R-:W-:Y:S01]  /*9240*/  FFMA.FTZ R30, R30, UR5, -R233 ;  /* 0x000000051e1e7c23 */ /* 0x000fe200080108e9 */
[----:B------:R-:W-:Y:S01]  /*9250*/  FSEL R39, R5, -INF , P1 ;  /* 0xff80000005277808 */ /* 0x000fe20000800000 */
[----:B------:R-:W2:Y:S01]  /*9260*/  SHFL.IDX PT, R231, R11, R231, 0x1f ;  /* 0x00001fe70be77589 */ /* 0x000ea200000e0000 */
[----:B------:R-:W-:Y:S02]  /*9270*/  VIADD R233, R7, 0x18 ;  /* 0x0000001807e97836 */ /* 0x000fe40000000000 */
[----:B-1----:R-:W-:-:S02]  /*9280*/  FMUL.FTZ R139, R22, R223 ;  /* 0x000000df168b7220 */ /* 0x002fc40000410000 */
[----:B------:R-:W-:Y:S01]  /*9290*/  LDS R223, [R15+0x400] ;  /* 0x000400000fdf7984 */ /* 0x000fe20000000800 */
[----:B------:R-:W-:Y:S01]  /*92a0*/  FFMA.FTZ R39, R39, UR5, -R229 ;  /* 0x0000000527277c23 */ /* 0x000fe200080108e5 */
[----:B------:R-:W-:Y:S02]  /*92b0*/  FSEL R222, R114, -INF , P1 ;  /* 0xff80000072de7808 */ /* 0x000fe40000800000 */
[----:B------:R1:W3:Y:S03]  /*92c0*/  SHFL.IDX PT, R229, R11, R233, 0x1f ;  /* 0x00001fe90be57589 */ /* 0x0002e600000e0000 */
[----:B------:R-:W-:Y:S01]  /*92d0*/  FFMA.FTZ R222, R222, UR5, -R230 ;  /* 0x00000005dede7c23 */ /* 0x000fe200080108e6 */
[----:B-1----:R-:W-:-:S05]  /*92e0*/  IADD3 R233, R7, 0x1c, RZ ;  /* 0x0000001c07e97810 */ /* 0x002fca0007ffe0ff */
[----:B------:R1:W4:Y:S01]  /*92f0*/  SHFL.IDX PT, R230, R11, R233, 0x1f ;  /* 0x00001fe90be67589 */ /* 0x00032200000e0000 */
[----:B------:R-:W-:Y:S01]  /*9300*/  FMUL.FTZ R220, R120, R220 ;  /* 0x000000dc78dc7220 */ /* 0x000fe20000410000 */
[----:B------:R-:W-:Y:S01]  /*9310*/  FFMA.FTZ R15, -R204, R204, 1 ;  /* 0x3f800000cc0f7423 */ /* 0x000fe200000101cc */
[----:B------:R-:W-:Y:S02]  /*9320*/  FSEL R22, R113, -INF , P2 ;  /* 0xff80000071167808 */ /* 0x000fe40001000000 */
[----:B------:R-:W-:Y:S01]  /*9330*/  FMUL.FTZ R38, R38, R220 ;  /* 0x000000dc26267220 */ /* 0x000fe20000410000 */
[----:B------:R-:W-:Y:S01]  /*9340*/  FSEL R204, R115, -INF , P1 ;  /* 0xff80000073cc7808 */ /* 0x000fe20000800000 */
[----:B-1----:R1:W-:Y:S01]  /*9350*/  MUFU.EX2 R11, R138 ;  /* 0x0000008a000b7308 */ /* 0x0023e20000000800 */
[----:B------:R-:W-:Y:S01]  /*9360*/  FSEL R220, R4, -INF , P2 ;  /* 0xff80000004dc7808 */ /* 0x000fe20001000000 */
[----:B-1----:R-:W-:Y:S01]  /*9370*/  FMUL.FTZ R138, R95, R212 ;  /* 0x000000d45f8a7220 */ /* 0x002fe20000410000 */
[----:B--2---:R-:W-:Y:S01]  /*9380*/  FFMA.FTZ R212, R22, UR5, -R231 ;  /* 0x0000000516d47c23 */ /* 0x004fe200080108e7 */
[----:B------:R-:W-:-:S02]  /*9390*/  FSEL R22, R118, -INF , P1 ;  /* 0xff80000076167808 */ /* 0x000fc40000800000 */
[----:B------:R-:W-:Y:S02]  /*93a0*/  FMUL.FTZ R138, R15, R138 ;  /* 0x0000008a0f8a7220 */ /* 0x000fe40000410000 */
[----:B------:R1:W-:Y:S01]  /*93b0*/  MUFU.EX2 R15, R137 ;  /* 0x00000089000f7308 */ /* 0x0003e20000000800 */
[----:B------:R-:W-:Y:S01]  /*93c0*/  FFMA.FTZ R204, R204, UR5, -R231 ;  /* 0x00000005cccc7c23 */ /* 0x000fe200080108e7 */
[----:B------:R-:W-:Y:S01]  /*93d0*/  FFMA.FTZ R220, R220, UR5, -R224 ;  /* 0x00000005dcdc7c23 */ /* 0x000fe200080108e0 */
[----:B------:R-:W-:Y:S01]  /*93e0*/  FMUL.FTZ R231, R96, R213 ;  /* 0x000000d560e77220 */ /* 0x000fe20000410000 */
[----:B------:R-:W-:Y:S01]  /*93f0*/  FSEL R224, R116, -INF , P2 ;  /* 0xff80000074e07808 */ /* 0x000fe20001000000 */
[----:B-1----:R-:W-:-:S03]  /*9400*/  FMUL.FTZ R137, R98, R211 ;  /* 0x000000d362897220 */ /* 0x002fc60000410000 */
[----:B------:R-:W1:Y:S01]  /*9410*/  MUFU.EX2 R17, R17 ;  /* 0x0000001100117308 */ /* 0x000e620000000800 */
[----:B---3--:R-:W-:Y:S01]  /*9420*/  FFMA.FTZ R211, R22, UR5, -R229 ;  /* 0x0000000516d37c23 */ /* 0x008fe200080108e5 */
[----:B------:R-:W-:Y:S01]  /*9430*/  FMUL.FTZ R137, R23, R137 ;  /* 0x0000008917897220 */ /* 0x000fe20000410000 */
[----:B------:R-:W-:Y:S01]  /*9440*/  FSEL R23, R121, -INF , P1 ;  /* 0xff80000079177808 */ /* 0x000fe20000800000 */
[----:B------:R-:W-:Y:S01]  /*9450*/  FMUL.FTZ R32, R104, R32 ;  /* 0x0000002068207220 */ /* 0x000fe20000410000 */
[----:B------:R-:W-:-:S03]  /*9460*/  FMUL.FTZ R205, R205, R231 ;  /* 0x000000e7cdcd7220 */ /* 0x000fc60000410000 */
[----:B------:R2:W-:Y:S01]  /*9470*/  MUFU.EX2 R22, R136 ;  /* 0x0000008800167308 */ /* 0x0005e20000000800 */
[----:B------:R-:W-:Y:S01]  /*9480*/  IADD3 R231, R7, 0xc, RZ ;  /* 0x0000000c07e77810 */ /* 0x000fe20007ffe0ff */
[----:B------:R-:W-:Y:S01]  /*9490*/  FFMA.FTZ R224, R224, UR5, -R229 ;  /* 0x00000005e0e07c23 */ /* 0x000fe200080108e5 */
[----:B------:R-:W-:Y:S01]  /*94a0*/  FMUL.FTZ R35, R102, R35 ;  /* 0x0000002366237220 */ /* 0x000fe20000410000 */
[----:B------:R-:W-:Y:S01]  /*94b0*/  FSEL R229, R117, -INF , P2 ;  /* 0xff80000075e57808 */ /* 0x000fe20001000000 */
[----:B--2---:R-:W-:Y:S01]  /*94c0*/  FFMA.FTZ R136, -R206, R206, 1 ;  /* 0x3f800000ce887423 */ /* 0x004fe200000101ce */
[--C-:B----4-:R-:W-:Y:S02]  /*94d0*/  FFMA.FTZ R206, R23, UR5, -R230.reuse ;  /* 0x0000000517ce7c23 */ /* 0x110fe400080108e6 */
[----:B------:R2:W-:Y:S01]  /*94e0*/  MUFU.EX2 R23, R135 ;  /* 0x0000008700177308 */ /* 0x0005e20000000800 */
[----:B------:R-:W-:Y:S01]  /*94f0*/  FMUL.FTZ R136, R136, R32 ;  /* 0x0000002088887220 */ /* 0x000fe20000410000 */
[----:B------:R-:W-:Y:S01]  /*9500*/  FMUL.FTZ R34, R103, R34 ;  /* 0x0000002267227220 */ /* 0x000fe20000410000 */
[----:B------:R-:W-:Y:S01]  /*9510*/  FFMA.FTZ R213, R229, UR5, -R230 ;  /* 0x00000005e5d57c23 */ /* 0x000fe200080108e6 */
[----:B------:R-:W-:-:S04]  /*9520*/  VIADD R229, R7, 0x4 ;  /* 0x0000000407e57836 */ /* 0x000fc80000000000 */
[----:B------:R3:W-:Y:S01]  /*9530*/  MUFU.EX2 R32, R134 ;  /* 0x0000008600207308 */ /* 0x0007e20000000800 */
[----:B--2---:R-:W-:Y:S02]  /*9540*/  FFMA.FTZ R135, -R208, R208, 1 ;  /* 0x3f800000d0877423 */ /* 0x004fe400000101d0 */
[----:B------:R2:W-:Y:S02]  /*9550*/  SHFL.IDX PT, R208, R223, R231, 0x1f ;  /* 0x00001fe7dfd07589 */ /* 0x0005e400000e0000 */
[----:B------:R-:W-:Y:S01]  /*9560*/  FMUL.FTZ R135, R135, R34 ;  /* 0x0000002287877220 */ /* 0x000fe20000410000 */
[----:B---3--:R-:W-:Y:S01]  /*9570*/  FMUL.FTZ R134, R209, R35 ;  /* 0x00000023d1867220 */ /* 0x008fe20000410000 */
[C---:B------:R-:W-:Y:S02]  /*9580*/  VIADD R35, R7.reuse, 0x10 ;  /* 0x0000001007237836 */ /* 0x040fe40000000000 */
[----:B--2---:R-:W-:Y:S01]  /*9590*/  VIADD R231, R7, 0x14 ;  /* 0x0000001407e77836 */ /* 0x004fe20000000000 */
[----:B------:R-:W2:Y:S01]  /*95a0*/  MUFU.EX2 R105, R105 ;  /* 0x0000006900697308 */ /* 0x000ea20000000800 */
[----:B------:R-:W3:Y:S01]  /*95b0*/  SHFL.IDX PT, R209, R223, R7, 0x1f ;  /* 0x00001f07dfd17589 */ /* 0x000ee200000e0000 */
[----:B------:R-:W-:Y:S01]  /*95c0*/  FFMA.FTZ R34, -R225, R225, 1 ;  /* 0x3f800000e1227423 */ /* 0x000fe200000101e1 */
[----:B-1----:R-:W-:-:S02]  /*95d0*/  FMUL.FTZ R215, R17, R215 ;  /* 0x000000d711d77220 */ /* 0x002fc40000410000 */
[----:B------:R1:W-:Y:S01]  /*95e0*/  SHFL.IDX PT, R225, R223, R35, 0x1f ;  /* 0x00001f23dfe17589 */ /* 0x0003e200000e0000 */
[----:B------:R-:W-:Y:S02]  /*95f0*/  VIADD R230, R7, 0x8 ;  /* 0x0000000807e67836 */ /* 0x000fe40000000000 */
[----:B------:R-:W4:Y:S01]  /*9600*/  MUFU.EX2 R101, R101 ;  /* 0x0000006500657308 */ /* 0x000f220000000800 */
[----:B------:R-:W-:Y:S01]  /*9610*/  SHFL.IDX PT, R231, R223, R231, 0x1f ;  /* 0x00001fe7dfe77589 */ /* 0x000fe200000e0000 */
[----:B------:R-:W-:-:S03]  /*9620*/  FMUL.FTZ R88, R88, R215 ;  /* 0x000000d758587220 */ /* 0x000fc60000410000 */
[----:B------:R-:W3:Y:S01]  /*9630*/  SHFL.IDX PT, R229, R223, R229, 0x1f ;  /* 0x00001fe5dfe57589 */ /* 0x000ee200000e0000 */
[----:B-1----:R-:W-:Y:S02]  /*9640*/  IADD3 R35, R7, 0x18, RZ ;  /* 0x0000001807237810 */ /* 0x002fe40007ffe0ff */
[----:B------:R-:W1:Y:S01]  /*9650*/  MUFU.EX2 R108, R108 ;  /* 0x0000006c006c7308 */ /* 0x000e620000000800 */
[----:B------:R-:W-:Y:S04]  /*9660*/  SHFL.IDX PT, R230, R223, R230, 0x1f ;  /* 0x00001fe6dfe67589 */ /* 0x000fe800000e0000 */
[----:B------:R-:W1:Y:S01]  /*9670*/  SHFL.IDX PT, R215, R223, R35, 0x1f ;  /* 0x00001f23dfd77589 */ /* 0x000e6200000e0000 */
[----:B--2---:R-:W-:Y:S01]  /*9680*/  FMUL.FTZ R33, R105, R33 ;  /* 0x0000002169217220 */ /* 0x004fe20000410000 */
[----:B------:R-:W-:Y:S01]  /*9690*/  FFMA.FTZ R207, -R207, R207, 1 ;  /* 0x3f800000cfcf7423 */ /* 0x000fe200000101cf */
[----:B----4-:R-:W-:Y:S01]  /*96a0*/  FMUL.FTZ R36, R101, R36 ;  /* 0x0000002465247220 */ /* 0x010fe20000410000 */
[----:B------:R-:W2:Y:S02]  /*96b0*/  MUFU.EX2 R111, R111 ;  /* 0x0000006f006f7308 */ /* 0x000ea40000000800 */
[----:B------:R-:W-:Y:S01]  /*96c0*/  FMUL.FTZ R207, R207, R33 ;  /* 0x00000021cfcf7220 */ /* 0x000fe20000410000 */
[----:B---3--:R-:W-:Y:S01]  /*96d0*/  FADD.FTZ R40, R40, -R209 ;  /* 0x800000d128287221 */ /* 0x008fe20000010000 */
[----:B------:R-:W-:-:S04]  /*96e0*/  FADD.FTZ R47, R47, -R208 ;  /* 0x800000d02f2f7221 */ /* 0x000fc80000010000 */
[----:B------:R-:W3:Y:S08]  /*96f0*/  MUFU.EX2 R110, R110 ;  /* 0x0000006e006e7308 */ /* 0x000ef00000000800 */
[----:B------:R4:W-:Y:S01]  /*9700*/  MUFU.EX2 R33, R133 ;  /* 0x0000008500217308 */ /* 0x0009e20000000800 */
[----:B------:R-:W-:Y:S01]  /*9710*/  FADD.FTZ R43, R43, -R229 ;  /* 0x800000e52b2b7221 */ /* 0x000fe20000010000 */
[----:B------:R-:W-:Y:S01]  /*9720*/  FADD.FTZ R42, R42, -R209 ;  /* 0x800000d12a2a7221 */ /* 0x000fe20000010000 */
[----:B----4-:R-:W-:-:S05]  /*9730*/  FMUL.FTZ R133, R34, R36 ;  /* 0x0000002422857220 */ /* 0x010fca0000410000 */
[----:B------:R4:W-:Y:S01]  /*9740*/  MUFU.EX2 R36, R124 ;  /* 0x0000007c00247308 */ /* 0x0009e20000000800 */
[----:B-1----:R-:W-:Y:S01]  /*9750*/  FADD.FTZ R209, R52, -R215 ;  /* 0x800000d734d17221 */ /* 0x002fe20000010000 */
[----:B------:R-:W-:Y:S01]  /*9760*/  FMUL.FTZ R52, R12, R43 ;  /* 0x0000002b0c347220 */ /* 0x000fe20000410000 */
[----:B----4-:R-:W-:Y:S01]  /*9770*/  FADD.FTZ R124, R45, -R208 ;  /* 0x800000d02d7c7221 */ /* 0x010fe20000010000 */
[----:B------:R-:W-:Y:S01]  /*9780*/  FADD.FTZ R208, R49, -R231 ;  /* 0x800000e731d07221 */ /* 0x000fe20000010000 */
[----:B------:R-:W-:Y:S01]  /*9790*/  FFMA.FTZ R45, -R227, R227, 1 ;  /* 0x3f800000e32d7423 */ /* 0x000fe200000101e3 */
[----:B------:R-:W-:Y:S01]  /*97a0*/  FMUL.FTZ R49, R108, R40 ;  /* 0x000000286c317220 */ /* 0x000fe20000410000 */
[----:B------:R-:W-:-:S03]  /*97b0*/  FADD.FTZ R44, R44, -R230 ;  /* 0x800000e62c2c7221 */ /* 0x000fc60000010000 */
[----:B------:R-:W-:Y:S01]  /*97c0*/  FMUL.FTZ R45, R45, R49 ;  /* 0x000000312d2d7220 */ /* 0x000fe20000410000 */
[----:B------:R-:W-:Y:S01]  /*97d0*/  FFMA.FTZ R49, -R90, R90, 1 ;  /* 0x3f8000005a317423 */ /* 0x000fe2000001015a */
[----:B------:R-:W-:Y:S01]  /*97e0*/  FADD.FTZ R46, R46, -R230 ;  /* 0x800000e62e2e7221 */ /* 0x000fe20000010000 */
[----:B--2---:R-:W-:Y:S02]  /*97f0*/  FMUL.FTZ R44, R111, R44 ;  /* 0x0000002c6f2c7220 */ /* 0x004fe40000410000 */
[----:B------:R-:W-:Y:S01]  /*9800*/  FMUL.FTZ R49, R49, R52 ;  /* 0x0000003431317220 */ /* 0x000fe20000410000 */
[----:B------:R-:W-:Y:S01]  /*9810*/  FFMA.FTZ R52, -R236, R236, 1 ;  /* 0x3f800000ec347423 */ /* 0x000fe200000101ec */
[----:B------:R-:W-:Y:S01]  /*9820*/  FADD.FTZ R41, R41, -R229 ;  /* 0x800000e529297221 */ /* 0x000fe20000010000 */
[----:B------:R-:W-:Y:S01]  /*9830*/  FFMA.FTZ R92, -R92, R92, 1 ;  /* 0x3f8000005c5c7423 */ /* 0x000fe2000001015c */
[----:B------:R-:W-:Y:S01]  /*9840*/  FFMA.FTZ R91, -R91, R91, 1 ;  /* 0x3f8000005b5b7423 */ /* 0x000fe2000001015b */
[----:B------:R-:W-:Y:S01]  /*9850*/  FMUL.FTZ R46, R10, R46 ;  /* 0x0000002e0a2e7220 */ /* 0x000fe20000410000 */
[----:B---3--:R-:W-:Y:S01]  /*9860*/  FMUL.FTZ R124, R110, R124 ;  /* 0x0000007c6e7c7220 */ /* 0x008fe20000410000 */
[----:B------:R-:W-:Y:S01]  /*9870*/  VIADD R229, R7, 0x8 ;  /* 0x0000000807e57836 */ /* 0x000fe20000000000 */
[----:B------:R-:W1:Y:S01]  /*9880*/  SHFL.IDX PT, R223, R223, R233, 0x1f ;  /* 0x00001fe9dfdf7589 */ /* 0x000e6200000e0000 */
[----:B------:R-:W-:Y:S01]  /*9890*/  FMUL.FTZ R52, R52, R44 ;  /* 0x0000002c34347220 */ /* 0x000fe20000410000 */
[----:B------:R-:W-:Y:S01]  /*98a0*/  FMUL.FTZ R44, R92, R46 ;  /* 0x0000002e5c2c7220 */ /* 0x000fe20000410000 */
[----:B------:R-:W-:Y:S01]  /*98b0*/  FMUL.FTZ R46, R91, R124 ;  /* 0x0000007c5b2e7220 */ /* 0x000fe20000410000 */
[----:B------:R-:W2:Y:S01]  /*98c0*/  MUFU.EX2 R107, R107 ;  /* 0x0000006b006b7308 */ /* 0x000ea20000000800 */
[----:B------:R-:W3:Y:S07]  /*98d0*/  SHFL.IDX PT, R91, R13, R229, 0x1f ;  /* 0x00001fe50d5b7589 */ /* 0x000eee00000e0000 */
[----:B------:R-:W4:Y:S01]  /*98e0*/  MUFU.EX2 R109, R109 ;  /* 0x0000006d006d7308 */ /* 0x000f220000000800 */
[----:B------:R-:W-:Y:S01]  /*98f0*/  FFMA.FTZ R228, -R228, R228, 1 ;  /* 0x3f800000e4e47423 */ /* 0x000fe200000101e4 */
[----:B------:R-:W-:Y:S01]  /*9900*/  FFMA.FTZ R226, -R226, R226, 1 ;  /* 0x3f800000e2e27423 */ /* 0x000fe200000101e2 */
[--C-:B------:R-:W-:Y:S01]  /*9910*/  FADD.FTZ R48, R48, -R225.reuse ;  /* 0x800000e130307221 */ /* 0x100fe20000010000 */
[----:B------:R-:W-:Y:S01]  /*9920*/  FADD.FTZ R50, R50, -R225 ;  /* 0x800000e132327221 */ /* 0x000fe20000010000 */
[----:B------:R-:W-:Y:S01]  /*9930*/  FMUL.FTZ R214, R9, R214 ;  /* 0x000000d609d67220 */ /* 0x000fe20000410000 */
[----:B--2---:R-:W-:-:S02]  /*9940*/  FMUL.FTZ R41, R107, R41 ;  /* 0x000000296b297220 */ /* 0x004fc40000410000 */
[----:B------:R2:W-:Y:S01]  /*9950*/  MUFU.EX2 R34, R131 ;  /* 0x0000008300227308 */ /* 0x0005e20000000800 */
[----:B------:R-:W-:Y:S01]  /*9960*/  FFMA.FTZ R235, -R235, R235, 1 ;  /* 0x3f800000ebeb7423 */ /* 0x000fe200000101eb */
[----:B-1----:R-:W-:Y:S01]  /*9970*/  FADD.FTZ R40, R53, -R223 ;  /* 0x800000df35287221 */ /* 0x002fe20000010000 */
[----:B------:R-:W-:Y:S01]  /*9980*/  FMUL.FTZ R43, R228, R41 ;  /* 0x00000029e42b7220 */ /* 0x000fe20000410000 */
[----:B----4-:R-:W-:-:S04]  /*9990*/  FMUL.FTZ R217, R109, R217 ;  /* 0x000000d96dd97220 */ /* 0x010fc80000410000 */
[----:B------:R1:W-:Y:S01]  /*99a0*/  MUFU.EX2 R35, R129 ;  /* 0x0000008100237308 */ /* 0x0003e20000000800 */
[----:B--2---:R-:W-:Y:S01]  /*99b0*/  FFMA.FTZ R131, -R232, R232, 1 ;  /* 0x3f800000e8837423 */ /* 0x004fe200000101e8 */
[----:B------:R-:W-:Y:S01]  /*99c0*/  FFMA.FTZ R53, -R237, R237, 1 ;  /* 0x3f800000ed357423 */ /* 0x000fe200000101ed */
[----:B------:R-:W-:Y:S01]  /*99d0*/  FFMA.FTZ R93, -R93, R93, 1 ;  /* 0x3f8000005d5d7423 */ /* 0x000fe2000001015d */
[----:B------:R-:W-:Y:S01]  /*99e0*/  FMUL.FTZ R47, R24, R47 ;  /* 0x0000002f182f7220 */ /* 0x000fe20000410000 */
[----:B------:R-:W-:Y:S01]  /*99f0*/  FMUL.FTZ R48, R25, R48 ;  /* 0x0000003019307220 */ /* 0x000fe20000410000 */
[----:B------:R-:W-:Y:S01]  /*9a00*/  FMUL.FTZ R41, R26, R50 ;  /* 0x000000321a297220 */ /* 0x000fe20000410000 */
[----:B------:R-:W-:Y:S01]  /*9a10*/  FFMA.FTZ R94, -R94, R94, 1 ;  /* 0x3f8000005e5e7423 */ /* 0x000fe2000001015e */
[----:B------:R-:W-:Y:S01]  /*9a20*/  FMUL.FTZ R208, R27, R208 ;  /* 0x000000d01bd07220 */ /* 0x000fe20000410000 */
[----:B-1----:R-:W-:Y:S01]  /*9a30*/  FMUL.FTZ R129, R226, R217 ;  /* 0x000000d9e2817220 */ /* 0x002fe20000410000 */
[----:B------:R-:W-:-:S02]  /*9a40*/  VIADD R230, R7, 0x4 ;  /* 0x0000000407e67836 */ /* 0x000fc40000000000 */
[----:B------:R-:W-:Y:S01]  /*9a50*/  FMUL.FTZ R131, R131, R214 ;  /* 0x000000d683837220 */ /* 0x000fe20000410000 */
[C---:B------:R-:W-:Y:S02]  /*9a60*/  VIADD R217, R7.reuse, 0x10 ;  /* 0x0000001007d97836 */ /* 0x040fe40000000000 */
[--C-:B---3--:R-:W-:Y:S01]  /*9a70*/  FADD.FTZ R60, R60, -R91.reuse ;  /* 0x8000005b3c3c7221 */ /* 0x108fe20000010000 */
[----:B------:R-:W-:Y:S01]  /*9a80*/  FADD.FTZ R62, R62, -R91 ;  /* 0x8000005b3e3e7221 */ /* 0x000fe20000010000 */
[----:B------:R-:W-:Y:S01]  /*9a90*/  VIADD R214, R7, 0x14 ;  /* 0x0000001407d67836 */ /* 0x000fe20000000000 */
[----:B------:R-:W-:Y:S01]  /*9aa0*/  LDS R91, [R14+0x400] ;  /* 0x000400000e5b7984 */ /* 0x000fe20000000800 */
[----:B------:R-:W-:Y:S01]  /*9ab0*/  FMUL.FTZ R53, R53, R47 ;  /* 0x0000002f35357220 */ /* 0x000fe20000410000 */
[----:B------:R-:W-:Y:S01]  /*9ac0*/  FMUL.FTZ R50, R235, R48 ;  /* 0x00000030eb327220 */ /* 0x000fe20000410000 */
[----:B------:R-:W-:Y:S01]  /*9ad0*/  IADD3 R232, R7, 0x18, RZ ;  /* 0x0000001807e87810 */ /* 0x000fe20007ffe0ff */
[----:B------:R-:W-:Y:S01]  /*9ae0*/  FMUL.FTZ R47, R94, R41 ;  /* 0x000000295e2f7220 */ /* 0x000fe20000410000 */
[----:B------:R-:W-:Y:S01]  /*9af0*/  FMUL.FTZ R48, R93, R208 ;  /* 0x000000d05d307220 */ /* 0x000fe20000410000 */
[----:B------:R-:W-:Y:S01]  /*9b00*/  IADD3 R226, R7, 0xc, RZ ;  /* 0x0000000c07e27810 */ /* 0x000fe20007ffe0ff */
[----:B------:R-:W1:Y:S04]  /*9b10*/  SHFL.IDX PT, R41, R13, R7, 0x1f ;  /* 0x00001f070d297589 */ /* 0x000e6800000e0000 */
[----:B------:R-:W2:Y:S04]  /*9b20*/  SHFL.IDX PT, R90, R13, R230, 0x1f ;  /* 0x00001fe60d5a7589 */ /* 0x000ea800000e0000 */
[----:B------:R-:W3:Y:S04]  /*9b30*/  SHFL.IDX PT, R93, R13, R217, 0x1f ;  /* 0x00001fd90d5d7589 */ /* 0x000ee800000e0000 */
[----:B------:R-:W4:Y:S01]  /*9b40*/  SHFL.IDX PT, R124, R13, R214, 0x1f ;  /* 0x00001fd60d7c7589 */ /* 0x000f2200000e0000 */
[----:B------:R-:W1:Y:S03]  /*9b50*/  MUFU.EX2 R106, R106 ;  /* 0x0000006a006a7308 */ /* 0x000e660000000800 */
[----:B------:R-:W4:Y:S04]  /*9b60*/  SHFL.IDX PT, R92, R13, R232, 0x1f ;  /* 0x00001fe80d5c7589 */ /* 0x000f2800000e0000 */
[----:B------:R-:W4:Y:S04]  /*9b70*/  SHFL.IDX PT, R208, R13, R226, 0x1f ;  /* 0x00001fe20dd07589 */ /* 0x000f2800000e0000 */
[----:B------:R2:W4:Y:S01]  /*9b80*/  SHFL.IDX PT, R94, R13, R233, 0x1f ;  /* 0x00001fe90d5e7589 */ /* 0x00052200000e0000 */
[----:B------:R-:W-:Y:S01]  /*9b90*/  FADD.FTZ R223, R55, -R223 ;  /* 0x800000df37df7221 */ /* 0x000fe20000010000 */
[----:B------:R-:W4:Y:S01]  /*9ba0*/  MUFU.EX2 R127, R127 ;  /* 0x0000007f007f7308 */ /* 0x000f220000000800 */
[----:B------:R-:W-:Y:S01]  /*9bb0*/  FFMA.FTZ R55, -R161, R161, 1 ;  /* 0x3f800000a1377423 */ /* 0x000fe200000101a1 */
[----:B------:R-:W-:Y:S01]  /*9bc0*/  FMUL.FTZ R209, R19, R209 ;  /* 0x000000d113d17220 */ /* 0x000fe20000410000 */
[----:B------:R-:W-:-:S03]  /*9bd0*/  FADD.FTZ R54, R54, -R215 ;  /* 0x800000d736367221 */ /* 0x000fc60000010000 */
[----:B------:R-:W-:Y:S01]  /*9be0*/  FMUL.FTZ R55, R55, R209 ;  /* 0x000000d137377220 */ /* 0x000fe20000410000 */
[----:B------:R-:W-:Y:S01]  /*9bf0*/  FMUL.FTZ R54, R20, R54 ;  /* 0x0000003614367220 */ /* 0x000fe20000410000 */
[----:B--2---:R-:W-:Y:S01]  /*9c00*/  FFMA.FTZ R13, -R160, R160, 1 ;  /* 0x3f800000a00d7423 */ /* 0x004fe200000101a0 */
[----:B------:R-:W-:Y:S01]  /*9c10*/  FMUL.FTZ R209, R21, R40 ;  /* 0x0000002815d17220 */ /* 0x000fe20000410000 */
[----:B------:R-:W-:Y:S01]  /*9c20*/  FFMA.FTZ R40, -R158, R158, 1 ;  /* 0x3f8000009e287423 */ /* 0x000fe2000001019e */
[----:B------:R-:W-:Y:S01]  /*9c30*/  FMUL.FTZ R223, R11, R223 ;  /* 0x000000df0bdf7220 */ /* 0x000fe20000410000 */
[----:B------:R-:W-:Y:S01]  /*9c40*/  FFMA.FTZ R89, -R89, R89, 1 ;  /* 0x3f80000059597423 */ /* 0x000fe20000010159 */
[----:B-1----:R-:W-:Y:S01]  /*9c50*/  FMUL.FTZ R42, R106, R42 ;  /* 0x0000002a6a2a7220 */ /* 0x002fe20000410000 */
[----:B------:R-:W-:Y:S01]  /*9c60*/  FADD.FTZ R51, R51, -R231 ;  /* 0x800000e733337221 */ /* 0x000fe20000010000 */
[----:B------:R-:W-:Y:S01]  /*9c70*/  FMUL.FTZ R54, R13, R54 ;  /* 0x000000360d367220 */ /* 0x000fe20000410000 */
[----:B------:R-:W-:Y:S01]  /*9c80*/  FADD.FTZ R56, R56, -R41 ;  /* 0x8000002938387221 */ /* 0x000fe20000010000 */
[----:B------:R-:W-:Y:S01]  /*9c90*/  FADD.FTZ R57, R57, -R90 ;  /* 0x8000005a39397221 */ /* 0x000fe20000010000 */
[--C-:B---3--:R-:W-:Y:S01]  /*9ca0*/  FADD.FTZ R64, R64, -R93.reuse ;  /* 0x8000005d40407221 */ /* 0x108fe20000010000 */
[----:B------:R1:W-:Y:S01]  /*9cb0*/  MUFU.EX2 R13, R28 ;  /* 0x0000001c000d7308 */ /* 0x0003e20000000800 */
[----:B------:R-:W-:Y:S01]  /*9cc0*/  FADD.FTZ R93, R66, -R93 ;  /* 0x8000005d425d7221 */ /* 0x000fe20000010000 */
[----:B----4-:R-:W-:Y:S01]  /*9cd0*/  FADD.FTZ R66, R65, -R124 ;  /* 0x8000007c41427221 */ /* 0x010fe20000010000 */
[----:B------:R-:W-:Y:S01]  /*9ce0*/  FMUL.FTZ R42, R89, R42 ;  /* 0x0000002a592a7220 */ /* 0x000fe20000410000 */
[----:B------:R-:W-:Y:S01]  /*9cf0*/  FADD.FTZ R65, R68, -R92 ;  /* 0x8000005c44417221 */ /* 0x000fe20000010000 */
[----:B------:R-:W-:Y:S01]  /*9d00*/  FFMA.FTZ R89, -R162, R162, 1 ;  /* 0x3f800000a2597423 */ /* 0x000fe200000101a2 */
[----:B------:R-:W-:Y:S01]  /*9d10*/  FMUL.FTZ R51, R18, R51 ;  /* 0x0000003312337220 */ /* 0x000fe20000410000 */
[----:B------:R-:W-:Y:S01]  /*9d20*/  FADD.FTZ R63, R63, -R208 ;  /* 0x800000d03f3f7221 */ /* 0x000fe20000010000 */
[----:B-1----:R-:W-:Y:S01]  /*9d30*/  FMUL.FTZ R28, R40, R223 ;  /* 0x000000df281c7220 */ /* 0x002fe20000410000 */
[----:B------:R-:W-:Y:S01]  /*9d40*/  FFMA.FTZ R68, -R157, R157, 1 ;  /* 0x3f8000009d447423 */ /* 0x000fe2000001019d */
[----:B------:R1:W-:Y:S01]  /*9d50*/  MUFU.EX2 R40, R30 ;  /* 0x0000001e00287308 */ /* 0x0003e20000000800 */
[----:B------:R-:W-:Y:S01]  /*9d60*/  FMUL.FTZ R56, R15, R56 ;  /* 0x000000380f387220 */ /* 0x000fe20000410000 */
[----:B------:R-:W-:Y:S01]  /*9d70*/  FMUL.FTZ R57, R23, R57 ;  /* 0x0000003917397220 */ /* 0x000fe20000410000 */
[----:B------:R-:W-:Y:S01]  /*9d80*/  FADD.FTZ R59, R59, -R90 ;  /* 0x8000005a3b3b7221 */ /* 0x000fe20000010000 */
[--C-:B------:R-:W-:Y:S01]  /*9d90*/  FADD.FTZ R90, R69, -R94.reuse ;  /* 0x8000005e455a7221 */ /* 0x100fe20000010000 */
[----:B------:R-:W-:Y:S01]  /*9da0*/  FADD.FTZ R94, R71, -R94 ;  /* 0x8000005e475e7221 */ /* 0x000fe20000010000 */
[----:B------:R-:W-:Y:S01]  /*9db0*/  FMUL.FTZ R62, R34, R62 ;  /* 0x0000003e223e7220 */ /* 0x000fe20000410000 */
[----:B------:R-:W-:Y:S01]  /*9dc0*/  FMUL.FTZ R93, R127, R93 ;  /* 0x0000005d7f5d7220 */ /* 0x000fe20000410000 */
[----:B------:R-:W2:Y:S01]  /*9dd0*/  MUFU.EX2 R122, R122 ;  /* 0x0000007a007a7308 */ /* 0x000ea20000000800 */
[----:B-1----:R-:W-:Y:S01]  /*9de0*/  FFMA.FTZ R30, -R155, R155, 1 ;  /* 0x3f8000009b1e7423 */ /* 0x002fe2000001019b */
[----:B------:R-:W-:Y:S01]  /*9df0*/  FMUL.FTZ R51, R89, R51 ;  /* 0x0000003359337220 */ /* 0x000fe20000410000 */
[----:B------:R-:W-:Y:S01]  /*9e00*/  FMUL.FTZ R68, R68, R56 ;  /* 0x0000003844447220 */ /* 0x000fe20000410000 */
[----:B------:R-:W-:Y:S01]  /*9e10*/  FFMA.FTZ R71, -R152, R152, 1 ;  /* 0x3f80000098477423 */ /* 0x000fe20000010198 */
[----:B------:R-:W-:Y:S01]  /*9e20*/  FMUL.FTZ R30, R30, R57 ;  /* 0x000000391e1e7220 */ /* 0x000fe20000410000 */
[----:B------:R-:W-:Y:S01]  /*9e30*/  FMUL.FTZ R63, R36, R63 ;  /* 0x0000003f243f7220 */ /* 0x000fe20000410000 */
[----:B------:R-:W-:Y:S01]  /*9e40*/  FFMA.FTZ R89, -R159, R159, 1 ;  /* 0x3f8000009f597423 */ /* 0x000fe2000001019f */
[----:B------:R-:W-:Y:S01]  /*9e50*/  FFMA.FTZ R57, -R150, R150, 1 ;  /* 0x3f80000096397423 */ /* 0x000fe20000010196 */
[----:B------:R-:W-:Y:S01]  /*9e60*/  FFMA.FTZ R56, -R112, R112, 1 ;  /* 0x3f80000070387423 */ /* 0x000fe20000010170 */
[----:B------:R-:W-:Y:S01]  /*9e70*/  FMUL.FTZ R71, R71, R62 ;  /* 0x0000003e47477220 */ /* 0x000fe20000410000 */
[----:B------:R-:W1:Y:S01]  /*9e80*/  MUFU.EX2 R125, R125 ;  /* 0x0000007d007d7308 */ /* 0x000e620000000800 */
[----:B------:R-:W-:Y:S01]  /*9e90*/  FMUL.FTZ R89, R89, R209 ;  /* 0x000000d159597220 */ /* 0x000fe20000410000 */
[----:B------:R-:W-:Y:S01]  /*9ea0*/  FADD.FTZ R61, R61, -R208 ;  /* 0x800000d03d3d7221 */ /* 0x000fe20000010000 */
[----:B------:R-:W-:Y:S01]  /*9eb0*/  FADD.FTZ R67, R67, -R124 ;  /* 0x8000007c43437221 */ /* 0x000fe20000010000 */
[----:B------:R-:W-:Y:S01]  /*9ec0*/  FMUL.FTZ R57, R57, R63 ;  /* 0x0000003f39397220 */ /* 0x000fe20000410000 */
[----:B------:R-:W-:Y:S01]  /*9ed0*/  FMUL.FTZ R56, R56, R93 ;  /* 0x0000005d38387220 */ /* 0x000fe20000410000 */
[----:B------:R-:W3:Y:S04]  /*9ee0*/  SHFL.IDX PT, R62, R91, R230, 0x1f ;  /* 0x00001fe65b3e7589 */ /* 0x000ee800000e0000 */
[----:B------:R-:W-:Y:S04]  /*9ef0*/  SHFL.IDX PT, R209, R91, R7, 0x1f ;  /* 0x00001f075bd17589 */ /* 0x000fe800000e0000 */
[----:B------:R-:W4:Y:S04]  /*9f00*/  SHFL.IDX PT, R63, R91, R229, 0x1f ;  /* 0x00001fe55b3f7589 */ /* 0x000f2800000e0000 */
[----:B------:R-:W-:Y:S04]  /*9f10*/  SHFL.IDX PT, R93, R91, R226, 0x1f ;  /* 0x00001fe25b5d7589 */ /* 0x000fe800000e0000 */
[----:B------:R-:W-:Y:S04]  /*9f20*/  SHFL.IDX PT, R112, R91, R217, 0x1f ;  /* 0x00001fd95b707589 */ /* 0x000fe800000e0000 */
[----:B------:R-:W-:Y:S04]  /*9f30*/  SHFL.IDX PT, R124, R91, R214, 0x1f ;  /* 0x00001fd65b7c7589 */ /* 0x000fe800000e0000 */
[----:B------:R-:W-:Y:S04]  /*9f40*/  SHFL.IDX PT, R208, R91, R232, 0x1f ;  /* 0x00001fe85bd07589 */ /* 0x000fe800000e0000 */
[----:B------:R-:W4:Y:S01]  /*9f50*/  SHFL.IDX PT, R91, R91, R233, 0x1f ;  /* 0x00001fe95b5b7589 */ /* 0x000f2200000e0000 */
[----:B------:R-:W3:Y:S01]  /*9f60*/  MUFU.EX2 R130, R130 ;  /* 0x0000008200827308 */ /* 0x000ee20000000800 */
[----:B------:R-:W-:-:S02]  /*9f70*/  FADD.FTZ R58, R58, -R41 ;  /* 0x800000293a3a7221 */ /* 0x000fc40000010000 */
[----:B------:R1:W5:Y:S01]  /*9f80*/  LDL.LU R162, [R1+0xf8] ;  /* 0x0000f80001a27983 */ /* 0x0003620000300800 */
[----:B------:R-:W-:-:S03]  /*9f90*/  FMUL.FTZ R59, R32, R59 ;  /* 0x0000003b203b7220 */ /* 0x000fc60000410000 */
[----:B------:R1:W5:Y:S01]  /*9fa0*/  LDL.LU R161, [R1+0xf4] ;  /* 0x0000f40001a17983 */ /* 0x0003620000300800 */
[----:B------:R-:W4:Y:S03]  /*9fb0*/  MUFU.EX2 R132, R132 ;  /* 0x0000008400847308 */ /* 0x000f260000000800 */
[----:B------:R1:W5:Y:S01]  /*9fc0*/  LDL.LU R160, [R1+0xf0] ;  /* 0x0000f00001a07983 */ /* 0x0003620000300800 */
[----:B------:R-:W-:Y:S01]  /*9fd0*/  FFMA.FTZ R69, -R156, R156, 1 ;  /* 0x3f8000009c457423 */ /* 0x000fe2000001019c */
[----:B------:R-:W-:Y:S02]  /*9fe0*/  FMUL.FTZ R58, R22, R58 ;  /* 0x0000003a163a7220 */ /* 0x000fe40000410000 */
[----:B------:R1:W5:Y:S01]  /*9ff0*/  LDL.LU R159, [R1+0xec] ;  /* 0x0000ec00019f7983 */ /* 0x0003620000300800 */
[----:B------:R2:W-:Y:S03]  /*a000*/  MUFU.EX2 R41, R29 ;  /* 0x0000001d00297308 */ /* 0x0005e60000000800 */
[----:B------:R1:W5:Y:S01]  /*a010*/  LDL.LU R158, [R1+0xe8] ;  /* 0x0000e800019e7983 */ /* 0x0003620000300800 */
[----:B------:R-:W-:-:S03]  /*a020*/  FADD.FTZ R92, R70, -R92 ;  /* 0x8000005c465c7221 */ /* 0x000fc60000010000 */
[----:B------:R1:W5:Y:S01]  /*a030*/  LDL.LU R157, [R1+0xe4] ;  /* 0x0000e400019d7983 */ /* 0x0003620000300800 */
[----:B--2---:R-:W-:-:S03]  /*a040*/  FFMA.FTZ R29, -R154, R154, 1 ;  /* 0x3f8000009a1d7423 */ /* 0x004fc6000001019a */
[----:B------:R2:W5:Y:S01]  /*a050*/  LDL.LU R156, [R1+0xe0] ;  /* 0x0000e000019c7983 */ /* 0x0005620000300800 */
[----:B------:R-:W-:Y:S01]  /*a060*/  FFMA.FTZ R70, -R153, R153, 1 ;  /* 0x3f80000099467423 */ /* 0x000fe20000010199 */
[----:B------:R-:W-:Y:S02]  /*a070*/  FMUL.FTZ R29, R29, R59 ;  /* 0x0000003b1d1d7220 */ /* 0x000fe40000410000 */
[----:B------:R2:W5:Y:S01]  /*a080*/  LDL.LU R155, [R1+0xdc] ;  /* 0x0000dc00019b7983 */ /* 0x0005620000300800 */
[----:B------:R3:W-:Y:S01]  /*a090*/  MUFU.EX2 R14, R31 ;  /* 0x0000001f000e7308 */ /* 0x0007e20000000800 */
[----:B------:R-:W-:Y:S01]  /*a0a0*/  FMUL.FTZ R69, R69, R58 ;  /* 0x0000003a45457220 */ /* 0x000fe20000410000 */
[----:B------:R-:W-:Y:S01]  /*a0b0*/  FFMA.FTZ R59, -R149, R149, 1 ;  /* 0x3f800000953b7423 */ /* 0x000fe20000010195 */
[----:B------:R2:W5:Y:S01]  /*a0c0*/  LDL.LU R154, [R1+0xd8] ;  /* 0x0000d800019a7983 */ /* 0x0005620000300800 */
[----:B------:R-:W-:Y:S01]  /*a0d0*/  FMUL.FTZ R66, R122, R66 ;  /* 0x000000427a427220 */ /* 0x000fe20000410000 */
[----:B------:R-:W-:Y:S01]  /*a0e0*/  FFMA.FTZ R58, -R148, R148, 1 ;  /* 0x3f800000943a7423 */ /* 0x000fe20000010194 */
[----:B-1----:R-:W-:Y:S01]  /*a0f0*/  FMUL.FTZ R67, R125, R67 ;  /* 0x000000437d437220 */ /* 0x002fe20000410000 */
[----:B------:R2:W5:Y:S01]  /*a100*/  LDL.LU R153, [R1+0xd4] ;  /* 0x0000d40001997983 */ /* 0x0005620000300800 */
[----:B------:R-:W-:Y:S01]  /*a110*/  FMUL.FTZ R61, R35, R61 ;  /* 0x0000003d233d7220 */ /* 0x000fe20000410000 */
[----:B---3--:R-:W-:-:S02]  /*a120*/  FFMA.FTZ R31, -R151, R151, 1 ;  /* 0x3f800000971f7423 */ /* 0x008fc40000010197 */
[----:B------:R2:W5:Y:S01]  /*a130*/  LDL.LU R152, [R1+0xd0] ;  /* 0x0000d00001987983 */ /* 0x0005620000300800 */
[----:B------:R-:W-:Y:S01]  /*a140*/  FMUL.FTZ R60, R33, R60 ;  /* 0x0000003c213c7220 */ /* 0x000fe20000410000 */
[----:B------:R-:W-:Y:S02]  /*a150*/  FMUL.FTZ R59, R59, R66 ;  /* 0x000000423b3b7220 */ /* 0x000fe40000410000 */
[----:B------:R2:W5:Y:S01]  /*a160*/  LDL.LU R151, [R1+0xcc] ;  /* 0x0000cc0001977983 */ /* 0x0005620000300800 */
[----:B------:R-:W-:Y:S01]  /*a170*/  FMUL.FTZ R58, R58, R67 ;  /* 0x000000433a3a7220 */ /* 0x000fe20000410000 */
[----:B------:R-:W-:Y:S02]  /*a180*/  FFMA.FTZ R66, -R147, R147, 1 ;  /* 0x3f80000093427423 */ /* 0x000fe40000010193 */
[----:B------:R2:W5:Y:S01]  /*a190*/  LDL.LU R150, [R1+0xc8] ;  /* 0x0000c80001967983 */ /* 0x0005620000300800 */
[----:B------:R-:W-:Y:S01]  /*a1a0*/  FMUL.FTZ R31, R31, R61 ;  /* 0x0000003d1f1f7220 */ /* 0x000fe20000410000 */
[----:B------:R-:W-:-:S02]  /*a1b0*/  FFMA.FTZ R67, -R146, R146, 1 ;  /* 0x3f80000092437423 */ /* 0x000fc40000010192 */
[----:B------:R2:W5:Y:S01]  /*a1c0*/  LDL.LU R149, [R1+0xc4] ;  /* 0x0000c40001957983 */ /* 0x0005620000300800 */
[----:B------:R-:W-:Y:S01]  /*a1d0*/  FMUL.FTZ R70, R70, R60 ;  /* 0x0000003c46467220 */ /* 0x000fe20000410000 */
[----:B------:R-:W-:Y:S02]  /*a1e0*/  FFMA.FTZ R61, -R145, R145, 1 ;  /* 0x3f800000913d7423 */ /* 0x000fe40000010191 */
[----:B------:R2:W5:Y:S01]  /*a1f0*/  LDL.LU R148, [R1+0xc0] ;  /* 0x0000c00001947983 */ /* 0x0005620000300800 */
[----:B------:R-:W-:Y:S01]  /*a200*/  FMUL.FTZ R90, R130, R90 ;  /* 0x0000005a825a7220 */ /* 0x000fe20000410000 */
[----:B------:R-:W-:Y:S02]  /*a210*/  FFMA.FTZ R60, -R144, R144, 1 ;  /* 0x3f800000903c7423 */ /* 0x000fe40000010190 */
[----:B------:R2:W5:Y:S01]  /*a220*/  LDL.LU R147, [R1+0xbc] ;  /* 0x0000bc0001937983 */ /* 0x0005620000300800 */
[--C-:B------:R-:W-:Y:S01]  /*a230*/  FADD.FTZ R73, R73, -R62.reuse ;  /* 0x8000003e49497221 */ /* 0x100fe20000010000 */
[----:B------:R-:W-:-:S02]  /*a240*/  FADD.FTZ R75, R75, -R62 ;  /* 0x8000003e4b4b7221 */ /* 0x000fc40000010000 */
[----:B------:R2:W5:Y:S01]  /*a250*/  LDL.LU R146, [R1+0xb8] ;  /* 0x0000b80001927983 */ /* 0x0005620000300800 */
[--C-:B----4-:R-:W-:Y:S01]  /*a260*/  FADD.FTZ R76, R76, -R63.reuse ;  /* 0x8000003f4c4c7221 */ /* 0x110fe20000010000 */
        /* <DEDUP_REMOVED lines=8> */
[----:B------:R-:W-:Y:S01]  /*a2f0*/  FMUL.FTZ R61, R61, R90 ;  /* 0x0000005a3d3d7220 */ /* 0x000fe20000410000 */
        /* <DEDUP_REMOVED lines=17> */
[--C-:B------:R-:W-:Y:S01]  /*a410*/  FADD.FTZ R84, R84, -R208.reuse ;  /* 0x800000d054547221 */ /* 0x100fe20000010000 */
[----:B------:R-:W-:Y:S01]  /*a420*/  FADD.FTZ R86, R86, -R208 ;  /* 0x800000d056567221 */ /* 0x000fe20000010000 */
[----:B------:R-:W-:Y:S01]  /*a430*/  FFMA.FTZ R94, -R3, R3, 1 ;  /* 0x3f800000035e7423 */ /* 0x000fe20000010103 */
[----:B------:R2:W5:Y:S01]  /*a440*/  LDL.LU R5, [R1+0x98] ;  /* 0x0000980001057983 */ /* 0x0005620000300800 */
[----:B------:R-:W-:Y:S01]  /*a450*/  FFMA.FTZ R208, -R2, R2, 1 ;  /* 0x3f80000002d07423 */ /* 0x000fe20000010102 */
[--C-:B------:R-:W-:Y:S02]  /*a460*/  FADD.FTZ R72, R72, -R209.reuse ;  /* 0x800000d148487221 */ /* 0x100fe40000010000 */
[----:B------:R2:W5:Y:S01]  /*a470*/  LDL.LU R4, [R1+0x94] ;  /* 0x0000940001047983 */ /* 0x0005620000300800 */
[----:B------:R-:W-:-:S03]  /*a480*/  FADD.FTZ R74, R74, -R209 ;  /* 0x800000d14a4a7221 */ /* 0x000fc60000010000 */
[----:B------:R2:W5:Y:S04]  /*a490*/  LDL.LU R3, [R1+0x90] ;  /* 0x0000900001037983 */ /* 0x0005680000300800 */
[----:B------:R2:W5:Y:S04]  /*a4a0*/  LDL.LU R2, [R1+0x8c] ;  /* 0x00008c0001027983 */ /* 0x0005680000300800 */
[----:B------:R-:W3:Y:S01]  /*a4b0*/  LDL R209, [R1+0x70] ;  /* 0x0000700001d17983 */ /* 0x000ee20000100800 */
[----:B------:R-:W1:Y:S08]  /*a4c0*/  MUFU.EX2 R126, R126 ;  /* 0x0000007e007e7308 */ /* 0x000e700000000800 */
[----:B------:R-:W4:Y:S08]  /*a4d0*/  MUFU.EX2 R222, R222 ;  /* 0x000000de00de7308 */ /* 0x000f300000000800 */
[----:B------:R-:W2:Y:S08]  /*a4e0*/  MUFU.EX2 R212, R212 ;  /* 0x000000d400d47308 */ /* 0x000eb00000000800 */
[----:B------:R-:W2:Y:S01]  /*a4f0*/  MUFU.EX2 R204, R204 ;  /* 0x000000cc00cc7308 */ /* 0x000ea20000000800 */
[----:B-1----:R-:W-:-:S07]  /*a500*/  FMUL.FTZ R65, R126, R65 ;  /* 0x000000417e417220 */ /* 0x002fce0000410000 */
[----:B------:R-:W1:Y:S01]  /*a510*/  MUFU.EX2 R213, R213 ;  /* 0x000000d500d57308 */ /* 0x000e620000000800 */
[----:B------:R-:W-:-:S07]  /*a520*/  FMUL.FTZ R72, R13, R72 ;  /* 0x000000480d487220 */ /* 0x000fce0000410000 */
[----:B------:R-:W1:Y:S08]  /*a530*/  MUFU.EX2 R123, R123 ;  /* 0x0000007b007b7308 */ /* 0x000e700000000800 */
        /* <DEDUP_REMOVED lines=8> */
[----:B------:R-:W1:Y:S01]  /*a5c0*/  MUFU.EX2 R219, R219 ;  /* 0x000000db00db7308 */ /* 0x000e620000000800 */
[----:B------:R-:W-:Y:S01]  /*a5d0*/  FMUL.FTZ R66, R66, R65 ;  /* 0x0000004142427220 */ /* 0x000fe20000410000 */
[----:B------:R-:W-:Y:S01]  /*a5e0*/  FMUL.FTZ R62, R62, R72 ;  /* 0x000000483e3e7220 */ /* 0x000fe20000410000 */
[----:B------:R-:W-:Y:S01]  /*a5f0*/  FFMA.FTZ R114, -R114, R114, 1 ;  /* 0x3f80000072727423 */ /* 0x000fe20000010172 */
[----:B----4-:R-:W-:Y:S01]  /*a600*/  FMUL.FTZ R82, R222, R82 ;  /* 0x00000052de527220 */ /* 0x010fe20000410000 */
[----:B------:R-:W-:Y:S01]  /*a610*/  FFMA.FTZ R65, -R113, R113, 1 ;  /* 0x3f80000071417423 */ /* 0x000fe20000010171 */
[----:B------:R-:W-:Y:S01]  /*a620*/  FFMA.FTZ R72, -R115, R115, 1 ;  /* 0x3f80000073487423 */ /* 0x000fe20000010173 */
[----:B--2---:R-:W-:Y:S01]  /*a630*/  FMUL.FTZ R81, R212, R81 ;  /* 0x00000051d4517220 */ /* 0x004fe20000410000 */
[----:B------:R-:W-:Y:S01]  /*a640*/  FMUL.FTZ R83, R204, R83 ;  /* 0x00000053cc537220 */ /* 0x000fe20000410000 */
[----:B------:R-:W-:Y:S01]  /*a650*/  FMUL.FTZ R113, R114, R82 ;  /* 0x0000005272717220 */ /* 0x000fe20000410000 */
[----:B-1----:R-:W-:Y:S01]  /*a660*/  FMUL.FTZ R85, R213, R85 ;  /* 0x00000055d5557220 */ /* 0x002fe20000410000 */
[----:B------:R-:W-:Y:S01]  /*a670*/  FMUL.FTZ R115, R65, R81 ;  /* 0x0000005141737220 */ /* 0x000fe20000410000 */
[----:B------:R-:W-:Y:S01]  /*a680*/  FMUL.FTZ R114, R72, R83 ;  /* 0x0000005348727220 */ /* 0x000fe20000410000 */
[----:B------:R-:W-:Y:S01]  /*a690*/  FFMA.FTZ R72, -R116, R116, 1 ;  /* 0x3f80000074487423 */ /* 0x000fe20000010174 */
[----:B------:R-:W-:Y:S01]  /*a6a0*/  FFMA.FTZ R65, -R117, R117, 1 ;  /* 0x3f80000075417423 */ /* 0x000fe20000010175 */
[----:B------:R-:W-:Y:S01]  /*a6b0*/  FMUL.FTZ R92, R123, R92 ;  /* 0x0000005c7b5c7220 */ /* 0x000fe20000410000 */
[----:B------:R-:W-:Y:S01]  /*a6c0*/  FFMA.FTZ R116, -R118, R118, 1 ;  /* 0x3f80000076747423 */ /* 0x000fe20000010176 */
[----:B------:R-:W-:Y:S01]  /*a6d0*/  FFMA.FTZ R117, -R121, R121, 1 ;  /* 0x3f80000079757423 */ /* 0x000fe20000010179 */
[----:B------:R-:W-:Y:S01]  /*a6e0*/  FMUL.FTZ R84, R224, R84 ;  /* 0x00000054e0547220 */ /* 0x000fe20000410000 */
[----:B------:R-:W-:Y:S01]  /*a6f0*/  FMUL.FTZ R86, R211, R86 ;  /* 0x00000056d3567220 */ /* 0x000fe20000410000 */
[----:B------:R-:W-:Y:S01]  /*a700*/  FMUL.FTZ R87, R206, R87 ;  /* 0x00000057ce577220 */ /* 0x000fe20000410000 */
[----:B------:R-:W-:Y:S01]  /*a710*/  F2FP.F16.F32.PACK_AB R69, R29, R69 ;  /* 0x000000451d45723e */ /* 0x000fe200000000ff */
        /* <DEDUP_REMOVED lines=28> */
[----:B------:R-:W-:-:S02]  /*a8e0*/  F2FP.F16.F32.PACK_AB R80, R207, R136 ;  /* 0x00000088cf50723e */ /* 0x000fc400000000ff */
[----:B------:R-:W-:Y:S02]  /*a8f0*/  F2FP.F16.F32.PACK_AB R81, R134, R135 ;  /* 0x000000878651723e */ /* 0x000fe400000000ff */
[----:B------:R-:W-:Y:S02]  /*a900*/  F2FP.F16.F32.PACK_AB R82, R131, R133 ;  /* 0x000000858352723e */ /* 0x000fe400000000ff */
[----:B------:R-:W-:Y:S02]  /*a910*/  F2FP.F16.F32.PACK_AB R83, R129, R88 ;  /* 0x000000588153723e */ /* 0x000fe400000000ff */
[----:B------:R-:W-:Y:S02]  /*a920*/  F2FP.F16.F32.PACK_AB R76, R43, R45 ;  /* 0x0000002d2b4c723e */ /* 0x000fe400000000ff */
[----:B------:R-:W-:Y:S02]  /*a930*/  F2FP.F16.F32.PACK_AB R77, R49, R42 ;  /* 0x0000002a314d723e */ /* 0x000fe400000000ff */
[----:B------:R-:W-:Y:S01]  /*a940*/  F2FP.F16.F32.PACK_AB R78, R46, R52 ;  /* 0x000000342e4e723e */ /* 0x000fe200000000ff */
[----:B------:R-:W-:Y:S01]  /*a950*/  UMOV UR6, UR4 ;  /* 0x0000000400067c82 */ /* 0x000fe20008000000 */
[----:B------:R-:W-:Y:S01]  /*a960*/  F2FP.F16.F32.PACK_AB R79, R53, R44 ;  /* 0x0000002c354f723e */ /* 0x000fe200000000ff */
[----:B------:R-:W-:Y:S01]  /*a970*/  UMOV UR7, 0x40000040 ;  /* 0x4000004000077882 */ /* 0x000fe20000000000 */
[----:B------:R-:W-:Y:S01]  /*a980*/  F2FP.F16.F32.PACK_AB R72, R48, R50 ;  /* 0x000000323048723e */ /* 0x000fe200000000ff */
[----:B------:R-:W2:Y:S01]  /*a990*/  LDL R42, [R1+0x58] ;  /* 0x00005800012a7983 */ /* 0x000ea20000100800 */
        /* <DEDUP_REMOVED lines=21> */
[----:B------:R-:W-:Y:S01]  /*aaf0*/  F2FP.F16.F32.PACK_AB R95, R96, R95 ;  /* 0x0000005f605f723e */ /* 0x000fe200000000ff */
[----:B---3--:R-:W-:-:S04]  /*ab00*/  IMAD R29, R0, 0x4000, R209 ;  /* 0x00004000001d7824 */ /* 0x008fc800078e02d1 */
        /* <DEDUP_REMOVED lines=17> */
[----:B------:R-:W-:Y:S01]  /*ac20*/  F2FP.F16.F32.PACK_AB R110, R110, R111 ;  /* 0x0000006f6e6e723e */ /* 0x000fe200000000ff */
[----:B------:R-:W-:-:S02]  /*ac30*/  WARPGROUP.DEPBAR.LE gsb0, 0x0 ;  /* 0x00008000000079c5 */ /* 0x000fc40000010000 */
[----:B------:R-:W-:-:S06]  /*ac40*/  WARPGROUP.ARRIVE ;  /* 0x00000000000079c5 */ /* 0x000fcc0000000000 */
[----:B------:R-:W-:Y:S01]  /*ac50*/  HGMMA.64x64x16.F32 R172, R28, gdesc[UR4].tnspB, R172, gsb0 ;  /* 0x40e000041cac7df0 */ /* 0x000fe200080008ac */
[----:B------:R-:W-:Y:S01]  /*ac60*/  F2FP.F16.F32.PACK_AB R108, R107, R108 ;  /* 0x0000006c6b6c723e */ /* 0x000fe200000000ff */
[----:B------:R-:W-:Y:S01]  /*ac70*/  UIADD3 UR6, UR4, 0x100, URZ ;  /* 0x0000010004067890 */ /* 0x000fe2000fffe03f */
[----:B------:R-:W-:Y:S02]  /*ac80*/  F2FP.F16.F32.PACK_AB R109, R12, R106 ;  /* 0x0000006a0c6d723e */ /* 0x000fe400000000ff */
[----:B------:R-:W-:Y:S01]  /*ac90*/  F2FP.F16.F32.PACK_AB R111, R24, R10 ;  /* 0x0000000a186f723e */ /* 0x000fe200000000ff */
[----:B------:R-:W-:Y:S01]  /*aca0*/  UMOV UR7, 0x40000040 ;  /* 0x4000004000077882 */ /* 0x000fe20000000000 */
[----:B------:R-:W-:Y:S02]  /*acb0*/  F2FP.F16.F32.PACK_AB R24, R27, R25 ;  /* 0x000000191b18723e */ /* 0x000fe400000000ff */
[----:B------:R-:W-:Y:S01]  /*acc0*/  F2FP.F16.F32.PACK_AB R25, R18, R26 ;  /* 0x0000001a1219723e */ /* 0x000fe200000000ff */
[----:B------:R-:W-:-:S02]  /*acd0*/  WARPGROUP.DEPBAR.LE gsb0, 0x0 ;  /* 0x00008000000079c5 */ /* 0x000fc40000010000 */
[----:B------:R-:W-:-:S06]  /*ace0*/  WARPGROUP.ARRIVE ;  /* 0x00000000000079c5 */ /* 0x000fcc0000000000 */
[----:B------:R-:W-:Y:S01]  /*acf0*/  HGMMA.64x64x16.F32 R172, R108, gdesc[UR4].tnspB, R172, gsb0 ;  /* 0x40e000046cac7df0 */ /* 0x000fe200080008ac */
[----:B------:R-:W-:Y:S01]  /*ad00*/  F2FP.F16.F32.PACK_AB R26, R21, R19 ;  /* 0x00000013151a723e */ /* 0x000fe200000000ff */
[----:B------:R-:W-:Y:S01]  /*ad10*/  UIADD3 UR6, UR4, 0x180, URZ ;  /* 0x0000018004067890 */ /* 0x000fe2000fffe03f */
[----:B------:R-:W-:Y:S01]  /*ad20*/  F2FP.F16.F32.PACK_AB R27, R11, R20 ;  /* 0x000000140b1b723e */ /* 0x000fe200000000ff */
[----:B------:R-:W-:Y:S01]  /*ad30*/  UMOV UR7, 0x40000040 ;  /* 0x4000004000077882 */ /* 0x000fe20000000000 */
[----:B------:R-:W-:Y:S02]  /*ad40*/  WARPGROUP.DEPBAR.LE gsb0, 0x0 ;  /* 0x00008000000079c5 */ /* 0x000fe40000010000 */
        /* <DEDUP_REMOVED lines=12> */
[----:B------:R-:W-:Y:S01]  /*ae10*/  F2FP.F16.F32.PACK_AB R124, R122, R128 ;  /* 0x000000807a7c723e */ /* 0x000fe200000000ff */
[----:B------:R-:W-:Y:S01]  /*ae20*/  UIADD3 UR6, UR4, 0x280, URZ ;  /* 0x0000028004067890 */ /* 0x000fe2000fffe03f */
[----:B------:R-:W-:Y:S02]  /*ae30*/  F2FP.F16.F32.PACK_AB R126, R130, R126 ;  /* 0x0000007e827e723e */ /* 0x000fe400000000ff */
[----:B------:R-:W-:Y:S01]  /*ae40*/  F2FP.F16.F32.PACK_AB R127, R132, R123 ;  /* 0x0000007b847f723e */ /* 0x000fe200000000ff */
[----:B------:R-:W-:Y:S01]  /*ae50*/  UMOV UR7, 0x40000040 ;  /* 0x4000004000077882 */ /* 0x000fe20000000000 */
[----:B------:R-:W-:Y:S01]  /*ae60*/  F2FP.F16.F32.PACK_AB R36, R41, R13 ;  /* 0x0000000d2924723e */ /* 0x000fe200000000ff */
[----:B------:R-:W-:Y:S02]  /*ae70*/  WARPGROUP.DEPBAR.LE gsb0, 0x0 ;  /* 0x00008000000079c5 */ /* 0x000fe40000010000 */
[----:B------:R-:W-:-:S06]  /*ae80*/  WARPGROUP.ARRIVE ;  /* 0x00000000000079c5 */ /* 0x000fcc0000000000 */
[----:B------:R-:W-:Y:S01]  /*ae90*/  HGMMA.64x64x16.F32 R172, R124, gdesc[UR4].tnspB, R172, gsb0 ;  /* 0x40e000047cac7df0 */ /* 0x000fe200080008ac */
[----:B-1----:R-:W-:Y:S01]  /*aea0*/  F2FP.F16.F32.PACK_AB R37, R14, R40 ;  /* 0x000000280e25723e */ /* 0x002fe200000000ff */
        /* <DEDUP_REMOVED lines=12> */
[----:B------:R-:W-:Y:S01]  /*af70*/  UMOV UR7, 0x40000040 ;  /* 0x4000004000077882 */ /* 0x000fe20000000000 */
[----:B------:R-:W-:Y:S02]  /*af80*/  WARPGROUP.DEPBAR.LE gsb0, 0x0 ;  /* 0x00008000000079c5 */ /* 0x000fe40000010000 */
[----:B------:R-:W-:-:S06]  /*af90*/  WARPGROUP.ARRIVE ;  /* 0x00000000000079c5 */ /* 0x000fcc0000000000 */
[----:B------:R-:W-:Y:S01]  /*afa0*/  HGMMA.64x64x16.F32 R172, R208, gdesc[UR4].tnspB, R172, gsb0 ;  /* 0x40e00004d0ac7df0 */ /* 0x000fe200080008ac */
[----:B------:R-:W-:Y:S02]  /*afb0*/  R2UR UR5, R16 ;  /* 0x00000000100572ca */ /* 0x000fe400000e0000 */
[----:B--2---:R-:W-:-:S04]  /*afc0*/  LEA R9, R0, R42, 0xb ;  /* 0x0000002a00097211 */ /* 0x004fc800078e58ff */
[----:B------:R-:W-:-:S07]  /*afd0*/  R2UR UR8, R9 ;  /* 0x00000000090872ca */ /* 0x000fce00000e0000 */
[----:B------:R-:W-:-:S04]  /*afe0*/  USHF.R.U32.HI UR5, URZ, 0x4, UR5 ;  /* 0x000000043f057899 */ /* 0x000fc80008011605 */
[----:B------:R-:W-:Y:S02]  /*aff0*/  ULOP3.LUT UR9, UR5, 0x3fff, URZ, 0xc0, !UPT ;  /* 0x00003fff05097892 */ /* 0x000fe4000f8ec03f */
[----:B------:R-:W-:Y:S01]  /*b000*/  UMOV UR4, UR8 ;  /* 0x0000000800047c82 */ /* 0x000fe20008000000 */
[----:B------:R-:W-:Y:S01]  /*b010*/  UMOV UR5, 0x40000040 ;  /* 0x4000004000057882 */ /* 0x000fe20000000000 */
[----:B------:R-:W-:-:S03]  /*b020*/  UMOV UR7, 0x40000040 ;  /* 0x4000004000077882 */ /* 0x000fc60000000000 */
[----:B------:R-:W-:Y:S01]  /*b030*/  UMOV UR6, UR9 ;  /* 0x0000000900067c82 */ /* 0x000fe20008000000 */
[----:B------:R-:W-:Y:S02]  /*b040*/  WARPGROUP.DEPBAR.LE gsb0, 0x0 ;  /* 0x00008000000079c5 */ /* 0x000fe40000010000 */
[----:B------:R1:W-:Y:S06]  /*b050*/  MEMBAR.ALL.CTA ;  /* 0x0000000000007992 */ /* 0x0003ec0000008000 */
[----:B-1----:R-:W1:Y:S02]  /*b060*/  FENCE.VIEW.ASYNC.S ;  /* 0x00000000000073c6 */ /* 0x002e640000000000 */
[----:B-1----:R-:W-:Y:S06]  /*b070*/  BAR.SYNC.DEFER_BLOCKING 0x9, 0x100 ;  /* 0x0244000000007b1d */ /* 0x002fec0000010000 */
        /* <DEDUP_REMOVED lines=54> */
.L_x_1076:
[----:B-----5:R-:W-:Y:S01]  /*b3e0*/  IMAD R5, R0, 0x400, R5 ;  /* 0x0000040000057824 */ /* 0x020fe200078e0205 */
[----:B------:R-:W-:Y:S01]  /*b3f0*/  UMOV UR7, 0x40000040 ;  /* 0x4000004000077882 */ /* 0x000fe20000000000 */
[----:B------:R-:W1:Y:S03]  /*b400*/  S2R R9, SR_TID.X ;  /* 0x0000000000097919 */ /* 0x000e660000002100 */
        /* <DEDUP_REMOVED lines=10> */
[----:B------:R-:W-:Y:S01]  /*b4b0*/  IADD3 R9, R9, 0x9, RZ ;  /* 0x0000000909097810 */ /* 0x000fe20007ffe0ff */
        /* <DEDUP_REMOVED lines=36> */
[----:B-1----:R-:W1:Y:S01]  /*b700*/  S2R R9, SR_TID.X ;  /* 0x0000000000097919 */ /* 0x002e620000002100 */
[----:B------:R2:W-:Y:S04]  /*b710*/  STS.128 [R2+0x8000], R24 ;  /* 0x0080001802007388 */ /* 0x0005e80000000c00 */
[----:B------:R2:W-:Y:S04]  /*b720*/  STS.128 [R2+0x8800], R28 ;  /* 0x0088001c02007388 */ /* 0x0005e80000000c00 */
[----:B------:R2:W-:Y:S04]  /*b730*/  STS.128 [R2+0x9000], R32 ;  /* 0x0090002002007388 */ /* 0x0005e80000000c00 */
[----:B------:R2:W-:Y:S04]  /*b740*/  STS.128 [R2+0x9800], R36 ;  /* 0x0098002402007388 */ /* 0x0005e80000000c00 */
[----:B------:R2:W-:Y:S01]  /*b750*/  STS.128 [R2+0xa000], R40 ;  /* 0x00a0002802007388 */ /* 0x0005e20000000c00 */
[----:B-1----:R-:W-:-:S03]  /*b760*/  SHF.R.U32.HI R9, RZ, 0x7, R9 ;  /* 0x00000007ff097819 */ /* 0x002fc60000011609 */
[----:B------:R2:W-:Y:S02]  /*b770*/  STS.128 [R2+0xa800], R44 ;  /* 0x00a8002c02007388 */ /* 0x0005e40000000c00 */
[----:B------:R-:W-:Y:S02]  /*b780*/  VIADD R9, R9, 0xc ;  /* 0x0000000c09097836 */ /* 0x000fe40000000000 */
        /* <DEDUP_REMOVED lines=8> */
[----:B-1----:R2:W-:Y:S06]  /*b810*/  BAR.ARV R9, 0xa0 ;  /* 0x000280090000751d */ /* 0x0025ec0000002000 */
[----:B------:R-:W-:Y:S05]  /*b820*/  @!P0 BRA `(.L_x_1077) ;  /* 0x0000000000048947 */ /* 0x000fea0003800000 */
[----:B------:R-:W-:Y:S01]  /*b830*/  BPT.TRAP 0x1 ;  /* 0x000000040000795c */ /* 0x000fe20000300000 */
.L_x_1077:
[----:B--2---:R-:W2:Y:S01]  /*b840*/  LDL R5, [R1+0x40] ;  /* 0x0000400001057983 */ /* 0x004ea20000100800 */
        /* <DEDUP_REMOVED lines=11> */
.L_x_1067:
[----:B------:R-:W-:-:S06]  /*b900*/  UISETP.GE.AND UP0, UPT, UR38, UR37, UPT ;  /* 0x000000252600728c */ /* 0x000fcc000bf06270 */
[----:B------:R-:W-:-:S13]  /*b910*/  PLOP3.LUT P0, PT, PT, PT, UP0, 0x80, 0x0 ;  /* 0x000000000000781c */ /* 0x000fda0003f0f008 */
[----:B------:R-:W-:Y:S05]  /*b920*/  @P0 BRA `(.L_x_1079) ;  /* 0x0000005800280947 */ /* 0x000fea0003800000 */
[----:B------:R-:W2:Y:S01]  /*b930*/  LDL.LU R13, [R1+0x6c] ;  /* 0x00006c00010d7983 */ /* 0x000ea20000300800 */
[----:B------:R-:W3:Y:S03]  /*b940*/  LDC R21, c[0x0][0x290] ;  /* 0x0000a400ff157b82 */ /* 0x000ee60000000800 */
[----:B------:R-:W2:Y:S04]  /*b950*/  LDL R12, [R1+0x88] ;  /* 0x00008800010c7983 */ /* 0x000ea80000100800 */
[----:B------:R-:W4:Y:S01]  /*b960*/  LDL.LU R20, [R1+0x50] ;  /* 0x0000500001147983 */ /* 0x000f220000300800 */
[----:B------:R-:W5:Y:S01]  /*b970*/  S2R R5, SR_TID.X ;  /* 0x0000000000057919 */ /* 0x000f620000002100 */
[----:B------:R-:W1:Y:S01]  /*b980*/  S2R R14, SR_TID.X ;  /* 0x00000000000e7919 */ /* 0x000e620000002100 */
[----:B-----5:R-:W-:Y:S01]  /*b990*/  VIADD R5, R5, 0xffffff80 ;  /* 0xffffff8005057836 */ /* 0x020fe20000000000 */
[C---:B-1----:R-:W-:Y:S01]  /*b9a0*/  IADD3 R15, R14.reuse, -0x80, RZ ;  /* 0xffffff800e0f7810 */ /* 0x042fe20007ffe0ff */
[----:B------:R-:W-:-:S03]  /*b9b0*/  VIADD R14, R14, 0xffffff80 ;  /* 0xffffff800e0e7836 */ /* 0x000fc60000000000 */
[----:B------:R-:W-:-:S04]  /*b9c0*/  SHF.R.S32.HI R6, RZ, 0x1f, R5 ;  /* 0x0000001fff067819 */ /* 0x000fc80000011405 */
[----:B------:R-:W-:Y:S02]  /*b9d0*/  LEA.HI R7, R6, R5, RZ, 0x5 ;  /* 0x0000000506077211 */ /* 0x000fe400078f28ff */
[----:B------:R-:W-:Y:S02]  /*b9e0*/  SHF.R.S32.HI R14, RZ, 0x1f, R14 ;  /* 0x0000001fff0e7819 */ /* 0x000fe4000001140e */
[----:B------:R-:W-:Y:S02]  /*b9f0*/  LOP3.LUT R8, R7, 0xffffffe0, RZ, 0xc0, !PT ;  /* 0xffffffe007087812 */ /* 0x000fe400078ec0ff */
[----:B------:R-:W-:-:S03]  /*ba00*/  LEA.HI R14, R14, R15, RZ, 0x7 ;  /* 0x0000000f0e0e7211 */ /* 0x000fc600078f38ff */
[----:B------:R-:W-:Y:S01]  /*ba10*/  IMAD.IADD R8, R5, 0x1, -R8 ;  /* 0x0000000105087824 */ /* 0x000fe200078e0a08 */
[----:B------:R-:W-:Y:S02]  /*ba20*/  SHF.R.S32.HI R14, RZ, 0x7, R14 ;  /* 0x00000007ff0e7819 */ /* 0x000fe4000001140e */
[----:B------:R-:W-:Y:S02]  /*ba30*/  MOV R23, 0x40000040 ;  /* 0x4000004000177802 */ /* 0x000fe40000000f00 */
[CC--:B--2---:R-:W-:Y:S02]  /*ba40*/  LEA.HI R9, R12.reuse, R13.reuse, RZ, 0x2 ;  /* 0x0000000d0c097211 */ /* 0x0c4fe400078f10ff */
[----:B------:R-:W-:Y:S02]  /*ba50*/  LEA.HI R12, R12, R13, RZ, 0x5 ;  /* 0x0000000d0c0c7211 */ /* 0x000fe400078f28ff */
[--C-:B------:R-:W-:Y:S02]  /*ba60*/  SHF.R.S32.HI R10, RZ, 0x2, R9.reuse ;  /* 0x00000002ff0a7819 */ /* 0x100fe40000011409 */
[----:B------:R-:W-:-:S02]  /*ba70*/  SHF.R.S32.HI R7, RZ, 0x1f, R9 ;  /* 0x0000001fff077819 */ /* 0x000fc40000011409 */
[----:B------:R-:W-:Y:S02]  /*ba80*/  LEA.HI R13, R14, R14, RZ, 0x1 ;  /* 0x0000000e0e0d7211 */ /* 0x000fe400078f08ff */
[----:B------:R-:W-:Y:S02]  /*ba90*/  LEA.HI R9, R7, R10, RZ, 0x3 ;  /* 0x0000000a07097211 */ /* 0x000fe400078f18ff */
[----:B------:R-:W-:Y:S02]  /*baa0*/  SHF.R.S32.HI R7, RZ, 0x1f, R8 ;  /* 0x0000001fff077819 */ /* 0x000fe40000011408 */
[----:B------:R-:W-:Y:S02]  /*bab0*/  LOP3.LUT R11, R9, 0xfffffff8, RZ, 0xc0, !PT ;  /* 0xfffffff8090b7812 */ /* 0x000fe400078ec0ff */
[CC--:B------:R-:W-:Y:S02]  /*bac0*/  LEA.HI R9, R7.reuse, R8.reuse, RZ, 0x3 ;  /* 0x0000000807097211 */ /* 0x0c0fe400078f18ff */
[----:B------:R-:W-:Y:S01]  /*bad0*/  LEA.HI R7, R7, R8, RZ, 0x2 ;  /* 0x0000000807077211 */ /* 0x000fe200078f10ff */
[----:B------:R-:W-:Y:S01]  /*bae0*/  IMAD.IADD R11, R10, 0x1, -R11 ;  /* 0x000000010a0b7824 */ /* 0x000fe200078e0a0b */
[----:B------:R-:W-:-:S02]  /*baf0*/  SHF.R.S32.HI R10, RZ, 0x3, R9 ;  /* 0x00000003ff0a7819 */ /* 0x000fc40000011409 */
[----:B------:R-:W-:Y:S02]  /*bb00*/  SHF.R.S32.HI R8, RZ, 0x5, R12 ;  /* 0x00000005ff087819 */ /* 0x000fe4000001140c */
[----:B------:R-:W-:Y:S02]  /*bb10*/  SHF.R.S32.HI R9, RZ, 0x1f, R9 ;  /* 0x0000001fff097819 */ /* 0x000fe40000011409 */
[----:B------:R-:W-:Y:S02]  /*bb20*/  SHF.R.S32.HI R12, RZ, 0x2, R7 ;  /* 0x00000002ff0c7819 */ /* 0x000fe40000011407 */
[----:B------:R-:W-:Y:S02]  /*bb30*/  LOP3.LUT R13, R13, 0x3fffffe, RZ, 0xc0, !PT ;  /* 0x03fffffe0d0d7812 */ /* 0x000fe400078ec0ff */
[----:B------:R-:W-:Y:S02]  /*bb40*/  LEA.HI R9, R9, R10, RZ, 0x4 ;  /* 0x0000000a09097211 */ /* 0x000fe400078f20ff */
[----:B------:R-:W-:-:S02]  /*bb50*/  LEA.HI R7, R7, R12, RZ, 0x1 ;  /* 0x0000000c07077211 */ /* 0x000fc400078f08ff */
[----:B------:R-:W-:Y:S01]  /*bb60*/  IADD3 R14, R14, -R13, RZ ;  /* 0x8000000d0e0e7210 */ /* 0x000fe20007ffe0ff */
[----:B------:R-:W-:Y:S01]  /*bb70*/  IMAD R13, R8, 0x10, R11 ;  /* 0x00000010080d7824 */ /* 0x000fe200078e020b */
[----:B------:R-:W-:Y:S02]  /*bb80*/  LOP3.LUT R9, R9, 0x1ffffff0, RZ, 0xc0, !PT ;  /* 0x1ffffff009097812 */ /* 0x000fe400078ec0ff */
[----:B------:R-:W-:Y:S01]  /*bb90*/  LEA.HI R8, R6, R5, RZ, 0x2 ;  /* 0x0000000506087211 */ /* 0x000fe200078f10ff */
[----:B------:R-:W-:Y:S01]  /*bba0*/  VIADD R6, R12, 0x8 ;  /* 0x000000080c067836 */ /* 0x000fe20000000000 */
[----:B------:R-:W-:Y:S02]  /*bbb0*/  LOP3.LUT R7, R7, 0xfffffffe, RZ, 0xc0, !PT ;  /* 0xfffffffe07077812 */ /* 0x000fe400078ec0ff */
[----:B------:R-:W-:Y:S02]  /*bbc0*/  IADD3 R10, R10, -R9, RZ ;  /* 0x800000090a0a7210 */ /* 0x000fe40007ffe0ff */
[----:B------:R-:W-:Y:S01]  /*bbd0*/  LOP3.LUT R18, R8, 0xfffffffc, RZ, 0xc0, !PT ;  /* 0xfffffffc08127812 */ /* 0x000fe200078ec0ff */
[----:B------:R-:W-:Y:S01]  /*bbe0*/  IMAD.IADD R7, R12, 0x1, -R7 ;  /* 0x000000010c077824 */ /* 0x000fe200078e0a07 */
[----:B------:R-:W-:Y:S01]  /*bbf0*/  LEA.HI R11, R6, R6, RZ, 0x1 ;  /* 0x00000006060b7211 */ /* 0x000fe200078f08ff */
[----:B------:R-:W3:Y:S01]  /*bc00*/  S2R R8, SR_CTAID.X ;  /* 0x0000000000087919 */ /* 0x000ee20000002500 */
[----:B------:R-:W-:Y:S01]  /*bc10*/  LEA R19, R14, R13, 0x6 ;  /* 0x0000000d0e137211 */ /* 0x000fe200078e30ff */
[----:B------:R-:W-:Y:S01]  /*bc20*/  IMAD.IADD R9, R5, 0x1, -R18 ;  /* 0x0000000105097824 */ /* 0x000fe200078e0a12 */
[----:B------:R-:W-:Y:S01]  /*bc30*/  LOP3.LUT R5, R11, 0xfffffffe, RZ, 0xc0, !PT ;  /* 0xfffffffe0b057812 */ /* 0x000fe200078ec0ff */
[----:B------:R-:W-:-:S02]  /*bc40*/  IMAD R10, R10, 0x8, R7 ;  /* 0x000000080a0a7824 */ /* 0x000fc400078e0207 */
[----:B------:R-:W-:Y:S01]  /*bc50*/  VIADD R7, R12, 0x10 ;  /* 0x000000100c077836 */ /* 0x000fe20000000000 */
[----:B------:R-:W-:Y:S01]  /*bc60*/  IADD3 R6, R6, -R5, RZ ;  /* 0x8000000506067210 */ /* 0x000fe20007ffe0ff */
[----:B------:R-:W-:Y:S01]  /*bc70*/  VIADD R13, R12, 0x18 ;  /* 0x000000180c0d7836 */ /* 0x000fe20000000000 */
[----:B------:R1:W-:Y:S01]  /*bc80*/  STL [R1+0x84], R10 ;  /* 0x0000840a01007387 */ /* 0x0003e20000100800 */
[--C-:B------:R-:W-:Y:S02]  /*bc90*/  SHF.R.S32.HI R5, RZ, 0x1, R11.reuse ;  /* 0x00000001ff057819 */ /* 0x100fe4000001140b */
[----:B------:R-:W-:Y:S02]  /*bca0*/  LEA.HI R12, R7, R7, RZ, 0x1 ;  /* 0x00000007070c7211 */ /* 0x000fe400078f08ff */
[----:B------:R-:W-:Y:S02]  /*bcb0*/  LEA.HI R15, R13, R13, RZ, 0x1 ;  /* 0x0000000d0d0f7211 */ /* 0x000fe400078f08ff */
[----:B-1----:R-:W-:-:S02]  /*bcc0*/  SHF.R.S32.HI R10, RZ, 0x1f, R11 ;  /* 0x0000001fff0a7819 */ /* 0x002fc4000001140b */
[----:B------:R-:W-:Y:S02]  /*bcd0*/  LOP3.LUT R14, R12, 0xfffffffe, RZ, 0xc0, !PT ;  /* 0xfffffffe0c0e7812 */ /* 0x000fe400078ec0ff */
[--C-:B------:R-:W-:Y:S02]  /*bce0*/  SHF.R.S32.HI R11, RZ, 0x1, R12.reuse ;  /* 0x00000001ff0b7819 */ /* 0x100fe4000001140c */
[----:B------:R-:W-:Y:S02]  /*bcf0*/  LEA.HI R10, R10, R5, RZ, 0x4 ;  /* 0x000000050a0a7211 */ /* 0x000fe400078f20ff */
[----:B------:R-:W-:Y:S02]  /*bd00*/  SHF.R.S32.HI R12, RZ, 0x1f, R12 ;  /* 0x0000001fff0c7819 */ /* 0x000fe4000001140c */
[--C-:B------:R-:W-:Y:S02]  /*bd10*/  SHF.R.S32.HI R17, RZ, 0x1, R15.reuse ;  /* 0x00000001ff117819 */ /* 0x100fe4000001140f */
[----:B------:R-:W-:-:S02]  /*bd20*/  SHF.R.S32.HI R18, RZ, 0x1f, R15 ;  /* 0x0000001fff127819 */ /* 0x000fc4000001140f */
[----:B------:R-:W-:Y:S02]  /*bd30*/  LOP3.LUT R10, R10, 0x1ffffff0, RZ, 0xc0, !PT ;  /* 0x1ffffff00a0a7812 */ /* 0x000fe400078ec0ff */
[----:B------:R-:W-:Y:S02]  /*bd40*/  LEA.HI R12, R12, R11, RZ, 0x4 ;  /* 0x0000000b0c0c7211 */ /* 0x000fe400078f20ff */
[----:B------:R-:W-:Y:S02]  /*bd50*/  LEA.HI R18, R18, R17, RZ, 0x4 ;  /* 0x0000001112127211 */ /* 0x000fe400078f20ff */
[----:B------:R-:W-:Y:S02]  /*bd60*/  IADD3 R5, R5, -R10, RZ ;  /* 0x8000000a05057210 */ /* 0x000fe40007ffe0ff */
[----:B------:R-:W-:Y:S02]  /*bd70*/  LOP3.LUT R10, R15, 0xfffffffe, RZ, 0xc0, !PT ;  /* 0xfffffffe0f0a7812 */ /* 0x000fe400078ec0ff */
[----:B------:R-:W-:-:S02]  /*bd80*/  LOP3.LUT R12, R12, 0x1ffffff0, RZ, 0xc0, !PT ;  /* 0x1ffffff00c0c7812 */ /* 0x000fc400078ec0ff */
[----:B------:R-:W-:Y:S01]  /*bd90*/  LOP3.LUT R18, R18, 0x1ffffff0, RZ, 0xc0, !PT ;  /* 0x1ffffff012127812 */ /* 0x000fe200078ec0ff */
[----:B------:R-:W-:Y:S02]  /*bda0*/  IMAD.IADD R14, R7, 0x1, -R14 ;  /* 0x00000001070e7824 */ /* 0x000fe400078e0a0e */
[----:B------:R-:W-:Y:S01]  /*bdb0*/  IMAD.IADD R10, R13, 0x1, -R10 ;  /* 0x000000010d0a7824 */ /* 0x000fe200078e0a0a */
[----:B------:R-:W-:Y:S01]  /*bdc0*/  IADD3 R17, R17, -R18, RZ ;  /* 0x8000001211117210 */ /* 0x000fe20007ffe0ff */
[----:B------:R-:W-:Y:S02]  /*bdd0*/  IMAD.IADD R11, R11, 0x1, -R12 ;  /* 0x000000010b0b7824 */ /* 0x000fe400078e0a0c */
[----:B------:R-:W-:Y:S01]  /*bde0*/  IMAD R5, R5, 0x8, R6 ;  /* 0x0000000805057824 */ /* 0x000fe200078e0206 */
[----:B------:R-:W-:Y:S01]  /*bdf0*/  LEA R7, R17, R10, 0x3 ;  /* 0x0000000a11077211 */ /* 0x000fe200078e18ff */
[----:B------:R-:W-:Y:S02]  /*be00*/  IMAD R12, R11, 0x8, R14 ;  /* 0x000000080b0c7824 */ /* 0x000fe400078e020e */
[----:B---3--:R-:W-:Y:S01]  /*be10*/  IMAD R6, R8, -0x80, R21 ;  /* 0xffffff8008067824 */ /* 0x008fe200078e0215 */
[----:B------:R4:W-:Y:S04]  /*be20*/  STL [R1+0x80], R5 ;  /* 0x0000800501007387 */ /* 0x0009e80000100800 */
[----:B------:R-:W-:Y:S01]  /*be30*/  STL [R1+0x7c], R12 ;  /* 0x00007c0c01007387 */ /* 0x000fe20000100800 */
[----:B----4-:R-:W-:-:S03]  /*be40*/  IMAD R5, R20, 0x2000, R16 ;  /* 0x0000200014057824 */ /* 0x010fc600078e0210 */
[----:B------:R1:W-:Y:S01]  /*be50*/  STL [R1+0x78], R7 ;  /* 0x0000780701007387 */ /* 0x0003e20000100800 */
[C---:B------:R-:W-:Y:S02]  /*be60*/  VIADD R10, R5.reuse, 0x20c00 ;  /* 0x00020c00050a7836 */ /* 0x040fe40000000000 */
[----:B-1----:R-:W-:Y:S01]  /*be70*/  IMAD.IADD R7, R6, 0x1, -R19 ;  /* 0x0000000106077824 */ /* 0x002fe200078e0a13 */
[----:B------:R-:W-:Y:S02]  /*be80*/  IADD3 R6, R5, 0x4000, RZ ;  /* 0x0000400005067810 */ /* 0x000fe40007ffe0ff */
[----:B------:R-:W-:Y:S02]  /*be90*/  SHF.R.U32.HI R5, RZ, 0x4, R5 ;  /* 0x00000004ff057819 */ /* 0x000fe40000011605 */
[----:B------:R-:W-:Y:S02]  /*bea0*/  SHF.R.U32.HI R6, RZ, 0x4, R6 ;  /* 0x00000004ff067819 */ /* 0x000fe40000011606 */
[----:B------:R-:W-:-:S02]  /*beb0*/  SHF.R.U32.HI R10, RZ, 0x4, R10 ;  /* 0x00000004ff0a7819 */ /* 0x000fc4000001160a */
[----:B------:R-:W-:Y:S02]  /*bec0*/  LOP3.LUT R5, R5, 0x3fff, RZ, 0xc0, !PT ;  /* 0x00003fff05057812 */ /* 0x000fe400078ec0ff */
[----:B------:R-:W-:Y:S02]  /*bed0*/  LOP3.LUT R6, R6, 0x3fff, RZ, 0xc0, !PT ;  /* 0x00003fff06067812 */ /* 0x000fe400078ec0ff */
[----:B------:R-:W-:Y:S02]  /*bee0*/  LOP3.LUT R10, R10, 0x3fff, RZ, 0xc0, !PT ;  /* 0x00003fff0a0a7812 */ /* 0x000fe400078ec0ff */
[----:B------:R-:W-:Y:S02]  /*bef0*/  LOP3.LUT R12, R5, 0x10000, RZ, 0xfc, !PT ;  /* 0x00010000050c7812 */ /* 0x000fe400078efcff */
[----:B------:R-:W-:Y:S02]  /*bf00*/  LOP3.LUT R5, R6, 0x10000, RZ, 0xfc, !PT ;  /* 0x0001000006057812 */ /* 0x000fe400078efcff */
[----:B------:R-:W-:Y:S01]  /*bf10*/  LOP3.LUT R6, R10, 0x10000, RZ, 0xfc, !PT ;  /* 0x000100000a067812 */ /* 0x000fe200078efcff */
[C---:B------:R-:W-:Y:S01]  /*bf20*/  VIADD R22, R12.reuse, 0x2 ;  /* 0x000000020c167836 */ /* 0x040fe20000000000 */
[----:B------:R-:W-:Y:S01]  /*bf30*/  IADD3 R20, R12, 0x4, RZ ;  /* 0x000000040c147810 */ /* 0x000fe20007ffe0ff */
[----:B------:R-:W-:Y:S01]  /*bf40*/  IMAD R8, R8, -0x80, -R19 ;  /* 0xffffff8008087824 */ /* 0x000fe200078e0a13 */
[----:B------:R1:W-:Y:S01]  /*bf50*/  STL [R1+0x6c], R12 ;  /* 0x00006c0c01007387 */ /* 0x0003e20000100800 */
[----:B------:R-:W-:Y:S01]  /*bf60*/  IMAD.MOV.U32 R21, RZ, RZ, 0x40000040 ;  /* 0x40000040ff157424 */ /* 0x000fe200078e00ff */
[----:B------:R-:W-:Y:S01]  /*bf70*/  MOV R19, 0x40000040 ;  /* 0x4000004000137802 */ /* 0x000fe20000000f00 */
[----:B------:R-:W-:Y:S01]  /*bf80*/  VIADD R18, R12, 0x6 ;  /* 0x000000060c127836 */ /* 0x000fe20000000000 */
[----:B------:R-:W-:Y:S01]  /*bf90*/  STL [R1+0x74], R6 ;  /* 0x0000740601007387 */ /* 0x000fe20000100800 */
[C---:B------:R-:W-:Y:S01]  /*bfa0*/  IADD3 R10, R5.reuse, 0x6, RZ ;  /* 0x00000006050a7810 */ /* 0x040fe20007ffe0ff */
[----:B------:R-:W-:Y:S01]  /*bfb0*/  IMAD.MOV.U32 R11, RZ, RZ, 0x40000040 ;  /* 0x40000040ff0b7424 */ /* 0x000fe200078e00ff */
[C---:B------:R-:W-:Y:S01]  /*bfc0*/  IADD3 R14, R5.reuse, 0x2, RZ ;  /* 0x00000002050e7810 */ /* 0x040fe20007ffe0ff */
[----:B------:R2:W-:Y:S01]  /*bfd0*/  STL [R1+0x68], R5 ;  /* 0x0000680501007387 */ /* 0x0005e20000100800 */
[----:B------:R-:W-:Y:S01]  /*bfe0*/  IMAD.MOV.U32 R15, RZ, RZ, 0x40000040 ;  /* 0x40000040ff0f7424 */ /* 0x000fe200078e00ff */
[----:B------:R-:W-:Y:S01]  /*bff0*/  MOV R13, 0x40000040 ;  /* 0x40000040000d7802 */ /* 0x000fe20000000f00 */
[----:B-1----:R-:W-:Y:S01]  /*c000*/  VIADD R12, R5, 0x4 ;  /* 0x00000004050c7836 */ /* 0x002fe20000000000 */
[----:B------:R1:W-:Y:S04]  /*c010*/  STL.64 [R1+0x60], R22 ;  /* 0x0000601601007387 */ /* 0x0003e80000100a00 */
[----:B------:R1:W-:Y:S04]  /*c020*/  STL.64 [R1+0x58], R20 ;  /* 0x0000581401007387 */ /* 0x0003e80000100a00 */
[----:B------:R1:W-:Y:S04]  /*c030*/  STL.64 [R1+0x50], R18 ;  /* 0x0000501201007387 */ /* 0x0003e80000100a00 */
[----:B------:R1:W-:Y:S04]  /*c040*/  STL.64 [R1+0x38], R10 ;  /* 0x0000380a01007387 */ /* 0x0003e80000100a00 */
[----:B------:R1:W-:Y:S04]  /*c050*/  STL.64 [R1+0x48], R14 ;  /* 0x0000480e01007387 */ /* 0x0003e80000100a00 */
[----:B------:R1:W-:Y:S01]  /*c060*/  STL.64 [R1+0x40], R12 ;  /* 0x0000400c01007387 */ /* 0x0003e20000100a00 */
[C---:B--2---:R-:W-:Y:S01]  /*c070*/  VIADD R5, R9.reuse, 0x4 ;  /* 0x0000000409057836 */ /* 0x044fe20000000000 */
[C---:B------:R-:W-:Y:S01]  /*c080*/  IADD3 R17, R9.reuse, 0x8, RZ ;  /* 0x0000000809117810 */ /* 0x040fe20007ffe0ff */
[C---:B------:R-:W-:Y:S01]  /*c090*/  VIADD R6, R9.reuse, 0xc ;  /* 0x0000000c09067836 */ /* 0x040fe20000000000 */
[C---:B------:R-:W-:Y:S01]  /*c0a0*/  IADD3 R5, R9.reuse, 0x10, RZ ;  /* 0x0000001009057810 */ /* 0x040fe20007ffe0ff */
[C---:B------:R-:W-:Y:S01]  /*c0b0*/  VIADD R17, R9.reuse, 0x14 ;  /* 0x0000001409117836 */ /* 0x040fe20000000000 */
[C---:B------:R-:W-:Y:S01]  /*c0c0*/  IADD3 R6, R9.reuse, 0x18, RZ ;  /* 0x0000001809067810 */ /* 0x040fe20007ffe0ff */
[----:B------:R-:W-:-:S07]  /*c0d0*/  VIADD R5, R9, 0x1c ;  /* 0x0000001c09057836 */ /* 0x000fce0000000000 */
.L_x_1090:
[----:B------:R-:W-:Y:S01]  /*c0e0*/  MOV R5, UR36 ;  /* 0x0000002400057c02 */ /* 0x000fe20008000f00 */
[----:B------:R-:W-:Y:S05]  /*c0f0*/  YIELD ;  /* 0x0000000000007946 */ /* 0x000fea0003800000 */
[----:B------:R-:W-:-:S04]  /*c100*/  LOP3.LUT R5, R5, 0x1, RZ, 0xfc, !PT ;  /* 0x0000000105057812 */ /* 0x000fc800078efcff */
[----:B------:R-:W-:-:S13]  /*c110*/  ISETP.NE.AND P6, PT, R5, 0x3, PT ;  /* 0x000000030500780c */ /* 0x000fda0003fc5270 */
[----:B------:R-:W-:Y:S05]  /*c120*/  @!P6 BRA `(.L_x_1080) ;  /* 0x000000000004e947 */ /* 0x000fea0003800000 */
[----:B------:R-:W-:Y:S01]  /*c130*/  BPT.TRAP 0x1 ;  /* 0x000000040000795c */ /* 0x000fe20000300000 */
.L_x_1080:
[----:B------:R-:W-:Y:S01]  /*c140*/  IMAD R6, R0, 0x8, R16 ;  /* 0x0000000800067824 */ /* 0x000fe200078e0210 */
[----:B-1----:R-:W-:-:S04]  /*c150*/  SHF.L.U32 R21, R4, 0x1f, RZ ;  /* 0x0000001f04157819 */ /* 0x002fc800000006ff */
[----:B------:R1:W2:Y:S01]  /*c160*/  SYNCS.PHASECHK.TRANS64.TRYWAIT P0, [R6+URZ+0x30c10], R21 ;  /* 0x030c1015060075a7 */ /* 0x0002a2000800017f */
[----:B------:R-:W-:Y:S05]  /*c170*/  @!P6 BRA `(.L_x_1081) ;  /* 0x000000000004e947 */ /* 0x000fea0003800000 */
[----:B------:R-:W-:Y:S01]  /*c180*/  BPT.TRAP 0x1 ;  /* 0x000000040000795c */ /* 0x000fe20000300000 */
.L_x_1081:
[----:B------:R-:W-:-:S04]  /*c190*/  IADD3 R5, R16, 0x10000, RZ ;  /* 0x0001000010057810 */ /* 0x000fc80007ffe0ff */
[----:B------:R-:W-:-:S04]  /*c1a0*/  SHF.R.U32.HI R5, RZ, 0x4, R5 ;  /* 0x00000004ff057819 */ /* 0x000fc80000011605 */
[----:B------:R-:W-:-:S04]  /*c1b0*/  LOP3.LUT R5, R5, 0x3fff, RZ, 0xc0, !PT ;  /* 0x00003fff05057812 */ /* 0x000fc800078ec0ff */
[----:B------:R-:W-:Y:S01]  /*c1c0*/  LOP3.LUT R11, R5, 0x10000, RZ, 0xfc, !PT ;  /* 0x00010000050b7812 */ /* 0x000fe200078efcff */
[----:B--2---:R-:W-:Y:S06]  /*c1d0*/  @P0 BRA `(.L_x_1082) ;  /* 0x0000000000080947 */ /* 0x004fec0003800000 */
[----:B------:R-:W2:Y:S02]  /*c1e0*/  SYNCS.PHASECHK.TRANS64.TRYWAIT P0, [R6+URZ+0x30c10], R21 ;  /* 0x030c1015060075a7 */ /* 0x000ea4000800017f */
[----:B--2---:R-:W-:Y:S05]  /*c1f0*/  @!P0 BRA `(.L_x_1083) ;  /* 0x00000094003c8947 */ /* 0x004fea0003800000 */
.L_x_1082:
        /* <DEDUP_REMOVED lines=11> */
[----:B------:R-:W5:Y:S04]  /*c2b0*/  LDL R10, [R1+0x84] ;  /* 0x00008400010a7983 */ /* 0x000f680000100800 */
[----:B------:R-:W5:Y:S04]  /*c2c0*/  LDL R12, [R1+0x80] ;  /* 0x00008000010c7983 */ /* 0x000f680000100800 */
[----:B------:R-:W5:Y:S04]  /*c2d0*/  LDL R14, [R1+0x7c] ;  /* 0x00007c00010e7983 */ /* 0x000f680000100800 */
[----:B------:R-:W5:Y:S01]  /*c2e0*/  LDL R13, [R1+0x78] ;  /* 0x00007800010d7983 */ /* 0x000f620000100800 */
[----:B---3--:R-:W-:-:S02]  /*c2f0*/  R2UR UR4, R15 ;  /* 0x000000000f0472ca */ /* 0x008fc400000e0000 */
[----:B----4-:R-:W-:Y:S02]  /*c300*/  R2UR UR8, R24 ;  /* 0x00000000180872ca */ /* 0x010fe400000e0000 */
[----:B------:R-:W-:-:S09]  /*c310*/  R2UR UR9, R25 ;  /* 0x00000000190972ca */ /* 0x000fd200000e0000 */
[----:B------:R-:W-:Y:S01]  /*c320*/  HGMMA.64x128x16.F32 R72, gdesc[UR4], RZ, !UPT, gsb0 ;  /* 0x01e00000044879f0 */ /* 0x000fe2000c0008ff */
[----:B------:R-:W-:Y:S01]  /*c330*/  UIADD3 UR4, UR6, 0x2, URZ ;  /* 0x0000000206047890 */ /* 0x000fe2000fffe03f */
[----:B------:R-:W-:Y:S01]  /*c340*/  UMOV UR7, 0x40000040 ;  /* 0x4000004000077882 */ /* 0x000fe20000000000 */
[----:B--2---:R-:W-:-:S05]  /*c350*/  R2UR UR5, R19 ;  /* 0x00000000130572ca */ /* 0x004fca00000e0000 */
[----:B------:R-:W-:Y:S01]  /*c360*/  UMOV UR10, UR4 ;  /* 0x00000004000a7c82 */ /* 0x000fe20008000000 */
[----:B------:R-:W-:Y:S01]  /*c370*/  UIADD3 UR4, UR6, 0x4, URZ ;  /* 0x0000000406047890 */ /* 0x000fe2000fffe03f */
[C---:B-----5:R-:W-:Y:S01]  /*c380*/  LEA R10, R0.reuse, R10, 0x7 ;  /* 0x0000000a000a7211 */ /* 0x060fe200078e38ff */
[----:B------:R-:W-:Y:S01]  /*c390*/  UIADD3 UR6, UR6, 0x6, URZ ;  /* 0x0000000606067890 */ /* 0x000fe2000fffe03f */
[C---:B------:R-:W-:Y:S02]  /*c3a0*/  IMAD R12, R0.reuse, 0x80, R12 ;  /* 0x00000080000c7824 */ /* 0x040fe400078e020c */
[C---:B------:R-:W-:Y:S02]  /*c3b0*/  LEA R227, R3.reuse, R10, 0x1 ;  /* 0x0000000a03e37211 */ /* 0x040fe400078e08ff */
[----:B------:R-:W-:Y:S01]  /*c3c0*/  LEA R14, R0, R14, 0x7 ;  /* 0x0000000e000e7211 */ /* 0x000fe200078e38ff */
[----:B------:R-:W-:Y:S01]  /*c3d0*/  IMAD R11, R3, 0x2, R12 ;  /* 0x00000002030b7824 */ /* 0x000fe200078e020c */
[----:B------:R-:W-:-:S03]  /*c3e0*/  LEA R17, R227, R16, 0x2 ;  /* 0x00000010e3117211 */ /* 0x000fc600078e10ff */
[----:B------:R-:W-:Y:S01]  /*c3f0*/  IMAD R15, R11, 0x4, R16 ;  /* 0x000000040b0f7824 */ /* 0x000fe200078e0210 */
[----:B------:R-:W-:Y:S02]  /*c400*/  WARPGROUP.DEPBAR.LE gsb0, 0x0 ;  /* 0x00008000000079c5 */ /* 0x000fe40000010000 */
[----:B------:R-:W-:-:S06]  /*c410*/  WARPGROUP.ARRIVE ;  /* 0x00000000000079c5 */ /* 0x000fcc0000000000 */
[----:B------:R-:W-:Y:S01]  /*c420*/  HGMMA.64x128x16.F32 R72, gdesc[UR8], R72, gsb0 ;  /* 0x01e00000084879f0 */ /* 0x000fe20008000848 */
[----:B------:R-:W-:Y:S01]  /*c430*/  R2UR UR8, R22 ;  /* 0x00000000160872ca */ /* 0x000fe200000e0000 */
[----:B------:R-:W-:Y:S01]  /*c440*/  UMOV UR10, UR4 ;  /* 0x00000004000a7c82 */ /* 0x000fe20008000000 */
[----:B------:R-:W-:Y:S01]  /*c450*/  R2UR UR9, R23 ;  /* 0x00000000170972ca */ /* 0x000fe200000e0000 */
[----:B------:R-:W-:Y:S01]  /*c460*/  UMOV UR11, 0x40000040 ;  /* 0x40000040000b7882 */ /* 0x000fe20000000000 */
[----:B------:R-:W-:Y:S01]  /*c470*/  R2UR UR4, R18 ;  /* 0x00000000120472ca */ /* 0x000fe200000e0000 */
[----:B------:R-:W-:Y:S01]  /*c480*/  IMAD R18, R0, 0x80, R13 ;  /* 0x0000008000127824 */ /* 0x000fe200078e020d */
[----:B------:R-:W-:-:S03]  /*c490*/  LEA R13, R3, R14, 0x1 ;  /* 0x0000000e030d7211 */ /* 0x000fc600078e08ff */
[----:B------:R-:W-:Y:S01]  /*c4a0*/  IMAD R19, R3, 0x2, R18 ;  /* 0x0000000203137824 */ /* 0x000fe200078e0212 */
[----:B------:R-:W-:Y:S02]  /*c4b0*/  LEA R10, R13, R16, 0x2 ;  /* 0x000000100d0a7211 */ /* 0x000fe400078e10ff */
[----:B------:R-:W-:Y:S01]  /*c4c0*/  IADD3 R18, R16, 0x20000, RZ ;  /* 0x0002000010127810 */ /* 0x000fe20007ffe0ff */
[----:B------:R-:W-:-:S03]  /*c4d0*/  IMAD R12, R19, 0x4, R16 ;  /* 0x00000004130c7824 */ /* 0x000fc600078e0210 */
[-C--:B------:R-:W-:Y:S01]  /*c4e0*/  LEA R14, R11, R18.reuse, 0x2 ;  /* 0x000000120b0e7211 */ /* 0x080fe200078e10ff */
[--C-:B------:R-:W-:Y:S01]  /*c4f0*/  IMAD R11, R13, 0x4, R18.reuse ;  /* 0x000000040d0b7824 */ /* 0x100fe200078e0212 */
[----:B------:R-:W-:Y:S01]  /*c500*/  LEA R13, R19, R18, 0x2 ;  /* 0x00000012130d7211 */ /* 0x000fe200078e10ff */
[----:B------:R-:W-:Y:S01]  /*c510*/  IMAD R227, R227, 0x4, R18 ;  /* 0x00000004e3e37824 */ /* 0x000fe200078e0212 */
[----:B------:R-:W-:Y:S02]  /*c520*/  WARPGROUP.DEPBAR.LE gsb0, 0x0 ;  /* 0x00008000000079c5 */ /* 0x000fe40000010000 */
[----:B------:R-:W-:-:S06]  /*c530*/  WARPGROUP.ARRIVE ;  /* 0x00000000000079c5 */ /* 0x000fcc0000000000 */
[----:B------:R-:W-:Y:S03]  /*c540*/  HGMMA.64x128x16.F32 R72, gdesc[UR8], R72, gsb0 ;  /* 0x01e00000084879f0 */ /* 0x000fe60008000848 */
[----:B------:R-:W-:Y:S02]  /*c550*/  WARPGROUP.DEPBAR.LE gsb0, 0x0 ;  /* 0x00008000000079c5 */ /* 0x000fe40000010000 */
[----:B------:R-:W-:-:S07]  /*c560*/  WARPGROUP.ARRIVE ;  /* 0x00000000000079c5 */ /* 0x000fce0000000000 */
        /* <DEDUP_REMOVED lines=8> */
.L_x_1084:
[----:B------:R1:W1:Y:S01]  /*c5f0*/  SYNCS.PHASECHK.TRANS64.TRYWAIT P0, [R6+URZ+0x30c30], R21 ;  /* 0x030c3015060075a7 */ /* 0x000262000800017f */
[----:B------:R-:W-:Y:S05]  /*c600*/  @!P6 BRA `(.L_x_1085) ;  /* 0x000000000004e947 */ /* 0x000fea0003800000 */
[----:B------:R-:W-:Y:S01]  /*c610*/  BPT.TRAP 0x1 ;  /* 0x000000040000795c */ /* 0x000fe20000300000 */
.L_x_1085:
[----:B-1----:R-:W-:Y:S05]  /*c620*/  @P0 BRA `(.L_x_1086) ;  /* 0x0000000000080947 */ /* 0x002fea0003800000 */
[----:B------:R-:W1:Y:S02]  /*c630*/  SYNCS.PHASECHK.TRANS64.TRYWAIT P0, [R6+URZ+0x30c30], R21 ;  /* 0x030c3015060075a7 */ /* 0x000e64000800017f */
[----:B-1----:R-:W-:Y:S05]  /*c640*/  @!P0 BRA `(.L_x_1087) ;  /* 0x00000090003c8947 */ /* 0x002fea0003800000 */
.L_x_1086:
[----:B------:R-:W2:Y:S01]  /*c650*/  LDL R24, [R1+0x68] ;  /* 0x0000680001187983 */ /* 0x000ea20000100800 */
[----:B------:R-:W-:Y:S01]  /*c660*/  VIADD R23, R16, 0x18000 ;  /* 0x0001800010177836 */ /* 0x000fe20000000000 */
[----:B------:R-:W-:Y:S02]  /*c670*/  ULDC UR9, c[0x0][0x75c] ;  /* 0x0001d70000097ab9 */ /* 0x000fe40000000800 */
[----:B------:R1:W-:Y:S01]  /*c680*/  STL [R1+0x128], R200 ;  /* 0x000128c801007387 */ /* 0x0003e20000100800 */
[----:B------:R-:W-:Y:S01]  /*c690*/  FMUL.FTZ R83, R83, UR9 ;  /* 0x0000000953537c20 */ /* 0x000fe20008410000 */
[----:B------:R-:W-:Y:S01]  /*c6a0*/  SHF.R.U32.HI R23, RZ, 0x4, R23 ;  /* 0x00000004ff177819 */ /* 0x000fe20000011617 */
[----:B------:R-:W-:Y:S01]  /*c6b0*/  FMUL.FTZ R84, R84, UR9 ;  /* 0x0000000954547c20 */ /* 0x000fe20008410000 */
[----:B------:R3:W-:Y:S01]  /*c6c0*/  STL [R1+0x124], R201 ;  /* 0x000124c901007387 */ /* 0x0007e20000100800 */
[----:B------:R-:W-:Y:S01]  /*c6d0*/  FMUL.FTZ R85, R85, UR9 ;  /* 0x0000000955557c20 */ /* 0x000fe20008410000 */
[----:B------:R-:W-:Y:S01]  /*c6e0*/  LOP3.LUT R136, R23, 0x3fff, RZ, 0xc0, !PT ;  /* 0x00003fff17887812 */ /* 0x000fe200078ec0ff */
[----:B------:R-:W-:Y:S01]  /*c6f0*/  FMUL.FTZ R18, R72, UR9 ;  /* 0x0000000948127c20 */ /* 0x000fe20008410000 */
[----:B------:R4:W-:Y:S01]  /*c700*/  STL [R1+0x120], R202 ;  /* 0x000120ca01007387 */ /* 0x0009e20000100800 */
[----:B------:R-:W-:Y:S01]  /*c710*/  FMUL.FTZ R230, R73, UR9 ;  /* 0x0000000949e67c20 */ /* 0x000fe20008410000 */
[----:B------:R-:W-:Y:S01]  /*c720*/  LOP3.LUT R25, R136, 0x10000, RZ, 0xfc, !PT ;  /* 0x0001000088197812 */ /* 0x000fe200078efcff */
[----:B------:R-:W-:Y:S01]  /*c730*/  FMUL.FTZ R19, R74, UR9 ;  /* 0x000000094a137c20 */ /* 0x000fe20008410000 */
[----:B------:R2:W-:Y:S01]  /*c740*/  STL [R1+0x11c], R203 ;  /* 0x00011ccb01007387 */ /* 0x0005e20000100800 */
        /* <DEDUP_REMOVED lines=10> */
[----:B------:R-:W-:Y:S01]  /*c7f0*/  FMUL.FTZ R21, R81, UR9 ;  /* 0x0000000951157c20 */ /* 0x000fe20008410000 */
[----:B------:R-:W-:Y:S01]  /*c800*/  STL [R1+0x110], R169 ;  /* 0x000110a901007387 */ /* 0x000fe20000100800 */
[----:B------:R-:W-:Y:S01]  /*c810*/  FMUL.FTZ R22, R82, UR9 ;  /* 0x0000000952167c20 */ /* 0x000fe20008410000 */
[----:B-1----:R-:W-:Y:S01]  /*c820*/  MUFU.TANH R200, R83 ;  /* 0x0000005300c87308 */ /* 0x002fe20000002400 */
[----:B------:R-:W-:Y:S01]  /*c830*/  FMUL.FTZ R23, R86, UR9 ;  /* 0x0000000956177c20 */ /* 0x000fe20008410000 */
[----:B------:R-:W-:Y:S04]  /*c840*/  STL [R1+0x10c], R168 ;  /* 0x00010ca801007387 */ /* 0x000fe80000100800 */
[----:B------:R-:W-:Y:S01]  /*c850*/  STL [R1+0x108], R167 ;  /* 0x000108a701007387 */ /* 0x000fe20000100800 */
[----:B------:R-:W-:Y:S01]  /*c860*/  FMUL.FTZ R137, R87, UR9 ;  /* 0x0000000957897c20 */ /* 0x000fe20008410000 */
[----:B---3--:R-:W-:Y:S02]  /*c870*/  MUFU.TANH R201, R84 ;  /* 0x0000005400c97308 */ /* 0x008fe40000002400 */
[----:B------:R-:W-:Y:S04]  /*c880*/  STL [R1+0x104], R166 ;  /* 0x000104a601007387 */ /* 0x000fe80000100800 */
[----:B------:R-:W-:Y:S02]  /*c890*/  STL [R1+0x100], R165 ;  /* 0x000100a501007387 */ /* 0x000fe40000100800 */
[----:B----4-:R1:W-:Y:S02]  /*c8a0*/  MUFU.TANH R202, R85 ;  /* 0x0000005500ca7308 */ /* 0x0103e40000002400 */
[----:B------:R-:W-:Y:S04]  /*c8b0*/  STL [R1+0xfc], R164 ;  /* 0x0000fca401007387 */ /* 0x000fe80000100800 */
[----:B------:R-:W-:Y:S01]  /*c8c0*/  STL [R1+0xf8], R163 ;  /* 0x0000f8a301007387 */ /* 0x000fe20000100800 */
[----:B------:R-:W-:Y:S01]  /*c8d0*/  UMOV UR5, 0x40000040 ;  /* 0x4000004000057882 */ /* 0x000fe20000000000 */
[----:B------:R-:W-:Y:S01]  /*c8e0*/  UMOV UR7, 0x40000040 ;  /* 0x4000004000077882 */ /* 0x000fe20000000000 */
[----:B------:R-:W-:Y:S01]  /*c8f0*/  FMUL.FTZ R92, R92, UR9 ;  /* 0x000000095c5c7c20 */ /* 0x000fe20008410000 */
[----:B------:R-:W-:Y:S01]  /*c900*/  STL [R1+0xf4], R162 ;  /* 0x0000f4a201007387 */ /* 0x000fe20000100800 */
[----:B------:R-:W-:Y:S01]  /*c910*/  FMUL.FTZ R99, R99, UR9 ;  /* 0x0000000963637c20 */ /* 0x000fe20008410000 */
[----:B------:R-:W-:Y:S01]  /*c920*/  UMOV UR15, 0x40000040 ;  /* 0x40000040000f7882 */ /* 0x000fe20000000000 */
[----:B------:R-:W-:Y:S01]  /*c930*/  FMUL.FTZ R90, R90, UR9 ;  /* 0x000000095a5a7c20 */ /* 0x000fe20008410000 */
[----:B------:R-:W-:Y:S01]  /*c940*/  STL [R1+0xf0], R161 ;  /* 0x0000f0a101007387 */ /* 0x000fe20000100800 */
[----:B--2---:R-:W-:-:S03]  /*c950*/  R2UR UR4, R24 ;  /* 0x00000000180472ca */ /* 0x004fc600000e0000 */
[----:B------:R-:W-:Y:S01]  /*c960*/  STL [R1+0xec], R160 ;  /* 0x0000eca001007387 */ /* 0x000fe20000100800 */
[----:B------:R-:W-:Y:S01]  /*c970*/  FMUL.FTZ R88, R88, UR9 ;  /* 0x0000000958587c20 */ /* 0x000fe20008410000 */
[----:B------:R-:W-:Y:S01]  /*c980*/  FMUL.FTZ R89, R89, UR9 ;  /* 0x0000000959597c20 */ /* 0x000fe20008410000 */
[----:B------:R-:W-:Y:S01]  /*c990*/  FMUL.FTZ R126, R126, UR9 ;  /* 0x000000097e7e7c20 */ /* 0x000fe20008410000 */
[----:B------:R-:W-:Y:S01]  /*c9a0*/  STL [R1+0xe8], R159 ;  /* 0x0000e89f01007387 */ /* 0x000fe20000100800 */
[----:B------:R-:W2:Y:S03]  /*c9b0*/  MUFU.TANH R18, R18 ;  /* 0x0000001200127308 */ /* 0x000ea60000002400 */
[----:B------:R-:W-:Y:S04]  /*c9c0*/  STL [R1+0xe4], R158 ;  /* 0x0000e49e01007387 */ /* 0x000fe80000100800 */
[----:B------:R-:W-:Y:S01]  /*c9d0*/  STL [R1+0xe0], R157 ;  /* 0x0000e09d01007387 */ /* 0x000fe20000100800 */
[----:B------:R-:W3:Y:S03]  /*c9e0*/  MUFU.TANH R230, R230 ;  /* 0x000000e600e67308 */ /* 0x000ee60000002400 */
[----:B------:R-:W-:Y:S04]  /*c9f0*/  STL [R1+0xdc], R156 ;  /* 0x0000dc9c01007387 */ /* 0x000fe80000100800 */
[----:B------:R-:W-:Y:S01]  /*ca00*/  STL [R1+0xd8], R155 ;  /* 0x0000d89b01007387 */ /* 0x000fe20000100800 */
[----:B------:R-:W-:Y:S01]  /*ca10*/  ISETP.GT.AND P2, PT, R8, RZ, PT ;  /* 0x000000ff0800720c */ /* 0x000fe20003f44270 */
[----:B------:R-:W-:Y:S02]  /*ca20*/  MUFU.TANH R236, R236 ;  /* 0x000000ec00ec7308 */ /* 0x000fe40000002400 */
[----:B------:R-:W-:Y:S04]  /*ca30*/  STL [R1+0xd4], R154 ;  /* 0x0000d49a01007387 */ /* 0x000fe80000100800 */
[----:B------:R-:W-:Y:S02]  /*ca40*/  STL [R1+0xd0], R153 ;  /* 0x0000d09901007387 */ /* 0x000fe40000100800 */
[----:B------:R-:W4:Y:S02]  /*ca50*/  MUFU.TANH R235, R235 ;  /* 0x000000eb00eb7308 */ /* 0x000f240000002400 */
[----:B------:R-:W-:Y:S04]  /*ca60*/  STL [R1+0xcc], R152 ;  /* 0x0000cc9801007387 */ /* 0x000fe80000100800 */
[----:B------:R-:W-:Y:S01]  /*ca70*/  STL [R1+0xc8], R151 ;  /* 0x0000c89701007387 */ /* 0x000fe20000100800 */
[C---:B------:R-:W-:Y:S01]  /*ca80*/  ISETP.GT.AND P3, PT, R7.reuse, 0x8, PT ;  /* 0x000000080700780c */ /* 0x040fe20003f64270 */
[----:B------:R-:W-:Y:S01]  /*ca90*/  FMUL.FTZ R128, R128, UR9 ;  /* 0x0000000980807c20 */ /* 0x000fe20008410000 */
[----:B------:R-:W-:Y:S01]  /*caa0*/  ISETP.GT.AND P1, PT, R7, RZ, PT ;  /* 0x000000ff0700720c */ /* 0x000fe20003f24270 */
[----:B------:R-:W-:Y:S01]  /*cab0*/  STL [R1+0xc4], R150 ;  /* 0x0000c49601007387 */ /* 0x000fe20000100800 */
[----:B------:R-:W-:Y:S01]  /*cac0*/  ISETP.GT.AND P0, PT, R8, 0x8, PT ;  /* 0x000000080800780c */ /* 0x000fe20003f04270 */
[----:B------:R-:W4:Y:S02]  /*cad0*/  MUFU.TANH R20, R20 ;  /* 0x0000001400147308 */ /* 0x000f240000002400 */
[----:B------:R-:W-:Y:S04]  /*cae0*/  STL [R1+0xc0], R149 ;  /* 0x0000c09501007387 */ /* 0x000fe80000100800 */
[----:B------:R-:W-:Y:S02]  /*caf0*/  STL [R1+0xbc], R148 ;  /* 0x0000bc9401007387 */ /* 0x000fe40000100800 */
        /* <DEDUP_REMOVED lines=8> */
[----:B------:R-:W-:Y:S01]  /*cb80*/  STL [R1+0xa4], R142 ;  /* 0x0000a48e01007387 */ /* 0x000fe20000100800 */
[----:B------:R-:W-:Y:S01]  /*cb90*/  FMUL.FTZ R91, R91, UR9 ;  /* 0x000000095b5b7c20 */ /* 0x000fe20008410000 */
[----:B------:R-:W4:Y:S02]  /*cba0*/  MUFU.TANH R234, R234 ;  /* 0x000000ea00ea7308 */ /* 0x000f240000002400 */
[----:B------:R-:W-:Y:S04]  /*cbb0*/  STL [R1+0xa0], R141 ;  /* 0x0000a08d01007387 */ /* 0x000fe80000100800 */
[----:B------:R-:W-:Y:S02]  /*cbc0*/  STL [R1+0x9c], R140 ;  /* 0x00009c8c01007387 */ /* 0x000fe40000100800 */
[----:B------:R-:W4:Y:S02]  /*cbd0*/  MUFU.TANH R233, R233 ;  /* 0x000000e900e97308 */ /* 0x000f240000002400 */
[----:B------:R-:W-:Y:S04]  /*cbe0*/  STL [R1+0x98], R6 ;  /* 0x0000980601007387 */ /* 0x000fe80000100800 */
[----:B------:R-:W-:Y:S02]  /*cbf0*/  STL [R1+0x94], R5 ;  /* 0x0000940501007387 */ /* 0x000fe40000100800 */
[----:B------:R-:W4:Y:S02]  /*cc00*/  MUFU.TANH R22, R22 ;  /* 0x0000001600167308 */ /* 0x000f240000002400 */
[----:B------:R1:W-:Y:S04]  /*cc10*/  STL [R1+0x90], R4 ;  /* 0x0000900401007387 */ /* 0x0003e80000100800 */
[----:B------:R2:W-:Y:S02]  /*cc20*/  STL [R1+0x8c], R2 ;  /* 0x00008c0201007387 */ /* 0x0005e40000100800 */
[----:B------:R3:W4:Y:S02]  /*cc30*/  MUFU.TANH R203, R23 ;  /* 0x0000001700cb7308 */ /* 0x0007240000002400 */
[----:B-1----:R-:W4:Y:S01]  /*cc40*/  LDL.64 R4, [R1+0x48] ;  /* 0x0000480001047983 */ /* 0x002f220000100a00 */
[----:B------:R-:W-:Y:S01]  /*cc50*/  WARPGROUP.ARRIVE ;  /* 0x00000000000079c5 */ /* 0x000fe20000000000 */
[----:B------:R-:W-:Y:S01]  /*cc60*/  FMUL.FTZ R100, R100, UR9 ;  /* 0x0000000964647c20 */ /* 0x000fe20008410000 */
[----:B------:R-:W-:-:S03]  /*cc70*/  FMUL.FTZ R101, R101, UR9 ;  /* 0x0000000965657c20 */ /* 0x000fc60008410000 */
[----:B------:R1:W-:Y:S01]  /*cc80*/  MUFU.TANH R166, R92 ;  /* 0x0000005c00a67308 */ /* 0x0003e20000002400 */
[----:B--2---:R-:W2:Y:S01]  /*cc90*/  LDC R2, c[0x0][0x74c] ;  /* 0x0001d300ff027b82 */ /* 0x004ea20000000800 */
[----:B---3--:R-:W-:Y:S01]  /*cca0*/  FMUL.FTZ R23, R93, UR9 ;  /* 0x000000095d177c20 */ /* 0x008fe20008410000 */
[----:B------:R-:W-:Y:S01]  /*ccb0*/  HGMMA.64x128x16.F32 R24, gdesc[UR4], RZ, !UPT, gsb0 ;  /* 0x01e00000041879f0 */ /* 0x000fe2000c0008ff */
[----:B------:R-:W-:Y:S01]  /*ccc0*/  FMUL.FTZ R120, R120, UR9 ;  /* 0x0000000978787c20 */ /* 0x000fe20008410000 */
[----:B------:R-:W-:Y:S01]  /*ccd0*/  FMUL.FTZ R122, R122, UR9 ;  /* 0x000000097a7a7c20 */ /* 0x000fe20008410000 */
[----:B------:R-:W-:Y:S01]  /*cce0*/  FMUL.FTZ R123, R123, UR9 ;  /* 0x000000097b7b7c20 */ /* 0x000fe20008410000 */
[----:B------:R-:W-:Y:S01]  /*ccf0*/  FMUL.FTZ R102, R102, UR9 ;  /* 0x0000000966667c20 */ /* 0x000fe20008410000 */
[----:B------:R3:W-:Y:S01]  /*cd00*/  MUFU.TANH R165, R99 ;  /* 0x0000006300a57308 */ /* 0x0007e20000002400 */
[----:B-1----:R-:W-:Y:S01]  /*cd10*/  FMUL.FTZ R92, R98, UR9 ;  /* 0x00000009625c7c20 */ /* 0x002fe20008410000 */
[----:B------:R-:W-:Y:S01]  /*cd20*/  UIADD3 UR4, UR6, 0x2, URZ ;  /* 0x0000000206047890 */ /* 0x000fe2000fffe03f */
[----:B------:R-:W-:Y:S01]  /*cd30*/  FMUL.FTZ R93, R103, UR9 ;  /* 0x00000009675d7c20 */ /* 0x000fe20008410000 */
[----:B------:R-:W-:Y:S01]  /*cd40*/  FMUL.FTZ R109, R109, UR9 ;  /* 0x000000096d6d7c20 */ /* 0x000fe20008410000 */
[----:B------:R-:W-:Y:S01]  /*cd50*/  FMUL.FTZ R104, R104, UR9 ;  /* 0x0000000968687c20 */ /* 0x000fe20008410000 */
[----:B------:R-:W-:Y:S01]  /*cd60*/  FMUL.FTZ R105, R105, UR9 ;  /* 0x0000000969697c20 */ /* 0x000fe20008410000 */
[----:B------:R-:W-:Y:S01]  /*cd70*/  FMUL.FTZ R112, R112, UR9 ;  /* 0x0000000970707c20 */ /* 0x000fe20008410000 */
[----:B------:R1:W-:Y:S01]  /*cd80*/  MUFU.TANH R168, R90 ;  /* 0x0000005a00a87308 */ /* 0x0003e20000002400 */
[----:B---3--:R-:W3:Y:S01]  /*cd90*/  LDL.64 R98, [R1+0x38] ;  /* 0x0000380001627983 */ /* 0x008ee20000100a00 */
[----:B------:R-:W-:Y:S01]  /*cda0*/  UMOV UR14, UR4 ;  /* 0x00000004000e7c82 */ /* 0x000fe20008000000 */
[----:B------:R-:W-:Y:S01]  /*cdb0*/  ULDC UR4, c[0x0][0x280] ;  /* 0x0000a00000047ab9 */ /* 0x000fe20000000800 */
[----:B------:R-:W-:Y:S01]  /*cdc0*/  FMUL.FTZ R124, R124, UR9 ;  /* 0x000000097c7c7c20 */ /* 0x000fe20008410000 */
[----:B------:R-:W-:Y:S01]  /*cdd0*/  FMUL.FTZ R108, R108, UR9 ;  /* 0x000000096c6c7c20 */ /* 0x000fe20008410000 */
[----:B------:R-:W-:Y:S01]  /*cde0*/  FMUL.FTZ R113, R113, UR9 ;  /* 0x0000000971717c20 */ /* 0x000fe20008410000 */
[----:B------:R-:W-:Y:S01]  /*cdf0*/  FMUL.FTZ R121, R121, UR9 ;  /* 0x0000000979797c20 */ /* 0x000fe20008410000 */
[----:B------:R1:W-:Y:S01]  /*ce00*/  MUFU.TANH R170, R88 ;  /* 0x0000005800aa7308 */ /* 0x0003e20000002400 */
[----:B------:R-:W-:Y:S01]  /*ce10*/  FMUL.FTZ R125, R125, UR9 ;  /* 0x000000097d7d7c20 */ /* 0x000fe20008410000 */
[----:B------:R-:W-:Y:S01]  /*ce20*/  FMUL.FTZ R116, R116, UR9 ;  /* 0x0000000974747c20 */ /* 0x000fe20008410000 */
[----:B------:R-:W-:Y:S01]  /*ce30*/  FMUL.FTZ R117, R117, UR9 ;  /* 0x0000000975757c20 */ /* 0x000fe20008410000 */
[----:B------:R-:W-:Y:S01]  /*ce40*/  FMUL.FTZ R107, R107, UR9 ;  /* 0x000000096b6b7c20 */ /* 0x000fe20008410000 */
[----:B------:R-:W-:Y:S01]  /*ce50*/  FMUL.FTZ R114, R114, UR9 ;  /* 0x0000000972727c20 */ /* 0x000fe20008410000 */
[----:B------:R-:W-:-:S02]  /*ce60*/  FMUL.FTZ R106, R106, UR9 ;  /* 0x000000096a6a7c20 */ /* 0x000fc40008410000 */
[----:B------:R1:W-:Y:S08]  /*ce70*/  MUFU.TANH R169, R89 ;  /* 0x0000005900a97308 */ /* 0x0003f00000002400 */
[----:B------:R-:W3:Y:S08]  /*ce80*/  MUFU.TANH R171, R137 ;  /* 0x0000008900ab7308 */ /* 0x000ef00000002400 */
[----:B------:R2:W-:Y:S01]  /*ce90*/  MUFU.TANH R167, R91 ;  /* 0x0000005b00a77308 */ /* 0x0005e20000002400 */
[----:B----4-:R-:W-:Y:S01]  /*cea0*/  R2UR UR12, R4 ;  /* 0x00000000040c72ca */ /* 0x010fe200000e0000 */
[----:B------:R-:W-:-:S02]  /*ceb0*/  WARPGROUP.DEPBAR.LE gsb0, 0x0 ;  /* 0x00008000000079c5 */ /* 0x000fc40000010000 */
[----:B------:R-:W-:Y:S01]  /*cec0*/  R2UR UR13, R5 ;  /* 0x00000000050d72ca */ /* 0x000fe200000e0000 */
[----:B------:R-:W-:Y:S01]  /*ced0*/  ULEA UR4, UR38, -UR4, 0x7 ;  /* 0x8000000426047291 */ /* 0x000fe2000f8e383f */
[----:B------:R-:W4:Y:S01]  /*cee0*/  LDL.64 R4, [R1+0x40] ;  /* 0x0000400001047983 */ /* 0x000f220000100a00 */
[----:B------:R-:W-:Y:S01]  /*cef0*/  WARPGROUP.ARRIVE ;  /* 0x00000000000079c5 */ /* 0x000fe20000000000 */
[----:B-1----:R-:W-:Y:S01]  /*cf00*/  FMUL.FTZ R90, R96, UR9 ;  /* 0x00000009605a7c20 */ /* 0x002fe20008410000 */
[----:B------:R-:W-:Y:S01]  /*cf10*/  FMUL.FTZ R88, R94, UR9 ;  /* 0x000000095e587c20 */ /* 0x000fe20008410000 */
[----:B------:R-:W-:Y:S01]  /*cf20*/  FMUL.FTZ R89, R95, UR9 ;  /* 0x000000095f597c20 */ /* 0x000fe20008410000 */
[----:B------:R1:W-:Y:S01]  /*cf30*/  MUFU.TANH R6, R126 ;  /* 0x0000007e00067308 */ /* 0x0003e20000002400 */
[----:B--2---:R-:W-:Y:S01]  /*cf40*/  IADD3 R2, -R2, 0x8, RZ ;  /* 0x0000000802027810 */ /* 0x004fe20007ffe1ff */
[----:B------:R-:W1:Y:S01]  /*cf50*/  LDC.64 R94, c[0x0][0x748] ;  /* 0x0001d200ff5e7b82 */ /* 0x000e620000000a00 */
[----:B------:R-:W-:-:S03]  /*cf60*/  FMUL.FTZ R91, R97, UR9 ;  /* 0x00000009615b7c20 */ /* 0x000fc60008410000 */
[----:B------:R-:W-:Y:S01]  /*cf70*/  HGMMA.64x128x16.F32 R24, gdesc[UR12], R24, gsb0 ;  /* 0x01e000000c1879f0 */ /* 0x000fe20008000818 */
[----:B------:R-:W-:Y:S01]  /*cf80*/  LEA R96, R3, UR4, 0x1 ;  /* 0x0000000403607c11 */ /* 0x000fe2000f8e08ff */
[----:B------:R-:W-:Y:S01]  /*cf90*/  UIADD3 UR4, UR6, 0x4, URZ ;  /* 0x0000000406047890 */ /* 0x000fe2000fffe03f */
[----:B------:R-:W2:Y:S01]  /*cfa0*/  MUFU.TANH R23, R23 ;  /* 0x0000001700177308 */ /* 0x000ea20000002400 */
[----:B------:R-:W-:-:S05]  /*cfb0*/  UMOV UR15, 0x40000040 ;  /* 0x40000040000f7882 */ /* 0x000fca0000000000 */
[----:B------:R-:W-:Y:S01]  /*cfc0*/  UMOV UR14, UR4 ;  /* 0x00000004000e7c82 */ /* 0x000fe20008000000 */
[----:B------:R-:W-:Y:S01]  /*cfd0*/  IADD3 R96, R7, R96, RZ ;  /* 0x0000006007607210 */ /* 0x000fe20007ffe0ff */
[----:B------:R-:W-:Y:S01]  /*cfe0*/  UMOV UR7, 0x40000040 ;  /* 0x4000004000077882 */ /* 0x000fe20000000000 */
[----:B---3--:R-:W-:Y:S01]  /*cff0*/  R2UR UR5, R99 ;  /* 0x00000000630572ca */ /* 0x008fe200000e0000 */
[----:B------:R-:W3:Y:S01]  /*d000*/  MUFU.TANH R90, R90 ;  /* 0x0000005a005a7308 */ /* 0x000ee20000002400 */
[-C--:B------:R-:W-:Y:S01]  /*d010*/  IADD3 R221, R2, -R96.reuse, RZ ;  /* 0x8000006002dd7210 */ /* 0x080fe20007ffe0ff */
[----:B-1----:R-:W-:Y:S01]  /*d020*/  IMAD.IADD R126, R94, 0x1, -R96 ;  /* 0x000000015e7e7824 */ /* 0x002fe200078e0a60 */
[----:B------:R-:W-:-:S05]  /*d030*/  IADD3 R95, RZ, -R96, -R95 ;  /* 0x80000060ff5f7210 */ /* 0x000fca0007ffe85f */
[----:B------:R-:W1:Y:S01]  /*d040*/  MUFU.TANH R91, R91 ;  /* 0x0000005b005b7308 */ /* 0x000e620000002400 */
[----:B------:R-:W-:Y:S02]  /*d050*/  IADD3 R94, R94, 0x8, -R96 ;  /* 0x000000085e5e7810 */ /* 0x000fe40007ffe860 */
[----:B------:R-:W-:Y:S02]  /*d060*/  SEL R126, R126, 0x80, !P2 ;  /* 0x000000807e7e7807 */ /* 0x000fe40005000000 */
[----:B------:R-:W-:-:S03]  /*d070*/  SEL R221, R221, 0x80, P3 ;  /* 0x00000080dddd7807 */ /* 0x000fc60001800000 */
[----:B------:R-:W1:Y:S08]  /*d080*/  MUFU.TANH R164, R100 ;  /* 0x0000006400a47308 */ /* 0x000e700000002400 */
[----:B------:R-:W1:Y:S08]  /*d090*/  MUFU.TANH R163, R101 ;  /* 0x0000006500a37308 */ /* 0x000e700000002400 */
[----:B------:R-:W1:Y:S08]  /*d0a0*/  MUFU.TANH R88, R88 ;  /* 0x0000005800587308 */ /* 0x000e700000002400 */
[----:B------:R-:W1:Y:S08]  /*d0b0*/  MUFU.TANH R89, R89 ;  /* 0x0000005900597308 */ /* 0x000e700000002400 */
[----:B------:R-:W-:Y:S08]  /*d0c0*/  MUFU.TANH R145, R120 ;  /* 0x0000007800917308 */ /* 0x000ff00000002400 */
[----:B------:R-:W-:Y:S08]  /*d0d0*/  MUFU.TANH R143, R122 ;  /* 0x0000007a008f7308 */ /* 0x000ff00000002400 */
[----:B------:R-:W-:Y:S08]  /*d0e0*/  MUFU.TANH R142, R123 ;  /* 0x0000007b008e7308 */ /* 0x000ff00000002400 */
[----:B------:R-:W1:Y:S08]  /*d0f0*/  MUFU.TANH R92, R92 ;  /* 0x0000005c005c7308 */ /* 0x000e700000002400 */
[----:B------:R-:W1:Y:S08]  /*d100*/  MUFU.TANH R162, R102 ;  /* 0x0000006600a27308 */ /* 0x000e700000002400 */
[----:B------:R-:W1:Y:S08]  /*d110*/  MUFU.TANH R93, R93 ;  /* 0x0000005d005d7308 */ /* 0x000e700000002400 */
[----:B------:R-:W-:Y:S08]  /*d120*/  MUFU.TANH R156, R109 ;  /* 0x0000006d009c7308 */ /* 0x000ff00000002400 */
[----:B------:R-:W1:Y:S08]  /*d130*/  MUFU.TANH R161, R104 ;  /* 0x0000006800a17308 */ /* 0x000e700000002400 */
[----:B------:R-:W1:Y:S01]  /*d140*/  MUFU.TANH R160, R105 ;  /* 0x0000006900a07308 */ /* 0x000e620000002400 */
[----:B------:R-:W-:-:S02]  /*d150*/  WARPGROUP.DEPBAR.LE gsb0, 0x0 ;  /* 0x00008000000079c5 */ /* 0x000fc40000010000 */
[----:B------:R-:W-:Y:S01]  /*d160*/  WARPGROUP.ARRIVE ;  /* 0x00000000000079c5 */ /* 0x000fe20000000000 */
[----:B------:R-:W-:-:S04]  /*d170*/  SEL R218, R95, 0x80, P1 ;  /* 0x000000805fda7807 */ /* 0x000fc80000800000 */
[----:B------:R-:W-:Y:S01]  /*d180*/  MUFU.TANH R153, R112 ;  /* 0x0000007000997308 */ /* 0x000fe20000002400 */
[C---:B------:R-:W-:Y:S02]  /*d190*/  ISETP.GE.AND P3, PT, R126.reuse, RZ, PT ;  /* 0x000000ff7e00720c */ /* 0x040fe40003f66270 */
[C---:B------:R-:W-:Y:S02]  /*d1a0*/  ISETP.GE.AND P4, PT, R126.reuse, 0x1, PT ;  /* 0x000000017e00780c */ /* 0x040fe40003f86270 */
[----:B------:R-:W-:Y:S02]  /*d1b0*/  ISETP.GE.AND P1, PT, R126, 0x9, PT ;  /* 0x000000097e00780c */ /* 0x000fe40003f26270 */
[----:B------:R-:W-:Y:S01]  /*d1c0*/  R2UR UR4, R98 ;  /* 0x00000000620472ca */ /* 0x000fe200000e0000 */
[----:B------:R-:W-:Y:S01]  /*d1d0*/  MUFU.TANH R141, R124 ;  /* 0x0000007c008d7308 */ /* 0x000fe20000002400 */
[C---:B------:R-:W-:Y:S02]  /*d1e0*/  ISETP.GT.OR P3, PT, R218.reuse, RZ, !P3 ;  /* 0x000000ffda00720c */ /* 0x040fe40005f64670 */
[----:B------:R-:W-:-:S02]  /*d1f0*/  ISETP.GT.OR P4, PT, R218, 0x1, !P4 ;  /* 0x00000001da00780c */ /* 0x000fc40006784670 */
[----:B------:R-:W-:Y:S01]  /*d200*/  ISETP.GT.OR P1, PT, R218, 0x9, !P1 ;  /* 0x00000009da00780c */ /* 0x000fe20004f24670 */
[----:B------:R-:W-:Y:S01]  /*d210*/  UIADD3 UR6, UR6, 0x6, URZ ;  /* 0x0000000606067890 */ /* 0x000fe2000fffe03f */
[----:B------:R-:W-:Y:S01]  /*d220*/  FSEL R216, R18, -INF , !P3 ;  /* 0xff80000012d87808 */ /* 0x000fe20005800000 */
[----:B------:R-:W1:Y:S01]  /*d230*/  MUFU.TANH R157, R108 ;  /* 0x0000006c009d7308 */ /* 0x000e620000002400 */
[----:B------:R-:W-:Y:S02]  /*d240*/  FSEL R219, R230, -INF , !P4 ;  /* 0xff800000e6db7808 */ /* 0x000fe40006000000 */
[C---:B------:R-:W-:Y:S02]  /*d250*/  ISETP.GE.AND P2, PT, R126.reuse, 0x10, PT ;  /* 0x000000107e00780c */ /* 0x040fe40003f46270 */
[C---:B------:R-:W-:Y:S02]  /*d260*/  ISETP.GE.AND P3, PT, R126.reuse, 0x11, PT ;  /* 0x000000117e00780c */ /* 0x040fe40003f66270 */
[C---:B------:R-:W-:Y:S01]  /*d270*/  ISETP.GE.AND P5, PT, R126.reuse, 0x18, PT ;  /* 0x000000187e00780c */ /* 0x040fe20003fa6270 */
[----:B------:R-:W1:Y:S01]  /*d280*/  MUFU.TANH R152, R113 ;  /* 0x0000007100987308 */ /* 0x000e620000002400 */
[----:B------:R-:W-:-:S02]  /*d290*/  ISETP.GE.AND P4, PT, R126, 0x19, PT ;  /* 0x000000197e00780c */ /* 0x000fc40003f86270 */
[----:B------:R-:W-:-:S05]  /*d2a0*/  FSEL R220, R235, -INF , !P1 ;  /* 0xff800000ebdc7808 */ /* 0x000fca0004800000 */
[----:B------:R-:W-:Y:S01]  /*d2b0*/  MUFU.TANH R144, R121 ;  /* 0x0000007900907308 */ /* 0x000fe20000002400 */
[----:B------:R-:W-:Y:S01]  /*d2c0*/  FMUL.FTZ R110, R110, UR9 ;  /* 0x000000096e6e7c20 */ /* 0x000fe20008410000 */
[----:B------:R-:W-:Y:S01]  /*d2d0*/  FMUL.FTZ R111, R111, UR9 ;  /* 0x000000096f6f7c20 */ /* 0x000fe20008410000 */
[----:B------:R-:W-:-:S05]  /*d2e0*/  FMUL.FTZ R119, R119, UR9 ;  /* 0x0000000977777c20 */ /* 0x000fca0008410000 */
[----:B------:R-:W-:Y:S01]  /*d2f0*/  MUFU.TANH R140, R125 ;  /* 0x0000007d008c7308 */ /* 0x000fe20000002400 */
[----:B------:R-:W-:-:S07]  /*d300*/  FMUL.FTZ R115, R115, UR9 ;  /* 0x0000000973737c20 */ /* 0x000fce0008410000 */
[----:B------:R-:W1:Y:S08]  /*d310*/  MUFU.TANH R150, R116 ;  /* 0x0000007400967308 */ /* 0x000e700000002400 */
[----:B------:R-:W1:Y:S01]  /*d320*/  MUFU.TANH R148, R117 ;  /* 0x0000007500947308 */ /* 0x000e620000002400 */
[----:B------:R-:W-:-:S07]  /*d330*/  FMUL.FTZ R118, R118, UR9 ;  /* 0x0000000976767c20 */ /* 0x000fce0008410000 */
[----:B------:R-:W-:Y:S08]  /*d340*/  MUFU.TANH R158, R107 ;  /* 0x0000006b009e7308 */ /* 0x000ff00000002400 */
[----:B------:R-:W-:Y:S08]  /*d350*/  MUFU.TANH R151, R114 ;  /* 0x0000007200977308 */ /* 0x000ff00000002400 */
[----:B------:R-:W1:Y:S01]  /*d360*/  MUFU.TANH R159, R106 ;  /* 0x0000006a009f7308 */ /* 0x000e620000002400 */
[----:B----4-:R-:W-:-:S02]  /*d370*/  R2UR UR12, R4 ;  /* 0x00000000040c72ca */ /* 0x010fc400000e0000 */
[----:B------:R-:W-:-:S13]  /*d380*/  R2UR UR13, R5 ;  /* 0x00000000050d72ca */ /* 0x000fda00000e0000 */
[----:B------:R-:W-:Y:S01]  /*d390*/  HGMMA.64x128x16.F32 R24, gdesc[UR12], R24, gsb0 ;  /* 0x01e000000c1879f0 */ /* 0x000fe20008000818 */
[----:B------:R4:W-:Y:S02]  /*d3a0*/  MUFU.TANH R4, R128 ;  /* 0x0000008000047308 */ /* 0x0009e40000002400 */
[----:B----4-:R-:W-:Y:S02]  /*d3b0*/  SEL R128, R94, 0x80, !P0 ;  /* 0x000000805e807807 */ /* 0x010fe40004000000 */
[----:B------:R-:W-:-:S04]  /*d3c0*/  ISETP.GE.AND P0, PT, R126, 0x8, PT ;  /* 0x000000087e00780c */ /* 0x000fc80003f06270 */
[----:B------:R-:W-:Y:S02]  /*d3d0*/  ISETP.GT.OR P0, PT, R218, 0x8, !P0 ;  /* 0x00000008da00780c */ /* 0x000fe40004704670 */
[----:B------:R-:W-:Y:S02]  /*d3e0*/  ISETP.GE.AND P1, PT, R128, 0x1, PT ;  /* 0x000000018000780c */ /* 0x000fe40003f26270 */
[----:B------:R-:W-:Y:S02]  /*d3f0*/  FSEL R224, R236, -INF , !P0 ;  /* 0xff800000ece07808 */ /* 0x000fe40004000000 */
[----:B------:R-:W-:Y:S02]  /*d400*/  ISETP.GE.AND P0, PT, R128, RZ, PT ;  /* 0x000000ff8000720c */ /* 0x000fe40003f06270 */
[C---:B------:R-:W-:Y:S02]  /*d410*/  ISETP.GT.OR P2, PT, R218.reuse, 0x10, !P2 ;  /* 0x00000010da00780c */ /* 0x040fe40005744670 */
[----:B------:R-:W-:-:S02]  /*d420*/  ISETP.GT.OR P3, PT, R218, 0x11, !P3 ;  /* 0x00000011da00780c */ /* 0x000fc40005f64670 */
[C---:B------:R-:W-:Y:S02]  /*d430*/  ISETP.GT.OR P5, PT, R218.reuse, 0x18, !P5 ;  /* 0x00000018da00780c */ /* 0x040fe40006fa4670 */
[----:B------:R-:W-:Y:S02]  /*d440*/  ISETP.GT.OR P4, PT, R218, 0x19, !P4 ;  /* 0x00000019da00780c */ /* 0x000fe40006784670 */
[C---:B------:R-:W-:Y:S02]  /*d450*/  ISETP.GT.OR P0, PT, R221.reuse, RZ, !P0 ;  /* 0x000000ffdd00720c */ /* 0x040fe40004704670 */
[----:B------:R-:W-:Y:S02]  /*d460*/  ISETP.GT.OR P1, PT, R221, 0x1, !P1 ;  /* 0x00000001dd00780c */ /* 0x000fe40004f24670 */
[----:B------:R-:W-:Y:S02]  /*d470*/  FSEL R215, R20, -INF , !P2 ;  /* 0xff80000014d77808 */ /* 0x000fe40005000000 */
[----:B------:R-:W-:-:S02]  /*d480*/  FSEL R211, R21, -INF , !P3 ;  /* 0xff80000015d37808 */ /* 0x000fc40005800000 */
[----:B------:R-:W-:Y:S02]  /*d490*/  FSEL R208, R201, -INF , !P5 ;  /* 0xff800000c9d07808 */ /* 0x000fe40006800000 */
[----:B------:R-:W-:Y:S02]  /*d4a0*/  FSEL R206, R202, -INF , !P4 ;  /* 0xff800000cace7808 */ /* 0x000fe40006000000 */
[C---:B------:R-:W-:Y:S02]  /*d4b0*/  ISETP.GE.AND P2, PT, R128.reuse, 0x8, PT ;  /* 0x000000088000780c */ /* 0x040fe40003f46270 */
[C---:B------:R-:W-:Y:S02]  /*d4c0*/  ISETP.GE.AND P3, PT, R128.reuse, 0x9, PT ;  /* 0x000000098000780c */ /* 0x040fe40003f66270 */
[C---:B------:R-:W-:Y:S02]  /*d4d0*/  ISETP.GE.AND P5, PT, R128.reuse, 0x10, PT ;  /* 0x000000108000780c */ /* 0x040fe40003fa6270 */
[----:B------:R-:W-:-:S02]  /*d4e0*/  ISETP.GE.AND P4, PT, R128, 0x11, PT ;  /* 0x000000118000780c */ /* 0x000fc40003f86270 */
[----:B------:R-:W-:Y:S02]  /*d4f0*/  FSEL R214, R19, -INF , !P0 ;  /* 0xff80000013d67808 */ /* 0x000fe40004000000 */
[----:B------:R-:W-:Y:S02]  /*d500*/  FSEL R228, R237, -INF , !P1 ;  /* 0xff800000ede47808 */ /* 0x000fe40004800000 */
[C---:B------:R-:W-:Y:S02]  /*d510*/  ISETP.GE.AND P0, PT, R128.reuse, 0x18, PT ;  /* 0x000000188000780c */ /* 0x040fe40003f06270 */
[----:B------:R-:W-:Y:S02]  /*d520*/  ISETP.GE.AND P1, PT, R128, 0x19, PT ;  /* 0x000000198000780c */ /* 0x000fe40003f26270 */
[C---:B------:R-:W-:Y:S02]  /*d530*/  ISETP.GT.OR P2, PT, R221.reuse, 0x8, !P2 ;  /* 0x00000008dd00780c */ /* 0x040fe40005744670 */
[----:B------:R-:W-:-:S02]  /*d540*/  ISETP.GT.OR P3, PT, R221, 0x9, !P3 ;  /* 0x00000009dd00780c */ /* 0x000fc40005f64670 */
[C---:B------:R-:W-:Y:S02]  /*d550*/  ISETP.GT.OR P5, PT, R221.reuse, 0x10, !P5 ;  /* 0x00000010dd00780c */ /* 0x040fe40006fa4670 */
[C---:B------:R-:W-:Y:S02]  /*d560*/  ISETP.GT.OR P4, PT, R221.reuse, 0x11, !P4 ;  /* 0x00000011dd00780c */ /* 0x040fe40006784670 */
[C---:B------:R-:W-:Y:S02]  /*d570*/  ISETP.GT.OR P0, PT, R221.reuse, 0x18, !P0 ;  /* 0x00000018dd00780c */ /* 0x040fe40004704670 */
        /* <DEDUP_REMOVED lines=19> */
[----:B------:R-:W-:Y:S01]  /*d6b0*/  FSEL R204, R170, -INF , !P2 ;  /* 0xff800000aacc7808 */ /* 0x000fe20005000000 */
[----:B------:R-:W-:Y:S02]  /*d6c0*/  WARPGROUP.DEPBAR.LE gsb0, 0x0 ;  /* 0x00008000000079c5 */ /* 0x000fe40000010000 */
[----:B------:R-:W4:Y:S01]  /*d6d0*/  LDS R227, [R227+0x400] ;  /* 0x00040000e3e37984 */ /* 0x000f220000000800 */
[----:B------:R-:W-:-:S06]  /*d6e0*/  WARPGROUP.ARRIVE ;  /* 0x00000000000079c5 */ /* 0x000fcc0000000000 */
[----:B------:R-:W-:Y:S01]  /*d6f0*/  HGMMA.64x128x16.F32 R24, gdesc[UR4], R24, gsb0 ;  /* 0x01e00000041879f0 */ /* 0x000fe20008000818 */
[----:B------:R-:W-:Y:S01]  /*d700*/  FSEL R122, R169, -INF , !P3 ;  /* 0xff800000a97a7808 */ /* 0x000fe20005800000 */
[----:B------:R-:W4:Y:S01]  /*d710*/  MUFU.TANH R155, R110 ;  /* 0x0000006e009b7308 */ /* 0x000f220000002400 */
[----:B------:R-:W-:Y:S01]  /*d720*/  FSEL R123, R166, -INF , !P5 ;  /* 0xff800000a67b7808 */ /* 0x000fe20006800000 */
[----:B------:R-:W-:Y:S01]  /*d730*/  FMUL.FTZ R127, R127, UR9 ;  /* 0x000000097f7f7c20 */ /* 0x000fe20008410000 */
[----:B--2---:R-:W-:Y:S01]  /*d740*/  FSEL R120, R23, -INF , !P4 ;  /* 0xff80000017787808 */ /* 0x004fe20006000000 */
[----:B------:R-:W-:Y:S01]  /*d750*/  FMUL.FTZ R130, R130, UR9 ;  /* 0x0000000982827c20 */ /* 0x000fe20008410000 */
[C---:B------:R-:W-:Y:S01]  /*d760*/  ISETP.GE.AND P2, PT, R126.reuse, 0x38, PT ;  /* 0x000000387e00780c */ /* 0x040fe20003f46270 */
[----:B------:R-:W-:Y:S01]  /*d770*/  FMUL.FTZ R212, R131, UR9 ;  /* 0x0000000983d47c20 */ /* 0x000fe20008410000 */
[----:B------:R-:W-:Y:S01]  /*d780*/  ISETP.GE.AND P3, PT, R126, 0x39, PT ;  /* 0x000000397e00780c */ /* 0x000fe20003f66270 */
[----:B------:R-:W2:Y:S01]  /*d790*/  MUFU.TANH R154, R111 ;  /* 0x0000006f009a7308 */ /* 0x000ea20000002400 */
[----:B------:R-:W-:Y:S01]  /*d7a0*/  ISETP.GE.AND P5, PT, R128, 0x20, PT ;  /* 0x000000208000780c */ /* 0x000fe20003fa6270 */
[----:B------:R-:W-:Y:S01]  /*d7b0*/  IMAD R136, R0, 0x400, R136 ;  /* 0x0000040000887824 */ /* 0x000fe200078e0288 */
[----:B------:R-:W-:Y:S01]  /*d7c0*/  ISETP.GE.AND P4, PT, R128, 0x21, PT ;  /* 0x000000218000780c */ /* 0x000fe20003f86270 */
[----:B------:R-:W-:Y:S01]  /*d7d0*/  VIADD R223, R9, 0x4 ;  /* 0x0000000409df7836 */ /* 0x000fe20000000000 */
[----:B---3--:R-:W-:Y:S01]  /*d7e0*/  FSEL R103, R90, -INF , !P0 ;  /* 0xff8000005a677808 */ /* 0x008fe20004000000 */
[----:B------:R-:W-:Y:S01]  /*d7f0*/  FMUL.FTZ R138, R129, UR9 ;  /* 0x00000009818a7c20 */ /* 0x000fe20008410000 */
[----:B-1----:R-:W-:Y:S01]  /*d800*/  FSEL R109, R91, -INF , !P1 ;  /* 0xff8000005b6d7808 */ /* 0x002fe20004800000 */
[----:B------:R1:W-:Y:S01]  /*d810*/  MUFU.TANH R146, R119 ;  /* 0x0000007700927308 */ /* 0x0003e20000002400 */
[----:B------:R-:W-:-:S02]  /*d820*/  ISETP.GE.AND P0, PT, R128, 0x28, PT ;  /* 0x000000288000780c */ /* 0x000fc40003f06270 */
[C---:B------:R-:W-:Y:S01]  /*d830*/  IADD3 R231, R9.reuse, 0x8, RZ ;  /* 0x0000000809e77810 */ /* 0x040fe20007ffe0ff */
[----:B------:R-:W-:Y:S01]  /*d840*/  VIADD R232, R9, 0xc ;  /* 0x0000000c09e87836 */ /* 0x000fe20000000000 */
[----:B------:R-:W-:Y:S01]  /*d850*/  ISETP.GE.AND P1, PT, R128, 0x29, PT ;  /* 0x000000298000780c */ /* 0x000fe20003f26270 */
[----:B------:R-:W-:Y:S01]  /*d860*/  ULDC UR4, c[0x0][0x744] ;  /* 0x0001d10000047ab9 */ /* 0x000fe20000000800 */
[C---:B------:R-:W-:Y:S02]  /*d870*/  ISETP.GT.OR P2, PT, R218.reuse, 0x38, !P2 ;  /* 0x00000038da00780c */ /* 0x040fe40005744670 */
[----:B------:R-:W-:Y:S02]  /*d880*/  ISETP.GT.OR P3, PT, R218, 0x39, !P3 ;  /* 0x00000039da00780c */ /* 0x000fe40005f64670 */
[C---:B------:R-:W-:Y:S02]  /*d890*/  ISETP.GT.OR P5, PT, R221.reuse, 0x20, !P5 ;  /* 0x00000020dd00780c */ /* 0x040fe40006fa4670 */
[----:B------:R-:W-:-:S02]  /*d8a0*/  ISETP.GT.OR P4, PT, R221, 0x21, !P4 ;  /* 0x00000021dd00780c */ /* 0x000fc40006784670 */
[C---:B------:R-:W-:Y:S02]  /*d8b0*/  ISETP.GT.OR P0, PT, R221.reuse, 0x28, !P0 ;  /* 0x00000028dd00780c */ /* 0x040fe40004704670 */
[----:B------:R-:W-:Y:S02]  /*d8c0*/  ISETP.GT.OR P1, PT, R221, 0x29, !P1 ;  /* 0x00000029dd00780c */ /* 0x000fe40004f24670 */
[----:B------:R-:W-:Y:S02]  /*d8d0*/  FSEL R112, R164, -INF , !P2 ;  /* 0xff800000a4707808 */ /* 0x000fe40005000000 */
[----:B------:R-:W-:Y:S02]  /*d8e0*/  FSEL R97, R163, -INF , !P3 ;  /* 0xff800000a3617808 */ /* 0x000fe40005800000 */
[----:B------:R-:W-:Y:S02]  /*d8f0*/  FSEL R205, R168, -INF , !P5 ;  /* 0xff800000a8cd7808 */ /* 0x000fe40006800000 */
[----:B------:R-:W-:-:S02]  /*d900*/  FSEL R124, R167, -INF , !P4 ;  /* 0xff800000a77c7808 */ /* 0x000fc40006000000 */
[C---:B------:R-:W-:Y:S02]  /*d910*/  ISETP.GE.AND P2, PT, R128.reuse, 0x30, PT ;  /* 0x000000308000780c */ /* 0x040fe40003f46270 */
[C---:B------:R-:W-:Y:S02]  /*d920*/  ISETP.GE.AND P3, PT, R128.reuse, 0x31, PT ;  /* 0x000000318000780c */ /* 0x040fe40003f66270 */
[C---:B------:R-:W-:Y:S02]  /*d930*/  ISETP.GE.AND P5, PT, R128.reuse, 0x38, PT ;  /* 0x000000388000780c */ /* 0x040fe40003fa6270 */
[----:B------:R-:W-:Y:S02]  /*d940*/  ISETP.GE.AND P4, PT, R128, 0x39, PT ;  /* 0x000000398000780c */ /* 0x000fe40003f86270 */
[----:B------:R-:W-:Y:S02]  /*d950*/  FSEL R125, R88, -INF , !P0 ;  /* 0xff800000587d7808 */ /* 0x000fe40004000000 */
[----:B------:R-:W-:-:S02]  /*d960*/  FSEL R121, R89, -INF , !P1 ;  /* 0xff80000059797808 */ /* 0x000fc40004800000 */
[C---:B------:R-:W-:Y:S02]  /*d970*/  ISETP.GE.AND P0, PT, R126.reuse, 0x40, PT ;  /* 0x000000407e00780c */ /* 0x040fe40003f06270 */
[----:B------:R-:W-:Y:S02]  /*d980*/  ISETP.GE.AND P1, PT, R126, 0x41, PT ;  /* 0x000000417e00780c */ /* 0x000fe40003f26270 */
[C---:B------:R-:W-:Y:S02]  /*d990*/  ISETP.GT.OR P2, PT, R221.reuse, 0x30, !P2 ;  /* 0x00000030dd00780c */ /* 0x040fe40005744670 */
[C---:B------:R-:W-:Y:S02]  /*d9a0*/  ISETP.GT.OR P3, PT, R221.reuse, 0x31, !P3 ;  /* 0x00000031dd00780c */ /* 0x040fe40005f64670 */
        /* <DEDUP_REMOVED lines=11> */
[----:B------:R-:W-:Y:S01]  /*da60*/  ISETP.GE.AND P4, PT, R126, 0x51, PT ;  /* 0x000000517e00780c */ /* 0x000fe20003f86270 */
[----:B------:R-:W3:Y:S01]  /*da70*/  MUFU.TANH R149, R115 ;  /* 0x0000007300957308 */ /* 0x000ee20000002400 */
[----:B------:R-:W-:Y:S02]  /*da80*/  FSEL R117, R161, -INF , !P0 ;  /* 0xff800000a1757808 */ /* 0x000fe40004000000 */
[----:B-1----:R-:W-:-:S02]  /*da90*/  FSEL R119, R160, -INF , !P1 ;  /* 0xff800000a0777808 */ /* 0x002fc40004800000 */
[C---:B------:R-:W-:Y:S02]  /*daa0*/  ISETP.GE.AND P0, PT, R126.reuse, 0x58, PT ;  /* 0x000000587e00780c */ /* 0x040fe40003f06270 */
[----:B------:R-:W-:Y:S02]  /*dab0*/  ISETP.GE.AND P1, PT, R126, 0x59, PT ;  /* 0x000000597e00780c */ /* 0x000fe40003f26270 */
[C---:B------:R-:W-:Y:S02]  /*dac0*/  ISETP.GT.OR P2, PT, R218.reuse, 0x48, !P2 ;  /* 0x00000048da00780c */ /* 0x040fe40005744670 */
[C---:B------:R-:W-:Y:S02]  /*dad0*/  ISETP.GT.OR P3, PT, R218.reuse, 0x49, !P3 ;  /* 0x00000049da00780c */ /* 0x040fe40005f64670 */
[C---:B------:R-:W-:Y:S02]  /*dae0*/  ISETP.GT.OR P5, PT, R218.reuse, 0x50, !P5 ;  /* 0x00000050da00780c */ /* 0x040fe40006fa4670 */
[----:B------:R-:W-:-:S02]  /*daf0*/  ISETP.GT.OR P4, PT, R218, 0x51, !P4 ;  /* 0x00000051da00780c */ /* 0x000fc40006784670 */
[C---:B------:R-:W-:Y:S02]  /*db00*/  ISETP.GT.OR P0, PT, R218.reuse, 0x58, !P0 ;  /* 0x00000058da00780c */ /* 0x040fe40004704670 */
[----:B------:R-:W-:Y:S01]  /*db10*/  ISETP.GT.OR P1, PT, R218, 0x59, !P1 ;  /* 0x00000059da00780c */ /* 0x000fe20004f24670 */
[----:B------:R-:W1:Y:S01]  /*db20*/  MUFU.TANH R147, R118 ;  /* 0x0000007600937308 */ /* 0x000e620000002400 */
        /* <DEDUP_REMOVED lines=20> */
[----:B----4-:R-:W-:Y:S02]  /*dc70*/  FSEL R111, R155, -INF , !P5 ;  /* 0xff8000009b6f7808 */ /* 0x010fe40006800000 */
[----:B--2---:R-:W-:-:S02]  /*dc80*/  FSEL R104, R154, -INF , !P4 ;  /* 0xff8000009a687808 */ /* 0x004fc40006000000 */
[C---:B------:R-:W-:Y:S02]  /*dc90*/  ISETP.GE.AND P2, PT, R128.reuse, 0x58, PT ;  /* 0x000000588000780c */ /* 0x040fe40003f46270 */
[----:B------:R-:W-:Y:S02]  /*dca0*/  ISETP.GE.AND P3, PT, R128, 0x59, PT ;  /* 0x000000598000780c */ /* 0x000fe40003f66270 */
[C---:B------:R-:W-:Y:S02]  /*dcb0*/  ISETP.GE.AND P5, PT, R126.reuse, 0x60, PT ;  /* 0x000000607e00780c */ /* 0x040fe40003fa6270 */
[----:B------:R-:W-:Y:S02]  /*dcc0*/  ISETP.GE.AND P4, PT, R126, 0x61, PT ;  /* 0x000000617e00780c */ /* 0x000fe40003f86270 */
[----:B------:R-:W-:Y:S02]  /*dcd0*/  FSEL R100, R151, -INF , !P0 ;  /* 0xff80000097647808 */ /* 0x000fe40004000000 */
[----:B---3--:R-:W-:-:S02]  /*dce0*/  FSEL R115, R149, -INF , !P1 ;  /* 0xff80000095737808 */ /* 0x008fc40004800000 */
[C---:B------:R-:W-:Y:S02]  /*dcf0*/  ISETP.GE.AND P0, PT, R126.reuse, 0x68, PT ;  /* 0x000000687e00780c */ /* 0x040fe40003f06270 */
[----:B------:R-:W-:Y:S02]  /*dd00*/  ISETP.GE.AND P1, PT, R126, 0x69, PT ;  /* 0x000000697e00780c */ /* 0x000fe40003f26270 */
[C---:B------:R-:W-:Y:S02]  /*dd10*/  ISETP.GT.OR P2, PT, R221.reuse, 0x58, !P2 ;  /* 0x00000058dd00780c */ /* 0x040fe40005744670 */
[----:B------:R-:W-:Y:S02]  /*dd20*/  ISETP.GT.OR P3, PT, R221, 0x59, !P3 ;  /* 0x00000059dd00780c */ /* 0x000fe40005f64670 */
[C---:B------:R-:W-:Y:S02]  /*dd30*/  ISETP.GT.OR P5, PT, R218.reuse, 0x60, !P5 ;  /* 0x00000060da00780c */ /* 0x040fe40006fa4670 */
[----:B------:R-:W-:-:S02]  /*dd40*/  ISETP.GT.OR P4, PT, R218, 0x61, !P4 ;  /* 0x00000061da00780c */ /* 0x000fc40006784670 */
[C---:B------:R-:W-:Y:S02]  /*dd50*/  ISETP.GT.OR P0, PT, R218.reuse, 0x68, !P0 ;  /* 0x00000068da00780c */ /* 0x040fe40004704670 */
[----:B------:R-:W-:Y:S01]  /*dd60*/  ISETP.GT.OR P1, PT, R218, 0x69, !P1 ;  /* 0x00000069da00780c */ /* 0x000fe20004f24670 */
[----:B------:R2:W3:Y:S01]  /*dd70*/  MUFU.TANH R5, R127 ;  /* 0x0000007f00057308 */ /* 0x0004e20000002400 */
[----:B-1----:R-:W-:Y:S02]  /*dd80*/  FSEL R95, R147, -INF , !P2 ;  /* 0xff800000935f7808 */ /* 0x002fe40005000000 */
[----:B------:R-:W-:Y:S02]  /*dd90*/  FSEL R118, R146, -INF , !P3 ;  /* 0xff80000092767808 */ /* 0x000fe40005800000 */
[----:B------:R-:W-:Y:S02]  /*dda0*/  FSEL R113, R145, -INF , !P5 ;  /* 0xff80000091717808 */ /* 0x000fe40006800000 */
[----:B------:R-:W-:-:S02]  /*ddb0*/  FSEL R108, R144, -INF , !P4 ;  /* 0xff800000906c7808 */ /* 0x000fc40006000000 */
[C---:B------:R-:W-:Y:S02]  /*ddc0*/  ISETP.GE.AND P2, PT, R126.reuse, 0x70, PT ;  /* 0x000000707e00780c */ /* 0x040fe40003f46270 */
[C---:B------:R-:W-:Y:S02]  /*ddd0*/  ISETP.GE.AND P3, PT, R126.reuse, 0x71, PT ;  /* 0x000000717e00780c */ /* 0x040fe40003f66270 */
[C---:B------:R-:W-:Y:S02]  /*dde0*/  ISETP.GE.AND P5, PT, R126.reuse, 0x78, PT ;  /* 0x000000787e00780c */ /* 0x040fe40003fa6270 */
[----:B------:R-:W-:Y:S01]  /*ddf0*/  ISETP.GE.AND P4, PT, R126, 0x79, PT ;  /* 0x000000797e00780c */ /* 0x000fe20003f86270 */
[----:B------:R1:W4:Y:S01]  /*de00*/  MUFU.TANH R2, R130 ;  /* 0x0000008200027308 */ /* 0x0003220000002400 */
[----:B--2---:R-:W-:Y:S02]  /*de10*/  FSEL R127, R141, -INF , !P0 ;  /* 0xff8000008d7f7808 */ /* 0x004fe40004000000 */
[----:B------:R-:W-:-:S02]  /*de20*/  FSEL R126, R140, -INF , !P1 ;  /* 0xff8000008c7e7808 */ /* 0x000fc40004800000 */
[C---:B------:R-:W-:Y:S02]  /*de30*/  ISETP.GE.AND P0, PT, R128.reuse, 0x60, PT ;  /* 0x000000608000780c */ /* 0x040fe40003f06270 */
[----:B------:R-:W-:Y:S02]  /*de40*/  ISETP.GE.AND P1, PT, R128, 0x61, PT ;  /* 0x000000618000780c */ /* 0x000fe40003f26270 */
[----:B------:R-:W-:Y:S02]  /*de50*/  ISETP.GT.OR P2, PT, R218, 0x70, !P2 ;  /* 0x00000070da00780c */ /* 0x000fe40005744670 */
[C---:B------:R-:W-:Y:S02]  /*de60*/  ISETP.GT.OR P0, PT, R221.reuse, 0x60, !P0 ;  /* 0x00000060dd00780c */ /* 0x040fe40004704670 */
[----:B------:R-:W-:Y:S02]  /*de70*/  ISETP.GT.OR P1, PT, R221, 0x61, !P1 ;  /* 0x00000061dd00780c */ /* 0x000fe40004f24670 */
[----:B-1----:R-:W-:-:S02]  /*de80*/  FSEL R130, R4, -INF , !P2 ;  /* 0xff80000004827808 */ /* 0x002fc40005000000 */
[----:B------:R-:W-:Y:S02]  /*de90*/  FSEL R131, R143, -INF , !P0 ;  /* 0xff8000008f837808 */ /* 0x000fe40004000000 */
[----:B------:R-:W-:Y:S02]  /*dea0*/  FSEL R137, R142, -INF , !P1 ;  /* 0xff8000008e897808 */ /* 0x000fe40004800000 */
[C---:B------:R-:W-:Y:S02]  /*deb0*/  ISETP.GE.AND P2, PT, R128.reuse, 0x68, PT ;  /* 0x000000688000780c */ /* 0x040fe40003f46270 */
[C---:B------:R-:W-:Y:S02]  /*dec0*/  ISETP.GE.AND P0, PT, R128.reuse, 0x69, PT ;  /* 0x000000698000780c */ /* 0x040fe40003f06270 */
[----:B------:R-:W-:Y:S02]  /*ded0*/  ISETP.GE.AND P1, PT, R128, 0x70, PT ;  /* 0x000000708000780c */ /* 0x000fe40003f26270 */
[----:B------:R-:W-:-:S02]  /*dee0*/  ISETP.GT.OR P2, PT, R221, 0x68, !P2 ;  /* 0x00000068dd00780c */ /* 0x000fc40005744670 */
[C---:B------:R-:W-:Y:S02]  /*def0*/  ISETP.GT.OR P0, PT, R221.reuse, 0x69, !P0 ;  /* 0x00000069dd00780c */ /* 0x040fe40004704670 */
[----:B------:R-:W-:Y:S02]  /*df00*/  ISETP.GT.OR P1, PT, R221, 0x70, !P1 ;  /* 0x00000070dd00780c */ /* 0x000fe40004f24670 */
[----:B------:R-:W-:Y:S01]  /*df10*/  R2UR UR8, R136 ;  /* 0x00000000880872ca */ /* 0x000fe200000e0000 */
[----:B------:R-:W1:Y:S01]  /*df20*/  SHFL.IDX PT, R225, R227, R9, 0x1f ;  /* 0x00001f09e3e17589 */ /* 0x000e6200000e0000 */
[----:B------:R-:W-:Y:S02]  /*df30*/  FSEL R129, R6, -INF , !P2 ;  /* 0xff80000006817808 */ /* 0x000fe40005000000 */
[----:B---3--:R-:W-:Y:S02]  /*df40*/  FSEL R139, R5, -INF , !P0 ;  /* 0xff800000058b7808 */ /* 0x008fe40004000000 */
[----:B----4-:R-:W-:-:S02]  /*df50*/  FSEL R136, R2, -INF , !P1 ;  /* 0xff80000002887808 */ /* 0x010fc40004800000 */
[C---:B------:R-:W-:Y:S02]  /*df60*/  ISETP.GE.AND P2, PT, R128.reuse, 0x71, PT ;  /* 0x000000718000780c */ /* 0x040fe40003f46270 */
[C---:B------:R-:W-:Y:S02]  /*df70*/  ISETP.GE.AND P0, PT, R128.reuse, 0x78, PT ;  /* 0x000000788000780c */ /* 0x040fe40003f06270 */
[----:B------:R-:W-:Y:S02]  /*df80*/  ISETP.GE.AND P1, PT, R128, 0x79, PT ;  /* 0x000000798000780c */ /* 0x000fe40003f26270 */
[----:B------:R2:W-:Y:S02]  /*df90*/  MUFU.TANH R128, R212 ;  /* 0x000000d400807308 */ /* 0x0005e40000002400 */
[----:B--2---:R-:W2:Y:S01]  /*dfa0*/  SHFL.IDX PT, R212, R227, R223, 0x1f ;  /* 0x00001fdfe3d47589 */ /* 0x004ea200000e0000 */
[C---:B------:R-:W-:Y:S02]  /*dfb0*/  ISETP.GT.OR P3, PT, R218.reuse, 0x71, !P3 ;  /* 0x00000071da00780c */ /* 0x040fe40005f64670 */
[----:B------:R-:W-:-:S02]  /*dfc0*/  ISETP.GT.OR P5, PT, R218, 0x78, !P5 ;  /* 0x00000078da00780c */ /* 0x000fc40006fa4670 */
[----:B------:R-:W-:Y:S02]  /*dfd0*/  ISETP.GT.OR P4, PT, R218, 0x79, !P4 ;  /* 0x00000079da00780c */ /* 0x000fe40006784670 */
[----:B------:R-:W3:Y:S01]  /*dfe0*/  SHFL.IDX PT, R218, R17, R9, 0x1f ;  /* 0x00001f0911da7589 */ /* 0x000ee200000e0000 */
[----:B------:R-:W-:Y:S02]  /*dff0*/  WARPGROUP.DEPBAR.LE gsb0, 0x0 ;  /* 0x00008000000079c5 */ /* 0x000fe40000010000 */
[----:B-1----:R-:W-:Y:S01]  /*e000*/  FADD.FTZ R229, R24, -R225 ;  /* 0x800000e118e57221 */ /* 0x002fe20000010000 */
[C---:B------:R-:W-:Y:S01]  /*e010*/  ISETP.GT.OR P2, PT, R221.reuse, 0x71, !P2 ;  /* 0x00000071dd00780c */ /* 0x040fe20005744670 */
[----:B------:R-:W1:Y:S01]  /*e020*/  SHFL.IDX PT, R24, R227, R231, 0x1f ;  /* 0x00001fe7e3187589 */ /* 0x000e6200000e0000 */
[C---:B------:R-:W-:Y:S02]  /*e030*/  ISETP.GT.OR P0, PT, R221.reuse, 0x78, !P0 ;  /* 0x00000078dd00780c */ /* 0x040fe40004704670 */
[----:B------:R-:W-:Y:S01]  /*e040*/  ISETP.GT.OR P1, PT, R221, 0x79, !P1 ;  /* 0x00000079dd00780c */ /* 0x000fe20004f24670 */
[----:B------:R-:W-:Y:S01]  /*e050*/  LDS R14, [R14+0x400] ;  /* 0x000400000e0e7984 */ /* 0x000fe20000000800 */
[----:B--2---:R-:W-:-:S03]  /*e060*/  FADD.FTZ R226, R25, -R212 ;  /* 0x800000d419e27221 */ /* 0x004fc60000010000 */
[----:B------:R-:W-:Y:S04]  /*e070*/  SHFL.IDX PT, R25, R17, R223, 0x1f ;  /* 0x00001fdf11197589 */ /* 0x000fe800000e0000 */
[----:B------:R-:W2:Y:S01]  /*e080*/  SHFL.IDX PT, R223, R227, R232, 0x1f ;  /* 0x00001fe8e3df7589 */ /* 0x000ea200000e0000 */
[----:B------:R-:W-:Y:S01]  /*e090*/  FADD.FTZ R212, R27, -R212 ;  /* 0x800000d41bd47221 */ /* 0x000fe20000010000 */
[--C-:B---3--:R-:W-:Y:S01]  /*e0a0*/  FFMA.FTZ R216, R216, UR4, -R218.reuse ;  /* 0x00000004d8d87c23 */ /* 0x108fe200080108da */
[C---:B------:R-:W-:Y:S01]  /*e0b0*/  IADD3 R27, R9.reuse, 0x10, RZ ;  /* 0x00000010091b7810 */ /* 0x040fe20007ffe0ff */
[----:B------:R-:W-:Y:S01]  /*e0c0*/  FADD.FTZ R225, R26, -R225 ;  /* 0x800000e11ae17221 */ /* 0x000fe20000010000 */
[----:B------:R-:W-:Y:S02]  /*e0d0*/  VIADD R221, R9, 0x14 ;  /* 0x0000001409dd7836 */ /* 0x000fe40000000000 */
[----:B------:R-:W-:-:S02]  /*e0e0*/  FFMA.FTZ R26, R214, UR4, -R218 ;  /* 0x00000004d61a7c23 */ /* 0x000fc400080108da */
[----:B------:R3:W4:Y:S01]  /*e0f0*/  MUFU.EX2 R214, R216 ;  /* 0x000000d800d67308 */ /* 0x0007220000000800 */
[----:B------:R-:W4:Y:S01]  /*e100*/  SHFL.IDX PT, R231, R17, R231, 0x1f ;  /* 0x00001fe711e77589 */ /* 0x000f2200000e0000 */
[--C-:B-1----:R-:W-:Y:S01]  /*e110*/  FADD.FTZ R218, R30, -R24.reuse ;  /* 0x800000181eda7221 */ /* 0x102fe20000010000 */
[----:B---3--:R-:W-:Y:S02]  /*e120*/  FADD.FTZ R216, R28, -R24 ;  /* 0x800000181cd87221 */ /* 0x008fe40000010000 */
[----:B------:R-:W1:Y:S04]  /*e130*/  SHFL.IDX PT, R28, R227, R27, 0x1f ;  /* 0x00001f1be31c7589 */ /* 0x000e6800000e0000 */
[----:B------:R2:W-:Y:S04]  /*e140*/  SHFL.IDX PT, R27, R227, R221, 0x1f ;  /* 0x00001fdde31b7589 */ /* 0x0005e800000e0000 */
[----:B------:R-:W3:Y:S01]  /*e150*/  SHFL.IDX PT, R30, R17, R232, 0x1f ;  /* 0x00001fe8111e7589 */ /* 0x000ee200000e0000 */
[--C-:B--2---:R-:W-:Y:S01]  /*e160*/  FADD.FTZ R221, R29, -R223.reuse ;  /* 0x800000df1ddd7221 */ /* 0x104fe20000010000 */
[----:B------:R-:W-:Y:S01]  /*e170*/  IADD3 R29, R9, 0x18, RZ ;  /* 0x00000018091d7810 */ /* 0x000fe20007ffe0ff */
[----:B------:R-:W-:Y:S01]  /*e180*/  FADD.FTZ R223, R31, -R223 ;  /* 0x800000df1fdf7221 */ /* 0x000fe20000010000 */
[----:B------:R-:W-:-:S04]  /*e190*/  IADD3 R31, R9, 0x10, RZ ;  /* 0x00000010091f7810 */ /* 0x000fc80007ffe0ff */
[----:B------:R-:W2:Y:S04]  /*e1a0*/  SHFL.IDX PT, R29, R227, R29, 0x1f ;  /* 0x00001f1de31d7589 */ /* 0x000ea800000e0000 */
[----:B------:R-:W2:Y:S01]  /*e1b0*/  SHFL.IDX PT, R31, R17, R31, 0x1f ;  /* 0x00001f1f111f7589 */ /* 0x000ea200000e0000 */
[----:B------:R4:W2:Y:S01]  /*e1c0*/  MUFU.EX2 R24, R26 ;  /* 0x0000001a00187308 */ /* 0x0008a20000000800 */
[--C-:B------:R-:W-:Y:S01]  /*e1d0*/  FFMA.FTZ R219, R219, UR4, -R25.reuse ;  /* 0x00000004dbdb7c23 */ /* 0x100fe20008010819 */
[----:B----4-:R-:W-:Y:S01]  /*e1e0*/  FFMA.FTZ R26, R228, UR4, -R25 ;  /* 0x00000004e41a7c23 */ /* 0x010fe20008010819 */
[--C-:B------:R-:W-:Y:S01]  /*e1f0*/  FFMA.FTZ R25, R224, UR4, -R231.reuse ;  /* 0x00000004e0197c23 */ /* 0x100fe200080108e7 */
[----:B------:R-:W-:Y:S01]  /*e200*/  FFMA.FTZ R231, R222, UR4, -R231 ;  /* 0x00000004dee77c23 */ /* 0x000fe200080108e7 */
[--C-:B-1----:R-:W-:Y:S01]  /*e210*/  FADD.FTZ R222, R32, -R28.reuse ;  /* 0x8000001c20de7221 */ /* 0x102fe20000010000 */
[----:B------:R-:W-:Y:S01]  /*e220*/  FADD.FTZ R224, R34, -R28 ;  /* 0x8000001c22e07221 */ /* 0x000fe20000010000 */
[----:B------:R-:W-:-:S02]  /*e230*/  VIADD R32, R9, 0x14 ;  /* 0x0000001409207836 */ /* 0x000fc40000000000 */
[--C-:B---3--:R-:W-:Y:S01]  /*e240*/  FFMA.FTZ R28, R220, UR4, -R30.reuse ;  /* 0x00000004dc1c7c23 */ /* 0x108fe2000801081e */
[----:B------:R-:W-:Y:S01]  /*e250*/  FFMA.FTZ R30, R217, UR4, -R30 ;  /* 0x00000004d91e7c23 */ /* 0x000fe2000801081e */
[--C-:B--2---:R-:W-:Y:S01]  /*e260*/  FADD.FTZ R217, R36, -R29.reuse ;  /* 0x8000001d24d97221 */ /* 0x104fe20000010000 */
[----:B------:R-:W-:Y:S01]  /*e270*/  FADD.FTZ R220, R38, -R29 ;  /* 0x8000001d26dc7221 */ /* 0x000fe20000010000 */
[----:B------:R-:W1:Y:S01]  /*e280*/  SHFL.IDX PT, R32, R17, R32, 0x1f ;  /* 0x00001f2011207589 */ /* 0x000e6200000e0000 */
[--C-:B------:R-:W-:Y:S01]  /*e290*/  FFMA.FTZ R29, R215, UR4, -R31.reuse ;  /* 0x00000004d71d7c23 */ /* 0x100fe2000801081f */
[----:B------:R-:W-:Y:S01]  /*e2a0*/  FFMA.FTZ R31, R213, UR4, -R31 ;  /* 0x00000004d51f7c23 */ /* 0x000fe2000801081f */
[----:B------:R-:W-:Y:S01]  /*e2b0*/  FFMA.FTZ R213, -R18, R18, 1 ;  /* 0x3f80000012d57423 */ /* 0x000fe20000010112 */
[----:B------:R-:W-:Y:S01]  /*e2c0*/  FMUL.FTZ R229, R214, R229 ;  /* 0x000000e5d6e57220 */ /* 0x000fe20000410000 */
[C---:B------:R-:W-:Y:S01]  /*e2d0*/  VIADD R232, R9.reuse, 0x1c ;  /* 0x0000001c09e87836 */ /* 0x040fe20000000000 */
[----:B------:R-:W-:-:S02]  /*e2e0*/  IADD3 R34, R9, 0x18, RZ ;  /* 0x0000001809227810 */ /* 0x000fc40007ffe0ff */
[----:B------:R-:W-:Y:S01]  /*e2f0*/  FMUL.FTZ R213, R213, R229 ;  /* 0x000000e5d5d57220 */ /* 0x000fe20000410000 */
[----:B------:R-:W-:Y:S02]  /*e300*/  VIADD R229, R9, 0x1c ;  /* 0x0000001c09e57836 */ /* 0x000fe40000000000 */
[----:B------:R2:W-:Y:S02]  /*e310*/  SHFL.IDX PT, R232, R227, R232, 0x1f ;  /* 0x00001fe8e3e87589 */ /* 0x0005e400000e0000 */
[--C-:B--2---:R-:W-:Y:S02]  /*e320*/  FADD.FTZ R227, R33, -R27.reuse ;  /* 0x8000001b21e37221 */ /* 0x104fe40000010000 */
[----:B------:R-:W2:Y:S04]  /*e330*/  SHFL.IDX PT, R33, R17, R34, 0x1f ;  /* 0x00001f2211217589 */ /* 0x000ea800000e0000 */
[----:B------:R-:W3:Y:S01]  /*e340*/  SHFL.IDX PT, R34, R17, R229, 0x1f ;  /* 0x00001fe511227589 */ /* 0x000ee200000e0000 */
[--C-:B-1----:R-:W-:Y:S01]  /*e350*/  FFMA.FTZ R211, R211, UR4, -R32.reuse ;  /* 0x00000004d3d37c23 */ /* 0x102fe20008010820 */
[----:B------:R-:W-:Y:S01]  /*e360*/  FFMA.FTZ R32, R210, UR4, -R32 ;  /* 0x00000004d2207c23 */ /* 0x000fe20008010820 */
[----:B------:R-:W-:Y:S01]  /*e370*/  FFMA.FTZ R210, -R19, R19, 1 ;  /* 0x3f80000013d27423 */ /* 0x000fe20000010113 */
[----:B------:R-:W-:Y:S01]  /*e380*/  FMUL.FTZ R225, R24, R225 ;  /* 0x000000e118e17220 */ /* 0x000fe20000410000 */
[----:B------:R-:W1:Y:S01]  /*e390*/  MUFU.EX2 R219, R219 ;  /* 0x000000db00db7308 */ /* 0x000e620000000800 */
[----:B------:R-:W-:-:S02]  /*e3a0*/  FADD.FTZ R228, R35, -R27 ;  /* 0x8000001b23e47221 */ /* 0x000fc40000010000 */
[----:B------:R-:W4:Y:S01]  /*e3b0*/  SHFL.IDX PT, R35, R15, R9, 0x1f ;  /* 0x00001f090f237589 */ /* 0x000f2200000e0000 */
[----:B------:R-:W-:Y:S01]  /*e3c0*/  FMUL.FTZ R210, R210, R225 ;  /* 0x000000e1d2d27220 */ /* 0x000fe20000410000 */
[----:B------:R-:W-:-:S03]  /*e3d0*/  IADD3 R225, R9, 0x4, RZ ;  /* 0x0000000409e17810 */ /* 0x000fc60007ffe0ff */
[----:B------:R2:W-:Y:S01]  /*e3e0*/  MUFU.EX2 R18, R31 ;  /* 0x0000001f00127308 */ /* 0x0005e20000000800 */
[----:B------:R-:W-:-:S07]  /*e3f0*/  IADD3 R36, R9, 0xc, RZ ;  /* 0x0000000c09247810 */ /* 0x000fce0007ffe0ff */
[----:B------:R1:W-:Y:S01]  /*e400*/  MUFU.EX2 R19, R32 ;  /* 0x0000002000137308 */ /* 0x0003e20000000800 */
[--C-:B--2---:R-:W-:Y:S01]  /*e410*/  FFMA.FTZ R31, R208, UR4, -R33.reuse ;  /* 0x00000004d01f7c23 */ /* 0x104fe20008010821 */
[----:B-1----:R-:W-:Y:S01]  /*e420*/  FFMA.FTZ R32, R209, UR4, -R33 ;  /* 0x00000004d1207c23 */ /* 0x002fe20008010821 */
[--C-:B---3--:R-:W-:Y:S01]  /*e430*/  FFMA.FTZ R33, R206, UR4, -R34.reuse ;  /* 0x00000004ce217c23 */ /* 0x108fe20008010822 */
[----:B------:R-:W-:Y:S02]  /*e440*/  FFMA.FTZ R34, R207, UR4, -R34 ;  /* 0x00000004cf227c23 */ /* 0x000fe40008010822 */
[----:B------:R-:W-:Y:S02]  /*e450*/  SHFL.IDX PT, R207, R15, R225, 0x1f ;  /* 0x00001fe10fcf7589 */ /* 0x000fe400000e0000 */
[----:B------:R1:W-:Y:S01]  /*e460*/  MUFU.EX2 R27, R231 ;  /* 0x000000e7001b7308 */ /* 0x0003e20000000800 */
[----:B------:R-:W-:Y:S01]  /*e470*/  FFMA.FTZ R208, -R230, R230, 1 ;  /* 0x3f800000e6d07423 */ /* 0x000fe200000101e6 */
[----:B------:R-:W-:Y:S01]  /*e480*/  FMUL.FTZ R226, R219, R226 ;  /* 0x000000e2dbe27220 */ /* 0x000fe20000410000 */
[----:B------:R-:W-:-:S02]  /*e490*/  VIADD R215, R9, 0x8 ;  /* 0x0000000809d77836 */ /* 0x000fc40000000000 */
[----:B-1----:R-:W-:Y:S02]  /*e4a0*/  FADD.FTZ R231, R37, -R232 ;  /* 0x800000e825e77221 */ /* 0x002fe40000010000 */
[----:B------:R1:W2:Y:S01]  /*e4b0*/  SHFL.IDX PT, R37, R15, R36, 0x1f ;  /* 0x00001f240f257589 */ /* 0x0002a200000e0000 */
[----:B------:R-:W-:Y:S01]  /*e4c0*/  FMUL.FTZ R208, R208, R226 ;  /* 0x000000e2d0d07220 */ /* 0x000fe20000410000 */
[----:B------:R3:W-:Y:S01]  /*e4d0*/  MUFU.EX2 R17, R211 ;  /* 0x000000d300117308 */ /* 0x0007e20000000800 */
[C---:B------:R-:W-:Y:S01]  /*e4e0*/  VIADD R226, R9.reuse, 0x10 ;  /* 0x0000001009e27836 */ /* 0x040fe20000000000 */
[----:B------:R-:W2:Y:S01]  /*e4f0*/  SHFL.IDX PT, R209, R15, R215, 0x1f ;  /* 0x00001fd70fd17589 */ /* 0x000ea200000e0000 */
[--C-:B----4-:R-:W-:Y:S01]  /*e500*/  FFMA.FTZ R204, R204, UR4, -R35.reuse ;  /* 0x00000004cccc7c23 */ /* 0x110fe20008010823 */
[C---:B------:R-:W-:Y:S01]  /*e510*/  VIADD R230, R9.reuse, 0x18 ;  /* 0x0000001809e67836 */ /* 0x040fe20000000000 */
[----:B---3--:R-:W-:Y:S01]  /*e520*/  IADD3 R211, R9, 0x14, RZ ;  /* 0x0000001409d37810 */ /* 0x008fe20007ffe0ff */
[----:B-1----:R-:W-:-:S02]  /*e530*/  FFMA.FTZ R36, R205, UR4, -R35 ;  /* 0x00000004cd247c23 */ /* 0x002fc40008010823 */
[----:B------:R-:W1:Y:S04]  /*e540*/  SHFL.IDX PT, R205, R15, R226, 0x1f ;  /* 0x00001fe20fcd7589 */ /* 0x000e6800000e0000 */
[----:B------:R-:W3:Y:S01]  /*e550*/  SHFL.IDX PT, R38, R15, R211, 0x1f ;  /* 0x00001fd30f267589 */ /* 0x000ee200000e0000 */
[----:B------:R-:W-:Y:S01]  /*e560*/  FADD.FTZ R232, R39, -R232 ;  /* 0x800000e827e87221 */ /* 0x000fe20000010000 */
[----:B------:R4:W-:Y:S02]  /*e570*/  MUFU.EX2 R35, R204 ;  /* 0x000000cc00237308 */ /* 0x0009e40000000800 */
[----:B------:R-:W3:Y:S01]  /*e580*/  SHFL.IDX PT, R39, R15, R230, 0x1f ;  /* 0x00001fe60f277589 */ /* 0x000ee200000e0000 */
[----:B--2---:R-:W-:Y:S01]  /*e590*/  FFMA.FTZ R120, R120, UR4, -R37 ;  /* 0x0000000478787c23 */ /* 0x004fe20008010825 */
[--C-:B----4-:R-:W-:Y:S01]  /*e5a0*/  FFMA.FTZ R204, R122, UR4, -R207.reuse ;  /* 0x000000047acc7c23 */ /* 0x110fe200080108cf */
[----:B------:R-:W-:Y:S01]  /*e5b0*/  FFMA.FTZ R207, R124, UR4, -R207 ;  /* 0x000000047ccf7c23 */ /* 0x000fe200080108cf */
[----:B------:R2:W4:Y:S01]  /*e5c0*/  SHFL.IDX PT, R122, R15, R229, 0x1f ;  /* 0x00001fe50f7a7589 */ /* 0x00052200000e0000 */
[----:B------:R-:W-:-:S03]  /*e5d0*/  FFMA.FTZ R121, R121, UR4, -R37 ;  /* 0x0000000479797c23 */ /* 0x000fc60008010825 */
[----:B------:R-:W4:Y:S01]  /*e5e0*/  SHFL.IDX PT, R124, R10, R225, 0x1f ;  /* 0x00001fe10a7c7589 */ /* 0x000f2200000e0000 */
[----:B------:R1:W-:Y:S01]  /*e5f0*/  MUFU.EX2 R37, R207 ;  /* 0x000000cf00257308 */ /* 0x0003e20000000800 */
[--C-:B------:R-:W-:Y:S02]  /*e600*/  FFMA.FTZ R206, R123, UR4, -R209.reuse ;  /* 0x000000047bce7c23 */ /* 0x100fe400080108d1 */
[----:B-1----:R-:W1:Y:S01]  /*e610*/  SHFL.IDX PT, R207, R10, R215, 0x1f ;  /* 0x00001fd70acf7589 */ /* 0x002e6200000e0000 */
[----:B------:R-:W-:Y:S01]  /*e620*/  FFMA.FTZ R125, R125, UR4, -R209 ;  /* 0x000000047d7d7c23 */ /* 0x000fe200080108d1 */
[----:B------:R-:W-:Y:S01]  /*e630*/  IADD3 R209, R9, 0xc, RZ ;  /* 0x0000000c09d17810 */ /* 0x000fe20007ffe0ff */
[--C-:B------:R-:W-:Y:S02]  /*e640*/  FFMA.FTZ R123, R103, UR4, -R205.reuse ;  /* 0x00000004677b7c23 */ /* 0x100fe400080108cd */
[----:B--2---:R2:W-:Y:S01]  /*e650*/  MUFU.EX2 R15, R204 ;  /* 0x000000cc000f7308 */ /* 0x0045e20000000800 */
[--C-:B---3--:R-:W-:Y:S01]  /*e660*/  FFMA.FTZ R109, R109, UR4, -R38.reuse ;  /* 0x000000046d6d7c23 */ /* 0x108fe20008010826 */
[----:B------:R-:W-:Y:S01]  /*e670*/  FFMA.FTZ R103, R94, UR4, -R38 ;  /* 0x000000045e677c23 */ /* 0x000fe20008010826 */
[----:B------:R-:W-:Y:S01]  /*e680*/  FFMA.FTZ R114, R114, UR4, -R205 ;  /* 0x0000000472727c23 */ /* 0x000fe200080108cd */
[----:B------:R-:W-:-:S04]  /*e690*/  FFMA.FTZ R112, R112, UR4, -R39 ;  /* 0x0000000470707c23 */ /* 0x000fc80008010827 */
[----:B------:R3:W-:Y:S01]  /*e6a0*/  MUFU.EX2 R38, R206 ;  /* 0x000000ce00267308 */ /* 0x0007e20000000800 */
[----:B--2---:R-:W2:Y:S01]  /*e6b0*/  SHFL.IDX PT, R204, R10, R9, 0x1f ;  /* 0x00001f090acc7589 */ /* 0x004ea200000e0000 */
[----:B------:R-:W-:Y:S01]  /*e6c0*/  FFMA.FTZ R107, R107, UR4, -R39 ;  /* 0x000000046b6b7c23 */ /* 0x000fe20008010827 */
[----:B----4-:R-:W-:Y:S01]  /*e6d0*/  FFMA.FTZ R205, R97, UR4, -R122 ;  /* 0x0000000461cd7c23 */ /* 0x010fe2000801087a */
[--C-:B------:R-:W-:Y:S01]  /*e6e0*/  FFMA.FTZ R119, R119, UR4, -R124.reuse ;  /* 0x0000000477777c23 */ /* 0x100fe2000801087c */
[----:B---3--:R-:W3:Y:S03]  /*e6f0*/  SHFL.IDX PT, R206, R10, R209, 0x1f ;  /* 0x00001fd10ace7589 */ /* 0x008ee600000e0000 */
[----:B------:R4:W-:Y:S01]  /*e700*/  MUFU.EX2 R39, R125 ;  /* 0x0000007d00277308 */ /* 0x0009e20000000800 */
[----:B------:R-:W-:Y:S01]  /*e710*/  FFMA.FTZ R124, R98, UR4, -R124 ;  /* 0x00000004627c7c23 */ /* 0x000fe2000801087c */
[----:B------:R-:W3:Y:S04]  /*e720*/  SHFL.IDX PT, R97, R10, R226, 0x1f ;  /* 0x00001fe20a617589 */ /* 0x000ee800000e0000 */
[----:B------:R-:W-:Y:S04]  /*e730*/  SHFL.IDX PT, R98, R10, R230, 0x1f ;  /* 0x00001fe60a627589 */ /* 0x000fe800000e0000 */
[----:B----4-:R-:W4:Y:S01]  /*e740*/  SHFL.IDX PT, R125, R10, R211, 0x1f ;  /* 0x00001fd30a7d7589 */ /* 0x010f2200000e0000 */
[----:B------:R1:W-:Y:S02]  /*e750*/  MUFU.EX2 R94, R120 ;  /* 0x00000078005e7308 */ /* 0x0003e40000000800 */
[----:B-1----:R-:W-:-:S02]  /*e760*/  FFMA.FTZ R120, R99, UR4, -R207 ;  /* 0x0000000463787c23 */ /* 0x002fc400080108cf */
[----:B------:R-:W1:Y:S04]  /*e770*/  SHFL.IDX PT, R99, R12, R9, 0x1f ;  /* 0x00001f090c637589 */ /* 0x000e6800000e0000 */
[----:B------:R-:W1:Y:S01]  /*e780*/  MUFU.EX2 R29, R29 ;  /* 0x0000001d001d7308 */ /* 0x000e620000000800 */
[--C-:B--2---:R-:W-:Y:S01]  /*e790*/  FFMA.FTZ R117, R117, UR4, -R204.reuse ;  /* 0x0000000475757c23 */ /* 0x104fe200080108cc */
[----:B------:R-:W-:Y:S01]  /*e7a0*/  FFMA.FTZ R106, R106, UR4, -R204 ;  /* 0x000000046a6a7c23 */ /* 0x000fe200080108cc */
[--C-:B---3--:R-:W-:Y:S01]  /*e7b0*/  FFMA.FTZ R105, R105, UR4, -R206.reuse ;  /* 0x0000000469697c23 */ /* 0x108fe200080108ce */
[----:B------:R2:W3:Y:S04]  /*e7c0*/  SHFL.IDX PT, R204, R10, R229, 0x1f ;  /* 0x00001fe50acc7589 */ /* 0x0004e800000e0000 */
[----:B------:R-:W3:Y:S01]  /*e7d0*/  MUFU.EX2 R31, R31 ;  /* 0x0000001f001f7308 */ /* 0x000ee20000000800 */
[----:B------:R-:W-:Y:S01]  /*e7e0*/  FFMA.FTZ R104, R104, UR4, -R206 ;  /* 0x0000000468687c23 */ /* 0x000fe200080108ce */
[----:B------:R-:W-:Y:S01]  /*e7f0*/  FMUL.FTZ R132, R132, UR9 ;  /* 0x0000000984847c20 */ /* 0x000fe20008410000 */
[----:B------:R-:W3:Y:S01]  /*e800*/  SHFL.IDX PT, R206, R12, R215, 0x1f ;  /* 0x00001fd70cce7589 */ /* 0x000ee200000e0000 */
[----:B------:R-:W-:Y:S01]  /*e810*/  FMUL.FTZ R134, R134, UR9 ;  /* 0x0000000986867c20 */ /* 0x000fe20008410000 */
[----:B------:R-:W-:Y:S01]  /*e820*/  FFMA.FTZ R122, R96, UR4, -R122 ;  /* 0x00000004607a7c23 */ /* 0x000fe2000801087a */
[----:B------:R-:W-:-:S02]  /*e830*/  FFMA.FTZ R101, R101, UR4, -R97 ;  /* 0x0000000465657c23 */ /* 0x000fc40008010861 */
[----:B--2---:R2:W-:Y:S01]  /*e840*/  MUFU.EX2 R10, R121 ;  /* 0x00000079000a7308 */ /* 0x0045e20000000800 */
[----:B------:R-:W-:Y:S01]  /*e850*/  FFMA.FTZ R100, R100, UR4, -R97 ;  /* 0x0000000464647c23 */ /* 0x000fe20008010861 */
[--C-:B----4-:R-:W-:Y:S01]  /*e860*/  FFMA.FTZ R102, R102, UR4, -R125.reuse ;  /* 0x0000000466667c23 */ /* 0x110fe2000801087d */
[----:B------:R-:W-:Y:S01]  /*e870*/  FFMA.FTZ R115, R115, UR4, -R125 ;  /* 0x0000000473737c23 */ /* 0x000fe2000801087d */
[----:B------:R-:W-:Y:S01]  /*e880*/  FFMA.FTZ R116, R116, UR4, -R98 ;  /* 0x0000000474747c23 */ /* 0x000fe20008010862 */
[----:B------:R-:W-:Y:S04]  /*e890*/  SHFL.IDX PT, R125, R12, R230, 0x1f ;  /* 0x00001fe60c7d7589 */ /* 0x000fe800000e0000 */
[----:B--2---:R-:W2:Y:S01]  /*e8a0*/  SHFL.IDX PT, R121, R12, R225, 0x1f ;  /* 0x00001fe10c797589 */ /* 0x004ea200000e0000 */
[----:B------:R4:W-:Y:S01]  /*e8b0*/  MUFU.EX2 R96, R123 ;  /* 0x0000007b00607308 */ /* 0x0009e20000000800 */
[----:B------:R-:W-:Y:S01]  /*e8c0*/  FMUL.FTZ R133, R133, UR9 ;  /* 0x0000000985857c20 */ /* 0x000fe20008410000 */
[----:B------:R-:W-:Y:S01]  /*e8d0*/  FMUL.FTZ R135, R135, UR9 ;  /* 0x0000000987877c20 */ /* 0x000fe20008410000 */
[----:B-1----:R-:W-:-:S05]  /*e8e0*/  FFMA.FTZ R113, R113, UR4, -R99 ;  /* 0x0000000471717c23 */ /* 0x002fca0008010863 */
[----:B------:R1:W-:Y:S01]  /*e8f0*/  MUFU.EX2 R97, R114 ;  /* 0x0000007200617308 */ /* 0x0003e20000000800 */
[----:B----4-:R4:W-:Y:S01]  /*e900*/  SHFL.IDX PT, R123, R12, R209, 0x1f ;  /* 0x00001fd10c7b7589 */ /* 0x0109e200000e0000 */
[----:B------:R-:W-:-:S06]  /*e910*/  FFMA.FTZ R131, R131, UR4, -R99 ;  /* 0x0000000483837c23 */ /* 0x000fcc0008010863 */
[----:B------:R-:W2:Y:S01]  /*e920*/  MUFU.TANH R132, R132 ;  /* 0x0000008400847308 */ /* 0x000ea20000002400 */
[----:B-1----:R-:W-:Y:S01]  /*e930*/  FFMA.FTZ R114, R95, UR4, -R98 ;  /* 0x000000045f727c23 */ /* 0x002fe20008010862 */
[----:B----4-:R-:W-:Y:S01]  /*e940*/  FFMA.FTZ R209, -R233, R233, 1 ;  /* 0x3f800000e9d17423 */ /* 0x010fe200000101e9 */
[----:B------:R-:W-:-:S05]  /*e950*/  VIADD R233, R9, 0xc ;  /* 0x0000000c09e97836 */ /* 0x000fca0000000000 */
[----:B------:R1:W-:Y:S08]  /*e960*/  MUFU.EX2 R98, R103 ;  /* 0x0000006700627308 */ /* 0x0003f00000000800 */
[----:B------:R-:W4:Y:S01]  /*e970*/  MUFU.TANH R134, R134 ;  /* 0x0000008600867308 */ /* 0x000f220000002400 */
[----:B-1----:R1:W-:Y:S07]  /*e980*/  SHFL.IDX PT, R103, R12, R211, 0x1f ;  /* 0x00001fd30c677589 */ /* 0x0023ee00000e0000 */
[----:B------:R3:W-:Y:S01]  /*e990*/  MUFU.EX2 R99, R112 ;  /* 0x0000007000637308 */ /* 0x0007e20000000800 */
[----:B-1----:R-:W-:Y:S01]  /*e9a0*/  FFMA.FTZ R211, -R22, R22, 1 ;  /* 0x3f80000016d37423 */ /* 0x002fe20000010116 */
[----:B------:R-:W-:-:S02]  /*e9b0*/  FMUL.FTZ R22, R29, R222 ;  /* 0x000000de1d167220 */ /* 0x000fc40000410000 */
[----:B------:R1:W-:Y:S04]  /*e9c0*/  SHFL.IDX PT, R222, R14, R215, 0x1f ;  /* 0x00001fd70ede7589 */ /* 0x0003e800000e0000 */
[----:B------:R-:W4:Y:S01]  /*e9d0*/  MUFU.TANH R133, R133 ;  /* 0x0000008500857308 */ /* 0x000f220000002400 */
[----:B---3--:R-:W3:Y:S01]  /*e9e0*/  SHFL.IDX PT, R112, R12, R229, 0x1f ;  /* 0x00001fe50c707589 */ /* 0x008ee200000e0000 */
[----:B-1----:R-:W-:-:S06]  /*e9f0*/  FMUL.FTZ R215, R31, R217 ;  /* 0x000000d91fd77220 */ /* 0x002fcc0000410000 */
[----:B------:R-:W1:Y:S01]  /*ea00*/  MUFU.TANH R135, R135 ;  /* 0x0000008700877308 */ /* 0x000e620000002400 */
[----:B------:R-:W3:Y:S07]  /*ea10*/  SHFL.IDX PT, R217, R14, R233, 0x1f ;  /* 0x00001fe90ed97589 */ /* 0x000eee00000e0000 */
[----:B------:R-:W3:Y:S01]  /*ea20*/  MUFU.EX2 R28, R28 ;  /* 0x0000001c001c7308 */ /* 0x000ee20000000800 */
[--C-:B------:R-:W-:Y:S01]  /*ea30*/  FFMA.FTZ R110, R110, UR4, -R204.reuse ;  /* 0x000000046e6e7c23 */ /* 0x100fe200080108cc */
[----:B------:R-:W-:Y:S01]  /*ea40*/  FFMA.FTZ R118, R118, UR4, -R204 ;  /* 0x0000000476767c23 */ /* 0x000fe200080108cc */
[--C-:B------:R-:W-:Y:S01]  /*ea50*/  FFMA.FTZ R127, R127, UR4, -R206.reuse ;  /* 0x000000047f7f7c23 */ /* 0x100fe200080108ce */
[----:B------:R-:W-:Y:S01]  /*ea60*/  FFMA.FTZ R129, R129, UR4, -R206 ;  /* 0x0000000481817c23 */ /* 0x000fe200080108ce */
[----:B--2---:R-:W-:-:S03]  /*ea70*/  FSEL R204, R132, -INF , !P5 ;  /* 0xff80000084cc7808 */ /* 0x004fc60006800000 */
[----:B------:R-:W2:Y:S01]  /*ea80*/  MUFU.EX2 R32, R32 ;  /* 0x0000002000207308 */ /* 0x000ea20000000800 */
[----:B----4-:R-:W-:Y:S01]  /*ea90*/  FSEL R206, R134, -INF , !P0 ;  /* 0xff80000086ce7808 */ /* 0x010fe20004000000 */
[--C-:B------:R-:W-:Y:S01]  /*eaa0*/  FFMA.FTZ R108, R108, UR4, -R121.reuse ;  /* 0x000000046c6c7c23 */ /* 0x100fe20008010879 */
[----:B------:R-:W-:Y:S01]  /*eab0*/  FFMA.FTZ R137, R137, UR4, -R121 ;  /* 0x0000000489897c23 */ /* 0x000fe20008010879 */
[----:B------:R-:W-:Y:S01]  /*eac0*/  FMUL.FTZ R218, R27, R218 ;  /* 0x000000da1bda7220 */ /* 0x000fe20000410000 */
[----:B------:R-:W-:Y:S01]  /*ead0*/  FFMA.FTZ R121, -R234, R234, 1 ;  /* 0x3f800000ea797423 */ /* 0x000fe200000101ea */
[----:B------:R-:W-:Y:S01]  /*eae0*/  FFMA.FTZ R204, R204, UR4, -R125 ;  /* 0x00000004cccc7c23 */ /* 0x000fe2000801087d */
[----:B------:R-:W-:Y:S01]  /*eaf0*/  FFMA.FTZ R111, R111, UR4, -R207 ;  /* 0x000000046f6f7c23 */ /* 0x000fe200080108cf */
[----:B------:R-:W-:Y:S01]  /*eb00*/  FFMA.FTZ R125, R206, UR4, -R125 ;  /* 0x00000004ce7d7c23 */ /* 0x000fe2000801087d */
[----:B------:R-:W-:Y:S01]  /*eb10*/  FSEL R206, R133, -INF , !P4 ;  /* 0xff80000085ce7808 */ /* 0x000fe20006000000 */
[----:B------:R-:W-:Y:S01]  /*eb20*/  FMUL.FTZ R121, R121, R218 ;  /* 0x000000da79797220 */ /* 0x000fe20000410000 */
[----:B-1----:R-:W-:Y:S01]  /*eb30*/  FSEL R207, R135, -INF , !P1 ;  /* 0xff80000087cf7808 */ /* 0x002fe20004800000 */
[----:B---3--:R-:W-:Y:S01]  /*eb40*/  FMUL.FTZ R221, R28, R221 ;  /* 0x000000dd1cdd7220 */ /* 0x008fe20000410000 */
[----:B------:R-:W-:Y:S01]  /*eb50*/  FFMA.FTZ R235, -R235, R235, 1 ;  /* 0x3f800000ebeb7423 */ /* 0x000fe200000101eb */
[----:B------:R-:W1:Y:S01]  /*eb60*/  SHFL.IDX PT, R218, R14, R9, 0x1f ;  /* 0x00001f090eda7589 */ /* 0x000e6200000e0000 */
[----:B------:R-:W-:Y:S01]  /*eb70*/  FFMA.FTZ R21, -R21, R21, 1 ;  /* 0x3f80000015157423 */ /* 0x000fe20000010115 */
[----:B------:R-:W-:Y:S01]  /*eb80*/  FMUL.FTZ R227, R17, R227 ;  /* 0x000000e311e37220 */ /* 0x000fe20000410000 */
[--C-:B------:R-:W-:Y:S01]  /*eb90*/  FFMA.FTZ R206, R206, UR4, -R112.reuse ;  /* 0x00000004cece7c23 */ /* 0x100fe20008010870 */
[----:B------:R-:W-:Y:S01]  /*eba0*/  FFMA.FTZ R207, R207, UR4, -R112 ;  /* 0x00000004cfcf7c23 */ /* 0x000fe20008010870 */
[----:B------:R-:W-:Y:S01]  /*ebb0*/  FMUL.FTZ R112, R235, R221 ;  /* 0x000000ddeb707220 */ /* 0x000fe20000410000 */
[--C-:B------:R-:W-:Y:S01]  /*ebc0*/  FADD.FTZ R45, R45, -R217.reuse ;  /* 0x800000d92d2d7221 */ /* 0x100fe20000010000 */
[----:B------:R-:W-:Y:S01]  /*ebd0*/  FADD.FTZ R47, R47, -R217 ;  /* 0x800000d92f2f7221 */ /* 0x000fe20000010000 */
[----:B------:R-:W-:Y:S01]  /*ebe0*/  FMUL.FTZ R21, R21, R227 ;  /* 0x000000e315157220 */ /* 0x000fe20000410000 */
[----:B------:R-:W3:Y:S01]  /*ebf0*/  SHFL.IDX PT, R221, R14, R225, 0x1f ;  /* 0x00001fe10edd7589 */ /* 0x000ee200000e0000 */
[----:B--2---:R-:W-:-:S03]  /*ec00*/  FMUL.FTZ R227, R32, R220 ;  /* 0x000000dc20e37220 */ /* 0x004fc60000410000 */
[----:B------:R2:W-:Y:S04]  /*ec10*/  LDS R217, [R11+0x400] ;  /* 0x000400000bd97984 */ /* 0x0005e80000000800 */
[----:B------:R-:W4:Y:S01]  /*ec20*/  SHFL.IDX PT, R220, R14, R229, 0x1f ;  /* 0x00001fe50edc7589 */ /* 0x000f2200000e0000 */
[----:B------:R-:W3:Y:S01]  /*ec30*/  MUFU.EX2 R36, R36 ;  /* 0x0000002400247308 */ /* 0x000ee20000000800 */
[----:B------:R-:W-:Y:S01]  /*ec40*/  FFMA.FTZ R20, -R20, R20, 1 ;  /* 0x3f80000014147423 */ /* 0x000fe20000010114 */
[----:B------:R-:W-:Y:S01]  /*ec50*/  FMUL.FTZ R224, R18, R224 ;  /* 0x000000e012e07220 */ /* 0x000fe20000410000 */
[C---:B------:R-:W-:Y:S01]  /*ec60*/  IADD3 R235, R9.reuse, 0x10, RZ ;  /* 0x0000001009eb7810 */ /* 0x040fe20007ffe0ff */
[--C-:B-1----:R-:W-:Y:S01]  /*ec70*/  FADD.FTZ R40, R40, -R218.reuse ;  /* 0x800000da28287221 */ /* 0x102fe20000010000 */
[----:B------:R-:W-:Y:S01]  /*ec80*/  FADD.FTZ R42, R42, -R218 ;  /* 0x800000da2a2a7221 */ /* 0x000fe20000010000 */
[----:B--2---:R-:W-:Y:S01]  /*ec90*/  FFMA.FTZ R11, -R170, R170, 1 ;  /* 0x3f800000aa0b7423 */ /* 0x004fe200000101aa */
[----:B------:R-:W-:-:S02]  /*eca0*/  VIADD R234, R9, 0x14 ;  /* 0x0000001409ea7836 */ /* 0x000fc40000000000 */
[----:B------:R-:W-:Y:S01]  /*ecb0*/  FMUL.FTZ R40, R35, R40 ;  /* 0x0000002823287220 */ /* 0x000fe20000410000 */
[----:B------:R-:W1:Y:S01]  /*ecc0*/  MUFU.EX2 R30, R30 ;  /* 0x0000001e001e7308 */ /* 0x000e620000000800 */
[----:B------:R-:W-:Y:S01]  /*ecd0*/  FMUL.FTZ R22, R20, R22 ;  /* 0x0000001614167220 */ /* 0x000fe20000410000 */
[----:B------:R-:W-:Y:S01]  /*ece0*/  FMUL.FTZ R20, R211, R224 ;  /* 0x000000e0d3147220 */ /* 0x000fe20000410000 */
[--C-:B---3--:R-:W-:Y:S01]  /*ecf0*/  FADD.FTZ R41, R41, -R221.reuse ;  /* 0x800000dd29297221 */ /* 0x108fe20000010000 */
[----:B------:R-:W2:Y:S01]  /*ed00*/  SHFL.IDX PT, R224, R14, R235, 0x1f ;  /* 0x00001feb0ee07589 */ /* 0x000ea200000e0000 */
[----:B------:R-:W-:Y:S01]  /*ed10*/  FADD.FTZ R43, R43, -R221 ;  /* 0x800000dd2b2b7221 */ /* 0x000fe20000010000 */
[----:B------:R-:W-:Y:S01]  /*ed20*/  FMUL.FTZ R11, R11, R40 ;  /* 0x000000280b0b7220 */ /* 0x000fe20000410000 */
[----:B------:R-:W-:Y:S01]  /*ed30*/  FMUL.FTZ R42, R36, R42 ;  /* 0x0000002a242a7220 */ /* 0x000fe20000410000 */
[----:B------:R-:W-:Y:S01]  /*ed40*/  FFMA.FTZ R40, -R169, R169, 1 ;  /* 0x3f800000a9287423 */ /* 0x000fe200000101a9 */
[----:B------:R-:W-:Y:S01]  /*ed50*/  FMUL.FTZ R221, R15, R41 ;  /* 0x000000290fdd7220 */ /* 0x000fe20000410000 */
[--C-:B----4-:R-:W-:Y:S01]  /*ed60*/  FADD.FTZ R53, R53, -R220.reuse ;  /* 0x800000dc35357221 */ /* 0x110fe20000010000 */
[----:B------:R-:W-:Y:S01]  /*ed70*/  FADD.FTZ R55, R55, -R220 ;  /* 0x800000dc37377221 */ /* 0x000fe20000010000 */
[----:B------:R-:W-:Y:S01]  /*ed80*/  FFMA.FTZ R220, -R168, R168, 1 ;  /* 0x3f800000a8dc7423 */ /* 0x000fe200000101a8 */
[----:B------:R-:W3:Y:S01]  /*ed90*/  SHFL.IDX PT, R225, R14, R234, 0x1f ;  /* 0x00001fea0ee17589 */ /* 0x000ee200000e0000 */
[----:B------:R-:W-:-:S02]  /*eda0*/  FADD.FTZ R46, R46, -R222 ;  /* 0x800000de2e2e7221 */ /* 0x000fc40000010000 */
[----:B------:R-:W-:Y:S01]  /*edb0*/  FMUL.FTZ R41, R220, R42 ;  /* 0x0000002adc297220 */ /* 0x000fe20000410000 */
[----:B------:R-:W-:Y:S01]  /*edc0*/  FMUL.FTZ R42, R40, R221 ;  /* 0x000000dd282a7220 */ /* 0x000fe20000410000 */
[----:B------:R-:W-:Y:S01]  /*edd0*/  FFMA.FTZ R40, -R23, R23, 1 ;  /* 0x3f80000017287423 */ /* 0x000fe20000010117 */
[----:B------:R-:W-:Y:S01]  /*ede0*/  FFMA.FTZ R23, -R88, R88, 1 ;  /* 0x3f80000058177423 */ /* 0x000fe20000010158 */
[----:B------:R-:W-:Y:S01]  /*edf0*/  FMUL.FTZ R46, R39, R46 ;  /* 0x0000002e272e7220 */ /* 0x000fe20000410000 */
[----:B------:R4:W4:Y:S03]  /*ee00*/  MUFU.EX2 R95, R109 ;  /* 0x0000006d005f7308 */ /* 0x0009260000000800 */
[----:B------:R-:W-:Y:S01]  /*ee10*/  FMUL.FTZ R23, R23, R46 ;  /* 0x0000002e17177220 */ /* 0x000fe20000410000 */
[----:B------:R-:W-:Y:S02]  /*ee20*/  FFMA.FTZ R46, -R92, R92, 1 ;  /* 0x3f8000005c2e7423 */ /* 0x000fe4000001015c */
[----:B------:R-:W4:Y:S01]  /*ee30*/  SHFL.IDX PT, R92, R217, R233, 0x1f ;  /* 0x00001fe9d95c7589 */ /* 0x000f2200000e0000 */
[----:B-1----:R-:W-:-:S04]  /*ee40*/  FMUL.FTZ R223, R30, R223 ;  /* 0x000000df1edf7220 */ /* 0x002fc80000410000 */
[----:B------:R-:W-:Y:S02]  /*ee50*/  FMUL.FTZ R209, R209, R223 ;  /* 0x000000dfd1d17220 */ /* 0x000fe40000410000 */
[----:B------:R-:W1:Y:S01]  /*ee60*/  SHFL.IDX PT, R223, R14, R230, 0x1f ;  /* 0x00001fe60edf7589 */ /* 0x000e6200000e0000 */
[----:B--2---:R-:W-:Y:S01]  /*ee70*/  FADD.FTZ R48, R48, -R224 ;  /* 0x800000e030307221 */ /* 0x004fe20000010000 */
[----:B------:R-:W-:Y:S01]  /*ee80*/  FMUL.FTZ R45, R94, R45 ;  /* 0x0000002d5e2d7220 */ /* 0x000fe20000410000 */
[--C-:B---3--:R-:W-:Y:S01]  /*ee90*/  FADD.FTZ R49, R49, -R225.reuse ;  /* 0x800000e131317221 */ /* 0x108fe20000010000 */
[----:B------:R-:W-:Y:S01]  /*eea0*/  FFMA.FTZ R211, -R200, R200, 1 ;  /* 0x3f800000c8d37423 */ /* 0x000fe200000101c8 */
[----:B------:R-:W-:Y:S01]  /*eeb0*/  FMUL.FTZ R228, R19, R228 ;  /* 0x000000e413e47220 */ /* 0x000fe20000410000 */
[----:B------:R-:W-:Y:S01]  /*eec0*/  FFMA.FTZ R89, -R89, R89, 1 ;  /* 0x3f80000059597423 */ /* 0x000fe20000010159 */
[----:B------:R-:W-:Y:S01]  /*eed0*/  FMUL.FTZ R47, R10, R47 ;  /* 0x0000002f0a2f7220 */ /* 0x000fe20000410000 */
[----:B----4-:R2:W-:Y:S01]  /*eee0*/  SHFL.IDX PT, R109, R12, R226, 0x1f ;  /* 0x00001fe20c6d7589 */ /* 0x0105e200000e0000 */
[----:B------:R-:W-:Y:S01]  /*eef0*/  FFMA.FTZ R90, -R90, R90, 1 ;  /* 0x3f8000005a5a7423 */ /* 0x000fe2000001015a */
[----:B------:R-:W-:Y:S01]  /*ef00*/  FMUL.FTZ R48, R96, R48 ;  /* 0x0000003060307220 */ /* 0x000fe20000410000 */
[----:B------:R-:W-:Y:S01]  /*ef10*/  FMUL.FTZ R45, R40, R45 ;  /* 0x0000002d282d7220 */ /* 0x000fe20000410000 */
[----:B------:R-:W-:Y:S01]  /*ef20*/  FADD.FTZ R51, R51, -R225 ;  /* 0x800000e133337221 */ /* 0x000fe20000010000 */
[----:B------:R-:W-:Y:S01]  /*ef30*/  FFMA.FTZ R218, -R167, R167, 1 ;  /* 0x3f800000a7da7423 */ /* 0x000fe200000101a7 */
[----:B------:R-:W-:Y:S01]  /*ef40*/  FMUL.FTZ R43, R37, R43 ;  /* 0x0000002b252b7220 */ /* 0x000fe20000410000 */
[----:B------:R-:W-:Y:S01]  /*ef50*/  FMUL.FTZ R40, R95, R49 ;  /* 0x000000315f287220 */ /* 0x000fe20000410000 */
[----:B------:R-:W-:Y:S01]  /*ef60*/  FMUL.FTZ R211, R211, R228 ;  /* 0x000000e4d3d37220 */ /* 0x000fe20000410000 */
[----:B------:R-:W-:Y:S01]  /*ef70*/  FADD.FTZ R44, R44, -R222 ;  /* 0x800000de2c2c7221 */ /* 0x000fe20000010000 */
[----:B--2---:R-:W-:Y:S01]  /*ef80*/  FFMA.FTZ R226, -R203, R203, 1 ;  /* 0x3f800000cbe27423 */ /* 0x004fe200000101cb */
[----:B------:R-:W-:Y:S01]  /*ef90*/  FMUL.FTZ R49, R89, R47 ;  /* 0x0000002f59317220 */ /* 0x000fe20000410000 */
[----:B------:R-:W-:Y:S01]  /*efa0*/  FFMA.FTZ R91, -R91, R91, 1 ;  /* 0x3f8000005b5b7423 */ /* 0x000fe2000001015b */
[----:B------:R-:W-:Y:S01]  /*efb0*/  FMUL.FTZ R47, R90, R48 ;  /* 0x000000305a2f7220 */ /* 0x000fe20000410000 */
[----:B------:R-:W-:-:S02]  /*efc0*/  VIADD R228, R9, 0x8 ;  /* 0x0000000809e47836 */ /* 0x000fc40000000000 */
[----:B------:R-:W-:Y:S01]  /*efd0*/  FMUL.FTZ R14, R226, R227 ;  /* 0x000000e3e20e7220 */ /* 0x000fe20000410000 */
[----:B------:R-:W-:Y:S01]  /*efe0*/  FFMA.FTZ R90, -R165, R165, 1 ;  /* 0x3f800000a55a7423 */ /* 0x000fe200000101a5 */
[----:B------:R-:W-:Y:S01]  /*eff0*/  FMUL.FTZ R43, R218, R43 ;  /* 0x0000002bda2b7220 */ /* 0x000fe20000410000 */
[----:B------:R-:W-:Y:S01]  /*f000*/  IADD3 R227, R9, 0x4, RZ ;  /* 0x0000000409e37810 */ /* 0x000fe20007ffe0ff */
[----:B------:R-:W-:Y:S01]  /*f010*/  FMUL.FTZ R51, R98, R51 ;  /* 0x0000003362337220 */ /* 0x000fe20000410000 */
[----:B------:R-:W-:Y:S01]  /*f020*/  FFMA.FTZ R218, -R166, R166, 1 ;  /* 0x3f800000a6da7423 */ /* 0x000fe200000101a6 */
[----:B------:R-:W-:Y:S01]  /*f030*/  FMUL.FTZ R44, R38, R44 ;  /* 0x0000002c262c7220 */ /* 0x000fe20000410000 */
[----:B------:R-:W-:Y:S01]  /*f040*/  FMUL.FTZ R48, R91, R40 ;  /* 0x000000285b307220 */ /* 0x000fe20000410000 */
[----:B------:R-:W2:Y:S01]  /*f050*/  SHFL.IDX PT, R89, R217, R9, 0x1f ;  /* 0x00001f09d9597589 */ /* 0x000ea200000e0000 */
[----:B------:R-:W3:Y:S01]  /*f060*/  MUFU.EX2 R107, R107 ;  /* 0x0000006b006b7308 */ /* 0x000ee20000000800 */
[--C-:B------:R-:W-:Y:S01]  /*f070*/  FADD.FTZ R61, R61, -R92.reuse ;  /* 0x8000005c3d3d7221 */ /* 0x100fe20000010000 */
[----:B------:R-:W-:Y:S01]  /*f080*/  FMUL.FTZ R51, R90, R51 ;  /* 0x000000335a337220 */ /* 0x000fe20000410000 */
[----:B------:R-:W4:Y:S01]  /*f090*/  SHFL.IDX PT, R40, R217, R228, 0x1f ;  /* 0x00001fe4d9287589 */ /* 0x000f2200000e0000 */
[----:B------:R-:W-:Y:S01]  /*f0a0*/  FADD.FTZ R92, R63, -R92 ;  /* 0x8000005c3f5c7221 */ /* 0x000fe20000010000 */
[----:B------:R-:W-:Y:S01]  /*f0b0*/  FADD.FTZ R50, R50, -R224 ;  /* 0x800000e032327221 */ /* 0x000fe20000010000 */
[----:B------:R-:W-:Y:S01]  /*f0c0*/  FMUL.FTZ R44, R218, R44 ;  /* 0x0000002cda2c7220 */ /* 0x000fe20000410000 */
[----:B------:R-:W4:Y:S01]  /*f0d0*/  SHFL.IDX PT, R88, R217, R227, 0x1f ;  /* 0x00001fe3d9587589 */ /* 0x000f2200000e0000 */
[----:B------:R-:W2:Y:S03]  /*f0e0*/  MUFU.EX2 R205, R205 ;  /* 0x000000cd00cd7308 */ /* 0x000ea60000000800 */
[----:B------:R-:W4:Y:S04]  /*f0f0*/  SHFL.IDX PT, R90, R217, R230, 0x1f ;  /* 0x00001fe6d95a7589 */ /* 0x000f2800000e0000 */
[----:B------:R-:W-:Y:S01]  /*f100*/  LDS R63, [R13+0x400] ;  /* 0x000400000d3f7984 */ /* 0x000fe20000000800 */
[----:B------:R-:W2:Y:S03]  /*f110*/  MUFU.EX2 R122, R122 ;  /* 0x0000007a007a7308 */ /* 0x000ea60000000800 */
[----:B------:R-:W4:Y:S01]  /*f120*/  SHFL.IDX PT, R218, R217, R235, 0x1f ;  /* 0x00001febd9da7589 */ /* 0x000f2200000e0000 */
[----:B------:R-:W-:-:S03]  /*f130*/  FMUL.FTZ R50, R97, R50 ;  /* 0x0000003261327220 */ /* 0x000fc60000410000 */
[----:B------:R-:W-:Y:S01]  /*f140*/  SHFL.IDX PT, R91, R217, R234, 0x1f ;  /* 0x00001fead95b7589 */ /* 0x000fe200000e0000 */
[----:B-1----:R-:W-:-:S03]  /*f150*/  FADD.FTZ R52, R52, -R223 ;  /* 0x800000df34347221 */ /* 0x002fc60000010000 */
[----:B------:R-:W1:Y:S01]  /*f160*/  SHFL.IDX PT, R217, R217, R229, 0x1f ;  /* 0x00001fe5d9d97589 */ /* 0x000e6200000e0000 */
[----:B------:R-:W1:Y:S01]  /*f170*/  MUFU.EX2 R117, R117 ;  /* 0x0000007500757308 */ /* 0x000e620000000800 */
[----:B------:R-:W-:Y:S01]  /*f180*/  FMUL.FTZ R46, R46, R50 ;  /* 0x000000322e2e7220 */ /* 0x000fe20000410000 */
[----:B------:R-:W-:Y:S01]  /*f190*/  FFMA.FTZ R50, -R164, R164, 1 ;  /* 0x3f800000a4327423 */ /* 0x000fe200000101a4 */
[----:B------:R-:W-:Y:S01]  /*f1a0*/  FMUL.FTZ R52, R99, R52 ;  /* 0x0000003463347220 */ /* 0x000fe20000410000 */
[----:B------:R-:W-:-:S04]  /*f1b0*/  FADD.FTZ R54, R54, -R223 ;  /* 0x800000df36367221 */ /* 0x000fc80000010000 */
[----:B------:R-:W1:Y:S01]  /*f1c0*/  MUFU.EX2 R124, R124 ;  /* 0x0000007c007c7308 */ /* 0x000e620000000800 */
[----:B------:R-:W-:Y:S01]  /*f1d0*/  FMUL.FTZ R50, R50, R52 ;  /* 0x0000003432327220 */ /* 0x000fe20000410000 */
[----:B------:R-:W-:Y:S01]  /*f1e0*/  FFMA.FTZ R52, -R162, R162, 1 ;  /* 0x3f800000a2347423 */ /* 0x000fe200000101a2 */
[----:B---3--:R-:W-:Y:S01]  /*f1f0*/  FMUL.FTZ R54, R107, R54 ;  /* 0x000000366b367220 */ /* 0x008fe20000410000 */
[----:B------:R-:W-:-:S04]  /*f200*/  FFMA.FTZ R220, -R163, R163, 1 ;  /* 0x3f800000a3dc7423 */ /* 0x000fc800000101a3 */
[----:B------:R-:W3:Y:S01]  /*f210*/  MUFU.EX2 R26, R26 ;  /* 0x0000001a001a7308 */ /* 0x000ee20000000800 */
[----:B--2---:R-:W-:Y:S01]  /*f220*/  FMUL.FTZ R53, R205, R53 ;  /* 0x00000035cd357220 */ /* 0x004fe20000410000 */
[----:B------:R-:W-:Y:S01]  /*f230*/  FFMA.FTZ R93, -R93, R93, 1 ;  /* 0x3f8000005d5d7423 */ /* 0x000fe2000001015d */
[----:B------:R-:W-:-:S05]  /*f240*/  FMUL.FTZ R55, R122, R55 ;  /* 0x000000377a377220 */ /* 0x000fca0000410000 */
[----:B------:R-:W2:Y:S01]  /*f250*/  MUFU.EX2 R111, R111 ;  /* 0x0000006f006f7308 */ /* 0x000ea20000000800 */
[----:B------:R-:W-:-:S07]  /*f260*/  FMUL.FTZ R52, R52, R54 ;  /* 0x0000003634347220 */ /* 0x000fce0000410000 */
[----:B------:R-:W2:Y:S01]  /*f270*/  MUFU.TANH R138, R138 ;  /* 0x0000008a008a7308 */ /* 0x000ea20000002400 */
[----:B------:R-:W-:-:S07]  /*f280*/  FMUL.FTZ R54, R220, R53 ;  /* 0x00000035dc367220 */ /* 0x000fce0000410000 */
[----:B------:R-:W2:Y:S01]  /*f290*/  MUFU.EX2 R100, R100 ;  /* 0x0000006400647308 */ /* 0x000ea20000000800 */
[----:B------:R-:W-:-:S07]  /*f2a0*/  FMUL.FTZ R53, R93, R55 ;  /* 0x000000375d357220 */ /* 0x000fce0000410000 */
[----:B------:R-:W2:Y:S01]  /*f2b0*/  MUFU.EX2 R106, R106 ;  /* 0x0000006a006a7308 */ /* 0x000ea20000000800 */
[----:B------:R-:W-:-:S07]  /*f2c0*/  FADD.FTZ R56, R56, -R89 ;  /* 0x8000005938387221 */ /* 0x000fce0000010000 */
[----:B------:R-:W2:Y:S01]  /*f2d0*/  MUFU.EX2 R25, R25 ;  /* 0x0000001900197308 */ /* 0x000ea20000000800 */
[----:B----4-:R-:W-:-:S07]  /*f2e0*/  FADD.FTZ R55, R60, -R40 ;  /* 0x800000283c377221 */ /* 0x010fce0000010000 */
[----:B------:R-:W4:Y:S01]  /*f2f0*/  MUFU.EX2 R102, R102 ;  /* 0x0000006600667308 */ /* 0x000f220000000800 */
[----:B------:R-:W-:-:S07]  /*f300*/  FADD.FTZ R40, R62, -R40 ;  /* 0x800000283e287221 */ /* 0x000fce0000010000 */
[----:B------:R-:W4:Y:S01]  /*f310*/  MUFU.EX2 R116, R116 ;  /* 0x0000007400747308 */ /* 0x000f220000000800 */
[----:B------:R-:W-:Y:S01]  /*f320*/  FADD.FTZ R59, R59, -R88 ;  /* 0x800000583b3b7221 */ /* 0x000fe20000010000 */
[----:B------:R-:W-:-:S06]  /*f330*/  FADD.FTZ R62, R68, -R90 ;  /* 0x8000005a443e7221 */ /* 0x000fcc0000010000 */
[----:B------:R-:W4:Y:S01]  /*f340*/  MUFU.EX2 R104, R104 ;  /* 0x0000006800687308 */ /* 0x000f220000000800 */
[----:B------:R-:W-:-:S07]  /*f350*/  FFMA.FTZ R68, -R161, R161, 1 ;  /* 0x3f800000a1447423 */ /* 0x000fce00000101a1 */
[----:B------:R-:W4:Y:S01]  /*f360*/  MUFU.EX2 R101, R101 ;  /* 0x0000006500657308 */ /* 0x000f220000000800 */
[----:B-1----:R-:W-:Y:S01]  /*f370*/  FMUL.FTZ R56, R117, R56 ;  /* 0x0000003875387220 */ /* 0x002fe20000410000 */
[----:B------:R-:W-:Y:S01]  /*f380*/  FADD.FTZ R57, R57, -R88 ;  /* 0x8000005839397221 */ /* 0x000fe20000010000 */
[--C-:B------:R-:W-:Y:S01]  /*f390*/  FADD.FTZ R66, R66, -R218.reuse ;  /* 0x800000da42427221 */ /* 0x100fe20000010000 */
[----:B------:R-:W-:Y:S01]  /*f3a0*/  FADD.FTZ R58, R58, -R89 ;  /* 0x800000593a3a7221 */ /* 0x000fe20000010000 */
[--C-:B------:R-:W-:Y:S01]  /*f3b0*/  FADD.FTZ R88, R69, -R217.reuse ;  /* 0x800000d945587221 */ /* 0x100fe20000010000 */
[----:B------:R-:W-:Y:S01]  /*f3c0*/  FADD.FTZ R217, R71, -R217 ;  /* 0x800000d947d97221 */ /* 0x000fe20000010000 */
[----:B------:R-:W-:Y:S01]  /*f3d0*/  FFMA.FTZ R69, -R158, R158, 1 ;  /* 0x3f8000009e457423 */ /* 0x000fe2000001019e */
[----:B------:R-:W-:Y:S01]  /*f3e0*/  FMUL.FTZ R59, R124, R59 ;  /* 0x0000003b7c3b7220 */ /* 0x000fe20000410000 */
[--C-:B------:R-:W-:Y:S01]  /*f3f0*/  FFMA.FTZ R126, R126, UR4, -R123.reuse ;  /* 0x000000047e7e7c23 */ /* 0x100fe2000801087b */
[----:B------:R-:W-:Y:S01]  /*f400*/  FFMA.FTZ R139, R139, UR4, -R123 ;  /* 0x000000048b8b7c23 */ /* 0x000fe2000801087b */
[----:B------:R-:W-:Y:S01]  /*f410*/  FFMA.FTZ R12, -R237, R237, 1 ;  /* 0x3f800000ed0c7423 */ /* 0x000fe200000101ed */
[----:B---3--:R-:W-:Y:S01]  /*f420*/  FMUL.FTZ R212, R26, R212 ;  /* 0x000000d41ad47220 */ /* 0x008fe20000410000 */
[--C-:B------:R-:W-:Y:S01]  /*f430*/  FFMA.FTZ R130, R130, UR4, -R109.reuse ;  /* 0x0000000482827c23 */ /* 0x100fe2000801086d */
[----:B------:R-:W-:Y:S01]  /*f440*/  FFMA.FTZ R136, R136, UR4, -R109 ;  /* 0x0000000488887c23 */ /* 0x000fe2000801086d */
[----:B------:R-:W-:Y:S01]  /*f450*/  FADD.FTZ R65, R65, -R91 ;  /* 0x8000005b41417221 */ /* 0x000fe20000010000 */
[----:B------:R-:W-:Y:S01]  /*f460*/  FMUL.FTZ R68, R68, R56 ;  /* 0x0000003844447220 */ /* 0x000fe20000410000 */
[----:B------:R-:W-:Y:S01]  /*f470*/  FFMA.FTZ R71, -R155, R155, 1 ;  /* 0x3f8000009b477423 */ /* 0x000fe2000001019b */
[----:B--2---:R-:W-:Y:S01]  /*f480*/  FMUL.FTZ R40, R111, R40 ;  /* 0x000000286f287220 */ /* 0x004fe20000410000 */
[----:B------:R-:W-:Y:S01]  /*f490*/  FSEL R109, R138, -INF , !P3 ;  /* 0xff8000008a6d7808 */ /* 0x000fe20005800000 */
[----:B------:R-:W-:Y:S01]  /*f4a0*/  FFMA.FTZ R56, -R151, R151, 1 ;  /* 0x3f80000097387423 */ /* 0x000fe20000010197 */
[----:B------:R-:W-:Y:S01]  /*f4b0*/  FSEL R123, R128, -INF , !P2 ;  /* 0xff800000807b7808 */ /* 0x000fe20005000000 */
[----:B------:R-:W-:Y:S01]  /*f4c0*/  FMUL.FTZ R66, R100, R66 ;  /* 0x0000004264427220 */ /* 0x000fe20000410000 */
[----:B------:R-:W1:Y:S01]  /*f4d0*/  MUFU.EX2 R119, R119 ;  /* 0x0000007700777308 */ /* 0x000e620000000800 */
[----:B------:R-:W-:Y:S01]  /*f4e0*/  FADD.FTZ R64, R64, -R218 ;  /* 0x800000da40407221 */ /* 0x000fe20000010000 */
[----:B------:R-:W-:Y:S01]  /*f4f0*/  FFMA.FTZ R13, -R159, R159, 1 ;  /* 0x3f8000009f0d7423 */ /* 0x000fe2000001019f */
[----:B------:R-:W-:Y:S01]  /*f500*/  FMUL.FTZ R58, R106, R58 ;  /* 0x0000003a6a3a7220 */ /* 0x000fe20000410000 */
[----:B------:R-:W-:Y:S01]  /*f510*/  FFMA.FTZ R236, -R236, R236, 1 ;  /* 0x3f800000ecec7423 */ /* 0x000fe200000101ec */
[----:B------:R-:W-:Y:S01]  /*f520*/  FMUL.FTZ R216, R25, R216 ;  /* 0x000000d819d87220 */ /* 0x000fe20000410000 */
[----:B------:R-:W-:Y:S01]  /*f530*/  FMUL.FTZ R69, R69, R59 ;  /* 0x0000003b45457220 */ /* 0x000fe20000410000 */
[----:B------:R-:W-:Y:S01]  /*f540*/  FMUL.FTZ R12, R12, R212 ;  /* 0x000000d40c0c7220 */ /* 0x000fe20000410000 */
[----:B------:R-:W-:Y:S01]  /*f550*/  FMUL.FTZ R71, R71, R40 ;  /* 0x0000002847477220 */ /* 0x000fe20000410000 */
[----:B----4-:R-:W-:Y:S01]  /*f560*/  FMUL.FTZ R59, R102, R65 ;  /* 0x00000041663b7220 */ /* 0x010fe20000410000 */
[----:B------:R-:W-:Y:S01]  /*f570*/  FFMA.FTZ R212, -R201, R201, 1 ;  /* 0x3f800000c9d47423 */ /* 0x000fe200000101c9 */
[----:B------:R-:W-:Y:S01]  /*f580*/  FFMA.FTZ R40, -R153, R153, 1 ;  /* 0x3f80000099287423 */ /* 0x000fe20000010199 */
[----:B------:R-:W-:Y:S01]  /*f590*/  FMUL.FTZ R65, R56, R66 ;  /* 0x0000004238417220 */ /* 0x000fe20000410000 */
[----:B------:R-:W-:Y:S01]  /*f5a0*/  FMUL.FTZ R62, R116, R62 ;  /* 0x0000003e743e7220 */ /* 0x000fe20000410000 */
[--C-:B------:R-:W-:Y:S01]  /*f5b0*/  FFMA.FTZ R109, R109, UR4, -R103.reuse ;  /* 0x000000046d6d7c23 */ /* 0x100fe20008010867 */
[----:B------:R-:W-:Y:S01]  /*f5c0*/  FFMA.FTZ R123, R123, UR4, -R103 ;  /* 0x000000047b7b7c23 */ /* 0x000fe20008010867 */
[----:B------:R-:W-:Y:S01]  /*f5d0*/  FMUL.FTZ R58, R13, R58 ;  /* 0x0000003a0d3a7220 */ /* 0x000fe20000410000 */
[----:B------:R-:W-:Y:S01]  /*f5e0*/  FMUL.FTZ R92, R104, R92 ;  /* 0x0000005c685c7220 */ /* 0x000fe20000410000 */
[----:B------:R-:W-:Y:S01]  /*f5f0*/  FMUL.FTZ R64, R101, R64 ;  /* 0x0000004065407220 */ /* 0x000fe20000410000 */
[----:B------:R-:W-:Y:S01]  /*f600*/  FFMA.FTZ R66, -R150, R150, 1 ;  /* 0x3f80000096427423 */ /* 0x000fe20000010196 */
[----:B------:R-:W-:Y:S01]  /*f610*/  FMUL.FTZ R103, R236, R216 ;  /* 0x000000d8ec677220 */ /* 0x000fe20000410000 */
[----:B------:R-:W2:Y:S01]  /*f620*/  LDL.LU R200, [R1+0x128] ;  /* 0x0001280001c87983 */ /* 0x000ea20000300800 */
[----:B------:R-:W3:Y:S01]  /*f630*/  MUFU.EX2 R120, R120 ;  /* 0x0000007800787308 */ /* 0x000ee20000000800 */
[----:B------:R-:W-:Y:S01]  /*f640*/  FFMA.FTZ R13, -R154, R154, 1 ;  /* 0x3f8000009a0d7423 */ /* 0x000fe2000001019a */
[----:B------:R-:W-:Y:S01]  /*f650*/  FFMA.FTZ R216, -R202, R202, 1 ;  /* 0x3f800000cad87423 */ /* 0x000fe200000101ca */
[----:B------:R-:W2:Y:S01]  /*f660*/  LDL.LU R201, [R1+0x124] ;  /* 0x0001240001c97983 */ /* 0x000ea20000300800 */
[----:B------:R-:W-:Y:S01]  /*f670*/  FMUL.FTZ R212, R212, R215 ;  /* 0x000000d7d4d47220 */ /* 0x000fe20000410000 */
[----:B------:R-:W-:Y:S01]  /*f680*/  FFMA.FTZ R215, -R171, R171, 1 ;  /* 0x3f800000abd77423 */ /* 0x000fe200000101ab */
[----:B------:R-:W-:Y:S01]  /*f690*/  FMUL.FTZ R64, R40, R64 ;  /* 0x0000004028407220 */ /* 0x000fe20000410000 */
[----:B------:R-:W2:Y:S01]  /*f6a0*/  LDL.LU R202, [R1+0x120] ;  /* 0x0001200001ca7983 */ /* 0x000ea20000300800 */
[----:B------:R-:W-:Y:S01]  /*f6b0*/  FMUL.FTZ R66, R66, R62 ;  /* 0x0000003e42427220 */ /* 0x000fe20000410000 */
[----:B------:R-:W4:Y:S01]  /*f6c0*/  MUFU.EX2 R105, R105 ;  /* 0x0000006900697308 */ /* 0x000f220000000800 */
[----:B------:R-:W-:Y:S01]  /*f6d0*/  FADD.FTZ R67, R67, -R91 ;  /* 0x8000005b43437221 */ /* 0x000fe20000010000 */
[----:B------:R-:W2:Y:S01]  /*f6e0*/  LDL.LU R203, [R1+0x11c] ;  /* 0x00011c0001cb7983 */ /* 0x000ea20000300800 */
[----:B------:R-:W-:-:S03]  /*f6f0*/  FMUL.FTZ R13, R13, R92 ;  /* 0x0000005c0d0d7220 */ /* 0x000fc60000410000 */
[----:B------:R1:W5:Y:S02]  /*f700*/  LDL.LU R171, [R1+0x118] ;  /* 0x0001180001ab7983 */ /* 0x0003640000300800 */
[----:B------:R-:W4:Y:S02]  /*f710*/  MUFU.EX2 R115, R115 ;  /* 0x0000007300737308 */ /* 0x000f240000000800 */
[----:B------:R-:W4:Y:S04]  /*f720*/  SHFL.IDX PT, R40, R63, R227, 0x1f ;  /* 0x00001fe33f287589 */ /* 0x000f2800000e0000 */
[----:B------:R-:W4:Y:S04]  /*f730*/  SHFL.IDX PT, R62, R63, R234, 0x1f ;  /* 0x00001fea3f3e7589 */ /* 0x000f2800000e0000 */
[----:B------:R1:W5:Y:S04]  /*f740*/  LDL.LU R170, [R1+0x114] ;  /* 0x0001140001aa7983 */ /* 0x0003680000300800 */
[----:B------:R-:W4:Y:S04]  /*f750*/  SHFL.IDX PT, R89, R63, R9, 0x1f ;  /* 0x00001f093f597589 */ /* 0x000f2800000e0000 */
[----:B------:R-:W-:Y:S04]  /*f760*/  SHFL.IDX PT, R92, R63, R228, 0x1f ;  /* 0x00001fe43f5c7589 */ /* 0x000fe800000e0000 */
[----:B------:R-:W-:Y:S04]  /*f770*/  SHFL.IDX PT, R93, R63, R233, 0x1f ;  /* 0x00001fe93f5d7589 */ /* 0x000fe800000e0000 */
[----:B------:R-:W-:Y:S04]  /*f780*/  SHFL.IDX PT, R218, R63, R235, 0x1f ;  /* 0x00001feb3fda7589 */ /* 0x000fe800000e0000 */
[----:B------:R-:W-:Y:S04]  /*f790*/  SHFL.IDX PT, R91, R63, R230, 0x1f ;  /* 0x00001fe63f5b7589 */ /* 0x000fe800000e0000 */
[----:B------:R1:W5:Y:S04]  /*f7a0*/  LDL.LU R169, [R1+0x110] ;  /* 0x0001100001a97983 */ /* 0x0003680000300800 */
[----:B------:R-:W4:Y:S01]  /*f7b0*/  SHFL.IDX PT, R63, R63, R229, 0x1f ;  /* 0x00001fe53f3f7589 */ /* 0x000f2200000e0000 */
[----:B------:R-:W4:Y:S03]  /*f7c0*/  MUFU.EX2 R110, R110 ;  /* 0x0000006e006e7308 */ /* 0x000f260000000800 */
[----:B------:R1:W5:Y:S04]  /*f7d0*/  LDL.LU R168, [R1+0x10c] ;  /* 0x00010c0001a87983 */ /* 0x0003680000300800 */
[----:B------:R2:W5:Y:S01]  /*f7e0*/  LDL.LU R167, [R1+0x108] ;  /* 0x0001080001a77983 */ /* 0x0005620000300800 */
[----:B------:R-:W-:-:S03]  /*f7f0*/  FFMA.FTZ R60, -R160, R160, 1 ;  /* 0x3f800000a03c7423 */ /* 0x000fc600000101a0 */
[----:B------:R2:W5:Y:S01]  /*f800*/  LDL.LU R166, [R1+0x104] ;  /* 0x0001040001a67983 */ /* 0x0005620000300800 */
[----:B-1----:R-:W-:-:S03]  /*f810*/  FMUL.FTZ R57, R119, R57 ;  /* 0x0000003977397220 */ /* 0x002fc60000410000 */
[----:B------:R1:W5:Y:S01]  /*f820*/  LDL.LU R165, [R1+0x100] ;  /* 0x0001000001a57983 */ /* 0x0003620000300800 */
[----:B------:R-:W1:Y:S03]  /*f830*/  MUFU.EX2 R114, R114 ;  /* 0x0000007200727308 */ /* 0x000e660000000800 */
[----:B------:R1:W5:Y:S04]  /*f840*/  LDL.LU R164, [R1+0xfc] ;  /* 0x0000fc0001a47983 */ /* 0x0003680000300800 */
[----:B------:R1:W5:Y:S01]  /*f850*/  LDL.LU R163, [R1+0xf8] ;  /* 0x0000f80001a37983 */ /* 0x0003620000300800 */
[----:B------:R-:W1:Y:S03]  /*f860*/  MUFU.EX2 R118, R118 ;  /* 0x0000007600767308 */ /* 0x000e660000000800 */
[----:B------:R1:W5:Y:S01]  /*f870*/  LDL.LU R162, [R1+0xf4] ;  /* 0x0000f40001a27983 */ /* 0x0003620000300800 */
[----:B------:R-:W-:-:S03]  /*f880*/  FMUL.FTZ R60, R60, R57 ;  /* 0x000000393c3c7220 */ /* 0x000fc60000410000 */
[----:B------:R1:W5:Y:S01]  /*f890*/  LDL.LU R161, [R1+0xf0] ;  /* 0x0000f00001a17983 */ /* 0x0003620000300800 */
[----:B------:R-:W1:Y:S01]  /*f8a0*/  MUFU.EX2 R137, R137 ;  /* 0x0000008900897308 */ /* 0x000e620000000800 */
[----:B------:R-:W-:Y:S02]  /*f8b0*/  FADD.FTZ R90, R70, -R90 ;  /* 0x8000005a465a7221 */ /* 0x000fe40000010000 */
[----:B------:R1:W5:Y:S01]  /*f8c0*/  LDL.LU R160, [R1+0xec] ;  /* 0x0000ec0001a07983 */ /* 0x0003620000300800 */
[----:B------:R-:W-:Y:S01]  /*f8d0*/  FFMA.FTZ R57, -R157, R157, 1 ;  /* 0x3f8000009d397423 */ /* 0x000fe2000001019d */
[----:B---3--:R-:W-:Y:S02]  /*f8e0*/  FMUL.FTZ R55, R120, R55 ;  /* 0x0000003778377220 */ /* 0x008fe40000410000 */
[----:B------:R3:W5:Y:S01]  /*f8f0*/  LDL.LU R159, [R1+0xe8] ;  /* 0x0000e800019f7983 */ /* 0x0007620000300800 */
[----:B------:R-:W-:-:S03]  /*f900*/  FFMA.FTZ R70, -R156, R156, 1 ;  /* 0x3f8000009c467423 */ /* 0x000fc6000001019c */
[----:B------:R3:W5:Y:S01]  /*f910*/  LDL.LU R158, [R1+0xe4] ;  /* 0x0000e400019e7983 */ /* 0x0007620000300800 */
[----:B----4-:R-:W-:-:S03]  /*f920*/  FMUL.FTZ R61, R105, R61 ;  /* 0x0000003d693d7220 */ /* 0x010fc60000410000 */
[----:B------:R3:W5:Y:S01]  /*f930*/  LDL.LU R157, [R1+0xe0] ;  /* 0x0000e000019d7983 */ /* 0x0007620000300800 */
[----:B------:R-:W-:-:S03]  /*f940*/  FMUL.FTZ R57, R57, R55 ;  /* 0x0000003739397220 */ /* 0x000fc60000410000 */
[----:B------:R3:W5:Y:S01]  /*f950*/  LDL.LU R156, [R1+0xdc] ;  /* 0x0000dc00019c7983 */ /* 0x0007620000300800 */
[----:B------:R-:W-:Y:S01]  /*f960*/  FFMA.FTZ R55, -R152, R152, 1 ;  /* 0x3f80000098377423 */ /* 0x000fe20000010198 */
[----:B------:R-:W-:Y:S02]  /*f970*/  FFMA.FTZ R56, -R149, R149, 1 ;  /* 0x3f80000095387423 */ /* 0x000fe40000010195 */
[----:B------:R3:W5:Y:S01]  /*f980*/  LDL.LU R155, [R1+0xd8] ;  /* 0x0000d800019b7983 */ /* 0x0007620000300800 */
[----:B------:R-:W-:-:S03]  /*f990*/  FMUL.FTZ R67, R115, R67 ;  /* 0x0000004373437220 */ /* 0x000fc60000410000 */
[----:B------:R3:W5:Y:S01]  /*f9a0*/  LDL.LU R154, [R1+0xd4] ;  /* 0x0000d400019a7983 */ /* 0x0007620000300800 */
[----:B------:R-:W-:-:S03]  /*f9b0*/  FMUL.FTZ R70, R70, R61 ;  /* 0x0000003d46467220 */ /* 0x000fc60000410000 */
[----:B------:R3:W5:Y:S01]  /*f9c0*/  LDL.LU R153, [R1+0xd0] ;  /* 0x0000d00001997983 */ /* 0x0007620000300800 */
[----:B------:R-:W-:-:S03]  /*f9d0*/  FMUL.FTZ R56, R56, R67 ;  /* 0x0000004338387220 */ /* 0x000fc60000410000 */
[----:B------:R3:W5:Y:S01]  /*f9e0*/  LDL.LU R152, [R1+0xcc] ;  /* 0x0000cc0001987983 */ /* 0x0007620000300800 */
[----:B------:R-:W-:-:S03]  /*f9f0*/  FFMA.FTZ R61, -R148, R148, 1 ;  /* 0x3f800000943d7423 */ /* 0x000fc60000010194 */
[----:B------:R3:W5:Y:S01]  /*fa00*/  LDL.LU R151, [R1+0xc8] ;  /* 0x0000c80001977983 */ /* 0x0007620000300800 */
[----:B------:R-:W-:Y:S01]  /*fa10*/  FMUL.FTZ R55, R55, R59 ;  /* 0x0000003b37377220 */ /* 0x000fe20000410000 */
[----:B------:R-:W-:Y:S02]  /*fa20*/  FFMA.FTZ R67, -R147, R147, 1 ;  /* 0x3f80000093437423 */ /* 0x000fe40000010193 */
[----:B------:R3:W5:Y:S01]  /*fa30*/  LDL.LU R150, [R1+0xc4] ;  /* 0x0000c40001967983 */ /* 0x0007620000300800 */
[----:B------:R-:W-:Y:S01]  /*fa40*/  FMUL.FTZ R88, R110, R88 ;  /* 0x000000586e587220 */ /* 0x000fe20000410000 */
[----:B------:R-:W-:Y:S02]  /*fa50*/  FFMA.FTZ R59, -R146, R146, 1 ;  /* 0x3f800000923b7423 */ /* 0x000fe40000010192 */
[----:B------:R3:W5:Y:S01]  /*fa60*/  LDL.LU R149, [R1+0xc0] ;  /* 0x0000c00001957983 */ /* 0x0007620000300800 */
[----:B------:R-:W-:Y:S01]  /*fa70*/  FADD.FTZ R73, R73, -R40 ;  /* 0x8000002849497221 */ /* 0x000fe20000010000 */
[--C-:B------:R-:W-:Y:S01]  /*fa80*/  FADD.FTZ R81, R81, -R62.reuse ;  /* 0x8000003e51517221 */ /* 0x100fe20000010000 */
[----:B------:R-:W-:Y:S01]  /*fa90*/  FADD.FTZ R83, R83, -R62 ;  /* 0x8000003e53537221 */ /* 0x000fe20000010000 */
[----:B------:R3:W5:Y:S01]  /*faa0*/  LDL.LU R148, [R1+0xbc] ;  /* 0x0000bc0001947983 */ /* 0x0007620000300800 */
[--C-:B------:R-:W-:Y:S01]  /*fab0*/  FADD.FTZ R72, R72, -R89.reuse ;  /* 0x8000005948487221 */ /* 0x100fe20000010000 */
[----:B------:R-:W-:Y:S01]  /*fac0*/  FADD.FTZ R74, R74, -R89 ;  /* 0x800000594a4a7221 */ /* 0x000fe20000010000 */
[----:B------:R-:W-:Y:S01]  /*fad0*/  FADD.FTZ R40, R75, -R40 ;  /* 0x800000284b287221 */ /* 0x000fe20000010000 */
[----:B------:R3:W5:Y:S01]  /*fae0*/  LDL.LU R147, [R1+0xb8] ;  /* 0x0000b80001937983 */ /* 0x0007620000300800 */
[----:B------:R-:W-:Y:S01]  /*faf0*/  FFMA.FTZ R62, -R145, R145, 1 ;  /* 0x3f800000913e7423 */ /* 0x000fe20000010191 */
[----:B-1----:R-:W-:Y:S01]  /*fb00*/  FMUL.FTZ R90, R114, R90 ;  /* 0x0000005a725a7220 */ /* 0x002fe20000410000 */
[--C-:B------:R-:W-:Y:S01]  /*fb10*/  FADD.FTZ R85, R85, -R63.reuse ;  /* 0x8000003f55557221 */ /* 0x100fe20000010000 */
[----:B------:R3:W5:Y:S01]  /*fb20*/  LDL.LU R146, [R1+0xb4] ;  /* 0x0000b40001927983 */ /* 0x0007620000300800 */
[----:B------:R-:W-:Y:S01]  /*fb30*/  FADD.FTZ R87, R87, -R63 ;  /* 0x8000003f57577221 */ /* 0x000fe20000010000 */
[----:B------:R-:W-:Y:S01]  /*fb40*/  FFMA.FTZ R89, -R144, R144, 1 ;  /* 0x3f80000090597423 */ /* 0x000fe20000010190 */
[----:B------:R-:W-:Y:S01]  /*fb50*/  FMUL.FTZ R61, R61, R88 ;  /* 0x000000583d3d7220 */ /* 0x000fe20000410000 */
[----:B------:R3:W5:Y:S01]  /*fb60*/  LDL.LU R145, [R1+0xb0] ;  /* 0x0000b00001917983 */ /* 0x0007620000300800 */
[----:B------:R-:W-:Y:S01]  /*fb70*/  FFMA.FTZ R63, -R143, R143, 1 ;  /* 0x3f8000008f3f7423 */ /* 0x000fe2000001018f */
[----:B------:R-:W-:Y:S01]  /*fb80*/  FMUL.FTZ R217, R118, R217 ;  /* 0x000000d976d97220 */ /* 0x000fe20000410000 */
[--C-:B------:R-:W-:Y:S01]  /*fb90*/  FADD.FTZ R76, R76, -R92.reuse ;  /* 0x8000005c4c4c7221 */ /* 0x100fe20000010000 */
[----:B------:R3:W5:Y:S01]  /*fba0*/  LDL.LU R144, [R1+0xac] ;  /* 0x0000ac0001907983 */ /* 0x0007620000300800 */
[----:B------:R-:W-:Y:S01]  /*fbb0*/  FADD.FTZ R78, R78, -R92 ;  /* 0x8000005c4e4e7221 */ /* 0x000fe20000010000 */
[----:B------:R-:W-:Y:S01]  /*fbc0*/  FFMA.FTZ R88, -R142, R142, 1 ;  /* 0x3f8000008e587423 */ /* 0x000fe2000001018e */
[--C-:B------:R-:W-:Y:S01]  /*fbd0*/  FADD.FTZ R77, R77, -R93.reuse ;  /* 0x8000005d4d4d7221 */ /* 0x100fe20000010000 */
[----:B------:R3:W5:Y:S01]  /*fbe0*/  LDL.LU R143, [R1+0xa8] ;  /* 0x0000a800018f7983 */ /* 0x0007620000300800 */
[----:B------:R-:W-:Y:S01]  /*fbf0*/  FADD.FTZ R79, R79, -R93 ;  /* 0x8000005d4f4f7221 */ /* 0x000fe20000010000 */
[----:B------:R-:W-:Y:S01]  /*fc00*/  FMUL.FTZ R40, R137, R40 ;  /* 0x0000002889287220 */ /* 0x000fe20000410000 */
[----:B------:R-:W-:Y:S01]  /*fc10*/  FFMA.FTZ R92, -R141, R141, 1 ;  /* 0x3f8000008d5c7423 */ /* 0x000fe2000001018d */
[----:B------:R3:W5:Y:S01]  /*fc20*/  LDL.LU R142, [R1+0xa4] ;  /* 0x0000a400018e7983 */ /* 0x0007620000300800 */
[----:B------:R-:W-:Y:S01]  /*fc30*/  FMUL.FTZ R67, R67, R90 ;  /* 0x0000005a43437220 */ /* 0x000fe20000410000 */
[----:B------:R-:W-:Y:S01]  /*fc40*/  FFMA.FTZ R93, -R140, R140, 1 ;  /* 0x3f8000008c5d7423 */ /* 0x000fe2000001018c */
        /* <DEDUP_REMOVED lines=8> */
[----:B------:R-:W-:Y:S01]  /*fcd0*/  FFMA.FTZ R217, -R4, R4, 1 ;  /* 0x3f80000004d97423 */ /* 0x000fe20000010104 */
[----:B------:R3:W5:Y:S01]  /*fce0*/  LDL.LU R6, [R1+0x98] ;  /* 0x0000980001067983 */ /* 0x0007620000300800 */
[----:B------:R-:W-:-:S03]  /*fcf0*/  FFMA.FTZ R40, -R2, R2, 1 ;  /* 0x3f80000002287423 */ /* 0x000fc60000010102 */
[----:B------:R3:W5:Y:S04]  /*fd00*/  LDL.LU R5, [R1+0x94] ;  /* 0x0000940001057983 */ /* 0x0007680000300800 */
[----:B------:R3:W5:Y:S04]  /*fd10*/  LDL.LU R4, [R1+0x90] ;  /* 0x0000900001047983 */ /* 0x0007680000300800 */
[----:B------:R3:W5:Y:S04]  /*fd20*/  LDL.LU R2, [R1+0x8c] ;  /* 0x00008c0001027983 */ /* 0x0007680000300800 */
[----:B------:R-:W4:Y:S01]  /*fd30*/  LDL R220, [R1+0x70] ;  /* 0x0000700001dc7983 */ /* 0x000f220000100800 */
[----:B------:R-:W1:Y:S08]  /*fd40*/  MUFU.EX2 R127, R127 ;  /* 0x0000007f007f7308 */ /* 0x000e700000000800 */
[----:B------:R-:W3:Y:S08]  /*fd50*/  MUFU.EX2 R113, R113 ;  /* 0x0000007100717308 */ /* 0x000ef00000000800 */
[----:B------:R-:W3:Y:S08]  /*fd60*/  MUFU.EX2 R136, R136 ;  /* 0x0000008800887308 */ /* 0x000ef00000000800 */
[----:B------:R-:W3:Y:S08]  /*fd70*/  MUFU.EX2 R33, R33 ;  /* 0x0000002100217308 */ /* 0x000ef00000000800 */
[----:B------:R-:W3:Y:S08]  /*fd80*/  MUFU.EX2 R34, R34 ;  /* 0x0000002200227308 */ /* 0x000ef00000000800 */
[----:B------:R-:W3:Y:S08]  /*fd90*/  MUFU.EX2 R204, R204 ;  /* 0x000000cc00cc7308 */ /* 0x000ef00000000800 */
[----:B------:R-:W3:Y:S08]  /*fda0*/  MUFU.EX2 R206, R206 ;  /* 0x000000ce00ce7308 */ /* 0x000ef00000000800 */
[----:B------:R-:W3:Y:S08]  /*fdb0*/  MUFU.EX2 R125, R125 ;  /* 0x0000007d007d7308 */ /* 0x000ef00000000800 */
[----:B------:R-:W3:Y:S01]  /*fdc0*/  MUFU.EX2 R207, R207 ;  /* 0x000000cf00cf7308 */ /* 0x000ee20000000800 */
[----:B------:R-:W-:-:S07]  /*fdd0*/  FADD.FTZ R82, R82, -R218 ;  /* 0x800000da52527221 */ /* 0x000fce0000010000 */
[----:B------:R-:W3:Y:S08]  /*fde0*/  MUFU.EX2 R131, R131 ;  /* 0x0000008300837308 */ /* 0x000ef00000000800 */
[----:B------:R-:W2:Y:S08]  /*fdf0*/  MUFU.EX2 R108, R108 ;  /* 0x0000006c006c7308 */ /* 0x000eb00000000800 */
[----:B------:R-:W2:Y:S08]  /*fe00*/  MUFU.EX2 R130, R130 ;  /* 0x0000008200827308 */ /* 0x000eb00000000800 */
[----:B------:R-:W2:Y:S08]  /*fe10*/  MUFU.EX2 R109, R109 ;  /* 0x0000006d006d7308 */ /* 0x000eb00000000800 */
[----:B------:R-:W2:Y:S08]  /*fe20*/  MUFU.EX2 R123, R123 ;  /* 0x0000007b007b7308 */ /* 0x000eb00000000800 */
[----:B------:R-:W2:Y:S08]  /*fe30*/  MUFU.EX2 R129, R129 ;  /* 0x0000008100817308 */ /* 0x000eb00000000800 */
[----:B------:R-:W2:Y:S08]  /*fe40*/  MUFU.EX2 R126, R126 ;  /* 0x0000007e007e7308 */ /* 0x000eb00000000800 */
[----:B------:R-:W2:Y:S01]  /*fe50*/  MUFU.EX2 R139, R139 ;  /* 0x0000008b008b7308 */ /* 0x000ea20000000800 */
[----:B-1----:R-:W-:Y:S01]  /*fe60*/  FMUL.FTZ R76, R127, R76 ;  /* 0x0000004c7f4c7220 */ /* 0x002fe20000410000 */
[----:B---3--:R-:W-:Y:S01]  /*fe70*/  FMUL.FTZ R72, R113, R72 ;  /* 0x0000004871487220 */ /* 0x008fe20000410000 */
[----:B------:R-:W-:Y:S01]  /*fe80*/  FMUL.FTZ R82, R136, R82 ;  /* 0x0000005288527220 */ /* 0x000fe20000410000 */
[----:B------:R-:W-:Y:S01]  /*fe90*/  FADD.FTZ R80, R80, -R218 ;  /* 0x800000da50507221 */ /* 0x000fe20000010000 */
[----:B------:R-:W-:Y:S01]  /*fea0*/  FMUL.FTZ R231, R33, R231 ;  /* 0x000000e721e77220 */ /* 0x000fe20000410000 */
[----:B------:R-:W-:Y:S01]  /*feb0*/  FMUL.FTZ R232, R34, R232 ;  /* 0x000000e822e87220 */ /* 0x000fe20000410000 */
[----:B------:R-:W-:Y:S01]  /*fec0*/  FFMA.FTZ R218, -R138, R138, 1 ;  /* 0x3f8000008ada7423 */ /* 0x000fe2000001018a */
[----:B------:R-:W-:Y:S01]  /*fed0*/  FMUL.FTZ R92, R92, R76 ;  /* 0x0000004c5c5c7220 */ /* 0x000fe20000410000 */
[----:B------:R-:W-:Y:S01]  /*fee0*/  FFMA.FTZ R138, -R128, R128, 1 ;  /* 0x3f800000808a7423 */ /* 0x000fe20000010180 */
[----:B------:R-:W-:Y:S01]  /*fef0*/  FMUL.FTZ R62, R62, R72 ;  /* 0x000000483e3e7220 */ /* 0x000fe20000410000 */
[----:B------:R-:W-:Y:S01]  /*ff00*/  FMUL.FTZ R128, R40, R82 ;  /* 0x0000005228807220 */ /* 0x000fe20000410000 */
[----:B------:R-:W-:Y:S01]  /*ff10*/  FFMA.FTZ R132, -R132, R132, 1 ;  /* 0x3f80000084847423 */ /* 0x000fe20000010184 */
[----:B------:R-:W-:Y:S01]  /*ff20*/  FFMA.FTZ R133, -R133, R133, 1 ;  /* 0x3f80000085857423 */ /* 0x000fe20000010185 */
[----:B------:R-:W-:Y:S01]  /*ff30*/  FMUL.FTZ R84, R204, R84 ;  /* 0x00000054cc547220 */ /* 0x000fe20000410000 */
[----:B------:R-:W-:Y:S01]  /*ff40*/  FMUL.FTZ R85, R206, R85 ;  /* 0x00000055ce557220 */ /* 0x000fe20000410000 */
[----:B------:R-:W-:Y:S01]  /*ff50*/  F2FP.F16.F32.PACK_AB R76, R42, R11 ;  /* 0x0000000b2a4c723e */ /* 0x000fe200000000ff */
[----:B------:R-:W-:Y:S01]  /*ff60*/  FFMA.FTZ R72, -R134, R134, 1 ;  /* 0x3f80000086487423 */ /* 0x000fe20000010186 */
[----:B------:R-:W-:Y:S01]  /*ff70*/  FFMA.FTZ R40, -R135, R135, 1 ;  /* 0x3f80000087287423 */ /* 0x000fe20000010187 */
[----:B------:R-:W-:Y:S01]  /*ff80*/  FMUL.FTZ R86, R125, R86 ;  /* 0x000000567d567220 */ /* 0x000fe20000410000 */
[----:B------:R-:W-:Y:S01]  /*ff90*/  FMUL.FTZ R87, R207, R87 ;  /* 0x00000057cf577220 */ /* 0x000fe20000410000 */
[----:B------:R-:W-:Y:S01]  /*ffa0*/  FMUL.FTZ R216, R216, R231 ;  /* 0x000000e7d8d87220 */ /* 0x000fe20000410000 */
        /* <DEDUP_REMOVED lines=25> */
[----:B------:R-:W-:Y:S01]  /*10140*/  UMOV UR6, UR8 ;  /* 0x0000000800067c82 */ /* 0x000fe20008000000 */
[----:B------:R-:W-:Y:S01]  /*10150*/  F2FP.F16.F32.PACK_AB R80, R21, R22 ;  /* 0x000000161550723e */ /* 0x000fe200000000ff */
[----:B------:R-:W-:Y:S01]  /*10160*/  UMOV UR7, 0x40000040 ;  /* 0x4000004000077882 */ /* 0x000fe20000000000 */
[----:B------:R-:W-:Y:S01]  /*10170*/  F2FP.F16.F32.PACK_AB R81, R211, R20 ;  /* 0x00000014d351723e */ /* 0x000fe200000000ff */
[----:B------:R-:W-:Y:S01]  /*10180*/  UIADD3 UR4, UR8, 0x80, URZ ;  /* 0x0000008008047890 */ /* 0x000fe2000fffe03f */
        /* <DEDUP_REMOVED lines=30> */
[----:B----4-:R-:W-:-:S05]  /*10370*/  LEA R11, R0, R220, 0xe ;  /* 0x000000dc000b7211 */ /* 0x010fca00078e70ff */
[----:B------:R-:W-:-:S05]  /*10380*/  IMAD R11, R11, 0x2, R16 ;  /* 0x000000020b0b7824 */ /* 0x000fca00078e0210 */
        /* <DEDUP_REMOVED lines=79> */
[----:B------:R-:W-:Y:S02]  /*10880*/  R2UR UR4, R16 ;  /* 0x00000000100472ca */ /* 0x000fe400000e0000 */
[----:B--2---:R-:W-:-:S04]  /*10890*/  LEA R10, R0, R12, 0xb ;  /* 0x0000000c000a7211 */ /* 0x004fc800078e58ff */
[----:B------:R-:W-:-:S07]  /*108a0*/  R2UR UR9, R10 ;  /* 0x000000000a0972ca */ /* 0x000fce00000e0000 */
[----:B------:R-:W-:-:S04]  /*108b0*/  USHF.R.U32.HI UR4, URZ, 0x4, UR4 ;  /* 0x000000043f047899 */ /* 0x000fc80008011604 */
[----:B------:R-:W-:Y:S01]  /*108c0*/  ULOP3.LUT UR10, UR4, 0x3fff, URZ, 0xc0, !UPT ;  /* 0x00003fff040a7892 */ /* 0x000fe2000f8ec03f */
[----:B------:R-:W-:Y:S02]  /*108d0*/  UMOV UR5, 0x40000040 ;  /* 0x4000004000057882 */ /* 0x000fe40000000000 */
[----:B------:R-:W-:Y:S01]  /*108e0*/  UMOV UR4, UR9 ;  /* 0x0000000900047c82 */ /* 0x000fe20008000000 */
[----:B------:R-:W-:-:S03]  /*108f0*/  UMOV UR7, 0x40000040 ;  /* 0x4000004000077882 */ /* 0x000fc60000000000 */
[----:B------:R-:W-:Y:S01]  /*10900*/  UMOV UR6, UR10 ;  /* 0x0000000a00067c82 */ /* 0x000fe20008000000 */
[----:B------:R-:W-:Y:S02]  /*10910*/  WARPGROUP.DEPBAR.LE gsb0, 0x0 ;  /* 0x00008000000079c5 */ /* 0x000fe40000010000 */
[----:B------:R2:W-:Y:S06]  /*10920*/  MEMBAR.ALL.CTA ;  /* 0x0000000000007992 */ /* 0x0005ec0000008000 */
[----:B--2---:R-:W2:Y:S02]  /*10930*/  FENCE.VIEW.ASYNC.S ;  /* 0x00000000000073c6 */ /* 0x004ea40000000000 */
[----:B--2---:R-:W-:Y:S06]  /*10940*/  BAR.SYNC.DEFER_BLOCKING 0x9, 0x100 ;  /* 0x0244000000007b1d */ /* 0x004fec0000010000 */
        /* <DEDUP_REMOVED lines=54> */
.L_x_1088:
        /* <DEDUP_REMOVED lines=57> */
[----:B------:R2:W-:Y:S01]  /*11040*/  STS.128 [R2+0xa800], R44 ;  /* 0x00a8002c02007388 */ /* 0x0005e20000000c00 */
[----:B------:R-:W-:-:S03]  /*11050*/  IADD3 R10, R10, 0xc, RZ ;  /* 0x0000000c0a0a7810 */ /* 0x000fc60007ffe0ff */
        /* <DEDUP_REMOVED lines=11> */
.L_x_1089:
[----:B------:R-:W-:Y:S01]  /*11110*/  UIADD3 UR38, UR38, 0x1, URZ ;  /* 0x0000000126267890 */ /* 0x000fe2000fffe03f */
[----:B------:R-:W-:Y:S01]  /*11120*/  VIADD R6, R6, 0x30c20 ;  /* 0x00030c2006067836 */ /* 0x000fe20000000000 */
[----:B------:R-:W-:Y:S02]  /*11130*/  IADD3 R0, R0, 0x1, RZ ;  /* 0x0000000100007810 */ /* 0x000fe40007ffe0ff */
[----:B------:R-:W-:Y:S02]  /*11140*/  UISETP.GE.AND UP0, UPT, UR38, UR37, UPT ;  /* 0x000000252600728c */ /* 0x000fe4000bf06270 */
[----:B------:R-:W-:Y:S02]  /*11150*/  ISETP.NE.AND P0, PT, R0, 0x2, PT ;  /* 0x000000020000780c */ /* 0x000fe40003f05270 */
[----:B------:R-:W-:Y:S02]  /*11160*/  PRMT R6, RZ, 0x654, R6 ;  /* 0x00000654ff067816 */ /* 0x000fe40000000006 */
[----:B------:R-:W-:-:S02]  /*11170*/  PLOP3.LUT P1, PT, PT, PT, UP0, 0x80, 0x0 ;  /* 0x000000000000781c */ /* 0x000fc40003f2f008 */
[----:B--2---:R-:W-:Y:S01]  /*11180*/  SEL R5, RZ, 0x1, P0 ;  /* 0x00000001ff057807 */ /* 0x004fe20000000000 */
[----:B------:R2:W-:Y:S01]  /*11190*/  SYNCS.ARRIVE.TRANS64.RED.A1T0 RZ, [R6+URZ], RZ ;  /* 0x000000ff06ff79a7 */ /* 0x0005e2000810043f */
[----:B------:R-:W-:Y:S02]  /*111a0*/  SEL R0, R0, RZ, P0 ;  /* 0x000000ff00007207 */ /* 0x000fe40000000000 */
[----:B------:R-:W-:-:S07]  /*111b0*/  LOP3.LUT R4, R4, R5, RZ, 0x3c, !PT ;  /* 0x0000000504047212 */ /* 0x000fce00078e3cff */
[----:B--2---:R-:W-:Y:S05]  /*111c0*/  @!P1 BRA `(.L_x_1090) ;  /* 0xffffffac00c49947 */ /* 0x004fea000383ffff */
.L_x_1079:
        /* <DEDUP_REMOVED lines=34> */
.L_x_1047:
[----:B------:R-:W-:Y:S05]  /*113f0*/  @P0 BRA `(.L_x_1091) ;  /* 0x0000000800d40947 */ /* 0x000fea0003800000 */
[----:B------:R-:W2:Y:S01]  /*11400*/  S2R R3, SR_CgaCtaId ;  /* 0x0000000000037919 */ /* 0x000ea20000008800 */
[----:B------:R-:W-:-:S04]  /*11410*/  MOV R0, 0x400 ;  /* 0x0000040000007802 */ /* 0x000fc80000000f00 */
[----:B--2---:R-:W-:-:S04]  /*11420*/  LEA R17, R3, R0, 0x18 ;  /* 0x0000000003117211 */ /* 0x004fc800078ec0ff */
[----:B------:R-:W-:-:S13]  /*11430*/  LOP3.LUT P0, RZ, R17, 0x3ff, RZ, 0xc0, !PT ;  /* 0x000003ff11ff7812 */ /* 0x000fda000780c0ff */
[----:B------:R-:W-:Y:S05]  /*11440*/  @!P0 BRA `(.L_x_1092) ;  /* 0x0000000000408947 */ /* 0x000fea0003800000 */
[----:B------:R-:W-:Y:S01]  /*11450*/  MOV R0, 0x0 ;  /* 0x0000000000007802 */ /* 0x000fe20000000f00 */
[----:B------:R-:W-:Y:S01]  /*11460*/  ULDC.64 UR4, c[0x4][0x90] ;  /* 0x0100240000047ab9 */ /* 0x000fe20000000a00 */
[----:B------:R-:W-:Y:S01]  /*11470*/  ULDC.64 UR6, c[0x4][0x98] ;  /* 0x0100260000067ab9 */ /* 0x000fe20000000a00 */
[----:B------:R-:W-:Y:S01]  /*11480*/  IMAD.U32 R4, RZ, RZ, UR4 ;  /* 0x00000004ff047e24 */ /* 0x000fe2000f8e00ff */
[----:B------:R2:W3:Y:S01]  /*11490*/  LDC.64 R2, c[0x4][R0] ;  /* 0x0100000000027b82 */ /* 0x0004e20000000a00 */
[----:B------:R-:W-:Y:S01]  /*114a0*/  MOV R5, UR5 ;  /* 0x0000000500057c02 */ /* 0x000fe20008000f00 */
[----:B------:R-:W-:Y:S01]  /*114b0*/  ULDC.64 UR4, c[0x4][0x18] ;  /* 0x0100060000047ab9 */ /* 0x000fe20000000a00 */
[----:B------:R-:W-:Y:S01]  /*114c0*/  IMAD.U32 R6, RZ, RZ, UR6 ;  /* 0x00000006ff067e24 */ /* 0x000fe2000f8e00ff */
[----:B------:R-:W-:Y:S01]  /*114d0*/  MOV R7, UR7 ;  /* 0x0000000700077c02 */ /* 0x000fe20008000f00 */
[----:B------:R-:W-:Y:S01]  /*114e0*/  IMAD.U32 R10, RZ, RZ, UR4 ;  /* 0x00000004ff0a7e24 */ /* 0x000fe2000f8e00ff */
[----:B------:R-:W-:Y:S01]  /*114f0*/  MOV R11, UR5 ;  /* 0x00000005000b7c02 */ /* 0x000fe20008000f00 */
[----:B------:R-:W-:Y:S01]  /*11500*/  IMAD.MOV.U32 R8, RZ, RZ, 0x70 ;  /* 0x00000070ff087424 */ /* 0x000fe200078e00ff */
[----:B------:R-:W-:Y:S01]  /*11510*/  MOV R12, 0x1 ;  /* 0x00000001000c7802 */ /* 0x000fe20000000f00 */
[----:B--2---:R-:W-:-:S07]  /*11520*/  IMAD.MOV.U32 R13, RZ, RZ, RZ ;  /* 0x000000ffff0d7224 */ /* 0x004fce00078e00ff */
[----:B------:R-:W-:-:S07]  /*11530*/  LEPC R20, `(.L_x_1092) ;  /* 0x000000001014794e */ /* 0x000fce0000000000 */
[----:B-1-3--:R-:W-:Y:S05]  /*11540*/  CALL.ABS.NOINC R2 ;  /* 0x0000000002007343 */ /* 0x00afea0003c00000 */
.L_x_1092:
[----:B------:R-:W-:-:S04]  /*11550*/  IADD3 R16, R17, 0x4000, RZ ;  /* 0x0000400011107810 */ /* 0x000fc80007ffe0ff */
        /* <DEDUP_REMOVED lines=18> */
.L_x_1093:
[----:B------:R-:W-:-:S13]  /*11680*/  LOP3.LUT P6, RZ, R17, 0x3ff, RZ, 0xc0, !PT ;  /* 0x000003ff11ff7812 */ /* 0x000fda00078cc0ff */
[----:B------:R-:W-:Y:S05]  /*11690*/  @!P6 BRA `(.L_x_1094) ;  /* 0x000000000040e947 */ /* 0x000fea0003800000 */
[----:B------:R-:W-:Y:S01]  /*116a0*/  MOV R0, 0x0 ;  /* 0x0000000000007802 */ /* 0x000fe20000000f00 */
[----:B------:R-:W-:Y:S01]  /*116b0*/  ULDC.64 UR4, c[0x4][0x90] ;  /* 0x0100240000047ab9 */ /* 0x000fe20000000a00 */
[----:B------:R-:W-:Y:S01]  /*116c0*/  ULDC.64 UR6, c[0x4][0x98] ;  /* 0x0100260000067ab9 */ /* 0x000fe20000000a00 */
[----:B------:R-:W-:Y:S01]  /*116d0*/  MOV R4, UR4 ;  /* 0x0000000400047c02 */ /* 0x000fe20008000f00 */
[----:B------:R2:W3:Y:S01]  /*116e0*/  LDC.64 R2, c[0x4][R0] ;  /* 0x0100000000027b82 */ /* 0x0004e20000000a00 */
[----:B------:R-:W-:Y:S01]  /*116f0*/  IMAD.U32 R5, RZ, RZ, UR5 ;  /* 0x00000005ff057e24 */ /* 0x000fe2000f8e00ff */
[----:B------:R-:W-:Y:S01]  /*11700*/  ULDC.64 UR4, c[0x4][0x20] ;  /* 0x0100080000047ab9 */ /* 0x000fe20000000a00 */
[----:B------:R-:W-:Y:S01]  /*11710*/  MOV R6, UR6 ;  /* 0x0000000600067c02 */ /* 0x000fe20008000f00 */
[----:B------:R-:W-:Y:S01]  /*11720*/  IMAD.U32 R7, RZ, RZ, UR7 ;  /* 0x00000007ff077e24 */ /* 0x000fe2000f8e00ff */
[----:B------:R-:W-:Y:S01]  /*11730*/  MOV R10, UR4 ;  /* 0x00000004000a7c02 */ /* 0x000fe20008000f00 */
[----:B------:R-:W-:Y:S01]  /*11740*/  IMAD.U32 R11, RZ, RZ, UR5 ;  /* 0x00000005ff0b7e24 */ /* 0x000fe2000f8e00ff */
[----:B------:R-:W-:Y:S01]  /*11750*/  MOV R8, 0x70 ;  /* 0x0000007000087802 */ /* 0x000fe20000000f00 */
[----:B------:R-:W-:Y:S01]  /*11760*/  IMAD.MOV.U32 R12, RZ, RZ, 0x1 ;  /* 0x00000001ff0c7424 */ /* 0x000fe200078e00ff */
[----:B--2---:R-:W-:-:S07]  /*11770*/  MOV R13, RZ ;  /* 0x000000ff000d7202 */ /* 0x004fce0000000f00 */
[----:B------:R-:W-:-:S07]  /*11780*/  LEPC R20, `(.L_x_1094) ;  /* 0x000000001014794e */ /* 0x000fce0000000000 */
[----:B-1-3--:R-:W-:Y:S05]  /*11790*/  CALL.ABS.NOINC R2 ;  /* 0x0000000002007343 */ /* 0x00afea0003c00000 */
.L_x_1094:
        /* <DEDUP_REMOVED lines=18> */
.L_x_1095:
[----:B------:R-:W2:Y:S01]  /*118c0*/  S2R R0, SR_TID.X ;  /* 0x0000000000007919 */ /* 0x000ea20000002100 */
[----:B------:R-:W-:Y:S02]  /*118d0*/  F2FP.F16.F32.PACK_AB R172, R173, R172 ;  /* 0x000000acadac723e */ /* 0x000fe400000000ff */
[----:B------:R-:W-:Y:S01]  /*118e0*/  F2FP.F16.F32.PACK_AB R173, R175, R174 ;  /* 0x000000aeafad723e */ /* 0x000fe200000000ff */
[----:B------:R-:W-:Y:S01]  /*118f0*/  BAR.SYNC.DEFER_BLOCKING 0x1, 0x100 ;  /* 0x0044000000007b1d */ /* 0x000fe20000010000 */
        /* <DEDUP_REMOVED lines=14> */
[----:B--2---:R-:W-:Y:S02]  /*119e0*/  IADD3 R7, R0, -0x80, RZ ;  /* 0xffffff8000077810 */ /* 0x004fe40007ffe0ff */
[----:B------:R-:W-:-:S02]  /*119f0*/  F2FP.F16.F32.PACK_AB R199, R203, R202 ;  /* 0x000000cacbc7723e */ /* 0x000fc400000000ff */
[----:B------:R-:W-:Y:S02]  /*11a00*/  SHF.R.S32.HI R2, RZ, 0x1f, R7 ;  /* 0x0000001fff027819 */ /* 0x000fe40000011407 */
[----:B------:R-:W-:Y:S02]  /*11a10*/  F2FP.F16.F32.PACK_AB R141, R143, R142 ;  /* 0x0000008e8f8d723e */ /* 0x000fe400000000ff */
[CC--:B------:R-:W-:Y:S02]  /*11a20*/  LEA.HI R4, R2.reuse, R7.reuse, RZ, 0x4 ;  /* 0x0000000702047211 */ /* 0x0c0fe400078f20ff */
[----:B------:R-:W-:Y:S02]  /*11a30*/  LEA.HI R2, R2, R7, RZ, 0x5 ;  /* 0x0000000702027211 */ /* 0x000fe400078f28ff */
[----:B------:R-:W-:Y:S02]  /*11a40*/  LOP3.LUT R0, R4, 0xfffffff0, RZ, 0xc0, !PT ;  /* 0xfffffff004007812 */ /* 0x000fe400078ec0ff */
[----:B------:R-:W-:-:S02]  /*11a50*/  SHF.R.S32.HI R4, RZ, 0x4, R4 ;  /* 0x00000004ff047819 */ /* 0x000fc40000011404 */
[----:B------:R-:W-:Y:S01]  /*11a60*/  SHF.R.S32.HI R2, RZ, 0x5, R2 ;  /* 0x00000005ff027819 */ /* 0x000fe20000011402 */
[----:B------:R-:W-:Y:S01]  /*11a70*/  IMAD.IADD R0, R7, 0x1, -R0 ;  /* 0x0000000107007824 */ /* 0x000fe200078e0a00 */
[----:B------:R-:W-:Y:S02]  /*11a80*/  SHF.L.U32 R7, R4, 0x3, RZ ;  /* 0x0000000304077819 */ /* 0x000fe400000006ff */
[----:B------:R-:W-:Y:S02]  /*11a90*/  F2FP.F16.F32.PACK_AB R148, R149, R148 ;  /* 0x000000949594723e */ /* 0x000fe400000000ff */
[----:B------:R-:W-:Y:S02]  /*11aa0*/  SHF.R.S32.HI R3, RZ, 0x1f, R0 ;  /* 0x0000001fff037819 */ /* 0x000fe40000011400 */
[----:B------:R-:W-:Y:S02]  /*11ab0*/  F2FP.F16.F32.PACK_AB R142, R145, R144 ;  /* 0x00000090918e723e */ /* 0x000fe400000000ff */
[----:B------:R-:W-:-:S02]  /*11ac0*/  LEA.HI R3, R3, R0, RZ, 0x3 ;  /* 0x0000000003037211 */ /* 0x000fc400078f18ff */
[----:B------:R-:W-:Y:S02]  /*11ad0*/  F2FP.F16.F32.PACK_AB R143, R147, R146 ;  /* 0x00000092938f723e */ /* 0x000fe400000000ff */
[C---:B------:R-:W-:Y:S01]  /*11ae0*/  LOP3.LUT R5, R3.reuse, 0xfffffff8, RZ, 0xc0, !PT ;  /* 0xfffffff803057812 */ /* 0x040fe200078ec0ff */
[----:B------:R-:W-:Y:S01]  /*11af0*/  IMAD.SHL.U32 R3, R3, 0x40, RZ ;  /* 0x0000004003037824 */ /* 0x000fe200078e00ff */
[----:B------:R-:W-:Y:S02]  /*11b00*/  F2FP.F16.F32.PACK_AB R149, R151, R150 ;  /* 0x000000969795723e */ /* 0x000fe400000000ff */
[----:B------:R-:W-:Y:S02]  /*11b10*/  IADD3 R5, R0, -R5, RZ ;  /* 0x8000000500057210 */ /* 0x000fe40007ffe0ff */
[----:B------:R-:W-:Y:S02]  /*11b20*/  LOP3.LUT R3, R3, 0x7ffffe00, RZ, 0xc0, !PT ;  /* 0x7ffffe0003037812 */ /* 0x000fe400078ec0ff */
[C---:B------:R-:W-:Y:S01]  /*11b30*/  R2P PR, R5.reuse, 0x6 ;  /* 0x0000000605007804 */ /* 0x040fe20000000000 */
[----:B------:R-:W-:Y:S01]  /*11b40*/  IMAD.SHL.U32 R0, R5, 0x40, RZ ;  /* 0x0000004005007824 */ /* 0x000fe200078e00ff */
[----:B------:R-:W-:Y:S01]  /*11b50*/  LEA R3, R2, R3, 0xa ;  /* 0x0000000302037211 */ /* 0x000fe200078e50ff */
[----:B------:R-:W-:Y:S01]  /*11b60*/  IMAD.MOV.U32 R5, RZ, RZ, 0x40 ;  /* 0x00000040ff057424 */ /* 0x000fe200078e00ff */
[----:B------:R-:W2:Y:S01]  /*11b70*/  SHFL.IDX PT, R2, R2, RZ, 0x1f ;  /* 0x00001fff02027589 */ /* 0x000ea200000e0000 */
[----:B------:R-:W-:-:S02]  /*11b80*/  F2FP.F16.F32.PACK_AB R156, R157, R156 ;  /* 0x0000009c9d9c723e */ /* 0x000fc400000000ff */
[----:B------:R-:W-:Y:S02]  /*11b90*/  LOP3.LUT R0, R0, 0x1c0, RZ, 0xc0, !PT ;  /* 0x000001c000007812 */ /* 0x000fe400078ec0ff */
[----:B------:R-:W-:Y:S02]  /*11ba0*/  SEL R5, R5, 0xffffffc0, !P2 ;  /* 0xffffffc005057807 */ /* 0x000fe40005000000 */
[----:B------:R-:W-:Y:S02]  /*11bb0*/  LOP3.LUT R7, R0, 0x8, R7, 0xf8, !PT ;  /* 0x0000000800077812 */ /* 0x000fe400078ef807 */
[----:B------:R-:W-:Y:S02]  /*11bc0*/  SHF.R.U32.HI R0, RZ, 0x3, R0 ;  /* 0x00000003ff007819 */ /* 0x000fe40000011600 */
[----:B------:R-:W-:Y:S02]  /*11bd0*/  F2FP.F16.F32.PACK_AB R150, R153, R152 ;  /* 0x000000989996723e */ /* 0x000fe400000000ff */
[----:B------:R-:W-:-:S02]  /*11be0*/  LOP3.LUT R0, R7, R0, RZ, 0x3c, !PT ;  /* 0x0000000007007212 */ /* 0x000fc400078e3cff */
[----:B------:R-:W-:Y:S02]  /*11bf0*/  F2FP.F16.F32.PACK_AB R151, R155, R154 ;  /* 0x0000009a9b97723e */ /* 0x000fe400000000ff */
[----:B------:R-:W-:Y:S01]  /*11c00*/  F2FP.F16.F32.PACK_AB R157, R159, R158 ;  /* 0x0000009e9f9d723e */ /* 0x000fe200000000ff */
[----:B------:R-:W-:Y:S01]  /*11c10*/  IMAD.IADD R0, R0, 0x1, R3 ;  /* 0x0000000100007824 */ /* 0x000fe200078e0203 */
[----:B------:R-:W-:Y:S02]  /*11c20*/  MOV R3, 0x20 ;  /* 0x0000002000037802 */ /* 0x000fe40000000f00 */
[----:B------:R-:W-:Y:S02]  /*11c30*/  F2FP.F16.F32.PACK_AB R164, R165, R164 ;  /* 0x000000a4a5a4723e */ /* 0x000fe400000000ff */
[----:B------:R-:W-:Y:S02]  /*11c40*/  LEA R0, R0, R17, 0x1 ;  /* 0x0000001100007211 */ /* 0x000fe400078e08ff */
[----:B------:R-:W-:-:S02]  /*11c50*/  SEL R3, R3, 0xffffffe0, !P1 ;  /* 0xffffffe003037807 */ /* 0x000fc40004800000 */
[--C-:B------:R-:W-:Y:S01]  /*11c60*/  IADD3 R6, R5, 0x4000, R0.reuse ;  /* 0x0000400005067810 */ /* 0x100fe20007ffe000 */
[----:B------:R3:W-:Y:S01]  /*11c70*/  STSM.16.M88.4 [R0+0x4000], R172 ;  /* 0x004000ac00007844 */ /* 0x0007e20000000200 */
[----:B------:R-:W-:Y:S02]  /*11c80*/  IADD3 R4, R3, 0x4000, R0 ;  /* 0x0000400003047810 */ /* 0x000fe40007ffe000 */
[----:B------:R-:W-:Y:S01]  /*11c90*/  F2FP.F16.F32.PACK_AB R158, R161, R160 ;  /* 0x000000a0a19e723e */ /* 0x000fe200000000ff */
[----:B------:R-:W-:Y:S01]  /*11ca0*/  IMAD.IADD R3, R3, 0x1, R6 ;  /* 0x0000000103037824 */ /* 0x000fe200078e0206 */
[----:B------:R-:W-:Y:S01]  /*11cb0*/  F2FP.F16.F32.PACK_AB R159, R163, R162 ;  /* 0x000000a2a39f723e */ /* 0x000fe200000000ff */
[----:B------:R3:W-:Y:S01]  /*11cc0*/  STSM.16.M88.4 [R4], R180 ;  /* 0x000000b404007844 */ /* 0x0007e20000000200 */
[----:B------:R-:W-:Y:S02]  /*11cd0*/  F2FP.F16.F32.PACK_AB R165, R167, R166 ;  /* 0x000000a6a7a5723e */ /* 0x000fe400000000ff */
[----:B------:R-:W-:Y:S01]  /*11ce0*/  F2FP.F16.F32.PACK_AB R166, R169, R168 ;  /* 0x000000a8a9a6723e */ /* 0x000fe200000000ff */
[----:B------:R3:W-:Y:S01]  /*11cf0*/  STSM.16.M88.4 [R6], R188 ;  /* 0x000000bc06007844 */ /* 0x0007e20000000200 */
[----:B------:R-:W-:-:S02]  /*11d00*/  F2FP.F16.F32.PACK_AB R167, R171, R170 ;  /* 0x000000aaaba7723e */ /* 0x000fc400000000ff */
[----:B--2---:R-:W-:Y:S01]  /*11d10*/  ISETP.NE.AND P0, PT, R2, 0x7, PT ;  /* 0x000000070200780c */ /* 0x004fe20003f05270 */
[----:B------:R3:W-:Y:S04]  /*11d20*/  STSM.16.M88.4 [R3], R196 ;  /* 0x000000c403007844 */ /* 0x0007e80000000200 */
[----:B------:R3:W-:Y:S04]  /*11d30*/  STSM.16.M88.4 [R0], R140 ;  /* 0x0000008c00007844 */ /* 0x0007e80000000200 */
        /* <DEDUP_REMOVED lines=24> */
[----:B------:R-:W4:Y:S01]  /*11ec0*/  S2UR UR11, SR_CTAID.Y ;  /* 0x00000000000b79c3 */ /* 0x000f220000002600 */
[----:B--2---:R-:W-:-:S09]  /*11ed0*/  USHF.L.U32 UR10, UR10, 0x7, URZ ;  /* 0x000000070a0a7899 */ /* 0x004fd2000800063f */
[----:B----4-:R2:W-:Y:S02]  /*11ee0*/  UTMASTG.4D [UR8], [UR4] ;  /* 0x00000008040073b5 */ /* 0x0105e40008018000 */
[----:B--2---:R-:W-:Y:S02]  /*11ef0*/  UMOV UR8, UR6 ;  /* 0x0000000600087c82 */ /* 0x004fe40008000000 */
[----:B------:R2:W-:Y:S02]  /*11f00*/  UTMASTG.4D [UR8], [UR14] ;  /* 0x000000080e0073b5 */ /* 0x0005e40008018000 */
[----:B--2---:R0:W-:Y:S02]  /*11f10*/  UTMACMDFLUSH ;  /* 0x00000000000079b7 */ /* 0x0041e40000000000 */
.L_x_1097:
[----:B------:R-:W-:Y:S05]  /*11f20*/  BSYNC B0 ;  /* 0x0000000000007941 */ /* 0x000fea0003800000 */
.L_x_1096:
[----:B------:R-:W-:-:S04]  /*11f30*/  DEPBAR.LE SB0, 0x0 ;  /* 0x000080000000791a */ /* 0x000fc80000000000 */
[----:B------:R-:W-:Y:S05]  /*11f40*/  BRA `(.L_x_1045) ;  /* 0x00000034005c7947 */ /* 0x000fea0003800000 */
.L_x_1091:
[----:B------:R-:W2:Y:S01]  /*11f50*/  S2R R0, SR_TID.X ;  /* 0x0000000000007919 */ /* 0x000ea20000002100 */
[----:B------:R-:W3:Y:S01]  /*11f60*/  LDC.64 R16, c[0x0][0x808] ;  /* 0x00020200ff107b82 */ /* 0x000ee20000000a00 */
[----:B------:R-:W-:Y:S01]  /*11f70*/  ULDC.64 UR4, c[0x0][0x820] ;  /* 0x0002080000047ab9 */ /* 0x000fe20000000a00 */
[----:B------:R-:W-:Y:S01]  /*11f80*/  BSSY B0, `(.L_x_1098) ;  /* 0x0000033000007945 */ /* 0x000fe20003800000 */
[----:B------:R-:W4:Y:S01]  /*11f90*/  S2R R23, SR_CTAID.Y ;  /* 0x0000000000177919 */ /* 0x000f220000002600 */
[----:B------:R-:W3:Y:S04]  /*11fa0*/  S2R R15, SR_CTAID.X ;  /* 0x00000000000f7919 */ /* 0x000ee80000002500 */
[----:B------:R-:W1:Y:S01]  /*11fb0*/  LDC R19, c[0x0][0x83c] ;  /* 0x00020f00ff137b82 */ /* 0x000e620000000800 */
[----:B------:R-:W5:Y:S07]  /*11fc0*/  S2R R21, SR_CTAID.Z ;  /* 0x0000000000157919 */ /* 0x000f6e0000002700 */
[----:B------:R-:W1:Y:S01]  /*11fd0*/  LDC.64 R24, c[0x0][0x208] ;  /* 0x00008200ff187b82 */ /* 0x000e620000000a00 */
[----:B--2---:R-:W-:-:S04]  /*11fe0*/  IADD3 R3, R0, -0x80, RZ ;  /* 0xffffff8000037810 */ /* 0x004fc80007ffe0ff */
[----:B------:R-:W-:Y:S02]  /*11ff0*/  SHF.R.S32.HI R0, RZ, 0x1f, R3 ;  /* 0x0000001fff007819 */ /* 0x000fe40000011403 */
[----:B----4-:R-:W-:Y:S02]  /*12000*/  SHF.R.S32.HI R13, RZ, 0x1f, R23 ;  /* 0x0000001fff0d7819 */ /* 0x010fe40000011417 */
[----:B------:R-:W-:-:S04]  /*12010*/  LEA.HI R2, R0, R3, RZ, 0x3 ;  /* 0x0000000300027211 */ /* 0x000fc800078f18ff */
[----:B------:R-:W-:Y:S02]  /*12020*/  LOP3.LUT R0, R2, 0x1ffffff8, RZ, 0xc0, !PT ;  /* 0x1ffffff802007812 */ /* 0x000fe400078ec0ff */
[----:B------:R-:W-:Y:S02]  /*12030*/  SHF.R.S32.HI R2, RZ, 0x3, R2 ;  /* 0x00000003ff027819 */ /* 0x000fe40000011402 */
[----:B-----5:R-:W-:Y:S01]  /*12040*/  SHF.R.S32.HI R12, RZ, 0x1f, R21 ;  /* 0x0000001fff0c7819 */ /* 0x020fe20000011415 */
[----:B------:R-:W-:Y:S01]  /*12050*/  IMAD.IADD R0, R3, 0x1, -R0 ;  /* 0x0000000103007824 */ /* 0x000fe200078e0a00 */
[----:B------:R-:W-:Y:S01]  /*12060*/  IADD3 R8, R2, 0x60, RZ ;  /* 0x0000006002087810 */ /* 0x000fe20007ffe0ff */
[----:B---3--:R-:W-:-:S03]  /*12070*/  IMAD R3, R15, -0x80, R16 ;  /* 0xffffff800f037824 */ /* 0x008fc600078e0210 */
[----:B------:R-:W-:Y:S01]  /*12080*/  SHF.L.U32 R6, R0, 0x3, RZ ;  /* 0x0000000300067819 */ /* 0x000fe200000006ff */
[----:B------:R-:W-:Y:S01]  /*12090*/  IMAD R0, R13, UR4, RZ ;  /* 0x000000040d007c24 */ /* 0x000fe2000f8e02ff */
[----:B------:R-:W-:Y:S02]  /*120a0*/  ISETP.GE.AND P3, PT, R2, R3, PT ;  /* 0x000000030200720c */ /* 0x000fe40003f66270 */
[----:B------:R-:W-:Y:S01]  /*120b0*/  SHF.R.S32.HI R7, RZ, 0x1f, R6 ;  /* 0x0000001fff077819 */ /* 0x000fe20000011406 */
[C---:B------:R-:W-:Y:S01]  /*120c0*/  IMAD R9, R23.reuse, UR5, R0 ;  /* 0x0000000517097c24 */ /* 0x040fe2000f8e0200 */
[----:B------:R-:W-:Y:S01]  /*120d0*/  ISETP.GE.OR P6, PT, R6, R17, P3 ;  /* 0x000000110600720c */ /* 0x000fe20001fc6670 */
[----:B------:R-:W-:Y:S01]  /*120e0*/  VIADD R0, R2, 0x20 ;  /* 0x0000002002007836 */ /* 0x000fe20000000000 */
[----:B------:R-:W-:Y:S01]  /*120f0*/  ISETP.GE.AND P0, PT, R8, R3, PT ;  /* 0x000000030800720c */ /* 0x000fe20003f06270 */
[----:B------:R-:W-:Y:S01]  /*12100*/  IMAD.WIDE.U32 R4, R23, UR4, R6 ;  /* 0x0000000417047c25 */ /* 0x000fe2000f8e0006 */
[----:B------:R-:W-:-:S02]  /*12110*/  ULDC.64 UR4, c[0x0][0x828] ;  /* 0x00020a0000047ab9 */ /* 0x000fc40000000a00 */
[----:B------:R-:W-:Y:S01]  /*12120*/  ISETP.GE.AND P2, PT, R0, R3, PT ;  /* 0x000000030000720c */ /* 0x000fe20003f46270 */
[----:B------:R-:W-:Y:S01]  /*12130*/  VIADD R0, R2, 0x40 ;  /* 0x0000004002007836 */ /* 0x000fe20000000000 */
[----:B------:R-:W-:Y:S02]  /*12140*/  IADD3 R5, R5, R9, RZ ;  /* 0x0000000905057210 */ /* 0x000fe40007ffe0ff */
[----:B------:R-:W-:Y:S02]  /*12150*/  ISETP.GE.OR P5, PT, R6, R17, P2 ;  /* 0x000000110600720c */ /* 0x000fe400017a6670 */
[----:B------:R-:W-:Y:S01]  /*12160*/  ISETP.GE.AND P1, PT, R0, R3, PT ;  /* 0x000000030000720c */ /* 0x000fe20003f26270 */
[----:B------:R-:W-:Y:S01]  /*12170*/  IMAD R0, R12, UR4, RZ ;  /* 0x000000040c007c24 */ /* 0x000fe2000f8e02ff */
[----:B------:R-:W-:Y:S01]  /*12180*/  SHF.R.S32.HI R3, RZ, 0x1f, R2 ;  /* 0x0000001fff037819 */ /* 0x000fe20000011402 */
[----:B------:R-:W-:Y:S01]  /*12190*/  IMAD.WIDE.U32 R4, R21, UR4, R4 ;  /* 0x0000000415047c25 */ /* 0x000fe2000f8e0004 */
[----:B------:R-:W-:-:S03]  /*121a0*/  ISETP.GE.OR P4, PT, R6, R17, P1 ;  /* 0x000000110600720c */ /* 0x000fc60000f86670 */
[----:B------:R-:W-:Y:S02]  /*121b0*/  IMAD R11, R21, UR5, R0 ;  /* 0x00000005150b7c24 */ /* 0x000fe4000f8e0200 */
[----:B------:R-:W-:-:S04]  /*121c0*/  IMAD.WIDE R2, R15, 0x80, R2 ;  /* 0x000000800f027825 */ /* 0x000fc800078e0202 */
[----:B------:R-:W-:Y:S01]  /*121d0*/  IMAD.IADD R11, R5, 0x1, R11 ;  /* 0x00000001050b7824 */ /* 0x000fe200078e020b */
[----:B-1----:R-:W-:Y:S06]  /*121e0*/  @P6 BRA `(.L_x_1099) ;  /* 0x0000000000306947 */ /* 0x002fec0003800000 */
[----:B------:R-:W-:Y:S01]  /*121f0*/  ULDC.64 UR4, c[0x0][0x818] ;  /* 0x0002060000047ab9 */ /* 0x000fe20000000a00 */
[----:B------:R-:W-:Y:S01]  /*12200*/  MOV R10, R4 ;  /* 0x00000004000a7202 */ /* 0x000fe20000000f00 */
[----:B------:R-:W-:Y:S01]  /*12210*/  IMAD R15, R3, UR4, RZ ;  /* 0x00000004030f7c24 */ /* 0x000fe2000f8e02ff */
[----:B------:R-:W-:Y:S02]  /*12220*/  R2UR UR6, R24 ;  /* 0x00000000180672ca */ /* 0x000fe400000e0000 */
[----:B------:R-:W-:Y:S01]  /*12230*/  R2UR UR7, R25 ;  /* 0x00000000190772ca */ /* 0x000fe200000e0000 */
[----:B------:R-:W-:-:S04]  /*12240*/  IMAD.WIDE.U32 R8, R2, UR4, R10 ;  /* 0x0000000402087c25 */ /* 0x000fc8000f8e000a */
[----:B------:R-:W-:Y:S01]  /*12250*/  IMAD R15, R2, UR5, R15 ;  /* 0x00000005020f7c24 */ /* 0x000fe2000f8e020f */
[----:B------:R-:W-:Y:S02]  /*12260*/  ULDC.64 UR4, c[0x0][0x800] ;  /* 0x0002000000047ab9 */ /* 0x000fe40000000a00 */
[----:B------:R-:W-:Y:S01]  /*12270*/  LEA R14, P6, R8, UR4, 0x1 ;  /* 0x00000004080e7c11 */ /* 0x000fe2000f8c08ff */
[----:B------:R-:W-:-:S05]  /*12280*/  IMAD.IADD R9, R9, 0x1, R15 ;  /* 0x0000000109097824 */ /* 0x000fca00078e020f */
[----:B------:R-:W-:-:S05]  /*12290*/  LEA.HI.X R15, R8, UR5, R9, 0x1, P6 ;  /* 0x00000005080f7c11 */ /* 0x000fca000b0f0c09 */
[----:B------:R1:W-:Y:S02]  /*122a0*/  STG.E.128 desc[UR6][R14.64], RZ ;  /* 0x000000ff0e007986 */ /* 0x0003e4000c101d06 */
.L_x_1099:
[----:B------:R-:W-:Y:S05]  /*122b0*/  BSYNC B0 ;  /* 0x0000000000007941 */ /* 0x000fea0003800000 */
.L_x_1098:
[----:B------:R-:W-:Y:S01]  /*122c0*/  BSSY B0, `(.L_x_1100) ;  /* 0x0000012000007945 */ /* 0x000fe20003800000 */
[----:B------:R-:W-:-:S03]  /*122d0*/  ISETP.GE.OR P6, PT, R6, R17, P0 ;  /* 0x000000110600720c */ /* 0x000fc600007c6670 */
[----:B------:R-:W-:Y:S10]  /*122e0*/  @P5 BRA `(.L_x_1101) ;  /* 0x00000000003c5947 */ /* 0x000ff40003800000 */
[----:B-1----:R-:W-:Y:S01]  /*122f0*/  IADD3 R15, P5, R2, 0x20, RZ ;  /* 0x00000020020f7810 */ /* 0x002fe20007fbe0ff */
[----:B------:R-:W-:Y:S01]  /*12300*/  ULDC.64 UR4, c[0x0][0x818] ;  /* 0x0002060000047ab9 */ /* 0x000fe20000000a00 */
[----:B------:R-:W-:Y:S01]  /*12310*/  MOV R9, R11 ;  /* 0x0000000b00097202 */ /* 0x000fe20000000f00 */
[----:B------:R-:W-:Y:S01]  /*12320*/  IMAD.MOV.U32 R8, RZ, RZ, R4 ;  /* 0x000000ffff087224 */ /* 0x000fe200078e0004 */
[----:B------:R-:W-:Y:S02]  /*12330*/  IADD3.X R0, RZ, R3, RZ, P5, !PT ;  /* 0x00000003ff007210 */ /* 0x000fe40002ffe4ff */
[----:B------:R-:W-:Y:S01]  /*12340*/  R2UR UR6, R24 ;  /* 0x00000000180672ca */ /* 0x000fe200000e0000 */
[----:B------:R-:W-:Y:S01]  /*12350*/  IMAD.WIDE.U32 R8, R15, UR4, R8 ;  /* 0x000000040f087c25 */ /* 0x000fe2000f8e0008 */
[----:B------:R-:W-:-:S03]  /*12360*/  R2UR UR7, R25 ;  /* 0x00000000190772ca */ /* 0x000fc600000e0000 */
[----:B------:R-:W-:-:S04]  /*12370*/  IMAD R0, R0, UR4, RZ ;  /* 0x0000000400007c24 */ /* 0x000fc8000f8e02ff */
[----:B------:R-:W-:Y:S01]  /*12380*/  IMAD R15, R15, UR5, R0 ;  /* 0x000000050f0f7c24 */ /* 0x000fe2000f8e0200 */
[----:B------:R-:W-:Y:S02]  /*12390*/  ULDC.64 UR4, c[0x0][0x800] ;  /* 0x0002000000047ab9 */ /* 0x000fe40000000a00 */
[----:B------:R-:W-:Y:S01]  /*123a0*/  LEA R14, P5, R8, UR4, 0x1 ;  /* 0x00000004080e7c11 */ /* 0x000fe2000f8a08ff */
[----:B------:R-:W-:-:S05]  /*123b0*/  IMAD.IADD R9, R9, 0x1, R15 ;  /* 0x0000000109097824 */ /* 0x000fca00078e020f */
[----:B------:R-:W-:-:S05]  /*123c0*/  LEA.HI.X R15, R8, UR5, R9, 0x1, P5 ;  /* 0x00000005080f7c11 */ /* 0x000fca000a8f0c09 */
[----:B------:R2:W-:Y:S02]  /*123d0*/  STG.E.128 desc[UR6][R14.64], RZ ;  /* 0x000000ff0e007986 */ /* 0x0005e4000c101d06 */
.L_x_1101:
[----:B------:R-:W-:Y:S05]  /*123e0*/  BSYNC B0 ;  /* 0x0000000000007941 */ /* 0x000fea0003800000 */
.L_x_1100:
[----:B------:R-:W-:Y:S04]  /*123f0*/  BSSY B0, `(.L_x_1102) ;  /* 0x0000011000007945 */ /* 0x000fe80003800000 */
[----:B------:R-:W-:Y:S05]  /*12400*/  @P4 BRA `(.L_x_1103) ;  /* 0x00000000003c4947 */ /* 0x000fea0003800000 */
[----:B-12---:R-:W-:Y:S01]  /*12410*/  IADD3 R15, P4, R2, 0x40, RZ ;  /* 0x00000040020f7810 */ /* 0x006fe20007f9e0ff */
        /* <DEDUP_REMOVED lines=14> */
.L_x_1103:
[----:B------:R-:W-:Y:S05]  /*12500*/  BSYNC B0 ;  /* 0x0000000000007941 */ /* 0x000fea0003800000 */
.L_x_1102:
[----:B------:R-:W-:Y:S04]  /*12510*/  BSSY B0, `(.L_x_1104) ;  /* 0x0000010000007945 */ /* 0x000fe80003800000 */
[----:B------:R-:W-:Y:S05]  /*12520*/  @P6 BRA `(.L_x_1105) ;  /* 0x0000000000386947 */ /* 0x000fea0003800000 */
[----:B------:R-:W-:Y:S01]  /*12530*/  IADD3 R9, P4, R2, 0x60, RZ ;  /* 0x0000006002097810 */ /* 0x000fe20007f9e0ff */
[----:B------:R-:W-:Y:S01]  /*12540*/  ULDC.64 UR4, c[0x0][0x818] ;  /* 0x0002060000047ab9 */ /* 0x000fe20000000a00 */
[----:B------:R-:W-:Y:S01]  /*12550*/  IMAD.MOV.U32 R5, RZ, RZ, R11 ;  /* 0x000000ffff057224 */ /* 0x000fe200078e000b */
[----:B------:R-:W-:Y:S02]  /*12560*/  R2UR UR6, R24 ;  /* 0x00000000180672ca */ /* 0x000fe400000e0000 */
[----:B------:R-:W-:Y:S01]  /*12570*/  IADD3.X R0, RZ, R3, RZ, P4, !PT ;  /* 0x00000003ff007210 */ /* 0x000fe200027fe4ff */
[----:B------:R-:W-:Y:S01]  /*12580*/  IMAD.WIDE.U32 R4, R9, UR4, R4 ;  /* 0x0000000409047c25 */ /* 0x000fe2000f8e0004 */
[----:B------:R-:W-:-:S03]  /*12590*/  R2UR UR7, R25 ;  /* 0x00000000190772ca */ /* 0x000fc600000e0000 */
[----:B------:R-:W-:-:S04]  /*125a0*/  IMAD R0, R0, UR4, RZ ;  /* 0x0000000400007c24 */ /* 0x000fc8000f8e02ff */
[----:B------:R-:W-:Y:S01]  /*125b0*/  IMAD R9, R9, UR5, R0 ;  /* 0x0000000509097c24 */ /* 0x000fe2000f8e0200 */
[----:B------:R-:W-:Y:S02]  /*125c0*/  ULDC.64 UR4, c[0x0][0x800] ;  /* 0x0002000000047ab9 */ /* 0x000fe40000000a00 */
[----:B------:R-:W-:Y:S02]  /*125d0*/  LEA R8, P4, R4, UR4, 0x1 ;  /* 0x0000000404087c11 */ /* 0x000fe4000f8808ff */
[----:B------:R-:W-:-:S04]  /*125e0*/  IADD3 R5, R5, R9, RZ ;  /* 0x0000000905057210 */ /* 0x000fc80007ffe0ff */
[----:B------:R-:W-:-:S05]  /*125f0*/  LEA.HI.X R9, R4, UR5, R5, 0x1, P4 ;  /* 0x0000000504097c11 */ /* 0x000fca000a0f0c05 */
[----:B------:R4:W-:Y:S02]  /*12600*/  STG.E.128 desc[UR6][R8.64], RZ ;  /* 0x000000ff08007986 */ /* 0x0009e4000c101d06 */
.L_x_1105:
[----:B------:R-:W-:Y:S05]  /*12610*/  BSYNC B0 ;  /* 0x0000000000007941 */ /* 0x000fea0003800000 */
.L_x_1104:
[----:B------:R-:W-:Y:S01]  /*12620*/  ULDC.64 UR4, c[0x0][0x850] ;  /* 0x0002140000047ab9 */ /* 0x000fe20000000a00 */
[CC--:B------:R-:W-:Y:S01]  /*12630*/  ISETP.GE.OR P3, PT, R6.reuse, R19.reuse, P3 ;  /* 0x000000130600720c */ /* 0x0c0fe20001f66670 */
[----:B------:R-:W-:Y:S01]  /*12640*/  IMAD R13, R13, UR4, RZ ;  /* 0x000000040d0d7c24 */ /* 0x000fe2000f8e02ff */
[----:B------:R-:W-:Y:S01]  /*12650*/  BSSY B0, `(.L_x_1106) ;  /* 0x0000019000007945 */ /* 0x000fe20003800000 */
[C---:B------:R-:W-:Y:S01]  /*12660*/  IMAD.WIDE.U32 R4, R23.reuse, UR4, R6 ;  /* 0x0000000417047c25 */ /* 0x040fe2000f8e0006 */
[CC--:B------:R-:W-:Y:S02]  /*12670*/  ISETP.GE.OR P2, PT, R6.reuse, R19.reuse, P2 ;  /* 0x000000130600720c */ /* 0x0c0fe40001746670 */
[CC--:B------:R-:W-:Y:S01]  /*12680*/  ISETP.GE.OR P1, PT, R6.reuse, R19.reuse, P1 ;  /* 0x000000130600720c */ /* 0x0c0fe20000f26670 */
[----:B------:R-:W-:Y:S01]  /*12690*/  IMAD R13, R23, UR5, R13 ;  /* 0x00000005170d7c24 */ /* 0x000fe2000f8e020d */
[----:B------:R-:W-:Y:S01]  /*126a0*/  ULDC.64 UR4, c[0x0][0x858] ;  /* 0x0002160000047ab9 */ /* 0x000fe20000000a00 */
[----:B------:R-:W-:Y:S01]  /*126b0*/  ISETP.GE.OR P0, PT, R6, R19, P0 ;  /* 0x000000130600720c */ /* 0x000fe20000706670 */
[----:B------:R-:W-:-:S02]  /*126c0*/  IMAD R12, R12, UR4, RZ ;  /* 0x000000040c0c7c24 */ /* 0x000fc4000f8e02ff */
[----:B------:R-:W-:Y:S02]  /*126d0*/  IMAD.IADD R5, R5, 0x1, R13 ;  /* 0x0000000105057824 */ /* 0x000fe400078e020d */
[C---:B----4-:R-:W-:Y:S02]  /*126e0*/  IMAD R9, R21.reuse, UR5, R12 ;  /* 0x0000000515097c24 */ /* 0x050fe4000f8e020c */
[----:B------:R-:W-:-:S05]  /*126f0*/  IMAD.WIDE.U32 R4, R21, UR4, R4 ;  /* 0x0000000415047c25 */ /* 0x000fca000f8e0004 */
[----:B------:R-:W-:Y:S01]  /*12700*/  IADD3 R9, R5, R9, RZ ;  /* 0x0000000905097210 */ /* 0x000fe20007ffe0ff */
[----:B------:R-:W-:Y:S06]  /*12710*/  @P3 BRA `(.L_x_1107) ;  /* 0x0000000000303947 */ /* 0x000fec0003800000 */
[----:B------:R-:W-:Y:S01]  /*12720*/  ULDC.64 UR4, c[0x0][0x848] ;  /* 0x0002120000047ab9 */ /* 0x000fe20000000a00 */
[----:B------:R-:W-:Y:S01]  /*12730*/  IMAD.MOV.U32 R8, RZ, RZ, R4 ;  /* 0x000000ffff087224 */ /* 0x000fe200078e0004 */
[----:B------:R-:W-:Y:S01]  /*12740*/  R2UR UR6, R24 ;  /* 0x00000000180672ca */ /* 0x000fe200000e0000 */
[----:B------:R-:W-:Y:S01]  /*12750*/  IMAD R11, R3, UR4, RZ ;  /* 0x00000004030b7c24 */ /* 0x000fe2000f8e02ff */
[----:B------:R-:W-:Y:S01]  /*12760*/  R2UR UR7, R25 ;  /* 0x00000000190772ca */ /* 0x000fe200000e0000 */
[----:B------:R-:W-:-:S04]  /*12770*/  IMAD.WIDE.U32 R6, R2, UR4, R8 ;  /* 0x0000000402067c25 */ /* 0x000fc8000f8e0008 */
[----:B------:R-:W-:Y:S01]  /*12780*/  IMAD R11, R2, UR5, R11 ;  /* 0x00000005020b7c24 */ /* 0x000fe2000f8e020b */
[----:B------:R-:W-:Y:S02]  /*12790*/  ULDC.64 UR4, c[0x0][0x830] ;  /* 0x00020c0000047ab9 */ /* 0x000fe40000000a00 */
[----:B------:R-:W-:Y:S02]  /*127a0*/  LEA R10, P3, R6, UR4, 0x1 ;  /* 0x00000004060a7c11 */ /* 0x000fe4000f8608ff */
[----:B------:R-:W-:-:S04]  /*127b0*/  IADD3 R7, R7, R11, RZ ;  /* 0x0000000b07077210 */ /* 0x000fc80007ffe0ff */
[----:B------:R-:W-:-:S05]  /*127c0*/  LEA.HI.X R11, R6, UR5, R7, 0x1, P3 ;  /* 0x00000005060b7c11 */ /* 0x000fca00098f0c07 */
[----:B------:R4:W-:Y:S02]  /*127d0*/  STG.E.128 desc[UR6][R10.64], RZ ;  /* 0x000000ff0a007986 */ /* 0x0009e4000c101d06 */
.L_x_1107:
[----:B------:R-:W-:Y:S05]  /*127e0*/  BSYNC B0 ;  /* 0x0000000000007941 */ /* 0x000fea0003800000 */
.L_x_1106:
[----:B------:R-:W-:Y:S04]  /*127f0*/  BSSY B0, `(.L_x_1108) ;  /* 0x0000011000007945 */ /* 0x000fe80003800000 */
[----:B------:R-:W-:Y:S05]  /*12800*/  @P2 BRA `(.L_x_1109) ;  /* 0x00000000003c2947 */ /* 0x000fea0003800000 */
[----:B----4-:R-:W-:Y:S01]  /*12810*/  IADD3 R11, P2, R2, 0x20, RZ ;  /* 0x00000020020b7810 */ /* 0x010fe20007f5e0ff */
[----:B------:R-:W-:Y:S01]  /*12820*/  ULDC.64 UR4, c[0x0][0x848] ;  /* 0x0002120000047ab9 */ /* 0x000fe20000000a00 */
[----:B------:R-:W-:Y:S01]  /*12830*/  MOV R6, R4 ;  /* 0x0000000400067202 */ /* 0x000fe20000000f00 */
[----:B------:R-:W-:Y:S01]  /*12840*/  IMAD.MOV.U32 R7, RZ, RZ, R9 ;  /* 0x000000ffff077224 */ /* 0x000fe200078e0009 */
[----:B------:R-:W-:Y:S01]  /*12850*/  R2UR UR6, R24 ;  /* 0x00000000180672ca */ /* 0x000fe200000e0000 */
[----:B------:R-:W-:Y:S01]  /*12860*/  IMAD.X R0, RZ, RZ, R3, P2 ;  /* 0x000000ffff007224 */ /* 0x000fe200010e0603 */
[----:B------:R-:W-:Y:S01]  /*12870*/  R2UR UR7, R25 ;  /* 0x00000000190772ca */ /* 0x000fe200000e0000 */
        /* <DEDUP_REMOVED lines=8> */
.L_x_1109:
[----:B------:R-:W-:Y:S05]  /*12900*/  BSYNC B0 ;  /* 0x0000000000007941 */ /* 0x000fea0003800000 */
.L_x_1108:
        /* <DEDUP_REMOVED lines=17> */
.L_x_1111:
[----:B------:R-:W-:Y:S05]  /*12a20*/  BSYNC B0 ;  /* 0x0000000000007941 */ /* 0x000fea0003800000 */
.L_x_1110:
[----:B------:R-:W-:Y:S05]  /*12a30*/  @P0 BRA `(.L_x_1045) ;  /* 0x0000002800a00947 */ /* 0x000fea0003800000 */
[----:B------:R-:W-:Y:S01]  /*12a40*/  IADD3 R5, P0, R2, 0x60, RZ ;  /* 0x0000006002057810 */ /* 0x000fe20007f1e0ff */
[----:B------:R-:W-:Y:S01]  /*12a50*/  ULDC.64 UR4, c[0x0][0x848] ;  /* 0x0002120000047ab9 */ /* 0x000fe20000000a00 */
[----:B------:R-:W-:Y:S02]  /*12a60*/  MOV R2, R4 ;  /* 0x0000000400027202 */ /* 0x000fe40000000f00 */
[----:B------:R-:W-:Y:S01]  /*12a70*/  R2UR UR6, R24 ;  /* 0x00000000180672ca */ /* 0x000fe200000e0000 */
[----:B------:R-:W-:Y:S01]  /*12a80*/  IMAD.X R0, RZ, RZ, R3, P0 ;  /* 0x000000ffff007224 */ /* 0x000fe200000e0603 */
[----:B------:R-:W-:Y:S01]  /*12a90*/  R2UR UR7, R25 ;  /* 0x00000000190772ca */ /* 0x000fe200000e0000 */
        /* <DEDUP_REMOVED lines=8> */
[----:B------:R1:W-:Y:S01]  /*12b20*/  STG.E.128 desc[UR6][R4.64], RZ ;  /* 0x000000ff04007986 */ /* 0x0003e2000c101d06 */
[----:B------:R-:W-:Y:S05]  /*12b30*/  BRA `(.L_x_1045) ;  /* 0x0000002800607947 */ /* 0x000fea0003800000 */
.L_x_1043:
        /* <DEDUP_REMOVED lines=12> */
[----:B------:R-:W1:Y:S01]  /*12c00*/  S2UR UR7, SR_CTAID.X ;  /* 0x00000000000779c3 */ /* 0x000e620000002500 */
[----:B------:R-:W-:Y:S01]  /*12c10*/  ULDC UR4, c[0x0][0x280] ;  /* 0x0000a00000047ab9 */ /* 0x000fe20000000800 */
[----:B------:R-:W-:Y:S01]  /*12c20*/  ULDC UR6, c[0x0][0x290] ;  /* 0x0000a40000067ab9 */ /* 0x000fe20000000800 */
[----:B------:R-:W-:Y:S01]  /*12c30*/  ULDC UR8, c[0x0][0x74c] ;  /* 0x0001d30000087ab9 */ /* 0x000fe20000000800 */
[----:B------:R-:W-:-:S04]  /*12c40*/  USHF.R.S32.HI UR12, URZ, 0x1f, UR10 ;  /* 0x0000001f3f0c7899 */ /* 0x000fc8000801140a */
[----:B------:R-:W2:Y:S01]  /*12c50*/  S2UR UR11, SR_CTAID.Y ;  /* 0x00000000000b79c3 */ /* 0x000ea20000002600 */
[----:B-1----:R-:W-:Y:S02]  /*12c60*/  ULEA UR5, UR7, UR4, 0x7 ;  /* 0x0000000407057291 */ /* 0x002fe4000f8e383f */
[----:B------:R-:W-:Y:S02]  /*12c70*/  ISETP.LE.AND P0, PT, RZ, UR7, PT ;  /* 0x00000007ff007c0c */ /* 0x000fe4000bf03270 */
[----:B------:R-:W-:Y:S02]  /*12c80*/  UIADD3 UR6, -UR8, UR5, -UR6 ;  /* 0x0000000508067290 */ /* 0x000fe4000fffe906 */
[----:B------:R-:W-:Y:S02]  /*12c90*/  UIADD3 UR5, UR4, 0x7f, URZ ;  /* 0x0000007f04057890 */ /* 0x000fe4000fffe03f */
[----:B------:R-:W-:-:S04]  /*12ca0*/  USHF.R.S32.HI UR8, URZ, 0x1f, UR6 ;  /* 0x0000001f3f087899 */ /* 0x000fc80008011406 */
[----:B------:R-:W-:Y:S02]  /*12cb0*/  ULEA.HI UR8, UR8, UR6, URZ, 0x7 ;  /* 0x0000000608087291 */ /* 0x000fe4000f8f383f */
[----:B------:R-:W-:Y:S02]  /*12cc0*/  USHF.R.S32.HI UR6, URZ, 0x1f, UR5 ;  /* 0x0000001f3f067899 */ /* 0x000fe40008011405 */
[----:B------:R-:W-:Y:S02]  /*12cd0*/  USHF.R.S32.HI UR8, URZ, 0x7, UR8 ;  /* 0x000000073f087899 */ /* 0x000fe40008011408 */
[----:B------:R-:W-:Y:S02]  /*12ce0*/  ULEA.HI UR6, UR6, UR5, URZ, 0x7 ;  /* 0x0000000506067291 */ /* 0x000fe4000f8f383f */
[----:B------:R-:W-:Y:S02]  /*12cf0*/  UISETP.LT.AND UP0, UPT, URZ, UR8, UPT ;  /* 0x000000083f00728c */ /* 0x000fe4000bf01270 */
[----:B------:R-:W-:-:S02]  /*12d00*/  USHF.R.S32.HI UR6, URZ, 0x7, UR6 ;  /* 0x000000073f067899 */ /* 0x000fc40008011406 */
[----:B------:R-:W-:-:S04]  /*12d10*/  USEL UR5, URZ, UR8, !UP0 ;  /* 0x000000083f057287 */ /* 0x000fc8000c000000 */
[----:B------:R-:W-:Y:S01]  /*12d20*/  MOV R0, UR6 ;  /* 0x0000000600007c02 */ /* 0x000fe20008000f00 */
[----:B--2---:R-:W-:Y:S07]  /*12d30*/  @!P0 BRA `(.L_x_1113) ;  /* 0x0000000000248947 */ /* 0x004fee0003800000 */
[----:B------:R-:W1:Y:S01]  /*12d40*/  LDC R2, c[0x0][0x748] ;  /* 0x0001d200ff027b82 */ /* 0x000e620000000800 */
[----:B------:R-:W-:Y:S01]  /*12d50*/  ULEA UR4, UR7, UR4, 0x7 ;  /* 0x0000000407047291 */ /* 0x000fe2000f8e383f */
[----:B------:R-:W-:-:S03]  /*12d60*/  ULDC UR6, c[0x0][0x290] ;  /* 0x0000a40000067ab9 */ /* 0x000fc60000000800 */
[----:B------:R-:W-:-:S06]  /*12d70*/  UIADD3 UR4, -UR6, 0xff, UR4 ;  /* 0x000000ff06047890 */ /* 0x000fcc000fffe104 */
[----:B-1----:R-:W-:-:S05]  /*12d80*/  VIADD R2, R2, UR4 ;  /* 0x0000000402027c36 */ /* 0x002fca0008000000 */
[----:B------:R-:W-:-:S04]  /*12d90*/  SHF.R.S32.HI R3, RZ, 0x1f, R2 ;  /* 0x0000001fff037819 */ /* 0x000fc80000011402 */
[----:B------:R-:W-:-:S04]  /*12da0*/  LEA.HI R3, R3, R2, RZ, 0x7 ;  /* 0x0000000203037211 */ /* 0x000fc800078f38ff */
[----:B------:R-:W-:-:S04]  /*12db0*/  SHF.R.S32.HI R3, RZ, 0x7, R3 ;  /* 0x00000007ff037819 */ /* 0x000fc80000011403 */
[----:B------:R-:W-:-:S07]  /*12dc0*/  VIMNMX R0, R3, R0, PT ;  /* 0x0000000003007248 */ /* 0x000fce0003fe0100 */
.L_x_1113:
[----:B------:R-:W-:Y:S01]  /*12dd0*/  ISETP.GT.AND P0, PT, R0, UR5, PT ;  /* 0x0000000500007c0c */ /* 0x000fe2000bf04270 */
[----:B------:R-:W-:-:S12]  /*12de0*/  USHF.R.S32.HI UR4, URZ, 0x1f, UR11 ;  /* 0x0000001f3f047899 */ /* 0x000fd8000801140b */
[----:B------:R-:W-:Y:S05]  /*12df0*/  @!P0 BRA `(.L_x_1045) ;  /* 0x0000002400b08947 */ /* 0x000fea0003800000 */
[----:B------:R-:W-:Y:S01]  /*12e00*/  IADD3 R2, R0, -UR5, RZ ;  /* 0x8000000500027c10 */ /* 0x000fe2000fffe0ff */
[----:B------:R-:W-:Y:S01]  /*12e10*/  ULDC.64 UR8, c[0x0][0x2d8] ;  /* 0x0000b60000087ab9 */ /* 0x000fe20000000a00 */
[----:B------:R-:W-:Y:S01]  /*12e20*/  ELECT P0, URZ, PT ;  /* 0x00000000003f782f */ /* 0x000fe20003800000 */
[----:B------:R-:W-:Y:S01]  /*12e30*/  UIMAD UR4, UR4, UR8, URZ ;  /* 0x00000008040472a4 */ /* 0x000fe2000f8e023f */
[----:B------:R-:W-:Y:S01]  /*12e40*/  LOP3.LUT R2, R2, 0x1, RZ, 0xc0, !PT ;  /* 0x0000000102027812 */ /* 0x000fe200078ec0ff */
[----:B------:R-:W-:Y:S02]  /*12e50*/  UIMAD.WIDE.U32 UR6, UR11, UR8, URZ ;  /* 0x000000080b0672a5 */ /* 0x000fe4000f8e003f */
[----:B------:R-:W-:Y:S01]  /*12e60*/  UIMAD UR4, UR11, UR9, UR4 ;  /* 0x000000090b0472a4 */ /* 0x000fe2000f8e0204 */
[----:B------:R-:W-:Y:S02]  /*12e70*/  ISETP.NE.U32.AND P1, PT, R2, 0x1, PT ;  /* 0x000000010200780c */ /* 0x000fe40003f25070 */
[----:B------:R-:W-:Y:S01]  /*12e80*/  ULDC.64 UR8, c[0x0][0x2e0] ;  /* 0x0000b80000087ab9 */ /* 0x000fe20000000a00 */
[----:B------:R-:W-:-:S02]  /*12e90*/  UIADD3 UR7, UR7, UR4, URZ ;  /* 0x0000000407077290 */ /* 0x000fc4000fffe03f */
[----:B------:R-:W-:Y:S02]  /*12ea0*/  UIMAD UR4, UR12, UR8, URZ ;  /* 0x000000080c0472a4 */ /* 0x000fe4000f8e023f */
[----:B------:R-:W-:Y:S02]  /*12eb0*/  UIMAD.WIDE.U32 UR6, UR10, UR8, UR6 ;  /* 0x000000080a0672a5 */ /* 0x000fe4000f8e0006 */
[----:B------:R-:W-:-:S04]  /*12ec0*/  UIMAD UR4, UR10, UR9, UR4 ;  /* 0x000000090a0472a4 */ /* 0x000fc8000f8e0204 */
[----:B------:R-:W-:Y:S01]  /*12ed0*/  UIADD3 UR8, UR7, UR4, URZ ;  /* 0x0000000407087290 */ /* 0x000fe2000fffe03f */
[----:B------:R-:W-:Y:S11]  /*12ee0*/  @P1 BRA `(.L_x_1114) ;  /* 0x0000000000bc1947 */ /* 0x000ff60003800000 */
[----:B------:R-:W-:Y:S01]  /*12ef0*/  USHF.L.U32 UR13, UR5, 0xd, URZ ;  /* 0x0000000d050d7899 */ /* 0x000fe2000800063f */
        /* <DEDUP_REMOVED lines=17> */
.L_x_1116:
[----:B------:R-:W-:Y:S05]  /*13010*/  BSYNC B0 ;  /* 0x0000000000007941 */ /* 0x000fea0003800000 */
.L_x_1115:
        /* <DEDUP_REMOVED lines=8> */
[----:B------:R-:W-:-:S03]  /*130a0*/  UMOV UR15, 0x14f00000 ;  /* 0x14f00000000f7882 */ /* 0x000fc60000000000 */
[----:B------:R-:W-:Y:S02]  /*130b0*/  ULEA.HI.X.SX32 UR4, UR4, UR8, 0x1, UP0 ;  /* 0x0000000804047291 */ /* 0x000fe400080f0e3f */
[----:B------:R-:W-:-:S04]  /*130c0*/  ULEA UR10, UP0, UR14, UR10, 0x2 ;  /* 0x0000000a0e0a7291 */ /* 0x000fc8000f80103f */
[----:B------:R-:W-:-:S03]  /*130d0*/  ULEA.HI.X UR11, UR14, UR11, UR4, 0x2, UP0 ;  /* 0x0000000b0e0b7291 */ /* 0x000fc600080f1404 */
[----:B------:R-:W-:Y:S01]  /*130e0*/  UMOV UR4, 0x400 ;  /* 0x0000040000047882 */ /* 0x000fe20000000000 */
[----:B------:R-:W-:Y:S01]  /*130f0*/  UMOV UR14, 0x0 ;  /* 0x00000000000e7882 */ /* 0x000fe20000000000 */
[----:B-1----:R-:W-:-:S04]  /*13100*/  ULEA UR9, UR12, UR9, 0x18 ;  /* 0x000000090c097291 */ /* 0x002fc8000f8ec03f */
[----:B------:R-:W-:-:S09]  /*13110*/  UIADD3 UR9, UR9, 0xc000, URZ ;  /* 0x0000c00009097890 */ /* 0x000fd2000fffe03f */
[----:B------:R1:W-:Y:S01]  /*13120*/  UBLKRED.G.S.ADD.F32.RN [UR10], [UR9], UR4, desc[UR14] ;  /* 0x00000e0a090073bb */ /* 0x0003e200080a1404 */
[----:B------:R0:W-:Y:S01]  /*13130*/  UTMACMDFLUSH ;  /* 0x00000000000079b7 */ /* 0x0001e20000000000 */
[----:B-1----:R-:W-:-:S04]  /*13140*/  DEPBAR.LE SB0, 0x1 ;  /* 0x000080400000791a */ /* 0x002fc80000000000 */
.L_x_1118:
[----:B------:R-:W-:Y:S05]  /*13150*/  BSYNC B0 ;  /* 0x0000000000007941 */ /* 0x000fea0003800000 */
.L_x_1117:
[----:B------:R-:W-:Y:S06]  /*13160*/  BAR.ARV 0xa, 0xa0 ;  /* 0x0282800000007b1d */ /* 0x000fec0000002000 */
[----:B------:R-:W-:Y:S04]  /*13170*/  BSSY B0, `(.L_x_1119) ;  /* 0x0000003000007945 */ /* 0x000fe80003800000 */
[----:B------:R-:W-:Y:S05]  /*13180*/  @!P0 BRA `(.L_x_1120) ;  /* 0x0000000000048947 */ /* 0x000fea0003800000 */
[----:B------:R-:W-:-:S04]  /*13190*/  DEPBAR.LE SB0, 0x0 ;  /* 0x000080000000791a */ /* 0x000fc80000000000 */
.L_x_1120:
[----:B------:R-:W-:Y:S05]  /*131a0*/  BSYNC B0 ;  /* 0x0000000000007941 */ /* 0x000fea0003800000 */
.L_x_1119:
[----:B------:R-:W-:Y:S06]  /*131b0*/  BAR.ARV 0xb, 0xa0 ;  /* 0x02c2800000007b1d */ /* 0x000fec0000002000 */
[----:B------:R-:W-:Y:S01]  /*131c0*/  UIADD3 UR9, UR5, 0x1, URZ ;  /* 0x0000000105097890 */ /* 0x000fe2000fffe03f */
[----:B------:R-:W-:Y:S11]  /*131d0*/  BRA `(.L_x_1121) ;  /* 0x0000000000047947 */ /* 0x000ff60003800000 */
.L_x_1114:
[----:B------:R-:W-:-:S05]  /*131e0*/  UMOV UR9, UR5 ;  /* 0x0000000500097c82 */ /* 0x000fca0008000000 */
.L_x_1121:
[----:B------:R-:W-:-:S06]  /*131f0*/  UIADD3 UR4, UR5, 0x1, URZ ;  /* 0x0000000105047890 */ /* 0x000fcc000fffe03f */
[----:B------:R-:W-:-:S13]  /*13200*/  ISETP.NE.AND P1, PT, R0, UR4, PT ;  /* 0x0000000400007c0c */ /* 0x000fda000bf25270 */
[----:B------:R-:W-:Y:S05]  /*13210*/  @!P1 BRA `(.L_x_1045) ;  /* 0x0000002000a89947 */ /* 0x000fea0003800000 */
[----:B------:R-:W-:Y:S01]  /*13220*/  ULDC.64 UR18, c[0x0][0x2c0] ;  /* 0x0000b00000127ab9 */ /* 0x000fe20000000a00 */
[----:B------:R-:W-:Y:S02]  /*13230*/  USHF.L.U32 UR12, UR9, 0xd, URZ ;  /* 0x0000000d090c7899 */ /* 0x000fe4000800063f */
[----:B------:R-:W-:Y:S01]  /*13240*/  ULEA UR18, UP0, UR6, UR18, 0x2 ;  /* 0x0000001206127291 */ /* 0x000fe2000f80103f */
[----:B------:R-:W-:Y:S01]  /*13250*/  UMOV UR4, URZ ;  /* 0x0000003f00047c82 */ /* 0x000fe20008000000 */
[----:B------:R-:W-:Y:S02]  /*13260*/  ULDC.64 UR22, c[0x0][0x2c0] ;  /* 0x0000b00000167ab9 */ /* 0x000fe40000000a00 */
[----:B------:R-:W-:Y:S02]  /*13270*/  ULEA.HI.X UR19, UR6, UR19, UR8, 0x2, UP0 ;  /* 0x0000001306137291 */ /* 0x000fe400080f1408 */
[----:B------:R-:W-:Y:S02]  /*13280*/  UIADD3 UR14, UP0, UR18, 0x4000, URZ ;  /* 0x00004000120e7890 */ /* 0x000fe4000ff1e03f */
[----:B------:R-:W-:-:S02]  /*13290*/  UIADD3 UR16, UP1, UR18, 0x8000, URZ ;  /* 0x0000800012107890 */ /* 0x000fc4000ff3e03f */
[----:B------:R-:W-:Y:S02]  /*132a0*/  UIADD3 UR18, UP2, UR18, 0xc000, URZ ;  /* 0x0000c00012127890 */ /* 0x000fe4000ff5e03f */
[----:B------:R-:W-:Y:S02]  /*132b0*/  UIADD3.X UR15, URZ, UR19, URZ, UP0, !UPT ;  /* 0x000000133f0f7290 */ /* 0x000fe400087fe43f */
[----:B------:R-:W-:Y:S02]  /*132c0*/  UIADD3.X UR17, URZ, UR19, URZ, UP1, !UPT ;  /* 0x000000133f117290 */ /* 0x000fe40008ffe43f */
[----:B------:R-:W-:Y:S01]  /*132d0*/  UIADD3.X UR19, URZ, UR19, URZ, UP2, !UPT ;  /* 0x000000133f137290 */ /* 0x000fe200097fe43f */
[----:B------:R-:W-:-:S11]  /*132e0*/  UMOV UR13, UR12 ;  /* 0x0000000c000d7c82 */ /* 0x000fd60008000000 */
.L_x_1134:
[----:B------:R-:W-:Y:S01]  /*132f0*/  UIADD3 UR10, UR12, UR4, URZ ;  /* 0x000000040c0a7290 */ /* 0x000fe2000fffe03f */
[----:B------:R-:W-:Y:S03]  /*13300*/  BAR.SYNC.DEFER_BLOCKING 0xd, 0xa0 ;  /* 0x0342800000007b1d */ /* 0x000fe60000010000 */
[----:B------:R-:W-:Y:S02]  /*13310*/  UIMAD.WIDE UR26, UR10, 0x4, UR14 ;  /* 0x000000040a1a78a5 */ /* 0x000fe4000f8e020e */
[----:B------:R-:W-:Y:S01]  /*13320*/  UIMAD.WIDE UR24, UR10, 0x4, UR16 ;  /* 0x000000040a1878a5 */ /* 0x000fe2000f8e0210 */
[----:B------:R-:W-:Y:S01]  /*13330*/  BSSY B0, `(.L_x_1122) ;  /* 0x0000010000007945 */ /* 0x000fe20003800000 */
[----:B------:R-:W-:-:S03]  /*13340*/  UIMAD.WIDE UR10, UR10, 0x4, UR18 ;  /* 0x000000040a0a78a5 */ /* 0x000fc6000f8e0212 */
[----:B------:R-:W-:Y:S09]  /*13350*/  @!P0 BRA `(.L_x_1123) ;  /* 0x0000000000348947 */ /* 0x000ff20003800000 */
[----:B------:R-:W1:Y:S01]  /*13360*/  S2UR UR21, SR_CgaCtaId ;  /* 0x00000000001579c3 */ /* 0x000e620000008800 */
[----:B------:R-:W-:Y:S01]  /*13370*/  UIADD3 UR28, UP0, UR13, UR6, URZ ;  /* 0x000000060d1c7290 */ /* 0x000fe2000ff1e03f */
[----:B------:R-:W-:-:S03]  /*13380*/  UMOV UR20, 0x400 ;  /* 0x0000040000147882 */ /* 0x000fc60000000000 */
        /* <DEDUP_REMOVED lines=10> */
.L_x_1123:
[----:B------:R-:W-:Y:S05]  /*13430*/  BSYNC B0 ;  /* 0x0000000000007941 */ /* 0x000fea0003800000 */
.L_x_1122:
        /* <DEDUP_REMOVED lines=13> */
.L_x_1125:
[----:B------:R-:W-:Y:S05]  /*13510*/  BSYNC B0 ;  /* 0x0000000000007941 */ /* 0x000fea0003800000 */
.L_x_1124:
[----:B------:R-:W-:Y:S06]  /*13520*/  BAR.ARV 0xa, 0xa0 ;  /* 0x0282800000007b1d */ /* 0x000fec0000002000 */
[----:B------:R-:W-:Y:S04]  /*13530*/  BSSY B0, `(.L_x_1126) ;  /* 0x0000003000007945 */ /* 0x000fe80003800000 */
[----:B------:R-:W-:Y:S05]  /*13540*/  @!P0 BRA `(.L_x_1127) ;  /* 0x0000000000048947 */ /* 0x000fea0003800000 */
[----:B------:R-:W-:-:S04]  /*13550*/  DEPBAR.LE SB0, 0x0 ;  /* 0x000080000000791a */ /* 0x000fc80000000000 */
.L_x_1127:
[----:B------:R-:W-:Y:S05]  /*13560*/  BSYNC B0 ;  /* 0x0000000000007941 */ /* 0x000fea0003800000 */
.L_x_1126:
        /* <DEDUP_REMOVED lines=13> */
.L_x_1129:
[----:B------:R-:W-:Y:S05]  /*13640*/  BSYNC B0 ;  /* 0x0000000000007941 */ /* 0x000fea0003800000 */
.L_x_1128:
        /* <DEDUP_REMOVED lines=13> */
.L_x_1131:
[----:B------:R-:W-:Y:S05]  /*13720*/  BSYNC B0 ;  /* 0x0000000000007941 */ /* 0x000fea0003800000 */
.L_x_1130:
[----:B------:R-:W-:Y:S01]  /*13730*/  UIADD3 UR9, UR9, 0x2, URZ ;  /* 0x0000000209097890 */ /* 0x000fe2000fffe03f */
[----:B------:R-:W-:Y:S06]  /*13740*/  BAR.ARV 0xa, 0xa0 ;  /* 0x0282800000007b1d */ /* 0x000fec0000002000 */
[----:B------:R-:W-:Y:S01]  /*13750*/  BSSY B0, `(.L_x_1132) ;  /* 0x0000004000007945 */ /* 0x000fe20003800000 */
[----:B------:R-:W-:-:S03]  /*13760*/  ISETP.LE.AND P1, PT, R0, UR9, PT ;  /* 0x0000000900007c0c */ /* 0x000fc6000bf23270 */
[----:B------:R-:W-:Y:S10]  /*13770*/  @!P0 BRA `(.L_x_1133) ;  /* 0x0000000000048947 */ /* 0x000ff40003800000 */
[----:B------:R-:W-:-:S04]  /*13780*/  DEPBAR.LE SB0, 0x0 ;  /* 0x000080000000791a */ /* 0x000fc80000000000 */
.L_x_1133:
[----:B------:R-:W-:Y:S05]  /*13790*/  BSYNC B0 ;  /* 0x0000000000007941 */ /* 0x000fea0003800000 */
.L_x_1132:
[----:B------:R-:W-:Y:S06]  /*137a0*/  BAR.ARV 0xb, 0xa0 ;  /* 0x02c2800000007b1d */ /* 0x000fec0000002000 */
[----:B------:R-:W-:Y:S02]  /*137b0*/  UIADD3 UR13, UR13, 0x4000, URZ ;  /* 0x000040000d0d7890 */ /* 0x000fe4000fffe03f */
[----:B------:R-:W-:Y:S01]  /*137c0*/  UIADD3 UR4, UR4, 0x4000, URZ ;  /* 0x0000400004047890 */ /* 0x000fe2000fffe03f */
[----:B------:R-:W-:Y:S11]  /*137d0*/  @!P1 BRA `(.L_x_1134) ;  /* 0xfffffff800c49947 */ /* 0x000ff6000383ffff */
[----:B------:R-:W-:Y:S05]  /*137e0*/  BRA `(.L_x_1045) ;  /* 0x0000001c00347947 */ /* 0x000fea0003800000 */
.L_x_1112:
[----:B------:R-:W1:Y:S01]  /*137f0*/  S2UR UR21, SR_CTAID.Z ;  /* 0x00000000001579c3 */ /* 0x000e620000002700 */
[----:B------:R-:W-:Y:S01]  /*13800*/  IMAD.MOV.U32 R11, RZ, RZ, 0x1 ;  /* 0x00000001ff0b7424 */ /* 0x000fe200078e00ff */
[----:B-1----:R-:W-:-:S13]  /*13810*/  ISETP.LE.AND P0, PT, RZ, UR21, PT ;  /* 0x00000015ff007c0c */ /* 0x002fda000bf03270 */
[----:B------:R-:W-:Y:S05]  /*13820*/  @!P0 BRA `(.L_x_1135) ;  /* 0x0000001800908947 */ /* 0x000fea0003800000 */
[----:B------:R-:W1:Y:S01]  /*13830*/  S2UR UR8, SR_CTAID.X ;  /* 0x00000000000879c3 */ /* 0x000e620000002500 */
[----:B------:R-:W-:Y:S01]  /*13840*/  ULDC UR6, c[0x0][0x280] ;  /* 0x0000a00000067ab9 */ /* 0x000fe20000000800 */
[----:B------:R-:W-:Y:S01]  /*13850*/  ULDC UR4, c[0x0][0x290] ;  /* 0x0000a40000047ab9 */ /* 0x000fe20000000800 */
[----:B------:R-:W-:Y:S01]  /*13860*/  ULDC UR5, c[0x0][0x74c] ;  /* 0x0001d30000057ab9 */ /* 0x000fe20000000800 */
[----:B------:R-:W-:-:S04]  /*13870*/  UIADD3 UR7, UR6, 0x7f, URZ ;  /* 0x0000007f06077890 */ /* 0x000fc8000fffe03f */
[----:B------:R-:W2:Y:S01]  /*13880*/  S2UR UR20, SR_CTAID.Y ;  /* 0x00000000001479c3 */ /* 0x000ea20000002600 */
[----:B-1----:R-:W-:Y:S02]  /*13890*/  USHF.L.U32 UR11, UR8, 0x7, URZ ;  /* 0x00000007080b7899 */ /* 0x002fe4000800063f */
[----:B------:R-:W-:Y:S02]  /*138a0*/  ISETP.LE.AND P0, PT, RZ, UR8, PT ;  /* 0x00000008ff007c0c */ /* 0x000fe4000bf03270 */
[----:B------:R-:W-:-:S04]  /*138b0*/  UIADD3 UR4, -UR4, UR11, UR6 ;  /* 0x0000000b04047290 */ /* 0x000fc8000fffe106 */
[----:B------:R-:W-:-:S04]  /*138c0*/  UIADD3 UR4, UR4, -UR5, URZ ;  /* 0x8000000504047290 */ /* 0x000fc8000fffe03f */
        /* <DEDUP_REMOVED lines=19> */
.L_x_1136:
[----:B------:R-:W-:-:S13]  /*13a00*/  ISETP.GT.AND P0, PT, R0, UR10, PT ;  /* 0x0000000a00007c0c */ /* 0x000fda000bf04270 */
[----:B------:R-:W-:Y:S05]  /*13a10*/  @!P0 BRA `(.L_x_1135) ;  /* 0x0000001800148947 */ /* 0x000fea0003800000 */
[----:B------:R-:W-:Y:S01]  /*13a20*/  USHF.R.S32.HI UR8, URZ, 0x1f, UR20 ;  /* 0x0000001f3f087899 */ /* 0x000fe20008011414 */
[----:B------:R-:W-:Y:S01]  /*13a30*/  MOV R4, UR10 ;  /* 0x0000000a00047c02 */ /* 0x000fe20008000f00 */
[----:B------:R-:W-:Y:S01]  /*13a40*/  ULDC.64 UR6, c[0x0][0x718] ;  /* 0x0001c60000067ab9 */ /* 0x000fe20000000a00 */
[----:B------:R-:W-:Y:S01]  /*13a50*/  ULDC.64 UR12, c[0x0][0x730] ;  /* 0x0001cc00000c7ab9 */ /* 0x000fe20000000a00 */
[----:B------:R-:W-:Y:S01]  /*13a60*/  UIMAD.WIDE.U32 UR4, UR20, UR6, URZ ;  /* 0x00000006140472a5 */ /* 0x000fe2000f8e003f */
[----:B------:R-:W-:Y:S01]  /*13a70*/  BSSY B0, `(.L_x_1135) ;  /* 0x000017f000007945 */ /* 0x000fe20003800000 */
[----:B------:R-:W-:Y:S01]  /*13a80*/  UIMAD UR6, UR8, UR6, URZ ;  /* 0x00000006080672a4 */ /* 0x000fe2000f8e023f */
[----:B------:R-:W-:Y:S01]  /*13a90*/  IMAD.MOV.U32 R2, RZ, RZ, RZ ;  /* 0x000000ffff027224 */ /* 0x000fe200078e00ff */
[----:B------:R-:W-:Y:S02]  /*13aa0*/  UIMAD UR8, UR8, UR12, URZ ;  /* 0x0000000c080872a4 */ /* 0x000fe4000f8e023f */
[----:B------:R-:W-:-:S02]  /*13ab0*/  UIMAD UR14, UR20, UR7, UR6 ;  /* 0x00000007140e72a4 */ /* 0x000fc4000f8e0206 */
[----:B------:R-:W-:Y:S02]  /*13ac0*/  UIMAD UR9, UR20, UR13, UR8 ;  /* 0x0000000d140972a4 */ /* 0x000fe4000f8e0208 */
[----:B------:R-:W-:Y:S01]  /*13ad0*/  UIMAD.WIDE.U32 UR6, UR20, UR12, URZ ;  /* 0x0000000c140672a5 */ /* 0x000fe2000f8e003f */
[----:B------:R-:W-:Y:S01]  /*13ae0*/  ULDC UR8, c[0x0][0x2e8] ;  /* 0x0000ba0000087ab9 */ /* 0x000fe20000000800 */
[----:B------:R-:W-:Y:S02]  /*13af0*/  USHF.R.S32.HI UR12, URZ, 0x1f, UR21 ;  /* 0x0000001f3f0c7899 */ /* 0x000fe40008011415 */
[----:B------:R-:W-:Y:S01]  /*13b00*/  UISETP.NE.AND UP0, UPT, UR8, 0x1, UPT ;  /* 0x000000010800788c */ /* 0x000fe2000bf05270 */
[----:B------:R-:W-:Y:S01]  /*13b10*/  ULDC.64 UR16, c[0x0][0x720] ;  /* 0x0001c80000107ab9 */ /* 0x000fe20000000a00 */
[----:B------:R-:W-:Y:S01]  /*13b20*/  ELECT P0, URZ, PT ;  /* 0x00000000003f782f */ /* 0x000fe20003800000 */
[----:B------:R-:W-:Y:S01]  /*13b30*/  UIMAD UR8, UR12, UR16, URZ ;  /* 0x000000100c0872a4 */ /* 0x000fe2000f8e023f */
[----:B------:R-:W-:Y:S01]  /*13b40*/  ULDC.64 UR18, c[0x0][0x738] ;  /* 0x0001ce0000127ab9 */ /* 0x000fe20000000a00 */
[----:B------:R-:W-:-:S02]  /*13b50*/  UIADD3 UR15, UR5, UR14, URZ ;  /* 0x0000000e050f7290 */ /* 0x000fc4000fffe03f */
[----:B------:R-:W-:Y:S02]  /*13b60*/  UIMAD UR12, UR12, UR18, URZ ;  /* 0x000000120c0c72a4 */ /* 0x000fe4000f8e023f */
[----:B------:R-:W-:Y:S02]  /*13b70*/  UIMAD UR5, UR21, UR17, UR8 ;  /* 0x00000011150572a4 */ /* 0x000fe4000f8e0208 */
[----:B------:R-:W-:Y:S01]  /*13b80*/  UIADD3 UR7, UR7, UR9, URZ ;  /* 0x0000000907077290 */ /* 0x000fe2000fffe03f */
[----:B------:R-:W-:Y:S01]  /*13b90*/  @UP0 ULDC UR8, c[0x0][0x2ec] ;  /* 0x0000bb0000080ab9 */ /* 0x000fe20000000800 */
[----:B------:R-:W-:Y:S01]  /*13ba0*/  UMOV UR14, UR4 ;  /* 0x00000004000e7c82 */ /* 0x000fe20008000000 */
[----:B------:R-:W-:Y:S02]  /*13bb0*/  UIMAD.WIDE.U32 UR8, UR20, UR8, URZ ;  /* 0x00000008140872a5 */ /* 0x000fe4000f8e003f */
[----:B------:R-:W-:Y:S01]  /*13bc0*/  UIMAD UR4, UR21, UR19, UR12 ;  /* 0x00000013150472a4 */ /* 0x000fe2000f8e020c */
[----:B------:R-:W-:-:S02]  /*13bd0*/  @UP0 ULDC UR13, c[0x0][0x2f0] ;  /* 0x0000bc00000d0ab9 */ /* 0x000fc40000000800 */
[----:B------:R-:W-:Y:S01]  /*13be0*/  UMOV UR12, UR20 ;  /* 0x00000014000c7c82 */ /* 0x000fe20008000000 */
[----:B------:R-:W-:Y:S02]  /*13bf0*/  UIMAD.WIDE.U32 UR14, UR21, UR16, UR14 ;  /* 0x00000010150e72a5 */ /* 0x000fe4000f8e000e */
[----:B------:R-:W-:Y:S02]  /*13c00*/  UIMAD.WIDE.U32 UR6, UR21, UR18, UR6 ;  /* 0x00000012150672a5 */ /* 0x000fe4000f8e0006 */
[----:B------:R-:W-:Y:S01]  /*13c10*/  @UP0 USHF.R.U32.HI UR12, URZ, UR13, UR9 ;  /* 0x0000000d3f0c0299 */ /* 0x000fe20008011609 */
[----:B------:R-:W-:Y:S11]  /*13c20*/  @!P0 BRA `(.L_x_1137) ;  /* 0x00000014008c8947 */ /* 0x000ff60003800000 */
[----:B------:R-:W1:Y:S01]  /*13c30*/  S2R R3, SR_CgaCtaId ;  /* 0x0000000000037919 */ /* 0x000e620000008800 */
[----:B------:R-:W-:-:S04]  /*13c40*/  MOV R16, 0x400 ;  /* 0x0000040000107802 */ /* 0x000fc80000000f00 */
[----:B-1----:R-:W-:Y:S02]  /*13c50*/  LEA R16, R3, R16, 0x18 ;  /* 0x0000001003107211 */ /* 0x002fe400078ec0ff */
[----:B------:R-:W-:-:S04]  /*13c60*/  MOV R3, 0x1 ;  /* 0x0000000100037802 */ /* 0x000fc80000000f00 */
[----:B------:R-:W-:-:S04]  /*13c70*/  SHF.L.U32 R3, R3, 0x1f, RZ ;  /* 0x0000001f03037819 */ /* 0x000fc800000006ff */
[----:B------:R-:W1:Y:S02]  /*13c80*/  SYNCS.PHASECHK.TRANS64.TRYWAIT P0, [R16+URZ+0x30c20], R3 ;  /* 0x030c2003100075a7 */ /* 0x000e64000800017f */
[----:B-1----:R-:W-:Y:S05]  /*13c90*/  @!P0 BRA `(.L_x_1138) ;  /* 0x0000001800bc8947 */ /* 0x002fea0003800000 */
.L_x_1166:
[----:B------:R-:W2:Y:S01]  /*13ca0*/  S2R R2, SR_TID.X ;  /* 0x0000000000027919 */ /* 0x000ea20000002100 */
[----:B------:R-:W-:Y:S01]  /*13cb0*/  IMAD.U32 R15, RZ, RZ, UR15 ;  /* 0x0000000fff0f7e24 */ /* 0x000fe2000f8e00ff */
[----:B------:R-:W-:Y:S01]  /*13cc0*/  MOV R14, UR7 ;  /* 0x00000007000e7c02 */ /* 0x000fe20008000f00 */
[----:B------:R-:W-:Y:S02]  /*13cd0*/  IMAD.MOV.U32 R11, RZ, RZ, 0x1 ;  /* 0x00000001ff0b7424 */ /* 0x000fe400078e00ff */
[----:B------:R-:W-:Y:S01]  /*13ce0*/  VIADD R15, R15, UR5 ;  /* 0x000000050f0f7c36 */ /* 0x000fe20008000000 */
[----:B------:R-:W-:Y:S02]  /*13cf0*/  IADD3 R14, R14, UR4, RZ ;  /* 0x000000040e0e7c10 */ /* 0x000fe4000fffe0ff */
[----:B--2---:R-:W-:-:S04]  /*13d00*/  LOP3.LUT R2, R2, 0x7f, RZ, 0xc0, !PT ;  /* 0x0000007f02027812 */ /* 0x004fc800078ec0ff */
[----:B------:R-:W-:-:S13]  /*13d10*/  ISETP.NE.AND P0, PT, R2, RZ, PT ;  /* 0x000000ff0200720c */ /* 0x000fda0003f05270 */
[----:B------:R-:W-:Y:S05]  /*13d20*/  @P0 BRA `(.L_x_1139) ;  /* 0x0000000000180947 */ /* 0x000fea0003800000 */
[----:B------:R-:W2:Y:S01]  /*13d30*/  S2R R2, SR_TID.X ;  /* 0x0000000000027919 */ /* 0x000ea20000002100 */
[----:B-1----:R-:W-:-:S04]  /*13d40*/  MOV R3, 0x4200 ;  /* 0x0000420000037802 */ /* 0x002fc80000000f00 */
[----:B------:R3:W-:Y:S01]  /*13d50*/  SYNCS.ARRIVE.TRANS64 RZ, [R16+URZ+0x30c10], R3 ;  /* 0x030c100310ff79a7 */ /* 0x0007e2000800003f */
[----:B--2---:R-:W-:-:S13]  /*13d60*/  LOP3.LUT P1, RZ, R2, 0x1f, RZ, 0xc0, !PT ;  /* 0x0000001f02ff7812 */ /* 0x004fda000782c0ff */
[----:B---3--:R-:W-:Y:S05]  /*13d70*/  @!P1 BRA `(.L_x_1139) ;  /* 0x0000000000049947 */ /* 0x008fea0003800000 */
[----:B------:R-:W-:Y:S01]  /*13d80*/  BPT.TRAP 0x1 ;  /* 0x000000040000795c */ /* 0x000fe20000300000 */
.L_x_1139:
[----:B------:R-:W-:Y:S01]  /*13d90*/  R2UR UR19, R4 ;  /* 0x00000000041372ca */ /* 0x000fe200000e0000 */
[----:B------:R-:W2:Y:S01]  /*13da0*/  LDC.64 R12, c[0x0][0x198] ;  /* 0x00006600ff0c7b82 */ /* 0x000ea20000000a00 */
[----:B------:R-:W-:Y:S01]  /*13db0*/  R2UR UR8, R15 ;  /* 0x000000000f0872ca */ /* 0x000fe200000e0000 */
[----:B------:R-:W-:Y:S01]  /*13dc0*/  ULDC.64 UR16, c[0x0][0x700] ;  /* 0x0001c00000107ab9 */ /* 0x000fe20000000a00 */
[----:B------:R-:W-:Y:S01]  /*13dd0*/  UMOV UR32, 0x0 ;  /* 0x0000000000207882 */ /* 0x000fe20000000000 */
[----:B------:R-:W-:Y:S01]  /*13de0*/  IMAD.U32 R10, RZ, RZ, UR16 ;  /* 0x00000010ff0a7e24 */ /* 0x000fe2000f8e00ff */
[----:B------:R-:W-:Y:S01]  /*13df0*/  UMOV UR33, 0x14f00000 ;  /* 0x14f0000000217882 */ /* 0x000fe20000000000 */
[----:B------:R-:W-:Y:S01]  /*13e00*/  IMAD.U32 R9, RZ, RZ, UR17 ;  /* 0x00000011ff097e24 */ /* 0x000fe2000f8e00ff */
[----:B------:R-:W-:Y:S01]  /*13e10*/  UMOV UR18, URZ ;  /* 0x0000003f00127c82 */ /* 0x000fe20008000000 */
[----:B------:R-:W-:Y:S01]  /*13e20*/  UMOV UR25, 0x20 ;  /* 0x0000002000197882 */ /* 0x000fe20000000000 */
[----:B------:R-:W-:Y:S01]  /*13e30*/  UMOV UR34, 0x0 ;  /* 0x0000000000227882 */ /* 0x000fe20000000000 */
[----:B------:R-:W-:Y:S01]  /*13e40*/  UMOV UR35, 0x10000000 ;  /* 0x1000000000237882 */ /* 0x000fe20000000000 */
[----:B------:R-:W-:Y:S01]  /*13e50*/  UMOV UR13, UR21 ;  /* 0x00000015000d7c82 */ /* 0x000fe20008000000 */
[----:B------:R-:W-:Y:S01]  /*13e60*/  USHF.L.U32 UR19, UR19, 0x7, URZ ;  /* 0x0000000713137899 */ /* 0x000fe2000800063f */
[----:B------:R-:W-:Y:S01]  /*13e70*/  IMAD.MOV.U32 R19, RZ, RZ, RZ ;  /* 0x000000ffff137224 */ /* 0x000fe200078e00ff */
[----:B------:R-:W-:Y:S01]  /*13e80*/  UMOV UR10, UR18 ;  /* 0x00000012000a7c82 */ /* 0x000fe20008000000 */
[----:B------:R-:W-:Y:S01]  /*13e90*/  UMOV UR27, UR11 ;  /* 0x0000000b001b7c82 */ /* 0x000fe20008000000 */
[----:B------:R-:W-:Y:S01]  /*13ea0*/  UIADD3 UR9, UP0, UR19, UR14, URZ ;  /* 0x0000000e13097290 */ /* 0x000fe2000ff1e03f */
[----:B------:R-:W-:Y:S01]  /*13eb0*/  UMOV UR28, UR12 ;  /* 0x0000000c001c7c82 */ /* 0x000fe20008000000 */
[----:B------:R-:W-:-:S02]  /*13ec0*/  UMOV UR29, UR21 ;  /* 0x00000015001d7c82 */ /* 0x000fc40008000000 */
[----:B------:R-:W-:Y:S02]  /*13ed0*/  ULEA.HI.X.SX32 UR8, UR19, UR8, 0x1, UP0 ;  /* 0x0000000813087291 */ /* 0x000fe400080f0e3f */
[----:B-1----:R-:W-:Y:S01]  /*13ee0*/  MOV R3, UR9 ;  /* 0x0000000900037c02 */ /* 0x002fe20008000f00 */
[----:B------:R-:W-:Y:S01]  /*13ef0*/  UMOV UR26, UR18 ;  /* 0x00000012001a7c82 */ /* 0x000fe20008000000 */
[----:B--2---:R-:W-:Y:S01]  /*13f00*/  MOV R8, R12 ;  /* 0x0000000c00087202 */ /* 0x004fe20000000f00 */
[----:B------:R-:W-:Y:S01]  /*13f10*/  IMAD.MOV.U32 R7, RZ, RZ, R13 ;  /* 0x000000ffff077224 */ /* 0x000fe200078e000d */
[----:B------:R-:W-:Y:S01]  /*13f20*/  LEA R2, P1, R3, R10, 0x2 ;  /* 0x0000000a03027211 */ /* 0x000fe200078210ff */
[----:B------:R-:W-:Y:S01]  /*13f30*/  IMAD.U32 R3, RZ, RZ, UR8 ;  /* 0x00000008ff037e24 */ /* 0x000fe2000f8e00ff */
[----:B------:R-:W-:Y:S02]  /*13f40*/  MOV R6, UR9 ;  /* 0x0000000900067c02 */ /* 0x000fe40008000f00 */
[----:B------:R-:W-:-:S02]  /*13f50*/  R2UR UR22, R2 ;  /* 0x00000000021672ca */ /* 0x000fc400000e0000 */
[----:B------:R-:W-:Y:S02]  /*13f60*/  IADD3 R2, P2, R8, 0x2f0, RZ ;  /* 0x000002f008027810 */ /* 0x000fe40007f5e0ff */
[----:B------:R-:W-:Y:S02]  /*13f70*/  LEA.HI.X R3, R6, R9, R3, 0x2, P1 ;  /* 0x0000000906037211 */ /* 0x000fe400008f1403 */
[----:B------:R-:W-:Y:S01]  /*13f80*/  R2UR UR40, R2 ;  /* 0x00000000022872ca */ /* 0x000fe200000e0000 */
[----:B------:R-:W-:Y:S01]  /*13f90*/  IMAD.X R5, RZ, RZ, R7, P2 ;  /* 0x000000ffff057224 */ /* 0x000fe200010e0607 */
[----:B------:R-:W-:Y:S02]  /*13fa0*/  IADD3 R2, P3, R8, 0x3f0, RZ ;  /* 0x000003f008027810 */ /* 0x000fe40007f7e0ff */
[----:B------:R-:W-:Y:S02]  /*13fb0*/  R2UR UR8, R16 ;  /* 0x00000000100872ca */ /* 0x000fe400000e0000 */
[----:B------:R-:W-:-:S02]  /*13fc0*/  R2UR UR42, R2 ;  /* 0x00000000022a72ca */ /* 0x000fc400000e0000 */
[----:B------:R-:W-:Y:S02]  /*13fd0*/  IADD3 R2, P1, R8, 0xf0, RZ ;  /* 0x000000f008027810 */ /* 0x000fe40007f3e0ff */
[----:B------:R-:W-:Y:S02]  /*13fe0*/  R2UR UR23, R3 ;  /* 0x00000000031772ca */ /* 0x000fe400000e0000 */
[----:B------:R-:W-:Y:S02]  /*13ff0*/  IADD3 R6, R0, -0x1, RZ ;  /* 0xffffffff00067810 */ /* 0x000fe40007ffe0ff */
[-C--:B------:R-:W-:Y:S02]  /*14000*/  IADD3.X R3, RZ, R7.reuse, RZ, P1, !PT ;  /* 0x00000007ff037210 */ /* 0x080fe40000ffe4ff */
[----:B------:R-:W-:Y:S01]  /*14010*/  R2UR UR41, R5 ;  /* 0x00000000052972ca */ /* 0x000fe200000e0000 */
[----:B------:R1:W-:Y:S01]  /*14020*/  STL [R1], R6 ;  /* 0x0000000601007387 */ /* 0x0003e20000100800 */
[----:B------:R-:W-:Y:S01]  /*14030*/  IADD3.X R5, RZ, R7, RZ, P3, !PT ;  /* 0x00000007ff057210 */ /* 0x000fe20001ffe4ff */
[----:B------:R-:W-:Y:S01]  /*14040*/  UIADD3 UR16, UR8, 0x10000, URZ ;  /* 0x0001000008107890 */ /* 0x000fe2000fffe03f */
[----:B------:R-:W-:Y:S01]  /*14050*/  R2UR UR30, R2 ;  /* 0x00000000021e72ca */ /* 0x000fe200000e0000 */
[----:B------:R-:W-:Y:S01]  /*14060*/  UIADD3 UR17, UR8, 0x30c10, URZ ;  /* 0x00030c1008117890 */ /* 0x000fe2000fffe03f */
[----:B------:R-:W-:Y:S01]  /*14070*/  R2UR UR31, R3 ;  /* 0x00000000031f72ca */ /* 0x000fe200000e0000 */
[----:B------:R-:W-:Y:S01]  /*14080*/  UIADD3 UR38, UR8, 0x20000, URZ ;  /* 0x0002000008267890 */ /* 0x000fe2000fffe03f */
[----:B------:R-:W-:Y:S01]  /*14090*/  R2UR UR43, R5 ;  /* 0x00000000052b72ca */ /* 0x000fe200000e0000 */
[----:B------:R-:W-:Y:S01]  /*140a0*/  UIADD3 UR9, UR8, 0x30c00, URZ ;  /* 0x00030c0008097890 */ /* 0x000fe2000fffe03f */
[----:B------:R-:W-:Y:S01]  /*140b0*/  ISETP.GE.AND P1, PT, R4, R6, PT ;  /* 0x000000060400720c */ /* 0x000fe20003f26270 */
[----:B------:R-:W-:Y:S01]  /*140c0*/  UIADD3 UR24, UR8, 0x4000, URZ ;  /* 0x0000400008187890 */ /* 0x000fe2000fffe03f */
[----:B------:R-:W-:Y:S01]  /*140d0*/  IMAD.MOV.U32 R5, RZ, RZ, 0x8000 ;  /* 0x00008000ff057424 */ /* 0x000fe200078e00ff */
[----:B------:R-:W-:-:S06]  /*140e0*/  UMOV UR39, UR17 ;  /* 0x0000001100277c82 */ /* 0x000fcc0008000000 */
[----:B------:R-:W-:Y:S01]  /*140f0*/  UTMALDG.4D [UR16], [UR30], desc[UR32] ;  /* 0x000020101e0075b4 */ /* 0x000fe20008019000 */
[----:B------:R2:W-:Y:S01]  /*14100*/  UBLKCP.S.G [UR38], [UR22], UR25 ;  /* 0x00000026160073ba */ /* 0x0005e20008000219 */
[----:B------:R1:W-:Y:S01]  /*14110*/  SYNCS.ARRIVE.TRANS64 RZ, [R16+URZ+0x30c00], R5 ;  /* 0x030c000510ff79a7 */ /* 0x0003e2000800003f */
[----:B------:R1:W-:Y:S01]  /*14120*/  UTMALDG.4D [UR8], [UR40], desc[UR34] ;  /* 0x00002208280075b4 */ /* 0x0003e20008019000 */
[----:B--2---:R-:W-:Y:S02]  /*14130*/  UMOV UR25, UR9 ;  /* 0x0000000900197c82 */ /* 0x004fe40008000000 */
[----:B------:R1:W-:Y:S01]  /*14140*/  UTMALDG.4D [UR24], [UR42], desc[UR34] ;  /* 0x000022182a0075b4 */ /* 0x0003e20008019000 */
[----:B------:R-:W-:Y:S05]  /*14150*/  @P1 BRA `(.L_x_1140) ;  /* 0x0000000c00841947 */ /* 0x000fea0003800000 */
[----:B-1----:R-:W-:Y:S01]  /*14160*/  LOP3.LUT R5, RZ, R4, RZ, 0x33, !PT ;  /* 0x00000004ff057212 */ /* 0x002fe200078e33ff */
[----:B------:R-:W1:Y:S01]  /*14170*/  S2R R12, SR_TID.X ;  /* 0x00000000000c7919 */ /* 0x000e620000002100 */
[----:B------:R-:W-:Y:S02]  /*14180*/  MOV R11, 0x1 ;  /* 0x00000001000b7802 */ /* 0x000fe40000000f00 */
[----:B------:R-:W-:Y:S01]  /*14190*/  IADD3 R20, R5, R0, RZ ;  /* 0x0000000005147210 */ /* 0x000fe20007ffe0ff */
[----:B------:R-:W-:Y:S02]  /*141a0*/  VIADD R5, R0, 0xfffffffe ;  /* 0xfffffffe00057836 */ /* 0x000fe40000000000 */
[----:B------:R-:W-:-:S03]  /*141b0*/  IMAD.MOV.U32 R0, RZ, RZ, R4 ;  /* 0x000000ffff007224 */ /* 0x000fc600078e0004 */
[----:B------:R-:W-:Y:S02]  /*141c0*/  ISETP.NE.AND P1, PT, R5, R4, PT ;  /* 0x000000040500720c */ /* 0x000fe40003f25270 */
[----:B------:R-:W-:-:S05]  /*141d0*/  LOP3.LUT R5, R20, 0x1, RZ, 0xc0, !PT ;  /* 0x0000000114057812 */ /* 0x000fca00078ec0ff */
[----:B------:R2:W-:Y:S01]  /*141e0*/  STL [R1+0x4], R5 ;  /* 0x0000040501007387 */ /* 0x0005e20000100800 */
[----:B-1----:R-:W-:-:S05]  /*141f0*/  LOP3.LUT R6, R12, 0x1f, RZ, 0xc0, !PT ;  /* 0x0000001f0c067812 */ /* 0x002fca00078ec0ff */
[----:B--2---:R-:W-:Y:S05]  /*14200*/  @!P1 BRA `(.L_x_1141) ;  /* 0x0000000800389947 */ /* 0x004fea0003800000 */
[----:B------:R-:W-:Y:S01]  /*14210*/  IADD3 R20, R20, -R5, RZ ;  /* 0x8000000514147210 */ /* 0x000fe20007ffe0ff */
[----:B------:R-:W-:Y:S01]  /*14220*/  IMAD.MOV.U32 R0, RZ, RZ, R4 ;  /* 0x000000ffff007224 */ /* 0x000fe200078e0004 */
[----:B------:R-:W-:-:S07]  /*14230*/  MOV R11, 0x1 ;  /* 0x00000001000b7802 */ /* 0x000fce0000000f00 */
.L_x_1150:
[----:B--234-:R-:W-:-:S04]  /*14240*/  SHF.L.U32 R21, R11, 0x1f, RZ ;  /* 0x0000001f0b157819 */ /* 0x01cfc800000006ff */
[----:B------:R-:W1:Y:S02]  /*14250*/  SYNCS.PHASECHK.TRANS64.TRYWAIT P1, [R16+URZ+0x30c40], R21 ;  /* 0x030c4015100075a7 */ /* 0x000e64000802017f */
[----:B-1----:R-:W-:Y:S05]  /*14260*/  @!P1 BRA `(.L_x_1142) ;  /* 0x00000014005c9947 */ /* 0x002fea0003800000 */
.L_x_1167:
[----:B------:R-:W-:Y:S05]  /*14270*/  @P0 BRA `(.L_x_1143) ;  /* 0x0000000000140947 */ /* 0x000fea0003800000 */
[----:B------:R-:W-:Y:S01]  /*14280*/  ISETP.NE.AND P1, PT, R6, RZ, PT ;  /* 0x000000ff0600720c */ /* 0x000fe20003f25270 */
[----:B------:R-:W-:-:S04]  /*14290*/  IMAD.MOV.U32 R3, RZ, RZ, 0x4200 ;  /* 0x00004200ff037424 */ /* 0x000fc800078e00ff */
[----:B------:R2:W-:Y:S08]  /*142a0*/  SYNCS.ARRIVE.TRANS64 RZ, [R16+URZ+0x30c30], R3 ;  /* 0x030c300310ff79a7 */ /* 0x0005f0000800003f */
[----:B------:R-:W-:Y:S05]  /*142b0*/  @!P1 BRA `(.L_x_1143) ;  /* 0x0000000000049947 */ /* 0x000fea0003800000 */
[----:B------:R-:W-:Y:S01]  /*142c0*/  BPT.TRAP 0x1 ;  /* 0x000000040000795c */ /* 0x000fe20000300000 */
.L_x_1143:
[----:B------:R-:W2:Y:S01]  /*142d0*/  LDC.64 R12, c[0x0][0x728] ;  /* 0x0001ca00ff0c7b82 */ /* 0x000ea20000000a00 */
[----:B------:R-:W-:Y:S01]  /*142e0*/  SHF.L.U32 R18, R0, 0x7, RZ ;  /* 0x0000000700127819 */ /* 0x000fe200000006ff */
[----:B------:R-:W-:Y:S01]  /*142f0*/  UMOV UR26, 0x0 ;  /* 0x00000000001a7882 */ /* 0x000fe20000000000 */
[----:B------:R-:W-:Y:S01]  /*14300*/  R2UR UR8, R16 ;  /* 0x00000000100872ca */ /* 0x000fe200000e0000 */
[----:B------:R-:W-:Y:S01]  /*14310*/  UMOV UR27, 0x14f00000 ;  /* 0x14f00000001b7882 */ /* 0x000fe20000000000 */
[C---:B------:R-:W-:Y:S01]  /*14320*/  IADD3 R2, P1, R18.reuse, UR6, RZ ;  /* 0x0000000612027c10 */ /* 0x040fe2000ff3e0ff */
[----:B------:R-:W-:Y:S01]  /*14330*/  UMOV UR18, URZ ;  /* 0x0000003f00127c82 */ /* 0x000fe20008000000 */
[----:B------:R-:W-:Y:S01]  /*14340*/  R2UR UR19, R18 ;  /* 0x00000000121372ca */ /* 0x000fe200000e0000 */
[----:B------:R-:W3:Y:S01]  /*14350*/  LDC.64 R4, c[0x0][0x198] ;  /* 0x00006600ff047b82 */ /* 0x000ee20000000a00 */
[----:B------:R-:W-:-:S07]  /*14360*/  UMOV UR10, 0x20 ;  /* 0x00000020000a7882 */ /* 0x000fce0000000000 */
[----:B------:R-:W-:Y:S02]  /*14370*/  UIADD3 UR16, UR8, 0x18000, URZ ;  /* 0x0001800008107890 */ /* 0x000fe4000fffe03f */
[----:B------:R-:W-:Y:S02]  /*14380*/  UIADD3 UR17, UR8, 0x30c30, URZ ;  /* 0x00030c3008117890 */ /* 0x000fe4000fffe03f */
[----:B------:R-:W-:Y:S01]  /*14390*/  UIADD3 UR8, UR8, 0x20400, URZ ;  /* 0x0002040008087890 */ /* 0x000fe2000fffe03f */
[----:B--2---:R-:W-:-:S04]  /*143a0*/  LEA R3, P2, R2, R12, 0x2 ;  /* 0x0000000c02037211 */ /* 0x004fc800078410ff */
[----:B------:R-:W-:Y:S01]  /*143b0*/  UMOV UR9, UR17 ;  /* 0x0000001100097c82 */ /* 0x000fe20008000000 */
        /* <DEDUP_REMOVED lines=14> */
.L_x_1168:
[----:B------:R-:W-:Y:S05]  /*144a0*/  @P0 BRA `(.L_x_1145) ;  /* 0x0000000000140947 */ /* 0x000fea0003800000 */
[----:B------:R-:W-:Y:S02]  /*144b0*/  ISETP.NE.AND P1, PT, R6, RZ, PT ;  /* 0x000000ff0600720c */ /* 0x000fe40003f25270 */
[----:B------:R-:W-:-:S04]  /*144c0*/  MOV R2, 0x4200 ;  /* 0x0000420000027802 */ /* 0x000fc80000000f00 */
[----:B------:R3:W-:Y:S07]  /*144d0*/  SYNCS.ARRIVE.TRANS64 RZ, [R16+URZ+0x30c18], R2 ;  /* 0x030c180210ff79a7 */ /* 0x0007ee000800003f */
[----:B------:R-:W-:Y:S05]  /*144e0*/  @!P1 BRA `(.L_x_1145) ;  /* 0x0000000000049947 */ /* 0x000fea0003800000 */
[----:B------:R-:W-:Y:S01]  /*144f0*/  BPT.TRAP 0x1 ;  /* 0x000000040000795c */ /* 0x000fe20000300000 */
.L_x_1145:
[----:B------:R-:W-:Y:S01]  /*14500*/  VIADD R18, R18, 0x80 ;  /* 0x0000008012127836 */ /* 0x000fe20000000000 */
[----:B------:R-:W-:Y:S01]  /*14510*/  ULDC.64 UR8, c[0x0][0x700] ;  /* 0x0001c00000087ab9 */ /* 0x000fe20000000a00 */
[----:B------:R-:W-:Y:S01]  /*14520*/  R2UR UR24, R16 ;  /* 0x00000000101872ca */ /* 0x000fe200000e0000 */
[----:B------:R-:W-:Y:S01]  /*14530*/  IMAD.U32 R9, RZ, RZ, UR9 ;  /* 0x00000009ff097e24 */ /* 0x000fe2000f8e00ff */
[----:B------:R-:W-:Y:S01]  /*14540*/  MOV R10, UR8 ;  /* 0x00000008000a7c02 */ /* 0x000fe20008000f00 */
[----:B------:R-:W-:Y:S01]  /*14550*/  UMOV UR22, 0x0 ;  /* 0x0000000000167882 */ /* 0x000fe20000000000 */
[----:B---3--:R-:W-:Y:S01]  /*14560*/  IADD3 R2, P1, R18, UR14, RZ ;  /* 0x0000000e12027c10 */ /* 0x008fe2000ff3e0ff */
[----:B------:R-:W-:Y:S01]  /*14570*/  UMOV UR23, 0x14f00000 ;  /* 0x14f0000000177882 */ /* 0x000fe20000000000 */
[----:B------:R-:W-:Y:S01]  /*14580*/  SHF.R.S32.HI R17, RZ, 0x1f, R18 ;  /* 0x0000001fff117819 */ /* 0x000fe20000011412 */
[----:B------:R-:W-:Y:S01]  /*14590*/  UMOV UR18, URZ ;  /* 0x0000003f00127c82 */ /* 0x000fe20008000000 */
[----:B------:R-:W-:Y:S01]  /*145a0*/  LEA R3, P2, R2, R10, 0x2 ;  /* 0x0000000a02037211 */ /* 0x000fe200078410ff */
[----:B------:R-:W-:Y:S01]  /*145b0*/  UMOV UR10, 0x20 ;  /* 0x00000020000a7882 */ /* 0x000fe20000000000 */
[----:B------:R-:W-:-:S02]  /*145c0*/  R2UR UR19, R18 ;  /* 0x00000000121372ca */ /* 0x000fc400000e0000 */
[----:B------:R-:W-:Y:S01]  /*145d0*/  R2UR UR26, R3 ;  /* 0x00000000031a72ca */ /* 0x000fe200000e0000 */
[----:B------:R-:W-:Y:S01]  /*145e0*/  UIADD3 UR16, UR24, 0x14000, URZ ;  /* 0x0001400018107890 */ /* 0x000fe2000fffe03f */
[----:B------:R-:W-:Y:S01]  /*145f0*/  IADD3.X R3, R17, R15, RZ, P1, !PT ;  /* 0x0000000f11037210 */ /* 0x000fe20000ffe4ff */
[----:B------:R-:W-:Y:S02]  /*14600*/  UIADD3 UR17, UR24, 0x30c18, URZ ;  /* 0x00030c1818117890 */ /* 0x000fe4000fffe03f */
[----:B------:R-:W-:Y:S01]  /*14610*/  UIADD3 UR24, UR24, 0x20200, URZ ;  /* 0x0002020018187890 */ /* 0x000fe2000fffe03f */
[----:B------:R-:W-:Y:S02]  /*14620*/  LEA.HI.X R3, R2, R9, R3, 0x2, P2 ;  /* 0x0000000902037211 */ /* 0x000fe400010f1403 */
[----:B------:R-:W-:Y:S02]  /*14630*/  IADD3 R2, P1, R8, 0xf0, RZ ;  /* 0x000000f008027810 */ /* 0x000fe40007f3e0ff */
[----:B------:R-:W-:Y:S01]  /*14640*/  R2UR UR27, R3 ;  /* 0x00000000031b72ca */ /* 0x000fe200000e0000 */
[----:B------:R-:W-:Y:S01]  /*14650*/  UMOV UR25, UR17 ;  /* 0x0000001100197c82 */ /* 0x000fe20008000000 */
[----:B------:R-:W-:Y:S01]  /*14660*/  R2UR UR8, R2 ;  /* 0x00000000020872ca */ /* 0x000fe200000e0000 */
[----:B------:R-:W-:-:S05]  /*14670*/  IMAD.X R3, RZ, RZ, R7, P1 ;  /* 0x000000ffff037224 */ /* 0x000fca00008e0607 */
[----:B------:R-:W-:-:S13]  /*14680*/  R2UR UR9, R3 ;  /* 0x00000000030972ca */ /* 0x000fda00000e0000 */
[----:B------:R3:W-:Y:S01]  /*14690*/  UTMALDG.4D [UR16], [UR8], desc[UR22] ;  /* 0x00001610080075b4 */ /* 0x0007e20008019000 */
[----:B------:R3:W-:Y:S01]  /*146a0*/  UBLKCP.S.G [UR24], [UR26], UR10 ;  /* 0x000000181a0073ba */ /* 0x0007e2000800020a */
[----:B------:R-:W4:Y:S02]  /*146b0*/  SYNCS.PHASECHK.TRANS64.TRYWAIT P1, [R16+URZ+0x30c48], R21 ;  /* 0x030c4815100075a7 */ /* 0x000f24000802017f */
[----:B---34-:R-:W-:Y:S05]  /*146c0*/  @!P1 BRA `(.L_x_1146) ;  /* 0x00000010006c9947 */ /* 0x018fea0003800000 */
.L_x_1169:
[----:B------:R-:W-:Y:S05]  /*146d0*/  @P0 BRA `(.L_x_1147) ;  /* 0x0000000000140947 */ /* 0x000fea0003800000 */
[----:B------:R-:W-:Y:S02]  /*146e0*/  ISETP.NE.AND P1, PT, R6, RZ, PT ;  /* 0x000000ff0600720c */ /* 0x000fe40003f25270 */
[----:B-123--:R-:W-:-:S04]  /*146f0*/  MOV R21, 0x4200 ;  /* 0x0000420000157802 */ /* 0x00efc80000000f00 */
[----:B------:R4:W-:Y:S07]  /*14700*/  SYNCS.ARRIVE.TRANS64 RZ, [R16+URZ+0x30c38], R21 ;  /* 0x030c381510ff79a7 */ /* 0x0009ee000800003f */
[----:B------:R-:W-:Y:S05]  /*14710*/  @!P1 BRA `(.L_x_1147) ;  /* 0x0000000000049947 */ /* 0x000fea0003800000 */
[----:B------:R-:W-:Y:S01]  /*14720*/  BPT.TRAP 0x1 ;  /* 0x000000040000795c */ /* 0x000fe20000300000 */
.L_x_1147:
[C---:B------:R-:W-:Y:S01]  /*14730*/  R2UR UR19, R18.reuse ;  /* 0x00000000121372ca */ /* 0x040fe200000e0000 */
[----:B------:R-:W-:Y:S01]  /*14740*/  UMOV UR22, 0x0 ;  /* 0x0000000000167882 */ /* 0x000fe20000000000 */
[----:B------:R-:W-:Y:S01]  /*14750*/  IADD3 R18, P1, R18, UR6, RZ ;  /* 0x0000000612127c10 */ /* 0x000fe2000ff3e0ff */
        /* <DEDUP_REMOVED lines=19> */
[----:B------:R-:W5:Y:S02]  /*14890*/  SYNCS.PHASECHK.TRANS64.TRYWAIT P1, [R16+URZ+0x30c20], R5 ;  /* 0x030c2005100075a7 */ /* 0x000f64000802017f */
[----:B-1---5:R-:W-:Y:S05]  /*148a0*/  @!P1 BRA `(.L_x_1148) ;  /* 0x0000001000089947 */ /* 0x022fea0003800000 */
.L_x_1171:
[----:B------:R-:W-:Y:S05]  /*148b0*/  @P0 BRA `(.L_x_1149) ;  /* 0x0000000000140947 */ /* 0x000fea0003800000 */
[----:B------:R-:W-:Y:S02]  /*148c0*/  ISETP.NE.AND P1, PT, R6, RZ, PT ;  /* 0x000000ff0600720c */ /* 0x000fe40003f25270 */
[----:B------:R-:W-:-:S04]  /*148d0*/  MOV R5, 0x4200 ;  /* 0x0000420000057802 */ /* 0x000fc80000000f00 */
[----:B------:R1:W-:Y:S07]  /*148e0*/  SYNCS.ARRIVE.TRANS64 RZ, [R16+URZ+0x30c10], R5 ;  /* 0x030c100510ff79a7 */ /* 0x0003ee000800003f */
[----:B------:R-:W-:Y:S05]  /*148f0*/  @!P1 BRA `(.L_x_1149) ;  /* 0x0000000000049947 */ /* 0x000fea0003800000 */
[----:B------:R-:W-:Y:S01]  /*14900*/  BPT.TRAP 0x1 ;  /* 0x000000040000795c */ /* 0x000fe20000300000 */
.L_x_1149:
[----:B------:R-:W-:Y:S01]  /*14910*/  R2UR UR10, R0 ;  /* 0x00000000000a72ca */ /* 0x000fe200000e0000 */
[----:B------:R-:W-:Y:S01]  /*14920*/  UMOV UR22, 0x0 ;  /* 0x0000000000167882 */ /* 0x000fe20000000000 */
[----:B------:R-:W-:Y:S01]  /*14930*/  R2UR UR8, R15 ;  /* 0x000000000f0872ca */ /* 0x000fe200000e0000 */
[----:B------:R-:W-:Y:S01]  /*14940*/  UMOV UR23, 0x14f00000 ;  /* 0x14f0000000177882 */ /* 0x000fe20000000000 */
[----:B------:R-:W-:Y:S01]  /*14950*/  R2UR UR24, R16 ;  /* 0x00000000101872ca */ /* 0x000fe200000e0000 */
[----:B------:R-:W-:Y:S01]  /*14960*/  UMOV UR18, URZ ;  /* 0x0000003f00127c82 */ /* 0x000fe20008000000 */
[----:B------:R-:W-:Y:S01]  /*14970*/  IADD3 R20, R20, -0x2, RZ ;  /* 0xfffffffe14147810 */ /* 0x000fe20007ffe0ff */
[----:B------:R-:W-:-:S06]  /*14980*/  UMOV UR13, 0x20 ;  /* 0x00000020000d7882 */ /* 0x000fcc0000000000 */
[----:B------:R-:W-:-:S04]  /*14990*/  UIADD3 UR10, UR10, 0x2, URZ ;  /* 0x000000020a0a7890 */ /* 0x000fc8000fffe03f */
[----:B------:R-:W-:Y:S02]  /*149a0*/  USHF.L.U32 UR19, UR10, 0x7, URZ ;  /* 0x000000070a137899 */ /* 0x000fe4000800063f */
[----:B------:R-:W-:Y:S02]  /*149b0*/  UIADD3 UR16, UR24, 0x10000, URZ ;  /* 0x0001000018107890 */ /* 0x000fe4000fffe03f */
[----:B------:R-:W-:Y:S02]  /*149c0*/  UIADD3 UR9, UP0, UR19, UR14, URZ ;  /* 0x0000000e13097290 */ /* 0x000fe4000ff1e03f */
[----:B------:R-:W-:Y:S02]  /*149d0*/  UIADD3 UR17, UR24, 0x30c10, URZ ;  /* 0x00030c1018117890 */ /* 0x000fe4000fffe03f */
[----:B------:R-:W-:Y:S02]  /*149e0*/  ULEA.HI.X.SX32 UR8, UR19, UR8, 0x1, UP0 ;  /* 0x0000000813087291 */ /* 0x000fe400080f0e3f */
[----:B-1----:R-:W-:Y:S01]  /*149f0*/  IMAD.U32 R5, RZ, RZ, UR9 ;  /* 0x00000009ff057e24 */ /* 0x002fe2000f8e00ff */
[----:B------:R-:W-:-:S02]  /*14a00*/  UIADD3 UR24, UR24, 0x20000, URZ ;  /* 0x0002000018187890 */ /* 0x000fc4000fffe03f */
[----:B------:R-:W-:Y:S01]  /*14a10*/  UMOV UR25, UR17 ;  /* 0x0000001100197c82 */ /* 0x000fe20008000000 */
[----:B------:R-:W-:Y:S01]  /*14a20*/  IMAD.U32 R4, RZ, RZ, UR8 ;  /* 0x00000008ff047e24 */ /* 0x000fe2000f8e00ff */
[----:B------:R-:W-:Y:S02]  /*14a30*/  LEA R0, P1, R5, R10, 0x2 ;  /* 0x0000000a05007211 */ /* 0x000fe400078210ff */
[----:B------:R-:W-:Y:S02]  /*14a40*/  R2UR UR8, R2 ;  /* 0x00000000020872ca */ /* 0x000fe400000e0000 */
[----:B------:R-:W-:Y:S02]  /*14a50*/  R2UR UR26, R0 ;  /* 0x00000000001a72ca */ /* 0x000fe400000e0000 */
[----:B------:R-:W-:Y:S02]  /*14a60*/  MOV R0, UR9 ;  /* 0x0000000900007c02 */ /* 0x000fe40008000f00 */
[----:B------:R-:W-:-:S02]  /*14a70*/  R2UR UR9, R3 ;  /* 0x00000000030972ca */ /* 0x000fc400000e0000 */
[----:B------:R-:W-:Y:S02]  /*14a80*/  LEA.HI.X R0, R0, R9, R4, 0x2, P1 ;  /* 0x0000000900007211 */ /* 0x000fe400008f1404 */
[----:B------:R-:W-:Y:S02]  /*14a90*/  ISETP.NE.AND P1, PT, R20, RZ, PT ;  /* 0x000000ff1400720c */ /* 0x000fe40003f25270 */
[----:B------:R-:W-:Y:S01]  /*14aa0*/  R2UR UR27, R0 ;  /* 0x00000000001b72ca */ /* 0x000fe200000e0000 */
[----:B------:R-:W-:-:S06]  /*14ab0*/  IMAD.U32 R0, RZ, RZ, UR10 ;  /* 0x0000000aff007e24 */ /* 0x000fcc000f8e00ff */
[----:B------:R1:W-:Y:S06]  /*14ac0*/  UTMALDG.4D [UR16], [UR8], desc[UR22] ;  /* 0x00001610080075b4 */ /* 0x0003ec0008019000 */
[----:B------:R1:W-:Y:S02]  /*14ad0*/  UBLKCP.S.G [UR24], [UR26], UR13 ;  /* 0x000000181a0073ba */ /* 0x0003e4000800020d */
[----:B-1----:R-:W-:Y:S05]  /*14ae0*/  @P1 BRA `(.L_x_1150) ;  /* 0xfffffff400d41947 */ /* 0x002fea000383ffff */
.L_x_1141:
[----:B------:R-:W2:Y:S02]  /*14af0*/  LDL.LU R4, [R1+0x4] ;  /* 0x0000040001047983 */ /* 0x000ea40000300800 */
[----:B--2---:R-:W-:Y:S02]  /*14b00*/  ISETP.NE.AND P1, PT, R4, RZ, PT ;  /* 0x000000ff0400720c */ /* 0x004fe40003f25270 */
[----:B------:R2:W5:Y:S11]  /*14b10*/  LDL R4, [R1] ;  /* 0x0000000001047983 */ /* 0x0005760000100800 */
[----:B--2---:R-:W-:Y:S05]  /*14b20*/  @!P1 BRA `(.L_x_1140) ;  /* 0x0000000400109947 */ /* 0x004fea0003800000 */
[----:B------:R-:W-:-:S04]  /*14b30*/  SHF.L.U32 R13, R11, 0x1f, RZ ;  /* 0x0000001f0b0d7819 */ /* 0x000fc800000006ff */
[----:B------:R-:W1:Y:S02]  /*14b40*/  SYNCS.PHASECHK.TRANS64.TRYWAIT P1, [R16+URZ+0x30c40], R13 ;  /* 0x030c400d100075a7 */ /* 0x000e64000802017f */
[----:B-1----:R-:W-:Y:S05]  /*14b50*/  @!P1 BRA `(.L_x_1151) ;  /* 0x0000000c00749947 */ /* 0x002fea0003800000 */
.L_x_1172:
[----:B------:R-:W-:Y:S05]  /*14b60*/  @P0 BRA `(.L_x_1152) ;  /* 0x0000000000140947 */ /* 0x000fea0003800000 */
[----:B------:R-:W-:Y:S02]  /*14b70*/  ISETP.NE.AND P1, PT, R6, RZ, PT ;  /* 0x000000ff0600720c */ /* 0x000fe40003f25270 */
[----:B------:R-:W-:-:S04]  /*14b80*/  MOV R5, 0x4200 ;  /* 0x0000420000057802 */ /* 0x000fc80000000f00 */
[----:B------:R2:W-:Y:S07]  /*14b90*/  SYNCS.ARRIVE.TRANS64 RZ, [R16+URZ+0x30c30], R5 ;  /* 0x030c300510ff79a7 */ /* 0x0005ee000800003f */
[----:B------:R-:W-:Y:S05]  /*14ba0*/  @!P1 BRA `(.L_x_1152) ;  /* 0x0000000000049947 */ /* 0x000fea0003800000 */
[----:B------:R-:W-:Y:S01]  /*14bb0*/  BPT.TRAP 0x1 ;  /* 0x000000040000795c */ /* 0x000fe20000300000 */
.L_x_1152:
[----:B--2--5:R-:W2:Y:S01]  /*14bc0*/  LDC.64 R4, c[0x0][0x728] ;  /* 0x0001ca00ff047b82 */ /* 0x024ea20000000a00 */
[----:B------:R-:W-:Y:S01]  /*14bd0*/  IMAD.SHL.U32 R17, R0, 0x80, RZ ;  /* 0x0000008000117824 */ /* 0x000fe200078e00ff */
[----:B------:R-:W-:Y:S01]  /*14be0*/  R2UR UR24, R16 ;  /* 0x00000000101872ca */ /* 0x000fe200000e0000 */
[----:B------:R-:W-:Y:S01]  /*14bf0*/  UMOV UR22, 0x0 ;  /* 0x0000000000167882 */ /* 0x000fe20000000000 */
[----:B------:R-:W-:Y:S01]  /*14c00*/  UMOV UR23, 0x14f00000 ;  /* 0x14f0000000177882 */ /* 0x000fe20000000000 */
[----:B------:R-:W-:Y:S01]  /*14c10*/  UMOV UR18, URZ ;  /* 0x0000003f00127c82 */ /* 0x000fe20008000000 */
[C---:B------:R-:W-:Y:S01]  /*14c20*/  IADD3 R0, P1, R17.reuse, UR6, RZ ;  /* 0x0000000611007c10 */ /* 0x040fe2000ff3e0ff */
[----:B------:R-:W-:Y:S01]  /*14c30*/  UMOV UR10, 0x20 ;  /* 0x00000020000a7882 */ /* 0x000fe20000000000 */
[----:B------:R-:W-:-:S07]  /*14c40*/  R2UR UR19, R17 ;  /* 0x00000000111372ca */ /* 0x000fce00000e0000 */
[----:B------:R-:W-:Y:S02]  /*14c50*/  UIADD3 UR16, UR24, 0x18000, URZ ;  /* 0x0001800018107890 */ /* 0x000fe4000fffe03f */
[----:B------:R-:W-:Y:S02]  /*14c60*/  UIADD3 UR17, UR24, 0x30c30, URZ ;  /* 0x00030c3018117890 */ /* 0x000fe4000fffe03f */
[----:B------:R-:W-:Y:S01]  /*14c70*/  UIADD3 UR24, UR24, 0x20400, URZ ;  /* 0x0002040018187890 */ /* 0x000fe2000fffe03f */
[----:B--2---:R-:W-:-:S04]  /*14c80*/  LEA R4, P2, R0, R4, 0x2 ;  /* 0x0000000400047211 */ /* 0x004fc800078410ff */
        /* <DEDUP_REMOVED lines=11> */
[----:B------:R-:W1:Y:S02]  /*14d40*/  SYNCS.PHASECHK.TRANS64.TRYWAIT P1, [R16+URZ+0x30c28], R13 ;  /* 0x030c280d100075a7 */ /* 0x000e64000802017f */
[----:B-12---:R-:W-:Y:S05]  /*14d50*/  @!P1 BRA `(.L_x_1153) ;  /* 0x0000000c00089947 */ /* 0x006fea0003800000 */
.L_x_1173:
[----:B------:R-:W-:Y:S05]  /*14d60*/  @P0 BRA `(.L_x_1154) ;  /* 0x0000000000140947 */ /* 0x000fea0003800000 */
[----:B------:R-:W-:Y:S01]  /*14d70*/  ISETP.NE.AND P0, PT, R6, RZ, PT ;  /* 0x000000ff0600720c */ /* 0x000fe20003f05270 */
[----:B------:R-:W-:-:S04]  /*14d80*/  IMAD.MOV.U32 R5, RZ, RZ, 0x4200 ;  /* 0x00004200ff057424 */ /* 0x000fc800078e00ff */
[----:B------:R2:W-:Y:S08]  /*14d90*/  SYNCS.ARRIVE.TRANS64 RZ, [R16+URZ+0x30c18], R5 ;  /* 0x030c180510ff79a7 */ /* 0x0005f0000800003f */
[----:B------:R-:W-:Y:S05]  /*14da0*/  @!P0 BRA `(.L_x_1154) ;  /* 0x0000000000048947 */ /* 0x000fea0003800000 */
[----:B------:R-:W-:Y:S01]  /*14db0*/  BPT.TRAP 0x1 ;  /* 0x000000040000795c */ /* 0x000fe20000300000 */
.L_x_1154:
[----:B------:R-:W-:Y:S01]  /*14dc0*/  R2UR UR19, R17 ;  /* 0x00000000111372ca */ /* 0x000fe200000e0000 */
[----:B------:R-:W-:Y:S01]  /*14dd0*/  UMOV UR22, 0x0 ;  /* 0x0000000000167882 */ /* 0x000fe20000000000 */
[----:B------:R-:W-:Y:S01]  /*14de0*/  R2UR UR8, R15 ;  /* 0x000000000f0872ca */ /* 0x000fe200000e0000 */
[----:B------:R-:W-:Y:S01]  /*14df0*/  UMOV UR23, 0x14f00000 ;  /* 0x14f0000000177882 */ /* 0x000fe20000000000 */
[----:B------:R-:W-:Y:S01]  /*14e00*/  R2UR UR24, R16 ;  /* 0x00000000101872ca */ /* 0x000fe200000e0000 */
[----:B------:R-:W-:Y:S01]  /*14e10*/  UMOV UR18, URZ ;  /* 0x0000003f00127c82 */ /* 0x000fe20008000000 */
[----:B------:R-:W-:-:S07]  /*14e20*/  UMOV UR10, 0x20 ;  /* 0x00000020000a7882 */ /* 0x000fce0000000000 */
[----:B------:R-:W-:-:S04]  /*14e30*/  UIADD3 UR19, UR19, 0x80, URZ ;  /* 0x0000008013137890 */ /* 0x000fc8000fffe03f */
[----:B------:R-:W-:Y:S02]  /*14e40*/  UIADD3 UR9, UP0, UR19, UR14, URZ ;  /* 0x0000000e13097290 */ /* 0x000fe4000ff1e03f */
[----:B------:R-:W-:Y:S02]  /*14e50*/  UIADD3 UR16, UR24, 0x14000, URZ ;  /* 0x0001400018107890 */ /* 0x000fe4000fffe03f */
[----:B------:R-:W-:Y:S02]  /*14e60*/  ULEA.HI.X.SX32 UR8, UR19, UR8, 0x1, UP0 ;  /* 0x0000000813087291 */ /* 0x000fe400080f0e3f */
[----:B--2---:R-:W-:Y:S01]  /*14e70*/  MOV R5, UR9 ;  /* 0x0000000900057c02 */ /* 0x004fe20008000f00 */
[----:B------:R-:W-:Y:S01]  /*14e80*/  IMAD.U32 R0, RZ, RZ, UR9 ;  /* 0x00000009ff007e24 */ /* 0x000fe2000f8e00ff */
[----:B------:R-:W-:Y:S01]  /*14e90*/  R2UR UR9, R3 ;  /* 0x00000000030972ca */ /* 0x000fe200000e0000 */
[----:B------:R-:W-:Y:S01]  /*14ea0*/  UIADD3 UR17, UR24, 0x30c18, URZ ;  /* 0x00030c1818117890 */ /* 0x000fe2000fffe03f */
[----:B------:R-:W-:Y:S01]  /*14eb0*/  MOV R4, UR8 ;  /* 0x0000000800047c02 */ /* 0x000fe20008000f00 */
[----:B------:R-:W-:Y:S01]  /*14ec0*/  UIADD3 UR24, UR24, 0x20200, URZ ;  /* 0x0002020018187890 */ /* 0x000fe2000fffe03f */
[----:B------:R-:W-:-:S02]  /*14ed0*/  LEA R10, P0, R5, R10, 0x2 ;  /* 0x0000000a050a7211 */ /* 0x000fc400078010ff */
[----:B------:R-:W-:Y:S02]  /*14ee0*/  R2UR UR8, R2 ;  /* 0x00000000020872ca */ /* 0x000fe400000e0000 */
[----:B------:R-:W-:Y:S01]  /*14ef0*/  LEA.HI.X R9, R0, R9, R4, 0x2, P0 ;  /* 0x0000000900097211 */ /* 0x000fe200000f1404 */
[----:B------:R-:W-:Y:S01]  /*14f00*/  UMOV UR25, UR17 ;  /* 0x0000001100197c82 */ /* 0x000fe20008000000 */
[----:B------:R2:W5:Y:S01]  /*14f10*/  LDL.LU R4, [R1] ;  /* 0x0000000001047983 */ /* 0x0005620000300800 */
[----:B------:R-:W-:Y:S02]  /*14f20*/  R2UR UR26, R10 ;  /* 0x000000000a1a72ca */ /* 0x000fe400000e0000 */
[----:B------:R-:W-:-:S06]  /*14f30*/  R2UR UR27, R9 ;  /* 0x00000000091b72ca */ /* 0x000fcc00000e0000 */
[----:B------:R2:W-:Y:S07]  /*14f40*/  UTMALDG.4D [UR16], [UR8], desc[UR22] ;  /* 0x00001610080075b4 */ /* 0x0005ee0008019000 */
[----:B------:R2:W-:Y:S02]  /*14f50*/  UBLKCP.S.G [UR24], [UR26], UR10 ;  /* 0x000000181a0073ba */ /* 0x0005e4000800020a */
[----:B--2---:R-:W-:-:S07]  /*14f60*/  IMAD.MOV.U32 R19, RZ, RZ, 0x1 ;  /* 0x00000001ff137424 */ /* 0x004fce00078e00ff */
.L_x_1140:
[----:B------:R-:W2:Y:S01]  /*14f70*/  S2R R0, SR_TID.X ;  /* 0x0000000000007919 */ /* 0x000ea20000002100 */
[----:B------:R-:W-:Y:S02]  /*14f80*/  LEA R3, R19, R16, 0x3 ;  /* 0x0000001013037211 */ /* 0x000fe400078e18ff */
[----:B--2---:R-:W-:Y:S02]  /*14f90*/  LOP3.LUT R2, R0, 0x7f, RZ, 0xc0, !PT ;  /* 0x0000007f00027812 */ /* 0x004fe400078ec0ff */
[----:B------:R-:W-:Y:S02]  /*14fa0*/  SHF.L.U32 R0, R11, 0x1f, RZ ;  /* 0x0000001f0b007819 */ /* 0x000fe400000006ff */
[----:B------:R-:W-:Y:S02]  /*14fb0*/  ISETP.NE.AND P1, PT, R2, RZ, PT ;  /* 0x000000ff0200720c */ /* 0x000fe40003f25270 */
[----:B------:R-:W2:Y:S02]  /*14fc0*/  SYNCS.PHASECHK.TRANS64.TRYWAIT P0, [R3+URZ+0x30c40], R0 ;  /* 0x030c4000030075a7 */ /* 0x000ea4000800017f */
[----:B--2---:R-:W-:Y:S09]  /*14fd0*/  @!P0 BRA `(.L_x_1155) ;  /* 0x00000008007c8947 */ /* 0x004ff20003800000 */
.L_x_1174:
[----:B------:R-:W-:Y:S05]  /*14fe0*/  @P1 BRA `(.L_x_1156) ;  /* 0x0000000000181947 */ /* 0x000fea0003800000 */
[----:B------:R-:W1:Y:S01]  /*14ff0*/  S2R R2, SR_TID.X ;  /* 0x0000000000027919 */ /* 0x000e620000002100 */
[----:B--2---:R-:W-:-:S04]  /*15000*/  IMAD.MOV.U32 R0, RZ, RZ, 0x4200 ;  /* 0x00004200ff007424 */ /* 0x004fc800078e00ff */
[----:B------:R2:W-:Y:S01]  /*15010*/  SYNCS.ARRIVE.TRANS64 RZ, [R3+URZ+0x30c30], R0 ;  /* 0x030c300003ff79a7 */ /* 0x0005e2000800003f */
[----:B-1----:R-:W-:-:S13]  /*15020*/  LOP3.LUT P0, RZ, R2, 0x1f, RZ, 0xc0, !PT ;  /* 0x0000001f02ff7812 */ /* 0x002fda000780c0ff */
[----:B--2---:R-:W-:Y:S05]  /*15030*/  @!P0 BRA `(.L_x_1156) ;  /* 0x0000000000048947 */ /* 0x004fea0003800000 */
[----:B------:R-:W-:Y:S01]  /*15040*/  BPT.TRAP 0x1 ;  /* 0x000000040000795c */ /* 0x000fe20000300000 */
.L_x_1156:
[----:B-----5:R-:W-:Y:S01]  /*15050*/  R2UR UR19, R4 ;  /* 0x00000000041372ca */ /* 0x020fe200000e0000 */
[----:B-1----:R-:W-:Y:S01]  /*15060*/  ULDC.64 UR24, c[0x0][0x728] ;  /* 0x0001ca0000187ab9 */ /* 0x002fe20000000a00 */
[C---:B--2---:R-:W-:Y:S01]  /*15070*/  LEA R0, R19.reuse, R16, 0xe ;  /* 0x0000001013007211 */ /* 0x044fe200078e70ff */
[----:B---34-:R-:W-:Y:S01]  /*15080*/  IMAD R16, R19, 0x200, R16 ;  /* 0x0000020013107824 */ /* 0x018fe200078e0210 */
[----:B------:R-:W-:Y:S01]  /*15090*/  R2UR UR9, R14 ;  /* 0x000000000e0972ca */ /* 0x000fe200000e0000 */
[----:B------:R-:W-:Y:S01]  /*150a0*/  UMOV UR18, URZ ;  /* 0x0000003f00127c82 */ /* 0x000fe20008000000 */
[----:B------:R-:W-:Y:S01]  /*150b0*/  R2UR UR17, R3 ;  /* 0x00000000031172ca */ /* 0x000fe200000e0000 */
[----:B------:R-:W-:Y:S01]  /*150c0*/  VIADD R2, R19, 0x1 ;  /* 0x0000000113027836 */ /* 0x000fe20000000000 */
[----:B------:R-:W-:Y:S02]  /*150d0*/  R2UR UR16, R0 ;  /* 0x00000000001072ca */ /* 0x000fe400000e0000 */
[----:B------:R-:W-:-:S02]  /*150e0*/  IADD3 R8, P0, R8, 0x1f0, RZ ;  /* 0x000001f008087810 */ /* 0x000fc40007f1e0ff */
[----:B------:R-:W-:Y:S01]  /*150f0*/  R2UR UR10, R16 ;  /* 0x00000000100a72ca */ /* 0x000fe200000e0000 */
[----:B------:R-:W-:Y:S01]  /*15100*/  USHF.L.U32 UR19, UR19, 0x7, URZ ;  /* 0x0000000713137899 */ /* 0x000fe2000800063f */
[----:B------:R-:W-:Y:S02]  /*15110*/  IADD3.X R7, RZ, R7, RZ, P0, !PT ;  /* 0x00000007ff077210 */ /* 0x000fe400007fe4ff */
[----:B------:R-:W-:Y:S01]  /*15120*/  R2UR UR22, R8 ;  /* 0x00000000081672ca */ /* 0x000fe200000e0000 */
[----:B------:R-:W-:Y:S01]  /*15130*/  UIADD3 UR13, UP0, UR19, UR6, URZ ;  /* 0x00000006130d7290 */ /* 0x000fe2000ff1e03f */
[----:B------:R-:W-:Y:S01]  /*15140*/  R2UR UR23, R7 ;  /* 0x00000000071772ca */ /* 0x000fe200000e0000 */
[----:B------:R-:W-:Y:S01]  /*15150*/  UIADD3 UR17, UR17, 0x30c30, URZ ;  /* 0x00030c3011117890 */ /* 0x000fe2000fffe03f */
[C---:B------:R-:W-:Y:S01]  /*15160*/  ISETP.NE.AND P0, PT, R2.reuse, 0x2, PT ;  /* 0x000000020200780c */ /* 0x040fe20003f05270 */
[----:B------:R-:W-:Y:S02]  /*15170*/  ULEA UR8, UP1, UR13, UR24, 0x2 ;  /* 0x000000180d087291 */ /* 0x000fe4000f82103f */
[----:B------:R-:W-:Y:S01]  /*15180*/  ULEA.HI.X.SX32 UR9, UR19, UR9, 0x1, UP0 ;  /* 0x0000000913097291 */ /* 0x000fe200080f0e3f */
[----:B------:R-:W-:Y:S01]  /*15190*/  SEL R0, RZ, 0x1, P0 ;  /* 0x00000001ff007807 */ /* 0x000fe20000000000 */
[----:B------:R-:W-:Y:S01]  /*151a0*/  UIADD3 UR16, UR16, 0x18000, URZ ;  /* 0x0001800010107890 */ /* 0x000fe2000fffe03f */
[----:B------:R-:W-:Y:S01]  /*151b0*/  SEL R2, R2, RZ, P0 ;  /* 0x000000ff02027207 */ /* 0x000fe20000000000 */
[----:B------:R-:W-:Y:S01]  /*151c0*/  ULEA.HI.X UR9, UR13, UR25, UR9, 0x2, UP1 ;  /* 0x000000190d097291 */ /* 0x000fe200088f1409 */
[----:B------:R-:W-:Y:S01]  /*151d0*/  LOP3.LUT R11, R11, R0, RZ, 0x3c, !PT ;  /* 0x000000000b0b7212 */ /* 0x000fe200078e3cff */
[----:B------:R-:W-:Y:S01]  /*151e0*/  UIADD3 UR26, UR10, 0x20400, URZ ;  /* 0x000204000a1a7890 */ /* 0x000fe2000fffe03f */
[----:B------:R-:W-:Y:S01]  /*151f0*/  UMOV UR24, 0x0 ;  /* 0x0000000000187882 */ /* 0x000fe20000000000 */
[----:B------:R-:W-:Y:S01]  /*15200*/  UMOV UR25, 0x14f00000 ;  /* 0x14f0000000197882 */ /* 0x000fe20000000000 */
[----:B------:R-:W-:Y:S01]  /*15210*/  UMOV UR27, UR17 ;  /* 0x00000011001b7c82 */ /* 0x000fe20008000000 */
[----:B------:R-:W-:Y:S01]  /*15220*/  UMOV UR10, 0x20 ;  /* 0x00000020000a7882 */ /* 0x000fe20000000000 */
[----:B------:R1:W-:Y:S04]  /*15230*/  UTMALDG.4D [UR16], [UR22], desc[UR24] ;  /* 0x00001810160075b4 */ /* 0x0003e80008019000 */
[----:B------:R1:W-:Y:S02]  /*15240*/  UBLKCP.S.G [UR26], [UR8], UR10 ;  /* 0x0000001a080073ba */ /* 0x0003e4000800020a */
[----:B-1----:R-:W-:Y:S01]  /*15250*/  NOP ;  /* 0x0000000000007918 */ /* 0x002fe20000000000 */
.L_x_1137:
[----:B------:R-:W-:Y:S05]  /*15260*/  BSYNC B0 ;  /* 0x0000000000007941 */ /* 0x000fea0003800000 */
.L_x_1135:
[----:B------:R-:W-:-:S03]  /*15270*/  UMOV UR8, 0xffffffff ;  /* 0xffffffff00087882 */ /* 0x000fc60000000000 */
[----:B------:R-:W-:Y:S05]  /*15280*/  BRA.DIV UR8, `(.L_x_1157) ;  /* 0x0000000608e47947 */ /* 0x000fea000b800000 */
[----:B------:R-:W-:-:S13]  /*15290*/  ELECT P6, URZ, PT ;  /* 0x00000000003f782f */ /* 0x000fda00038c0000 */
.L_x_1177:
[----:B------:R-:W-:Y:S05]  /*152a0*/  @!P6 BRA `(.L_x_1045) ;  /* 0x000000000084e947 */ /* 0x000fea0003800000 */
[----:B------:R-:W-:-:S06]  /*152b0*/  ULOP3.LUT UR8, UR36, 0x2, URZ, 0xfc, !UPT ;  /* 0x0000000224087892 */ /* 0x000fcc000f8efc3f */
[----:B------:R-:W-:-:S04]  /*152c0*/  MOV R0, UR8 ;  /* 0x0000000800007c02 */ /* 0x000fc80008000f00 */
[----:B------:R-:W-:-:S13]  /*152d0*/  ISETP.NE.AND P2, PT, R0, 0x3, PT ;  /* 0x000000030000780c */ /* 0x000fda0003f45270 */
[----:B------:R-:W-:Y:S05]  /*152e0*/  @!P2 BRA `(.L_x_1158) ;  /* 0x000000000004a947 */ /* 0x000fea0003800000 */
[----:B------:R-:W-:Y:S01]  /*152f0*/  BPT.TRAP 0x1 ;  /* 0x000000040000795c */ /* 0x000fe20000300000 */
.L_x_1158:
        /* <DEDUP_REMOVED lines=15> */
.L_x_1178:
[----:B------:R-:W2:Y:S02]  /*153f0*/  SYNCS.PHASECHK.TRANS64.TRYWAIT P0, [R3+URZ], R0 ;  /* 0x00000000030075a7 */ /* 0x000ea4000800017f */
[----:B--2---:R-:W-:Y:S05]  /*15400*/  @!P0 BRA `(.L_x_1160) ;  /* 0x0000000400b88947 */ /* 0x004fea0003800000 */
.L_x_1179:
[----:B------:R-:W-:Y:S05]  /*15410*/  @!P2 BRA `(.L_x_1161) ;  /* 0x000000000004a947 */ /* 0x000fea0003800000 */
[----:B------:R-:W-:Y:S01]  /*15420*/  BPT.TRAP 0x1 ;  /* 0x000000040000795c */ /* 0x000fe20000300000 */
.L_x_1161:
[----:B--2---:R-:W-:-:S05]  /*15430*/  VIADD R3, R7, 0x30c40 ;  /* 0x00030c4007037836 */ /* 0x004fca0000000000 */
[----:B------:R-:W-:-:S04]  /*15440*/  LEA R2, R2, R3, 0x3 ;  /* 0x0000000302027211 */ /* 0x000fc800078e18ff */
[----:B------:R-:W2:Y:S02]  /*15450*/  SYNCS.PHASECHK.TRANS64.TRYWAIT P0, [R2+URZ], R5 ;  /* 0x00000005020075a7 */ /* 0x000ea4000800017f */
[----:B--2---:R-:W-:Y:S05]  /*15460*/  @!P0 BRA `(.L_x_1162) ;  /* 0x0000000400b48947 */ /* 0x004fea0003800000 */
.L_x_1180:
[----:B------:R-:W-:-:S07]  /*15470*/  IMAD R3, R4, 0x8, R3 ;  /* 0x0000000804037824 */ /* 0x000fce00078e0203 */
.L_x_1163:
[----:B---3--:R3:W4:Y:S02]  /*15480*/  SYNCS.PHASECHK.TRANS64.TRYWAIT P0, [R3+URZ], R0 ;  /* 0x00000000030075a7 */ /* 0x008724000800017f */
[----:B----4-:R-:W-:Y:S05]  /*15490*/  @!P0 NANOSLEEP.SYNCS 0x989680 ;  /* 0x009896800000895d */ /* 0x010fea0003900000 */
[----:B------:R-:W4:Y:S02]  /*154a0*/  @!P0 SYNCS.PHASECHK.TRANS64 P0, [R3+URZ], R0 ;  /* 0x00000000030085a7 */ /* 0x000f24000800007f */
[----:B----4-:R-:W-:Y:S05]  /*154b0*/  @!P0 BRA `(.L_x_1163) ;  /* 0xfffffffc00f08947 */ /* 0x010fea000383ffff */
.L_x_1045:
[----:B------:R-:W-:Y:S05]  /*154c0*/  BSYNC B6 ;  /* 0x0000000000067941 */ /* 0x000fea0003800000 */
.L_x_1042:
[----:B------:R-:W-:Y:S05]  /*154d0*/  EXIT ;  /* 0x000000000000794d */ /* 0x000fea0003800000 */
.L_x_1052:
[----:B------:R-:W-:Y:S01]  /*154e0*/  MOV R13, R18 ;  /* 0x00000012000d7202 */ /* 0x000fe20000000f00 */
[----:B------:R-:W-:Y:S01]  /*154f0*/  IMAD.MOV.U32 R12, RZ, RZ, RZ ;  /* 0x000000ffff0c7224 */ /* 0x000fe200078e00ff */
[----:B------:R-:W-:Y:S01]  /*15500*/  MOV R11, 0x1f ;  /* 0x0000001f000b7802 */ /* 0x000fe20000000f00 */
[----:B------:R-:W-:-:S07]  /*15510*/  IMAD.MOV.U32 R15, RZ, RZ, -0x1 ;  /* 0xffffffffff0f7424 */ /* 0x000fce00078e00ff */
[----:B------:R-:W-:Y:S05]  /*15520*/  WARPSYNC.COLLECTIVE R15, `(.L_x_1164) ;  /* 0x000000000f087348 */ /* 0x000fea0003c00000 */
[----:B------:R1:W2:Y:S02]  /*15530*/  SHFL.IDX P6, R14, R13, R12, R11 ;  /* 0x0000000c0d0e7389 */ /* 0x0002a400000c000b */
[----:B-12---:R-:W-:Y:S01]  /*15540*/  ENDCOLLECTIVE ;  /* 0x000000000000791b */ /* 0x006fe20003800000 */
.L_x_1164:
[----:B------:R-:W-:Y:S05]  /*15550*/  BRA `(.L_x_1165) ;  /* 0xfffffeb800987947 */ /* 0x000fea000383ffff */
.L_x_1054:
[----:B--2---:R2:W3:Y:S02]  /*15560*/  SYNCS.PHASECHK.TRANS64.TRYWAIT P0, [R16+URZ+0x30c00], R11 ;  /* 0x030c000b100075a7 */ /* 0x0044e4000800017f */
[----:B---3--:R-:W-:Y:S05]  /*15570*/  @!P0 NANOSLEEP.SYNCS 0x989680 ;  /* 0x009896800000895d */ /* 0x008fea0003900000 */
[----:B------:R-:W3:Y:S02]  /*15580*/  @!P0 SYNCS.PHASECHK.TRANS64 P0, [R16+URZ+0x30c00], R11 ;  /* 0x030c000b100085a7 */ /* 0x000ee4000800007f */
[----:B---3--:R-:W-:Y:S05]  /*15590*/  @!P0 BRA `(.L_x_1054) ;  /* 0xfffffffc00f08947 */ /* 0x008fea000383ffff */
[----:B------:R-:W-:Y:S05]  /*155a0*/  BRA `(.L_x_1053) ;  /* 0xfffffeb800e47947 */ /* 0x000fea000383ffff */
.L_x_1059:
[----:B--2---:R2:W3:Y:S02]  /*155b0*/  SYNCS.PHASECHK.TRANS64.TRYWAIT P0, [R6+URZ+0x30c10], R23 ;  /* 0x030c1017060075a7 */ /* 0x0044e4000800017f */
[----:B---3--:R-:W-:Y:S05]  /*155c0*/  @!P0 NANOSLEEP.SYNCS 0x989680 ;  /* 0x009896800000895d */ /* 0x008fea0003900000 */
[----:B------:R-:W3:Y:S02]  /*155d0*/  @!P0 SYNCS.PHASECHK.TRANS64 P0, [R6+URZ+0x30c10], R23 ;  /* 0x030c1017060085a7 */ /* 0x000ee4000800007f */
[----:B---3--:R-:W-:Y:S05]  /*155e0*/  @!P0 BRA `(.L_x_1059) ;  /* 0xfffffffc00f08947 */ /* 0x008fea000383ffff */
[----:B------:R-:W-:Y:S05]  /*155f0*/  BRA `(.L_x_1058) ;  /* 0xfffffec4002c7947 */ /* 0x000fea000383ffff */
.L_x_1063:
[----:B------:R1:W1:Y:S02]  /*15600*/  SYNCS.PHASECHK.TRANS64.TRYWAIT P0, [R6+URZ+0x30c30], R23 ;  /* 0x030c3017060075a7 */ /* 0x000264000800017f */
[----:B-1----:R-:W-:Y:S05]  /*15610*/  @!P0 NANOSLEEP.SYNCS 0x989680 ;  /* 0x009896800000895d */ /* 0x002fea0003900000 */
[----:B------:R-:W1:Y:S02]  /*15620*/  @!P0 SYNCS.PHASECHK.TRANS64 P0, [R6+URZ+0x30c30], R23 ;  /* 0x030c3017060085a7 */ /* 0x000e64000800007f */
[----:B-1----:R-:W-:Y:S05]  /*15630*/  @!P0 BRA `(.L_x_1063) ;  /* 0xfffffffc00f08947 */ /* 0x002fea000383ffff */
[----:B------:R-:W-:Y:S05]  /*15640*/  BRA `(.L_x_1062) ;  /* 0xfffffec800347947 */ /* 0x000fea000383ffff */
.L_x_1071:
[----:B--2---:R2:W3:Y:S02]  /*15650*/  SYNCS.PHASECHK.TRANS64.TRYWAIT P1, [R6+URZ+0x30c10], R23 ;  /* 0x030c1017060075a7 */ /* 0x0044e4000802017f */
[----:B---3--:R-:W-:Y:S05]  /*15660*/  @!P1 NANOSLEEP.SYNCS 0x989680 ;  /* 0x009896800000995d */ /* 0x008fea0003900000 */
[----:B------:R-:W3:Y:S02]  /*15670*/  @!P1 SYNCS.PHASECHK.TRANS64 P1, [R6+URZ+0x30c10], R23 ;  /* 0x030c1017060095a7 */ /* 0x000ee4000802007f */
[----:B---3--:R-:W-:Y:S05]  /*15680*/  @!P1 BRA `(.L_x_1071) ;  /* 0xfffffffc00f09947 */ /* 0x008fea000383ffff */
[----:B------:R-:W-:Y:S05]  /*15690*/  BRA `(.L_x_1070) ;  /* 0xffffff1c00547947 */ /* 0x000fea000383ffff */
.L_x_1075:
[----:B------:R1:W1:Y:S02]  /*156a0*/  SYNCS.PHASECHK.TRANS64.TRYWAIT P1, [R6+URZ+0x30c30], R23 ;  /* 0x030c3017060075a7 */ /* 0x000264000802017f */
[----:B-1----:R-:W-:Y:S05]  /*156b0*/  @!P1 NANOSLEEP.SYNCS 0x989680 ;  /* 0x009896800000995d */ /* 0x002fea0003900000 */
[----:B------:R-:W1:Y:S02]  /*156c0*/  @!P1 SYNCS.PHASECHK.TRANS64 P1, [R6+URZ+0x30c30], R23 ;  /* 0x030c3017060095a7 */ /* 0x000e64000802007f */
[----:B-1----:R-:W-:Y:S05]  /*156d0*/  @!P1 BRA `(.L_x_1075) ;  /* 0xfffffffc00f09947 */ /* 0x002fea000383ffff */
[----:B------:R-:W-:Y:S05]  /*156e0*/  BRA `(.L_x_1074) ;  /* 0xffffff2000547947 */ /* 0x000fea000383ffff */
.L_x_1083:
[----:B--2---:R2:W3:Y:S02]  /*156f0*/  SYNCS.PHASECHK.TRANS64.TRYWAIT P0, [R6+URZ+0x30c10], R21 ;  /* 0x030c1015060075a7 */ /* 0x0044e4000800017f */
[----:B---3--:R-:W-:Y:S05]  /*15700*/  @!P0 NANOSLEEP.SYNCS 0x989680 ;  /* 0x009896800000895d */ /* 0x008fea0003900000 */
[----:B------:R-:W3:Y:S02]  /*15710*/  @!P0 SYNCS.PHASECHK.TRANS64 P0, [R6+URZ+0x30c10], R21 ;  /* 0x030c1015060085a7 */ /* 0x000ee4000800007f */
[----:B---3--:R-:W-:Y:S05]  /*15720*/  @!P0 BRA `(.L_x_1083) ;  /* 0xfffffffc00f08947 */ /* 0x008fea000383ffff */
[----:B------:R-:W-:Y:S05]  /*15730*/  BRA `(.L_x_1082) ;  /* 0xffffff6800b07947 */ /* 0x000fea000383ffff */
.L_x_1087:
[----:B------:R1:W1:Y:S02]  /*15740*/  SYNCS.PHASECHK.TRANS64.TRYWAIT P0, [R6+URZ+0x30c30], R21 ;  /* 0x030c3015060075a7 */ /* 0x000264000800017f */
[----:B-1----:R-:W-:Y:S05]  /*15750*/  @!P0 NANOSLEEP.SYNCS 0x989680 ;  /* 0x009896800000895d */ /* 0x002fea0003900000 */
[----:B------:R-:W1:Y:S02]  /*15760*/  @!P0 SYNCS.PHASECHK.TRANS64 P0, [R6+URZ+0x30c30], R21 ;  /* 0x030c3015060085a7 */ /* 0x000e64000800007f */
[----:B-1----:R-:W-:Y:S05]  /*15770*/  @!P0 BRA `(.L_x_1087) ;  /* 0xfffffffc00f08947 */ /* 0x002fea000383ffff */
[----:B------:R-:W-:Y:S05]  /*15780*/  BRA `(.L_x_1086) ;  /* 0xffffff6c00b07947 */ /* 0x000fea000383ffff */
.L_x_1138:
[----:B-1----:R1:W2:Y:S02]  /*15790*/  SYNCS.PHASECHK.TRANS64.TRYWAIT P0, [R16+URZ+0x30c20], R3 ;  /* 0x030c2003100075a7 */ /* 0x0022a4000800017f */
[----:B--2---:R-:W-:Y:S05]  /*157a0*/  @!P0 NANOSLEEP.SYNCS 0x989680 ;  /* 0x009896800000895d */ /* 0x004fea0003900000 */
[----:B------:R-:W2:Y:S02]  /*157b0*/  @!P0 SYNCS.PHASECHK.TRANS64 P0, [R16+URZ+0x30c20], R3 ;  /* 0x030c2003100085a7 */ /* 0x000ea4000800007f */
[----:B--2---:R-:W-:Y:S05]  /*157c0*/  @!P0 BRA `(.L_x_1138) ;  /* 0xfffffffc00f08947 */ /* 0x004fea000383ffff */
[----:B------:R-:W-:Y:S05]  /*157d0*/  BRA `(.L_x_1166) ;  /* 0xffffffe400307947 */ /* 0x000fea000383ffff */
.L_x_1142:
[----:B-1----:R1:W2:Y:S02]  /*157e0*/  SYNCS.PHASECHK.TRANS64.TRYWAIT P1, [R16+URZ+0x30c40], R21 ;  /* 0x030c4015100075a7 */ /* 0x0022a4000802017f */
[----:B--2---:R-:W-:Y:S05]  /*157f0*/  @!P1 NANOSLEEP.SYNCS 0x989680 ;  /* 0x009896800000995d */ /* 0x004fea0003900000 */
[----:B------:R-:W2:Y:S02]  /*15800*/  @!P1 SYNCS.PHASECHK.TRANS64 P1, [R16+URZ+0x30c40], R21 ;  /* 0x030c4015100095a7 */ /* 0x000ea4000802007f */
[----:B--2---:R-:W-:Y:S05]  /*15810*/  @!P1 BRA `(.L_x_1142) ;  /* 0xfffffffc00f09947 */ /* 0x004fea000383ffff */
[----:B------:R-:W-:Y:S05]  /*15820*/  BRA `(.L_x_1167) ;  /* 0xffffffe800907947 */ /* 0x000fea000383ffff */
.L_x_1144:
[----:B--2---:R2:W3:Y:S02]  /*15830*/  SYNCS.PHASECHK.TRANS64.TRYWAIT P1, [R16+URZ+0x30c28], R21 ;  /* 0x030c2815100075a7 */ /* 0x0044e4000802017f */
[----:B---3--:R-:W-:Y:S05]  /*15840*/  @!P1 NANOSLEEP.SYNCS 0x989680 ;  /* 0x009896800000995d */ /* 0x008fea0003900000 */
[----:B------:R-:W3:Y:S02]  /*15850*/  @!P1 SYNCS.PHASECHK.TRANS64 P1, [R16+URZ+0x30c28], R21 ;  /* 0x030c2815100095a7 */ /* 0x000ee4000802007f */
[----:B---3--:R-:W-:Y:S05]  /*15860*/  @!P1 BRA `(.L_x_1144) ;  /* 0xfffffffc00f09947 */ /* 0x008fea000383ffff */
[----:B------:R-:W-:Y:S05]  /*15870*/  BRA `(.L_x_1168) ;  /* 0xffffffec00087947 */ /* 0x000fea000383ffff */
.L_x_1146:
[----:B---3--:R3:W4:Y:S02]  /*15880*/  SYNCS.PHASECHK.TRANS64.TRYWAIT P1, [R16+URZ+0x30c48], R21 ;  /* 0x030c4815100075a7 */ /* 0x008724000802017f */
[----:B----4-:R-:W-:Y:S05]  /*15890*/  @!P1 NANOSLEEP.SYNCS 0x989680 ;  /* 0x009896800000995d */ /* 0x010fea0003900000 */
[----:B------:R-:W4:Y:S02]  /*158a0*/  @!P1 SYNCS.PHASECHK.TRANS64 P1, [R16+URZ+0x30c48], R21 ;  /* 0x030c4815100095a7 */ /* 0x000f24000802007f */
[----:B----4-:R-:W-:Y:S05]  /*158b0*/  @!P1 BRA `(.L_x_1146) ;  /* 0xfffffffc00f09947 */ /* 0x010fea000383ffff */
[----:B------:R-:W-:Y:S05]  /*158c0*/  BRA `(.L_x_1169) ;  /* 0xffffffec00807947 */ /* 0x000fea000383ffff */
.L_x_1148:
[----:B------:R-:W-:-:S07]  /*158d0*/  SHF.L.U32 R5, R11, 0x1f, RZ ;  /* 0x0000001f0b057819 */ /* 0x000fce00000006ff */
.L_x_1170:
[----:B------:R1:W1:Y:S02]  /*158e0*/  SYNCS.PHASECHK.TRANS64.TRYWAIT P1, [R16+URZ+0x30c20], R5 ;  /* 0x030c2005100075a7 */ /* 0x000264000802017f */
[----:B-1----:R-:W-:Y:S05]  /*158f0*/  @!P1 NANOSLEEP.SYNCS 0x989680 ;  /* 0x009896800000995d */ /* 0x002fea0003900000 */
[----:B------:R-:W1:Y:S02]  /*15900*/  @!P1 SYNCS.PHASECHK.TRANS64 P1, [R16+URZ+0x30c20], R5 ;  /* 0x030c2005100095a7 */ /* 0x000e64000802007f */
[----:B-1----:R-:W-:Y:S05]  /*15910*/  @!P1 BRA `(.L_x_1170) ;  /* 0xfffffffc00f09947 */ /* 0x002fea000383ffff */
[----:B------:R-:W-:Y:S05]  /*15920*/  BRA `(.L_x_1171) ;  /* 0xffffffec00e07947 */ /* 0x000fea000383ffff */
.L_x_1151:
[----:B-1----:R1:W2:Y:S02]  /*15930*/  SYNCS.PHASECHK.TRANS64.TRYWAIT P1, [R16+URZ+0x30c40], R13 ;  /* 0x030c400d100075a7 */ /* 0x0022a4000802017f */
[----:B--2---:R-:W-:Y:S05]  /*15940*/  @!P1 NANOSLEEP.SYNCS 0x989680 ;  /* 0x009896800000995d */ /* 0x004fea0003900000 */
[----:B------:R-:W2:Y:S02]  /*15950*/  @!P1 SYNCS.PHASECHK.TRANS64 P1, [R16+URZ+0x30c40], R13 ;  /* 0x030c400d100095a7 */ /* 0x000ea4000802007f */
[----:B--2---:R-:W-:Y:S05]  /*15960*/  @!P1 BRA `(.L_x_1151) ;  /* 0xfffffffc00f09947 */ /* 0x004fea000383ffff */
[----:B------:R-:W-:Y:S05]  /*15970*/  BRA `(.L_x_1172) ;  /* 0xfffffff000787947 */ /* 0x000fea000383ffff */
.L_x_1153:
[----:B-1----:R1:W2:Y:S02]  /*15980*/  SYNCS.PHASECHK.TRANS64.TRYWAIT P1, [R16+URZ+0x30c28], R13 ;  /* 0x030c280d100075a7 */ /* 0x0022a4000802017f */
[----:B--2---:R-:W-:Y:S05]  /*15990*/  @!P1 NANOSLEEP.SYNCS 0x989680 ;  /* 0x009896800000995d */ /* 0x004fea0003900000 */
[----:B------:R-:W2:Y:S02]  /*159a0*/  @!P1 SYNCS.PHASECHK.TRANS64 P1, [R16+URZ+0x30c28], R13 ;  /* 0x030c280d100095a7 */ /* 0x000ea4000802007f */
[----:B--2---:R-:W-:Y:S05]  /*159b0*/  @!P1 BRA `(.L_x_1153) ;  /* 0xfffffffc00f09947 */ /* 0x004fea000383ffff */
[----:B------:R-:W-:Y:S05]  /*159c0*/  BRA `(.L_x_1173) ;  /* 0xfffffff000e47947 */ /* 0x000fea000383ffff */
.L_x_1155:
[----:B--2---:R2:W1:Y:S02]  /*159d0*/  SYNCS.PHASECHK.TRANS64.TRYWAIT P0, [R3+URZ+0x30c40], R0 ;  /* 0x030c4000030075a7 */ /* 0x004464000800017f */
[----:B-1----:R-:W-:Y:S05]  /*159e0*/  @!P0 NANOSLEEP.SYNCS 0x989680 ;  /* 0x009896800000895d */ /* 0x002fea0003900000 */
[----:B------:R-:W1:Y:S02]  /*159f0*/  @!P0 SYNCS.PHASECHK.TRANS64 P0, [R3+URZ+0x30c40], R0 ;  /* 0x030c4000030085a7 */ /* 0x000e64000800007f */
[----:B-1----:R-:W-:Y:S05]  /*15a00*/  @!P0 BRA `(.L_x_1155) ;  /* 0xfffffffc00f08947 */ /* 0x002fea000383ffff */
[----:B------:R-:W-:Y:S05]  /*15a10*/  BRA `(.L_x_1174) ;  /* 0xfffffff400707947 */ /* 0x000fea000383ffff */
.L_x_1157:
[----:B------:R-:W-:Y:S01]  /*15a20*/  BSSY B0, `(.L_x_1175) ;  /* 0x0000006000007945 */ /* 0x000fe20003800000 */
[----:B------:R-:W-:-:S07]  /*15a30*/  MOV R15, 0xffffffff ;  /* 0xffffffff000f7802 */ /* 0x000fce0000000f00 */
[----:B------:R-:W-:Y:S05]  /*15a40*/  WARPSYNC.COLLECTIVE R15, `(.L_x_1176) ;  /* 0x000000000f0c7348 */ /* 0x000fea0003c00000 */
[----:B------:R-:W-:Y:S02]  /*15a50*/  ELECT P6, UR62, PT ;  /* 0x00000000003e782f */ /* 0x000fe400038c0000 */
[----:B------:R-:W-:Y:S01]  /*15a60*/  MOV R14, UR62 ;  /* 0x0000003e000e7c02 */ /* 0x000fe20008000f00 */
[----:B------:R-:W-:Y:S10]  /*15a70*/  ENDCOLLECTIVE ;  /* 0x000000000000791b */ /* 0x000ff40003800000 */
.L_x_1176:
[----:B------:R-:W-:Y:S05]  /*15a80*/  BSYNC B0 ;  /* 0x0000000000007941 */ /* 0x000fea0003800000 */
.L_x_1175:
[----:B------:R-:W-:Y:S05]  /*15a90*/  BRA `(.L_x_1177) ;  /* 0xfffffff800007947 */ /* 0x000fea000383ffff */
.L_x_1159:
[----:B-1----:R1:W2:Y:S02]  /*15aa0*/  SYNCS.PHASECHK.TRANS64.TRYWAIT P0, [R6+URZ], R5 ;  /* 0x00000005060075a7 */ /* 0x0022a4000800017f */
[----:B--2---:R-:W-:Y:S05]  /*15ab0*/  @!P0 NANOSLEEP.SYNCS 0x989680 ;  /* 0x009896800000895d */ /* 0x004fea0003900000 */
[----:B------:R-:W2:Y:S02]  /*15ac0*/  @!P0 SYNCS.PHASECHK.TRANS64 P0, [R6+URZ], R5 ;  /* 0x00000005060085a7 */ /* 0x000ea4000800007f */
[----:B--2---:R-:W-:Y:S05]  /*15ad0*/  @!P0 BRA `(.L_x_1159) ;  /* 0xfffffffc00f08947 */ /* 0x004fea000383ffff */
[----:B------:R-:W-:Y:S05]  /*15ae0*/  BRA `(.L_x_1178) ;  /* 0xfffffff800407947 */ /* 0x000fea000383ffff */
.L_x_1160:
[----:B--2---:R2:W3:Y:S02]  /*15af0*/  SYNCS.PHASECHK.TRANS64.TRYWAIT P0, [R3+URZ], R0 ;  /* 0x00000000030075a7 */ /* 0x0044e4000800017f */
[----:B---3--:R-:W-:Y:S05]  /*15b00*/  @!P0 NANOSLEEP.SYNCS 0x989680 ;  /* 0x009896800000895d */ /* 0x008fea0003900000 */
[----:B------:R-:W3:Y:S02]  /*15b10*/  @!P0 SYNCS.PHASECHK.TRANS64 P0, [R3+URZ], R0 ;  /* 0x00000000030085a7 */ /* 0x000ee4000800007f */
[----:B---3--:R-:W-:Y:S05]  /*15b20*/  @!P0 BRA `(.L_x_1160) ;  /* 0xfffffffc00f08947 */ /* 0x008fea000383ffff */
[----:B------:R-:W-:Y:S05]  /*15b30*/  BRA `(.L_x_1179) ;  /* 0xfffffff800347947 */ /* 0x000fea000383ffff */
.L_x_1162:
[----:B--2---:R2:W3:Y:S02]  /*15b40*/  SYNCS.PHASECHK.TRANS64.TRYWAIT P0, [R2+URZ], R5 ;  /* 0x00000005020075a7 */ /* 0x0044e4000800017f */
[----:B---3--:R-:W-:Y:S05]  /*15b50*/  @!P0 NANOSLEEP.SYNCS 0x989680 ;  /* 0x009896800000895d */ /* 0x008fea0003900000 */
[----:B------:R-:W3:Y:S02]  /*15b60*/  @!P0 SYNCS.PHASECHK.TRANS64 P0, [R2+URZ], R5 ;  /* 0x00000005020085a7 */ /* 0x000ee4000800007f */
[----:B---3--:R-:W-:Y:S05]  /*15b70*/  @!P0 BRA `(.L_x_1162) ;  /* 0xfffffffc00f08947 */ /* 0x008fea000383ffff */
[----:B------:R-:W-:Y:S05]  /*15b80*/  BRA `(.L_x_1180) ;  /* 0xfffffff800387947 */ /* 0x000fea000383ffff */
.L_x_1181:
        /* <DEDUP_REMOVED lines=15> */
.L_x_7382:


//--------------------- .text._ZN7cutlass13device_kernelIN5flash11enable_sm90INS1_16FlashAttnBwdSm90INS1_25CollectiveMainloopBwdSm90ILi2ELi2ELi2EN4cute5tupleIJNS5_1CILi1EEES8_S8_EEENS6_IJNS7_ILi128EEESA_NS7_ILi64EEEEEENS_6half_tEfNS_4arch4Sm90ELb0ELb1ELb1ELb0ELb1ELb1ELb0ELb0ELi2ELi1ELi2ELi2ELb0EEENS1_21CollectiveEpilogueBwdISC_SD_SF_Li256ELb0ELb0ELi1EEENS1_19SingleTileSchedulerILb0ELb0ELb0ELi128EEEEEEEEEvNT_6ParamsE --------------------------
	.section	.text._ZN7cutlass13device_kernelIN5flash11enable_sm90INS1_16FlashAttnBwdSm90INS1_25CollectiveMainloopBwdSm90ILi2ELi2ELi2EN4cute5tupleIJNS5_1CILi1EEES8_S8_EEENS6_IJNS7_ILi128EEESA_NS7_ILi64EEEEEENS_6half_tEfNS_4arch4Sm90ELb0ELb1ELb1ELb0ELb1ELb1ELb0ELb0ELi2ELi1ELi2ELi2ELb0EEENS1_21CollectiveEpilogueBwdISC_SD_SF_Li256ELb0ELb0ELi1EEENS1_19SingleTileSchedulerILb0ELb0ELb0ELi128EEEEEEEEEvNT_6ParamsE,"ax",@progbits
	.align	128
.text._ZN7cutlass13device_kernelIN5flash11enable_sm90INS1_16FlashAttnBwdSm90INS1_25CollectiveMainloopBwdSm90ILi2ELi2ELi2EN4cute5tupleIJNS5_1CILi1EEES8_S8_EEENS6_IJNS7_ILi128EEESA_NS7_ILi64EEEEEENS_6half_tEfNS_4arch4Sm90ELb0ELb1ELb1ELb0ELb1ELb1ELb0ELb0ELi2ELi1ELi2ELi2ELb0EEENS1_21CollectiveEpilogueBwdISC_SD_SF_Li256ELb0ELb0ELi1EEENS1_19SingleTileSchedulerILb0ELb0ELb0ELi128EEEEEEEEEvNT_6ParamsE:
        .type           _ZN7cutlass13device_kernelIN5flash11enable_sm90INS1_16FlashAttnBwdSm90INS1_25CollectiveMainloopBwdSm90ILi2ELi2ELi2EN4cute5tupleIJNS5_1CILi1EEES8_S8_EEENS6_IJNS7_ILi128EEESA_NS7_ILi64EEEEEENS_6half_tEfNS_4arch4Sm90ELb0ELb1ELb1ELb0ELb1ELb1ELb0ELb0ELi2ELi1ELi2ELi2ELb0EEENS1_21CollectiveEpilogueBwdISC_SD_SF_Li256ELb0ELb0ELi1EEENS1_19SingleTileSchedulerILb0ELb0ELb0ELi128EEEEEEEEEvNT_6ParamsE,@function
        .size           _ZN7cutlass13device_kernelIN5flash11enable_sm90INS1_16FlashAttnBwdSm90INS1_25CollectiveMainloopBwdSm90ILi2ELi2ELi2EN4cute5tupleIJNS5_1CILi1EEES8_S8_EEENS6_IJNS7_ILi128EEESA_NS7_ILi64EEEEEENS_6half_tEfNS_4arch4Sm90ELb0ELb1ELb1ELb0ELb1ELb1ELb0ELb0ELi2ELi1ELi2ELi2ELb0EEENS1_21CollectiveEpilogueBwdISC_SD_SF_Li256ELb0ELb0ELi1EEENS1_19SingleTileSchedulerILb0ELb0ELb0ELi128EEEEEEEEEvNT_6ParamsE,(.L_x_7383 - _ZN7cutlass13device_kernelIN5flash11enable_sm90INS1_16FlashAttnBwdSm90INS1_25CollectiveMainloopBwdSm90ILi2ELi2ELi2EN4cute5tupleIJNS5_1CILi1EEES8_S8_EEENS6_IJNS7_ILi128EEESA_NS7_ILi64EEEEEENS_6half_tEfNS_4arch4Sm90ELb0ELb1ELb1ELb0ELb1ELb1ELb0ELb0ELi2ELi1ELi2ELi2ELb0EEENS1_21CollectiveEpilogueBwdISC_SD_SF_Li256ELb0ELb0ELi1EEENS1_19SingleTileSchedulerILb0ELb0ELb0ELi128EEEEEEEEEvNT_6ParamsE)
        .other          _ZN7cutlass13device_kernelIN5flash11enable_sm90INS1_16FlashAttnBwdSm90INS1_25CollectiveMainloopBwdSm90ILi2ELi2ELi2EN4cute5tupleIJNS5_1CILi1EEES8_S8_EEENS6_IJNS7_ILi128EEESA_NS7_ILi64EEEEEENS_6half_tEfNS_4arch4Sm90ELb0ELb1ELb1ELb0ELb1ELb1ELb0ELb0ELi2ELi1ELi2ELi2ELb0EEENS1_21CollectiveEpilogueBwdISC_SD_SF_Li256ELb0ELb0ELi1EEENS1_19SingleTileSchedulerILb0ELb0ELb0ELi128EEEEEEEEEvNT_6ParamsE,@"STO_CUDA_ENTRY STV_DEFAULT"
_ZN7cutlass13device_kernelIN5flash11enable_sm90INS1_16FlashAttnBwdSm90INS1_25CollectiveMainloopBwdSm90ILi2ELi2ELi2EN4cute5tupleIJNS5_1CILi1EEES8_S8_EEENS6_IJNS7_ILi128EEESA_NS7_ILi64EEEEEENS_6half_tEfNS_4arch4Sm90ELb0ELb1ELb1ELb0ELb1ELb1ELb0ELb0ELi2ELi1ELi2ELi2ELb0EEENS1_21CollectiveEpilogueBwdISC_SD_SF_Li256ELb0ELb0ELi1EEENS1_19SingleTileSchedulerILb0ELb0ELb0ELi128EEEEEEEEEvNT_6ParamsE:
        /* <DEDUP_REMOVED lines=30> */
.L_x_1183:
[----:B------:R-:W-:Y:S05]  /*01e0*/  BSYNC B0 ;  /* 0x0000000000007941 */ /* 0x000fea0003800000 */
.L_x_1182:
        /* <DEDUP_REMOVED lines=37> */
.L_x_1184:
        /* <DEDUP_REMOVED lines=22> */
.L_x_1185:
[----:B------:R-:W-:Y:S01]  /*05a0*/  PLOP3.LUT P0, PT, PT, PT, UP0, 0x80, 0x0 ;  /* 0x000000000000781c */ /* 0x000fe20003f0f008 */
[----:B------:R-:W-:Y:S01]  /*05b0*/  NOP ;  /* 0x0000000000007918 */ /* 0x000fe20000000000 */
[----:B------:R-:W-:Y:S01]  /*05c0*/  ULDC.64 UR38, c[0x0][0x208] ;  /* 0x0000820000267ab9 */ /* 0x000fe20000000a00 */
[----:B------:R-:W-:Y:S01]  /*05d0*/  BSSY B6, `(.L_x_1186) ;  /* 0x00015ca000067945 */ /* 0x000fe20003800000 */
[----:B-12-4-:R-:W-:Y:S09]  /*05e0*/  BAR.SYNC.DEFER_BLOCKING 0x0 ;  /* 0x0000000000007b1d */ /* 0x016ff20000010000 */
[----:B------:R-:W-:Y:S05]  /*05f0*/  @!P0 BRA `(.L_x_1187) ;  /* 0x0000012000f88947 */ /* 0x000fea0003800000 */
.L_x_1188:
        /* <DEDUP_REMOVED lines=71> */
.L_x_1190:
        /* <DEDUP_REMOVED lines=28> */
.L_x_1193:
        /* <DEDUP_REMOVED lines=15> */
.L_x_1192:
        /* <DEDUP_REMOVED lines=22> */
.L_x_1195:
        /* <DEDUP_REMOVED lines=15> */
.L_x_1194:
[----:B------:R-:W-:Y:S01]  /*0f70*/  SHF.R.S32.HI R6, RZ, 0x1f, R17 ;  /* 0x0000001fff067819 */ /* 0x000fe20000011411 */
[----:B------:R-:W-:-:S03]  /*0f80*/  UMOV UR4, 0xffffffff ;  /* 0xffffffff00047882 */ /* 0x000fc60000000000 */
[----:B------:R-:W-:-:S04]  /*0f90*/  LEA.HI R0, R6, R17, RZ, 0x7 ;  /* 0x0000001106007211 */ /* 0x000fc800078f38ff */
[----:B------:R-:W-:Y:S01]  /*0fa0*/  SHF.R.S32.HI R18, RZ, 0x7, R0 ;  /* 0x00000007ff127819 */ /* 0x000fe20000011400 */
[----:B------:R-:W-:Y:S06]  /*0fb0*/  BRA.DIV UR4, `(.L_x_1196) ;  /* 0x0000015204b47947 */ /* 0x000fec000b800000 */
[----:B------:R1:W2:Y:S02]  /*0fc0*/  SHFL.IDX PT, R14, R18, RZ, 0x1f ;  /* 0x00001fff120e7589 */ /* 0x0002a400000e0000 */
.L_x_1338:
        /* <DEDUP_REMOVED lines=24> */
.L_x_1197:
        /* <DEDUP_REMOVED lines=134> */
.L_x_1210:
[----:B------:R-:W-:Y:S05]  /*19b0*/  YIELD ;  /* 0x0000000000007946 */ /* 0x000fea0003800000 */
[----:B------:R-:W-:-:S06]  /*19c0*/  ULOP3.LUT UR4, UR36, 0x1, URZ, 0xfc, !UPT ;  /* 0x0000000124047892 */ /* 0x000fcc000f8efc3f */
[----:B-1----:R-:W-:-:S05]  /*19d0*/  IMAD.U32 R5, RZ, RZ, UR4 ;  /* 0x00000004ff057e24 */ /* 0x002fca000f8e00ff */
[----:B------:R-:W-:-:S13]  /*19e0*/  ISETP.NE.AND P6, PT, R5, 0x3, PT ;  /* 0x000000030500780c */ /* 0x000fda0003fc5270 */
[----:B------:R-:W-:Y:S05]  /*19f0*/  @!P6 BRA `(.L_x_1200) ;  /* 0x000000000004e947 */ /* 0x000fea0003800000 */
[----:B------:R-:W-:Y:S01]  /*1a00*/  BPT.TRAP 0x1 ;  /* 0x000000040000795c */ /* 0x000fe20000300000 */
.L_x_1200:
[----:B------:R-:W-:Y:S02]  /*1a10*/  LEA R6, R0, R16, 0x3 ;  /* 0x0000001000067211 */ /* 0x000fe400078e18ff */
[----:B------:R-:W-:-:S04]  /*1a20*/  SHF.L.U32 R23, R4, 0x1f, RZ ;  /* 0x0000001f04177819 */ /* 0x000fc800000006ff */
[----:B------:R1:W2:Y:S01]  /*1a30*/  SYNCS.PHASECHK.TRANS64.TRYWAIT P0, [R6+URZ+0x30c10], R23 ;  /* 0x030c1017060075a7 */ /* 0x0002a2000800017f */
[----:B------:R-:W-:Y:S05]  /*1a40*/  @!P6 BRA `(.L_x_1201) ;  /* 0x000000000004e947 */ /* 0x000fea0003800000 */
[----:B------:R-:W-:Y:S01]  /*1a50*/  BPT.TRAP 0x1 ;  /* 0x000000040000795c */ /* 0x000fe20000300000 */
.L_x_1201:
[----:B------:R-:W-:-:S05]  /*1a60*/  VIADD R5, R16, 0x10000 ;  /* 0x0001000010057836 */ /* 0x000fca0000000000 */
[----:B------:R-:W-:-:S04]  /*1a70*/  SHF.R.U32.HI R5, RZ, 0x4, R5 ;  /* 0x00000004ff057819 */ /* 0x000fc80000011605 */
[----:B------:R-:W-:Y:S01]  /*1a80*/  LOP3.LUT R5, R5, 0x3fff, RZ, 0xc0, !PT ;  /* 0x00003fff05057812 */ /* 0x000fe200078ec0ff */
[----:B--2---:R-:W-:Y:S06]  /*1a90*/  @P0 BRA `(.L_x_1202) ;  /* 0x0000000000080947 */ /* 0x004fec0003800000 */
[----:B------:R-:W2:Y:S02]  /*1aa0*/  SYNCS.PHASECHK.TRANS64.TRYWAIT P0, [R6+URZ+0x30c10], R23 ;  /* 0x030c1017060075a7 */ /* 0x000ea4000800017f */
[----:B--2---:R-:W-:Y:S05]  /*1ab0*/  @!P0 BRA `(.L_x_1203) ;  /* 0x0000014800288947 */ /* 0x004fea0003800000 */
.L_x_1202:
        /* <DEDUP_REMOVED lines=65> */
.L_x_1204:
[----:B------:R1:W1:Y:S01]  /*1ed0*/  SYNCS.PHASECHK.TRANS64.TRYWAIT P0, [R6+URZ+0x30c30], R23 ;  /* 0x030c3017060075a7 */ /* 0x000262000800017f */
[----:B------:R-:W-:Y:S05]  /*1ee0*/  @!P6 BRA `(.L_x_1205) ;  /* 0x000000000004e947 */ /* 0x000fea0003800000 */
[----:B------:R-:W-:Y:S01]  /*1ef0*/  BPT.TRAP 0x1 ;  /* 0x000000040000795c */ /* 0x000fe20000300000 */
.L_x_1205:
[----:B-1----:R-:W-:Y:S05]  /*1f00*/  @P0 BRA `(.L_x_1206) ;  /* 0x0000000000080947 */ /* 0x002fea0003800000 */
[----:B------:R-:W1:Y:S02]  /*1f10*/  SYNCS.PHASECHK.TRANS64.TRYWAIT P0, [R6+URZ+0x30c30], R23 ;  /* 0x030c3017060075a7 */ /* 0x000e64000800017f */
[----:B-1----:R-:W-:Y:S05]  /*1f20*/  @!P0 BRA `(.L_x_1207) ;  /* 0x0000014400208947 */ /* 0x002fea0003800000 */
.L_x_1206:
        /* <DEDUP_REMOVED lines=1124> */
.L_x_1208:
        /* <DEDUP_REMOVED lines=68> */
.L_x_1209:
        /* <DEDUP_REMOVED lines=12> */
.L_x_1199:
        /* <DEDUP_REMOVED lines=15> */
[----:B------:R-:W2:Y:S04]  /*6b60*/  LDL R13, [R1+0x6c] ;  /* 0x00006c00010d7983 */ /* 0x000ea80000100800 */
[----:B------:R-:W3:Y:S04]  /*6b70*/  LDL R10, [R1+0x48] ;  /* 0x00004800010a7983 */ /* 0x000ee80000100800 */
[----:B------:R-:W4:Y:S01]  /*6b80*/  LDL R12, [R1+0x68] ;  /* 0x00006800010c7983 */ /* 0x000f220000100800 */
[----:B------:R-:W5:Y:S01]  /*6b90*/  S2R R5, SR_TID.X ;  /* 0x0000000000057919 */ /* 0x000f620000002100 */
[----:B------:R-:W1:Y:S01]  /*6ba0*/  S2R R11, SR_TID.X ;  /* 0x00000000000b7919 */ /* 0x000e620000002100 */
[----:B------:R-:W-:Y:S01]  /*6bb0*/  IMAD R8, R8, -0x80, R7 ;  /* 0xffffff8008087824 */ /* 0x000fe200078e0207 */
[----:B-----5:R-:W-:Y:S01]  /*6bc0*/  IADD3 R9, R5, -0x80, RZ ;  /* 0xffffff8005097810 */ /* 0x020fe20007ffe0ff */
[----:B-1----:R-:W-:Y:S01]  /*6bd0*/  VIADD R17, R11, 0xffffff80 ;  /* 0xffffff800b117836 */ /* 0x002fe20000000000 */
[----:B------:R-:W-:Y:S01]  /*6be0*/  MOV R21, 0x40000040 ;  /* 0x4000004000157802 */ /* 0x000fe20000000f00 */
[----:B------:R-:W-:-:S02]  /*6bf0*/  IMAD.MOV.U32 R23, RZ, RZ, 0x40000040 ;  /* 0x40000040ff177424 */ /* 0x000fc400078e00ff */
[----:B------:R-:W-:Y:S01]  /*6c00*/  IMAD.MOV.U32 R19, RZ, RZ, 0x40000040 ;  /* 0x40000040ff137424 */ /* 0x000fe200078e00ff */
[----:B--2---:R-:W-:Y:S01]  /*6c10*/  LEA.HI R13, R13, R15, RZ, 0x5 ;  /* 0x0000000f0d0d7211 */ /* 0x004fe200078f28ff */
[----:B------:R-:W-:Y:S02]  /*6c20*/  VIADD R15, R11, 0xffffff80 ;  /* 0xffffff800b0f7836 */ /* 0x000fe40000000000 */
[----:B---3--:R-:W-:Y:S01]  /*6c30*/  IMAD.MOV.U32 R14, RZ, RZ, R10 ;  /* 0x000000ffff0e7224 */ /* 0x008fe200078e000a */
[----:B------:R-:W-:Y:S02]  /*6c40*/  SHF.R.S32.HI R10, RZ, 0x1f, R9 ;  /* 0x0000001fff0a7819 */ /* 0x000fe40000011409 */
[----:B------:R-:W-:Y:S02]  /*6c50*/  SHF.R.S32.HI R15, RZ, 0x1f, R15 ;  /* 0x0000001fff0f7819 */ /* 0x000fe4000001140f */
[----:B------:R-:W-:Y:S02]  /*6c60*/  LEA.HI R5, R10, R9, RZ, 0x5 ;  /* 0x000000090a057211 */ /* 0x000fe400078f28ff */
[----:B----4-:R-:W-:-:S02]  /*6c70*/  SHF.R.S32.HI R11, RZ, 0x2, R12 ;  /* 0x00000002ff0b7819 */ /* 0x010fc4000001140c */
[----:B------:R-:W-:Y:S02]  /*6c80*/  LEA.HI R15, R15, R17, RZ, 0x7 ;  /* 0x000000110f0f7211 */ /* 0x000fe400078f38ff */
[----:B------:R-:W-:Y:S02]  /*6c90*/  SHF.R.S32.HI R12, RZ, 0x1f, R12 ;  /* 0x0000001fff0c7819 */ /* 0x000fe4000001140c */
[----:B------:R-:W-:Y:S02]  /*6ca0*/  LOP3.LUT R6, R5, 0xffffffe0, RZ, 0xc0, !PT ;  /* 0xffffffe005067812 */ /* 0x000fe400078ec0ff */
[----:B------:R-:W-:Y:S02]  /*6cb0*/  SHF.R.S32.HI R13, RZ, 0x5, R13 ;  /* 0x00000005ff0d7819 */ /* 0x000fe4000001140d */
[----:B------:R-:W-:Y:S02]  /*6cc0*/  SHF.R.S32.HI R15, RZ, 0x7, R15 ;  /* 0x00000007ff0f7819 */ /* 0x000fe4000001140f */
[----:B------:R-:W-:-:S02]  /*6cd0*/  LEA.HI R12, R12, R11, RZ, 0x3 ;  /* 0x0000000b0c0c7211 */ /* 0x000fc400078f18ff */
[----:B------:R-:W-:Y:S01]  /*6ce0*/  IADD3 R7, R9, -R6, RZ ;  /* 0x8000000609077210 */ /* 0x000fe20007ffe0ff */
[----:B------:R-:W-:Y:S01]  /*6cf0*/  IMAD R6, R13, -0x10, R8 ;  /* 0xfffffff00d067824 */ /* 0x000fe200078e0208 */
[----:B------:R-:W-:Y:S02]  /*6d00*/  LEA.HI R5, R15, R15, RZ, 0x1 ;  /* 0x0000000f0f057211 */ /* 0x000fe400078f08ff */
[----:B------:R-:W-:Y:S02]  /*6d10*/  LOP3.LUT R12, R12, 0xfffffff8, RZ, 0xc0, !PT ;  /* 0xfffffff80c0c7812 */ /* 0x000fe400078ec0ff */
[----:B------:R-:W-:Y:S02]  /*6d20*/  SHF.R.S32.HI R8, RZ, 0x1f, R7 ;  /* 0x0000001fff087819 */ /* 0x000fe40000011407 */
[----:B------:R-:W-:Y:S02]  /*6d30*/  LOP3.LUT R5, R5, 0xfffffffe, RZ, 0xc0, !PT ;  /* 0xfffffffe05057812 */ /* 0x000fe400078ec0ff */
[----:B------:R-:W-:-:S02]  /*6d40*/  LEA.HI R13, R10, R9, RZ, 0x2 ;  /* 0x000000090a0d7211 */ /* 0x000fc400078f10ff */
[----:B------:R-:W-:Y:S02]  /*6d50*/  IADD3 R6, R6, R12, -R11 ;  /* 0x0000000c06067210 */ /* 0x000fe40007ffe80b */
[CC--:B------:R-:W-:Y:S02]  /*6d60*/  LEA.HI R10, R8.reuse, R7.reuse, RZ, 0x3 ;  /* 0x00000007080a7211 */ /* 0x0c0fe400078f18ff */
[----:B------:R-:W-:Y:S01]  /*6d70*/  LEA.HI R12, R8, R7, RZ, 0x2 ;  /* 0x00000007080c7211 */ /* 0x000fe200078f10ff */
[----:B------:R-:W-:Y:S01]  /*6d80*/  IMAD.MOV.U32 R17, RZ, RZ, R14 ;  /* 0x000000ffff117224 */ /* 0x000fe200078e000e */
[----:B------:R-:W-:Y:S01]  /*6d90*/  LOP3.LUT R14, R13, 0xfffffffc, RZ, 0xc0, !PT ;  /* 0xfffffffc0d0e7812 */ /* 0x000fe200078ec0ff */
[----:B------:R-:W-:Y:S01]  /*6da0*/  IMAD.IADD R5, R15, 0x1, -R5 ;  /* 0x000000010f057824 */ /* 0x000fe200078e0a05 */
[----:B------:R-:W-:Y:S02]  /*6db0*/  SHF.R.S32.HI R11, RZ, 0x3, R10 ;  /* 0x00000003ff0b7819 */ /* 0x000fe4000001140a */
[----:B------:R-:W-:-:S02]  /*6dc0*/  SHF.R.S32.HI R13, RZ, 0x2, R12 ;  /* 0x00000002ff0d7819 */ /* 0x000fc4000001140c */
[----:B------:R-:W-:Y:S01]  /*6dd0*/  SHF.R.S32.HI R10, RZ, 0x1f, R10 ;  /* 0x0000001fff0a7819 */ /* 0x000fe2000001140a */
[----:B------:R-:W-:Y:S01]  /*6de0*/  IMAD R8, R5, -0x40, R6 ;  /* 0xffffffc005087824 */ /* 0x000fe200078e0206 */
[----:B------:R-:W-:Y:S01]  /*6df0*/  IADD3 R7, R9, -R14, RZ ;  /* 0x8000000e09077210 */ /* 0x000fe20007ffe0ff */
[C---:B------:R-:W-:Y:S01]  /*6e00*/  VIADD R5, R13.reuse, 0x8 ;  /* 0x000000080d057836 */ /* 0x040fe20000000000 */
[----:B------:R-:W-:Y:S01]  /*6e10*/  LEA.HI R10, R10, R11, RZ, 0x4 ;  /* 0x0000000b0a0a7211 */ /* 0x000fe200078f20ff */
[----:B------:R-:W-:Y:S01]  /*6e20*/  VIADD R9, R13, 0x10 ;  /* 0x000000100d097836 */ /* 0x000fe20000000000 */
[----:B------:R-:W-:Y:S02]  /*6e30*/  LEA.HI R12, R12, R13, RZ, 0x1 ;  /* 0x0000000d0c0c7211 */ /* 0x000fe400078f08ff */
[----:B------:R-:W-:Y:S02]  /*6e40*/  LOP3.LUT R10, R10, 0x1ffffff0, RZ, 0xc0, !PT ;  /* 0x1ffffff00a0a7812 */ /* 0x000fe400078ec0ff */
[----:B------:R-:W-:-:S02]  /*6e50*/  LOP3.LUT R12, R12, 0xfffffffe, RZ, 0xc0, !PT ;  /* 0xfffffffe0c0c7812 */ /* 0x000fc400078ec0ff */
[----:B------:R-:W-:Y:S02]  /*6e60*/  LEA.HI R6, R5, R5, RZ, 0x1 ;  /* 0x0000000505067211 */ /* 0x000fe400078f08ff */
[----:B------:R-:W-:Y:S01]  /*6e70*/  LEA.HI R14, R9, R9, RZ, 0x1 ;  /* 0x00000009090e7211 */ /* 0x000fe200078f08ff */
[----:B------:R-:W-:Y:S01]  /*6e80*/  IMAD.IADD R12, R13, 0x1, -R12 ;  /* 0x000000010d0c7824 */ /* 0x000fe200078e0a0c */
[----:B------:R-:W-:Y:S01]  /*6e90*/  IADD3 R11, R11, -R10, RZ ;  /* 0x8000000a0b0b7210 */ /* 0x000fe20007ffe0ff */
[----:B------:R-:W-:Y:S01]  /*6ea0*/  VIADD R13, R13, 0x18 ;  /* 0x000000180d0d7836 */ /* 0x000fe20000000000 */
[----:B------:R-:W-:Y:S02]  /*6eb0*/  LOP3.LUT R10, R6, 0xfffffffe, RZ, 0xc0, !PT ;  /* 0xfffffffe060a7812 */ /* 0x000fe400078ec0ff */
[----:B------:R-:W-:Y:S02]  /*6ec0*/  LOP3.LUT R18, R14, 0xfffffffe, RZ, 0xc0, !PT ;  /* 0xfffffffe0e127812 */ /* 0x000fe400078ec0ff */
[----:B------:R-:W-:Y:S01]  /*6ed0*/  LEA R11, R11, R12, 0x3 ;  /* 0x0000000c0b0b7211 */ /* 0x000fe200078e18ff */
[----:B------:R-:W-:Y:S01]  /*6ee0*/  IMAD.IADD R10, R5, 0x1, -R10 ;  /* 0x00000001050a7824 */ /* 0x000fe200078e0a0a */
[----:B------:R-:W-:Y:S01]  /*6ef0*/  SHF.R.S32.HI R5, RZ, 0x1, R6 ;  /* 0x00000001ff057819 */ /* 0x000fe20000011406 */
[----:B------:R-:W-:Y:S01]  /*6f00*/  IMAD.IADD R18, R9, 0x1, -R18 ;  /* 0x0000000109127824 */ /* 0x000fe200078e0a12 */
[----:B------:R-:W-:-:S02]  /*6f10*/  LEA.HI R9, R13, R13, RZ, 0x1 ;  /* 0x0000000d0d097211 */ /* 0x000fc400078f08ff */
[----:B------:R-:W-:Y:S01]  /*6f20*/  SHF.R.S32.HI R6, RZ, 0x1f, R6 ;  /* 0x0000001fff067819 */ /* 0x000fe20000011406 */
[----:B------:R1:W-:Y:S01]  /*6f30*/  STL [R1+0x58], R11 ;  /* 0x0000580b01007387 */ /* 0x0003e20000100800 */
[----:B------:R-:W-:Y:S02]  /*6f40*/  LOP3.LUT R12, R9, 0xfffffffe, RZ, 0xc0, !PT ;  /* 0xfffffffe090c7812 */ /* 0x000fe400078ec0ff */
[----:B------:R-:W-:Y:S02]  /*6f50*/  LEA.HI R6, R6, R5, RZ, 0x4 ;  /* 0x0000000506067211 */ /* 0x000fe400078f20ff */
[----:B------:R-:W-:Y:S02]  /*6f60*/  IADD3 R13, R13, -R12, RZ ;  /* 0x8000000c0d0d7210 */ /* 0x000fe40007ffe0ff */
[----:B------:R-:W-:Y:S02]  /*6f70*/  LOP3.LUT R12, R6, 0x1ffffff0, RZ, 0xc0, !PT ;  /* 0x1ffffff0060c7812 */ /* 0x000fe400078ec0ff */
[----:B-1----:R-:W-:-:S02]  /*6f80*/  SHF.R.S32.HI R11, RZ, 0x1, R14 ;  /* 0x00000001ff0b7819 */ /* 0x002fc4000001140e */
[----:B------:R-:W-:Y:S02]  /*6f90*/  SHF.R.S32.HI R14, RZ, 0x1f, R14 ;  /* 0x0000001fff0e7819 */ /* 0x000fe4000001140e */
[--C-:B------:R-:W-:Y:S02]  /*6fa0*/  SHF.R.S32.HI R15, RZ, 0x1, R9.reuse ;  /* 0x00000001ff0f7819 */ /* 0x100fe40000011409 */
[----:B------:R-:W-:Y:S02]  /*6fb0*/  LEA.HI R14, R14, R11, RZ, 0x4 ;  /* 0x0000000b0e0e7211 */ /* 0x000fe400078f20ff */
[----:B------:R-:W-:Y:S01]  /*6fc0*/  SHF.R.S32.HI R20, RZ, 0x1f, R9 ;  /* 0x0000001fff147819 */ /* 0x000fe20000011409 */
[----:B------:R-:W-:Y:S01]  /*6fd0*/  IMAD.IADD R9, R5, 0x1, -R12 ;  /* 0x0000000105097824 */ /* 0x000fe200078e0a0c */
[----:B------:R-:W-:Y:S01]  /*6fe0*/  LOP3.LUT R14, R14, 0x1ffffff0, RZ, 0xc0, !PT ;  /* 0x1ffffff00e0e7812 */ /* 0x000fe200078ec0ff */
[----:B------:R-:W-:Y:S01]  /*6ff0*/  IMAD R6, R17, 0x2000, R16 ;  /* 0x0000200011067824 */ /* 0x000fe200078e0210 */
[----:B------:R-:W-:Y:S01]  /*7000*/  LEA.HI R20, R20, R15, RZ, 0x4 ;  /* 0x0000000f14147211 */ /* 0x000fe200078f20ff */
[----:B------:R-:W-:Y:S01]  /*7010*/  IMAD R9, R9, 0x8, R10 ;  /* 0x0000000809097824 */ /* 0x000fe200078e020a */
[----:B------:R-:W-:Y:S01]  /*7020*/  IADD3 R11, R11, -R14, RZ ;  /* 0x8000000e0b0b7210 */ /* 0x000fe20007ffe0ff */
[----:B------:R-:W-:Y:S01]  /*7030*/  VIADD R12, R6, 0x4000 ;  /* 0x00004000060c7836 */ /* 0x000fe20000000000 */
[----:B------:R-:W-:-:S02]  /*7040*/  LOP3.LUT R20, R20, 0x1ffffff0, RZ, 0xc0, !PT ;  /* 0x1ffffff014147812 */ /* 0x000fc400078ec0ff */
[----:B------:R-:W-:Y:S01]  /*7050*/  IADD3 R5, R6, 0x20c00, RZ ;  /* 0x00020c0006057810 */ /* 0x000fe20007ffe0ff */
[----:B------:R1:W-:Y:S01]  /*7060*/  STL [R1+0x50], R9 ;  /* 0x0000500901007387 */ /* 0x0003e20000100800 */
[----:B------:R-:W-:Y:S01]  /*7070*/  SHF.R.U32.HI R6, RZ, 0x4, R6 ;  /* 0x00000004ff067819 */ /* 0x000fe20000011606 */
[----:B------:R-:W-:Y:S01]  /*7080*/  IMAD.IADD R20, R15, 0x1, -R20 ;  /* 0x000000010f147824 */ /* 0x000fe200078e0a14 */
[----:B------:R-:W-:Y:S02]  /*7090*/  SHF.R.U32.HI R5, RZ, 0x4, R5 ;  /* 0x00000004ff057819 */ /* 0x000fe40000011605 */
[----:B------:R-:W-:Y:S02]  /*70a0*/  SHF.R.U32.HI R12, RZ, 0x4, R12 ;  /* 0x00000004ff0c7819 */ /* 0x000fe4000001160c */
[----:B------:R-:W-:Y:S01]  /*70b0*/  LOP3.LUT R6, R6, 0x3fff, RZ, 0xc0, !PT ;  /* 0x00003fff06067812 */ /* 0x000fe200078ec0ff */
[----:B-1----:R-:W-:Y:S01]  /*70c0*/  IMAD R9, R11, 0x8, R18 ;  /* 0x000000080b097824 */ /* 0x002fe200078e0212 */
[----:B------:R-:W-:-:S02]  /*70d0*/  LOP3.LUT R5, R5, 0x3fff, RZ, 0xc0, !PT ;  /* 0x00003fff05057812 */ /* 0x000fc400078ec0ff */
[----:B------:R-:W-:Y:S02]  /*70e0*/  LOP3.LUT R12, R12, 0x3fff, RZ, 0xc0, !PT ;  /* 0x00003fff0c0c7812 */ /* 0x000fe400078ec0ff */
[----:B------:R1:W-:Y:S01]  /*70f0*/  STL [R1+0x4c], R9 ;  /* 0x00004c0901007387 */ /* 0x0003e20000100800 */
[----:B------:R-:W-:Y:S02]  /*7100*/  LEA R10, R20, R13, 0x3 ;  /* 0x0000000d140a7211 */ /* 0x000fe400078e18ff */
[----:B------:R-:W-:Y:S02]  /*7110*/  LOP3.LUT R5, R5, 0x10000, RZ, 0xfc, !PT ;  /* 0x0001000005057812 */ /* 0x000fe400078efcff */
[----:B-1----:R-:W-:Y:S02]  /*7120*/  LOP3.LUT R9, R6, 0x10000, RZ, 0xfc, !PT ;  /* 0x0001000006097812 */ /* 0x002fe400078efcff */
[----:B------:R-:W-:Y:S01]  /*7130*/  LOP3.LUT R6, R12, 0x10000, RZ, 0xfc, !PT ;  /* 0x000100000c067812 */ /* 0x000fe200078efcff */
[----:B------:R1:W-:Y:S02]  /*7140*/  STL [R1+0x44], R10 ;  /* 0x0000440a01007387 */ /* 0x0003e40000100800 */
[C---:B------:R-:W-:Y:S01]  /*7150*/  VIADD R22, R9.reuse, 0x2 ;  /* 0x0000000209167836 */ /* 0x040fe20000000000 */
[C---:B------:R-:W-:Y:S01]  /*7160*/  IADD3 R18, R9.reuse, 0x6, RZ ;  /* 0x0000000609127810 */ /* 0x040fe20007ffe0ff */
[----:B------:R-:W-:Y:S01]  /*7170*/  VIADD R20, R9, 0x4 ;  /* 0x0000000409147836 */ /* 0x000fe20000000000 */
[----:B------:R-:W-:Y:S01]  /*7180*/  STL [R1+0x3c], R9 ;  /* 0x00003c0901007387 */ /* 0x000fe20000100800 */
[----:B------:R-:W-:Y:S01]  /*7190*/  IMAD.MOV.U32 R11, RZ, RZ, 0x40000040 ;  /* 0x40000040ff0b7424 */ /* 0x000fe200078e00ff */
[----:B------:R-:W-:Y:S01]  /*71a0*/  MOV R13, 0x40000040 ;  /* 0x40000040000d7802 */ /* 0x000fe20000000f00 */
[C---:B------:R-:W-:Y:S01]  /*71b0*/  VIADD R14, R6.reuse, 0x2 ;  /* 0x00000002060e7836 */ /* 0x040fe20000000000 */
[----:B------:R2:W-:Y:S01]  /*71c0*/  STL [R1+0x5c], R5 ;  /* 0x00005c0501007387 */ /* 0x0005e20000100800 */
[----:B-1----:R-:W-:Y:S01]  /*71d0*/  IADD3 R10, R6, 0x6, RZ ;  /* 0x00000006060a7810 */ /* 0x002fe20007ffe0ff */
[----:B------:R-:W-:-:S02]  /*71e0*/  IMAD.MOV.U32 R15, RZ, RZ, 0x40000040 ;  /* 0x40000040ff0f7424 */ /* 0x000fc400078e00ff */
[----:B------:R1:W-:Y:S01]  /*71f0*/  STL [R1+0x38], R6 ;  /* 0x0000380601007387 */ /* 0x0003e20000100800 */
[----:B------:R-:W-:-:S03]  /*7200*/  VIADD R12, R6, 0x4 ;  /* 0x00000004060c7836 */ /* 0x000fc60000000000 */
[----:B------:R3:W-:Y:S04]  /*7210*/  STL.64 [R1+0x30], R22 ;  /* 0x0000301601007387 */ /* 0x0007e80000100a00 */
[----:B------:R3:W-:Y:S04]  /*7220*/  STL.64 [R1+0x28], R20 ;  /* 0x0000281401007387 */ /* 0x0007e80000100a00 */
[----:B------:R3:W-:Y:S04]  /*7230*/  STL.64 [R1+0x20], R18 ;  /* 0x0000201201007387 */ /* 0x0007e80000100a00 */
[----:B------:R3:W-:Y:S04]  /*7240*/  STL.64 [R1+0x8], R10 ;  /* 0x0000080a01007387 */ /* 0x0007e80000100a00 */
[----:B------:R3:W-:Y:S04]  /*7250*/  STL.64 [R1+0x18], R14 ;  /* 0x0000180e01007387 */ /* 0x0007e80000100a00 */
[----:B------:R3:W-:Y:S01]  /*7260*/  STL.64 [R1+0x10], R12 ;  /* 0x0000100c01007387 */ /* 0x0007e20000100a00 */
[C---:B--2---:R-:W-:Y:S01]  /*7270*/  VIADD R5, R7.reuse, 0x4 ;  /* 0x0000000407057836 */ /* 0x044fe20000000000 */
[C---:B-1----:R-:W-:Y:S01]  /*7280*/  IADD3 R6, R7.reuse, 0xc, RZ ;  /* 0x0000000c07067810 */ /* 0x042fe20007ffe0ff */
[C---:B------:R-:W-:Y:S01]  /*7290*/  VIADD R9, R7.reuse, 0x8 ;  /* 0x0000000807097836 */ /* 0x040fe20000000000 */
[C---:B------:R-:W-:Y:S01]  /*72a0*/  IADD3 R6, R7.reuse, 0x18, RZ ;  /* 0x0000001807067810 */ /* 0x040fe20007ffe0ff */
[----:B------:R-:W-:-:S02]  /*72b0*/  VIADD R5, R7, 0x10 ;  /* 0x0000001007057836 */ /* 0x000fc40000000000 */
[C---:B------:R-:W-:Y:S02]  /*72c0*/  VIADD R9, R7.reuse, 0x14 ;  /* 0x0000001407097836 */ /* 0x040fe40000000000 */
[----:B------:R-:W-:-:S07]  /*72d0*/  VIADD R5, R7, 0x1c ;  /* 0x0000001c07057836 */ /* 0x000fce0000000000 */
.L_x_1222:
[----:B------:R-:W-:Y:S01]  /*72e0*/  IMAD.U32 R5, RZ, RZ, UR36 ;  /* 0x00000024ff057e24 */ /* 0x000fe2000f8e00ff */
[----:B------:R-:W-:Y:S05]  /*72f0*/  YIELD ;  /* 0x0000000000007946 */ /* 0x000fea0003800000 */
[----:B------:R-:W-:-:S04]  /*7300*/  LOP3.LUT R5, R5, 0x1, RZ, 0xfc, !PT ;  /* 0x0000000105057812 */ /* 0x000fc800078efcff */
[----:B------:R-:W-:-:S13]  /*7310*/  ISETP.NE.AND P0, PT, R5, 0x3, PT ;  /* 0x000000030500780c */ /* 0x000fda0003f05270 */
[----:B------:R-:W-:Y:S05]  /*7320*/  @!P0 BRA `(.L_x_1212) ;  /* 0x0000000000048947 */ /* 0x000fea0003800000 */
[----:B------:R-:W-:Y:S01]  /*7330*/  BPT.TRAP 0x1 ;  /* 0x000000040000795c */ /* 0x000fe20000300000 */
.L_x_1212:
[----:B------:R-:W-:Y:S02]  /*7340*/  LEA R6, R0, R16, 0x3 ;  /* 0x0000001000067211 */ /* 0x000fe400078e18ff */
[----:B---3--:R-:W-:-:S04]  /*7350*/  SHF.L.U32 R23, R4, 0x1f, RZ ;  /* 0x0000001f04177819 */ /* 0x008fc800000006ff */
[----:B------:R1:W2:Y:S01]  /*7360*/  SYNCS.PHASECHK.TRANS64.TRYWAIT P1, [R6+URZ+0x30c10], R23 ;  /* 0x030c1017060075a7 */ /* 0x0002a2000802017f */
[----:B------:R-:W-:Y:S05]  /*7370*/  @!P0 BRA `(.L_x_1213) ;  /* 0x0000000000048947 */ /* 0x000fea0003800000 */
[----:B------:R-:W-:Y:S01]  /*7380*/  BPT.TRAP 0x1 ;  /* 0x000000040000795c */ /* 0x000fe20000300000 */
.L_x_1213:
[----:B------:R-:W-:-:S05]  /*7390*/  VIADD R5, R16, 0x10000 ;  /* 0x0001000010057836 */ /* 0x000fca0000000000 */
[----:B------:R-:W-:-:S04]  /*73a0*/  SHF.R.U32.HI R5, RZ, 0x4, R5 ;  /* 0x00000004ff057819 */ /* 0x000fc80000011605 */
[----:B------:R-:W-:-:S04]  /*73b0*/  LOP3.LUT R5, R5, 0x3fff, RZ, 0xc0, !PT ;  /* 0x00003fff05057812 */ /* 0x000fc800078ec0ff */
[----:B------:R-:W-:Y:S01]  /*73c0*/  LOP3.LUT R9, R5, 0x10000, RZ, 0xfc, !PT ;  /* 0x0001000005097812 */ /* 0x000fe200078efcff */
[----:B--2---:R-:W-:Y:S06]  /*73d0*/  @P1 BRA `(.L_x_1214) ;  /* 0x0000000000081947 */ /* 0x004fec0003800000 */
[----:B------:R-:W2:Y:S02]  /*73e0*/  SYNCS.PHASECHK.TRANS64.TRYWAIT P1, [R6+URZ+0x30c10], R23 ;  /* 0x030c1017060075a7 */ /* 0x000ea4000802017f */
[----:B--2---:R-:W-:Y:S05]  /*73f0*/  @!P1 BRA `(.L_x_1215) ;  /* 0x000000f000009947 */ /* 0x004fea0003800000 */
.L_x_1214:
        /* <DEDUP_REMOVED lines=63> */
.L_x_1216:
[----:B------:R1:W1:Y:S01]  /*77f0*/  SYNCS.PHASECHK.TRANS64.TRYWAIT P1, [R6+URZ+0x30c30], R23 ;  /* 0x030c3017060075a7 */ /* 0x000262000802017f */
[----:B------:R-:W-:Y:S05]  /*7800*/  @!P0 BRA `(.L_x_1217) ;  /* 0x0000000000048947 */ /* 0x000fea0003800000 */
[----:B------:R-:W-:Y:S01]  /*7810*/  BPT.TRAP 0x1 ;  /* 0x000000040000795c */ /* 0x000fe20000300000 */
.L_x_1217:
[----:B-1----:R-:W-:Y:S05]  /*7820*/  @P1 BRA `(.L_x_1218) ;  /* 0x0000000000081947 */ /* 0x002fea0003800000 */
[----:B------:R-:W1:Y:S02]  /*7830*/  SYNCS.PHASECHK.TRANS64.TRYWAIT P1, [R6+URZ+0x30c30], R23 ;  /* 0x030c3017060075a7 */ /* 0x000e64000802017f */
[----:B-1----:R-:W-:Y:S05]  /*7840*/  @!P1 BRA `(.L_x_1219) ;  /* 0x000000ec00009947 */ /* 0x002fea0003800000 */
.L_x_1218:
        /* <DEDUP_REMOVED lines=83> */
[----:B------:R-:W-:Y:S01]  /*7d80*/  UMOV UR11, 0x40000040 ;  /* 0x40000040000b7882 */ /* 0x000fe20000000000 */
[C---:B------:R-:W-:Y:S01]  /*7d90*/  VIADD R227, R7.reuse, 0x4 ;  /* 0x0000000407e37836 */ /* 0x040fe20000000000 */
[----:B------:R-:W-:Y:S01]  /*7da0*/  MUFU.TANH R18, R18 ;  /* 0x0000001200127308 */ /* 0x000fe20000002400 */
[----:B------:R-:W-:Y:S04]  /*7db0*/  STL [R1+0x90], R143 ;  /* 0x0000908f01007387 */ /* 0x000fe80000100800 */
[----:B------:R-:W-:Y:S03]  /*7dc0*/  STL [R1+0x8c], R142 ;  /* 0x00008c8e01007387 */ /* 0x000fe60000100800 */
[----:B------:R-:W1:Y:S01]  /*7dd0*/  MUFU.TANH R20, R20 ;  /* 0x0000001400147308 */ /* 0x000e620000002400 */
[----:B------:R-:W-:Y:S04]  /*7de0*/  STL [R1+0x88], R141 ;  /* 0x0000888d01007387 */ /* 0x000fe80000100800 */
[----:B------:R-:W-:Y:S01]  /*7df0*/  STL [R1+0x84], R140 ;  /* 0x0000848c01007387 */ /* 0x000fe20000100800 */
[----:B------:R-:W-:-:S02]  /*7e00*/  VIADD R229, R7, 0x8 ;  /* 0x0000000807e57836 */ /* 0x000fc40000000000 */
[----:B------:R-:W2:Y:S01]  /*7e10*/  MUFU.TANH R21, R21 ;  /* 0x0000001500157308 */ /* 0x000ea20000002400 */
[----:B------:R-:W-:Y:S04]  /*7e20*/  STL [R1+0x80], R6 ;  /* 0x0000800601007387 */ /* 0x000fe80000100800 */
[----:B------:R-:W-:Y:S03]  /*7e30*/  STL [R1+0x7c], R5 ;  /* 0x00007c0501007387 */ /* 0x000fe60000100800 */
[----:B------:R-:W3:Y:S01]  /*7e40*/  MUFU.TANH R19, R19 ;  /* 0x0000001300137308 */ /* 0x000ee20000002400 */
[----:B------:R-:W-:Y:S04]  /*7e50*/  STL [R1+0x78], R4 ;  /* 0x0000780401007387 */ /* 0x000fe80000100800 */
[----:B------:R-:W-:Y:S01]  /*7e60*/  STL [R1+0x74], R3 ;  /* 0x0000740301007387 */ /* 0x000fe20000100800 */
[----:B------:R-:W-:-:S02]  /*7e70*/  IADD3 R213, R7, 0xc, RZ ;  /* 0x0000000c07d57810 */ /* 0x000fc40007ffe0ff */
[----:B------:R-:W4:Y:S01]  /*7e80*/  MUFU.TANH R22, R22 ;  /* 0x0000001600167308 */ /* 0x000f220000002400 */
[----:B------:R1:W-:Y:S01]  /*7e90*/  STL [R1+0x70], R2 ;  /* 0x0000700201007387 */ /* 0x0003e20000100800 */
[C---:B------:R-:W-:Y:S02]  /*7ea0*/  ISETP.GT.AND P2, PT, R8.reuse, RZ, PT ;  /* 0x000000ff0800720c */ /* 0x040fe40003f44270 */
[----:B------:R-:W-:-:S04]  /*7eb0*/  ISETP.GT.AND P1, PT, R8, 0x8, PT ;  /* 0x000000080800780c */ /* 0x000fc80003f24270 */
[----:B------:R-:W4:Y:S01]  /*7ec0*/  MUFU.TANH R204, R204 ;  /* 0x000000cc00cc7308 */ /* 0x000f220000002400 */
[----:B-1----:R-:W2:Y:S01]  /*7ed0*/  LDL.64 R2, [R1+0x18] ;  /* 0x0000180001027983 */ /* 0x002ea20000100a00 */
[----:B------:R-:W-:Y:S01]  /*7ee0*/  WARPGROUP.ARRIVE ;  /* 0x00000000000079c5 */ /* 0x000fe20000000000 */
[C---:B------:R-:W-:Y:S02]  /*7ef0*/  VIADD R222, R7.reuse, 0x14 ;  /* 0x0000001407de7836 */ /* 0x040fe40000000000 */
[----:B------:R-:W-:-:S03]  /*7f00*/  VIADD R220, R7, 0x10 ;  /* 0x0000001007dc7836 */ /* 0x000fc60000000000 */
[----:B------:R-:W1:Y:S01]  /*7f10*/  MUFU.TANH R23, R23 ;  /* 0x0000001700177308 */ /* 0x000e620000002400 */
        /* <DEDUP_REMOVED lines=8> */
[----:B------:R-:W-:Y:S01]  /*7fa0*/  FMUL.FTZ R116, R136, UR8 ;  /* 0x0000000888747c20 */ /* 0x000fe20008410000 */
[----:B------:R-:W-:Y:S01]  /*7fb0*/  ULDC UR5, c[0x0][0x744] ;  /* 0x0001d10000057ab9 */ /* 0x000fe20000000800 */
[----:B------:R-:W1:Y:S01]  /*7fc0*/  MUFU.TANH R205, R205 ;  /* 0x000000cd00cd7308 */ /* 0x000e620000002400 */
[----:B---3--:R-:W3:Y:S01]  /*7fd0*/  LDL.64 R108, [R1+0x8] ;  /* 0x00000800016c7983 */ /* 0x008ee20000100a00 */
[----:B------:R-:W-:Y:S01]  /*7fe0*/  UIADD3 UR4, UR6, 0x2, URZ ;  /* 0x0000000206047890 */ /* 0x000fe2000fffe03f */
[----:B------:R-:W-:-:S05]  /*7ff0*/  IADD3 R214, R7, 0x18, RZ ;  /* 0x0000001807d67810 */ /* 0x000fca0007ffe0ff */
[----:B------:R-:W-:Y:S01]  /*8000*/  MUFU.TANH R207, R207 ;  /* 0x000000cf00cf7308 */ /* 0x000fe20000002400 */
[----:B------:R-:W-:-:S07]  /*8010*/  UMOV UR14, UR4 ;  /* 0x00000004000e7c82 */ /* 0x000fce0008000000 */
[----:B------:R-:W1:Y:S08]  /*8020*/  MUFU.TANH R206, R206 ;  /* 0x000000ce00ce7308 */ /* 0x000e700000002400 */
[----:B------:R-:W1:Y:S08]  /*8030*/  MUFU.TANH R228, R228 ;  /* 0x000000e400e47308 */ /* 0x000e700000002400 */
[----:B------:R-:W1:Y:S01]  /*8040*/  MUFU.TANH R208, R208 ;  /* 0x000000d000d07308 */ /* 0x000e620000002400 */
        /* <DEDUP_REMOVED lines=9> */
[----:B------:R4:W-:Y:S01]  /*80e0*/  MUFU.TANH R153, R112 ;  /* 0x0000007000997308 */ /* 0x0009e20000002400 */
[----:B------:R-:W-:Y:S01]  /*80f0*/  FMUL.FTZ R94, R102, UR8 ;  /* 0x00000008665e7c20 */ /* 0x000fe20008410000 */
[----:B------:R-:W-:Y:S01]  /*8100*/  UIADD3 UR6, UR6, 0x6, URZ ;  /* 0x0000000606067890 */ /* 0x000fe2000fffe03f */
[----:B---3--:R-:W-:-:S05]  /*8110*/  R2UR UR9, R109 ;  /* 0x000000006d0972ca */ /* 0x008fca00000e0000 */
[----:B------:R3:W-:Y:S01]  /*8120*/  MUFU.TANH R151, R113 ;  /* 0x0000007100977308 */ /* 0x0007e20000002400 */
[----:B----4-:R-:W-:Y:S01]  /*8130*/  FMUL.FTZ R112, R118, UR8 ;  /* 0x0000000876707c20 */ /* 0x010fe20008410000 */
[----:B------:R-:W-:-:S06]  /*8140*/  FMUL.FTZ R118, R138, UR8 ;  /* 0x000000088a767c20 */ /* 0x000fcc0008410000 */
[----:B------:R4:W-:Y:S01]  /*8150*/  MUFU.TANH R152, R114 ;  /* 0x0000007200987308 */ /* 0x0009e20000002400 */
[----:B---3--:R-:W-:Y:S01]  /*8160*/  FMUL.FTZ R113, R133, UR8 ;  /* 0x0000000885717c20 */ /* 0x008fe20008410000 */
[----:B------:R-:W-:Y:S02]  /*8170*/  WARPGROUP.DEPBAR.LE gsb0, 0x0 ;  /* 0x00008000000079c5 */ /* 0x000fe40000010000 */
[----:B------:R-:W-:-:S04]  /*8180*/  WARPGROUP.ARRIVE ;  /* 0x00000000000079c5 */ /* 0x000fc80000000000 */
[----:B------:R3:W-:Y:S01]  /*8190*/  MUFU.TANH R150, R115 ;  /* 0x0000007300967308 */ /* 0x0007e20000002400 */
[----:B----4-:R-:W-:-:S07]  /*81a0*/  FMUL.FTZ R114, R134, UR8 ;  /* 0x0000000886727c20 */ /* 0x010fce0008410000 */
[----:B------:R4:W-:Y:S01]  /*81b0*/  MUFU.TANH R149, R117 ;  /* 0x0000007500957308 */ /* 0x0009e20000002400 */
[----:B---3--:R-:W-:-:S07]  /*81c0*/  FMUL.FTZ R115, R135, UR8 ;  /* 0x0000000887737c20 */ /* 0x008fce0008410000 */
[----:B------:R3:W-:Y:S01]  /*81d0*/  MUFU.TANH R145, R121 ;  /* 0x0000007900917308 */ /* 0x0007e20000002400 */
[----:B----4-:R-:W-:Y:S01]  /*81e0*/  FMUL.FTZ R117, R137, UR8 ;  /* 0x0000000889757c20 */ /* 0x010fe20008410000 */
[----:B---3--:R-:W-:Y:S01]  /*81f0*/  FMUL.FTZ R121, R139, UR8 ;  /* 0x000000088b797c20 */ /* 0x008fe20008410000 */
[----:B------:R-:W-:Y:S02]  /*8200*/  R2UR UR8, R108 ;  /* 0x000000006c0872ca */ /* 0x000fe400000e0000 */
[----:B--2---:R-:W-:Y:S02]  /*8210*/  R2UR UR12, R2 ;  /* 0x00000000020c72ca */ /* 0x004fe400000e0000 */
[----:B------:R-:W-:-:S13]  /*8220*/  R2UR UR13, R3 ;  /* 0x00000000030d72ca */ /* 0x000fda00000e0000 */
[----:B------:R-:W-:Y:S01]  /*8230*/  HGMMA.64x128x16.F32 R24, gdesc[UR12], R24, gsb0 ;  /* 0x01e000000c1879f0 */ /* 0x000fe20008000818 */
[----:B------:R-:W-:Y:S01]  /*8240*/  UMOV UR10, UR6 ;  /* 0x00000006000a7c82 */ /* 0x000fe20008000000 */
[----:B------:R2:W-:Y:S01]  /*8250*/  MUFU.TANH R164, R96 ;  /* 0x0000006000a47308 */ /* 0x0005e20000002400 */
[----:B------:R-:W-:Y:S04]  /*8260*/  SHFL.IDX PT, R97, R17, R227, 0x1f ;  /* 0x00001fe311617589 */ /* 0x000fe800000e0000 */
[----:B--2---:R-:W2:Y:S04]  /*8270*/  SHFL.IDX PT, R96, R17, R7, 0x1f ;  /* 0x00001f0711607589 */ /* 0x004ea800000e0000 */
[----:B------:R-:W3:Y:S01]  /*8280*/  SHFL.IDX PT, R95, R17, R229, 0x1f ;  /* 0x00001fe5115f7589 */ /* 0x000ee200000e0000 */
[----:B------:R4:W-:Y:S01]  /*8290*/  MUFU.TANH R163, R99 ;  /* 0x0000006300a37308 */ /* 0x0009e20000002400 */
[----:B------:R-:W-:-:S07]  /*82a0*/  FSEL R98, R20, -INF , P1 ;  /* 0xff80000014627808 */ /* 0x000fce0000800000 */
[----:B------:R1:W-:Y:S01]  /*82b0*/  MUFU.TANH R161, R104 ;  /* 0x0000006800a17308 */ /* 0x0003e20000002400 */
[----:B----4-:R-:W-:Y:S01]  /*82c0*/  FSEL R99, R18, -INF , P2 ;  /* 0xff80000012637808 */ /* 0x010fe20001000000 */
[----:B------:R-:W-:Y:S04]  /*82d0*/  SHFL.IDX PT, R101, R17, R222, 0x1f ;  /* 0x00001fde11657589 */ /* 0x000fe800000e0000 */
[----:B-1----:R-:W1:Y:S02]  /*82e0*/  SHFL.IDX PT, R104, R17, R213, 0x1f ;  /* 0x00001fd511687589 */ /* 0x002e6400000e0000 */
[----:B------:R4:W-:Y:S01]  /*82f0*/  MUFU.TANH R148, R119 ;  /* 0x0000007700947308 */ /* 0x0009e20000002400 */
[--C-:B--2---:R-:W-:Y:S01]  /*8300*/  FFMA.FTZ R99, R99, UR5, -R96.reuse ;  /* 0x0000000563637c23 */ /* 0x104fe20008010860 */
[----:B------:R-:W-:Y:S01]  /*8310*/  FFMA.FTZ R98, R98, UR5, -R96 ;  /* 0x0000000562627c23 */ /* 0x000fe20008010860 */
[----:B------:R-:W-:-:S02]  /*8320*/  WARPGROUP.DEPBAR.LE gsb0, 0x0 ;  /* 0x00008000000079c5 */ /* 0x000fc40000010000 */
[----:B------:R-:W-:-:S06]  /*8330*/  WARPGROUP.ARRIVE ;  /* 0x00000000000079c5 */ /* 0x000fcc0000000000 */
[----:B------:R-:W-:Y:S01]  /*8340*/  HGMMA.64x128x16.F32 R24, gdesc[UR8], R24, gsb0 ;  /* 0x01e00000081879f0 */ /* 0x000fe20008000818 */
[----:B------:R-:W-:Y:S01]  /*8350*/  FSEL R96, R21, -INF , P1 ;  /* 0xff80000015607808 */ /* 0x000fe20000800000 */
[----:B------:R-:W2:Y:S01]  /*8360*/  SHFL.IDX PT, R100, R17, R220, 0x1f ;  /* 0x00001fdc11647589 */ /* 0x000ea200000e0000 */
[----:B----4-:R-:W-:Y:S01]  /*8370*/  FSEL R119, R19, -INF , P2 ;  /* 0xff80000013777808 */ /* 0x010fe20001000000 */
[----:B------:R-:W-:Y:S04]  /*8380*/  MUFU.TANH R147, R120 ;  /* 0x0000007800937308 */ /* 0x000fe80000002400 */
[----:B------:R-:W-:-:S04]  /*8390*/  FFMA.FTZ R119, R119, UR5, -R97 ;  /* 0x0000000577777c23 */ /* 0x000fc80008010861 */
[----:B------:R4:W-:Y:S08]  /*83a0*/  MUFU.EX2 R120, R99 ;  /* 0x0000006300787308 */ /* 0x0009f00000000800 */
[----:B------:R3:W-:Y:S01]  /*83b0*/  MUFU.TANH R160, R106 ;  /* 0x0000006a00a07308 */ /* 0x0007e20000002400 */
[----:B----4-:R-:W-:Y:S01]  /*83c0*/  FFMA.FTZ R99, R96, UR5, -R97 ;  /* 0x0000000560637c23 */ /* 0x010fe20008010861 */
[----:B------:R-:W-:-:S02]  /*83d0*/  FSEL R96, R22, -INF , P2 ;  /* 0xff80000016607808 */ /* 0x000fc40001000000 */
[----:B------:R-:W-:Y:S01]  /*83e0*/  FSEL R97, R204, -INF , P1 ;  /* 0xff800000cc617808 */ /* 0x000fe20000800000 */
[----:B---3--:R-:W3:Y:S03]  /*83f0*/  SHFL.IDX PT, R106, R17, R214, 0x1f ;  /* 0x00001fd6116a7589 */ /* 0x008ee600000e0000 */
[----:B------:R-:W4:Y:S01]  /*8400*/  MUFU.TANH R88, R88 ;  /* 0x0000005800587308 */ /* 0x000f220000002400 */
[--C-:B------:R-:W-:Y:S01]  /*8410*/  FFMA.FTZ R96, R96, UR5, -R95.reuse ;  /* 0x0000000560607c23 */ /* 0x100fe2000801085f */
[----:B------:R-:W-:Y:S01]  /*8420*/  FFMA.FTZ R95, R97, UR5, -R95 ;  /* 0x00000005615f7c23 */ /* 0x000fe2000801085f */
[----:B------:R-:W-:-:S05]  /*8430*/  FSEL R97, R23, -INF , P2 ;  /* 0xff80000017617808 */ /* 0x000fca0001000000 */
[----:B------:R1:W-:Y:S01]  /*8440*/  MUFU.TANH R4, R129 ;  /* 0x0000008100047308 */ /* 0x0003e20000002400 */
[----:B------:R-:W-:-:S07]  /*8450*/  FSEL R102, R205, -INF , P1 ;  /* 0xff800000cd667808 */ /* 0x000fce0000800000 */
[----:B------:R-:W3:Y:S01]  /*8460*/  MUFU.TANH R226, R226 ;  /* 0x000000e200e27308 */ /* 0x000ee20000002400 */
[----:B-1----:R-:W-:Y:S02]  /*8470*/  VIADD R129, R7, 0x1c ;  /* 0x0000001c07817836 */ /* 0x002fe40000000000 */
[----:B------:R-:W-:-:S05]  /*8480*/  FFMA.FTZ R97, R97, UR5, -R104 ;  /* 0x0000000561617c23 */ /* 0x000fca0008010868 */
[----:B------:R1:W-:Y:S01]  /*8490*/  MUFU.TANH R146, R122 ;  /* 0x0000007a00927308 */ /* 0x0003e20000002400 */
[----:B------:R-:W-:Y:S01]  /*84a0*/  FFMA.FTZ R104, R102, UR5, -R104 ;  /* 0x0000000566687c23 */ /* 0x000fe20008010868 */
[----:B------:R-:W-:-:S06]  /*84b0*/  FSEL R102, R206, -INF , P2 ;  /* 0xff800000ce667808 */ /* 0x000fcc0001000000 */
[----:B------:R2:W-:Y:S01]  /*84c0*/  MUFU.TANH R158, R107 ;  /* 0x0000006b009e7308 */ /* 0x0005e20000002400 */
[----:B-1----:R-:W1:Y:S07]  /*84d0*/  SHFL.IDX PT, R122, R13, R7, 0x1f ;  /* 0x00001f070d7a7589 */ /* 0x002e6e00000e0000 */
[----:B------:R-:W1:Y:S01]  /*84e0*/  MUFU.TANH R230, R230 ;  /* 0x000000e600e67308 */ /* 0x000e620000002400 */
[----:B--2---:R2:W1:Y:S07]  /*84f0*/  SHFL.IDX PT, R107, R17, R129, 0x1f ;  /* 0x00001f81116b7589 */ /* 0x00446e00000e0000 */
[----:B------:R-:W1:Y:S01]  /*8500*/  MUFU.TANH R235, R235 ;  /* 0x000000eb00eb7308 */ /* 0x000e620000002400 */
[----:B------:R-:W1:Y:S01]  /*8510*/  SHFL.IDX PT, R212, R13, R213, 0x1f ;  /* 0x00001fd50dd47589 */ /* 0x000e6200000e0000 */
[----:B--2---:R-:W-:-:S06]  /*8520*/  FSEL R17, R228, -INF , P1 ;  /* 0xff800000e4117808 */ /* 0x004fcc0000800000 */
[----:B------:R-:W2:Y:S01]  /*8530*/  MUFU.TANH R89, R89 ;  /* 0x0000005900597308 */ /* 0x000ea20000002400 */
[----:B------:R-:W-:-:S07]  /*8540*/  FFMA.FTZ R102, R102, UR5, -R100 ;  /* 0x0000000566667c23 */ /* 0x000fce0008010864 */
[----:B------:R-:W-:Y:S08]  /*8550*/  MUFU.TANH R225, R225 ;  /* 0x000000e100e17308 */ /* 0x000ff00000002400 */
[----:B------:R4:W-:Y:S01]  /*8560*/  MUFU.TANH R162, R103 ;  /* 0x0000006700a27308 */ /* 0x0009e20000002400 */
[----:B------:R-:W-:-:S07]  /*8570*/  IMAD R209, R0, 0x400, R209 ;  /* 0x0000040000d17824 */ /* 0x000fce00078e02d1 */
[----:B------:R3:W-:Y:S01]  /*8580*/  MUFU.TANH R159, R105 ;  /* 0x00000069009f7308 */ /* 0x0007e20000002400 */
[----:B----4-:R-:W-:Y:S01]  /*8590*/  FSEL R103, R207, -INF , P2 ;  /* 0xff800000cf677808 */ /* 0x010fe20001000000 */
[----:B------:R-:W-:Y:S06]  /*85a0*/  SHFL.IDX PT, R217, R13, R222, 0x1f ;  /* 0x00001fde0dd97589 */ /* 0x000fec00000e0000 */
[----:B------:R4:W-:Y:S01]  /*85b0*/  MUFU.TANH R143, R124 ;  /* 0x0000007c008f7308 */ /* 0x0009e20000002400 */
[----:B---3--:R-:W-:Y:S01]  /*85c0*/  FSEL R105, R208, -INF , P1 ;  /* 0xff800000d0697808 */ /* 0x008fe20000800000 */
[--C-:B------:R-:W-:Y:S01]  /*85d0*/  FFMA.FTZ R103, R103, UR5, -R101.reuse ;  /* 0x0000000567677c23 */ /* 0x100fe20008010865 */
[----:B------:R-:W-:Y:S01]  /*85e0*/  FFMA.FTZ R101, R17, UR5, -R101 ;  /* 0x0000000511657c23 */ /* 0x000fe20008010865 */
[----:B------:R-:W-:-:S04]  /*85f0*/  FSEL R17, R88, -INF , P2 ;  /* 0xff80000058117808 */ /* 0x000fc80001000000 */
[----:B------:R-:W3:Y:S01]  /*8600*/  MUFU.TANH R91, R91 ;  /* 0x0000005b005b7308 */ /* 0x000ee20000002400 */
[----:B----4-:R-:W4:Y:S01]  /*8610*/  SHFL.IDX PT, R124, R13, R229, 0x1f ;  /* 0x00001fe50d7c7589 */ /* 0x010f2200000e0000 */
[----:B------:R-:W-:-:S03]  /*8620*/  WARPGROUP.DEPBAR.LE gsb0, 0x0 ;  /* 0x00008000000079c5 */ /* 0x000fc60000010000 */
[----:B------:R-:W-:Y:S03]  /*8630*/  LDS R224, [R12+0x400] ;  /* 0x000400000ce07984 */ /* 0x000fe60000000800 */
[----:B------:R-:W-:Y:S01]  /*8640*/  MUFU.TANH R92, R92 ;  /* 0x0000005c005c7308 */ /* 0x000fe20000002400 */
[----:B------:R-:W-:Y:S01]  /*8650*/  FFMA.FTZ R100, R105, UR5, -R100 ;  /* 0x0000000569647c23 */ /* 0x000fe20008010864 */
[----:B------:R-:W-:Y:S01]  /*8660*/  FSEL R105, R226, -INF , P1 ;  /* 0xff800000e2697808 */ /* 0x000fe20000800000 */
[----:B------:R-:W4:Y:S01]  /*8670*/  SHFL.IDX PT, R211, R13, R220, 0x1f ;  /* 0x00001fdc0dd37589 */ /* 0x000f2200000e0000 */
[----:B------:R-:W-:Y:S01]  /*8680*/  FFMA.FTZ R17, R17, UR5, -R106 ;  /* 0x0000000511117c23 */ /* 0x000fe2000801086a */
[----:B------:R-:W-:-:S03]  /*8690*/  R2UR UR4, R209 ;  /* 0x00000000d10472ca */ /* 0x000fc600000e0000 */
[----:B------:R-:W4:Y:S01]  /*86a0*/  MUFU.TANH R93, R93 ;  /* 0x0000005d005d7308 */ /* 0x000f220000002400 */
[----:B------:R-:W-:Y:S01]  /*86b0*/  FFMA.FTZ R106, R105, UR5, -R106 ;  /* 0x00000005696a7c23 */ /* 0x000fe2000801086a */
[----:B-1----:R-:W-:Y:S01]  /*86c0*/  FSEL R105, R230, -INF , P2 ;  /* 0xff800000e6697808 */ /* 0x002fe20001000000 */
[----:B------:R-:W1:Y:S01]  /*86d0*/  SHFL.IDX PT, R209, R13, R214, 0x1f ;  /* 0x00001fd60dd17589 */ /* 0x000e6200000e0000 */
[----:B------:R-:W-:-:S04]  /*86e0*/  FSEL R108, R235, -INF , P2 ;  /* 0xff800000eb6c7808 */ /* 0x000fc80001000000 */
[----:B------:R-:W1:Y:S01]  /*86f0*/  MUFU.TANH R237, R237 ;  /* 0x000000ed00ed7308 */ /* 0x000e620000002400 */
[----:B--2---:R-:W-:-:S07]  /*8700*/  FSEL R109, R89, -INF , P1 ;  /* 0xff800000596d7808 */ /* 0x004fce0000800000 */
[----:B------:R-:W2:Y:S01]  /*8710*/  MUFU.TANH R94, R94 ;  /* 0x0000005e005e7308 */ /* 0x000ea20000002400 */
[----:B------:R-:W-:Y:S01]  /*8720*/  FFMA.FTZ R105, R105, UR5, -R122 ;  /* 0x0000000569697c23 */ /* 0x000fe2000801087a */
[----:B------:R-:W-:-:S06]  /*8730*/  FFMA.FTZ R108, R108, UR5, -R107 ;  /* 0x000000056c6c7c23 */ /* 0x000fcc000801086b */
[----:B------:R3:W-:Y:S01]  /*8740*/  MUFU.TANH R2, R132 ;  /* 0x0000008400027308 */ /* 0x0007e20000002400 */
[----:B------:R-:W-:Y:S01]  /*8750*/  FFMA.FTZ R122, R109, UR5, -R122 ;  /* 0x000000056d7a7c23 */ /* 0x000fe2000801087a */
[----:B------:R-:W-:Y:S06]  /*8760*/  SHFL.IDX PT, R136, R15, R7, 0x1f ;  /* 0x00001f070f887589 */ /* 0x000fec00000e0000 */
[----:B------:R4:W2:Y:S01]  /*8770*/  MUFU.TANH R156, R110 ;  /* 0x0000006e009c7308 */ /* 0x0008a20000002400 */
[----:B---3--:R-:W3:Y:S01]  /*8780*/  SHFL.IDX PT, R132, R15, R229, 0x1f ;  /* 0x00001fe50f847589 */ /* 0x008ee200000e0000 */
[----:B------:R-:W-:-:S06]  /*8790*/  FSEL R109, R91, -INF , P2 ;  /* 0xff8000005b6d7808 */ /* 0x000fcc0001000000 */
[----:B------:R1:W-:Y:S01]  /*87a0*/  MUFU.TANH R154, R111 ;  /* 0x0000006f009a7308 */ /* 0x0003e20000002400 */
[----:B----4-:R-:W-:Y:S01]  /*87b0*/  FSEL R110, R225, -INF , P1 ;  /* 0xff800000e16e7808 */ /* 0x010fe20000800000 */
[----:B------:R-:W-:Y:S04]  /*87c0*/  SHFL.IDX PT, R134, R15, R227, 0x1f ;  /* 0x00001fe30f867589 */ /* 0x000fe800000e0000 */
[----:B------:R-:W-:Y:S01]  /*87d0*/  FFMA.FTZ R107, R110, UR5, -R107 ;  /* 0x000000056e6b7c23 */ /* 0x000fe2000801086b */
[----:B------:R-:W-:Y:S01]  /*87e0*/  FSEL R110, R164, -INF , P2 ;  /* 0xff800000a46e7808 */ /* 0x000fe20001000000 */
[----:B------:R4:W-:Y:S01]  /*87f0*/  MUFU.TANH R141, R125 ;  /* 0x0000007d008d7308 */ /* 0x0009e20000002400 */
[----:B-1----:R-:W-:Y:S04]  /*8800*/  SHFL.IDX PT, R111, R13, R227, 0x1f ;  /* 0x00001fe30d6f7589 */ /* 0x002fe800000e0000 */
[----:B------:R-:W1:Y:S03]  /*8810*/  SHFL.IDX PT, R13, R13, R129, 0x1f ;  /* 0x00001f810d0d7589 */ /* 0x000e6600000e0000 */
[----:B------:R2:W-:Y:S01]  /*8820*/  MUFU.TANH R142, R126 ;  /* 0x0000007e008e7308 */ /* 0x0005e20000002400 */
[----:B----4-:R-:W-:Y:S01]  /*8830*/  FSEL R125, R163, -INF , P1 ;  /* 0xff800000a37d7808 */ /* 0x010fe20000800000 */
[----:B------:R-:W-:Y:S01]  /*8840*/  FFMA.FTZ R109, R109, UR5, -R212 ;  /* 0x000000056d6d7c23 */ /* 0x000fe200080108d4 */
[----:B------:R-:W-:Y:S01]  /*8850*/  FFMA.FTZ R110, R110, UR5, -R124 ;  /* 0x000000056e6e7c23 */ /* 0x000fe2000801087c */
[----:B------:R-:W-:-:S04]  /*8860*/  FSEL R210, R93, -INF , P2 ;  /* 0xff8000005dd27808 */ /* 0x000fc80001000000 */
[----:B------:R4:W-:Y:S01]  /*8870*/  MUFU.TANH R5, R130 ;  /* 0x0000008200057308 */ /* 0x0009e20000002400 */
[----:B--2---:R-:W-:Y:S01]  /*8880*/  FSEL R126, R92, -INF , P1 ;  /* 0xff8000005c7e7808 */ /* 0x004fe20000800000 */
[----:B------:R-:W-:Y:S01]  /*8890*/  FFMA.FTZ R212, R125, UR5, -R212 ;  /* 0x000000057dd47c23 */ /* 0x000fe200080108d4 */
[----:B------:R-:W-:-:S05]  /*88a0*/  FSEL R234, R237, -INF , P2 ;  /* 0xff800000edea7808 */ /* 0x000fca0001000000 */
[----:B------:R-:W2:Y:S01]  /*88b0*/  MUFU.TANH R231, R231 ;  /* 0x000000e700e77308 */ /* 0x000ea20000002400 */
[----:B----4-:R-:W4:Y:S01]  /*88c0*/  SHFL.IDX PT, R130, R15, R213, 0x1f ;  /* 0x00001fd50f827589 */ /* 0x010f2200000e0000 */
[----:B------:R-:W-:Y:S01]  /*88d0*/  FFMA.FTZ R124, R126, UR5, -R124 ;  /* 0x000000057e7c7c23 */ /* 0x000fe2000801087c */
[----:B------:R-:W-:Y:S02]  /*88e0*/  FSEL R125, R162, -INF , P1 ;  /* 0xff800000a27d7808 */ /* 0x000fe40000800000 */
[----:B------:R-:W-:Y:S01]  /*88f0*/  FSEL R126, R94, -INF , P1 ;  /* 0xff8000005e7e7808 */ /* 0x000fe20000800000 */
[----:B------:R-:W-:Y:S01]  /*8900*/  FFMA.FTZ R210, R210, UR5, -R217 ;  /* 0x00000005d2d27c23 */ /* 0x000fe200080108d9 */
[----:B------:R-:W-:Y:S01]  /*8910*/  FSEL R216, R161, -INF , P2 ;  /* 0xff800000a1d87808 */ /* 0x000fe20001000000 */
[----:B------:R3:W-:Y:S01]  /*8920*/  MUFU.TANH R6, R128 ;  /* 0x0000008000067308 */ /* 0x0007e20000002400 */
[----:B------:R-:W-:Y:S01]  /*8930*/  FFMA.FTZ R234, R234, UR5, -R211 ;  /* 0x00000005eaea7c23 */ /* 0x000fe200080108d3 */
[----:B------:R-:W-:Y:S01]  /*8940*/  FFMA.FTZ R217, R125, UR5, -R217 ;  /* 0x000000057dd97c23 */ /* 0x000fe200080108d9 */
[----:B------:R-:W-:Y:S01]  /*8950*/  FSEL R12, R160, -INF , P1 ;  /* 0xff800000a00c7808 */ /* 0x000fe20000800000 */
[----:B------:R-:W-:Y:S01]  /*8960*/  FFMA.FTZ R211, R126, UR5, -R211 ;  /* 0x000000057ed37c23 */ /* 0x000fe200080108d3 */
[----:B------:R-:W-:Y:S01]  /*8970*/  SHFL.IDX PT, R125, R15, R222, 0x1f ;  /* 0x00001fde0f7d7589 */ /* 0x000fe200000e0000 */
[----:B------:R-:W-:-:S02]  /*8980*/  FSEL R133, R153, -INF , P2 ;  /* 0xff80000099857808 */ /* 0x000fc40001000000 */
[----:B------:R-:W-:Y:S01]  /*8990*/  FSEL R126, R152, -INF , P1 ;  /* 0xff800000987e7808 */ /* 0x000fe20000800000 */
[----:B---3--:R-:W3:Y:S01]  /*89a0*/  SHFL.IDX PT, R128, R15, R220, 0x1f ;  /* 0x00001fdc0f807589 */ /* 0x008ee200000e0000 */
[----:B------:R-:W4:Y:S01]  /*89b0*/  MUFU.TANH R236, R236 ;  /* 0x000000ec00ec7308 */ /* 0x000f220000002400 */
[--C-:B------:R-:W-:Y:S02]  /*89c0*/  FFMA.FTZ R216, R216, UR5, -R209.reuse ;  /* 0x00000005d8d87c23 */ /* 0x100fe400080108d1 */
[----:B------:R-:W-:Y:S01]  /*89d0*/  SHFL.IDX PT, R215, R15, R214, 0x1f ;  /* 0x00001fd60fd77589 */ /* 0x000fe200000e0000 */
[----:B------:R-:W-:Y:S01]  /*89e0*/  FFMA.FTZ R209, R12, UR5, -R209 ;  /* 0x000000050cd17c23 */ /* 0x000fe200080108d1 */
[----:B------:R-:W-:Y:S01]  /*89f0*/  FSEL R137, R157, -INF , P2 ;  /* 0xff8000009d897808 */ /* 0x000fe20001000000 */
[----:B------:R-:W-:Y:S01]  /*8a00*/  FFMA.FTZ R133, R133, UR5, -R132 ;  /* 0x0000000585857c23 */ /* 0x000fe20008010884 */
[----:B------:R-:W3:Y:S01]  /*8a10*/  SHFL.IDX PT, R218, R224, R7, 0x1f ;  /* 0x00001f07e0da7589 */ /* 0x000ee200000e0000 */
[----:B------:R-:W3:Y:S01]  /*8a20*/  MUFU.TANH R112, R112 ;  /* 0x0000007000707308 */ /* 0x000ee20000002400 */
[----:B------:R-:W-:-:S02]  /*8a30*/  FSEL R12, R156, -INF , P1 ;  /* 0xff8000009c0c7808 */ /* 0x000fc40000800000 */
[----:B------:R-:W-:Y:S01]  /*8a40*/  SHFL.IDX PT, R221, R224, R227, 0x1f ;  /* 0x00001fe3e0dd7589 */ /* 0x000fe200000e0000 */
[----:B------:R-:W-:Y:S01]  /*8a50*/  FFMA.FTZ R132, R126, UR5, -R132 ;  /* 0x000000057e847c23 */ /* 0x000fe20008010884 */
[----:B------:R-:W-:Y:S02]  /*8a60*/  FSEL R139, R159, -INF , P2 ;  /* 0xff8000009f8b7808 */ /* 0x000fe40001000000 */
[----:B------:R-:W-:Y:S01]  /*8a70*/  FSEL R138, R158, -INF , P1 ;  /* 0xff8000009e8a7808 */ /* 0x000fe20000800000 */
[----:B------:R4:W3:Y:S01]  /*8a80*/  SHFL.IDX PT, R126, R15, R129, 0x1f ;  /* 0x00001f810f7e7589 */ /* 0x0008e200000e0000 */
[----:B------:R2:W3:Y:S01]  /*8a90*/  MUFU.TANH R144, R123 ;  /* 0x0000007b00907308 */ /* 0x0004e20000002400 */
[--C-:B------:R-:W-:Y:S02]  /*8aa0*/  FFMA.FTZ R137, R137, UR5, -R136.reuse ;  /* 0x0000000589897c23 */ /* 0x100fe40008010888 */
[----:B------:R3:W3:Y:S01]  /*8ab0*/  SHFL.IDX PT, R223, R224, R213, 0x1f ;  /* 0x00001fd5e0df7589 */ /* 0x0006e200000e0000 */
[----:B------:R-:W-:Y:S01]  /*8ac0*/  FFMA.FTZ R136, R12, UR5, -R136 ;  /* 0x000000050c887c23 */ /* 0x000fe20008010888 */
[--C-:B-1----:R-:W-:Y:S01]  /*8ad0*/  FFMA.FTZ R139, R139, UR5, -R13.reuse ;  /* 0x000000058b8b7c23 */ /* 0x102fe2000801080d */
[----:B------:R-:W-:Y:S01]  /*8ae0*/  FFMA.FTZ R138, R138, UR5, -R13 ;  /* 0x000000058a8a7c23 */ /* 0x000fe2000801080d */
[----:B------:R-:W-:Y:S01]  /*8af0*/  FSEL R135, R155, -INF , P2 ;  /* 0xff8000009b877808 */ /* 0x000fe20001000000 */
[----:B------:R1:W-:Y:S01]  /*8b00*/  MUFU.TANH R3, R131 ;  /* 0x0000008300037308 */ /* 0x0003e20000002400 */
[----:B--2---:R-:W-:-:S02]  /*8b10*/  FSEL R123, R231, -INF , P2 ;  /* 0xff800000e77b7808 */ /* 0x004fc40001000000 */
[----:B------:R-:W-:Y:S01]  /*8b20*/  FSEL R219, R146, -INF , P1 ;  /* 0xff80000092db7808 */ /* 0x000fe20000800000 */
[----:B------:R-:W-:Y:S01]  /*8b30*/  SHFL.IDX PT, R232, R14, R227, 0x1f ;  /* 0x00001fe30ee87589 */ /* 0x000fe200000e0000 */
[----:B------:R-:W-:-:S03]  /*8b40*/  FSEL R13, R154, -INF , P1 ;  /* 0xff8000009a0d7808 */ /* 0x000fc60000800000 */
[----:B------:R2:W-:Y:S01]  /*8b50*/  MUFU.EX2 R12, R122 ;  /* 0x0000007a000c7308 */ /* 0x0005e20000000800 */
[----:B-1----:R-:W-:Y:S01]  /*8b60*/  FSEL R131, R151, -INF , P2 ;  /* 0xff80000097837808 */ /* 0x002fe20001000000 */
[----:B------:R-:W-:Y:S01]  /*8b70*/  FFMA.FTZ R123, R123, UR5, -R111 ;  /* 0x000000057b7b7c23 */ /* 0x000fe2000801086f */
[----:B------:R-:W-:Y:S01]  /*8b80*/  FFMA.FTZ R135, R135, UR5, -R134 ;  /* 0x0000000587877c23 */ /* 0x000fe20008010886 */
[----:B------:R-:W1:Y:S04]  /*8b90*/  SHFL.IDX PT, R222, R224, R222, 0x1f ;  /* 0x00001fdee0de7589 */ /* 0x000e6800000e0000 */
[----:B------:R-:W1:Y:S01]  /*8ba0*/  MUFU.TANH R90, R90 ;  /* 0x0000005a005a7308 */ /* 0x000e620000002400 */
[----:B--2---:R-:W-:Y:S01]  /*8bb0*/  FSEL R122, R150, -INF , P1 ;  /* 0xff800000967a7808 */ /* 0x004fe20000800000 */
[----:B----4-:R-:W-:Y:S01]  /*8bc0*/  FFMA.FTZ R131, R131, UR5, -R130 ;  /* 0x0000000583837c23 */ /* 0x010fe20008010882 */
[----:B------:R-:W-:Y:S01]  /*8bd0*/  FFMA.FTZ R134, R13, UR5, -R134 ;  /* 0x000000050d867c23 */ /* 0x000fe20008010886 */
[----:B------:R-:W-:Y:S01]  /*8be0*/  FSEL R129, R236, -INF , P2 ;  /* 0xff800000ec817808 */ /* 0x000fe20001000000 */
[----:B------:R-:W-:Y:S01]  /*8bf0*/  SHFL.IDX PT, R233, R14, R7, 0x1f ;  /* 0x00001f070ee97589 */ /* 0x000fe200000e0000 */
[----:B------:R-:W-:Y:S01]  /*8c00*/  FFMA.FTZ R130, R122, UR5, -R130 ;  /* 0x000000057a827c23 */ /* 0x000fe20008010882 */
[----:B------:R-:W-:Y:S01]  /*8c10*/  FSEL R122, R149, -INF , P2 ;  /* 0xff800000957a7808 */ /* 0x000fe20001000000 */
[----:B------:R2:W-:Y:S01]  /*8c20*/  MUFU.EX2 R13, R123 ;  /* 0x0000007b000d7308 */ /* 0x0005e20000000800 */
[----:B------:R-:W-:Y:S01]  /*8c30*/  FSEL R15, R148, -INF , P1 ;  /* 0xff800000940f7808 */ /* 0x000fe20000800000 */
[----:B---3--:R-:W-:Y:S01]  /*8c40*/  FFMA.FTZ R129, R129, UR5, -R128 ;  /* 0x0000000581817c23 */ /* 0x008fe20008010880 */
[----:B------:R3:W4:Y:S01]  /*8c50*/  SHFL.IDX PT, R227, R224, R220, 0x1f ;  /* 0x00001fdce0e37589 */ /* 0x00072200000e0000 */
[----:B------:R-:W-:-:S04]  /*8c60*/  FFMA.FTZ R122, R122, UR5, -R125 ;  /* 0x000000057a7a7c23 */ /* 0x000fc8000801087d */
[----:B------:R-:W4:Y:S01]  /*8c70*/  MUFU.TANH R140, R127 ;  /* 0x0000007f008c7308 */ /* 0x000f220000002400 */
[----:B--2---:R-:W-:Y:S01]  /*8c80*/  FSEL R123, R112, -INF , P1 ;  /* 0xff800000707b7808 */ /* 0x004fe20000800000 */
[----:B------:R-:W-:Y:S01]  /*8c90*/  FFMA.FTZ R125, R15, UR5, -R125 ;  /* 0x000000050f7d7c23 */ /* 0x000fe2000801087d */
[----:B------:R-:W-:-:S05]  /*8ca0*/  FSEL R213, R144, -INF , P1 ;  /* 0xff80000090d57808 */ /* 0x000fca0000800000 */
[----:B------:R-:W-:Y:S01]  /*8cb0*/  MUFU.EX2 R98, R98 ;  /* 0x0000006200627308 */ /* 0x000fe20000000800 */
[----:B------:R-:W-:Y:S01]  /*8cc0*/  FFMA.FTZ R128, R123, UR5, -R128 ;  /* 0x000000057b807c23 */ /* 0x000fe20008010880 */
[----:B------:R-:W-:Y:S01]  /*8cd0*/  FSEL R123, R145, -INF , P2 ;  /* 0xff800000917b7808 */ /* 0x000fe20001000000 */
[--C-:B---3--:R-:W-:Y:S01]  /*8ce0*/  FADD.FTZ R220, R24, -R218.reuse ;  /* 0x800000da18dc7221 */ /* 0x108fe20000010000 */
[----:B------:R-:W-:-:S04]  /*8cf0*/  FADD.FTZ R218, R26, -R218 ;  /* 0x800000da1ada7221 */ /* 0x000fc80000010000 */
[----:B------:R-:W2:Y:S01]  /*8d00*/  MUFU.EX2 R119, R119 ;  /* 0x0000007700777308 */ /* 0x000ea20000000800 */
[----:B------:R-:W-:Y:S01]  /*8d10*/  SHFL.IDX PT, R214, R224, R229, 0x1f ;  /* 0x00001fe5e0d67589 */ /* 0x000fe200000e0000 */
[----:B------:R-:W-:Y:S02]  /*8d20*/  VIADD R26, R7, 0x1c ;  /* 0x0000001c071a7836 */ /* 0x000fe40000000000 */
[----:B------:R-:W-:-:S04]  /*8d30*/  FFMA.FTZ R123, R123, UR5, -R126 ;  /* 0x000000057b7b7c23 */ /* 0x000fc8000801087e */
[----:B------:R-:W-:Y:S01]  /*8d40*/  MUFU.TANH R114, R114 ;  /* 0x0000007200727308 */ /* 0x000fe20000002400 */
[----:B------:R-:W3:Y:S01]  /*8d50*/  SHFL.IDX PT, R229, R14, R229, 0x1f ;  /* 0x00001fe50ee57589 */ /* 0x000ee200000e0000 */
[----:B------:R-:W-:-:S06]  /*8d60*/  FFMA.FTZ R126, R213, UR5, -R126 ;  /* 0x00000005d57e7c23 */ /* 0x000fcc000801087e */
[----:B------:R-:W2:Y:S01]  /*8d70*/  MUFU.EX2 R99, R99 ;  /* 0x0000006300637308 */ /* 0x000ea20000000800 */
[----:B------:R-:W-:-:S07]  /*8d80*/  FADD.FTZ R213, R29, -R223 ;  /* 0x800000df1dd57221 */ /* 0x000fce0000010000 */
[----:B------:R-:W2:Y:S08]  /*8d90*/  MUFU.TANH R113, R113 ;  /* 0x0000007100717308 */ /* 0x000eb00000002400 */
[----:B------:R-:W2:Y:S08]  /*8da0*/  MUFU.TANH R115, R115 ;  /* 0x0000007300737308 */ /* 0x000eb00000002400 */
[----:B------:R-:W2:Y:S01]  /*8db0*/  MUFU.EX2 R96, R96 ;  /* 0x0000006000607308 */ /* 0x000ea20000000800 */
[----:B------:R-:W-:-:S07]  /*8dc0*/  FFMA.FTZ R21, -R21, R21, 1 ;  /* 0x3f80000015157423 */ /* 0x000fce0000010115 */
[----:B------:R-:W2:Y:S08]  /*8dd0*/  MUFU.TANH R118, R118 ;  /* 0x0000007600767308 */ /* 0x000eb00000002400 */
[----:B------:R-:W-:Y:S08]  /*8de0*/  MUFU.TANH R116, R116 ;  /* 0x0000007400747308 */ /* 0x000ff00000002400 */
[----:B------:R-:W-:Y:S08]  /*8df0*/  MUFU.TANH R121, R121 ;  /* 0x0000007900797308 */ /* 0x000ff00000002400 */
[----:B------:R-:W2:Y:S01]  /*8e00*/  MUFU.EX2 R95, R95 ;  /* 0x0000005f005f7308 */ /* 0x000ea20000000800 */
[----:B------:R-:W-:-:S07]  /*8e10*/  FFMA.FTZ R22, -R22, R22, 1 ;  /* 0x3f80000016167423 */ /* 0x000fce0000010116 */
[----:B------:R-:W-:Y:S08]  /*8e20*/  MUFU.TANH R117, R117 ;  /* 0x0000007500757308 */ /* 0x000ff00000002400 */
[----:B------:R-:W-:Y:S08]  /*8e30*/  MUFU.EX2 R97, R97 ;  /* 0x0000006100617308 */ /* 0x000ff00000000800 */
[----:B------:R-:W2:Y:S08]  /*8e40*/  MUFU.EX2 R102, R102 ;  /* 0x0000006600667308 */ /* 0x000eb00000000800 */
[----:B------:R-:W2:Y:S01]  /*8e50*/  MUFU.EX2 R104, R104 ;  /* 0x0000006800687308 */ /* 0x000ea20000000800 */
[----:B------:R-:W-:Y:S01]  /*8e60*/  FFMA.FTZ R206, -R206, R206, 1 ;  /* 0x3f800000cece7423 */ /* 0x000fe200000101ce */
[----:B------:R-:W-:Y:S01]  /*8e70*/  FFMA.FTZ R23, -R23, R23, 1 ;  /* 0x3f80000017177423 */ /* 0x000fe20000010117 */
[----:B------:R-:W-:Y:S01]  /*8e80*/  FFMA.FTZ R208, -R208, R208, 1 ;  /* 0x3f800000d0d07423 */ /* 0x000fe200000101d0 */
[----:B------:R-:W-:Y:S01]  /*8e90*/  FFMA.FTZ R205, -R205, R205, 1 ;  /* 0x3f800000cdcd7423 */ /* 0x000fe200000101cd */
[----:B------:R-:W-:Y:S01]  /*8ea0*/  FFMA.FTZ R228, -R228, R228, 1 ;  /* 0x3f800000e4e47423 */ /* 0x000fe200000101e4 */
[----:B------:R-:W-:Y:S02]  /*8eb0*/  LDS R9, [R9+0x400] ;  /* 0x0004000009097984 */ /* 0x000fe40000000800 */
[----:B------:R1:W-:Y:S02]  /*8ec0*/  MUFU.EX2 R15, R124 ;  /* 0x0000007c000f7308 */ /* 0x0003e40000000800 */
[----:B-1----:R-:W-:Y:S01]  /*8ed0*/  FFMA.FTZ R124, R219, UR5, -R215 ;  /* 0x00000005db7c7c23 */ /* 0x002fe200080108d7 */
[----:B------:R-:W-:Y:S01]  /*8ee0*/  FADD.FTZ R219, R25, -R221 ;  /* 0x800000dd19db7221 */ /* 0x000fe20000010000 */
[----:B------:R-:W-:-:S04]  /*8ef0*/  IADD3 R25, R7, 0x18, RZ ;  /* 0x0000001807197810 */ /* 0x000fc80007ffe0ff */
[----:B------:R1:W-:Y:S01]  /*8f00*/  MUFU.EX2 R24, R212 ;  /* 0x000000d400187308 */ /* 0x0003e20000000800 */
[----:B------:R-:W-:Y:S01]  /*8f10*/  FADD.FTZ R221, R27, -R221 ;  /* 0x800000dd1bdd7221 */ /* 0x000fe20000010000 */
[----:B------:R-:W-:Y:S02]  /*8f20*/  VIADD R27, R7, 0xc ;  /* 0x0000000c071b7836 */ /* 0x000fe40000000000 */
[----:B-1----:R-:W-:Y:S02]  /*8f30*/  FADD.FTZ R212, R31, -R223 ;  /* 0x800000df1fd47221 */ /* 0x002fe40000010000 */
[----:B------:R-:W1:Y:S04]  /*8f40*/  SHFL.IDX PT, R223, R224, R25, 0x1f ;  /* 0x00001f19e0df7589 */ /* 0x000e6800000e0000 */
[----:B------:R3:W2:Y:S01]  /*8f50*/  SHFL.IDX PT, R224, R224, R26, 0x1f ;  /* 0x00001f1ae0e07589 */ /* 0x0006a200000e0000 */
[--C-:B------:R-:W-:Y:S01]  /*8f60*/  FADD.FTZ R33, R33, -R222.reuse ;  /* 0x800000de21217221 */ /* 0x100fe20000010000 */
[----:B------:R-:W-:-:S02]  /*8f70*/  FADD.FTZ R35, R35, -R222 ;  /* 0x800000de23237221 */ /* 0x000fc40000010000 */
[----:B------:R1:W2:Y:S01]  /*8f80*/  SHFL.IDX PT, R222, R14, R27, 0x1f ;  /* 0x00001f1b0ede7589 */ /* 0x0002a200000e0000 */
[----:B------:R-:W-:Y:S01]  /*8f90*/  FSEL R127, R90, -INF , P1 ;  /* 0xff8000005a7f7808 */ /* 0x000fe20000800000 */
[--C-:B----4-:R-:W-:Y:S01]  /*8fa0*/  FADD.FTZ R32, R32, -R227.reuse ;  /* 0x800000e320207221 */ /* 0x110fe20000010000 */
[----:B------:R-:W-:Y:S01]  /*8fb0*/  FADD.FTZ R34, R34, -R227 ;  /* 0x800000e322227221 */ /* 0x000fe20000010000 */
[----:B------:R-:W-:Y:S01]  /*8fc0*/  FSEL R227, R5, -INF , P1 ;  /* 0xff80000005e37808 */ /* 0x000fe20000800000 */
[----:B---3--:R3:W-:Y:S01]  /*8fd0*/  MUFU.EX2 R26, R211 ;  /* 0x000000d3001a7308 */ /* 0x0087e20000000800 */
[----:B------:R-:W-:Y:S01]  /*8fe0*/  FFMA.FTZ R111, R127, UR5, -R111 ;  /* 0x000000057f6f7c23 */ /* 0x000fe2000801086f */
[----:B------:R-:W-:Y:S02]  /*8ff0*/  FSEL R127, R147, -INF , P2 ;  /* 0xff800000937f7808 */ /* 0x000fe40001000000 */
[----:B---3--:R-:W-:-:S04]  /*9000*/  FSEL R211, R6, -INF , P2 ;  /* 0xff80000006d37808 */ /* 0x008fc80001000000 */
[----:B------:R3:W-:Y:S01]  /*9010*/  MUFU.EX2 R25, R234 ;  /* 0x000000ea00197308 */ /* 0x0007e20000000800 */
[----:B------:R-:W-:Y:S01]  /*9020*/  FFMA.FTZ R127, R127, UR5, -R215 ;  /* 0x000000057f7f7c23 */ /* 0x000fe200080108d7 */
[----:B------:R-:W-:-:S06]  /*9030*/  FFMA.FTZ R211, R211, UR5, -R229 ;  /* 0x00000005d3d37c23 */ /* 0x000fcc00080108e5 */
[----:B-1----:R1:W-:Y:S01]  /*9040*/  MUFU.EX2 R27, R210 ;  /* 0x000000d2001b7308 */ /* 0x0023e20000000800 */
[----:B---3--:R-:W-:Y:S01]  /*9050*/  IADD3 R234, R7, 0x10, RZ ;  /* 0x0000001007ea7810 */ /* 0x008fe20007ffe0ff */
[--C-:B------:R-:W-:Y:S01]  /*9060*/  FADD.FTZ R215, R28, -R214.reuse ;  /* 0x800000d61cd77221 */ /* 0x100fe20000010000 */
[--C-:B------:R-:W-:Y:S01]  /*9070*/  FADD.FTZ R36, R36, -R223.reuse ;  /* 0x800000df24247221 */ /* 0x100fe20000010000 */
[----:B------:R-:W-:Y:S01]  /*9080*/  FADD.FTZ R38, R38, -R223 ;  /* 0x800000df26267221 */ /* 0x000fe20000010000 */
[----:B------:R-:W-:Y:S01]  /*9090*/  FADD.FTZ R214, R30, -R214 ;  /* 0x800000d61ed67221 */ /* 0x000fe20000010000 */
[----:B-1----:R-:W-:Y:S01]  /*90a0*/  FFMA.FTZ R210, R227, UR5, -R229 ;  /* 0x00000005e3d27c23 */ /* 0x002fe200080108e5 */
[----:B------:R-:W-:Y:S01]  /*90b0*/  FFMA.FTZ R227, -R18, R18, 1 ;  /* 0x3f80000012e37423 */ /* 0x000fe20000010112 */
[----:B------:R-:W-:Y:S01]  /*90c0*/  FMUL.FTZ R229, R120, R220 ;  /* 0x000000dc78e57220 */ /* 0x000fe20000410000 */
[----:B------:R1:W-:Y:S01]  /*90d0*/  MUFU.EX2 R18, R217 ;  /* 0x000000d900127308 */ /* 0x0003e20000000800 */
[----:B------:R-:W-:Y:S01]  /*90e0*/  FSEL R29, R141, -INF , P2 ;  /* 0xff8000008d1d7808 */ /* 0x000fe20001000000 */
[----:B------:R3:W4:Y:S01]  /*90f0*/  SHFL.IDX PT, R223, R14, R234, 0x1f ;  /* 0x00001fea0edf7589 */ /* 0x00072200000e0000 */
[----:B------:R-:W-:Y:S01]  /*9100*/  FSEL R31, R140, -INF , P1 ;  /* 0xff8000008c1f7808 */ /* 0x000fe20000800000 */
[----:B--2---:R-:W-:Y:S01]  /*9110*/  FADD.FTZ R220, R39, -R224 ;  /* 0x800000e027dc7221 */ /* 0x004fe20000010000 */
[----:B------:R-:W-:-:S02]  /*9120*/  FSEL R28, R143, -INF , P2 ;  /* 0xff8000008f1c7808 */ /* 0x000fc40001000000 */
[----:B------:R-:W-:Y:S01]  /*9130*/  FSEL R30, R142, -INF , P1 ;  /* 0xff8000008e1e7808 */ /* 0x000fe20000800000 */
[----:B-1----:R-:W-:Y:S01]  /*9140*/  FADD.FTZ R217, R37, -R224 ;  /* 0x800000e025d97221 */ /* 0x002fe20000010000 */
[----:B------:R-:W-:Y:S01]  /*9150*/  FMUL.FTZ R37, R227, R229 ;  /* 0x000000e5e3257220 */ /* 0x000fe20000410000 */
[----:B------:R-:W-:Y:S01]  /*9160*/  FSEL R227, R4, -INF , P2 ;  /* 0xff80000004e37808 */ /* 0x000fe20001000000 */
[----:B---3--:R-:W-:Y:S01]  /*9170*/  VIADD R234, R7, 0x14 ;  /* 0x0000001407ea7836 */ /* 0x008fe20000000000 */
[----:B------:R-:W-:Y:S01]  /*9180*/  FSEL R224, R3, -INF , P1 ;  /* 0xff80000003e07808 */ /* 0x000fe20000800000 */
[----:B------:R-:W-:Y:S01]  /*9190*/  FFMA.FTZ R39, -R20, R20, 1 ;  /* 0x3f80000014277423 */ /* 0x000fe20000010114 */
[----:B------:R-:W-:Y:S01]  /*91a0*/  FFMA.FTZ R20, -R19, R19, 1 ;  /* 0x3f80000013147423 */ /* 0x000fe20000010113 */
[--C-:B------:R-:W-:Y:S01]  /*91b0*/  FFMA.FTZ R29, R29, UR5, -R232.reuse ;  /* 0x000000051d1d7c23 */ /* 0x100fe200080108e8 */
[----:B------:R-:W-:Y:S01]  /*91c0*/  FFMA.FTZ R31, R31, UR5, -R232 ;  /* 0x000000051f1f7c23 */ /* 0x000fe200080108e8 */
[----:B------:R1:W-:Y:S01]  /*91d0*/  MUFU.EX2 R19, R216 ;  /* 0x000000d800137308 */ /* 0x0003e20000000800 */
[--C-:B------:R-:W-:Y:S01]  /*91e0*/  FFMA.FTZ R28, R28, UR5, -R233.reuse ;  /* 0x000000051c1c7c23 */ /* 0x100fe200080108e9 */
[----:B------:R-:W-:Y:S01]  /*91f0*/  FFMA.FTZ R30, R30, UR5, -R233 ;  /* 0x000000051e1e7c23 */ /* 0x000fe200080108e9 */
[----:B------:R2:W3:Y:S01]  /*9200*/  SHFL.IDX PT, R229, R14, R234, 0x1f ;  /* 0x00001fea0ee57589 */ /* 0x0004e200000e0000 */
[----:B------:R-:W-:Y:S01]  /*9210*/  FMUL.FTZ R232, R119, R219 ;  /* 0x000000db77e87220 */ /* 0x000fe20000410000 */
[----:B------:R-:W-:Y:S01]  /*9220*/  FFMA.FTZ R219, R227, UR5, -R222 ;  /* 0x00000005e3db7c23 */ /* 0x000fe200080108de */
[----:B------:R-:W-:-:S02]  /*9230*/  VIADD R233, R7, 0x18 ;  /* 0x0000001807e97836 */ /* 0x000fc40000000000 */
[----:B-1----:R-:W-:Y:S01]  /*9240*/  FMUL.FTZ R216, R98, R218 ;  /* 0x000000da62d87220 */ /* 0x002fe20000410000 */
[----:B------:R-:W-:Y:S02]  /*9250*/  FFMA.FTZ R218, R224, UR5, -R222 ;  /* 0x00000005e0da7c23 */ /* 0x000fe400080108de */
[----:B------:R-:W-:Y:S01]  /*9260*/  LDS R222, [R10+0x400] ;  /* 0x000400000ade7984 */ /* 0x000fe20000000800 */
[----:B--2---:R-:W-:-:S03]  /*9270*/  IADD3 R234, R7, 0x1c, RZ ;  /* 0x0000001c07ea7810 */ /* 0x004fc60007ffe0ff */
[----:B------:R-:W1:Y:S01]  /*9280*/  SHFL.IDX PT, R224, R14, R233, 0x1f ;  /* 0x00001fe90ee07589 */ /* 0x000e6200000e0000 */
[----:B------:R-:W-:Y:S01]  /*9290*/  FMUL.FTZ R39, R39, R216 ;  /* 0x000000d827277220 */ /* 0x000fe20000410000 */
[----:B------:R-:W-:Y:S02]  /*92a0*/  FMUL.FTZ R216, R20, R232 ;  /* 0x000000e814d87220 */ /* 0x000fe40000410000 */
[----:B------:R2:W-:Y:S01]  /*92b0*/  MUFU.EX2 R20, R209 ;  /* 0x000000d100147308 */ /* 0x0005e20000000800 */
[----:B------:R4:W1:Y:S01]  /*92c0*/  SHFL.IDX PT, R227, R14, R234, 0x1f ;  /* 0x00001fea0ee37589 */ /* 0x00086200000e0000 */
[----:B------:R-:W-:Y:S01]  /*92d0*/  FMUL.FTZ R232, R99, R221 ;  /* 0x000000dd63e87220 */ /* 0x000fe20000410000 */
[----:B--2---:R-:W-:Y:S02]  /*92e0*/  FSEL R209, R114, -INF , P1 ;  /* 0xff80000072d17808 */ /* 0x004fe40000800000 */
[----:B----4-:R-:W-:-:S03]  /*92f0*/  FSEL R14, R2, -INF , P2 ;  /* 0xff800000020e7808 */ /* 0x010fc60001000000 */
[----:B------:R2:W-:Y:S01]  /*9300*/  MUFU.EX2 R10, R139 ;  /* 0x0000008b000a7308 */ /* 0x0005e20000000800 */
[--C-:B------:R-:W-:Y:S01]  /*9310*/  FFMA.FTZ R209, R209, UR5, -R223.reuse ;  /* 0x00000005d1d17c23 */ /* 0x100fe200080108df */
[----:B------:R-:W-:Y:S01]  /*9320*/  FFMA.FTZ R221, R14, UR5, -R223 ;  /* 0x000000050edd7c23 */ /* 0x000fe200080108df */
[----:B------:R-:W-:Y:S01]  /*9330*/  FSEL R223, R113, -INF , P2 ;  /* 0xff80000071df7808 */ /* 0x000fe20001000000 */
[----:B--2---:R-:W-:Y:S01]  /*9340*/  FMUL.FTZ R139, R21, R232 ;  /* 0x000000e8158b7220 */ /* 0x004fe20000410000 */
[----:B------:R-:W-:Y:S01]  /*9350*/  FSEL R21, R115, -INF , P1 ;  /* 0xff80000073157808 */ /* 0x000fe20000800000 */
[----:B------:R-:W-:Y:S02]  /*9360*/  FMUL.FTZ R232, R96, R215 ;  /* 0x000000d760e87220 */ /* 0x000fe40000410000 */
[----:B------:R-:W2:Y:S01]  /*9370*/  MUFU.EX2 R100, R100 ;  /* 0x0000006400647308 */ /* 0x000ea20000000800 */
[--C-:B---3--:R-:W-:Y:S01]  /*9380*/  FFMA.FTZ R223, R223, UR5, -R229.reuse ;  /* 0x00000005dfdf7c23 */ /* 0x108fe200080108e5 */
[----:B------:R-:W-:Y:S01]  /*9390*/  FFMA.FTZ R215, R21, UR5, -R229 ;  /* 0x0000000515d77c23 */ /* 0x000fe200080108e5 */
[----:B------:R-:W-:-:S05]  /*93a0*/  FSEL R229, R118, -INF , P1 ;  /* 0xff80000076e57808 */ /* 0x000fca0000800000 */
[----:B------:R-:W3:Y:S01]  /*93b0*/  MUFU.EX2 R103, R103 ;  /* 0x0000006700677308 */ /* 0x000ee20000000800 */
[----:B------:R-:W-:-:S07]  /*93c0*/  FMUL.FTZ R233, R95, R214 ;  /* 0x000000d65fe97220 */ /* 0x000fce0000410000 */
[----:B------:R4:W-:Y:S01]  /*93d0*/  MUFU.EX2 R14, R138 ;  /* 0x0000008a000e7308 */ /* 0x0009e20000000800 */
[----:B------:R-:W-:Y:S01]  /*93e0*/  FMUL.FTZ R32, R102, R32 ;  /* 0x0000002066207220 */ /* 0x000fe20000410000 */
[----:B----4-:R-:W-:Y:S01]  /*93f0*/  FMUL.FTZ R138, R22, R232 ;  /* 0x000000e8168a7220 */ /* 0x010fe20000410000 */
[----:B------:R-:W-:Y:S01]  /*9400*/  FSEL R232, R116, -INF , P2 ;  /* 0xff80000074e87808 */ /* 0x000fe20001000000 */
[----:B------:R-:W-:Y:S01]  /*9410*/  FFMA.FTZ R22, -R204, R204, 1 ;  /* 0x3f800000cc167423 */ /* 0x000fe200000101cc */
[----:B-1----:R-:W-:-:S03]  /*9420*/  FFMA.FTZ R204, R229, UR5, -R224 ;  /* 0x00000005e5cc7c23 */ /* 0x002fc600080108e0 */
[----:B------:R-:W1:Y:S01]  /*9430*/  MUFU.EX2 R101, R101 ;  /* 0x0000006500657308 */ /* 0x000e620000000800 */
[----:B------:R-:W-:Y:S01]  /*9440*/  FSEL R229, R121, -INF , P1 ;  /* 0xff80000079e57808 */ /* 0x000fe20000800000 */
[----:B------:R-:W-:Y:S01]  /*9450*/  FFMA.FTZ R214, R232, UR5, -R224 ;  /* 0x00000005e8d67c23 */ /* 0x000fe200080108e0 */
[----:B------:R-:W-:Y:S01]  /*9460*/  FSEL R224, R117, -INF , P2 ;  /* 0xff80000075e07808 */ /* 0x000fe20001000000 */
[----:B------:R-:W-:Y:S02]  /*9470*/  FMUL.FTZ R232, R97, R213 ;  /* 0x000000d561e87220 */ /* 0x000fe40000410000 */
[--C-:B------:R-:W-:Y:S02]  /*9480*/  FFMA.FTZ R213, R229, UR5, -R227.reuse ;  /* 0x00000005e5d57c23 */ /* 0x100fe400080108e3 */
[----:B------:R4:W-:Y:S01]  /*9490*/  MUFU.EX2 R21, R137 ;  /* 0x0000008900157308 */ /* 0x0009e20000000800 */
[----:B------:R-:W-:Y:S02]  /*94a0*/  VIADD R229, R7, 0x4 ;  /* 0x0000000407e57836 */ /* 0x000fe40000000000 */
[----:B------:R-:W-:Y:S01]  /*94b0*/  FFMA.FTZ R224, R224, UR5, -R227 ;  /* 0x00000005e0e07c23 */ /* 0x000fe200080108e3 */
[----:B------:R-:W-:Y:S01]  /*94c0*/  FFMA.FTZ R227, -R207, R207, 1 ;  /* 0x3f800000cfe37423 */ /* 0x000fe200000101cf */
[----:B------:R-:W-:Y:S01]  /*94d0*/  FMUL.FTZ R206, R206, R32 ;  /* 0x00000020cece7220 */ /* 0x000fe20000410000 */
[----:B----4-:R-:W-:Y:S01]  /*94e0*/  FMUL.FTZ R137, R22, R233 ;  /* 0x000000e916897220 */ /* 0x010fe20000410000 */
[----:B------:R-:W-:-:S02]  /*94f0*/  VIADD R233, R7, 0x8 ;  /* 0x0000000807e97836 */ /* 0x000fc40000000000 */
[----:B------:R-:W-:Y:S01]  /*9500*/  FMUL.FTZ R207, R104, R212 ;  /* 0x000000d468cf7220 */ /* 0x000fe20000410000 */
[----:B--2---:R-:W-:Y:S01]  /*9510*/  FMUL.FTZ R34, R100, R34 ;  /* 0x0000002264227220 */ /* 0x004fe20000410000 */
[----:B------:R2:W-:Y:S01]  /*9520*/  MUFU.EX2 R32, R134 ;  /* 0x0000008600207308 */ /* 0x0005e20000000800 */
[----:B---3--:R-:W-:Y:S01]  /*9530*/  FMUL.FTZ R33, R103, R33 ;  /* 0x0000002167217220 */ /* 0x008fe20000410000 */
[----:B------:R3:W-:Y:S01]  /*9540*/  SHFL.IDX PT, R212, R222, R233, 0x1f ;  /* 0x00001fe9ded47589 */ /* 0x0007e200000e0000 */
[----:B------:R-:W-:-:S05]  /*9550*/  FMUL.FTZ R207, R205, R207 ;  /* 0x000000cfcdcf7220 */ /* 0x000fca0000410000 */
[----:B------:R4:W-:Y:S01]  /*9560*/  MUFU.EX2 R22, R136 ;  /* 0x0000008800167308 */ /* 0x0009e20000000800 */
[----:B--2---:R2:W-:Y:S01]  /*9570*/  SHFL.IDX PT, R134, R222, R229, 0x1f ;  /* 0x00001fe5de867589 */ /* 0x0045e200000e0000 */
[----:B---3--:R-:W-:Y:S01]  /*9580*/  IADD3 R233, R7, 0xc, RZ ;  /* 0x0000000c07e97810 */ /* 0x008fe20007ffe0ff */
[----:B------:R-:W-:Y:S01]  /*9590*/  FMUL.FTZ R205, R227, R33 ;  /* 0x00000021e3cd7220 */ /* 0x000fe20000410000 */
[----:B----4-:R-:W-:Y:S01]  /*95a0*/  FMUL.FTZ R136, R23, R232 ;  /* 0x000000e817887220 */ /* 0x010fe20000410000 */
[----:B--2---:R-:W-:-:S03]  /*95b0*/  VIADD R229, R7, 0x14 ;  /* 0x0000001407e57836 */ /* 0x004fc60000000000 */
[----:B------:R2:W-:Y:S01]  /*95c0*/  MUFU.EX2 R23, R135 ;  /* 0x0000008700177308 */ /* 0x0005e20000000800 */
[----:B-1----:R-:W-:Y:S01]  /*95d0*/  FMUL.FTZ R35, R101, R35 ;  /* 0x0000002365237220 */ /* 0x002fe20000410000 */
[----:B------:R1:W-:Y:S01]  /*95e0*/  SHFL.IDX PT, R232, R222, R233, 0x1f ;  /* 0x00001fe9dee87589 */ /* 0x0003e200000e0000 */
[C---:B------:R-:W-:Y:S02]  /*95f0*/  VIADD R227, R7.reuse, 0x10 ;  /* 0x0000001007e37836 */ /* 0x040fe40000000000 */
[----:B--2---:R-:W-:Y:S02]  /*9600*/  FMUL.FTZ R135, R208, R34 ;  /* 0x00000022d0877220 */ /* 0x004fe40000410000 */
[----:B------:R-:W2:Y:S01]  /*9610*/  SHFL.IDX PT, R208, R222, R7, 0x1f ;  /* 0x00001f07ded07589 */ /* 0x000ea200000e0000 */
[----:B------:R-:W3:Y:S01]  /*9620*/  MUFU.EX2 R17, R17 ;  /* 0x0000001100117308 */ /* 0x000ee20000000800 */
[----:B-1----:R-:W-:Y:S02]  /*9630*/  IADD3 R233, R7, 0x18, RZ ;  /* 0x0000001807e97810 */ /* 0x002fe40007ffe0ff */
[----:B------:R-:W1:Y:S01]  /*9640*/  SHFL.IDX PT, R229, R222, R229, 0x1f ;  /* 0x00001fe5dee57589 */ /* 0x000e6200000e0000 */
[----:B------:R-:W-:Y:S01]  /*9650*/  FFMA.FTZ R34, -R88, R88, 1 ;  /* 0x3f80000058227423 */ /* 0x000fe20000010158 */
[----:B------:R-:W-:-:S02]  /*9660*/  FMUL.FTZ R88, R228, R35 ;  /* 0x00000023e4587220 */ /* 0x000fc40000410000 */
[----:B------:R-:W-:Y:S01]  /*9670*/  SHFL.IDX PT, R228, R222, R227, 0x1f ;  /* 0x00001fe3dee47589 */ /* 0x000fe200000e0000 */
[----:B------:R-:W4:Y:S03]  /*9680*/  MUFU.EX2 R105, R105 ;  /* 0x0000006900697308 */ /* 0x000f260000000800 */
[----:B------:R-:W4:Y:S05]  /*9690*/  SHFL.IDX PT, R227, R222, R233, 0x1f ;  /* 0x00001fe9dee37589 */ /* 0x000f2a00000e0000 */
[----:B------:R-:W4:Y:S01]  /*96a0*/  MUFU.EX2 R111, R111 ;  /* 0x0000006f006f7308 */ /* 0x000f220000000800 */
[----:B---3--:R-:W-:-:S07]  /*96b0*/  FMUL.FTZ R36, R17, R36 ;  /* 0x0000002411247220 */ /* 0x008fce0000410000 */
[----:B------:R-:W3:Y:S01]  /*96c0*/  MUFU.EX2 R107, R107 ;  /* 0x0000006b006b7308 */ /* 0x000ee20000000800 */
[----:B--2---:R-:W-:Y:S01]  /*96d0*/  FADD.FTZ R40, R40, -R208 ;  /* 0x800000d028287221 */ /* 0x004fe20000010000 */
[--C-:B------:R-:W-:Y:S01]  /*96e0*/  FADD.FTZ R41, R41, -R134.reuse ;  /* 0x8000008629297221 */ /* 0x100fe20000010000 */
[----:B------:R-:W-:-:S05]  /*96f0*/  FADD.FTZ R43, R43, -R134 ;  /* 0x800000862b2b7221 */ /* 0x000fca0000010000 */
[----:B------:R-:W2:Y:S01]  /*9700*/  MUFU.EX2 R110, R110 ;  /* 0x0000006e006e7308 */ /* 0x000ea20000000800 */
[----:B-1----:R-:W-:Y:S01]  /*9710*/  FADD.FTZ R134, R49, -R229 ;  /* 0x800000e531867221 */ /* 0x002fe20000010000 */
[----:B----4-:R-:W-:-:S06]  /*9720*/  FMUL.FTZ R49, R105, R40 ;  /* 0x0000002869317220 */ /* 0x010fcc0000410000 */
[----:B------:R-:W1:Y:S01]  /*9730*/  MUFU.EX2 R109, R109 ;  /* 0x0000006d006d7308 */ /* 0x000e620000000800 */
[----:B------:R-:W-:-:S07]  /*9740*/  FADD.FTZ R42, R42, -R208 ;  /* 0x800000d02a2a7221 */ /* 0x000fce0000010000 */
[----:B------:R4:W-:Y:S01]  /*9750*/  MUFU.EX2 R33, R133 ;  /* 0x0000008500217308 */ /* 0x0009e20000000800 */
[----:B------:R-:W-:Y:S01]  /*9760*/  FADD.FTZ R208, R52, -R227 ;  /* 0x800000e334d07221 */ /* 0x000fe20000010000 */
[----:B----4-:R-:W-:-:S06]  /*9770*/  FMUL.FTZ R133, R34, R36 ;  /* 0x0000002422857220 */ /* 0x010fcc0000410000 */
[----:B------:R4:W-:Y:S01]  /*9780*/  MUFU.EX2 R36, R130 ;  /* 0x0000008200247308 */ /* 0x0009e20000000800 */
[----:B------:R-:W-:Y:S01]  /*9790*/  FMUL.FTZ R52, R111, R43 ;  /* 0x0000002b6f347220 */ /* 0x000fe20000410000 */
[----:B------:R-:W-:Y:S01]  /*97a0*/  FADD.FTZ R44, R44, -R212 ;  /* 0x800000d42c2c7221 */ /* 0x000fe20000010000 */
[----:B----4-:R-:W-:Y:S01]  /*97b0*/  FADD.FTZ R130, R45, -R232 ;  /* 0x800000e82d827221 */ /* 0x010fe20000010000 */
[----:B------:R-:W-:Y:S01]  /*97c0*/  FFMA.FTZ R45, -R230, R230, 1 ;  /* 0x3f800000e62d7423 */ /* 0x000fe200000101e6 */
[----:B------:R-:W-:-:S03]  /*97d0*/  FFMA.FTZ R225, -R225, R225, 1 ;  /* 0x3f800000e1e17423 */ /* 0x000fc600000101e1 */
[----:B------:R-:W-:Y:S01]  /*97e0*/  FMUL.FTZ R45, R45, R49 ;  /* 0x000000312d2d7220 */ /* 0x000fe20000410000 */
[----:B------:R-:W-:Y:S01]  /*97f0*/  FFMA.FTZ R49, -R90, R90, 1 ;  /* 0x3f8000005a317423 */ /* 0x000fe2000001015a */
[----:B---3--:R-:W-:Y:S01]  /*9800*/  FMUL.FTZ R220, R107, R220 ;  /* 0x000000dc6bdc7220 */ /* 0x008fe20000410000 */
[----:B------:R-:W-:Y:S01]  /*9810*/  FADD.FTZ R46, R46, -R212 ;  /* 0x800000d42e2e7221 */ /* 0x000fe20000010000 */
[----:B------:R3:W-:Y:S01]  /*9820*/  MUFU.EX2 R35, R131 ;  /* 0x0000008300237308 */ /* 0x0007e20000000800 */
[----:B------:R-:W-:Y:S01]  /*9830*/  FMUL.FTZ R49, R49, R52 ;  /* 0x0000003431317220 */ /* 0x000fe20000410000 */
[----:B------:R-:W-:Y:S01]  /*9840*/  FFMA.FTZ R52, -R164, R164, 1 ;  /* 0x3f800000a4347423 */ /* 0x000fe200000101a4 */
[----:B--2---:R-:W-:Y:S01]  /*9850*/  FMUL.FTZ R44, R110, R44 ;  /* 0x0000002c6e2c7220 */ /* 0x004fe20000410000 */
[----:B------:R-:W-:Y:S01]  /*9860*/  FFMA.FTZ R92, -R92, R92, 1 ;  /* 0x3f8000005c5c7423 */ /* 0x000fe2000001015c */
[----:B------:R-:W-:Y:S01]  /*9870*/  FFMA.FTZ R91, -R91, R91, 1 ;  /* 0x3f8000005b5b7423 */ /* 0x000fe2000001015b */
[----:B------:R-:W-:Y:S01]  /*9880*/  FMUL.FTZ R46, R15, R46 ;  /* 0x0000002e0f2e7220 */ /* 0x000fe20000410000 */
[----:B-1----:R-:W-:Y:S01]  /*9890*/  FMUL.FTZ R130, R109, R130 ;  /* 0x000000826d827220 */ /* 0x002fe20000410000 */
        /* <DEDUP_REMOVED lines=10> */
[----:B------:R-:W-:Y:S01]  /*9940*/  FMUL.FTZ R41, R13, R41 ;  /* 0x000000290d297220 */ /* 0x000fe20000410000 */
[----:B------:R-:W-:Y:S01]  /*9950*/  FFMA.FTZ R226, -R226, R226, 1 ;  /* 0x3f800000e2e27423 */ /* 0x000fe200000101e2 */
[----:B------:R-:W-:Y:S01]  /*9960*/  FADD.FTZ R47, R47, -R232 ;  /* 0x800000e82f2f7221 */ /* 0x000fe20000010000 */
[--C-:B------:R-:W-:Y:S01]  /*9970*/  FADD.FTZ R48, R48, -R228.reuse ;  /* 0x800000e430307221 */ /* 0x100fe20000010000 */
[----:B------:R-:W-:Y:S01]  /*9980*/  FADD.FTZ R50, R50, -R228 ;  /* 0x800000e432327221 */ /* 0x000fe20000010000 */
[----:B------:R-:W-:Y:S01]  /*9990*/  FFMA.FTZ R237, -R237, R237, 1 ;  /* 0x3f800000eded7423 */ /* 0x000fe200000101ed */
[----:B------:R3:W4:Y:S01]  /*99a0*/  MUFU.EX2 R34, R132 ;  /* 0x0000008400227308 */ /* 0x0007220000000800 */
[----:B--2---:R-:W-:Y:S01]  /*99b0*/  FMUL.FTZ R38, R106, R38 ;  /* 0x000000266a267220 */ /* 0x004fe20000410000 */
[----:B------:R-:W-:Y:S01]  /*99c0*/  FMUL.FTZ R43, R231, R41 ;  /* 0x00000029e72b7220 */ /* 0x000fe20000410000 */
[----:B------:R-:W-:Y:S01]  /*99d0*/  FFMA.FTZ R93, -R93, R93, 1 ;  /* 0x3f8000005d5d7423 */ /* 0x000fe2000001015d */
[----:B-1----:R-:W-:Y:S01]  /*99e0*/  FADD.FTZ R40, R53, -R222 ;  /* 0x800000de35287221 */ /* 0x002fe20000010000 */
[----:B------:R-:W-:Y:S01]  /*99f0*/  FMUL.FTZ R38, R226, R38 ;  /* 0x00000026e2267220 */ /* 0x000fe20000410000 */
[----:B------:R-:W-:Y:S01]  /*9a00*/  FFMA.FTZ R53, -R163, R163, 1 ;  /* 0x3f800000a3357423 */ /* 0x000fe200000101a3 */
[----:B------:R-:W-:Y:S01]  /*9a10*/  FMUL.FTZ R47, R24, R47 ;  /* 0x0000002f182f7220 */ /* 0x000fe20000410000 */
[----:B------:R-:W-:Y:S01]  /*9a20*/  FMUL.FTZ R48, R25, R48 ;  /* 0x0000003019307220 */ /* 0x000fe20000410000 */
[----:B---3--:R-:W-:Y:S01]  /*9a30*/  FFMA.FTZ R132, -R235, R235, 1 ;  /* 0x3f800000eb847423 */ /* 0x008fe200000101eb */
[----:B----4-:R-:W-:Y:S01]  /*9a40*/  FMUL.FTZ R217, R108, R217 ;  /* 0x000000d96cd97220 */ /* 0x010fe20000410000 */
[----:B------:R-:W-:Y:S01]  /*9a50*/  FMUL.FTZ R41, R26, R50 ;  /* 0x000000321a297220 */ /* 0x000fe20000410000 */
[----:B------:R-:W-:Y:S01]  /*9a60*/  FFMA.FTZ R94, -R94, R94, 1 ;  /* 0x3f8000005e5e7423 */ /* 0x000fe2000001015e */
[----:B------:R-:W-:Y:S01]  /*9a70*/  FMUL.FTZ R134, R27, R134 ;  /* 0x000000861b867220 */ /* 0x000fe20000410000 */
[----:B------:R-:W-:-:S02]  /*9a80*/  VIADD R225, R7, 0x4 ;  /* 0x0000000407e17836 */ /* 0x000fc40000000000 */
[--C-:B------:R-:W-:Y:S01]  /*9a90*/  FADD.FTZ R60, R60, -R91.reuse ;  /* 0x8000005b3c3c7221 */ /* 0x100fe20000010000 */
[C---:B------:R-:W-:Y:S02]  /*9aa0*/  VIADD R226, R7.reuse, 0x10 ;  /* 0x0000001007e27836 */ /* 0x040fe40000000000 */
[----:B------:R-:W-:Y:S01]  /*9ab0*/  FADD.FTZ R62, R62, -R91 ;  /* 0x8000005b3e3e7221 */ /* 0x000fe20000010000 */
[----:B------:R-:W-:Y:S01]  /*9ac0*/  VIADD R235, R7, 0x14 ;  /* 0x0000001407eb7836 */ /* 0x000fe20000000000 */
[----:B------:R-:W-:Y:S01]  /*9ad0*/  LDS R91, [R11+0x400] ;  /* 0x000400000b5b7984 */ /* 0x000fe20000000800 */
[----:B------:R-:W-:Y:S01]  /*9ae0*/  FMUL.FTZ R132, R132, R217 ;  /* 0x000000d984847220 */ /* 0x000fe20000410000 */
[----:B------:R-:W-:Y:S01]  /*9af0*/  FMUL.FTZ R53, R53, R47 ;  /* 0x0000002f35357220 */ /* 0x000fe20000410000 */
[----:B------:R-:W-:Y:S01]  /*9b00*/  FMUL.FTZ R50, R237, R48 ;  /* 0x00000030ed327220 */ /* 0x000fe20000410000 */
[----:B------:R-:W-:Y:S01]  /*9b10*/  FMUL.FTZ R47, R94, R41 ;  /* 0x000000295e2f7220 */ /* 0x000fe20000410000 */
[----:B------:R-:W-:Y:S01]  /*9b20*/  FMUL.FTZ R48, R93, R134 ;  /* 0x000000865d307220 */ /* 0x000fe20000410000 */
[----:B------:R-:W-:Y:S01]  /*9b30*/  IADD3 R217, R7, 0xc, RZ ;  /* 0x0000000c07d97810 */ /* 0x000fe20007ffe0ff */
[----:B------:R-:W1:Y:S04]  /*9b40*/  SHFL.IDX PT, R41, R9, R7, 0x1f ;  /* 0x00001f0709297589 */ /* 0x000e6800000e0000 */
[----:B------:R-:W2:Y:S04]  /*9b50*/  SHFL.IDX PT, R90, R9, R225, 0x1f ;  /* 0x00001fe1095a7589 */ /* 0x000ea800000e0000 */
[----:B------:R-:W3:Y:S04]  /*9b60*/  SHFL.IDX PT, R93, R9, R226, 0x1f ;  /* 0x00001fe2095d7589 */ /* 0x000ee800000e0000 */
[----:B------:R-:W4:Y:S04]  /*9b70*/  SHFL.IDX PT, R130, R9, R235, 0x1f ;  /* 0x00001feb09827589 */ /* 0x000f2800000e0000 */
[----:B------:R-:W4:Y:S04]  /*9b80*/  SHFL.IDX PT, R92, R9, R233, 0x1f ;  /* 0x00001fe9095c7589 */ /* 0x000f2800000e0000 */
[----:B------:R-:W4:Y:S04]  /*9b90*/  SHFL.IDX PT, R134, R9, R217, 0x1f ;  /* 0x00001fd909867589 */ /* 0x000f2800000e0000 */
[----:B------:R1:W4:Y:S01]  /*9ba0*/  SHFL.IDX PT, R94, R9, R234, 0x1f ;  /* 0x00001fea095e7589 */ /* 0x00032200000e0000 */
[----:B------:R-:W-:Y:S01]  /*9bb0*/  FADD.FTZ R222, R55, -R222 ;  /* 0x800000de37de7221 */ /* 0x000fe20000010000 */
[----:B------:R-:W4:Y:S01]  /*9bc0*/  MUFU.EX2 R128, R128 ;  /* 0x0000008000807308 */ /* 0x000f220000000800 */
[----:B------:R-:W-:Y:S01]  /*9bd0*/  FFMA.FTZ R55, -R161, R161, 1 ;  /* 0x3f800000a1377423 */ /* 0x000fe200000101a1 */
[----:B------:R-:W-:Y:S01]  /*9be0*/  FMUL.FTZ R208, R19, R208 ;  /* 0x000000d013d07220 */ /* 0x000fe20000410000 */
[----:B------:R-:W-:Y:S01]  /*9bf0*/  FADD.FTZ R54, R54, -R227 ;  /* 0x800000e336367221 */ /* 0x000fe20000010000 */
[----:B------:R-:W-:Y:S01]  /*9c00*/  FFMA.FTZ R89, -R89, R89, 1 ;  /* 0x3f80000059597423 */ /* 0x000fe20000010159 */
[----:B------:R-:W-:Y:S01]  /*9c10*/  FMUL.FTZ R42, R12, R42 ;  /* 0x0000002a0c2a7220 */ /* 0x000fe20000410000 */
[----:B------:R-:W-:Y:S01]  /*9c20*/  FMUL.FTZ R55, R55, R208 ;  /* 0x000000d037377220 */ /* 0x000fe20000410000 */
[----:B------:R-:W-:Y:S01]  /*9c30*/  FMUL.FTZ R54, R20, R54 ;  /* 0x0000003614367220 */ /* 0x000fe20000410000 */
[----:B-1----:R-:W-:Y:S01]  /*9c40*/  FFMA.FTZ R9, -R160, R160, 1 ;  /* 0x3f800000a0097423 */ /* 0x002fe200000101a0 */
[----:B------:R-:W-:Y:S01]  /*9c50*/  FMUL.FTZ R208, R10, R40 ;  /* 0x000000280ad07220 */ /* 0x000fe20000410000 */
[----:B------:R-:W-:Y:S01]  /*9c60*/  FFMA.FTZ R40, -R158, R158, 1 ;  /* 0x3f8000009e287423 */ /* 0x000fe2000001019e */
[----:B------:R-:W-:Y:S01]  /*9c70*/  FMUL.FTZ R222, R14, R222 ;  /* 0x000000de0ede7220 */ /* 0x000fe20000410000 */
[----:B------:R-:W-:Y:S01]  /*9c80*/  FADD.FTZ R51, R51, -R229 ;  /* 0x800000e533337221 */ /* 0x000fe20000010000 */
[----:B------:R-:W-:Y:S01]  /*9c90*/  FMUL.FTZ R54, R9, R54 ;  /* 0x0000003609367220 */ /* 0x000fe20000410000 */
[----:B------:R-:W-:Y:S01]  /*9ca0*/  FADD.FTZ R56, R56, -R41 ;  /* 0x8000002938387221 */ /* 0x000fe20000010000 */
[----:B--2---:R-:W-:Y:S01]  /*9cb0*/  FADD.FTZ R57, R57, -R90 ;  /* 0x8000005a39397221 */ /* 0x004fe20000010000 */
        /* <DEDUP_REMOVED lines=9> */
[----:B------:R-:W2:Y:S01]  /*9d50*/  MUFU.EX2 R122, R122 ;  /* 0x0000007a007a7308 */ /* 0x000ea20000000800 */
[----:B-1----:R-:W-:Y:S01]  /*9d60*/  FMUL.FTZ R28, R40, R222 ;  /* 0x000000de281c7220 */ /* 0x002fe20000410000 */
[----:B------:R-:W-:Y:S01]  /*9d70*/  FFMA.FTZ R68, -R157, R157, 1 ;  /* 0x3f8000009d447423 */ /* 0x000fe2000001019d */
[----:B------:R-:W-:Y:S01]  /*9d80*/  FMUL.FTZ R56, R21, R56 ;  /* 0x0000003815387220 */ /* 0x000fe20000410000 */
[----:B------:R-:W-:Y:S01]  /*9d90*/  FMUL.FTZ R57, R23, R57 ;  /* 0x0000003917397220 */ /* 0x000fe20000410000 */
[----:B------:R-:W-:Y:S01]  /*9da0*/  FADD.FTZ R59, R59, -R90 ;  /* 0x8000005a3b3b7221 */ /* 0x000fe20000010000 */
[----:B------:R1:W5:Y:S02]  /*9db0*/  LDL.LU R164, [R1+0xe4] ;  /* 0x0000e40001a47983 */ /* 0x0003640000300800 */
[----:B------:R3:W-:Y:S01]  /*9dc0*/  MUFU.EX2 R40, R30 ;  /* 0x0000001e00287308 */ /* 0x0007e20000000800 */
[--C-:B------:R-:W-:Y:S01]  /*9dd0*/  FADD.FTZ R90, R69, -R94.reuse ;  /* 0x8000005e455a7221 */ /* 0x100fe20000010000 */
[----:B------:R-:W-:Y:S01]  /*9de0*/  FADD.FTZ R94, R71, -R94 ;  /* 0x8000005e475e7221 */ /* 0x000fe20000010000 */
[----:B------:R-:W-:Y:S01]  /*9df0*/  FMUL.FTZ R62, R34, R62 ;  /* 0x0000003e223e7220 */ /* 0x000fe20000410000 */
[----:B------:R-:W-:Y:S01]  /*9e00*/  FMUL.FTZ R51, R89, R51 ;  /* 0x0000003359337220 */ /* 0x000fe20000410000 */
[----:B------:R-:W-:Y:S01]  /*9e10*/  FMUL.FTZ R68, R68, R56 ;  /* 0x0000003844447220 */ /* 0x000fe20000410000 */
[----:B------:R-:W-:Y:S01]  /*9e20*/  FMUL.FTZ R63, R36, R63 ;  /* 0x0000003f243f7220 */ /* 0x000fe20000410000 */
[----:B------:R-:W-:Y:S01]  /*9e30*/  FMUL.FTZ R93, R128, R93 ;  /* 0x0000005d805d7220 */ /* 0x000fe20000410000 */
[----:B------:R-:W4:Y:S01]  /*9e40*/  MUFU.EX2 R125, R125 ;  /* 0x0000007d007d7308 */ /* 0x000f220000000800 */
[----:B---3--:R-:W-:Y:S01]  /*9e50*/  FFMA.FTZ R30, -R155, R155, 1 ;  /* 0x3f8000009b1e7423 */ /* 0x008fe2000001019b */
[----:B------:R-:W-:Y:S01]  /*9e60*/  FFMA.FTZ R71, -R152, R152, 1 ;  /* 0x3f80000098477423 */ /* 0x000fe20000010198 */
[----:B------:R-:W-:Y:S01]  /*9e70*/  FFMA.FTZ R89, -R159, R159, 1 ;  /* 0x3f8000009f597423 */ /* 0x000fe2000001019f */
[----:B------:R-:W-:Y:S01]  /*9e80*/  FFMA.FTZ R56, -R112, R112, 1 ;  /* 0x3f80000070387423 */ /* 0x000fe20000010170 */
[----:B------:R-:W-:Y:S01]  /*9e90*/  FMUL.FTZ R30, R30, R57 ;  /* 0x000000391e1e7220 */ /* 0x000fe20000410000 */
[----:B------:R-:W-:Y:S01]  /*9ea0*/  FFMA.FTZ R57, -R150, R150, 1 ;  /* 0x3f80000096397423 */ /* 0x000fe20000010196 */
[----:B------:R-:W-:Y:S01]  /*9eb0*/  FMUL.FTZ R71, R71, R62 ;  /* 0x0000003e47477220 */ /* 0x000fe20000410000 */
[----:B------:R-:W-:Y:S01]  /*9ec0*/  FMUL.FTZ R89, R89, R208 ;  /* 0x000000d059597220 */ /* 0x000fe20000410000 */
[----:B------:R-:W-:Y:S01]  /*9ed0*/  FADD.FTZ R61, R61, -R134 ;  /* 0x800000863d3d7221 */ /* 0x000fe20000010000 */
[----:B------:R-:W-:Y:S01]  /*9ee0*/  FADD.FTZ R67, R67, -R130 ;  /* 0x8000008243437221 */ /* 0x000fe20000010000 */
[----:B------:R-:W-:Y:S01]  /*9ef0*/  FMUL.FTZ R57, R57, R63 ;  /* 0x0000003f39397220 */ /* 0x000fe20000410000 */
[----:B------:R-:W-:Y:S01]  /*9f00*/  FMUL.FTZ R56, R56, R93 ;  /* 0x0000005d38387220 */ /* 0x000fe20000410000 */
[----:B------:R-:W3:Y:S04]  /*9f10*/  SHFL.IDX PT, R62, R91, R225, 0x1f ;  /* 0x00001fe15b3e7589 */ /* 0x000ee800000e0000 */
[----:B------:R-:W-:Y:S04]  /*9f20*/  SHFL.IDX PT, R208, R91, R7, 0x1f ;  /* 0x00001f075bd07589 */ /* 0x000fe800000e0000 */
[----:B------:R-:W1:Y:S04]  /*9f30*/  SHFL.IDX PT, R63, R91, R220, 0x1f ;  /* 0x00001fdc5b3f7589 */ /* 0x000e6800000e0000 */
[----:B------:R-:W-:Y:S04]  /*9f40*/  SHFL.IDX PT, R93, R91, R217, 0x1f ;  /* 0x00001fd95b5d7589 */ /* 0x000fe800000e0000 */
[----:B------:R-:W-:Y:S04]  /*9f50*/  SHFL.IDX PT, R112, R91, R226, 0x1f ;  /* 0x00001fe25b707589 */ /* 0x000fe800000e0000 */
[----:B------:R-:W-:Y:S04]  /*9f60*/  SHFL.IDX PT, R130, R91, R235, 0x1f ;  /* 0x00001feb5b827589 */ /* 0x000fe800000e0000 */
[----:B------:R-:W-:Y:S04]  /*9f70*/  SHFL.IDX PT, R134, R91, R233, 0x1f ;  /* 0x00001fe95b867589 */ /* 0x000fe800000e0000 */
[----:B------:R-:W1:Y:S01]  /*9f80*/  SHFL.IDX PT, R91, R91, R234, 0x1f ;  /* 0x00001fea5b5b7589 */ /* 0x000e6200000e0000 */
[----:B------:R-:W3:Y:S01]  /*9f90*/  MUFU.EX2 R123, R123 ;  /* 0x0000007b007b7308 */ /* 0x000ee20000000800 */
[----:B------:R-:W-:-:S02]  /*9fa0*/  FADD.FTZ R58, R58, -R41 ;  /* 0x800000293a3a7221 */ /* 0x000fc40000010000 */
[----:B------:R1:W5:Y:S04]  /*9fb0*/  LDL.LU R163, [R1+0xe0] ;  /* 0x0000e00001a37983 */ /* 0x0003680000300800 */
[----:B------:R1:W5:Y:S01]  /*9fc0*/  LDL.LU R162, [R1+0xdc] ;  /* 0x0000dc0001a27983 */ /* 0x0003620000300800 */
[----:B------:R-:W1:Y:S03]  /*9fd0*/  MUFU.EX2 R126, R126 ;  /* 0x0000007e007e7308 */ /* 0x000e660000000800 */
[----:B------:R1:W5:Y:S01]  /*9fe0*/  LDL.LU R161, [R1+0xd8] ;  /* 0x0000d80001a17983 */ /* 0x0003620000300800 */
[----:B------:R-:W-:-:S03]  /*9ff0*/  FMUL.FTZ R59, R32, R59 ;  /* 0x0000003b203b7220 */ /* 0x000fc60000410000 */
[----:B------:R1:W5:Y:S01]  /*a000*/  LDL.LU R160, [R1+0xd4] ;  /* 0x0000d40001a07983 */ /* 0x0003620000300800 */
[----:B------:R2:W-:Y:S01]  /*a010*/  MUFU.EX2 R41, R29 ;  /* 0x0000001d00297308 */ /* 0x0005e20000000800 */
[----:B------:R-:W-:Y:S02]  /*a020*/  FFMA.FTZ R69, -R156, R156, 1 ;  /* 0x3f8000009c457423 */ /* 0x000fe4000001019c */
[----:B------:R1:W5:Y:S01]  /*a030*/  LDL.LU R159, [R1+0xd0] ;  /* 0x0000d000019f7983 */ /* 0x0003620000300800 */
[----:B------:R-:W-:-:S03]  /*a040*/  FMUL.FTZ R58, R22, R58 ;  /* 0x0000003a163a7220 */ /* 0x000fc60000410000 */
[----:B------:R1:W5:Y:S01]  /*a050*/  LDL.LU R158, [R1+0xcc] ;  /* 0x0000cc00019e7983 */ /* 0x0003620000300800 */
[----:B--2---:R-:W-:-:S03]  /*a060*/  FFMA.FTZ R29, -R154, R154, 1 ;  /* 0x3f8000009a1d7423 */ /* 0x004fc6000001019a */
[----:B------:R2:W5:Y:S01]  /*a070*/  LDL.LU R157, [R1+0xc8] ;  /* 0x0000c800019d7983 */ /* 0x0005620000300800 */
[----:B------:R-:W-:Y:S01]  /*a080*/  FADD.FTZ R92, R70, -R92 ;  /* 0x8000005c465c7221 */ /* 0x000fe20000010000 */
[----:B------:R-:W-:Y:S02]  /*a090*/  FMUL.FTZ R29, R29, R59 ;  /* 0x0000003b1d1d7220 */ /* 0x000fe40000410000 */
[----:B------:R2:W5:Y:S01]  /*a0a0*/  LDL.LU R156, [R1+0xc4] ;  /* 0x0000c400019c7983 */ /* 0x0005620000300800 */
[----:B------:R-:W-:Y:S01]  /*a0b0*/  FFMA.FTZ R70, -R153, R153, 1 ;  /* 0x3f80000099467423 */ /* 0x000fe20000010199 */
[----:B------:R3:W-:Y:S02]  /*a0c0*/  MUFU.EX2 R11, R31 ;  /* 0x0000001f000b7308 */ /* 0x0007e40000000800 */
[----:B------:R2:W5:Y:S01]  /*a0d0*/  LDL.LU R155, [R1+0xc0] ;  /* 0x0000c000019b7983 */ /* 0x0005620000300800 */
[----:B------:R-:W-:Y:S01]  /*a0e0*/  FMUL.FTZ R69, R69, R58 ;  /* 0x0000003a45457220 */ /* 0x000fe20000410000 */
[----:B------:R-:W-:Y:S01]  /*a0f0*/  FFMA.FTZ R59, -R149, R149, 1 ;  /* 0x3f800000953b7423 */ /* 0x000fe20000010195 */
[----:B------:R-:W-:Y:S01]  /*a100*/  FMUL.FTZ R66, R122, R66 ;  /* 0x000000427a427220 */ /* 0x000fe20000410000 */
[----:B------:R2:W5:Y:S01]  /*a110*/  LDL.LU R154, [R1+0xbc] ;  /* 0x0000bc00019a7983 */ /* 0x0005620000300800 */
[----:B------:R-:W-:Y:S01]  /*a120*/  FFMA.FTZ R58, -R148, R148, 1 ;  /* 0x3f800000943a7423 */ /* 0x000fe20000010194 */
[----:B----4-:R-:W-:Y:S01]  /*a130*/  FMUL.FTZ R67, R125, R67 ;  /* 0x000000437d437220 */ /* 0x010fe20000410000 */
[----:B---3--:R-:W-:Y:S01]  /*a140*/  FFMA.FTZ R31, -R151, R151, 1 ;  /* 0x3f800000971f7423 */ /* 0x008fe20000010197 */
[----:B------:R2:W5:Y:S01]  /*a150*/  LDL.LU R153, [R1+0xb8] ;  /* 0x0000b80001997983 */ /* 0x0005620000300800 */
[----:B------:R-:W-:Y:S01]  /*a160*/  FMUL.FTZ R61, R35, R61 ;  /* 0x0000003d233d7220 */ /* 0x000fe20000410000 */
[----:B------:R-:W-:-:S02]  /*a170*/  FMUL.FTZ R60, R33, R60 ;  /* 0x0000003c213c7220 */ /* 0x000fc40000410000 */
[----:B------:R2:W5:Y:S01]  /*a180*/  LDL.LU R152, [R1+0xb4] ;  /* 0x0000b40001987983 */ /* 0x0005620000300800 */
[----:B------:R-:W-:-:S03]  /*a190*/  FMUL.FTZ R59, R59, R66 ;  /* 0x000000423b3b7220 */ /* 0x000fc60000410000 */
[----:B------:R2:W5:Y:S01]  /*a1a0*/  LDL.LU R151, [R1+0xb0] ;  /* 0x0000b00001977983 */ /* 0x0005620000300800 */
[----:B------:R-:W-:Y:S01]  /*a1b0*/  FMUL.FTZ R58, R58, R67 ;  /* 0x000000433a3a7220 */ /* 0x000fe20000410000 */
[----:B------:R-:W-:Y:S02]  /*a1c0*/  FFMA.FTZ R66, -R147, R147, 1 ;  /* 0x3f80000093427423 */ /* 0x000fe40000010193 */
        /* <DEDUP_REMOVED lines=10> */
[--C-:B------:R-:W-:Y:S01]  /*a270*/  FADD.FTZ R73, R73, -R62.reuse ;  /* 0x8000003e49497221 */ /* 0x100fe20000010000 */
[----:B------:R-:W-:Y:S02]  /*a280*/  FADD.FTZ R75, R75, -R62 ;  /* 0x8000003e4b4b7221 */ /* 0x000fe40000010000 */
[----:B------:R2:W5:Y:S01]  /*a290*/  LDL.LU R146, [R1+0x9c] ;  /* 0x00009c0001927983 */ /* 0x0005620000300800 */
[--C-:B-1----:R-:W-:Y:S01]  /*a2a0*/  FADD.FTZ R76, R76, -R63.reuse ;  /* 0x8000003f4c4c7221 */ /* 0x102fe20000010000 */
        /* <DEDUP_REMOVED lines=68> */
[----:B------:R-:W-:Y:S01]  /*a6f0*/  F2FP.F16.F32.PACK_AB R69, R29, R69 ;  /* 0x000000451d45723e */ /* 0x000fe200000000ff */
[----:B------:R-:W-:Y:S01]  /*a700*/  FMUL.FTZ R92, R124, R92 ;  /* 0x0000005c7c5c7220 */ /* 0x000fe20000410000 */
[----:B------:R-:W-:Y:S01]  /*a710*/  FFMA.FTZ R116, -R118, R118, 1 ;  /* 0x3f80000076747423 */ /* 0x000fe20000010176 */
[----:B------:R-:W-:Y:S01]  /*a720*/  FFMA.FTZ R117, -R121, R121, 1 ;  /* 0x3f80000079757423 */ /* 0x000fe20000010179 */
        /* <DEDUP_REMOVED lines=65> */
[----:B---3--:R-:W-:-:S05]  /*ab40*/  LEA R29, R0, R208, 0xe ;  /* 0x000000d0001d7211 */ /* 0x008fca00078e70ff */
        /* <DEDUP_REMOVED lines=74> */
[----:B------:R-:W-:Y:S01]  /*aff0*/  R2UR UR5, R16 ;  /* 0x00000000100572ca */ /* 0x000fe200000e0000 */
[----:B--2---:R-:W-:-:S05]  /*b000*/  IMAD R9, R0, 0x800, R38 ;  /* 0x0000080000097824 */ /* 0x004fca00078e0226 */
        /* <DEDUP_REMOVED lines=9> */
[----:B--2---:R-:W2:Y:S02]  /*b0a0*/  FENCE.VIEW.ASYNC.S ;  /* 0x00000000000073c6 */ /* 0x004ea40000000000 */
[----:B--2---:R-:W-:Y:S06]  /*b0b0*/  BAR.SYNC.DEFER_BLOCKING 0x9, 0x100 ;  /* 0x0244000000007b1d */ /* 0x004fec0000010000 */
[----:B-1----:R-:W-:-:S06]  /*b0c0*/  WARPGROUP.ARRIVE ;  /* 0x00000000000079c5 */ /* 0x002fcc0000000000 */
        /* <DEDUP_REMOVED lines=53> */
.L_x_1220:
        /* <DEDUP_REMOVED lines=13> */
[C---:B--2---:R-:W-:Y:S01]  /*b4f0*/  VIADD R5, R9.reuse, 0x9 ;  /* 0x0000000909057836 */ /* 0x044fe20000000000 */
        /* <DEDUP_REMOVED lines=54> */
.L_x_1221:
[----:B-1----:R-:W2:Y:S01]  /*b860*/  LDL R5, [R1+0x40] ;  /* 0x0000400001057983 */ /* 0x002ea20000100800 */
[----:B------:R-:W-:Y:S01]  /*b870*/  UIADD3 UR40, UR40, 0x1, URZ ;  /* 0x0000000128287890 */ /* 0x000fe2000fffe03f */
[----:B------:R-:W-:Y:S02]  /*b880*/  VIADD R0, R0, 0x1 ;  /* 0x0000000100007836 */ /* 0x000fe40000000000 */
[----:B------:R-:W-:-:S03]  /*b890*/  VIADD R6, R6, 0x30c20 ;  /* 0x00030c2006067836 */ /* 0x000fc60000000000 */
[C---:B------:R-:W-:Y:S02]  /*b8a0*/  ISETP.NE.AND P0, PT, R0.reuse, 0x2, PT ;  /* 0x000000020000780c */ /* 0x040fe40003f05270 */
[----:B------:R-:W-:Y:S02]  /*b8b0*/  PRMT R6, RZ, 0x654, R6 ;  /* 0x00000654ff067816 */ /* 0x000fe40000000006 */
[----:B------:R-:W-:Y:S02]  /*b8c0*/  SEL R0, R0, RZ, P0 ;  /* 0x000000ff00007207 */ /* 0x000fe40000000000 */
[----:B------:R4:W-:Y:S01]  /*b8d0*/  SYNCS.ARRIVE.TRANS64.RED.A1T0 RZ, [R6+URZ], RZ ;  /* 0x000000ff06ff79a7 */ /* 0x0009e2000810043f */
[----:B--2---:R-:W-:Y:S02]  /*b8e0*/  ISETP.LE.AND P1, PT, R5, UR40, PT ;  /* 0x0000002805007c0c */ /* 0x004fe4000bf23270 */
[----:B------:R-:W-:-:S04]  /*b8f0*/  SEL R5, RZ, 0x1, P0 ;  /* 0x00000001ff057807 */ /* 0x000fc80000000000 */
[----:B------:R-:W-:-:S07]  /*b900*/  LOP3.LUT R4, R4, R5, RZ, 0x3c, !PT ;  /* 0x0000000504047212 */ /* 0x000fce00078e3cff */
[----:B----4-:R-:W-:Y:S05]  /*b910*/  @!P1 BRA `(.L_x_1222) ;  /* 0xffffffb800709947 */ /* 0x010fea000383ffff */
.L_x_1211:
[----:B------:R-:W-:-:S06]  /*b920*/  UISETP.GE.AND UP0, UPT, UR40, UR37, UPT ;  /* 0x000000252800728c */ /* 0x000fcc000bf06270 */
[----:B------:R-:W-:-:S13]  /*b930*/  PLOP3.LUT P0, PT, PT, PT, UP0, 0x80, 0x0 ;  /* 0x000000000000781c */ /* 0x000fda0003f0f008 */
[----:B------:R-:W-:Y:S05]  /*b940*/  @P0 BRA `(.L_x_1223) ;  /* 0x00000058000c0947 */ /* 0x000fea0003800000 */
[----:B------:R-:W2:Y:S01]  /*b950*/  LDL.LU R21, [R1+0x48] ;  /* 0x0000480001157983 */ /* 0x000ea20000300800 */
[----:B------:R-:W3:Y:S01]  /*b960*/  LDC R22, c[0x0][0x290] ;  /* 0x0000a400ff167b82 */ /* 0x000ee20000000800 */
[----:B------:R-:W-:Y:S01]  /*b970*/  IMAD.MOV.U32 R19, RZ, RZ, 0x40000040 ;  /* 0x40000040ff137424 */ /* 0x000fe200078e00ff */
[----:B------:R-:W4:Y:S01]  /*b980*/  S2R R5, SR_TID.X ;  /* 0x0000000000057919 */ /* 0x000f220000002100 */
[----:B------:R-:W5:Y:S01]  /*b990*/  S2R R6, SR_TID.X ;  /* 0x0000000000067919 */ /* 0x000f620000002100 */
[----:B----4-:R-:W-:Y:S01]  /*b9a0*/  VIADD R5, R5, 0xffffff80 ;  /* 0xffffff8005057836 */ /* 0x010fe20000000000 */
[----:B-----5:R-:W-:-:S04]  /*b9b0*/  IADD3 R9, R6, -0x80, RZ ;  /* 0xffffff8006097810 */ /* 0x020fc80007ffe0ff */
[----:B------:R-:W-:Y:S02]  /*b9c0*/  SHF.R.S32.HI R6, RZ, 0x1f, R5 ;  /* 0x0000001fff067819 */ /* 0x000fe40000011405 */
[----:B------:R-:W-:Y:S02]  /*b9d0*/  SHF.R.S32.HI R8, RZ, 0x1f, R9 ;  /* 0x0000001fff087819 */ /* 0x000fe40000011409 */
[----:B------:R-:W-:Y:S02]  /*b9e0*/  LEA.HI R7, R6, R5, RZ, 0x5 ;  /* 0x0000000506077211 */ /* 0x000fe400078f28ff */
[----:B------:R-:W-:Y:S02]  /*b9f0*/  LEA.HI R11, R8, R9, RZ, 0x7 ;  /* 0x00000009080b7211 */ /* 0x000fe400078f38ff */
[----:B------:R-:W-:Y:S02]  /*ba00*/  LOP3.LUT R8, R7, 0xffffffe0, RZ, 0xc0, !PT ;  /* 0xffffffe007087812 */ /* 0x000fe400078ec0ff */
[----:B------:R-:W-:-:S02]  /*ba10*/  LEA.HI R6, R6, R5, RZ, 0x2 ;  /* 0x0000000506067211 */ /* 0x000fc400078f10ff */
[----:B------:R-:W-:Y:S02]  /*ba20*/  IADD3 R8, R5, -R8, RZ ;  /* 0x8000000805087210 */ /* 0x000fe40007ffe0ff */
[----:B------:R-:W-:Y:S02]  /*ba30*/  LOP3.LUT R10, R11, 0xffffff80, RZ, 0xc0, !PT ;  /* 0xffffff800b0a7812 */ /* 0x000fe400078ec0ff */
[----:B------:R-:W-:Y:S02]  /*ba40*/  LOP3.LUT R6, R6, 0xfffffffc, RZ, 0xc0, !PT ;  /* 0xfffffffc06067812 */ /* 0x000fe400078ec0ff */
[----:B------:R-:W-:Y:S01]  /*ba50*/  SHF.R.S32.HI R7, RZ, 0x1f, R8 ;  /* 0x0000001fff077819 */ /* 0x000fe20000011408 */
[----:B------:R-:W-:Y:S01]  /*ba60*/  IMAD.IADD R9, R9, 0x1, -R10 ;  /* 0x0000000109097824 */ /* 0x000fe200078e0a0a */
[----:B------:R-:W-:Y:S01]  /*ba70*/  SHF.R.S32.HI R20, RZ, 0x7, R11 ;  /* 0x00000007ff147819 */ /* 0x000fe2000001140b */
[----:B------:R-:W-:Y:S01]  /*ba80*/  IMAD.IADD R10, R5, 0x1, -R6 ;  /* 0x00000001050a7824 */ /* 0x000fe200078e0a06 */
[----:B------:R-:W-:-:S02]  /*ba90*/  LEA.HI R5, R7, R8, RZ, 0x3 ;  /* 0x0000000807057211 */ /* 0x000fc400078f18ff */
[----:B------:R-:W-:Y:S02]  /*baa0*/  SHF.R.S32.HI R14, RZ, 0x1f, R9 ;  /* 0x0000001fff0e7819 */ /* 0x000fe40000011409 */
[--C-:B------:R-:W-:Y:S02]  /*bab0*/  SHF.R.S32.HI R6, RZ, 0x3, R5.reuse ;  /* 0x00000003ff067819 */ /* 0x100fe40000011405 */
[----:B------:R-:W-:Y:S02]  /*bac0*/  SHF.R.S32.HI R5, RZ, 0x1f, R5 ;  /* 0x0000001fff057819 */ /* 0x000fe40000011405 */
[----:B------:R-:W-:Y:S02]  /*bad0*/  LEA.HI R7, R7, R8, RZ, 0x2 ;  /* 0x0000000807077211 */ /* 0x000fe400078f10ff */
[----:B------:R-:W-:Y:S02]  /*bae0*/  LEA.HI R5, R5, R6, RZ, 0x4 ;  /* 0x0000000605057211 */ /* 0x000fe400078f20ff */
[----:B------:R-:W-:-:S02]  /*baf0*/  LEA.HI R12, R14, R9, RZ, 0x2 ;  /* 0x000000090e0c7211 */ /* 0x000fc400078f10ff */
[----:B------:R-:W-:Y:S02]  /*bb00*/  SHF.R.S32.HI R8, RZ, 0x2, R7 ;  /* 0x00000002ff087819 */ /* 0x000fe40000011407 */
[----:B------:R-:W-:Y:S02]  /*bb10*/  LEA.HI R14, R14, R9, RZ, 0x5 ;  /* 0x000000090e0e7211 */ /* 0x000fe400078f28ff */
[----:B------:R-:W-:Y:S02]  /*bb20*/  LOP3.LUT R5, R5, 0x1ffffff0, RZ, 0xc0, !PT ;  /* 0x1ffffff005057812 */ /* 0x000fe400078ec0ff */
[--C-:B------:R-:W-:Y:S02]  /*bb30*/  SHF.R.S32.HI R9, RZ, 0x2, R12.reuse ;  /* 0x00000002ff097819 */ /* 0x100fe4000001140c */
[----:B------:R-:W-:Y:S01]  /*bb40*/  LEA.HI R11, R20, R20, RZ, 0x1 ;  /* 0x00000014140b7211 */ /* 0x000fe200078f08ff */
[----:B------:R-:W-:Y:S01]  /*bb50*/  IMAD.IADD R6, R6, 0x1, -R5 ;  /* 0x0000000106067824 */ /* 0x000fe200078e0a05 */
[----:B------:R-:W-:Y:S01]  /*bb60*/  LEA.HI R7, R7, R8, RZ, 0x1 ;  /* 0x0000000807077211 */ /* 0x000fe200078f08ff */
[----:B------:R-:W-:Y:S01]  /*bb70*/  VIADD R5, R8, 0x8 ;  /* 0x0000000808057836 */ /* 0x000fe20000000000 */
[----:B------:R-:W-:-:S02]  /*bb80*/  SHF.R.S32.HI R12, RZ, 0x1f, R12 ;  /* 0x0000001fff0c7819 */ /* 0x000fc4000001140c */
[----:B------:R-:W-:Y:S02]  /*bb90*/  LOP3.LUT R11, R11, 0x3fffffe, RZ, 0xc0, !PT ;  /* 0x03fffffe0b0b7812 */ /* 0x000fe400078ec0ff */
[----:B------:R-:W-:Y:S02]  /*bba0*/  LOP3.LUT R7, R7, 0xfffffffe, RZ, 0xc0, !PT ;  /* 0xfffffffe07077812 */ /* 0x000fe400078ec0ff */
[----:B------:R-:W-:Y:S01]  /*bbb0*/  LEA.HI R12, R12, R9, RZ, 0x3 ;  /* 0x000000090c0c7211 */ /* 0x000fe200078f18ff */
[----:B------:R-:W-:Y:S01]  /*bbc0*/  IMAD.IADD R20, R20, 0x1, -R11 ;  /* 0x0000000114147824 */ /* 0x000fe200078e0a0b */
[C---:B------:R-:W-:Y:S01]  /*bbd0*/  IADD3 R13, R8.reuse, 0x10, RZ ;  /* 0x00000010080d7810 */ /* 0x040fe20007ffe0ff */
[----:B------:R-:W-:Y:S01]  /*bbe0*/  IMAD.IADD R7, R8, 0x1, -R7 ;  /* 0x0000000108077824 */ /* 0x000fe200078e0a07 */
[----:B------:R-:W-:Y:S01]  /*bbf0*/  LOP3.LUT R12, R12, 0xfffffff8, RZ, 0xc0, !PT ;  /* 0xfffffff80c0c7812 */ /* 0x000fe200078ec0ff */
[----:B------:R-:W-:Y:S01]  /*bc00*/  VIADD R8, R8, 0x18 ;  /* 0x0000001808087836 */ /* 0x000fe20000000000 */
[----:B------:R-:W-:-:S02]  /*bc10*/  LEA.HI R11, R5, R5, RZ, 0x1 ;  /* 0x00000005050b7211 */ /* 0x000fc400078f08ff */
[----:B-1----:R-:W-:Y:S02]  /*bc20*/  SHF.R.S32.HI R18, RZ, 0x5, R14 ;  /* 0x00000005ff127819 */ /* 0x002fe4000001140e */
[----:B------:R-:W-:Y:S02]  /*bc30*/  LEA.HI R14, R13, R13, RZ, 0x1 ;  /* 0x0000000d0d0e7211 */ /* 0x000fe400078f08ff */
[----:B------:R-:W-:Y:S02]  /*bc40*/  IADD3 R15, R9, -R12, RZ ;  /* 0x8000000c090f7210 */ /* 0x000fe40007ffe0ff */
[----:B------:R-:W-:Y:S01]  /*bc50*/  LOP3.LUT R12, R11, 0xfffffffe, RZ, 0xc0, !PT ;  /* 0xfffffffe0b0c7812 */ /* 0x000fe200078ec0ff */
[----:B------:R-:W3:Y:S01]  /*bc60*/  S2R R9, SR_CTAID.X ;  /* 0x0000000000097919 */ /* 0x000ee20000002500 */
[----:B------:R-:W-:Y:S01]  /*bc70*/  LEA R7, R6, R7, 0x3 ;  /* 0x0000000706077211 */ /* 0x000fe200078e18ff */
[----:B------:R-:W-:Y:S01]  /*bc80*/  IMAD R17, R18, 0x10, R15 ;  /* 0x0000001012117824 */ /* 0x000fe200078e020f */
[----:B------:R-:W-:Y:S01]  /*bc90*/  LOP3.LUT R6, R14, 0xfffffffe, RZ, 0xc0, !PT ;  /* 0xfffffffe0e067812 */ /* 0x000fe200078ec0ff */
[----:B------:R-:W-:Y:S01]  /*bca0*/  IMAD.IADD R12, R5, 0x1, -R12 ;  /* 0x00000001050c7824 */ /* 0x000fe200078e0a0c */
[----:B------:R-:W-:Y:S01]  /*bcb0*/  SHF.R.S32.HI R5, RZ, 0x1, R11 ;  /* 0x00000001ff057819 */ /* 0x000fe2000001140b */
[----:B------:R1:W-:Y:S01]  /*bcc0*/  STL [R1+0x64], R7 ;  /* 0x0000640701007387 */ /* 0x0003e20000100800 */
[----:B------:R-:W-:-:S02]  /*bcd0*/  IADD3 R13, R13, -R6, RZ ;  /* 0x800000060d0d7210 */ /* 0x000fc40007ffe0ff */
[----:B------:R-:W-:Y:S02]  /*bce0*/  SHF.R.S32.HI R6, RZ, 0x1f, R11 ;  /* 0x0000001fff067819 */ /* 0x000fe4000001140b */
[----:B------:R-:W-:Y:S02]  /*bcf0*/  LEA.HI R11, R8, R8, RZ, 0x1 ;  /* 0x00000008080b7211 */ /* 0x000fe400078f08ff */
[----:B------:R-:W-:Y:S02]  /*bd00*/  LEA.HI R6, R6, R5, RZ, 0x4 ;  /* 0x0000000506067211 */ /* 0x000fe400078f20ff */
[----:B------:R-:W-:Y:S02]  /*bd10*/  SHF.R.S32.HI R15, RZ, 0x1, R11 ;  /* 0x00000001ff0f7819 */ /* 0x000fe4000001140b */
[--C-:B-1----:R-:W-:Y:S02]  /*bd20*/  SHF.R.S32.HI R7, RZ, 0x1, R14.reuse ;  /* 0x00000001ff077819 */ /* 0x102fe4000001140e */
[----:B------:R-:W-:-:S02]  /*bd30*/  SHF.R.S32.HI R14, RZ, 0x1f, R14 ;  /* 0x0000001fff0e7819 */ /* 0x000fc4000001140e */
[----:B------:R-:W-:Y:S02]  /*bd40*/  SHF.R.S32.HI R18, RZ, 0x1f, R11 ;  /* 0x0000001fff127819 */ /* 0x000fe4000001140b */
[----:B------:R-:W-:Y:S02]  /*bd50*/  LOP3.LUT R6, R6, 0x1ffffff0, RZ, 0xc0, !PT ;  /* 0x1ffffff006067812 */ /* 0x000fe400078ec0ff */
[----:B------:R-:W-:Y:S02]  /*bd60*/  LEA.HI R14, R14, R7, RZ, 0x4 ;  /* 0x000000070e0e7211 */ /* 0x000fe400078f20ff */
[----:B------:R-:W-:Y:S01]  /*bd70*/  LEA.HI R18, R18, R15, RZ, 0x4 ;  /* 0x0000000f12127211 */ /* 0x000fe200078f20ff */
[----:B------:R-:W-:Y:S01]  /*bd80*/  IMAD.IADD R5, R5, 0x1, -R6 ;  /* 0x0000000105057824 */ /* 0x000fe200078e0a06 */
[----:B------:R-:W-:Y:S02]  /*bd90*/  LOP3.LUT R11, R11, 0xfffffffe, RZ, 0xc0, !PT ;  /* 0xfffffffe0b0b7812 */ /* 0x000fe400078ec0ff */
[----:B------:R-:W-:-:S02]  /*bda0*/  LOP3.LUT R14, R14, 0x1ffffff0, RZ, 0xc0, !PT ;  /* 0x1ffffff00e0e7812 */ /* 0x000fc400078ec0ff */
[----:B------:R-:W-:Y:S01]  /*bdb0*/  LOP3.LUT R18, R18, 0x1ffffff0, RZ, 0xc0, !PT ;  /* 0x1ffffff012127812 */ /* 0x000fe200078ec0ff */
[----:B------:R-:W-:Y:S01]  /*bdc0*/  IMAD.IADD R11, R8, 0x1, -R11 ;  /* 0x00000001080b7824 */ /* 0x000fe200078e0a0b */
[----:B------:R-:W-:Y:S01]  /*bdd0*/  LEA R5, R5, R12, 0x3 ;  /* 0x0000000c05057211 */ /* 0x000fe200078e18ff */
[----:B------:R-:W-:Y:S01]  /*bde0*/  IMAD.IADD R14, R7, 0x1, -R14 ;  /* 0x00000001070e7824 */ /* 0x000fe200078e0a0e */
[----:B------:R-:W-:Y:S01]  /*bdf0*/  LEA R20, R20, R17, 0x6 ;  /* 0x0000001114147211 */ /* 0x000fe200078e30ff */
[----:B------:R-:W-:Y:S01]  /*be00*/  IMAD.IADD R18, R15, 0x1, -R18 ;  /* 0x000000010f127824 */ /* 0x000fe200078e0a12 */
[----:B------:R-:W-:Y:S01]  /*be10*/  MOV R15, 0x40000040 ;  /* 0x40000040000f7802 */ /* 0x000fe20000000f00 */
[----:B------:R-:W-:Y:S01]  /*be20*/  IMAD R8, R14, 0x8, R13 ;  /* 0x000000080e087824 */ /* 0x000fe200078e020d */
[----:B------:R-:W-:Y:S01]  /*be30*/  STL [R1+0x60], R5 ;  /* 0x0000600501007387 */ /* 0x000fe20000100800 */
[C---:B---3--:R-:W-:Y:S01]  /*be40*/  IMAD R7, R9.reuse, -0x80, R22 ;  /* 0xffffff8009077824 */ /* 0x048fe200078e0216 */
[----:B------:R-:W-:Y:S01]  /*be50*/  LEA R6, R18, R11, 0x3 ;  /* 0x0000000b12067211 */ /* 0x000fe200078e18ff */
[----:B------:R-:W-:Y:S01]  /*be60*/  IMAD.MOV.U32 R13, RZ, RZ, 0x40000040 ;  /* 0x40000040ff0d7424 */ /* 0x000fe200078e00ff */
[----:B------:R1:W-:Y:S01]  /*be70*/  STL [R1+0x5c], R8 ;  /* 0x00005c0801007387 */ /* 0x0003e20000100800 */
[----:B------:R-:W-:-:S03]  /*be80*/  IMAD R9, R9, -0x80, -R20 ;  /* 0xffffff8009097824 */ /* 0x000fc600078e0a14 */
[----:B------:R3:W-:Y:S01]  /*be90*/  STL [R1+0x58], R6 ;  /* 0x0000580601007387 */ /* 0x0007e20000100800 */
[----:B-1----:R-:W-:Y:S02]  /*bea0*/  IMAD.IADD R8, R7, 0x1, -R20 ;  /* 0x0000000107087824 */ /* 0x002fe400078e0a14 */
[----:B--2---:R-:W-:-:S04]  /*beb0*/  IMAD R5, R21, 0x2000, R16 ;  /* 0x0000200015057824 */ /* 0x004fc800078e0210 */
[C---:B---3--:R-:W-:Y:S01]  /*bec0*/  VIADD R6, R5.reuse, 0x4000 ;  /* 0x0000400005067836 */ /* 0x048fe20000000000 */
[----:B------:R-:W-:Y:S02]  /*bed0*/  IADD3 R7, R5, 0x20c00, RZ ;  /* 0x00020c0005077810 */ /* 0x000fe40007ffe0ff */
[----:B------:R-:W-:Y:S02]  /*bee0*/  SHF.R.U32.HI R5, RZ, 0x4, R5 ;  /* 0x00000004ff057819 */ /* 0x000fe40000011605 */
[----:B------:R-:W-:Y:S02]  /*bef0*/  SHF.R.U32.HI R6, RZ, 0x4, R6 ;  /* 0x00000004ff067819 */ /* 0x000fe40000011606 */
[----:B------:R-:W-:Y:S02]  /*bf00*/  SHF.R.U32.HI R7, RZ, 0x4, R7 ;  /* 0x00000004ff077819 */ /* 0x000fe40000011607 */
[----:B------:R-:W-:Y:S02]  /*bf10*/  LOP3.LUT R6, R6, 0x3fff, RZ, 0xc0, !PT ;  /* 0x00003fff06067812 */ /* 0x000fe400078ec0ff */
[----:B------:R-:W-:-:S02]  /*bf20*/  LOP3.LUT R5, R5, 0x3fff, RZ, 0xc0, !PT ;  /* 0x00003fff05057812 */ /* 0x000fc400078ec0ff */
[----:B------:R-:W-:Y:S02]  /*bf30*/  LOP3.LUT R11, R7, 0x3fff, RZ, 0xc0, !PT ;  /* 0x00003fff070b7812 */ /* 0x000fe400078ec0ff */
[----:B------:R-:W-:Y:S02]  /*bf40*/  LOP3.LUT R6, R6, 0x10000, RZ, 0xfc, !PT ;  /* 0x0001000006067812 */ /* 0x000fe400078efcff */
[----:B------:R-:W-:Y:S02]  /*bf50*/  LOP3.LUT R7, R5, 0x10000, RZ, 0xfc, !PT ;  /* 0x0001000005077812 */ /* 0x000fe400078efcff */
[----:B------:R-:W-:Y:S01]  /*bf60*/  LOP3.LUT R5, R11, 0x10000, RZ, 0xfc, !PT ;  /* 0x000100000b057812 */ /* 0x000fe200078efcff */
[C---:B------:R-:W-:Y:S01]  /*bf70*/  VIADD R18, R6.reuse, 0x2 ;  /* 0x0000000206127836 */ /* 0x040fe20000000000 */
[C---:B------:R-:W-:Y:S01]  /*bf80*/  IADD3 R12, R6.reuse, 0x6, RZ ;  /* 0x00000006060c7810 */ /* 0x040fe20007ffe0ff */
[----:B------:R-:W-:Y:S01]  /*bf90*/  VIADD R14, R6, 0x4 ;  /* 0x00000004060e7836 */ /* 0x000fe20000000000 */
[----:B------:R1:W-:Y:S01]  /*bfa0*/  STL [R1+0x34], R6 ;  /* 0x0000340601007387 */ /* 0x0003e20000100800 */
[----:B------:R-:W-:-:S02]  /*bfb0*/  VIADD R11, R10, 0x8 ;  /* 0x000000080a0b7836 */ /* 0x000fc40000000000 */
[C---:B------:R-:W-:Y:S01]  /*bfc0*/  VIADD R11, R10.reuse, 0x14 ;  /* 0x000000140a0b7836 */ /* 0x040fe20000000000 */
[----:B------:R2:W-:Y:S04]  /*bfd0*/  STL [R1+0x50], R5 ;  /* 0x0000500501007387 */ /* 0x0005e80000100800 */
[----:B------:R3:W-:Y:S01]  /*bfe0*/  STL.64 [R1+0x38], R12 ;  /* 0x0000380c01007387 */ /* 0x0007e20000100a00 */
[----:B-1----:R-:W-:-:S03]  /*bff0*/  IADD3 R6, R10, 0xc, RZ ;  /* 0x0000000c0a067810 */ /* 0x002fc60007ffe0ff */
[----:B------:R3:W-:Y:S01]  /*c000*/  STL.64 [R1+0x48], R18 ;  /* 0x0000481201007387 */ /* 0x0007e20000100a00 */
[C---:B------:R-:W-:Y:S01]  /*c010*/  IADD3 R6, R10.reuse, 0x18, RZ ;  /* 0x000000180a067810 */ /* 0x040fe20007ffe0ff */
[C---:B--2---:R-:W-:Y:S02]  /*c020*/  VIADD R5, R10.reuse, 0x4 ;  /* 0x000000040a057836 */ /* 0x044fe40000000000 */
[----:B------:R3:W-:Y:S01]  /*c030*/  STL.64 [R1+0x40], R14 ;  /* 0x0000400e01007387 */ /* 0x0007e20000100a00 */
[C---:B------:R-:W-:Y:S02]  /*c040*/  VIADD R5, R10.reuse, 0x10 ;  /* 0x000000100a057836 */ /* 0x040fe40000000000 */
[----:B------:R-:W-:-:S07]  /*c050*/  VIADD R5, R10, 0x1c ;  /* 0x0000001c0a057836 */ /* 0x000fce0000000000 */
.L_x_1234:
[----:B------:R-:W-:Y:S01]  /*c060*/  IMAD.U32 R5, RZ, RZ, UR36 ;  /* 0x00000024ff057e24 */ /* 0x000fe2000f8e00ff */
[----:B------:R-:W-:Y:S05]  /*c070*/  YIELD ;  /* 0x0000000000007946 */ /* 0x000fea0003800000 */
[----:B------:R-:W-:-:S04]  /*c080*/  LOP3.LUT R5, R5, 0x1, RZ, 0xfc, !PT ;  /* 0x0000000105057812 */ /* 0x000fc800078efcff */
[----:B------:R-:W-:-:S13]  /*c090*/  ISETP.NE.AND P6, PT, R5, 0x3, PT ;  /* 0x000000030500780c */ /* 0x000fda0003fc5270 */
[----:B------:R-:W-:Y:S05]  /*c0a0*/  @!P6 BRA `(.L_x_1224) ;  /* 0x000000000004e947 */ /* 0x000fea0003800000 */
[----:B------:R-:W-:Y:S01]  /*c0b0*/  BPT.TRAP 0x1 ;  /* 0x000000040000795c */ /* 0x000fe20000300000 */
.L_x_1224:
[----:B------:R-:W-:Y:S02]  /*c0c0*/  LEA R6, R0, R16, 0x3 ;  /* 0x0000001000067211 */ /* 0x000fe400078e18ff */
[----:B---3--:R-:W-:-:S04]  /*c0d0*/  SHF.L.U32 R19, R4, 0x1f, RZ ;  /* 0x0000001f04137819 */ /* 0x008fc800000006ff */
[----:B------:R1:W2:Y:S01]  /*c0e0*/  SYNCS.PHASECHK.TRANS64.TRYWAIT P0, [R6+URZ+0x30c10], R19 ;  /* 0x030c1013060075a7 */ /* 0x0002a2000800017f */
[----:B------:R-:W-:Y:S05]  /*c0f0*/  @!P6 BRA `(.L_x_1225) ;  /* 0x000000000004e947 */ /* 0x000fea0003800000 */
[----:B------:R-:W-:Y:S01]  /*c100*/  BPT.TRAP 0x1 ;  /* 0x000000040000795c */ /* 0x000fe20000300000 */
.L_x_1225:
[----:B------:R-:W-:-:S05]  /*c110*/  VIADD R5, R16, 0x10000 ;  /* 0x0001000010057836 */ /* 0x000fca0000000000 */
[----:B------:R-:W-:-:S04]  /*c120*/  SHF.R.U32.HI R5, RZ, 0x4, R5 ;  /* 0x00000004ff057819 */ /* 0x000fc80000011605 */
[----:B------:R-:W-:-:S04]  /*c130*/  LOP3.LUT R5, R5, 0x3fff, RZ, 0xc0, !PT ;  /* 0x00003fff05057812 */ /* 0x000fc800078ec0ff */
[----:B------:R-:W-:Y:S01]  /*c140*/  LOP3.LUT R11, R5, 0x10000, RZ, 0xfc, !PT ;  /* 0x00010000050b7812 */ /* 0x000fe200078efcff */
[----:B--2---:R-:W-:Y:S06]  /*c150*/  @P0 BRA `(.L_x_1226) ;  /* 0x0000000000080947 */ /* 0x004fec0003800000 */
[----:B------:R-:W2:Y:S02]  /*c160*/  SYNCS.PHASECHK.TRANS64.TRYWAIT P0, [R6+URZ+0x30c10], R19 ;  /* 0x030c1013060075a7 */ /* 0x000ea4000800017f */
[----:B--2---:R-:W-:Y:S05]  /*c170*/  @!P0 BRA `(.L_x_1227) ;  /* 0x000000a000c88947 */ /* 0x004fea0003800000 */
.L_x_1226:
[----:B------:R-:W-:Y:S01]  /*c180*/  IMAD R11, R0, 0x400, R11 ;  /* 0x00000400000b7824 */ /* 0x000fe200078e020b */
[----:B------:R-:W-:Y:S05]  /*c190*/  WARPSYNC.ALL ;  /* 0x0000000000007948 */ /* 0x000fea0003800000 */
[----:B------:R-:W-:Y:S01]  /*c1a0*/  R2UR UR4, R7 ;  /* 0x00000000070472ca */ /* 0x000fe200000e0000 */
[----:B------:R-:W3:Y:S01]  /*c1b0*/  LDL R18, [R1+0x64] ;  /* 0x0000640001127983 */ /* 0x000ee20000100800 */
[----:B------:R-:W-:Y:S01]  /*c1c0*/  R2UR UR6, R11 ;  /* 0x000000000b0672ca */ /* 0x000fe200000e0000 */
[----:B------:R-:W-:Y:S01]  /*c1d0*/  WARPGROUP.ARRIVE ;  /* 0x00000000000079c5 */ /* 0x000fe20000000000 */
[----:B------:R-:W-:Y:S01]  /*c1e0*/  UMOV UR5, 0x40000040 ;  /* 0x4000004000057882 */ /* 0x000fe20000000000 */
[----:B------:R-:W-:Y:S01]  /*c1f0*/  UMOV UR7, 0x40000040 ;  /* 0x4000004000077882 */ /* 0x000fe20000000000 */
[----:B------:R-:W4:Y:S04]  /*c200*/  LDL R14, [R1+0x60] ;  /* 0x00006000010e7983 */ /* 0x000f280000100800 */
[----:B------:R-:W5:Y:S04]  /*c210*/  LDL R17, [R1+0x5c] ;  /* 0x00005c0001117983 */ /* 0x000f680000100800 */
[----:B------:R-:W2:Y:S01]  /*c220*/  LDL R15, [R1+0x58] ;  /* 0x00005800010f7983 */ /* 0x000ea20000100800 */
[----:B------:R-:W-:Y:S01]  /*c230*/  HGMMA.64x128x16.F32 R72, gdesc[UR4], RZ, !UPT, gsb0 ;  /* 0x01e00000044879f0 */ /* 0x000fe2000c0008ff */
[----:B------:R-:W-:Y:S01]  /*c240*/  IMAD.MOV.U32 R13, RZ, RZ, 0x40000040 ;  /* 0x40000040ff0d7424 */ /* 0x000fe200078e00ff */
[----:B------:R-:W-:Y:S01]  /*c250*/  IADD3 R12, R7, 0x2, RZ ;  /* 0x00000002070c7810 */ /* 0x000fe20007ffe0ff */
[----:B------:R-:W-:Y:S01]  /*c260*/  UIADD3 UR4, UR6, 0x2, URZ ;  /* 0x0000000206047890 */ /* 0x000fe2000fffe03f */
[----:B------:R-:W-:-:S02]  /*c270*/  UMOV UR11, 0x40000040 ;  /* 0x40000040000b7882 */ /* 0x000fc40000000000 */
[----:B------:R-:W-:Y:S01]  /*c280*/  R2UR UR8, R12 ;  /* 0x000000000c0872ca */ /* 0x000fe200000e0000 */
[----:B------:R-:W-:Y:S01]  /*c290*/  VIADD R12, R7, 0x4 ;  /* 0x00000004070c7836 */ /* 0x000fe20000000000 */
[----:B------:R-:W-:Y:S01]  /*c2a0*/  R2UR UR9, R13 ;  /* 0x000000000d0972ca */ /* 0x000fe200000e0000 */
[----:B------:R-:W-:Y:S01]  /*c2b0*/  UMOV UR7, 0x40000040 ;  /* 0x4000004000077882 */ /* 0x000fe20000000000 */
[----:B------:R-:W-:Y:S01]  /*c2c0*/  UMOV UR10, UR4 ;  /* 0x00000004000a7c82 */ /* 0x000fe20008000000 */
[----:B------:R-:W-:Y:S01]  /*c2d0*/  MOV R13, 0x40000040 ;  /* 0x40000040000d7802 */ /* 0x000fe20000000f00 */
[----:B------:R-:W-:Y:S02]  /*c2e0*/  UIADD3 UR4, UR6, 0x4, URZ ;  /* 0x0000000406047890 */ /* 0x000fe4000fffe03f */
[----:B------:R-:W-:Y:S01]  /*c2f0*/  UIADD3 UR6, UR6, 0x6, URZ ;  /* 0x0000000606067890 */ /* 0x000fe2000fffe03f */
[----:B------:R-:W-:Y:S02]  /*c300*/  WARPGROUP.DEPBAR.LE gsb0, 0x0 ;  /* 0x00008000000079c5 */ /* 0x000fe40000010000 */
[----:B------:R-:W-:-:S06]  /*c310*/  WARPGROUP.ARRIVE ;  /* 0x00000000000079c5 */ /* 0x000fcc0000000000 */
[----:B------:R-:W-:Y:S01]  /*c320*/  HGMMA.64x128x16.F32 R72, gdesc[UR8], R72, gsb0 ;  /* 0x01e00000084879f0 */ /* 0x000fe20008000848 */
[----:B------:R-:W-:Y:S01]  /*c330*/  R2UR UR8, R12 ;  /* 0x000000000c0872ca */ /* 0x000fe200000e0000 */
[----:B------:R-:W-:Y:S01]  /*c340*/  UMOV UR10, UR4 ;  /* 0x00000004000a7c82 */ /* 0x000fe20008000000 */
[----:B------:R-:W-:Y:S01]  /*c350*/  R2UR UR9, R13 ;  /* 0x000000000d0972ca */ /* 0x000fe200000e0000 */
[----:B------:R-:W-:Y:S01]  /*c360*/  UMOV UR11, 0x40000040 ;  /* 0x40000040000b7882 */ /* 0x000fe20000000000 */
[----:B------:R-:W-:Y:S02]  /*c370*/  VIADD R12, R7, 0x6 ;  /* 0x00000006070c7836 */ /* 0x000fe40000000000 */
[----:B------:R-:W-:-:S03]  /*c380*/  IMAD.MOV.U32 R13, RZ, RZ, 0x40000040 ;  /* 0x40000040ff0d7424 */ /* 0x000fc600078e00ff */
[----:B------:R-:W-:Y:S02]  /*c390*/  R2UR UR4, R12 ;  /* 0x000000000c0472ca */ /* 0x000fe400000e0000 */
[----:B------:R-:W-:Y:S01]  /*c3a0*/  R2UR UR5, R13 ;  /* 0x000000000d0572ca */ /* 0x000fe200000e0000 */
[----:B------:R-:W-:Y:S02]  /*c3b0*/  WARPGROUP.DEPBAR.LE gsb0, 0x0 ;  /* 0x00008000000079c5 */ /* 0x000fe40000010000 */
[----:B------:R-:W-:-:S06]  /*c3c0*/  WARPGROUP.ARRIVE ;  /* 0x00000000000079c5 */ /* 0x000fcc0000000000 */
[----:B------:R-:W-:Y:S01]  /*c3d0*/  HGMMA.64x128x16.F32 R72, gdesc[UR8], R72, gsb0 ;  /* 0x01e00000084879f0 */ /* 0x000fe20008000848 */
[----:B---3--:R-:W-:-:S04]  /*c3e0*/  LEA R12, R0, R18, 0x7 ;  /* 0x00000012000c7211 */ /* 0x008fc800078e38ff */
[----:B------:R-:W-:Y:S01]  /*c3f0*/  LEA R227, R3, R12, 0x1 ;  /* 0x0000000c03e37211 */ /* 0x000fe200078e08ff */
[C---:B----4-:R-:W-:Y:S01]  /*c400*/  IMAD R14, R0.reuse, 0x80, R14 ;  /* 0x00000080000e7824 */ /* 0x050fe200078e020e */
[----:B-----5:R-:W-:-:S03]  /*c410*/  LEA R18, R0, R17, 0x7 ;  /* 0x0000001100127211 */ /* 0x020fc600078e38ff */
[C---:B------:R-:W-:Y:S02]  /*c420*/  IMAD R17, R3.reuse, 0x2, R14 ;  /* 0x0000000203117824 */ /* 0x040fe400078e020e */
[----:B--2---:R-:W-:Y:S01]  /*c430*/  IMAD R20, R0, 0x80, R15 ;  /* 0x0000008000147824 */ /* 0x004fe200078e020f */
[----:B------:R-:W-:Y:S01]  /*c440*/  LEA R13, R3, R18, 0x1 ;  /* 0x00000012030d7211 */ /* 0x000fe200078e08ff */
[----:B------:R-:W-:Y:S01]  /*c450*/  IMAD R12, R17, 0x4, R16 ;  /* 0x00000004110c7824 */ /* 0x000fe200078e0210 */
[-C--:B------:R-:W-:Y:S01]  /*c460*/  LEA R18, R227, R16.reuse, 0x2 ;  /* 0x00000010e3127211 */ /* 0x080fe200078e10ff */
        /* <DEDUP_REMOVED lines=18> */
.L_x_1228:
[----:B------:R1:W1:Y:S01]  /*c590*/  SYNCS.PHASECHK.TRANS64.TRYWAIT P0, [R6+URZ+0x30c30], R19 ;  /* 0x030c3013060075a7 */ /* 0x000262000800017f */
[----:B------:R-:W-:Y:S05]  /*c5a0*/  @!P6 BRA `(.L_x_1229) ;  /* 0x000000000004e947 */ /* 0x000fea0003800000 */
[----:B------:R-:W-:Y:S01]  /*c5b0*/  BPT.TRAP 0x1 ;  /* 0x000000040000795c */ /* 0x000fe20000300000 */
.L_x_1229:
[----:B-1----:R-:W-:Y:S05]  /*c5c0*/  @P0 BRA `(.L_x_1230) ;  /* 0x0000000000080947 */ /* 0x002fea0003800000 */
[----:B------:R-:W1:Y:S02]  /*c5d0*/  SYNCS.PHASECHK.TRANS64.TRYWAIT P0, [R6+URZ+0x30c30], R19 ;  /* 0x030c3013060075a7 */ /* 0x000e64000800017f */
[----:B-1----:R-:W-:Y:S05]  /*c5e0*/  @!P0 BRA `(.L_x_1231) ;  /* 0x0000009c00c08947 */ /* 0x002fea0003800000 */
.L_x_1230:
        /* <DEDUP_REMOVED lines=16> */
[----:B-1----:R-:W-:Y:S01]  /*c6f0*/  MUFU.TANH R200, R75 ;  /* 0x0000004b00c87308 */ /* 0x002fe20000002400 */
        /* <DEDUP_REMOVED lines=12> */
[----:B---3--:R-:W-:Y:S01]  /*c7c0*/  MUFU.TANH R201, R83 ;  /* 0x0000005300c97308 */ /* 0x008fe20000002400 */
[----:B------:R-:W-:Y:S01]  /*c7d0*/  FMUL.FTZ R23, R84, UR9 ;  /* 0x0000000954177c20 */ /* 0x000fe20008410000 */
[----:B------:R-:W-:Y:S01]  /*c7e0*/  STL [R1+0xf4], R168 ;  /* 0x0000f4a801007387 */ /* 0x000fe20000100800 */
[----:B------:R-:W-:-:S03]  /*c7f0*/  FMUL.FTZ R138, R86, UR9 ;  /* 0x00000009568a7c20 */ /* 0x000fc60008410000 */
[----:B------:R-:W-:Y:S01]  /*c800*/  STL [R1+0xf0], R167 ;  /* 0x0000f0a701007387 */ /* 0x000fe20000100800 */
[----:B------:R-:W-:Y:S01]  /*c810*/  FMUL.FTZ R136, R87, UR9 ;  /* 0x0000000957887c20 */ /* 0x000fe20008410000 */
[----:B----4-:R1:W-:Y:S02]  /*c820*/  MUFU.TANH R202, R85 ;  /* 0x0000005500ca7308 */ /* 0x0103e40000002400 */
[----:B------:R-:W-:Y:S04]  /*c830*/  STL [R1+0xec], R166 ;  /* 0x0000eca601007387 */ /* 0x000fe80000100800 */
[----:B------:R-:W-:Y:S01]  /*c840*/  STL [R1+0xe8], R165 ;  /* 0x0000e8a501007387 */ /* 0x000fe20000100800 */
[----:B------:R-:W-:Y:S01]  /*c850*/  UMOV UR5, 0x40000040 ;  /* 0x4000004000057882 */ /* 0x000fe20000000000 */
[----:B------:R-:W-:Y:S01]  /*c860*/  UMOV UR7, 0x40000040 ;  /* 0x4000004000077882 */ /* 0x000fe20000000000 */
[----:B------:R-:W-:Y:S01]  /*c870*/  UMOV UR15, 0x40000040 ;  /* 0x40000040000f7882 */ /* 0x000fe20000000000 */
[----:B------:R-:W-:Y:S01]  /*c880*/  STL [R1+0xe4], R164 ;  /* 0x0000e4a401007387 */ /* 0x000fe20000100800 */
[----:B------:R-:W-:Y:S01]  /*c890*/  FMUL.FTZ R204, R91, UR9 ;  /* 0x000000095bcc7c20 */ /* 0x000fe20008410000 */
[----:B------:R3:W-:Y:S02]  /*c8a0*/  MUFU.TANH R203, R138 ;  /* 0x0000008a00cb7308 */ /* 0x0007e40000002400 */
[----:B------:R-:W-:Y:S04]  /*c8b0*/  STL [R1+0xe0], R163 ;  /* 0x0000e0a301007387 */ /* 0x000fe80000100800 */
[----:B------:R-:W-:Y:S01]  /*c8c0*/  STL [R1+0xdc], R162 ;  /* 0x0000dca201007387 */ /* 0x000fe20000100800 */
[----:B--2---:R-:W-:-:S03]  /*c8d0*/  R2UR UR4, R26 ;  /* 0x000000001a0472ca */ /* 0x004fc600000e0000 */
[----:B------:R-:W-:Y:S01]  /*c8e0*/  STL [R1+0xd8], R161 ;  /* 0x0000d8a101007387 */ /* 0x000fe20000100800 */
[----:B------:R-:W-:Y:S01]  /*c8f0*/  FMUL.FTZ R139, R89, UR9 ;  /* 0x00000009598b7c20 */ /* 0x000fe20008410000 */
[----:B------:R-:W-:Y:S01]  /*c900*/  FMUL.FTZ R126, R126, UR9 ;  /* 0x000000097e7e7c20 */ /* 0x000fe20008410000 */
[----:B------:R-:W2:Y:S01]  /*c910*/  MUFU.TANH R19, R19 ;  /* 0x0000001300137308 */ /* 0x000ea20000002400 */
[----:B------:R-:W-:Y:S04]  /*c920*/  STL [R1+0xd4], R160 ;  /* 0x0000d4a001007387 */ /* 0x000fe80000100800 */
[----:B------:R-:W-:Y:S01]  /*c930*/  STL [R1+0xd0], R159 ;  /* 0x0000d09f01007387 */ /* 0x000fe20000100800 */
[----:B------:R-:W-:Y:S02]  /*c940*/  ISETP.GT.AND P2, PT, R9, RZ, PT ;  /* 0x000000ff0900720c */ /* 0x000fe40003f44270 */
[----:B------:R-:W4:Y:S01]  /*c950*/  MUFU.TANH R230, R230 ;  /* 0x000000e600e67308 */ /* 0x000f220000002400 */
[----:B------:R-:W-:Y:S04]  /*c960*/  STL [R1+0xcc], R158 ;  /* 0x0000cc9e01007387 */ /* 0x000fe80000100800 */
[----:B------:R-:W-:Y:S01]  /*c970*/  STL [R1+0xc8], R157 ;  /* 0x0000c89d01007387 */ /* 0x000fe20000100800 */
[----:B------:R-:W-:-:S02]  /*c980*/  ISETP.GT.AND P3, PT, R8, 0x8, PT ;  /* 0x000000080800780c */ /* 0x000fc40003f64270 */
[----:B------:R-:W-:Y:S01]  /*c990*/  MUFU.TANH R237, R237 ;  /* 0x000000ed00ed7308 */ /* 0x000fe20000002400 */
[----:B------:R-:W-:Y:S04]  /*c9a0*/  STL [R1+0xc4], R156 ;  /* 0x0000c49c01007387 */ /* 0x000fe80000100800 */
[----:B------:R-:W-:Y:S03]  /*c9b0*/  STL [R1+0xc0], R155 ;  /* 0x0000c09b01007387 */ /* 0x000fe60000100800 */
[----:B------:R-:W4:Y:S01]  /*c9c0*/  MUFU.TANH R236, R236 ;  /* 0x000000ec00ec7308 */ /* 0x000f220000002400 */
[----:B------:R-:W-:Y:S04]  /*c9d0*/  STL [R1+0xbc], R154 ;  /* 0x0000bc9a01007387 */ /* 0x000fe80000100800 */
[----:B------:R-:W-:Y:S01]  /*c9e0*/  STL [R1+0xb8], R153 ;  /* 0x0000b89901007387 */ /* 0x000fe20000100800 */
[----:B------:R-:W-:Y:S01]  /*c9f0*/  ISETP.GT.AND P1, PT, R8, RZ, PT ;  /* 0x000000ff0800720c */ /* 0x000fe20003f24270 */
[----:B------:R-:W-:Y:S01]  /*ca00*/  FMUL.FTZ R128, R128, UR9 ;  /* 0x0000000980807c20 */ /* 0x000fe20008410000 */
[----:B------:R-:W-:Y:S01]  /*ca10*/  ISETP.GT.AND P0, PT, R9, 0x8, PT ;  /* 0x000000080900780c */ /* 0x000fe20003f04270 */
[----:B------:R-:W-:Y:S01]  /*ca20*/  STL [R1+0xb4], R152 ;  /* 0x0000b49801007387 */ /* 0x000fe20000100800 */
[----:B------:R-:W4:Y:S03]  /*ca30*/  MUFU.TANH R233, R233 ;  /* 0x000000e900e97308 */ /* 0x000f260000002400 */
[----:B------:R-:W-:Y:S04]  /*ca40*/  STL [R1+0xb0], R151 ;  /* 0x0000b09701007387 */ /* 0x000fe80000100800 */
        /* <DEDUP_REMOVED lines=19> */
[----:B------:R1:W-:Y:S04]  /*cb80*/  STL [R1+0x7c], R6 ;  /* 0x00007c0601007387 */ /* 0x0003e80000100800 */
[----:B------:R-:W-:Y:S04]  /*cb90*/  STL [R1+0x78], R5 ;  /* 0x0000780501007387 */ /* 0x000fe80000100800 */
[----:B------:R3:W-:Y:S04]  /*cba0*/  STL [R1+0x74], R4 ;  /* 0x0000740401007387 */ /* 0x0007e80000100800 */
[----:B------:R2:W-:Y:S04]  /*cbb0*/  STL [R1+0x70], R2 ;  /* 0x0000700201007387 */ /* 0x0005e80000100800 */
[----:B-1----:R-:W4:Y:S04]  /*cbc0*/  LDL.64 R6, [R1+0x40] ;  /* 0x0000400001067983 */ /* 0x002f280000100a00 */
[----:B---3--:R-:W3:Y:S01]  /*cbd0*/  LDL.64 R4, [R1+0x48] ;  /* 0x0000480001047983 */ /* 0x008ee20000100a00 */
[----:B------:R-:W-:Y:S01]  /*cbe0*/  WARPGROUP.ARRIVE ;  /* 0x00000000000079c5 */ /* 0x000fe20000000000 */
[----:B------:R-:W-:Y:S01]  /*cbf0*/  FMUL.FTZ R91, R96, UR9 ;  /* 0x00000009605b7c20 */ /* 0x000fe20008410000 */
[----:B------:R-:W-:Y:S01]  /*cc00*/  FMUL.FTZ R138, R90, UR9 ;  /* 0x000000095a8a7c20 */ /* 0x000fe20008410000 */
[----:B------:R-:W-:Y:S01]  /*cc10*/  FMUL.FTZ R89, R94, UR9 ;  /* 0x000000095e597c20 */ /* 0x000fe20008410000 */
[----:B------:R-:W-:Y:S01]  /*cc20*/  FMUL.FTZ R90, R95, UR9 ;  /* 0x000000095f5a7c20 */ /* 0x000fe20008410000 */
[----:B--2---:R-:W1:Y:S01]  /*cc30*/  LDC R2, c[0x0][0x74c] ;  /* 0x0001d300ff027b82 */ /* 0x004e620000000800 */
[----:B------:R-:W-:Y:S01]  /*cc40*/  HGMMA.64x128x16.F32 R24, gdesc[UR4], RZ, !UPT, gsb0 ;  /* 0x01e00000041879f0 */ /* 0x000fe2000c0008ff */
[----:B------:R-:W-:Y:S01]  /*cc50*/  UIADD3 UR4, UR6, 0x2, URZ ;  /* 0x0000000206047890 */ /* 0x000fe2000fffe03f */
[----:B------:R-:W2:Y:S01]  /*cc60*/  MUFU.TANH R136, R136 ;  /* 0x0000008800887308 */ /* 0x000ea20000002400 */
[----:B------:R-:W-:Y:S01]  /*cc70*/  FMUL.FTZ R205, R92, UR9 ;  /* 0x000000095ccd7c20 */ /* 0x000fe20008410000 */
[----:B------:R-:W-:Y:S01]  /*cc80*/  FMUL.FTZ R92, R97, UR9 ;  /* 0x00000009615c7c20 */ /* 0x000fe20008410000 */
[----:B------:R-:W-:Y:S01]  /*cc90*/  FMUL.FTZ R100, R100, UR9 ;  /* 0x0000000964647c20 */ /* 0x000fe20008410000 */
[----:B------:R-:W-:Y:S01]  /*cca0*/  FMUL.FTZ R101, R101, UR9 ;  /* 0x0000000965657c20 */ /* 0x000fe20008410000 */
[----:B------:R-:W2:Y:S01]  /*ccb0*/  LDC.64 R94, c[0x0][0x748] ;  /* 0x0001d200ff5e7b82 */ /* 0x000ea20000000a00 */
[----:B------:R-:W-:Y:S01]  /*ccc0*/  UMOV UR14, UR4 ;  /* 0x00000004000e7c82 */ /* 0x000fe20008000000 */
[----:B------:R-:W-:Y:S01]  /*ccd0*/  ULDC UR4, c[0x0][0x280] ;  /* 0x0000a00000047ab9 */ /* 0x000fe20000000800 */
[----:B------:R1:W2:Y:S01]  /*cce0*/  MUFU.TANH R171, R88 ;  /* 0x0000005800ab7308 */ /* 0x0002a20000002400 */
[----:B------:R-:W-:Y:S01]  /*ccf0*/  ULEA UR4, UR40, -UR4, 0x7 ;  /* 0x8000000428047291 */ /* 0x000fe2000f8e383f */
[----:B------:R-:W-:Y:S01]  /*cd00*/  FMUL.FTZ R120, R120, UR9 ;  /* 0x0000000978787c20 */ /* 0x000fe20008410000 */
[----:B------:R-:W-:Y:S01]  /*cd10*/  FMUL.FTZ R122, R122, UR9 ;  /* 0x000000097a7a7c20 */ /* 0x000fe20008410000 */
[----:B------:R-:W-:Y:S01]  /*cd20*/  FMUL.FTZ R123, R123, UR9 ;  /* 0x000000097b7b7c20 */ /* 0x000fe20008410000 */
[----:B------:R-:W-:Y:S01]  /*cd30*/  FMUL.FTZ R99, R99, UR9 ;  /* 0x0000000963637c20 */ /* 0x000fe20008410000 */
[----:B------:R-:W-:Y:S01]  /*cd40*/  FMUL.FTZ R102, R102, UR9 ;  /* 0x0000000966667c20 */ /* 0x000fe20008410000 */
[----:B------:R-:W-:Y:S01]  /*cd50*/  LEA R96, R3, UR4, 0x1 ;  /* 0x0000000403607c11 */ /* 0x000fe2000f8e08ff */
[----:B------:R-:W-:Y:S01]  /*cd60*/  UIADD3 UR4, UR6, 0x4, URZ ;  /* 0x0000000406047890 */ /* 0x000fe2000fffe03f */
[----:B-1----:R-:W-:Y:S01]  /*cd70*/  FMUL.FTZ R88, R93, UR9 ;  /* 0x000000095d587c20 */ /* 0x002fe20008410000 */
[----:B------:R-:W1:Y:S01]  /*cd80*/  MUFU.TANH R170, R139 ;  /* 0x0000008b00aa7308 */ /* 0x000e620000002400 */
[----:B------:R-:W-:Y:S01]  /*cd90*/  FMUL.FTZ R103, R103, UR9 ;  /* 0x0000000967677c20 */ /* 0x000fe20008410000 */
[----:B------:R-:W-:Y:S01]  /*cda0*/  FMUL.FTZ R109, R109, UR9 ;  /* 0x000000096d6d7c20 */ /* 0x000fe20008410000 */
[----:B------:R-:W-:Y:S01]  /*cdb0*/  FMUL.FTZ R104, R104, UR9 ;  /* 0x0000000968687c20 */ /* 0x000fe20008410000 */
[----:B------:R-:W-:Y:S01]  /*cdc0*/  FMUL.FTZ R105, R105, UR9 ;  /* 0x0000000969697c20 */ /* 0x000fe20008410000 */
[----:B------:R-:W-:Y:S01]  /*cdd0*/  FMUL.FTZ R112, R112, UR9 ;  /* 0x0000000970707c20 */ /* 0x000fe20008410000 */
[----:B------:R-:W-:Y:S01]  /*cde0*/  FMUL.FTZ R124, R124, UR9 ;  /* 0x000000097c7c7c20 */ /* 0x000fe20008410000 */
[----:B------:R-:W-:Y:S01]  /*cdf0*/  FMUL.FTZ R108, R108, UR9 ;  /* 0x000000096c6c7c20 */ /* 0x000fe20008410000 */
[----:B------:R-:W-:Y:S01]  /*ce00*/  MUFU.TANH R91, R91 ;  /* 0x0000005b005b7308 */ /* 0x000fe20000002400 */
        /* <DEDUP_REMOVED lines=8> */
[----:B------:R-:W-:-:S07]  /*ce90*/  FMUL.FTZ R106, R106, UR9 ;  /* 0x000000096a6a7c20 */ /* 0x000fce0008410000 */
[----:B------:R-:W-:Y:S08]  /*cea0*/  MUFU.TANH R168, R204 ;  /* 0x000000cc00a87308 */ /* 0x000ff00000002400 */
[----:B------:R-:W-:Y:S08]  /*ceb0*/  MUFU.TANH R89, R89 ;  /* 0x0000005900597308 */ /* 0x000ff00000002400 */
[----:B------:R-:W-:Y:S01]  /*cec0*/  MUFU.TANH R90, R90 ;  /* 0x0000005a005a7308 */ /* 0x000fe20000002400 */
[----:B------:R-:W-:-:S02]  /*ced0*/  WARPGROUP.DEPBAR.LE gsb0, 0x0 ;  /* 0x00008000000079c5 */ /* 0x000fc40000010000 */
[----:B------:R-:W-:Y:S01]  /*cee0*/  WARPGROUP.ARRIVE ;  /* 0x00000000000079c5 */ /* 0x000fe20000000000 */
[----:B---3--:R-:W-:Y:S02]  /*cef0*/  R2UR UR12, R4 ;  /* 0x00000000040c72ca */ /* 0x008fe400000e0000 */
[----:B------:R-:W-:Y:S02]  /*cf00*/  R2UR UR13, R5 ;  /* 0x00000000050d72ca */ /* 0x000fe400000e0000 */
[----:B------:R-:W-:Y:S01]  /*cf10*/  IADD3 R2, -R2, 0x8, RZ ;  /* 0x0000000802027810 */ /* 0x000fe20007ffe1ff */
[----:B------:R-:W3:Y:S01]  /*cf20*/  LDL.64 R4, [R1+0x38] ;  /* 0x0000380001047983 */ /* 0x000ee20000100a00 */
[----:B------:R-:W-:Y:S01]  /*cf30*/  IADD3 R96, R8, R96, RZ ;  /* 0x0000006008607210 */ /* 0x000fe20007ffe0ff */
[----:B------:R-:W-:Y:S01]  /*cf40*/  UIADD3 UR6, UR6, 0x6, URZ ;  /* 0x0000000606067890 */ /* 0x000fe2000fffe03f */
[----:B------:R-:W1:Y:S01]  /*cf50*/  MUFU.TANH R167, R205 ;  /* 0x000000cd00a77308 */ /* 0x000e620000002400 */
[----:B------:R-:W-:Y:S01]  /*cf60*/  UMOV UR7, 0x40000040 ;  /* 0x4000004000077882 */ /* 0x000fe20000000000 */
[----:B------:R-:W-:-:S05]  /*cf70*/  FMUL.FTZ R93, R98, UR9 ;  /* 0x00000009625d7c20 */ /* 0x000fca0008410000 */
[----:B------:R-:W-:Y:S01]  /*cf80*/  HGMMA.64x128x16.F32 R24, gdesc[UR12], R24, gsb0 ;  /* 0x01e000000c1879f0 */ /* 0x000fe20008000818 */
[----:B----4-:R-:W-:Y:S01]  /*cf90*/  R2UR UR12, R6 ;  /* 0x00000000060c72ca */ /* 0x010fe200000e0000 */
[----:B------:R-:W4:Y:S01]  /*cfa0*/  MUFU.TANH R88, R88 ;  /* 0x0000005800587308 */ /* 0x000f220000002400 */
[----:B------:R-:W-:Y:S01]  /*cfb0*/  R2UR UR13, R7 ;  /* 0x00000000070d72ca */ /* 0x000fe200000e0000 */
[----:B------:R-:W-:Y:S01]  /*cfc0*/  UMOV UR14, UR4 ;  /* 0x00000004000e7c82 */ /* 0x000fe20008000000 */
[----:B------:R-:W-:-:S05]  /*cfd0*/  UMOV UR15, 0x40000040 ;  /* 0x40000040000f7882 */ /* 0x000fca0000000000 */
[----:B------:R1:W-:Y:S01]  /*cfe0*/  MUFU.TANH R7, R126 ;  /* 0x0000007e00077308 */ /* 0x0003e20000002400 */
[-C--:B------:R-:W-:Y:S02]  /*cff0*/  IADD3 R221, R2, -R96.reuse, RZ ;  /* 0x8000006002dd7210 */ /* 0x080fe40007ffe0ff */
[----:B--2---:R-:W-:-:S05]  /*d000*/  IADD3 R95, RZ, -R96, -R95 ;  /* 0x80000060ff5f7210 */ /* 0x004fca0007ffe85f */
[----:B------:R-:W2:Y:S01]  /*d010*/  MUFU.TANH R92, R92 ;  /* 0x0000005c005c7308 */ /* 0x000ea20000002400 */
[C-C-:B-1----:R-:W-:Y:S01]  /*d020*/  IMAD.IADD R126, R94.reuse, 0x1, -R96.reuse ;  /* 0x000000015e7e7824 */ /* 0x142fe200078e0a60 */
[----:B------:R-:W-:-:S04]  /*d030*/  IADD3 R94, R94, 0x8, -R96 ;  /* 0x000000085e5e7810 */ /* 0x000fc80007ffe860 */
[----:B------:R-:W-:Y:S02]  /*d040*/  SEL R126, R126, 0x80, !P2 ;  /* 0x000000807e7e7807 */ /* 0x000fe40005000000 */
[----:B------:R-:W-:Y:S01]  /*d050*/  SEL R221, R221, 0x80, P3 ;  /* 0x00000080dddd7807 */ /* 0x000fe20001800000 */
[----:B------:R-:W1:Y:S01]  /*d060*/  MUFU.TANH R165, R100 ;  /* 0x0000006400a57308 */ /* 0x000e620000002400 */
[----:B------:R-:W-:-:S07]  /*d070*/  SEL R218, R95, 0x80, P1 ;  /* 0x000000805fda7807 */ /* 0x000fce0000800000 */
[----:B------:R-:W1:Y:S08]  /*d080*/  MUFU.TANH R164, R101 ;  /* 0x0000006500a47308 */ /* 0x000e700000002400 */
[----:B------:R-:W-:Y:S08]  /*d090*/  MUFU.TANH R145, R120 ;  /* 0x0000007800917308 */ /* 0x000ff00000002400 */
[----:B------:R-:W-:Y:S08]  /*d0a0*/  MUFU.TANH R143, R122 ;  /* 0x0000007a008f7308 */ /* 0x000ff00000002400 */
[----:B------:R-:W-:Y:S08]  /*d0b0*/  MUFU.TANH R142, R123 ;  /* 0x0000007b008e7308 */ /* 0x000ff00000002400 */
[----:B------:R-:W1:Y:S08]  /*d0c0*/  MUFU.TANH R93, R93 ;  /* 0x0000005d005d7308 */ /* 0x000e700000002400 */
[----:B------:R-:W1:Y:S08]  /*d0d0*/  MUFU.TANH R166, R99 ;  /* 0x0000006300a67308 */ /* 0x000e700000002400 */
[----:B------:R-:W1:Y:S08]  /*d0e0*/  MUFU.TANH R163, R102 ;  /* 0x0000006600a37308 */ /* 0x000e700000002400 */
[----:B------:R-:W1:Y:S08]  /*d0f0*/  MUFU.TANH R162, R103 ;  /* 0x0000006700a27308 */ /* 0x000e700000002400 */
[----:B------:R-:W-:Y:S08]  /*d100*/  MUFU.TANH R156, R109 ;  /* 0x0000006d009c7308 */ /* 0x000ff00000002400 */
[----:B------:R-:W1:Y:S08]  /*d110*/  MUFU.TANH R161, R104 ;  /* 0x0000006800a17308 */ /* 0x000e700000002400 */
[----:B------:R-:W1:Y:S01]  /*d120*/  MUFU.TANH R160, R105 ;  /* 0x0000006900a07308 */ /* 0x000e620000002400 */
[----:B------:R-:W-:-:S07]  /*d130*/  FMUL.FTZ R110, R110, UR9 ;  /* 0x000000096e6e7c20 */ /* 0x000fce0008410000 */
[----:B------:R-:W-:Y:S01]  /*d140*/  MUFU.TANH R153, R112 ;  /* 0x0000007000997308 */ /* 0x000fe20000002400 */
[----:B------:R-:W-:-:S07]  /*d150*/  FMUL.FTZ R111, R111, UR9 ;  /* 0x000000096f6f7c20 */ /* 0x000fce0008410000 */
[----:B------:R-:W-:Y:S01]  /*d160*/  MUFU.TANH R141, R124 ;  /* 0x0000007c008d7308 */ /* 0x000fe20000002400 */
[----:B------:R-:W-:Y:S02]  /*d170*/  WARPGROUP.DEPBAR.LE gsb0, 0x0 ;  /* 0x00008000000079c5 */ /* 0x000fe40000010000 */
[----:B------:R-:W-:-:S05]  /*d180*/  WARPGROUP.ARRIVE ;  /* 0x00000000000079c5 */ /* 0x000fca0000000000 */
[----:B------:R-:W1:Y:S01]  /*d190*/  MUFU.TANH R157, R108 ;  /* 0x0000006c009d7308 */ /* 0x000e620000002400 */
[----:B------:R-:W-:Y:S01]  /*d1a0*/  HGMMA.64x128x16.F32 R24, gdesc[UR12], R24, gsb0 ;  /* 0x01e000000c1879f0 */ /* 0x000fe20008000818 */
[C---:B------:R-:W-:Y:S02]  /*d1b0*/  ISETP.GE.AND P3, PT, R126.reuse, RZ, PT ;  /* 0x000000ff7e00720c */ /* 0x040fe40003f66270 */
[C---:B------:R-:W-:Y:S02]  /*d1c0*/  ISETP.GE.AND P4, PT, R126.reuse, 0x1, PT ;  /* 0x000000017e00780c */ /* 0x040fe40003f86270 */
[----:B------:R-:W-:Y:S02]  /*d1d0*/  ISETP.GE.AND P1, PT, R126, 0x9, PT ;  /* 0x000000097e00780c */ /* 0x000fe40003f26270 */
[----:B------:R-:W1:Y:S01]  /*d1e0*/  MUFU.TANH R152, R113 ;  /* 0x0000007100987308 */ /* 0x000e620000002400 */
[C---:B------:R-:W-:Y:S02]  /*d1f0*/  ISETP.GT.OR P3, PT, R218.reuse, RZ, !P3 ;  /* 0x000000ffda00720c */ /* 0x040fe40005f64670 */
[----:B------:R-:W-:-:S02]  /*d200*/  ISETP.GT.OR P4, PT, R218, 0x1, !P4 ;  /* 0x00000001da00780c */ /* 0x000fc40006784670 */
[----:B------:R-:W-:Y:S02]  /*d210*/  ISETP.GT.OR P1, PT, R218, 0x9, !P1 ;  /* 0x00000009da00780c */ /* 0x000fe40004f24670 */
[----:B------:R-:W-:Y:S01]  /*d220*/  FSEL R216, R19, -INF , !P3 ;  /* 0xff80000013d87808 */ /* 0x000fe20005800000 */
[----:B------:R-:W-:Y:S01]  /*d230*/  MUFU.TANH R144, R121 ;  /* 0x0000007900907308 */ /* 0x000fe20000002400 */
[----:B------:R-:W-:Y:S02]  /*d240*/  FSEL R219, R230, -INF , !P4 ;  /* 0xff800000e6db7808 */ /* 0x000fe40006000000 */
[C---:B------:R-:W-:Y:S02]  /*d250*/  ISETP.GE.AND P2, PT, R126.reuse, 0x10, PT ;  /* 0x000000107e00780c */ /* 0x040fe40003f46270 */
[C---:B------:R-:W-:Y:S02]  /*d260*/  ISETP.GE.AND P3, PT, R126.reuse, 0x11, PT ;  /* 0x000000117e00780c */ /* 0x040fe40003f66270 */
[C---:B------:R-:W-:Y:S01]  /*d270*/  ISETP.GE.AND P5, PT, R126.reuse, 0x18, PT ;  /* 0x000000187e00780c */ /* 0x040fe20003fa6270 */
[----:B------:R-:W-:Y:S01]  /*d280*/  MUFU.TANH R140, R125 ;  /* 0x0000007d008c7308 */ /* 0x000fe20000002400 */
[----:B------:R-:W-:-:S02]  /*d290*/  ISETP.GE.AND P4, PT, R126, 0x19, PT ;  /* 0x000000197e00780c */ /* 0x000fc40003f86270 */
[----:B------:R-:W-:Y:S02]  /*d2a0*/  FSEL R220, R236, -INF , !P1 ;  /* 0xff800000ecdc7808 */ /* 0x000fe40004800000 */
[C---:B------:R-:W-:Y:S02]  /*d2b0*/  ISETP.GT.OR P2, PT, R218.reuse, 0x10, !P2 ;  /* 0x00000010da00780c */ /* 0x040fe40005744670 */
[C---:B------:R-:W-:Y:S01]  /*d2c0*/  ISETP.GT.OR P3, PT, R218.reuse, 0x11, !P3 ;  /* 0x00000011da00780c */ /* 0x040fe20005f64670 */
[----:B------:R-:W1:Y:S01]  /*d2d0*/  MUFU.TANH R150, R116 ;  /* 0x0000007400967308 */ /* 0x000e620000002400 */
[C---:B------:R-:W-:Y:S02]  /*d2e0*/  ISETP.GT.OR P5, PT, R218.reuse, 0x18, !P5 ;  /* 0x00000018da00780c */ /* 0x040fe40006fa4670 */
[----:B------:R-:W-:Y:S02]  /*d2f0*/  ISETP.GT.OR P4, PT, R218, 0x19, !P4 ;  /* 0x00000019da00780c */ /* 0x000fe40006784670 */
[----:B------:R-:W-:-:S02]  /*d300*/  FSEL R215, R233, -INF , !P2 ;  /* 0xff800000e9d77808 */ /* 0x000fc40005000000 */
[----:B------:R-:W-:Y:S01]  /*d310*/  FSEL R211, R21, -INF , !P3 ;  /* 0xff80000015d37808 */ /* 0x000fe20005800000 */
[----:B------:R-:W1:Y:S01]  /*d320*/  MUFU.TANH R148, R117 ;  /* 0x0000007500947308 */ /* 0x000e620000002400 */
[----:B------:R-:W-:Y:S02]  /*d330*/  FSEL R208, R23, -INF , !P5 ;  /* 0xff80000017d07808 */ /* 0x000fe40006800000 */
[----:B------:R-:W-:Y:S01]  /*d340*/  FSEL R206, R202, -INF , !P4 ;  /* 0xff800000cace7808 */ /* 0x000fe20006000000 */
[----:B------:R-:W-:Y:S01]  /*d350*/  FMUL.FTZ R119, R119, UR9 ;  /* 0x0000000977777c20 */ /* 0x000fe20008410000 */
[----:B------:R-:W-:-:S03]  /*d360*/  FMUL.FTZ R115, R115, UR9 ;  /* 0x0000000973737c20 */ /* 0x000fc60008410000 */
[----:B------:R-:W-:Y:S01]  /*d370*/  MUFU.TANH R158, R107 ;  /* 0x0000006b009e7308 */ /* 0x000fe20000002400 */
[----:B------:R-:W-:-:S07]  /*d380*/  FMUL.FTZ R118, R118, UR9 ;  /* 0x0000000976767c20 */ /* 0x000fce0008410000 */
[----:B------:R-:W-:Y:S08]  /*d390*/  MUFU.TANH R151, R114 ;  /* 0x0000007200977308 */ /* 0x000ff00000002400 */
[----:B------:R-:W1:Y:S08]  /*d3a0*/  MUFU.TANH R159, R106 ;  /* 0x0000006a009f7308 */ /* 0x000e700000002400 */
[----:B------:R-:W1:Y:S08]  /*d3b0*/  MUFU.TANH R155, R110 ;  /* 0x0000006e009b7308 */ /* 0x000e700000002400 */
[----:B------:R-:W1:Y:S08]  /*d3c0*/  MUFU.TANH R154, R111 ;  /* 0x0000006f009a7308 */ /* 0x000e700000002400 */
[----:B------:R-:W-:Y:S01]  /*d3d0*/  MUFU.TANH R146, R119 ;  /* 0x0000007700927308 */ /* 0x000fe20000002400 */
[----:B------:R-:W-:-:S02]  /*d3e0*/  WARPGROUP.DEPBAR.LE gsb0, 0x0 ;  /* 0x00008000000079c5 */ /* 0x000fc40000010000 */
[----:B------:R-:W4:Y:S01]  /*d3f0*/  LDS R227, [R227+0x400] ;  /* 0x00040000e3e37984 */ /* 0x000f220000000800 */
[----:B---3--:R-:W-:-:S04]  /*d400*/  R2UR UR5, R5 ;  /* 0x00000000050572ca */ /* 0x008fc800000e0000 */
[----:B------:R3:W-:Y:S01]  /*d410*/  MUFU.TANH R5, R128 ;  /* 0x0000008000057308 */ /* 0x0007e20000002400 */
[----:B------:R-:W-:Y:S02]  /*d420*/  R2UR UR4, R4 ;  /* 0x00000000040472ca */ /* 0x000fe400000e0000 */
[----:B---3--:R-:W-:Y:S02]  /*d430*/  SEL R128, R94, 0x80, !P0 ;  /* 0x000000805e807807 */ /* 0x008fe40004000000 */
[----:B------:R-:W-:-:S04]  /*d440*/  ISETP.GE.AND P0, PT, R126, 0x8, PT ;  /* 0x000000087e00780c */ /* 0x000fc80003f06270 */
[----:B------:R-:W-:Y:S01]  /*d450*/  ISETP.GT.OR P0, PT, R218, 0x8, !P0 ;  /* 0x00000008da00780c */ /* 0x000fe20004704670 */
[----:B------:R-:W-:Y:S01]  /*d460*/  WARPGROUP.ARRIVE ;  /* 0x00000000000079c5 */ /* 0x000fe20000000000 */
[C---:B------:R-:W-:Y:S02]  /*d470*/  ISETP.GE.AND P1, PT, R128.reuse, 0x1, PT ;  /* 0x000000018000780c */ /* 0x040fe40003f26270 */
[----:B------:R-:W-:Y:S02]  /*d480*/  FSEL R224, R237, -INF , !P0 ;  /* 0xff800000ede07808 */ /* 0x000fe40004000000 */
[----:B------:R-:W-:Y:S01]  /*d490*/  ISETP.GE.AND P0, PT, R128, RZ, PT ;  /* 0x000000ff8000720c */ /* 0x000fe20003f06270 */
[----:B------:R-:W-:Y:S01]  /*d4a0*/  HGMMA.64x128x16.F32 R24, gdesc[UR4], R24, gsb0 ;  /* 0x01e00000041879f0 */ /* 0x000fe20008000818 */
[C---:B------:R-:W-:Y:S01]  /*d4b0*/  ISETP.GT.OR P1, PT, R221.reuse, 0x1, !P1 ;  /* 0x00000001dd00780c */ /* 0x040fe20004f24670 */
[----:B------:R-:W3:Y:S01]  /*d4c0*/  MUFU.TANH R149, R115 ;  /* 0x0000007300957308 */ /* 0x000ee20000002400 */
[----:B------:R-:W-:-:S07]  /*d4d0*/  ISETP.GT.OR P0, PT, R221, RZ, !P0 ;  /* 0x000000ffdd00720c */ /* 0x000fce0004704670 */
[----:B------:R-:W3:Y:S01]  /*d4e0*/  MUFU.TANH R147, R118 ;  /* 0x0000007600937308 */ /* 0x000ee20000002400 */
[C---:B------:R-:W-:Y:S01]  /*d4f0*/  ISETP.GE.AND P2, PT, R128.reuse, 0x8, PT ;  /* 0x000000088000780c */ /* 0x040fe20003f46270 */
[----:B------:R-:W-:Y:S01]  /*d500*/  FMUL.FTZ R127, R127, UR9 ;  /* 0x000000097f7f7c20 */ /* 0x000fe20008410000 */
[----:B------:R-:W-:Y:S01]  /*d510*/  ISETP.GE.AND P3, PT, R128, 0x9, PT ;  /* 0x000000098000780c */ /* 0x000fe20003f66270 */
[----:B------:R-:W-:Y:S01]  /*d520*/  FMUL.FTZ R130, R130, UR9 ;  /* 0x0000000982827c20 */ /* 0x000fe20008410000 */
[C---:B------:R-:W-:Y:S01]  /*d530*/  ISETP.GE.AND P5, PT, R128.reuse, 0x10, PT ;  /* 0x000000108000780c */ /* 0x040fe20003fa6270 */
[----:B------:R-:W-:Y:S01]  /*d540*/  FMUL.FTZ R212, R131, UR9 ;  /* 0x0000000983d47c20 */ /* 0x000fe20008410000 */
[----:B------:R-:W-:Y:S01]  /*d550*/  ISETP.GE.AND P4, PT, R128, 0x11, PT ;  /* 0x000000118000780c */ /* 0x000fe20003f86270 */
[----:B------:R-:W-:Y:S01]  /*d560*/  IMAD R137, R0, 0x400, R137 ;  /* 0x0000040000897824 */ /* 0x000fe200078e0289 */
[----:B------:R-:W-:Y:S01]  /*d570*/  FSEL R214, R20, -INF , !P0 ;  /* 0xff80000014d67808 */ /* 0x000fe20004000000 */
[----:B------:R-:W-:Y:S01]  /*d580*/  FMUL.FTZ R129, R129, UR9 ;  /* 0x0000000981817c20 */ /* 0x000fe20008410000 */
[----:B------:R-:W-:Y:S01]  /*d590*/  FSEL R228, R200, -INF , !P1 ;  /* 0xff800000c8e47808 */ /* 0x000fe20004800000 */
[----:B------:R-:W-:Y:S01]  /*d5a0*/  VIADD R223, R10, 0x4 ;  /* 0x000000040adf7836 */ /* 0x000fe20000000000 */
[C---:B------:R-:W-:Y:S01]  /*d5b0*/  ISETP.GE.AND P0, PT, R128.reuse, 0x18, PT ;  /* 0x000000188000780c */ /* 0x040fe20003f06270 */
[----:B----4-:R-:W4:Y:S01]  /*d5c0*/  SHFL.IDX PT, R225, R227, R10, 0x1f ;  /* 0x00001f0ae3e17589 */ /* 0x010f2200000e0000 */
[----:B------:R-:W-:-:S02]  /*d5d0*/  ISETP.GE.AND P1, PT, R128, 0x19, PT ;  /* 0x000000198000780c */ /* 0x000fc40003f26270 */
[C---:B------:R-:W-:Y:S01]  /*d5e0*/  IADD3 R231, R10.reuse, 0x8, RZ ;  /* 0x000000080ae77810 */ /* 0x040fe20007ffe0ff */
[----:B------:R-:W-:Y:S01]  /*d5f0*/  VIADD R232, R10, 0xc ;  /* 0x0000000c0ae87836 */ /* 0x000fe20000000000 */
[C---:B------:R-:W-:Y:S01]  /*d600*/  ISETP.GT.OR P2, PT, R221.reuse, 0x8, !P2 ;  /* 0x00000008dd00780c */ /* 0x040fe20005744670 */
[----:B------:R-:W-:Y:S01]  /*d610*/  ULDC UR4, c[0x0][0x744] ;  /* 0x0001d10000047ab9 */ /* 0x000fe20000000800 */
[C---:B------:R-:W-:Y:S02]  /*d620*/  ISETP.GT.OR P3, PT, R221.reuse, 0x9, !P3 ;  /* 0x00000009dd00780c */ /* 0x040fe40005f64670 */
[C---:B------:R-:W-:Y:S02]  /*d630*/  ISETP.GT.OR P5, PT, R221.reuse, 0x10, !P5 ;  /* 0x00000010dd00780c */ /* 0x040fe40006fa4670 */
[C---:B------:R-:W-:Y:S02]  /*d640*/  ISETP.GT.OR P4, PT, R221.reuse, 0x11, !P4 ;  /* 0x00000011dd00780c */ /* 0x040fe40006784670 */
[----:B------:R-:W-:-:S02]  /*d650*/  ISETP.GT.OR P0, PT, R221, 0x18, !P0 ;  /* 0x00000018dd00780c */ /* 0x000fc40004704670 */
[----:B------:R-:W-:Y:S02]  /*d660*/  ISETP.GT.OR P1, PT, R221, 0x19, !P1 ;  /* 0x00000019dd00780c */ /* 0x000fe40004f24670 */
[----:B------:R-:W-:Y:S02]  /*d670*/  FSEL R222, R235, -INF , !P2 ;  /* 0xff800000ebde7808 */ /* 0x000fe40005000000 */
[----:B------:R-:W-:Y:S02]  /*d680*/  FSEL R217, R234, -INF , !P3 ;  /* 0xff800000ead97808 */ /* 0x000fe40005800000 */
[----:B------:R-:W-:Y:S02]  /*d690*/  FSEL R213, R22, -INF , !P5 ;  /* 0xff80000016d57808 */ /* 0x000fe40006800000 */
[----:B------:R-:W-:Y:S02]  /*d6a0*/  FSEL R210, R201, -INF , !P4 ;  /* 0xff800000c9d27808 */ /* 0x000fe40006000000 */
[----:B------:R-:W-:-:S02]  /*d6b0*/  ISETP.GE.AND P2, PT, R126, 0x20, PT ;  /* 0x000000207e00780c */ /* 0x000fc40003f46270 */
[C---:B------:R-:W-:Y:S02]  /*d6c0*/  ISETP.GE.AND P3, PT, R126.reuse, 0x21, PT ;  /* 0x000000217e00780c */ /* 0x040fe40003f66270 */
[C---:B------:R-:W-:Y:S02]  /*d6d0*/  ISETP.GE.AND P5, PT, R126.reuse, 0x28, PT ;  /* 0x000000287e00780c */ /* 0x040fe40003fa6270 */
[----:B------:R-:W-:Y:S02]  /*d6e0*/  ISETP.GE.AND P4, PT, R126, 0x29, PT ;  /* 0x000000297e00780c */ /* 0x000fe40003f86270 */
[----:B------:R-:W-:Y:S02]  /*d6f0*/  FSEL R209, R203, -INF , !P0 ;  /* 0xff800000cbd17808 */ /* 0x000fe40004000000 */
[----:B------:R-:W-:Y:S02]  /*d700*/  FSEL R207, R136, -INF , !P1 ;  /* 0xff80000088cf7808 */ /* 0x000fe40004800000 */
[----:B------:R-:W-:-:S02]  /*d710*/  ISETP.GE.AND P0, PT, R126, 0x30, PT ;  /* 0x000000307e00780c */ /* 0x000fc40003f06270 */
[----:B------:R-:W-:Y:S02]  /*d720*/  ISETP.GE.AND P1, PT, R126, 0x31, PT ;  /* 0x000000317e00780c */ /* 0x000fe40003f26270 */
[C---:B------:R-:W-:Y:S02]  /*d730*/  ISETP.GT.OR P2, PT, R218.reuse, 0x20, !P2 ;  /* 0x00000020da00780c */ /* 0x040fe40005744670 */
        /* <DEDUP_REMOVED lines=10> */
[----:B------:R-:W-:Y:S02]  /*d7e0*/  ISETP.GE.AND P3, PT, R126, 0x39, PT ;  /* 0x000000397e00780c */ /* 0x000fe40003f66270 */
[C---:B------:R-:W-:Y:S02]  /*d7f0*/  ISETP.GE.AND P5, PT, R128.reuse, 0x20, PT ;  /* 0x000000208000780c */ /* 0x040fe40003fa6270 */
[----:B------:R-:W-:Y:S02]  /*d800*/  ISETP.GE.AND P4, PT, R128, 0x21, PT ;  /* 0x000000218000780c */ /* 0x000fe40003f86270 */
[----:B------:R-:W-:Y:S02]  /*d810*/  FSEL R103, R91, -INF , !P0 ;  /* 0xff8000005b677808 */ /* 0x000fe40004000000 */
[----:B--2---:R-:W-:Y:S02]  /*d820*/  FSEL R109, R92, -INF , !P1 ;  /* 0xff8000005c6d7808 */ /* 0x004fe40004800000 */
[----:B------:R-:W-:-:S02]  /*d830*/  ISETP.GE.AND P0, PT, R128, 0x28, PT ;  /* 0x000000288000780c */ /* 0x000fc40003f06270 */
[----:B------:R-:W-:Y:S02]  /*d840*/  ISETP.GE.AND P1, PT, R128, 0x29, PT ;  /* 0x000000298000780c */ /* 0x000fe40003f26270 */
[C---:B------:R-:W-:Y:S02]  /*d850*/  ISETP.GT.OR P2, PT, R218.reuse, 0x38, !P2 ;  /* 0x00000038da00780c */ /* 0x040fe40005744670 */
[----:B------:R-:W-:Y:S02]  /*d860*/  ISETP.GT.OR P3, PT, R218, 0x39, !P3 ;  /* 0x00000039da00780c */ /* 0x000fe40005f64670 */
[C---:B------:R-:W-:Y:S02]  /*d870*/  ISETP.GT.OR P5, PT, R221.reuse, 0x20, !P5 ;  /* 0x00000020dd00780c */ /* 0x040fe40006fa4670 */
[C---:B------:R-:W-:Y:S02]  /*d880*/  ISETP.GT.OR P4, PT, R221.reuse, 0x21, !P4 ;  /* 0x00000021dd00780c */ /* 0x040fe40006784670 */
[----:B------:R-:W-:-:S02]  /*d890*/  ISETP.GT.OR P0, PT, R221, 0x28, !P0 ;  /* 0x00000028dd00780c */ /* 0x000fc40004704670 */
[----:B------:R-:W-:Y:S02]  /*d8a0*/  ISETP.GT.OR P1, PT, R221, 0x29, !P1 ;  /* 0x00000029dd00780c */ /* 0x000fe40004f24670 */
[----:B-1----:R-:W-:Y:S02]  /*d8b0*/  FSEL R112, R165, -INF , !P2 ;  /* 0xff800000a5707808 */ /* 0x002fe40005000000 */
        /* <DEDUP_REMOVED lines=14> */
[----:B------:R-:W-:Y:S02]  /*d9a0*/  ISETP.GT.OR P4, PT, R221, 0x39, !P4 ;  /* 0x00000039dd00780c */ /* 0x000fe40006784670 */
        /* <DEDUP_REMOVED lines=45> */
[C---:B------:R-:W-:Y:S02]  /*dc80*/  ISETP.GE.AND P4, PT, R126.reuse, 0x61, PT ;  /* 0x000000617e00780c */ /* 0x040fe40003f86270 */
[----:B------:R-:W-:Y:S02]  /*dc90*/  FSEL R100, R151, -INF , !P0 ;  /* 0xff80000097647808 */ /* 0x000fe40004000000 */
[----:B---3--:R-:W-:Y:S02]  /*dca0*/  FSEL R115, R149, -INF , !P1 ;  /* 0xff80000095737808 */ /* 0x008fe40004800000 */
[----:B------:R-:W-:-:S02]  /*dcb0*/  ISETP.GE.AND P0, PT, R126, 0x68, PT ;  /* 0x000000687e00780c */ /* 0x000fc40003f06270 */
[----:B------:R-:W-:Y:S02]  /*dcc0*/  ISETP.GE.AND P1, PT, R126, 0x69, PT ;  /* 0x000000697e00780c */ /* 0x000fe40003f26270 */
[C---:B------:R-:W-:Y:S02]  /*dcd0*/  ISETP.GT.OR P2, PT, R221.reuse, 0x58, !P2 ;  /* 0x00000058dd00780c */ /* 0x040fe40005744670 */
[----:B------:R-:W-:Y:S02]  /*dce0*/  ISETP.GT.OR P3, PT, R221, 0x59, !P3 ;  /* 0x00000059dd00780c */ /* 0x000fe40005f64670 */
[C---:B------:R-:W-:Y:S02]  /*dcf0*/  ISETP.GT.OR P5, PT, R218.reuse, 0x60, !P5 ;  /* 0x00000060da00780c */ /* 0x040fe40006fa4670 */
[C---:B------:R-:W-:Y:S02]  /*dd00*/  ISETP.GT.OR P4, PT, R218.reuse, 0x61, !P4 ;  /* 0x00000061da00780c */ /* 0x040fe40006784670 */
[----:B------:R-:W-:-:S02]  /*dd10*/  ISETP.GT.OR P0, PT, R218, 0x68, !P0 ;  /* 0x00000068da00780c */ /* 0x000fc40004704670 */
[----:B------:R-:W-:Y:S01]  /*dd20*/  ISETP.GT.OR P1, PT, R218, 0x69, !P1 ;  /* 0x00000069da00780c */ /* 0x000fe20004f24670 */
[----:B------:R1:W2:Y:S01]  /*dd30*/  MUFU.TANH R6, R127 ;  /* 0x0000007f00067308 */ /* 0x0002a20000002400 */
[----:B------:R-:W-:Y:S02]  /*dd40*/  FSEL R95, R147, -INF , !P2 ;  /* 0xff800000935f7808 */ /* 0x000fe40005000000 */
[----:B------:R-:W-:Y:S02]  /*dd50*/  FSEL R118, R146, -INF , !P3 ;  /* 0xff80000092767808 */ /* 0x000fe40005800000 */
[----:B------:R-:W-:Y:S02]  /*dd60*/  FSEL R113, R145, -INF , !P5 ;  /* 0xff80000091717808 */ /* 0x000fe40006800000 */
[----:B------:R-:W-:Y:S02]  /*dd70*/  FSEL R108, R144, -INF , !P4 ;  /* 0xff800000906c7808 */ /* 0x000fe40006000000 */
[----:B------:R-:W-:-:S02]  /*dd80*/  ISETP.GE.AND P2, PT, R126, 0x70, PT ;  /* 0x000000707e00780c */ /* 0x000fc40003f46270 */
[C---:B------:R-:W-:Y:S02]  /*dd90*/  ISETP.GE.AND P3, PT, R126.reuse, 0x71, PT ;  /* 0x000000717e00780c */ /* 0x040fe40003f66270 */
[C---:B------:R-:W-:Y:S02]  /*dda0*/  ISETP.GE.AND P5, PT, R126.reuse, 0x78, PT ;  /* 0x000000787e00780c */ /* 0x040fe40003fa6270 */
[----:B------:R-:W-:Y:S01]  /*ddb0*/  ISETP.GE.AND P4, PT, R126, 0x79, PT ;  /* 0x000000797e00780c */ /* 0x000fe20003f86270 */
[----:B------:R3:W4:Y:S01]  /*ddc0*/  MUFU.TANH R2, R130 ;  /* 0x0000008200027308 */ /* 0x0007220000002400 */
[----:B-1----:R-:W-:Y:S02]  /*ddd0*/  FSEL R127, R141, -INF , !P0 ;  /* 0xff8000008d7f7808 */ /* 0x002fe40004000000 */
[----:B------:R-:W-:Y:S02]  /*dde0*/  FSEL R126, R140, -INF , !P1 ;  /* 0xff8000008c7e7808 */ /* 0x000fe40004800000 */
[----:B------:R-:W-:-:S02]  /*ddf0*/  ISETP.GE.AND P0, PT, R128, 0x60, PT ;  /* 0x000000608000780c */ /* 0x000fc40003f06270 */
[----:B------:R-:W-:Y:S02]  /*de00*/  ISETP.GE.AND P1, PT, R128, 0x61, PT ;  /* 0x000000618000780c */ /* 0x000fe40003f26270 */
[----:B------:R-:W-:Y:S02]  /*de10*/  ISETP.GT.OR P2, PT, R218, 0x70, !P2 ;  /* 0x00000070da00780c */ /* 0x000fe40005744670 */
[C---:B------:R-:W-:Y:S02]  /*de20*/  ISETP.GT.OR P0, PT, R221.reuse, 0x60, !P0 ;  /* 0x00000060dd00780c */ /* 0x040fe40004704670 */
[----:B------:R-:W-:Y:S02]  /*de30*/  ISETP.GT.OR P1, PT, R221, 0x61, !P1 ;  /* 0x00000061dd00780c */ /* 0x000fe40004f24670 */
[----:B---3--:R-:W-:Y:S02]  /*de40*/  FSEL R130, R5, -INF , !P2 ;  /* 0xff80000005827808 */ /* 0x008fe40005000000 */
[----:B------:R-:W-:-:S02]  /*de50*/  FSEL R131, R143, -INF , !P0 ;  /* 0xff8000008f837808 */ /* 0x000fc40004000000 */
[----:B------:R-:W-:Y:S02]  /*de60*/  FSEL R138, R142, -INF , !P1 ;  /* 0xff8000008e8a7808 */ /* 0x000fe40004800000 */
[C---:B------:R-:W-:Y:S02]  /*de70*/  ISETP.GE.AND P2, PT, R128.reuse, 0x68, PT ;  /* 0x000000688000780c */ /* 0x040fe40003f46270 */
[C---:B------:R-:W-:Y:S02]  /*de80*/  ISETP.GE.AND P0, PT, R128.reuse, 0x69, PT ;  /* 0x000000698000780c */ /* 0x040fe40003f06270 */
[----:B------:R-:W-:Y:S02]  /*de90*/  ISETP.GE.AND P1, PT, R128, 0x70, PT ;  /* 0x000000708000780c */ /* 0x000fe40003f26270 */
[C---:B------:R-:W-:Y:S02]  /*dea0*/  ISETP.GT.OR P2, PT, R221.reuse, 0x68, !P2 ;  /* 0x00000068dd00780c */ /* 0x040fe40005744670 */
[----:B------:R-:W-:-:S02]  /*deb0*/  ISETP.GT.OR P0, PT, R221, 0x69, !P0 ;  /* 0x00000069dd00780c */ /* 0x000fc40004704670 */
[----:B------:R-:W-:Y:S01]  /*dec0*/  ISETP.GT.OR P1, PT, R221, 0x70, !P1 ;  /* 0x00000070dd00780c */ /* 0x000fe20004f24670 */
[----:B------:R1:W-:Y:S01]  /*ded0*/  MUFU.TANH R4, R129 ;  /* 0x0000008100047308 */ /* 0x0003e20000002400 */
[----:B------:R-:W-:Y:S02]  /*dee0*/  R2UR UR8, R137 ;  /* 0x00000000890872ca */ /* 0x000fe400000e0000 */
[----:B--2---:R-:W-:Y:S02]  /*def0*/  FSEL R139, R6, -INF , !P0 ;  /* 0xff800000068b7808 */ /* 0x004fe40004000000 */
[----:B----4-:R-:W-:Y:S02]  /*df00*/  FSEL R137, R2, -INF , !P1 ;  /* 0xff80000002897808 */ /* 0x010fe40004800000 */
[----:B------:R-:W-:Y:S02]  /*df10*/  ISETP.GE.AND P0, PT, R128, 0x78, PT ;  /* 0x000000788000780c */ /* 0x000fe40003f06270 */
[----:B-1----:R-:W-:-:S02]  /*df20*/  FSEL R129, R7, -INF , !P2 ;  /* 0xff80000007817808 */ /* 0x002fc40005000000 */
[C---:B------:R-:W-:Y:S02]  /*df30*/  ISETP.GE.AND P2, PT, R128.reuse, 0x71, PT ;  /* 0x000000718000780c */ /* 0x040fe40003f46270 */
[----:B------:R-:W-:Y:S02]  /*df40*/  ISETP.GE.AND P1, PT, R128, 0x79, PT ;  /* 0x000000798000780c */ /* 0x000fe40003f26270 */
[----:B------:R1:W-:Y:S02]  /*df50*/  MUFU.TANH R128, R212 ;  /* 0x000000d400807308 */ /* 0x0003e40000002400 */
[----:B-1----:R-:W1:Y:S01]  /*df60*/  SHFL.IDX PT, R212, R227, R223, 0x1f ;  /* 0x00001fdfe3d47589 */ /* 0x002e6200000e0000 */
[C---:B------:R-:W-:Y:S02]  /*df70*/  ISETP.GT.OR P3, PT, R218.reuse, 0x71, !P3 ;  /* 0x00000071da00780c */ /* 0x040fe40005f64670 */
[C---:B------:R-:W-:Y:S02]  /*df80*/  ISETP.GT.OR P5, PT, R218.reuse, 0x78, !P5 ;  /* 0x00000078da00780c */ /* 0x040fe40006fa4670 */
[----:B------:R-:W-:-:S02]  /*df90*/  ISETP.GT.OR P4, PT, R218, 0x79, !P4 ;  /* 0x00000079da00780c */ /* 0x000fc40006784670 */
[----:B------:R-:W2:Y:S01]  /*dfa0*/  SHFL.IDX PT, R218, R18, R10, 0x1f ;  /* 0x00001f0a12da7589 */ /* 0x000ea200000e0000 */
[----:B------:R-:W-:Y:S02]  /*dfb0*/  WARPGROUP.DEPBAR.LE gsb0, 0x0 ;  /* 0x00008000000079c5 */ /* 0x000fe40000010000 */
[----:B------:R-:W-:Y:S01]  /*dfc0*/  FADD.FTZ R229, R24, -R225 ;  /* 0x800000e118e57221 */ /* 0x000fe20000010000 */
[C---:B------:R-:W-:Y:S01]  /*dfd0*/  ISETP.GT.OR P2, PT, R221.reuse, 0x71, !P2 ;  /* 0x00000071dd00780c */ /* 0x040fe20005744670 */
[----:B------:R-:W3:Y:S01]  /*dfe0*/  SHFL.IDX PT, R24, R227, R231, 0x1f ;  /* 0x00001fe7e3187589 */ /* 0x000ee200000e0000 */
[C---:B------:R-:W-:Y:S02]  /*dff0*/  ISETP.GT.OR P0, PT, R221.reuse, 0x78, !P0 ;  /* 0x00000078dd00780c */ /* 0x040fe40004704670 */
[----:B------:R-:W-:Y:S01]  /*e000*/  ISETP.GT.OR P1, PT, R221, 0x79, !P1 ;  /* 0x00000079dd00780c */ /* 0x000fe20004f24670 */
[----:B------:R-:W-:Y:S01]  /*e010*/  LDS R17, [R17+0x400] ;  /* 0x0004000011117984 */ /* 0x000fe20000000800 */
[----:B-1----:R-:W-:-:S03]  /*e020*/  FADD.FTZ R226, R25, -R212 ;  /* 0x800000d419e27221 */ /* 0x002fc60000010000 */
[----:B------:R-:W-:Y:S04]  /*e030*/  SHFL.IDX PT, R25, R18, R223, 0x1f ;  /* 0x00001fdf12197589 */ /* 0x000fe800000e0000 */
[----:B------:R-:W1:Y:S01]  /*e040*/  SHFL.IDX PT, R223, R227, R232, 0x1f ;  /* 0x00001fe8e3df7589 */ /* 0x000e6200000e0000 */
[----:B------:R-:W-:Y:S01]  /*e050*/  FADD.FTZ R212, R27, -R212 ;  /* 0x800000d41bd47221 */ /* 0x000fe20000010000 */
[--C-:B--2---:R-:W-:Y:S01]  /*e060*/  FFMA.FTZ R216, R216, UR4, -R218.reuse ;  /* 0x00000004d8d87c23 */ /* 0x104fe200080108da */
[----:B------:R-:W-:Y:S01]  /*e070*/  IADD3 R27, R10, 0x10, RZ ;  /* 0x000000100a1b7810 */ /* 0x000fe20007ffe0ff */
[----:B------:R-:W-:Y:S01]  /*e080*/  FADD.FTZ R225, R26, -R225 ;  /* 0x800000e11ae17221 */ /* 0x000fe20000010000 */
[----:B------:R-:W-:Y:S02]  /*e090*/  VIADD R221, R10, 0x14 ;  /* 0x000000140add7836 */ /* 0x000fe40000000000 */
[----:B------:R-:W-:-:S02]  /*e0a0*/  FFMA.FTZ R26, R214, UR4, -R218 ;  /* 0x00000004d61a7c23 */ /* 0x000fc400080108da */
[----:B------:R2:W4:Y:S01]  /*e0b0*/  MUFU.EX2 R214, R216 ;  /* 0x000000d800d67308 */ /* 0x0005220000000800 */
[----:B------:R-:W4:Y:S01]  /*e0c0*/  SHFL.IDX PT, R231, R18, R231, 0x1f ;  /* 0x00001fe712e77589 */ /* 0x000f2200000e0000 */
[--C-:B---3--:R-:W-:Y:S01]  /*e0d0*/  FADD.FTZ R218, R30, -R24.reuse ;  /* 0x800000181eda7221 */ /* 0x108fe20000010000 */
[----:B--2---:R-:W-:Y:S02]  /*e0e0*/  FADD.FTZ R216, R28, -R24 ;  /* 0x800000181cd87221 */ /* 0x004fe40000010000 */
[----:B------:R-:W2:Y:S04]  /*e0f0*/  SHFL.IDX PT, R28, R227, R27, 0x1f ;  /* 0x00001f1be31c7589 */ /* 0x000ea800000e0000 */
[----:B------:R1:W-:Y:S04]  /*e100*/  SHFL.IDX PT, R27, R227, R221, 0x1f ;  /* 0x00001fdde31b7589 */ /* 0x0003e800000e0000 */
[----:B------:R-:W3:Y:S01]  /*e110*/  SHFL.IDX PT, R30, R18, R232, 0x1f ;  /* 0x00001fe8121e7589 */ /* 0x000ee200000e0000 */
[--C-:B-1----:R-:W-:Y:S01]  /*e120*/  FADD.FTZ R221, R29, -R223.reuse ;  /* 0x800000df1ddd7221 */ /* 0x102fe20000010000 */
[C---:B------:R-:W-:Y:S01]  /*e130*/  IADD3 R29, R10.reuse, 0x18, RZ ;  /* 0x000000180a1d7810 */ /* 0x040fe20007ffe0ff */
[----:B------:R-:W-:Y:S01]  /*e140*/  FADD.FTZ R223, R31, -R223 ;  /* 0x800000df1fdf7221 */ /* 0x000fe20000010000 */
[----:B------:R-:W-:-:S04]  /*e150*/  IADD3 R31, R10, 0x10, RZ ;  /* 0x000000100a1f7810 */ /* 0x000fc80007ffe0ff */
[----:B------:R-:W1:Y:S04]  /*e160*/  SHFL.IDX PT, R29, R227, R29, 0x1f ;  /* 0x00001f1de31d7589 */ /* 0x000e6800000e0000 */
[----:B------:R-:W1:Y:S01]  /*e170*/  SHFL.IDX PT, R31, R18, R31, 0x1f ;  /* 0x00001f1f121f7589 */ /* 0x000e6200000e0000 */
[----:B------:R4:W1:Y:S01]  /*e180*/  MUFU.EX2 R24, R26 ;  /* 0x0000001a00187308 */ /* 0x0008620000000800 */
[--C-:B------:R-:W-:Y:S01]  /*e190*/  FFMA.FTZ R219, R219, UR4, -R25.reuse ;  /* 0x00000004dbdb7c23 */ /* 0x100fe20008010819 */
[----:B----4-:R-:W-:Y:S01]  /*e1a0*/  FFMA.FTZ R26, R228, UR4, -R25 ;  /* 0x00000004e41a7c23 */ /* 0x010fe20008010819 */
[--C-:B------:R-:W-:Y:S01]  /*e1b0*/  FFMA.FTZ R25, R224, UR4, -R231.reuse ;  /* 0x00000004e0197c23 */ /* 0x100fe200080108e7 */
[----:B------:R-:W-:Y:S01]  /*e1c0*/  FFMA.FTZ R231, R222, UR4, -R231 ;  /* 0x00000004dee77c23 */ /* 0x000fe200080108e7 */
[--C-:B--2---:R-:W-:Y:S01]  /*e1d0*/  FADD.FTZ R222, R32, -R28.reuse ;  /* 0x8000001c20de7221 */ /* 0x104fe20000010000 */
[----:B------:R-:W-:Y:S01]  /*e1e0*/  FADD.FTZ R224, R34, -R28 ;  /* 0x8000001c22e07221 */ /* 0x000fe20000010000 */
[--C-:B---3--:R-:W-:Y:S01]  /*e1f0*/  FFMA.FTZ R28, R220, UR4, -R30.reuse ;  /* 0x00000004dc1c7c23 */ /* 0x108fe2000801081e */
[----:B------:R-:W-:Y:S01]  /*e200*/  FFMA.FTZ R30, R217, UR4, -R30 ;  /* 0x00000004d91e7c23 */ /* 0x000fe2000801081e */
[----:B------:R-:W-:-:S02]  /*e210*/  VIADD R32, R10, 0x14 ;  /* 0x000000140a207836 */ /* 0x000fc40000000000 */
[--C-:B-1----:R-:W-:Y:S01]  /*e220*/  FADD.FTZ R217, R36, -R29.reuse ;  /* 0x8000001d24d97221 */ /* 0x102fe20000010000 */
[----:B------:R-:W-:Y:S01]  /*e230*/  FADD.FTZ R220, R38, -R29 ;  /* 0x8000001d26dc7221 */ /* 0x000fe20000010000 */
[----:B------:R-:W-:Y:S01]  /*e240*/  FMUL.FTZ R229, R214, R229 ;  /* 0x000000e5d6e57220 */ /* 0x000fe20000410000 */
[--C-:B------:R-:W-:Y:S01]  /*e250*/  FFMA.FTZ R29, R215, UR4, -R31.reuse ;  /* 0x00000004d71d7c23 */ /* 0x100fe2000801081f */
[----:B------:R-:W-:Y:S01]  /*e260*/  FFMA.FTZ R31, R213, UR4, -R31 ;  /* 0x00000004d51f7c23 */ /* 0x000fe2000801081f */
[----:B------:R-:W-:Y:S01]  /*e270*/  FFMA.FTZ R213, -R19, R19, 1 ;  /* 0x3f80000013d57423 */ /* 0x000fe20000010113 */
[C---:B------:R-:W-:Y:S01]  /*e280*/  VIADD R232, R10.reuse, 0x1c ;  /* 0x0000001c0ae87836 */ /* 0x040fe20000000000 */
[----:B------:R-:W1:Y:S01]  /*e290*/  SHFL.IDX PT, R32, R18, R32, 0x1f ;  /* 0x00001f2012207589 */ /* 0x000e6200000e0000 */
[C---:B------:R-:W-:Y:S01]  /*e2a0*/  IADD3 R34, R10.reuse, 0x18, RZ ;  /* 0x000000180a227810 */ /* 0x040fe20007ffe0ff */
[----:B------:R-:W-:Y:S01]  /*e2b0*/  FMUL.FTZ R213, R213, R229 ;  /* 0x000000e5d5d57220 */ /* 0x000fe20000410000 */
[----:B------:R-:W-:-:S02]  /*e2c0*/  VIADD R229, R10, 0x1c ;  /* 0x0000001c0ae57836 */ /* 0x000fc40000000000 */
[----:B------:R2:W-:Y:S02]  /*e2d0*/  SHFL.IDX PT, R232, R227, R232, 0x1f ;  /* 0x00001fe8e3e87589 */ /* 0x0005e400000e0000 */
[--C-:B--2---:R-:W-:Y:S02]  /*e2e0*/  FADD.FTZ R227, R33, -R27.reuse ;  /* 0x8000001b21e37221 */ /* 0x104fe40000010000 */
[----:B------:R-:W2:Y:S04]  /*e2f0*/  SHFL.IDX PT, R33, R18, R34, 0x1f ;  /* 0x00001f2212217589 */ /* 0x000ea800000e0000 */
[----:B------:R-:W3:Y:S01]  /*e300*/  SHFL.IDX PT, R34, R18, R229, 0x1f ;  /* 0x00001fe512227589 */ /* 0x000ee200000e0000 */
[----:B------:R-:W-:Y:S01]  /*e310*/  FADD.FTZ R228, R35, -R27 ;  /* 0x8000001b23e47221 */ /* 0x000fe20000010000 */
[--C-:B-1----:R-:W-:Y:S01]  /*e320*/  FFMA.FTZ R211, R211, UR4, -R32.reuse ;  /* 0x00000004d3d37c23 */ /* 0x102fe20008010820 */
[----:B------:R-:W-:Y:S01]  /*e330*/  FFMA.FTZ R32, R210, UR4, -R32 ;  /* 0x00000004d2207c23 */ /* 0x000fe20008010820 */
[----:B------:R-:W1:Y:S01]  /*e340*/  SHFL.IDX PT, R35, R12, R10, 0x1f ;  /* 0x00001f0a0c237589 */ /* 0x000e6200000e0000 */
[----:B------:R-:W-:Y:S01]  /*e350*/  IADD3 R215, R10, 0x4, RZ ;  /* 0x000000040ad77810 */ /* 0x000fe20007ffe0ff */
[----:B------:R-:W-:Y:S01]  /*e360*/  FFMA.FTZ R210, -R20, R20, 1 ;  /* 0x3f80000014d27423 */ /* 0x000fe20000010114 */
[----:B------:R2:W-:Y:S08]  /*e370*/  MUFU.EX2 R19, R31 ;  /* 0x0000001f00137308 */ /* 0x0005f00000000800 */
[----:B------:R4:W-:Y:S01]  /*e380*/  MUFU.EX2 R20, R32 ;  /* 0x0000002000147308 */ /* 0x0009e20000000800 */
[--C-:B--2---:R-:W-:Y:S01]  /*e390*/  FFMA.FTZ R31, R208, UR4, -R33.reuse ;  /* 0x00000004d01f7c23 */ /* 0x104fe20008010821 */
[----:B----4-:R-:W-:Y:S01]  /*e3a0*/  FFMA.FTZ R32, R209, UR4, -R33 ;  /* 0x00000004d1207c23 */ /* 0x010fe20008010821 */
[----:B---3--:R-:W-:-:S05]  /*e3b0*/  FFMA.FTZ R33, R206, UR4, -R34 ;  /* 0x00000004ce217c23 */ /* 0x008fca0008010822 */
[----:B------:R-:W2:Y:S01]  /*e3c0*/  MUFU.EX2 R219, R219 ;  /* 0x000000db00db7308 */ /* 0x000ea20000000800 */
[----:B------:R-:W3:Y:S01]  /*e3d0*/  SHFL.IDX PT, R206, R12, R215, 0x1f ;  /* 0x00001fd70cce7589 */ /* 0x000ee200000e0000 */
[----:B------:R-:W-:Y:S01]  /*e3e0*/  FMUL.FTZ R225, R24, R225 ;  /* 0x000000e118e17220 */ /* 0x000fe20000410000 */
[----:B------:R-:W-:Y:S01]  /*e3f0*/  FFMA.FTZ R208, -R230, R230, 1 ;  /* 0x3f800000e6d07423 */ /* 0x000fe200000101e6 */
[--C-:B-1----:R-:W-:Y:S01]  /*e400*/  FFMA.FTZ R204, R204, UR4, -R35.reuse ;  /* 0x00000004cccc7c23 */ /* 0x102fe20008010823 */
[----:B------:R-:W-:Y:S01]  /*e410*/  FFMA.FTZ R36, R205, UR4, -R35 ;  /* 0x00000004cd247c23 */ /* 0x000fe20008010823 */
[----:B------:R-:W-:Y:S01]  /*e420*/  FMUL.FTZ R210, R210, R225 ;  /* 0x000000e1d2d27220 */ /* 0x000fe20000410000 */
[C---:B------:R-:W-:Y:S01]  /*e430*/  IADD3 R209, R10.reuse, 0xc, RZ ;  /* 0x0000000c0ad17810 */ /* 0x040fe20007ffe0ff */
[----:B------:R1:W-:Y:S01]  /*e440*/  MUFU.EX2 R18, R211 ;  /* 0x000000d300127308 */ /* 0x0003e20000000800 */
[C---:B------:R-:W-:Y:S02]  /*e450*/  VIADD R225, R10.reuse, 0x10 ;  /* 0x000000100ae17836 */ /* 0x040fe40000000000 */
[----:B------:R-:W-:-:S02]  /*e460*/  VIADD R230, R10, 0x18 ;  /* 0x000000180ae67836 */ /* 0x000fc40000000000 */
[----:B--2---:R-:W-:Y:S01]  /*e470*/  FMUL.FTZ R226, R219, R226 ;  /* 0x000000e2dbe27220 */ /* 0x004fe20000410000 */
[----:B-1----:R-:W-:Y:S02]  /*e480*/  IADD3 R211, R10, 0x14, RZ ;  /* 0x000000140ad37810 */ /* 0x002fe40007ffe0ff */
[----:B------:R3:W-:Y:S01]  /*e490*/  MUFU.EX2 R35, R204 ;  /* 0x000000cc00237308 */ /* 0x0007e20000000800 */
[----:B------:R-:W-:Y:S01]  /*e4a0*/  FMUL.FTZ R208, R208, R226 ;  /* 0x000000e2d0d07220 */ /* 0x000fe20000410000 */
[----:B------:R-:W-:Y:S02]  /*e4b0*/  VIADD R226, R10, 0x8 ;  /* 0x000000080ae27836 */ /* 0x000fe40000000000 */
[----:B------:R-:W-:Y:S01]  /*e4c0*/  FFMA.FTZ R34, R207, UR4, -R34 ;  /* 0x00000004cf227c23 */ /* 0x000fe20008010822 */
[----:B------:R-:W-:Y:S03]  /*e4d0*/  SHFL.IDX PT, R38, R12, R211, 0x1f ;  /* 0x00001fd30c267589 */ /* 0x000fe600000e0000 */
[----:B------:R1:W-:Y:S01]  /*e4e0*/  MUFU.EX2 R27, R231 ;  /* 0x000000e7001b7308 */ /* 0x0003e20000000800 */
[--C-:B---3--:R-:W-:Y:S01]  /*e4f0*/  FFMA.FTZ R204, R122, UR4, -R206.reuse ;  /* 0x000000047acc7c23 */ /* 0x108fe200080108ce */
[----:B------:R-:W-:Y:S01]  /*e500*/  FFMA.FTZ R206, R124, UR4, -R206 ;  /* 0x000000047cce7c23 */ /* 0x000fe200080108ce */
[----:B------:R-:W-:Y:S04]  /*e510*/  SHFL.IDX PT, R207, R12, R226, 0x1f ;  /* 0x00001fe20ccf7589 */ /* 0x000fe800000e0000 */
[----:B------:R-:W2:Y:S01]  /*e520*/  SHFL.IDX PT, R122, R12, R230, 0x1f ;  /* 0x00001fe60c7a7589 */ /* 0x000ea200000e0000 */
[--C-:B-1----:R-:W-:Y:S01]  /*e530*/  FADD.FTZ R231, R37, -R232.reuse ;  /* 0x800000e825e77221 */ /* 0x102fe20000010000 */
[----:B------:R-:W-:-:S02]  /*e540*/  FADD.FTZ R232, R39, -R232 ;  /* 0x800000e827e87221 */ /* 0x000fc40000010000 */
[----:B------:R-:W-:Y:S04]  /*e550*/  SHFL.IDX PT, R37, R12, R209, 0x1f ;  /* 0x00001fd10c257589 */ /* 0x000fe800000e0000 */
[----:B------:R-:W-:Y:S04]  /*e560*/  SHFL.IDX PT, R39, R12, R225, 0x1f ;  /* 0x00001fe10c277589 */ /* 0x000fe800000e0000 */
[----:B------:R1:W3:Y:S02]  /*e570*/  SHFL.IDX PT, R124, R12, R229, 0x1f ;  /* 0x00001fe50c7c7589 */ /* 0x0002e400000e0000 */
[----:B-1----:R1:W-:Y:S02]  /*e580*/  MUFU.EX2 R12, R204 ;  /* 0x000000cc000c7308 */ /* 0x0023e40000000800 */
[----:B-1----:R-:W1:Y:S01]  /*e590*/  SHFL.IDX PT, R204, R11, R215, 0x1f ;  /* 0x00001fd70bcc7589 */ /* 0x002e6200000e0000 */
[--C-:B--2---:R-:W-:Y:S01]  /*e5a0*/  FFMA.FTZ R112, R112, UR4, -R122.reuse ;  /* 0x0000000470707c23 */ /* 0x104fe2000801087a */
[----:B------:R-:W-:-:S02]  /*e5b0*/  FFMA.FTZ R107, R107, UR4, -R122 ;  /* 0x000000046b6b7c23 */ /* 0x000fc4000801087a */
[----:B------:R-:W2:Y:S01]  /*e5c0*/  SHFL.IDX PT, R205, R11, R10, 0x1f ;  /* 0x00001f0a0bcd7589 */ /* 0x000ea200000e0000 */
[----:B---3--:R-:W-:-:S03]  /*e5d0*/  FFMA.FTZ R122, R97, UR4, -R124 ;  /* 0x00000004617a7c23 */ /* 0x008fc6000801087c */
[----:B------:R-:W3:Y:S01]  /*e5e0*/  SHFL.IDX PT, R97, R11, R225, 0x1f ;  /* 0x00001fe10b617589 */ /* 0x000ee200000e0000 */
[--C-:B------:R-:W-:Y:S01]  /*e5f0*/  FFMA.FTZ R123, R123, UR4, -R207.reuse ;  /* 0x000000047b7b7c23 */ /* 0x100fe200080108cf */
[----:B------:R-:W-:Y:S02]  /*e600*/  FFMA.FTZ R125, R125, UR4, -R207 ;  /* 0x000000047d7d7c23 */ /* 0x000fe400080108cf */
[----:B------:R-:W-:Y:S01]  /*e610*/  SHFL.IDX PT, R207, R11, R226, 0x1f ;  /* 0x00001fe20bcf7589 */ /* 0x000fe200000e0000 */
[--C-:B-1----:R-:W-:Y:S01]  /*e620*/  FFMA.FTZ R119, R119, UR4, -R204.reuse ;  /* 0x0000000477777c23 */ /* 0x102fe200080108cc */
[----:B------:R-:W-:Y:S02]  /*e630*/  FFMA.FTZ R204, R98, UR4, -R204 ;  /* 0x0000000462cc7c23 */ /* 0x000fe400080108cc */
[----:B------:R-:W1:Y:S01]  /*e640*/  SHFL.IDX PT, R98, R11, R230, 0x1f ;  /* 0x00001fe60b627589 */ /* 0x000e6200000e0000 */
[--C-:B------:R-:W-:Y:S01]  /*e650*/  FFMA.FTZ R120, R120, UR4, -R37.reuse ;  /* 0x0000000478787c23 */ /* 0x100fe20008010825 */
[----:B------:R-:W-:Y:S01]  /*e660*/  FFMA.FTZ R121, R121, UR4, -R37 ;  /* 0x0000000479797c23 */ /* 0x000fe20008010825 */
[--C-:B------:R-:W-:Y:S01]  /*e670*/  FFMA.FTZ R109, R109, UR4, -R38.reuse ;  /* 0x000000046d6d7c23 */ /* 0x100fe20008010826 */
[----:B------:R4:W-:Y:S01]  /*e680*/  MUFU.EX2 R37, R206 ;  /* 0x000000ce00257308 */ /* 0x0009e20000000800 */
[--C-:B------:R-:W-:Y:S01]  /*e690*/  FFMA.FTZ R103, R103, UR4, -R39.reuse ;  /* 0x0000000467677c23 */ /* 0x100fe20008010827 */
[----:B------:R-:W-:Y:S01]  /*e6a0*/  FFMA.FTZ R114, R114, UR4, -R39 ;  /* 0x0000000472727c23 */ /* 0x000fe20008010827 */
[--C-:B--2---:R-:W-:Y:S01]  /*e6b0*/  FFMA.FTZ R117, R117, UR4, -R205.reuse ;  /* 0x0000000475757c23 */ /* 0x104fe200080108cd */
[----:B------:R-:W-:Y:S01]  /*e6c0*/  FFMA.FTZ R106, R106, UR4, -R205 ;  /* 0x000000046a6a7c23 */ /* 0x000fe200080108cd */
[----:B----4-:R-:W-:-:S03]  /*e6d0*/  FFMA.FTZ R206, R94, UR4, -R38 ;  /* 0x000000045ece7c23 */ /* 0x010fc60008010826 */
[----:B------:R2:W-:Y:S01]  /*e6e0*/  MUFU.EX2 R38, R123 ;  /* 0x0000007b00267308 */ /* 0x0005e20000000800 */
[----:B------:R-:W-:Y:S01]  /*e6f0*/  SHFL.IDX PT, R205, R11, R229, 0x1f ;  /* 0x00001fe50bcd7589 */ /* 0x000fe200000e0000 */
[--C-:B---3--:R-:W-:Y:S01]  /*e700*/  FFMA.FTZ R101, R101, UR4, -R97.reuse ;  /* 0x0000000465657c23 */ /* 0x108fe20008010861 */
[----:B------:R-:W-:Y:S02]  /*e710*/  FFMA.FTZ R100, R100, UR4, -R97 ;  /* 0x0000000464647c23 */ /* 0x000fe40008010861 */
[----:B--2---:R-:W2:Y:S03]  /*e720*/  SHFL.IDX PT, R123, R11, R209, 0x1f ;  /* 0x00001fd10b7b7589 */ /* 0x004ea600000e0000 */
[----:B------:R3:W-:Y:S02]  /*e730*/  MUFU.EX2 R39, R125 ;  /* 0x0000007d00277308 */ /* 0x0007e40000000800 */
[----:B---3--:R3:W-:Y:S06]  /*e740*/  SHFL.IDX PT, R125, R11, R211, 0x1f ;  /* 0x00001fd30b7d7589 */ /* 0x0087ec00000e0000 */
[----:B------:R1:W-:Y:S08]  /*e750*/  MUFU.EX2 R97, R114 ;  /* 0x0000007200617308 */ /* 0x0003f00000000800 */
[----:B---3--:R3:W-:Y:S01]  /*e760*/  MUFU.EX2 R11, R121 ;  /* 0x00000079000b7308 */ /* 0x0087e20000000800 */
[----:B-1----:R-:W-:Y:S01]  /*e770*/  FFMA.FTZ R114, R95, UR4, -R98 ;  /* 0x000000045f727c23 */ /* 0x002fe20008010862 */
[----:B---3--:R-:W1:Y:S06]  /*e780*/  SHFL.IDX PT, R121, R14, R215, 0x1f ;  /* 0x00001fd70e797589 */ /* 0x008e6c00000e0000 */
[----:B------:R3:W-:Y:S01]  /*e790*/  MUFU.EX2 R95, R109 ;  /* 0x0000006d005f7308 */ /* 0x0007e20000000800 */
[----:B------:R-:W-:-:S07]  /*e7a0*/  FFMA.FTZ R124, R96, UR4, -R124 ;  /* 0x00000004607c7c23 */ /* 0x000fce000801087c */
[----:B------:R4:W-:Y:S01]  /*e7b0*/  MUFU.EX2 R94, R120 ;  /* 0x00000078005e7308 */ /* 0x0009e20000000800 */
[----:B---3--:R-:W3:Y:S01]  /*e7c0*/  SHFL.IDX PT, R109, R14, R225, 0x1f ;  /* 0x00001fe10e6d7589 */ /* 0x008ee200000e0000 */
[----:B----4-:R-:W-:-:S03]  /*e7d0*/  FFMA.FTZ R120, R99, UR4, -R207 ;  /* 0x0000000463787c23 */ /* 0x010fc600080108cf */
[----:B------:R-:W4:Y:S03]  /*e7e0*/  SHFL.IDX PT, R99, R14, R10, 0x1f ;  /* 0x00001f0a0e637589 */ /* 0x000f2600000e0000 */
[----:B------:R-:W3:Y:S01]  /*e7f0*/  MUFU.EX2 R25, R25 ;  /* 0x0000001900197308 */ /* 0x000ee20000000800 */
[----:B--2---:R-:W-:-:S07]  /*e800*/  FFMA.FTZ R105, R105, UR4, -R123 ;  /* 0x0000000469697c23 */ /* 0x004fce000801087b */
[----:B------:R2:W-:Y:S01]  /*e810*/  MUFU.EX2 R96, R103 ;  /* 0x0000006700607308 */ /* 0x0005e20000000800 */
[----:B------:R-:W-:Y:S01]  /*e820*/  FFMA.FTZ R104, R104, UR4, -R123 ;  /* 0x0000000468687c23 */ /* 0x000fe2000801087b */
[----:B--2---:R-:W2:Y:S04]  /*e830*/  SHFL.IDX PT, R103, R14, R209, 0x1f ;  /* 0x00001fd10e677589 */ /* 0x004ea800000e0000 */
[----:B------:R-:W2:Y:S01]  /*e840*/  SHFL.IDX PT, R123, R14, R226, 0x1f ;  /* 0x00001fe20e7b7589 */ /* 0x000ea200000e0000 */
[--C-:B-1----:R-:W-:Y:S01]  /*e850*/  FFMA.FTZ R108, R108, UR4, -R121.reuse ;  /* 0x000000046c6c7c23 */ /* 0x102fe20008010879 */
[----:B------:R-:W-:Y:S02]  /*e860*/  FFMA.FTZ R138, R138, UR4, -R121 ;  /* 0x000000048a8a7c23 */ /* 0x000fe40008010879 */
[----:B------:R-:W1:Y:S01]  /*e870*/  SHFL.IDX PT, R121, R14, R211, 0x1f ;  /* 0x00001fd30e797589 */ /* 0x000e6200000e0000 */
[--C-:B---3--:R-:W-:Y:S01]  /*e880*/  FFMA.FTZ R130, R130, UR4, -R109.reuse ;  /* 0x0000000482827c23 */ /* 0x108fe2000801086d */
[----:B------:R-:W-:Y:S01]  /*e890*/  FFMA.FTZ R137, R137, UR4, -R109 ;  /* 0x0000000489897c23 */ /* 0x000fe2000801086d */
[----:B------:R-:W-:Y:S01]  /*e8a0*/  FMUL.FTZ R216, R25, R216 ;  /* 0x000000d819d87220 */ /* 0x000fe20000410000 */
[----:B------:R-:W-:Y:S01]  /*e8b0*/  FMUL.FTZ R132, R132, UR9 ;  /* 0x0000000984847c20 */ /* 0x000fe20008410000 */
[----:B------:R-:W-:Y:S01]  /*e8c0*/  FMUL.FTZ R134, R134, UR9 ;  /* 0x0000000986867c20 */ /* 0x000fe20008410000 */
[----:B------:R-:W-:Y:S01]  /*e8d0*/  FFMA.FTZ R109, -R237, R237, 1 ;  /* 0x3f800000ed6d7423 */ /* 0x000fe200000101ed */
[--C-:B----4-:R-:W-:Y:S01]  /*e8e0*/  FFMA.FTZ R113, R113, UR4, -R99.reuse ;  /* 0x0000000471717c23 */ /* 0x110fe20008010863 */
[----:B------:R-:W-:-:S02]  /*e8f0*/  FFMA.FTZ R131, R131, UR4, -R99 ;  /* 0x0000000483837c23 */ /* 0x000fc40008010863 */
[----:B------:R3:W-:Y:S01]  /*e900*/  MUFU.EX2 R99, R112 ;  /* 0x0000007000637308 */ /* 0x0007e20000000800 */
[----:B------:R-:W-:Y:S01]  /*e910*/  FMUL.FTZ R109, R109, R216 ;  /* 0x000000d86d6d7220 */ /* 0x000fe20000410000 */
[----:B------:R-:W-:Y:S01]  /*e920*/  FMUL.FTZ R133, R133, UR9 ;  /* 0x0000000985857c20 */ /* 0x000fe20008410000 */
[----:B------:R-:W-:Y:S01]  /*e930*/  FMUL.FTZ R135, R135, UR9 ;  /* 0x0000000987877c20 */ /* 0x000fe20008410000 */
[----:B------:R-:W-:Y:S04]  /*e940*/  SHFL.IDX PT, R216, R17, R10, 0x1f ;  /* 0x00001f0a11d87589 */ /* 0x000fe800000e0000 */
[----:B------:R-:W4:Y:S01]  /*e950*/  MUFU.EX2 R26, R26 ;  /* 0x0000001a001a7308 */ /* 0x000f220000000800 */
[----:B---3--:R-:W3:Y:S01]  /*e960*/  SHFL.IDX PT, R112, R14, R230, 0x1f ;  /* 0x00001fe60e707589 */ /* 0x008ee200000e0000 */
[--C-:B--2---:R-:W-:Y:S01]  /*e970*/  FFMA.FTZ R126, R126, UR4, -R103.reuse ;  /* 0x000000047e7e7c23 */ /* 0x104fe20008010867 */
[----:B------:R-:W-:-:S02]  /*e980*/  FFMA.FTZ R139, R139, UR4, -R103 ;  /* 0x000000048b8b7c23 */ /* 0x000fc40008010867 */
[----:B------:R2:W3:Y:S03]  /*e990*/  SHFL.IDX PT, R103, R14, R229, 0x1f ;  /* 0x00001fe50e677589 */ /* 0x0004e600000e0000 */
[----:B------:R-:W4:Y:S08]  /*e9a0*/  MUFU.TANH R132, R132 ;  /* 0x0000008400847308 */ /* 0x000f300000002400 */
[----:B------:R-:W3:Y:S01]  /*e9b0*/  MUFU.TANH R134, R134 ;  /* 0x0000008600867308 */ /* 0x000ee20000002400 */
[--C-:B------:R-:W-:Y:S01]  /*e9c0*/  FFMA.FTZ R127, R127, UR4, -R123.reuse ;  /* 0x000000047f7f7c23 */ /* 0x100fe2000801087b */
[----:B------:R-:W-:Y:S01]  /*e9d0*/  FFMA.FTZ R129, R129, UR4, -R123 ;  /* 0x0000000481817c23 */ /* 0x000fe2000801087b */
[----:B------:R-:W-:-:S05]  /*e9e0*/  FFMA.FTZ R102, R102, UR4, -R125 ;  /* 0x0000000466667c23 */ /* 0x000fca000801087d */
[----:B------:R-:W-:Y:S01]  /*e9f0*/  MUFU.TANH R133, R133 ;  /* 0x0000008500857308 */ /* 0x000fe20000002400 */
[----:B------:R-:W-:Y:S01]  /*ea00*/  FFMA.FTZ R115, R115, UR4, -R125 ;  /* 0x0000000473737c23 */ /* 0x000fe2000801087d */
[----:B------:R-:W-:-:S06]  /*ea10*/  FSEL R123, R4, -INF , !P3 ;  /* 0xff800000047b7808 */ /* 0x000fcc0005800000 */
[----:B------:R-:W3:Y:S01]  /*ea20*/  MUFU.TANH R135, R135 ;  /* 0x0000008700877308 */ /* 0x000ee20000002400 */
[----:B------:R-:W-:-:S07]  /*ea30*/  FSEL R125, R128, -INF , !P2 ;  /* 0xff800000807d7808 */ /* 0x000fce0005000000 */
[----:B------:R-:W3:Y:S08]  /*ea40*/  MUFU.EX2 R28, R28 ;  /* 0x0000001c001c7308 */ /* 0x000ef00000000800 */
[----:B------:R-:W3:Y:S01]  /*ea50*/  MUFU.EX2 R29, R29 ;  /* 0x0000001d001d7308 */ /* 0x000ee20000000800 */
[----:B-1----:R-:W-:-:S07]  /*ea60*/  FFMA.FTZ R123, R123, UR4, -R121 ;  /* 0x000000047b7b7c23 */ /* 0x002fce0008010879 */
[----:B------:R-:W1:Y:S01]  /*ea70*/  MUFU.EX2 R32, R32 ;  /* 0x0000002000207308 */ /* 0x000e620000000800 */
[--C-:B------:R-:W-:Y:S01]  /*ea80*/  FFMA.FTZ R110, R110, UR4, -R205.reuse ;  /* 0x000000046e6e7c23 */ /* 0x100fe200080108cd */
[----:B------:R-:W-:Y:S01]  /*ea90*/  FFMA.FTZ R118, R118, UR4, -R205 ;  /* 0x0000000476767c23 */ /* 0x000fe200080108cd */
[----:B--2---:R-:W-:-:S05]  /*eaa0*/  FFMA.FTZ R14, -R200, R200, 1 ;  /* 0x3f800000c80e7423 */ /* 0x004fca00000101c8 */
[----:B------:R-:W2:Y:S01]  /*eab0*/  MUFU.EX2 R31, R31 ;  /* 0x0000001f001f7308 */ /* 0x000ea20000000800 */
[----:B----4-:R-:W-:Y:S01]  /*eac0*/  FMUL.FTZ R212, R26, R212 ;  /* 0x000000d41ad47220 */ /* 0x010fe20000410000 */
[----:B------:R-:W-:Y:S01]  /*ead0*/  FFMA.FTZ R121, R125, UR4, -R121 ;  /* 0x000000047d797c23 */ /* 0x000fe20008010879 */
[----:B------:R-:W-:Y:S01]  /*eae0*/  FSEL R125, R132, -INF , !P5 ;  /* 0xff800000847d7808 */ /* 0x000fe20006800000 */
[----:B------:R-:W-:Y:S01]  /*eaf0*/  FMUL.FTZ R218, R27, R218 ;  /* 0x000000da1bda7220 */ /* 0x000fe20000410000 */
[----:B---3--:R-:W-:Y:S01]  /*eb00*/  FSEL R205, R134, -INF , !P0 ;  /* 0xff80000086cd7808 */ /* 0x008fe20004000000 */
[----:B------:R-:W-:Y:S01]  /*eb10*/  FFMA.FTZ R235, -R235, R235, 1 ;  /* 0x3f800000ebeb7423 */ /* 0x000fe200000101eb */
[----:B------:R-:W-:Y:S01]  /*eb20*/  FFMA.FTZ R116, R116, UR4, -R98 ;  /* 0x0000000474747c23 */ /* 0x000fe20008010862 */
[----:B------:R-:W-:Y:S01]  /*eb30*/  FMUL.FTZ R14, R14, R212 ;  /* 0x000000d40e0e7220 */ /* 0x000fe20000410000 */
[----:B------:R-:W-:Y:S01]  /*eb40*/  FFMA.FTZ R111, R111, UR4, -R207 ;  /* 0x000000046f6f7c23 */ /* 0x000fe200080108cf */
[----:B------:R3:W-:Y:S01]  /*eb50*/  MUFU.EX2 R98, R206 ;  /* 0x000000ce00627308 */ /* 0x0007e20000000800 */
[----:B------:R-:W-:Y:S01]  /*eb60*/  FFMA.FTZ R212, -R21, R21, 1 ;  /* 0x3f80000015d47423 */ /* 0x000fe20000010115 */
[--C-:B------:R-:W-:Y:S01]  /*eb70*/  FFMA.FTZ R125, R125, UR4, -R112.reuse ;  /* 0x000000047d7d7c23 */ /* 0x100fe20008010870 */
[----:B------:R-:W-:Y:S01]  /*eb80*/  FFMA.FTZ R205, R205, UR4, -R112 ;  /* 0x00000004cdcd7c23 */ /* 0x000fe20008010870 */
[----:B------:R-:W-:Y:S01]  /*eb90*/  FSEL R207, R135, -INF , !P1 ;  /* 0xff80000087cf7808 */ /* 0x000fe20004800000 */
[----:B------:R-:W-:Y:S01]  /*eba0*/  FFMA.FTZ R21, -R22, R22, 1 ;  /* 0x3f80000016157423 */ /* 0x000fe20000010116 */
[----:B------:R-:W-:Y:S01]  /*ebb0*/  FMUL.FTZ R112, R235, R218 ;  /* 0x000000daeb707220 */ /* 0x000fe20000410000 */
[----:B------:R-:W-:Y:S01]  /*ebc0*/  FMUL.FTZ R221, R28, R221 ;  /* 0x000000dd1cdd7220 */ /* 0x000fe20000410000 */
[----:B------:R-:W-:Y:S01]  /*ebd0*/  FFMA.FTZ R209, -R233, R233, 1 ;  /* 0x3f800000e9d17423 */ /* 0x000fe200000101e9 */
[----:B---3--:R-:W-:Y:S01]  /*ebe0*/  FSEL R206, R133, -INF , !P4 ;  /* 0xff80000085ce7808 */ /* 0x008fe20006000000 */
[----:B------:R-:W-:Y:S01]  /*ebf0*/  FFMA.FTZ R211, -R234, R234, 1 ;  /* 0x3f800000ead37423 */ /* 0x000fe200000101ea */
[----:B------:R-:W-:Y:S01]  /*ec00*/  FMUL.FTZ R222, R29, R222 ;  /* 0x000000de1dde7220 */ /* 0x000fe20000410000 */
[----:B------:R-:W-:Y:S01]  /*ec10*/  FMUL.FTZ R22, R18, R227 ;  /* 0x000000e312167220 */ /* 0x000fe20000410000 */
[--C-:B------:R-:W-:Y:S01]  /*ec20*/  FADD.FTZ R40, R40, -R216.reuse ;  /* 0x800000d828287221 */ /* 0x100fe20000010000 */
[----:B------:R-:W-:Y:S01]  /*ec30*/  FADD.FTZ R42, R42, -R216 ;  /* 0x800000d82a2a7221 */ /* 0x000fe20000010000 */
[----:B------:R-:W3:Y:S01]  /*ec40*/  MUFU.EX2 R30, R30 ;  /* 0x0000001e001e7308 */ /* 0x000ee20000000800 */
[----:B------:R-:W-:Y:S01]  /*ec50*/  FFMA.FTZ R236, -R236, R236, 1 ;  /* 0x3f800000ecec7423 */ /* 0x000fe200000101ec */
[----:B------:R-:W4:Y:S01]  /*ec60*/  SHFL.IDX PT, R218, R17, R215, 0x1f ;  /* 0x00001fd711da7589 */ /* 0x000f2200000e0000 */
[C---:B------:R-:W-:Y:S01]  /*ec70*/  IADD3 R227, R10.reuse, 0x8, RZ ;  /* 0x000000080ae37810 */ /* 0x040fe20007ffe0ff */
[----:B------:R-:W-:-:S02]  /*ec80*/  VIADD R234, R10, 0xc ;  /* 0x0000000c0aea7836 */ /* 0x000fc40000000000 */
[----:B------:R3:W-:Y:S01]  /*ec90*/  LDS R216, [R13+0x400] ;  /* 0x000400000dd87984 */ /* 0x0007e20000000800 */
[----:B-1----:R-:W-:Y:S01]  /*eca0*/  FMUL.FTZ R226, R32, R220 ;  /* 0x000000dc20e27220 */ /* 0x002fe20000410000 */
[--C-:B------:R-:W-:Y:S01]  /*ecb0*/  FFMA.FTZ R206, R206, UR4, -R103.reuse ;  /* 0x00000004cece7c23 */ /* 0x100fe20008010867 */
[----:B------:R-:W-:Y:S01]  /*ecc0*/  FFMA.FTZ R207, R207, UR4, -R103 ;  /* 0x00000004cfcf7c23 */ /* 0x000fe20008010867 */
[----:B------:R-:W-:Y:S01]  /*ecd0*/  FMUL.FTZ R209, R209, R222 ;  /* 0x000000ded1d17220 */ /* 0x000fe20000410000 */
[----:B------:R-:W1:Y:S01]  /*ece0*/  SHFL.IDX PT, R220, R17, R229, 0x1f ;  /* 0x00001fe511dc7589 */ /* 0x000e6200000e0000 */
[----:B------:R-:W-:Y:S01]  /*ecf0*/  FMUL.FTZ R103, R236, R221 ;  /* 0x000000ddec677220 */ /* 0x000fe20000410000 */
[----:B--2---:R-:W-:Y:S02]  /*ed00*/  FMUL.FTZ R222, R31, R217 ;  /* 0x000000d91fde7220 */ /* 0x004fe40000410000 */
[----:B------:R-:W2:Y:S04]  /*ed10*/  SHFL.IDX PT, R221, R17, R227, 0x1f ;  /* 0x00001fe311dd7589 */ /* 0x000ea800000e0000 */
[----:B------:R-:W2:Y:S01]  /*ed20*/  SHFL.IDX PT, R217, R17, R234, 0x1f ;  /* 0x00001fea11d97589 */ /* 0x000ea200000e0000 */
[----:B------:R-:W1:Y:S01]  /*ed30*/  MUFU.EX2 R36, R36 ;  /* 0x0000002400247308 */ /* 0x000e620000000800 */
[----:B---3--:R-:W-:Y:S01]  /*ed40*/  FMUL.FTZ R223, R30, R223 ;  /* 0x000000df1edf7220 */ /* 0x008fe20000410000 */
[C---:B------:R-:W-:Y:S01]  /*ed50*/  IADD3 R233, R10.reuse, 0x10, RZ ;  /* 0x000000100ae97810 */ /* 0x040fe20007ffe0ff */
[----:B------:R-:W-:Y:S01]  /*ed60*/  FMUL.FTZ R224, R19, R224 ;  /* 0x000000e013e07220 */ /* 0x000fe20000410000 */
[----:B------:R-:W-:-:S02]  /*ed70*/  VIADD R235, R10, 0x14 ;  /* 0x000000140aeb7836 */ /* 0x000fc40000000000 */
[----:B------:R-:W-:Y:S01]  /*ed80*/  FMUL.FTZ R211, R211, R223 ;  /* 0x000000dfd3d37220 */ /* 0x000fe20000410000 */
[----:B------:R-:W-:Y:S01]  /*ed90*/  FFMA.FTZ R13, -R171, R171, 1 ;  /* 0x3f800000ab0d7423 */ /* 0x000fe200000101ab */
[----:B------:R-:W3:Y:S01]  /*eda0*/  SHFL.IDX PT, R223, R17, R233, 0x1f ;  /* 0x00001fe911df7589 */ /* 0x000ee200000e0000 */
[----:B------:R-:W-:Y:S01]  /*edb0*/  FMUL.FTZ R40, R35, R40 ;  /* 0x0000002823287220 */ /* 0x000fe20000410000 */
[--C-:B----4-:R-:W-:Y:S01]  /*edc0*/  FADD.FTZ R41, R41, -R218.reuse ;  /* 0x800000da29297221 */ /* 0x110fe20000010000 */
[----:B------:R-:W-:Y:S01]  /*edd0*/  FMUL.FTZ R21, R21, R224 ;  /* 0x000000e015157220 */ /* 0x000fe20000410000 */
[----:B------:R-:W-:Y:S01]  /*ede0*/  FMUL.FTZ R22, R212, R22 ;  /* 0x00000016d4167220 */ /* 0x000fe20000410000 */
[----:B------:R-:W-:Y:S01]  /*edf0*/  FFMA.FTZ R212, -R23, R23, 1 ;  /* 0x3f80000017d47423 */ /* 0x000fe20000010117 */
[----:B------:R-:W4:Y:S01]  /*ee00*/  SHFL.IDX PT, R224, R17, R235, 0x1f ;  /* 0x00001feb11e07589 */ /* 0x000f2200000e0000 */
[----:B------:R-:W-:Y:S01]  /*ee10*/  FADD.FTZ R43, R43, -R218 ;  /* 0x800000da2b2b7221 */ /* 0x000fe20000010000 */
[--C-:B-1----:R-:W-:Y:S01]  /*ee20*/  FADD.FTZ R53, R53, -R220.reuse ;  /* 0x800000dc35357221 */ /* 0x102fe20000010000 */
[----:B------:R-:W-:Y:S01]  /*ee30*/  FADD.FTZ R55, R55, -R220 ;  /* 0x800000dc37377221 */ /* 0x000fe20000010000 */
[----:B------:R-:W-:Y:S01]  /*ee40*/  FMUL.FTZ R13, R13, R40 ;  /* 0x000000280d0d7220 */ /* 0x000fe20000410000 */
[----:B------:R-:W-:Y:S01]  /*ee50*/  FFMA.FTZ R218, -R169, R169, 1 ;  /* 0x3f800000a9da7423 */ /* 0x000fe200000101a9 */
[----:B------:R-:W-:Y:S01]  /*ee60*/  FMUL.FTZ R42, R36, R42 ;  /* 0x0000002a242a7220 */ /* 0x000fe20000410000 */
[----:B------:R-:W-:Y:S01]  /*ee70*/  FFMA.FTZ R40, -R170, R170, 1 ;  /* 0x3f800000aa287423 */ /* 0x000fe200000101aa */
[----:B------:R-:W-:Y:S01]  /*ee80*/  FMUL.FTZ R220, R12, R41 ;  /* 0x000000290cdc7220 */ /* 0x000fe20000410000 */
[----:B--2---:R-:W-:Y:S01]  /*ee90*/  FADD.FTZ R44, R44, -R221 ;  /* 0x800000dd2c2c7221 */ /* 0x004fe20000010000 */
[--C-:B------:R-:W-:Y:S01]  /*eea0*/  FADD.FTZ R45, R45, -R217.reuse ;  /* 0x800000d92d2d7221 */ /* 0x100fe20000010000 */
[----:B------:R-:W-:Y:S01]  /*eeb0*/  FADD.FTZ R47, R47, -R217 ;  /* 0x800000d92f2f7221 */ /* 0x000fe20000010000 */
[----:B------:R-:W-:Y:S01]  /*eec0*/  FFMA.FTZ R215, -R201, R201, 1 ;  /* 0x3f800000c9d77423 */ /* 0x000fe200000101c9 */
[----:B------:R-:W-:Y:S01]  /*eed0*/  FMUL.FTZ R228, R20, R228 ;  /* 0x000000e414e47220 */ /* 0x000fe20000410000 */
[----:B------:R-:W-:Y:S01]  /*eee0*/  FMUL.FTZ R212, R212, R222 ;  /* 0x000000ded4d47220 */ /* 0x000fe20000410000 */
[----:B------:R-:W-:Y:S01]  /*eef0*/  FADD.FTZ R46, R46, -R221 ;  /* 0x800000dd2e2e7221 */ /* 0x000fe20000010000 */
[----:B------:R-:W-:Y:S01]  /*ef00*/  FFMA.FTZ R217, -R168, R168, 1 ;  /* 0x3f800000a8d97423 */ /* 0x000fe200000101a8 */
[----:B------:R-:W-:Y:S01]  /*ef10*/  FMUL.FTZ R43, R37, R43 ;  /* 0x0000002b252b7220 */ /* 0x000fe20000410000 */
[----:B------:R-:W1:Y:S01]  /*ef20*/  SHFL.IDX PT, R222, R17, R230, 0x1f ;  /* 0x00001fe611de7589 */ /* 0x000e6200000e0000 */
[----:B------:R-:W-:Y:S01]  /*ef30*/  FMUL.FTZ R41, R218, R42 ;  /* 0x0000002ada297220 */ /* 0x000fe20000410000 */
[----:B------:R-:W-:Y:S01]  /*ef40*/  FMUL.FTZ R42, R40, R220 ;  /* 0x000000dc282a7220 */ /* 0x000fe20000410000 */
[----:B------:R-:W-:Y:S01]  /*ef50*/  FFMA.FTZ R40, -R167, R167, 1 ;  /* 0x3f800000a7287423 */ /* 0x000fe200000101a7 */
[----:B------:R-:W-:Y:S01]  /*ef60*/  FMUL.FTZ R44, R38, R44 ;  /* 0x0000002c262c7220 */ /* 0x000fe20000410000 */
[----:B------:R-:W-:Y:S01]  /*ef70*/  FMUL.FTZ R23, R215, R228 ;  /* 0x000000e4d7177220 */ /* 0x000fe20000410000 */
[----:B------:R-:W-:Y:S01]  /*ef80*/  FMUL.FTZ R43, R217, R43 ;  /* 0x0000002bd92b7220 */ /* 0x000fe20000410000 */
[----:B------:R-:W-:Y:S01]  /*ef90*/  FFMA.FTZ R88, -R88, R88, 1 ;  /* 0x3f80000058587423 */ /* 0x000fe20000010158 */
[----:B------:R-:W-:Y:S01]  /*efa0*/  FFMA.FTZ R89, -R89, R89, 1 ;  /* 0x3f80000059597423 */ /* 0x000fe20000010159 */
[----:B------:R-:W-:Y:S01]  /*efb0*/  FMUL.FTZ R46, R39, R46 ;  /* 0x0000002e272e7220 */ /* 0x000fe20000410000 */
[----:B------:R-:W-:Y:S01]  /*efc0*/  FMUL.FTZ R217, R94, R45 ;  /* 0x0000002d5ed97220 */ /* 0x000fe20000410000 */
[----:B------:R-:W-:Y:S01]  /*efd0*/  IADD3 R228, R10, 0x4, RZ ;  /* 0x000000040ae47810 */ /* 0x000fe20007ffe0ff */
[----:B------:R-:W-:Y:S01]  /*efe0*/  FMUL.FTZ R45, R40, R44 ;  /* 0x0000002c282d7220 */ /* 0x000fe20000410000 */
[----:B------:R-:W-:Y:S01]  /*eff0*/  FMUL.FTZ R44, R89, R46 ;  /* 0x0000002e592c7220 */ /* 0x000fe20000410000 */
[----:B------:R-:W-:Y:S01]  /*f000*/  FMUL.FTZ R46, R88, R217 ;  /* 0x000000d9582e7220 */ /* 0x000fe20000410000 */
[----:B------:R-:W-:Y:S01]  /*f010*/  FFMA.FTZ R90, -R90, R90, 1 ;  /* 0x3f8000005a5a7423 */ /* 0x000fe2000001015a */
[----:B------:R-:W2:Y:S01]  /*f020*/  SHFL.IDX PT, R88, R216, R228, 0x1f ;  /* 0x00001fe4d8587589 */ /* 0x000ea200000e0000 */
[--C-:B---3--:R-:W-:Y:S01]  /*f030*/  FADD.FTZ R48, R48, -R223.reuse ;  /* 0x800000df30307221 */ /* 0x108fe20000010000 */
[----:B------:R-:W-:Y:S01]  /*f040*/  FADD.FTZ R50, R50, -R223 ;  /* 0x800000df32327221 */ /* 0x000fe20000010000 */
[--C-:B----4-:R-:W-:Y:S01]  /*f050*/  FADD.FTZ R49, R49, -R224.reuse ;  /* 0x800000e031317221 */ /* 0x110fe20000010000 */
[----:B------:R-:W-:Y:S01]  /*f060*/  FMUL.FTZ R47, R11, R47 ;  /* 0x0000002f0b2f7220 */ /* 0x000fe20000410000 */
[----:B------:R-:W-:Y:S01]  /*f070*/  FFMA.FTZ R91, -R91, R91, 1 ;  /* 0x3f8000005b5b7423 */ /* 0x000fe2000001015b */
[----:B------:R-:W-:Y:S01]  /*f080*/  FMUL.FTZ R48, R96, R48 ;  /* 0x0000003060307220 */ /* 0x000fe20000410000 */
[----:B------:R-:W-:Y:S01]  /*f090*/  FMUL.FTZ R40, R97, R50 ;  /* 0x0000003261287220 */ /* 0x000fe20000410000 */
[----:B------:R-:W-:Y:S01]  /*f0a0*/  FADD.FTZ R51, R51, -R224 ;  /* 0x800000e033337221 */ /* 0x000fe20000010000 */
[----:B------:R-:W-:Y:S01]  /*f0b0*/  FFMA.FTZ R93, -R93, R93, 1 ;  /* 0x3f8000005d5d7423 */ /* 0x000fe2000001015d */
[----:B------:R-:W-:Y:S01]  /*f0c0*/  FFMA.FTZ R92, -R92, R92, 1 ;  /* 0x3f8000005c5c7423 */ /* 0x000fe2000001015c */
[----:B------:R-:W-:Y:S01]  /*f0d0*/  FMUL.FTZ R49, R95, R49 ;  /* 0x000000315f317220 */ /* 0x000fe20000410000 */
[----:B------:R-:W-:Y:S01]  /*f0e0*/  FMUL.FTZ R50, R90, R47 ;  /* 0x0000002f5a327220 */ /* 0x000fe20000410000 */
[----:B-1----:R-:W-:Y:S01]  /*f0f0*/  FADD.FTZ R52, R52, -R222 ;  /* 0x800000de34347221 */ /* 0x002fe20000010000 */
[----:B------:R-:W-:Y:S01]  /*f100*/  FMUL.FTZ R48, R91, R48 ;  /* 0x000000305b307220 */ /* 0x000fe20000410000 */
[----:B------:R-:W-:Y:S01]  /*f110*/  FFMA.FTZ R90, -R166, R166, 1 ;  /* 0x3f800000a65a7423 */ /* 0x000fe200000101a6 */
[----:B------:R-:W-:Y:S01]  /*f120*/  FMUL.FTZ R47, R93, R40 ;  /* 0x000000285d2f7220 */ /* 0x000fe20000410000 */
[----:B------:R-:W-:Y:S01]  /*f130*/  FMUL.FTZ R91, R98, R51 ;  /* 0x00000033625b7220 */ /* 0x000fe20000410000 */
[----:B------:R-:W1:Y:S01]  /*f140*/  SHFL.IDX PT, R40, R216, R227, 0x1f ;  /* 0x00001fe3d8287589 */ /* 0x000e6200000e0000 */
[----:B------:R-:W-:Y:S01]  /*f150*/  FMUL.FTZ R49, R92, R49 ;  /* 0x000000315c317220 */ /* 0x000fe20000410000 */
[----:B------:R-:W-:-:S02]  /*f160*/  FMUL.FTZ R93, R99, R52 ;  /* 0x00000034635d7220 */ /* 0x000fc40000410000 */
[----:B------:R-:W3:Y:S01]  /*f170*/  SHFL.IDX PT, R89, R216, R10, 0x1f ;  /* 0x00001f0ad8597589 */ /* 0x000ee200000e0000 */
[----:B------:R-:W-:-:S03]  /*f180*/  FMUL.FTZ R52, R90, R91 ;  /* 0x0000005b5a347220 */ /* 0x000fc60000410000 */
[----:B------:R-:W4:Y:S01]  /*f190*/  SHFL.IDX PT, R92, R216, R234, 0x1f ;  /* 0x00001fead85c7589 */ /* 0x000f2200000e0000 */
[----:B------:R-:W-:-:S03]  /*f1a0*/  FFMA.FTZ R51, -R165, R165, 1 ;  /* 0x3f800000a5337423 */ /* 0x000fc600000101a5 */
[----:B------:R-:W4:Y:S01]  /*f1b0*/  SHFL.IDX PT, R90, R216, R230, 0x1f ;  /* 0x00001fe6d85a7589 */ /* 0x000f2200000e0000 */
[--C-:B--2---:R-:W-:Y:S01]  /*f1c0*/  FADD.FTZ R57, R57, -R88.reuse ;  /* 0x8000005839397221 */ /* 0x104fe20000010000 */
[----:B------:R-:W-:Y:S01]  /*f1d0*/  FADD.FTZ R59, R59, -R88 ;  /* 0x800000583b3b7221 */ /* 0x000fe20000010000 */
[----:B------:R-:W-:Y:S01]  /*f1e0*/  FMUL.FTZ R51, R51, R93 ;  /* 0x0000005d33337220 */ /* 0x000fe20000410000 */
[----:B------:R2:W-:Y:S01]  /*f1f0*/  LDS R88, [R15+0x400] ;  /* 0x000400000f587984 */ /* 0x0005e20000000800 */
[----:B------:R-:W2:Y:S03]  /*f200*/  MUFU.EX2 R117, R117 ;  /* 0x0000007500757308 */ /* 0x000ea60000000800 */
[----:B------:R-:W2:Y:S04]  /*f210*/  SHFL.IDX PT, R93, R216, R233, 0x1f ;  /* 0x00001fe9d85d7589 */ /* 0x000ea800000e0000 */
[----:B------:R-:W-:Y:S01]  /*f220*/  SHFL.IDX PT, R91, R216, R235, 0x1f ;  /* 0x00001febd85b7589 */ /* 0x000fe200000e0000 */
[----:B------:R-:W2:Y:S03]  /*f230*/  MUFU.EX2 R106, R106 ;  /* 0x0000006a006a7308 */ /* 0x000ea60000000800 */
[----:B------:R-:W2:Y:S05]  /*f240*/  SHFL.IDX PT, R216, R216, R229, 0x1f ;  /* 0x00001fe5d8d87589 */ /* 0x000eaa00000e0000 */
[----:B------:R-:W2:Y:S01]  /*f250*/  MUFU.EX2 R119, R119 ;  /* 0x0000007700777308 */ /* 0x000ea20000000800 */
[----:B-1----:R-:W-:-:S07]  /*f260*/  FADD.FTZ R60, R60, -R40 ;  /* 0x800000283c3c7221 */ /* 0x002fce0000010000 */
[----:B------:R-:W1:Y:S01]  /*f270*/  MUFU.EX2 R204, R204 ;  /* 0x000000cc00cc7308 */ /* 0x000e620000000800 */
[----:B---3--:R-:W-:Y:S01]  /*f280*/  FADD.FTZ R56, R56, -R89 ;  /* 0x8000005938387221 */ /* 0x008fe20000010000 */
[----:B------:R-:W-:-:S06]  /*f290*/  FADD.FTZ R40, R62, -R40 ;  /* 0x800000283e287221 */ /* 0x000fcc0000010000 */
[----:B------:R-:W3:Y:S01]  /*f2a0*/  MUFU.EX2 R120, R120 ;  /* 0x0000007800787308 */ /* 0x000ee20000000800 */
[--C-:B----4-:R-:W-:Y:S01]  /*f2b0*/  FADD.FTZ R62, R61, -R92.reuse ;  /* 0x8000005c3d3e7221 */ /* 0x110fe20000010000 */
[----:B------:R-:W-:Y:S01]  /*f2c0*/  FADD.FTZ R58, R58, -R89 ;  /* 0x800000593a3a7221 */ /* 0x000fe20000010000 */
[----:B------:R-:W4:Y:S05]  /*f2d0*/  LDL.LU R200, [R1+0x110] ;  /* 0x0001100001c87983 */ /* 0x000f2a0000300800 */
[----:B------:R-:W3:Y:S01]  /*f2e0*/  MUFU.EX2 R111, R111 ;  /* 0x0000006f006f7308 */ /* 0x000ee20000000800 */
[----:B------:R-:W-:-:S07]  /*f2f0*/  FADD.FTZ R92, R63, -R92 ;  /* 0x8000005c3f5c7221 */ /* 0x000fce0000010000 */
[----:B------:R-:W3:Y:S01]  /*f300*/  MUFU.EX2 R100, R100 ;  /* 0x0000006400647308 */ /* 0x000ee20000000800 */
[----:B------:R-:W-:Y:S01]  /*f310*/  FADD.FTZ R63, R68, -R90 ;  /* 0x8000005a443f7221 */ /* 0x000fe20000010000 */
[----:B------:R-:W-:Y:S01]  /*f320*/  FFMA.FTZ R68, -R161, R161, 1 ;  /* 0x3f800000a1447423 */ /* 0x000fe200000101a1 */
[----:B--2---:R-:W-:-:S05]  /*f330*/  FMUL.FTZ R56, R117, R56 ;  /* 0x0000003875387220 */ /* 0x004fca0000410000 */
[----:B------:R-:W2:Y:S01]  /*f340*/  MUFU.EX2 R102, R102 ;  /* 0x0000006600667308 */ /* 0x000ea20000000800 */
[----:B------:R-:W-:Y:S01]  /*f350*/  FFMA.FTZ R15, -R159, R159, 1 ;  /* 0x3f8000009f0f7423 */ /* 0x000fe2000001019f */
[----:B------:R-:W-:-:S06]  /*f360*/  FMUL.FTZ R58, R106, R58 ;  /* 0x0000003a6a3a7220 */ /* 0x000fcc0000410000 */
[----:B------:R-:W2:Y:S01]  /*f370*/  MUFU.EX2 R116, R116 ;  /* 0x0000007400747308 */ /* 0x000ea20000000800 */
[----:B------:R-:W-:-:S07]  /*f380*/  FMUL.FTZ R68, R68, R56 ;  /* 0x0000003844447220 */ /* 0x000fce0000410000 */
[----:B------:R-:W2:Y:S01]  /*f390*/  MUFU.EX2 R104, R104 ;  /* 0x0000006800687308 */ /* 0x000ea20000000800 */
[----:B------:R-:W-:Y:S01]  /*f3a0*/  FFMA.FTZ R61, -R160, R160, 1 ;  /* 0x3f800000a03d7423 */ /* 0x000fe200000101a0 */
[----:B------:R-:W-:-:S06]  /*f3b0*/  FMUL.FTZ R57, R119, R57 ;  /* 0x0000003977397220 */ /* 0x000fcc0000410000 */
[----:B------:R-:W2:Y:S01]  /*f3c0*/  MUFU.EX2 R107, R107 ;  /* 0x0000006b006b7308 */ /* 0x000ea20000000800 */
[----:B------:R-:W-:-:S07]  /*f3d0*/  FADD.FTZ R66, R66, -R93 ;  /* 0x8000005d42427221 */ /* 0x000fce0000010000 */
[----:B------:R-:W2:Y:S01]  /*f3e0*/  MUFU.EX2 R122, R122 ;  /* 0x0000007a007a7308 */ /* 0x000ea20000000800 */
[----:B-1----:R-:W-:-:S07]  /*f3f0*/  FMUL.FTZ R56, R204, R59 ;  /* 0x0000003bcc387220 */ /* 0x002fce0000410000 */
[----:B------:R-:W1:Y:S01]  /*f400*/  MUFU.EX2 R101, R101 ;  /* 0x0000006500657308 */ /* 0x000e620000000800 */
[----:B------:R-:W-:Y:S01]  /*f410*/  FMUL.FTZ R59, R15, R58 ;  /* 0x0000003a0f3b7220 */ /* 0x000fe20000410000 */
[----:B------:R-:W-:-:S06]  /*f420*/  FADD.FTZ R89, R69, -R216 ;  /* 0x800000d845597221 */ /* 0x000fcc0000010000 */
[----:B------:R-:W1:Y:S01]  /*f430*/  MUFU.EX2 R124, R124 ;  /* 0x0000007c007c7308 */ /* 0x000e620000000800 */
[----:B------:R-:W-:Y:S01]  /*f440*/  FFMA.FTZ R58, -R157, R157, 1 ;  /* 0x3f8000009d3a7423 */ /* 0x000fe2000001019d */
[----:B---3--:R-:W-:Y:S01]  /*f450*/  FMUL.FTZ R60, R120, R60 ;  /* 0x0000003c783c7220 */ /* 0x008fe20000410000 */
[----:B------:R-:W-:Y:S01]  /*f460*/  FADD.FTZ R65, R65, -R91 ;  /* 0x8000005b41417221 */ /* 0x000fe20000010000 */
[----:B------:R-:W-:Y:S01]  /*f470*/  FADD.FTZ R216, R71, -R216 ;  /* 0x800000d847d87221 */ /* 0x000fe20000010000 */
[----:B------:R-:W-:Y:S01]  /*f480*/  FMUL.FTZ R61, R61, R57 ;  /* 0x000000393d3d7220 */ /* 0x000fe20000410000 */
[----:B------:R-:W-:Y:S01]  /*f490*/  FFMA.FTZ R71, -R155, R155, 1 ;  /* 0x3f8000009b477423 */ /* 0x000fe2000001019b */
[----:B------:R-:W-:Y:S01]  /*f4a0*/  FMUL.FTZ R40, R111, R40 ;  /* 0x000000286f287220 */ /* 0x000fe20000410000 */
[----:B------:R-:W-:Y:S01]  /*f4b0*/  FFMA.FTZ R57, -R151, R151, 1 ;  /* 0x3f80000097397423 */ /* 0x000fe20000010197 */
[----:B------:R-:W-:Y:S01]  /*f4c0*/  FMUL.FTZ R66, R100, R66 ;  /* 0x0000004264427220 */ /* 0x000fe20000410000 */
[----:B------:R-:W-:Y:S01]  /*f4d0*/  FADD.FTZ R54, R54, -R222 ;  /* 0x800000de36367221 */ /* 0x000fe20000010000 */
[----:B------:R-:W-:Y:S01]  /*f4e0*/  FADD.FTZ R64, R64, -R93 ;  /* 0x8000005d40407221 */ /* 0x000fe20000010000 */
[----:B------:R-:W-:Y:S01]  /*f4f0*/  FMUL.FTZ R58, R58, R60 ;  /* 0x0000003c3a3a7220 */ /* 0x000fe20000410000 */
[----:B--2---:R-:W-:Y:S01]  /*f500*/  FMUL.FTZ R60, R102, R65 ;  /* 0x00000041663c7220 */ /* 0x004fe20000410000 */
[----:B------:R-:W-:Y:S01]  /*f510*/  FMUL.FTZ R71, R71, R40 ;  /* 0x0000002847477220 */ /* 0x000fe20000410000 */
        /* <DEDUP_REMOVED lines=9> */
[----:B------:R-:W-:Y:S01]  /*f5b0*/  FFMA.FTZ R15, -R154, R154, 1 ;  /* 0x3f8000009a0f7423 */ /* 0x000fe2000001019a */
[----:B-1----:R-:W-:Y:S01]  /*f5c0*/  FMUL.FTZ R64, R101, R64 ;  /* 0x0000004065407220 */ /* 0x002fe20000410000 */
[----:B------:R-:W4:Y:S01]  /*f5d0*/  LDL.LU R201, [R1+0x10c] ;  /* 0x00010c0001c97983 */ /* 0x000f220000300800 */
[----:B------:R-:W-:Y:S01]  /*f5e0*/  FFMA.FTZ R215, -R202, R202, 1 ;  /* 0x3f800000cad77423 */ /* 0x000fe200000101ca */
[----:B------:R-:W-:Y:S01]  /*f5f0*/  FFMA.FTZ R225, -R203, R203, 1 ;  /* 0x3f800000cbe17423 */ /* 0x000fe200000101cb */
[----:B------:R-:W1:Y:S01]  /*f600*/  MUFU.EX2 R115, R115 ;  /* 0x0000007300737308 */ /* 0x000e620000000800 */
[----:B------:R-:W4:Y:S01]  /*f610*/  LDL.LU R202, [R1+0x108] ;  /* 0x0001080001ca7983 */ /* 0x000f220000300800 */
[----:B------:R-:W-:Y:S01]  /*f620*/  FMUL.FTZ R222, R124, R55 ;  /* 0x000000377cde7220 */ /* 0x000fe20000410000 */
[----:B------:R-:W-:Y:S01]  /*f630*/  FMUL.FTZ R66, R66, R63 ;  /* 0x0000003f42427220 */ /* 0x000fe20000410000 */
[----:B------:R-:W-:Y:S01]  /*f640*/  FMUL.FTZ R53, R218, R220 ;  /* 0x000000dcda357220 */ /* 0x000fe20000410000 */
[----:B------:R-:W4:Y:S01]  /*f650*/  LDL.LU R203, [R1+0x104] ;  /* 0x0001040001cb7983 */ /* 0x000f220000300800 */
[----:B------:R-:W-:Y:S01]  /*f660*/  FMUL.FTZ R55, R217, R221 ;  /* 0x000000ddd9377220 */ /* 0x000fe20000410000 */
[----:B------:R-:W-:Y:S01]  /*f670*/  FADD.FTZ R67, R67, -R91 ;  /* 0x8000005b43437221 */ /* 0x000fe20000010000 */
[----:B------:R-:W2:Y:S01]  /*f680*/  MUFU.EX2 R105, R105 ;  /* 0x0000006900697308 */ /* 0x000ea20000000800 */
[----:B------:R3:W5:Y:S01]  /*f690*/  LDL.LU R171, [R1+0x100] ;  /* 0x0001000001ab7983 */ /* 0x0007620000300800 */
[----:B------:R-:W-:Y:S01]  /*f6a0*/  FMUL.FTZ R15, R15, R92 ;  /* 0x0000005c0f0f7220 */ /* 0x000fe20000410000 */
[----:B------:R-:W-:-:S02]  /*f6b0*/  FMUL.FTZ R64, R40, R64 ;  /* 0x0000004028407220 */ /* 0x000fc40000410000 */
[----:B------:R-:W3:Y:S04]  /*f6c0*/  SHFL.IDX PT, R63, R88, R235, 0x1f ;  /* 0x00001feb583f7589 */ /* 0x000ee800000e0000 */
[----:B------:R1:W5:Y:S01]  /*f6d0*/  LDL.LU R170, [R1+0xfc] ;  /* 0x0000fc0001aa7983 */ /* 0x0003620000300800 */
[----:B------:R-:W3:Y:S03]  /*f6e0*/  MUFU.EX2 R114, R114 ;  /* 0x0000007200727308 */ /* 0x000ee60000000800 */
[----:B------:R-:W-:Y:S04]  /*f6f0*/  SHFL.IDX PT, R91, R88, R10, 0x1f ;  /* 0x00001f0a585b7589 */ /* 0x000fe800000e0000 */
[----:B------:R-:W3:Y:S04]  /*f700*/  SHFL.IDX PT, R40, R88, R228, 0x1f ;  /* 0x00001fe458287589 */ /* 0x000ee800000e0000 */
[----:B------:R-:W-:Y:S04]  /*f710*/  SHFL.IDX PT, R93, R88, R227, 0x1f ;  /* 0x00001fe3585d7589 */ /* 0x000fe800000e0000 */
[----:B------:R-:W-:Y:S04]  /*f720*/  SHFL.IDX PT, R217, R88, R234, 0x1f ;  /* 0x00001fea58d97589 */ /* 0x000fe800000e0000 */
[----:B------:R-:W-:Y:S04]  /*f730*/  SHFL.IDX PT, R218, R88, R233, 0x1f ;  /* 0x00001fe958da7589 */ /* 0x000fe800000e0000 */
[----:B------:R-:W-:Y:S04]  /*f740*/  SHFL.IDX PT, R92, R88, R230, 0x1f ;  /* 0x00001fe6585c7589 */ /* 0x000fe800000e0000 */
[----:B------:R1:W5:Y:S04]  /*f750*/  LDL.LU R169, [R1+0xf8] ;  /* 0x0000f80001a97983 */ /* 0x0003680000300800 */
[----:B------:R-:W3:Y:S01]  /*f760*/  SHFL.IDX PT, R88, R88, R229, 0x1f ;  /* 0x00001fe558587589 */ /* 0x000ee200000e0000 */
[----:B------:R-:W3:Y:S03]  /*f770*/  MUFU.EX2 R110, R110 ;  /* 0x0000006e006e7308 */ /* 0x000ee60000000800 */
[----:B------:R1:W5:Y:S04]  /*f780*/  LDL.LU R168, [R1+0xf4] ;  /* 0x0000f40001a87983 */ /* 0x0003680000300800 */
[----:B------:R1:W5:Y:S01]  /*f790*/  LDL.LU R167, [R1+0xf0] ;  /* 0x0000f00001a77983 */ /* 0x0003620000300800 */
[----:B------:R-:W-:-:S03]  /*f7a0*/  FFMA.FTZ R54, -R162, R162, 1 ;  /* 0x3f800000a2367423 */ /* 0x000fc600000101a2 */
[----:B------:R1:W5:Y:S01]  /*f7b0*/  LDL.LU R166, [R1+0xec] ;  /* 0x0000ec0001a67983 */ /* 0x0003620000300800 */
[----:B------:R-:W3:Y:S03]  /*f7c0*/  MUFU.EX2 R118, R118 ;  /* 0x0000007600767308 */ /* 0x000ee60000000800 */
[----:B------:R1:W5:Y:S04]  /*f7d0*/  LDL.LU R165, [R1+0xe8] ;  /* 0x0000e80001a57983 */ /* 0x0003680000300800 */
[----:B------:R1:W5:Y:S04]  /*f7e0*/  LDL.LU R164, [R1+0xe4] ;  /* 0x0000e40001a47983 */ /* 0x0003680000300800 */
[----:B------:R1:W5:Y:S01]  /*f7f0*/  LDL.LU R163, [R1+0xe0] ;  /* 0x0000e00001a37983 */ /* 0x0003620000300800 */
[----:B------:R-:W-:-:S03]  /*f800*/  FFMA.FTZ R69, -R158, R158, 1 ;  /* 0x3f8000009e457423 */ /* 0x000fc6000001019e */
[----:B------:R1:W5:Y:S01]  /*f810*/  LDL.LU R162, [R1+0xdc] ;  /* 0x0000dc0001a27983 */ /* 0x0003620000300800 */
[----:B------:R-:W-:-:S03]  /*f820*/  FADD.FTZ R90, R70, -R90 ;  /* 0x8000005a465a7221 */ /* 0x000fc60000010000 */
[----:B------:R1:W5:Y:S01]  /*f830*/  LDL.LU R161, [R1+0xd8] ;  /* 0x0000d80001a17983 */ /* 0x0003620000300800 */
[----:B------:R-:W3:Y:S03]  /*f840*/  MUFU.EX2 R138, R138 ;  /* 0x0000008a008a7308 */ /* 0x000ee60000000800 */
[----:B------:R1:W5:Y:S01]  /*f850*/  LDL.LU R160, [R1+0xd4] ;  /* 0x0000d40001a07983 */ /* 0x0003620000300800 */
[----:B------:R-:W-:-:S03]  /*f860*/  FFMA.FTZ R70, -R156, R156, 1 ;  /* 0x3f8000009c467423 */ /* 0x000fc6000001019c */
[----:B------:R2:W5:Y:S01]  /*f870*/  LDL.LU R159, [R1+0xd0] ;  /* 0x0000d000019f7983 */ /* 0x0005620000300800 */
[----:B------:R-:W-:-:S03]  /*f880*/  FFMA.FTZ R57, -R149, R149, 1 ;  /* 0x3f80000095397423 */ /* 0x000fc60000010195 */
[----:B------:R3:W5:Y:S01]  /*f890*/  LDL.LU R158, [R1+0xcc] ;  /* 0x0000cc00019e7983 */ /* 0x0007620000300800 */
[----:B-1----:R-:W-:-:S03]  /*f8a0*/  FMUL.FTZ R67, R115, R67 ;  /* 0x0000004373437220 */ /* 0x002fc60000410000 */
[----:B------:R1:W5:Y:S01]  /*f8b0*/  LDL.LU R157, [R1+0xc8] ;  /* 0x0000c800019d7983 */ /* 0x0003620000300800 */
[----:B------:R-:W-:Y:S01]  /*f8c0*/  FMUL.FTZ R69, R69, R56 ;  /* 0x0000003845457220 */ /* 0x000fe20000410000 */
[----:B--2---:R-:W-:Y:S02]  /*f8d0*/  FMUL.FTZ R62, R105, R62 ;  /* 0x0000003e693e7220 */ /* 0x004fe40000410000 */
[----:B------:R1:W5:Y:S01]  /*f8e0*/  LDL.LU R156, [R1+0xc4] ;  /* 0x0000c400019c7983 */ /* 0x0003620000300800 */
[----:B------:R-:W-:-:S03]  /*f8f0*/  FFMA.FTZ R56, -R152, R152, 1 ;  /* 0x3f80000098387423 */ /* 0x000fc60000010198 */
[----:B------:R1:W5:Y:S01]  /*f900*/  LDL.LU R155, [R1+0xc0] ;  /* 0x0000c000019b7983 */ /* 0x0003620000300800 */
[----:B------:R-:W-:-:S03]  /*f910*/  FMUL.FTZ R57, R57, R67 ;  /* 0x0000004339397220 */ /* 0x000fc60000410000 */
[----:B------:R1:W5:Y:S01]  /*f920*/  LDL.LU R154, [R1+0xbc] ;  /* 0x0000bc00019a7983 */ /* 0x0003620000300800 */
[----:B------:R-:W-:-:S03]  /*f930*/  FMUL.FTZ R70, R70, R62 ;  /* 0x0000003e46467220 */ /* 0x000fc60000410000 */
[----:B------:R1:W5:Y:S01]  /*f940*/  LDL.LU R153, [R1+0xb8] ;  /* 0x0000b80001997983 */ /* 0x0003620000300800 */
[----:B------:R-:W-:Y:S01]  /*f950*/  FFMA.FTZ R67, -R147, R147, 1 ;  /* 0x3f80000093437423 */ /* 0x000fe20000010193 */
[----:B---3--:R-:W-:Y:S02]  /*f960*/  FMUL.FTZ R90, R114, R90 ;  /* 0x0000005a725a7220 */ /* 0x008fe40000410000 */
[----:B------:R1:W5:Y:S01]  /*f970*/  LDL.LU R152, [R1+0xb4] ;  /* 0x0000b40001987983 */ /* 0x0003620000300800 */
[----:B------:R-:W-:-:S03]  /*f980*/  FFMA.FTZ R62, -R148, R148, 1 ;  /* 0x3f800000943e7423 */ /* 0x000fc60000010194 */
[----:B------:R1:W5:Y:S01]  /*f990*/  LDL.LU R151, [R1+0xb0] ;  /* 0x0000b00001977983 */ /* 0x0003620000300800 */
[----:B------:R-:W-:Y:S01]  /*f9a0*/  FMUL.FTZ R56, R56, R60 ;  /* 0x0000003c38387220 */ /* 0x000fe20000410000 */
[----:B------:R-:W-:Y:S02]  /*f9b0*/  FMUL.FTZ R89, R110, R89 ;  /* 0x000000596e597220 */ /* 0x000fe40000410000 */
[----:B------:R1:W5:Y:S01]  /*f9c0*/  LDL.LU R150, [R1+0xac] ;  /* 0x0000ac0001967983 */ /* 0x0003620000300800 */
[----:B------:R-:W-:Y:S01]  /*f9d0*/  FFMA.FTZ R60, -R146, R146, 1 ;  /* 0x3f800000923c7423 */ /* 0x000fe20000010192 */
[--C-:B------:R-:W-:Y:S02]  /*f9e0*/  FADD.FTZ R81, R81, -R63.reuse ;  /* 0x8000003f51517221 */ /* 0x100fe40000010000 */
[----:B------:R1:W5:Y:S01]  /*f9f0*/  LDL.LU R149, [R1+0xa8] ;  /* 0x0000a80001957983 */ /* 0x0003620000300800 */
[----:B------:R-:W-:Y:S01]  /*fa00*/  FADD.FTZ R83, R83, -R63 ;  /* 0x8000003f53537221 */ /* 0x000fe20000010000 */
[----:B------:R-:W-:-:S02]  /*fa10*/  FMUL.FTZ R216, R118, R216 ;  /* 0x000000d876d87220 */ /* 0x000fc40000410000 */
[----:B------:R1:W5:Y:S01]  /*fa20*/  LDL.LU R148, [R1+0xa4] ;  /* 0x0000a40001947983 */ /* 0x0003620000300800 */
[----:B------:R-:W-:Y:S01]  /*fa30*/  FMUL.FTZ R67, R67, R90 ;  /* 0x0000005a43437220 */ /* 0x000fe20000410000 */
[--C-:B------:R-:W-:Y:S01]  /*fa40*/  FADD.FTZ R73, R73, -R40.reuse ;  /* 0x8000002849497221 */ /* 0x100fe20000010000 */
[----:B------:R-:W-:Y:S01]  /*fa50*/  FFMA.FTZ R63, -R145, R145, 1 ;  /* 0x3f800000913f7423 */ /* 0x000fe20000010191 */
[----:B------:R1:W5:Y:S01]  /*fa60*/  LDL.LU R147, [R1+0xa0] ;  /* 0x0000a00001937983 */ /* 0x0003620000300800 */
[----:B------:R-:W-:Y:S01]  /*fa70*/  FADD.FTZ R40, R75, -R40 ;  /* 0x800000284b287221 */ /* 0x000fe20000010000 */
[--C-:B------:R-:W-:Y:S01]  /*fa80*/  FADD.FTZ R85, R85, -R88.reuse ;  /* 0x8000005855557221 */ /* 0x100fe20000010000 */
[----:B------:R-:W-:Y:S01]  /*fa90*/  FADD.FTZ R87, R87, -R88 ;  /* 0x8000005857577221 */ /* 0x000fe20000010000 */
[----:B------:R1:W5:Y:S01]  /*faa0*/  LDL.LU R146, [R1+0x9c] ;  /* 0x00009c0001927983 */ /* 0x0003620000300800 */
[----:B------:R-:W-:Y:S01]  /*fab0*/  FFMA.FTZ R90, -R144, R144, 1 ;  /* 0x3f800000905a7423 */ /* 0x000fe20000010190 */
[----:B------:R-:W-:Y:S01]  /*fac0*/  FMUL.FTZ R62, R62, R89 ;  /* 0x000000593e3e7220 */ /* 0x000fe20000410000 */
        /* <DEDUP_REMOVED lines=11> */
[----:B------:R-:W-:Y:S01]  /*fb80*/  FMUL.FTZ R40, R138, R40 ;  /* 0x000000288a287220 */ /* 0x000fe20000410000 */
[----:B------:R1:W5:Y:S01]  /*fb90*/  LDL.LU R142, [R1+0x8c] ;  /* 0x00008c00018e7983 */ /* 0x0003620000300800 */
[----:B------:R-:W-:Y:S01]  /*fba0*/  FFMA.FTZ R216, -R140, R140, 1 ;  /* 0x3f8000008cd87423 */ /* 0x000fe2000001018c */
[--C-:B------:R-:W-:Y:S01]  /*fbb0*/  FADD.FTZ R84, R84, -R92.reuse ;  /* 0x8000005c54547221 */ /* 0x100fe20000010000 */
[----:B------:R-:W-:Y:S01]  /*fbc0*/  FADD.FTZ R86, R86, -R92 ;  /* 0x8000005c56567221 */ /* 0x000fe20000010000 */
[----:B------:R1:W5:Y:S01]  /*fbd0*/  LDL.LU R141, [R1+0x88] ;  /* 0x00008800018d7983 */ /* 0x0003620000300800 */
[----:B------:R-:W-:Y:S01]  /*fbe0*/  FFMA.FTZ R91, -R7, R7, 1 ;  /* 0x3f800000075b7423 */ /* 0x000fe20000010107 */
[----:B------:R-:W-:-:S02]  /*fbf0*/  FFMA.FTZ R92, -R6, R6, 1 ;  /* 0x3f800000065c7423 */ /* 0x000fc40000010106 */
[----:B------:R1:W5:Y:S01]  /*fc00*/  LDL.LU R140, [R1+0x84] ;  /* 0x00008400018c7983 */ /* 0x0003620000300800 */
[--C-:B------:R-:W-:Y:S01]  /*fc10*/  FADD.FTZ R80, R80, -R218.reuse ;  /* 0x800000da50507221 */ /* 0x100fe20000010000 */
[----:B------:R-:W-:Y:S01]  /*fc20*/  FADD.FTZ R82, R82, -R218 ;  /* 0x800000da52527221 */ /* 0x000fe20000010000 */
[----:B------:R-:W-:Y:S01]  /*fc30*/  FFMA.FTZ R220, -R5, R5, 1 ;  /* 0x3f80000005dc7423 */ /* 0x000fe20000010105 */
[----:B------:R1:W5:Y:S01]  /*fc40*/  LDL.LU R7, [R1+0x80] ;  /* 0x0000800001077983 */ /* 0x0003620000300800 */
[----:B------:R-:W-:Y:S01]  /*fc50*/  FMUL.FTZ R89, R89, R40 ;  /* 0x0000002859597220 */ /* 0x000fe20000410000 */
[----:B------:R-:W-:Y:S02]  /*fc60*/  FFMA.FTZ R218, -R4, R4, 1 ;  /* 0x3f80000004da7423 */ /* 0x000fe40000010104 */
[----:B------:R1:W5:Y:S01]  /*fc70*/  LDL.LU R6, [R1+0x7c] ;  /* 0x00007c0001067983 */ /* 0x0003620000300800 */
[----:B------:R-:W-:-:S03]  /*fc80*/  FFMA.FTZ R40, -R2, R2, 1 ;  /* 0x3f80000002287423 */ /* 0x000fc60000010102 */
[----:B------:R1:W5:Y:S04]  /*fc90*/  LDL.LU R5, [R1+0x78] ;  /* 0x0000780001057983 */ /* 0x0003680000300800 */
[----:B------:R1:W5:Y:S04]  /*fca0*/  LDL.LU R4, [R1+0x74] ;  /* 0x0000740001047983 */ /* 0x0003680000300800 */
[----:B------:R1:W5:Y:S04]  /*fcb0*/  LDL.LU R2, [R1+0x70] ;  /* 0x0000700001027983 */ /* 0x0003680000300800 */
[----:B------:R-:W2:Y:S01]  /*fcc0*/  LDL R221, [R1+0x54] ;  /* 0x0000540001dd7983 */ /* 0x000ea20000100800 */
[----:B------:R-:W3:Y:S08]  /*fcd0*/  MUFU.EX2 R131, R131 ;  /* 0x0000008300837308 */ /* 0x000ef00000000800 */
        /* <DEDUP_REMOVED lines=9> */
[----:B------:R-:W4:Y:S08]  /*fd70*/  MUFU.EX2 R123, R123 ;  /* 0x0000007b007b7308 */ /* 0x000f300000000800 */
[----:B------:R-:W4:Y:S08]  /*fd80*/  MUFU.EX2 R121, R121 ;  /* 0x0000007900797308 */ /* 0x000f300000000800 */
[----:B------:R-:W4:Y:S08]  /*fd90*/  MUFU.EX2 R129, R129 ;  /* 0x0000008100817308 */ /* 0x000f300000000800 */
[----:B------:R-:W4:Y:S08]  /*fda0*/  MUFU.EX2 R126, R126 ;  /* 0x0000007e007e7308 */ /* 0x000f300000000800 */
[----:B------:R-:W4:Y:S08]  /*fdb0*/  MUFU.EX2 R139, R139 ;  /* 0x0000008b008b7308 */ /* 0x000f300000000800 */
[----:B------:R-:W4:Y:S08]  /*fdc0*/  MUFU.EX2 R125, R125 ;  /* 0x0000007d007d7308 */ /* 0x000f300000000800 */
[----:B------:R-:W4:Y:S01]  /*fdd0*/  MUFU.EX2 R205, R205 ;  /* 0x000000cd00cd7308 */ /* 0x000f220000000800 */
[----:B---3--:R-:W-:Y:S01]  /*fde0*/  FMUL.FTZ R74, R131, R74 ;  /* 0x0000004a834a7220 */ /* 0x008fe20000410000 */
[----:B-1----:R-:W-:Y:S01]  /*fdf0*/  FMUL.FTZ R76, R127, R76 ;  /* 0x0000004c7f4c7220 */ /* 0x002fe20000410000 */
[----:B------:R-:W-:Y:S01]  /*fe00*/  FMUL.FTZ R82, R137, R82 ;  /* 0x0000005289527220 */ /* 0x000fe20000410000 */
[----:B------:R-:W-:Y:S01]  /*fe10*/  FFMA.FTZ R136, -R136, R136, 1 ;  /* 0x3f80000088887423 */ /* 0x000fe20000010188 */
[----:B------:R-:W-:Y:S01]  /*fe20*/  FMUL.FTZ R231, R33, R231 ;  /* 0x000000e721e77220 */ /* 0x000fe20000410000 */
[----:B------:R-:W-:Y:S01]  /*fe30*/  FMUL.FTZ R232, R34, R232 ;  /* 0x000000e822e87220 */ /* 0x000fe20000410000 */
[--C-:B------:R-:W-:Y:S01]  /*fe40*/  FADD.FTZ R77, R77, -R217.reuse ;  /* 0x800000d94d4d7221 */ /* 0x100fe20000010000 */
[----:B------:R-:W-:Y:S01]  /*fe50*/  FADD.FTZ R79, R79, -R217 ;  /* 0x800000d94f4f7221 */ /* 0x000fe20000010000 */
[----:B------:R-:W-:Y:S01]  /*fe60*/  FMUL.FTZ R73, R108, R73 ;  /* 0x000000496c497220 */ /* 0x000fe20000410000 */
[----:B------:R-:W-:Y:S01]  /*fe70*/  FMUL.FTZ R72, R113, R72 ;  /* 0x0000004871487220 */ /* 0x000fe20000410000 */
[----:B------:R-:W-:Y:S01]  /*fe80*/  FMUL.FTZ R88, R88, R74 ;  /* 0x0000004a58587220 */ /* 0x000fe20000410000 */
[----:B------:R-:W-:Y:S01]  /*fe90*/  FMUL.FTZ R93, R93, R76 ;  /* 0x0000004c5d5d7220 */ /* 0x000fe20000410000 */
[----:B------:R-:W-:Y:S01]  /*fea0*/  FFMA.FTZ R217, -R128, R128, 1 ;  /* 0x3f80000080d97423 */ /* 0x000fe20000010180 */
[----:B------:R-:W-:Y:S01]  /*feb0*/  FMUL.FTZ R128, R40, R82 ;  /* 0x0000005228807220 */ /* 0x000fe20000410000 */
[----:B------:R-:W-:Y:S01]  /*fec0*/  FFMA.FTZ R133, -R133, R133, 1 ;  /* 0x3f80000085857423 */ /* 0x000fe20000010185 */
        /* <DEDUP_REMOVED lines=69> */
[----:B--2---:R-:W-:-:S05]  /*10320*/  IMAD R13, R0, 0x4000, R221 ;  /* 0x00004000000d7824 */ /* 0x004fca00078e02dd */
[----:B------:R-:W-:-:S05]  /*10330*/  LEA R13, R13, R16, 0x1 ;  /* 0x000000100d0d7211 */ /* 0x000fca00078e08ff */
        /* <DEDUP_REMOVED lines=79> */
[----:B------:R-:W-:Y:S01]  /*10830*/  R2UR UR4, R16 ;  /* 0x00000000100472ca */ /* 0x000fe200000e0000 */
[----:B---3--:R-:W-:-:S05]  /*10840*/  IMAD R11, R0, 0x800, R14 ;  /* 0x00000800000b7824 */ /* 0x008fca00078e020e */
        /* <DEDUP_REMOVED lines=65> */
.L_x_1232:
        /* <DEDUP_REMOVED lines=70> */
.L_x_1233:
        /* <DEDUP_REMOVED lines=12> */
.L_x_1223:
        /* <DEDUP_REMOVED lines=34> */
.L_x_1191:
        /* <DEDUP_REMOVED lines=22> */
.L_x_1236:
[----:B------:R-:W-:-:S05]  /*11500*/  VIADD R16, R17, 0x4000 ;  /* 0x0000400011107836 */ /* 0x000fca0000000000 */
        /* <DEDUP_REMOVED lines=18> */
.L_x_1237:
        /* <DEDUP_REMOVED lines=18> */
.L_x_1238:
        /* <DEDUP_REMOVED lines=18> */
.L_x_1239:
        /* <DEDUP_REMOVED lines=22> */
[----:B------:R-:W-:Y:S02]  /*119d0*/  F2FP.F16.F32.PACK_AB R148, R149, R148 ;  /* 0x000000949594723e */ /* 0x000fe400000000ff */
[CC--:B------:R-:W-:Y:S02]  /*119e0*/  LEA.HI R4, R2.reuse, R7.reuse, RZ, 0x4 ;  /* 0x0000000702047211 */ /* 0x0c0fe400078f20ff */
[----:B------:R-:W-:Y:S02]  /*119f0*/  LEA.HI R2, R2, R7, RZ, 0x5 ;  /* 0x0000000702027211 */ /* 0x000fe400078f28ff */
[----:B------:R-:W-:Y:S02]  /*11a00*/  LOP3.LUT R0, R4, 0xfffffff0, RZ, 0xc0, !PT ;  /* 0xfffffff004007812 */ /* 0x000fe400078ec0ff */
[----:B------:R-:W-:-:S02]  /*11a10*/  SHF.R.S32.HI R4, RZ, 0x4, R4 ;  /* 0x00000004ff047819 */ /* 0x000fc40000011404 */
[----:B------:R-:W-:Y:S02]  /*11a20*/  IADD3 R0, R7, -R0, RZ ;  /* 0x8000000007007210 */ /* 0x000fe40007ffe0ff */
[----:B------:R-:W-:Y:S01]  /*11a30*/  SHF.R.S32.HI R2, RZ, 0x5, R2 ;  /* 0x00000005ff027819 */ /* 0x000fe20000011402 */
[----:B------:R-:W-:Y:S01]  /*11a40*/  IMAD.SHL.U32 R7, R4, 0x8, RZ ;  /* 0x0000000804077824 */ /* 0x000fe200078e00ff */
[----:B------:R-:W-:Y:S02]  /*11a50*/  SHF.R.S32.HI R3, RZ, 0x1f, R0 ;  /* 0x0000001fff037819 */ /* 0x000fe40000011400 */
[----:B------:R-:W-:Y:S02]  /*11a60*/  F2FP.F16.F32.PACK_AB R142, R145, R144 ;  /* 0x00000090918e723e */ /* 0x000fe400000000ff */
[----:B------:R-:W-:Y:S02]  /*11a70*/  LEA.HI R3, R3, R0, RZ, 0x3 ;  /* 0x0000000003037211 */ /* 0x000fe400078f18ff */
[----:B------:R-:W-:-:S02]  /*11a80*/  F2FP.F16.F32.PACK_AB R143, R147, R146 ;  /* 0x00000092938f723e */ /* 0x000fc400000000ff */
[C---:B------:R-:W-:Y:S02]  /*11a90*/  LOP3.LUT R5, R3.reuse, 0xfffffff8, RZ, 0xc0, !PT ;  /* 0xfffffff803057812 */ /* 0x040fe400078ec0ff */
[----:B------:R-:W-:Y:S02]  /*11aa0*/  SHF.L.U32 R3, R3, 0x6, RZ ;  /* 0x0000000603037819 */ /* 0x000fe400000006ff */
[----:B------:R-:W-:Y:S01]  /*11ab0*/  F2FP.F16.F32.PACK_AB R149, R151, R150 ;  /* 0x000000969795723e */ /* 0x000fe200000000ff */
[----:B------:R-:W-:Y:S01]  /*11ac0*/  IMAD.IADD R5, R0, 0x1, -R5 ;  /* 0x0000000100057824 */ /* 0x000fe200078e0a05 */
[----:B------:R-:W-:Y:S02]  /*11ad0*/  LOP3.LUT R3, R3, 0x7ffffe00, RZ, 0xc0, !PT ;  /* 0x7ffffe0003037812 */ /* 0x000fe400078ec0ff */
[----:B------:R-:W-:Y:S02]  /*11ae0*/  F2FP.F16.F32.PACK_AB R156, R157, R156 ;  /* 0x0000009c9d9c723e */ /* 0x000fe400000000ff */
[C---:B------:R-:W-:Y:S01]  /*11af0*/  SHF.L.U32 R0, R5.reuse, 0x6, RZ ;  /* 0x0000000605007819 */ /* 0x040fe200000006ff */
[----:B------:R-:W-:Y:S01]  /*11b00*/  IMAD R3, R2, 0x400, R3 ;  /* 0x0000040002037824 */ /* 0x000fe200078e0203 */
[----:B------:R-:W-:Y:S01]  /*11b10*/  R2P PR, R5, 0x6 ;  /* 0x0000000605007804 */ /* 0x000fe20000000000 */
[----:B------:R-:W2:Y:S01]  /*11b20*/  SHFL.IDX PT, R2, R2, RZ, 0x1f ;  /* 0x00001fff02027589 */ /* 0x000ea200000e0000 */
[----:B------:R-:W-:-:S02]  /*11b30*/  LOP3.LUT R0, R0, 0x1c0, RZ, 0xc0, !PT ;  /* 0x000001c000007812 */ /* 0x000fc400078ec0ff */
[----:B------:R-:W-:Y:S02]  /*11b40*/  MOV R5, 0x40 ;  /* 0x0000004000057802 */ /* 0x000fe40000000f00 */
[----:B------:R-:W-:Y:S02]  /*11b50*/  LOP3.LUT R7, R0, 0x8, R7, 0xf8, !PT ;  /* 0x0000000800077812 */ /* 0x000fe400078ef807 */
[----:B------:R-:W-:Y:S02]  /*11b60*/  SHF.R.U32.HI R0, RZ, 0x3, R0 ;  /* 0x00000003ff007819 */ /* 0x000fe40000011600 */
[----:B------:R-:W-:Y:S02]  /*11b70*/  SEL R5, R5, 0xffffffc0, !P2 ;  /* 0xffffffc005057807 */ /* 0x000fe40005000000 */
[----:B------:R-:W-:Y:S02]  /*11b80*/  LOP3.LUT R0, R7, R0, RZ, 0x3c, !PT ;  /* 0x0000000007007212 */ /* 0x000fe400078e3cff */
[----:B------:R-:W-:-:S02]  /*11b90*/  F2FP.F16.F32.PACK_AB R150, R153, R152 ;  /* 0x000000989996723e */ /* 0x000fc400000000ff */
[----:B------:R-:W-:Y:S01]  /*11ba0*/  IADD3 R0, R0, R3, RZ ;  /* 0x0000000300007210 */ /* 0x000fe20007ffe0ff */
[----:B------:R-:W-:Y:S01]  /*11bb0*/  IMAD.MOV.U32 R3, RZ, RZ, 0x20 ;  /* 0x00000020ff037424 */ /* 0x000fe200078e00ff */
[----:B------:R-:W-:Y:S02]  /*11bc0*/  F2FP.F16.F32.PACK_AB R151, R155, R154 ;  /* 0x0000009a9b97723e */ /* 0x000fe400000000ff */
[----:B------:R-:W-:Y:S01]  /*11bd0*/  F2FP.F16.F32.PACK_AB R157, R159, R158 ;  /* 0x0000009e9f9d723e */ /* 0x000fe200000000ff */
[----:B------:R-:W-:Y:S01]  /*11be0*/  IMAD R0, R0, 0x2, R17 ;  /* 0x0000000200007824 */ /* 0x000fe200078e0211 */
[----:B------:R-:W-:Y:S02]  /*11bf0*/  SEL R3, R3, 0xffffffe0, !P1 ;  /* 0xffffffe003037807 */ /* 0x000fe40004800000 */
[----:B------:R-:W-:Y:S02]  /*11c00*/  F2FP.F16.F32.PACK_AB R164, R165, R164 ;  /* 0x000000a4a5a4723e */ /* 0x000fe400000000ff */
[--C-:B------:R-:W-:Y:S01]  /*11c10*/  IADD3 R6, R5, 0x4000, R0.reuse ;  /* 0x0000400005067810 */ /* 0x100fe20007ffe000 */
[----:B------:R3:W-:Y:S01]  /*11c20*/  STSM.16.M88.4 [R0+0x4000], R172 ;  /* 0x004000ac00007844 */ /* 0x0007e20000000200 */
[----:B------:R-:W-:-:S02]  /*11c30*/  IADD3 R4, R3, 0x4000, R0 ;  /* 0x0000400003047810 */ /* 0x000fc40007ffe000 */
[----:B------:R-:W-:Y:S02]  /*11c40*/  IADD3 R3, R3, R6, RZ ;  /* 0x0000000603037210 */ /* 0x000fe40007ffe0ff */
        /* <DEDUP_REMOVED lines=40> */
.L_x_1241:
[----:B------:R-:W-:Y:S05]  /*11ed0*/  BSYNC B0 ;  /* 0x0000000000007941 */ /* 0x000fea0003800000 */
.L_x_1240:
[----:B------:R-:W-:-:S04]  /*11ee0*/  DEPBAR.LE SB0, 0x0 ;  /* 0x000080000000791a */ /* 0x000fc80000000000 */
[----:B------:R-:W-:Y:S05]  /*11ef0*/  BRA `(.L_x_1189) ;  /* 0x0000004000dc7947 */ /* 0x000fea0003800000 */
.L_x_1235:
[----:B------:R-:W2:Y:S01]  /*11f00*/  S2R R0, SR_TID.X ;  /* 0x0000000000007919 */ /* 0x000ea20000002100 */
[----:B------:R-:W3:Y:S01]  /*11f10*/  LDC.64 R16, c[0x0][0x808] ;  /* 0x00020200ff107b82 */ /* 0x000ee20000000a00 */
[----:B------:R-:W-:Y:S01]  /*11f20*/  ULDC.64 UR4, c[0x0][0x820] ;  /* 0x0002080000047ab9 */ /* 0x000fe20000000a00 */
[----:B------:R-:W-:Y:S01]  /*11f30*/  BSSY B0, `(.L_x_1242) ;  /* 0x0000030000007945 */ /* 0x000fe20003800000 */
[----:B------:R-:W4:Y:S01]  /*11f40*/  S2R R23, SR_CTAID.Y ;  /* 0x0000000000177919 */ /* 0x000f220000002600 */
[----:B------:R-:W3:Y:S04]  /*11f50*/  S2R R15, SR_CTAID.X ;  /* 0x00000000000f7919 */ /* 0x000ee80000002500 */
[----:B------:R-:W1:Y:S01]  /*11f60*/  LDC R19, c[0x0][0x83c] ;  /* 0x00020f00ff137b82 */ /* 0x000e620000000800 */
[----:B------:R-:W5:Y:S01]  /*11f70*/  S2R R21, SR_CTAID.Z ;  /* 0x0000000000157919 */ /* 0x000f620000002700 */
[----:B--2---:R-:W-:Y:S01]  /*11f80*/  VIADD R3, R0, 0xffffff80 ;  /* 0xffffff8000037836 */ /* 0x004fe20000000000 */
[----:B----4-:R-:W-:-:S04]  /*11f90*/  SHF.R.S32.HI R13, RZ, 0x1f, R23 ;  /* 0x0000001fff0d7819 */ /* 0x010fc80000011417 */
[----:B------:R-:W-:-:S04]  /*11fa0*/  SHF.R.S32.HI R0, RZ, 0x1f, R3 ;  /* 0x0000001fff007819 */ /* 0x000fc80000011403 */
[----:B------:R-:W-:Y:S02]  /*11fb0*/  LEA.HI R2, R0, R3, RZ, 0x3 ;  /* 0x0000000300027211 */ /* 0x000fe400078f18ff */
[----:B-----5:R-:W-:Y:S02]  /*11fc0*/  SHF.R.S32.HI R12, RZ, 0x1f, R21 ;  /* 0x0000001fff0c7819 */ /* 0x020fe40000011415 */
[----:B------:R-:W-:Y:S02]  /*11fd0*/  LOP3.LUT R0, R2, 0x1ffffff8, RZ, 0xc0, !PT ;  /* 0x1ffffff802007812 */ /* 0x000fe400078ec0ff */
[----:B------:R-:W-:Y:S02]  /*11fe0*/  SHF.R.S32.HI R2, RZ, 0x3, R2 ;  /* 0x00000003ff027819 */ /* 0x000fe40000011402 */
[----:B------:R-:W-:Y:S01]  /*11ff0*/  IADD3 R0, R3, -R0, RZ ;  /* 0x8000000003007210 */ /* 0x000fe20007ffe0ff */
[----:B---3--:R-:W-:Y:S02]  /*12000*/  IMAD R3, R15, -0x80, R16 ;  /* 0xffffff800f037824 */ /* 0x008fe400078e0210 */
[----:B------:R-:W-:-:S02]  /*12010*/  VIADD R8, R2, 0x60 ;  /* 0x0000006002087836 */ /* 0x000fc40000000000 */
[----:B------:R-:W-:Y:S01]  /*12020*/  IMAD.SHL.U32 R6, R0, 0x8, RZ ;  /* 0x0000000800067824 */ /* 0x000fe200078e00ff */
[-C--:B------:R-:W-:Y:S01]  /*12030*/  ISETP.GE.AND P3, PT, R2, R3.reuse, PT ;  /* 0x000000030200720c */ /* 0x080fe20003f66270 */
[----:B------:R-:W-:Y:S01]  /*12040*/  IMAD R0, R13, UR4, RZ ;  /* 0x000000040d007c24 */ /* 0x000fe2000f8e02ff */
[----:B------:R-:W-:Y:S02]  /*12050*/  ISETP.GE.AND P0, PT, R8, R3, PT ;  /* 0x000000030800720c */ /* 0x000fe40003f06270 */
[----:B------:R-:W-:Y:S01]  /*12060*/  SHF.R.S32.HI R7, RZ, 0x1f, R6 ;  /* 0x0000001fff077819 */ /* 0x000fe20000011406 */
[C---:B------:R-:W-:Y:S01]  /*12070*/  IMAD R9, R23.reuse, UR5, R0 ;  /* 0x0000000517097c24 */ /* 0x040fe2000f8e0200 */
[----:B------:R-:W-:Y:S02]  /*12080*/  IADD3 R0, R2, 0x20, RZ ;  /* 0x0000002002007810 */ /* 0x000fe40007ffe0ff */
[----:B------:R-:W-:Y:S01]  /*12090*/  ISETP.GE.OR P6, PT, R6, R17, P3 ;  /* 0x000000110600720c */ /* 0x000fe20001fc6670 */
[----:B------:R-:W-:Y:S01]  /*120a0*/  IMAD.WIDE.U32 R4, R23, UR4, R6 ;  /* 0x0000000417047c25 */ /* 0x000fe2000f8e0006 */
[----:B------:R-:W-:Y:S01]  /*120b0*/  ISETP.GE.AND P2, PT, R0, R3, PT ;  /* 0x000000030000720c */ /* 0x000fe20003f46270 */
[----:B------:R-:W-:Y:S01]  /*120c0*/  ULDC.64 UR4, c[0x0][0x828] ;  /* 0x00020a0000047ab9 */ /* 0x000fe20000000a00 */
[----:B------:R-:W-:Y:S01]  /*120d0*/  IADD3 R0, R2, 0x40, RZ ;  /* 0x0000004002007810 */ /* 0x000fe20007ffe0ff */
[----:B------:R-:W-:Y:S01]  /*120e0*/  IMAD.IADD R5, R5, 0x1, R9 ;  /* 0x0000000105057824 */ /* 0x000fe200078e0209 */
[----:B------:R-:W-:-:S02]  /*120f0*/  ISETP.GE.OR P5, PT, R6, R17, P2 ;  /* 0x000000110600720c */ /* 0x000fc400017a6670 */
[----:B------:R-:W-:Y:S01]  /*12100*/  ISETP.GE.AND P1, PT, R0, R3, PT ;  /* 0x000000030000720c */ /* 0x000fe20003f26270 */
[----:B------:R-:W-:Y:S01]  /*12110*/  IMAD R0, R12, UR4, RZ ;  /* 0x000000040c007c24 */ /* 0x000fe2000f8e02ff */
[----:B------:R-:W-:Y:S01]  /*12120*/  SHF.R.S32.HI R3, RZ, 0x1f, R2 ;  /* 0x0000001fff037819 */ /* 0x000fe20000011402 */
[----:B------:R-:W-:Y:S01]  /*12130*/  IMAD.WIDE.U32 R4, R21, UR4, R4 ;  /* 0x0000000415047c25 */ /* 0x000fe2000f8e0004 */
[----:B------:R-:W-:-:S03]  /*12140*/  ISETP.GE.OR P4, PT, R6, R17, P1 ;  /* 0x000000110600720c */ /* 0x000fc60000f86670 */
[----:B------:R-:W-:Y:S02]  /*12150*/  IMAD R11, R21, UR5, R0 ;  /* 0x00000005150b7c24 */ /* 0x000fe4000f8e0200 */
[----:B------:R-:W-:-:S03]  /*12160*/  IMAD.WIDE R2, R15, 0x80, R2 ;  /* 0x000000800f027825 */ /* 0x000fc600078e0202 */
[----:B------:R-:W-:Y:S01]  /*12170*/  IADD3 R11, R5, R11, RZ ;  /* 0x0000000b050b7210 */ /* 0x000fe20007ffe0ff */
[----:B-1----:R-:W-:Y:S06]  /*12180*/  @P6 BRA `(.L_x_1243) ;  /* 0x0000000000286947 */ /* 0x002fec0003800000 */
        /* <DEDUP_REMOVED lines=10> */
.L_x_1243:
[----:B------:R-:W-:Y:S05]  /*12230*/  BSYNC B0 ;  /* 0x0000000000007941 */ /* 0x000fea0003800000 */
.L_x_1242:
[----:B------:R-:W-:Y:S01]  /*12240*/  BSSY B0, `(.L_x_1244) ;  /* 0x0000010000007945 */ /* 0x000fe20003800000 */
[----:B------:R-:W-:-:S03]  /*12250*/  ISETP.GE.OR P6, PT, R6, R17, P0 ;  /* 0x000000110600720c */ /* 0x000fc600007c6670 */
[----:B------:R-:W-:Y:S10]  /*12260*/  @P5 BRA `(.L_x_1245) ;  /* 0x0000000000345947 */ /* 0x000ff40003800000 */
        /* <DEDUP_REMOVED lines=13> */
.L_x_1245:
[----:B------:R-:W-:Y:S05]  /*12340*/  BSYNC B0 ;  /* 0x0000000000007941 */ /* 0x000fea0003800000 */
.L_x_1244:
[----:B------:R-:W-:Y:S04]  /*12350*/  BSSY B0, `(.L_x_1246) ;  /* 0x000000f000007945 */ /* 0x000fe80003800000 */
[----:B------:R-:W-:Y:S05]  /*12360*/  @P4 BRA `(.L_x_1247) ;  /* 0x0000000000344947 */ /* 0x000fea0003800000 */
[----:B-12---:R-:W-:Y:S01]  /*12370*/  IADD3 R15, P4, R2, 0x40, RZ ;  /* 0x00000040020f7810 */ /* 0x006fe20007f9e0ff */
        /* <DEDUP_REMOVED lines=12> */
.L_x_1247:
[----:B------:R-:W-:Y:S05]  /*12440*/  BSYNC B0 ;  /* 0x0000000000007941 */ /* 0x000fea0003800000 */
.L_x_1246:
[----:B------:R-:W-:Y:S04]  /*12450*/  BSSY B0, `(.L_x_1248) ;  /* 0x000000e000007945 */ /* 0x000fe80003800000 */
[----:B------:R-:W-:Y:S05]  /*12460*/  @P6 BRA `(.L_x_1249) ;  /* 0x0000000000306947 */ /* 0x000fea0003800000 */
[----:B------:R-:W-:Y:S01]  /*12470*/  IADD3 R9, P4, R2, 0x60, RZ ;  /* 0x0000006002097810 */ /* 0x000fe20007f9e0ff */
[----:B------:R-:W-:Y:S01]  /*12480*/  ULDC.64 UR4, c[0x0][0x818] ;  /* 0x0002060000047ab9 */ /* 0x000fe20000000a00 */
[----:B------:R-:W-:-:S03]  /*12490*/  MOV R5, R11 ;  /* 0x0000000b00057202 */ /* 0x000fc60000000f00 */
        /* <DEDUP_REMOVED lines=8> */
[----:B------:R4:W-:Y:S02]  /*12520*/  STG.E.128 desc[UR38][R8.64], RZ ;  /* 0x000000ff08007986 */ /* 0x0009e4000c101d26 */
.L_x_1249:
[----:B------:R-:W-:Y:S05]  /*12530*/  BSYNC B0 ;  /* 0x0000000000007941 */ /* 0x000fea0003800000 */
.L_x_1248:
        /* <DEDUP_REMOVED lines=11> */
[----:B------:R-:W-:Y:S02]  /*125f0*/  IADD3 R5, R5, R13, RZ ;  /* 0x0000000d05057210 */ /* 0x000fe40007ffe0ff */
[C---:B----4-:R-:W-:Y:S02]  /*12600*/  IMAD R9, R21.reuse, UR5, R12 ;  /* 0x0000000515097c24 */ /* 0x050fe4000f8e020c */
[----:B------:R-:W-:-:S04]  /*12610*/  IMAD.WIDE.U32 R4, R21, UR4, R4 ;  /* 0x0000000415047c25 */ /* 0x000fc8000f8e0004 */
[----:B------:R-:W-:Y:S01]  /*12620*/  IMAD.IADD R9, R5, 0x1, R9 ;  /* 0x0000000105097824 */ /* 0x000fe200078e0209 */
[----:B------:R-:W-:Y:S06]  /*12630*/  @P3 BRA `(.L_x_1251) ;  /* 0x0000000000283947 */ /* 0x000fec0003800000 */
        /* <DEDUP_REMOVED lines=9> */
[----:B------:R4:W-:Y:S02]  /*126d0*/  STG.E.128 desc[UR38][R10.64], RZ ;  /* 0x000000ff0a007986 */ /* 0x0009e4000c101d26 */
.L_x_1251:
[----:B------:R-:W-:Y:S05]  /*126e0*/  BSYNC B0 ;  /* 0x0000000000007941 */ /* 0x000fea0003800000 */
.L_x_1250:
[----:B------:R-:W-:Y:S04]  /*126f0*/  BSSY B0, `(.L_x_1252) ;  /* 0x000000f000007945 */ /* 0x000fe80003800000 */
[----:B------:R-:W-:Y:S05]  /*12700*/  @P2 BRA `(.L_x_1253) ;  /* 0x0000000000342947 */ /* 0x000fea0003800000 */
[----:B----4-:R-:W-:Y:S01]  /*12710*/  IADD3 R11, P2, R2, 0x20, RZ ;  /* 0x00000020020b7810 */ /* 0x010fe20007f5e0ff */
[----:B------:R-:W-:Y:S01]  /*12720*/  ULDC.64 UR4, c[0x0][0x848] ;  /* 0x0002120000047ab9 */ /* 0x000fe20000000a00 */
[----:B------:R-:W-:Y:S01]  /*12730*/  MOV R7, R9 ;  /* 0x0000000900077202 */ /* 0x000fe20000000f00 */
[----:B------:R-:W-:Y:S01]  /*12740*/  IMAD.MOV.U32 R6, RZ, RZ, R4 ;  /* 0x000000ffff067224 */ /* 0x000fe200078e0004 */
[----:B------:R-:W-:-:S03]  /*12750*/  IADD3.X R0, RZ, R3, RZ, P2, !PT ;  /* 0x00000003ff007210 */ /* 0x000fc600017fe4ff */
        /* <DEDUP_REMOVED lines=8> */
.L_x_1253:
[----:B------:R-:W-:Y:S05]  /*127e0*/  BSYNC B0 ;  /* 0x0000000000007941 */ /* 0x000fea0003800000 */
.L_x_1252:
        /* <DEDUP_REMOVED lines=15> */
.L_x_1255:
[----:B------:R-:W-:Y:S05]  /*128e0*/  BSYNC B0 ;  /* 0x0000000000007941 */ /* 0x000fea0003800000 */
.L_x_1254:
[----:B------:R-:W-:Y:S05]  /*128f0*/  @P0 BRA `(.L_x_1189) ;  /* 0x00000038005c0947 */ /* 0x000fea0003800000 */
[----:B------:R-:W-:Y:S01]  /*12900*/  IADD3 R5, P0, R2, 0x60, RZ ;  /* 0x0000006002057810 */ /* 0x000fe20007f1e0ff */
[----:B------:R-:W-:Y:S01]  /*12910*/  ULDC.64 UR4, c[0x0][0x848] ;  /* 0x0002120000047ab9 */ /* 0x000fe20000000a00 */
[----:B------:R-:W-:Y:S02]  /*12920*/  IMAD.MOV.U32 R2, RZ, RZ, R4 ;  /* 0x000000ffff027224 */ /* 0x000fe400078e0004 */
[----:B------:R-:W-:Y:S02]  /*12930*/  IADD3.X R0, RZ, R3, RZ, P0, !PT ;  /* 0x00000003ff007210 */ /* 0x000fe400007fe4ff */
[----:B------:R-:W-:-:S03]  /*12940*/  MOV R3, R9 ;  /* 0x0000000900037202 */ /* 0x000fc60000000f00 */
        /* <DEDUP_REMOVED lines=9> */
.L_x_1187:
        /* <DEDUP_REMOVED lines=13> */
[----:B------:R-:W-:Y:S02]  /*12ab0*/  ULDC UR6, c[0x0][0x280] ;  /* 0x0000a00000067ab9 */ /* 0x000fe40000000800 */
[----:B------:R-:W-:-:S04]  /*12ac0*/  UIADD3 UR4, UR6, 0x7f, URZ ;  /* 0x0000007f06047890 */ /* 0x000fc8000fffe03f */
[----:B------:R-:W-:Y:S01]  /*12ad0*/  USHF.R.S32.HI UR5, URZ, 0x1f, UR4 ;  /* 0x0000001f3f057899 */ /* 0x000fe20008011404 */
[----:B------:R-:W2:Y:S03]  /*12ae0*/  S2UR UR16, SR_CTAID.Y ;  /* 0x00000000001079c3 */ /* 0x000ea60000002600 */
[----:B------:R-:W-:-:S04]  /*12af0*/  ULEA.HI UR5, UR5, UR4, URZ, 0x7 ;  /* 0x0000000405057291 */ /* 0x000fc8000f8f383f */
[----:B------:R-:W-:Y:S01]  /*12b00*/  USHF.R.S32.HI UR5, URZ, 0x7, UR5 ;  /* 0x000000073f057899 */ /* 0x000fe20008011405 */
[----:B-1----:R-:W-:Y:S01]  /*12b10*/  ISETP.LE.AND P0, PT, RZ, UR22, PT ;  /* 0x00000016ff007c0c */ /* 0x002fe2000bf03270 */
[----:B--2---:R-:W-:-:S12]  /*12b20*/  USHF.R.S32.HI UR17, URZ, 0x1f, UR16 ;  /* 0x0000001f3f117899 */ /* 0x004fd80008011410 */
[----:B------:R-:W-:Y:S05]  /*12b30*/  @!P0 BRA `(.L_x_1257) ;  /* 0x0000000000308947 */ /* 0x000fea0003800000 */
        /* <DEDUP_REMOVED lines=9> */
[----:B------:R-:W-:-:S06]  /*12bd0*/  USEL UR4, UR5, UR7, UP0 ;  /* 0x0000000705047287 */ /* 0x000fcc0008000000 */
[----:B------:R-:W-:Y:S01]  /*12be0*/  IMAD.U32 R9, RZ, RZ, UR4 ;  /* 0x00000004ff097e24 */ /* 0x000fe2000f8e00ff */
[----:B------:R-:W-:Y:S06]  /*12bf0*/  BRA `(.L_x_1258) ;  /* 0x0000000000047947 */ /* 0x000fec0003800000 */
.L_x_1257:
[----:B------:R-:W-:-:S07]  /*12c00*/  MOV R9, UR5 ;  /* 0x0000000500097c02 */ /* 0x000fce0008000f00 */
.L_x_1258:
[----:B------:R-:W-:Y:S01]  /*12c10*/  ULEA UR6, UR22, UR6, 0x7 ;  /* 0x0000000616067291 */ /* 0x000fe2000f8e383f */
[----:B------:R-:W-:Y:S01]  /*12c20*/  ULDC UR4, c[0x0][0x290] ;  /* 0x0000a40000047ab9 */ /* 0x000fe20000000800 */
[----:B------:R-:W-:Y:S01]  /*12c30*/  ULDC UR7, c[0x0][0x74c] ;  /* 0x0001d30000077ab9 */ /* 0x000fe20000000800 */
[----:B------:R-:W-:Y:S01]  /*12c40*/  ULDC.64 UR8, c[0x0][0x2d8] ;  /* 0x0000b60000087ab9 */ /* 0x000fe20000000a00 */
[----:B------:R-:W-:Y:S02]  /*12c50*/  UIADD3 UR10, -UR7, UR6, -UR4 ;  /* 0x00000006070a7290 */ /* 0x000fe4000fffe904 */
[----:B------:R-:W-:Y:S02]  /*12c60*/  UIMAD UR4, UR17, UR8, URZ ;  /* 0x00000008110472a4 */ /* 0x000fe4000f8e023f */
[----:B------:R-:W-:Y:S02]  /*12c70*/  USHF.R.S32.HI UR11, URZ, 0x1f, UR10 ;  /* 0x0000001f3f0b7899 */ /* 0x000fe4000801140a */
[----:B------:R-:W-:-:S02]  /*12c80*/  UIMAD.WIDE.U32 UR6, UR16, UR8, URZ ;  /* 0x00000008100672a5 */ /* 0x000fc4000f8e003f */
[----:B------:R-:W-:Y:S02]  /*12c90*/  ULEA.HI UR11, UR11, UR10, URZ, 0x7 ;  /* 0x0000000a0b0b7291 */ /* 0x000fe4000f8f383f */
[----:B------:R-:W-:Y:S02]  /*12ca0*/  UIMAD UR4, UR16, UR9, UR4 ;  /* 0x00000009100472a4 */ /* 0x000fe4000f8e0204 */
[----:B------:R-:W-:Y:S02]  /*12cb0*/  USHF.R.S32.HI UR8, URZ, 0x1f, UR15 ;  /* 0x0000001f3f087899 */ /* 0x000fe4000801140f */
[----:B------:R-:W-:Y:S01]  /*12cc0*/  USHF.R.S32.HI UR9, URZ, 0x7, UR11 ;  /* 0x000000073f097899 */ /* 0x000fe2000801140b */
[----:B------:R-:W-:Y:S01]  /*12cd0*/  ULDC.64 UR12, c[0x0][0x2e0] ;  /* 0x0000b800000c7ab9 */ /* 0x000fe20000000a00 */
[----:B------:R-:W-:Y:S01]  /*12ce0*/  ULDC UR14, c[0x0][0x288] ;  /* 0x0000a200000e7ab9 */ /* 0x000fe20000000800 */
[----:B------:R-:W-:Y:S02]  /*12cf0*/  UIMAD UR8, UR8, UR12, URZ ;  /* 0x0000000c080872a4 */ /* 0x000fe4000f8e023f */
[----:B------:R-:W-:-:S02]  /*12d00*/  UISETP.LT.AND UP0, UPT, URZ, UR9, UPT ;  /* 0x000000093f00728c */ /* 0x000fc4000bf01270 */
[----:B------:R-:W-:Y:S02]  /*12d10*/  UIMAD UR11, UR15, UR13, UR8 ;  /* 0x0000000d0f0b72a4 */ /* 0x000fe4000f8e0208 */
[----:B------:R-:W-:Y:S02]  /*12d20*/  USEL UR8, URZ, UR9, !UP0 ;  /* 0x000000093f087287 */ /* 0x000fe4000c000000 */
[----:B------:R-:W-:Y:S02]  /*12d30*/  UIMAD UR10, UR15, UR14, URZ ;  /* 0x0000000e0f0a72a4 */ /* 0x000fe4000f8e023f */
[----:B------:R-:W-:Y:S02]  /*12d40*/  UIADD3 UR7, UR7, UR4, URZ ;  /* 0x0000000407077290 */ /* 0x000fe4000fffe03f */
[----:B------:R-:W-:Y:S01]  /*12d50*/  ISETP.GT.AND P1, PT, R9, UR8, PT ;  /* 0x0000000809007c0c */ /* 0x000fe2000bf24270 */
[----:B------:R-:W-:Y:S02]  /*12d60*/  UIADD3 UR9, UP0, UR10, UR16, URZ ;  /* 0x000000100a097290 */ /* 0x000fe4000ff1e03f */
[----:B------:R-:W-:Y:S01]  /*12d70*/  UIMAD.WIDE.U32 UR6, UR15, UR12, UR6 ;  /* 0x0000000c0f0672a5 */ /* 0x000fe2000f8e0006 */
[----:B------:R-:W-:Y:S01]  /*12d80*/  ELECT P0, URZ, PT ;  /* 0x00000000003f782f */ /* 0x000fe20003800000 */
[----:B------:R-:W-:-:S08]  /*12d90*/  ULEA.HI.X.SX32 UR10, UR10, UR17, 0x1, UP0 ;  /* 0x000000110a0a7291 */ /* 0x000fd000080f0e3f */
[----:B------:R-:W-:Y:S05]  /*12da0*/  @!P1 BRA `(.L_x_1259) ;  /* 0x0000001000409947 */ /* 0x000fea0003800000 */
[----:B------:R-:W1:Y:S01]  /*12db0*/  S2R R2, SR_TID.X ;  /* 0x0000000000027919 */ /* 0x000e620000002100 */
[----:B------:R-:W-:Y:S01]  /*12dc0*/  VIADD R0, R9, -UR8 ;  /* 0x8000000809007c36 */ /* 0x000fe20008000000 */
[----:B------:R-:W-:Y:S01]  /*12dd0*/  ULDC UR12, c[0x0][0x760] ;  /* 0x0001d800000c7ab9 */ /* 0x000fe20000000800 */
[----:B------:R-:W-:Y:S02]  /*12de0*/  UIADD3 UR11, UR7, UR11, URZ ;  /* 0x0000000b070b7290 */ /* 0x000fe4000fffe03f */
[----:B------:R-:W-:Y:S01]  /*12df0*/  UIMAD UR12, UR14, UR12, URZ ;  /* 0x0000000c0e0c72a4 */ /* 0x000fe2000f8e023f */
[----:B------:R-:W-:-:S04]  /*12e00*/  LOP3.LUT R0, R0, 0x1, RZ, 0xc0, !PT ;  /* 0x0000000100007812 */ /* 0x000fc800078ec0ff */
[----:B------:R-:W-:Y:S02]  /*12e10*/  ISETP.NE.U32.AND P1, PT, R0, 0x1, PT ;  /* 0x000000010000780c */ /* 0x000fe40003f25070 */
[----:B-1----:R-:W-:-:S11]  /*12e20*/  LOP3.LUT R10, R2, 0x1f, RZ, 0xc0, !PT ;  /* 0x0000001f020a7812 */ /* 0x002fd600078ec0ff */
[----:B------:R-:W-:Y:S05]  /*12e30*/  @P1 BRA `(.L_x_1260) ;  /* 0x00000004006c1947 */ /* 0x000fea0003800000 */
        /* <DEDUP_REMOVED lines=8> */
[----:B------:R-:W-:-:S04]  /*12ec0*/  MOV R2, UR14 ;  /* 0x0000000e00027c02 */ /* 0x000fc80008000f00 */
[----:B------:R-:W-:Y:S01]  /*12ed0*/  IMAD.U32 R3, RZ, RZ, UR4 ;  /* 0x00000004ff037e24 */ /* 0x000fe2000f8e00ff */
[----:B------:R-:W-:Y:S06]  /*12ee0*/  @P2 BRA `(.L_x_1262) ;  /* 0x0000000000142947 */ /* 0x000fec0003800000 */
.L_x_1263:
[----:B------:R-:W2:Y:S04]  /*12ef0*/  LDG.E.STRONG.GPU R0, desc[UR38][R2.64] ;  /* 0x0000002602007981 */ /* 0x000ea8000c1ef900 */
[----:B--2---:R-:W-:Y:S01]  /*12f00*/  CCTL.IVALL ;  /* 0x00000000ff00798f */ /* 0x004fe20002000000 */
[----:B------:R-:W-:Y:S05]  /*12f10*/  YIELD ;  /* 0x0000000000007946 */ /* 0x000fea0003800000 */
[----:B------:R-:W-:-:S13]  /*12f20*/  ISETP.NE.AND P1, PT, R0, UR22, PT ;  /* 0x0000001600007c0c */ /* 0x000fda000bf25270 */
[----:B------:R-:W-:Y:S05]  /*12f30*/  @P1 BRA `(.L_x_1263) ;  /* 0xfffffffc00ec1947 */ /* 0x000fea000383ffff */
.L_x_1262:
[----:B------:R-:W-:Y:S05]  /*12f40*/  BSYNC B0 ;  /* 0x0000000000007941 */ /* 0x000fea0003800000 */
.L_x_1261:
[----:B------:R-:W-:-:S03]  /*12f50*/  UMOV UR4, 0xffffffff ;  /* 0xffffffff00047882 */ /* 0x000fc60000000000 */
[----:B------:R-:W-:Y:S05]  /*12f60*/  BRA.DIV UR4, `(.L_x_1264) ;  /* 0x0000003604747947 */ /* 0x000fea000b800000 */
[----:B------:R-:W-:Y:S01]  /*12f70*/  NOP ;  /* 0x0000000000007918 */ /* 0x000fe20000000000 */
.L_x_1341:
[----:B------:R-:W-:Y:S01]  /*12f80*/  MOV R8, UR8 ;  /* 0x0000000800087c02 */ /* 0x000fe20008000f00 */
        /* <DEDUP_REMOVED lines=21> */
.L_x_1266:
[----:B------:R-:W-:Y:S05]  /*130e0*/  BSYNC B0 ;  /* 0x0000000000007941 */ /* 0x000fea0003800000 */
.L_x_1265:
        /* <DEDUP_REMOVED lines=20> */
.L_x_1268:
[----:B------:R-:W-:Y:S05]  /*13230*/  BSYNC B0 ;  /* 0x0000000000007941 */ /* 0x000fea0003800000 */
.L_x_1267:
[----:B------:R-:W-:Y:S06]  /*13240*/  BAR.ARV 0xa, 0xa0 ;  /* 0x0282800000007b1d */ /* 0x000fec0000002000 */
[----:B------:R-:W-:Y:S04]  /*13250*/  BSSY B0, `(.L_x_1269) ;  /* 0x0000003000007945 */ /* 0x000fe80003800000 */
[----:B------:R-:W-:Y:S05]  /*13260*/  @!P0 BRA `(.L_x_1270) ;  /* 0x0000000000048947 */ /* 0x000fea0003800000 */
[----:B------:R-:W-:-:S04]  /*13270*/  DEPBAR.LE SB0, 0x0 ;  /* 0x000080000000791a */ /* 0x000fc80000000000 */
.L_x_1270:
[----:B------:R-:W-:Y:S05]  /*13280*/  BSYNC B0 ;  /* 0x0000000000007941 */ /* 0x000fea0003800000 */
.L_x_1269:
        /* <DEDUP_REMOVED lines=19> */
.L_x_1272:
[----:B------:R-:W-:Y:S05]  /*133c0*/  BSYNC B0 ;  /* 0x0000000000007941 */ /* 0x000fea0003800000 */
.L_x_1271:
[----:B------:R-:W-:Y:S01]  /*133d0*/  UIADD3 UR13, UR8, 0x1, URZ ;  /* 0x00000001080d7890 */ /* 0x000fe2000fffe03f */
[----:B------:R-:W-:Y:S11]  /*133e0*/  BRA `(.L_x_1273) ;  /* 0x0000000000047947 */ /* 0x000ff60003800000 */
.L_x_1260:
[----:B------:R-:W-:-:S05]  /*133f0*/  UMOV UR13, UR8 ;  /* 0x00000008000d7c82 */ /* 0x000fca0008000000 */
.L_x_1273:
[----:B------:R-:W-:-:S03]  /*13400*/  UIADD3 UR4, UR8, 0x1, URZ ;  /* 0x0000000108047890 */ /* 0x000fc6000fffe03f */
[----:B------:R-:W-:-:S03]  /*13410*/  UMOV UR8, UR13 ;  /* 0x0000000d00087c82 */ /* 0x000fc60008000000 */
[----:B------:R-:W-:-:S13]  /*13420*/  ISETP.NE.AND P1, PT, R9, UR4, PT ;  /* 0x0000000409007c0c */ /* 0x000fda000bf25270 */
[----:B------:R-:W-:Y:S05]  /*13430*/  @!P1 BRA `(.L_x_1259) ;  /* 0x00000008009c9947 */ /* 0x000fea0003800000 */
[----:B------:R-:W-:Y:S01]  /*13440*/  ULDC.64 UR18, c[0x0][0x2c0] ;  /* 0x0000b00000127ab9 */ /* 0x000fe20000000a00 */
[----:B------:R-:W-:Y:S01]  /*13450*/  UMOV UR4, URZ ;  /* 0x0000003f00047c82 */ /* 0x000fe20008000000 */
[----:B------:R-:W-:Y:S01]  /*13460*/  ULEA UR18, UP0, UR6, UR18, 0x2 ;  /* 0x0000001206127291 */ /* 0x000fe2000f80103f */
[----:B------:R-:W-:-:S03]  /*13470*/  UMOV UR8, UR13 ;  /* 0x0000000d00087c82 */ /* 0x000fc60008000000 */
[----:B------:R-:W-:Y:S02]  /*13480*/  ULEA.HI.X UR19, UR6, UR19, UR11, 0x2, UP0 ;  /* 0x0000001306137291 */ /* 0x000fe400080f140b */
[----:B------:R-:W-:-:S04]  /*13490*/  UIADD3 UR18, UP0, UR18, 0x4000, URZ ;  /* 0x0000400012127890 */ /* 0x000fc8000ff1e03f */
[----:B------:R-:W-:-:S12]  /*134a0*/  UIADD3.X UR19, URZ, UR19, URZ, UP0, !UPT ;  /* 0x000000133f137290 */ /* 0x000fd800087fe43f */
.L_x_1298:
        /* <DEDUP_REMOVED lines=11> */
.L_x_1276:
[----:B------:R-:W2:Y:S04]  /*13560*/  LDG.E.STRONG.GPU R0, desc[UR38][R2.64] ;  /* 0x0000002602007981 */ /* 0x000ea8000c1ef900 */
[----:B--2---:R-:W-:Y:S01]  /*13570*/  CCTL.IVALL ;  /* 0x00000000ff00798f */ /* 0x004fe20002000000 */
[----:B------:R-:W-:Y:S05]  /*13580*/  YIELD ;  /* 0x0000000000007946 */ /* 0x000fea0003800000 */
[----:B------:R-:W-:-:S13]  /*13590*/  ISETP.NE.AND P1, PT, R0, UR22, PT ;  /* 0x0000001600007c0c */ /* 0x000fda000bf25270 */
[----:B------:R-:W-:Y:S05]  /*135a0*/  @P1 BRA `(.L_x_1276) ;  /* 0xfffffffc00ec1947 */ /* 0x000fea000383ffff */
.L_x_1275:
[----:B------:R-:W-:Y:S05]  /*135b0*/  BSYNC B0 ;  /* 0x0000000000007941 */ /* 0x000fea0003800000 */
.L_x_1274:
[----:B------:R-:W-:-:S03]  /*135c0*/  UMOV UR16, 0xffffffff ;  /* 0xffffffff00107882 */ /* 0x000fc60000000000 */
[----:B------:R-:W-:Y:S05]  /*135d0*/  BRA.DIV UR16, `(.L_x_1277) ;  /* 0x0000002e10f47947 */ /* 0x000fea000b800000 */
[----:B------:R-:W-:Y:S01]  /*135e0*/  NOP ;  /* 0x0000000000007918 */ /* 0x000fe20000000000 */
.L_x_1344:
        /* <DEDUP_REMOVED lines=19> */
.L_x_1279:
[----:B------:R-:W-:Y:S05]  /*13720*/  BSYNC B0 ;  /* 0x0000000000007941 */ /* 0x000fea0003800000 */
.L_x_1278:
[----:B------:R-:W-:Y:S01]  /*13730*/  ULEA UR16, UR13, UR4, 0xd ;  /* 0x000000040d107291 */ /* 0x000fe2000f8e683f */
[----:B------:R-:W-:Y:S03]  /*13740*/  BAR.SYNC.DEFER_BLOCKING 0xe, 0xa0 ;  /* 0x0382800000007b1d */ /* 0x000fe60000010000 */
[----:B------:R-:W-:-:S03]  /*13750*/  UIMAD.WIDE UR16, UR16, 0x4, UR18 ;  /* 0x00000004101078a5 */ /* 0x000fc6000f8e0212 */
        /* <DEDUP_REMOVED lines=12> */
.L_x_1281:
[----:B------:R-:W-:Y:S05]  /*13820*/  BSYNC B0 ;  /* 0x0000000000007941 */ /* 0x000fea0003800000 */
.L_x_1280:
[----:B------:R-:W-:Y:S06]  /*13830*/  BAR.ARV 0xa, 0xa0 ;  /* 0x0282800000007b1d */ /* 0x000fec0000002000 */
[----:B------:R-:W-:Y:S04]  /*13840*/  BSSY B0, `(.L_x_1282) ;  /* 0x0000003000007945 */ /* 0x000fe80003800000 */
[----:B------:R-:W-:Y:S05]  /*13850*/  @!P0 BRA `(.L_x_1283) ;  /* 0x0000000000048947 */ /* 0x000fea0003800000 */
[----:B------:R-:W-:-:S04]  /*13860*/  DEPBAR.LE SB0, 0x0 ;  /* 0x000080000000791a */ /* 0x000fc80000000000 */
.L_x_1283:
[----:B------:R-:W-:Y:S05]  /*13870*/  BSYNC B0 ;  /* 0x0000000000007941 */ /* 0x000fea0003800000 */
.L_x_1282:
        /* <DEDUP_REMOVED lines=19> */
.L_x_1285:
[----:B------:R-:W-:Y:S05]  /*139b0*/  BSYNC B0 ;  /* 0x0000000000007941 */ /* 0x000fea0003800000 */
.L_x_1284:
[----:B------:R-:W-:Y:S01]  /*139c0*/  UIADD3 UR20, UR12, UR20, URZ ;  /* 0x000000140c147290 */ /* 0x000fe2000fffe03f */
[----:B------:R-:W-:Y:S03]  /*139d0*/  BSSY B0, `(.L_x_1286) ;  /* 0x000000d000007945 */ /* 0x000fe60003800000 */
[----:B------:R-:W-:-:S04]  /*139e0*/  UIADD3 UR21, UP0, UR20, UR9, URZ ;  /* 0x0000000914157290 */ /* 0x000fc8000ff1e03f */
[----:B------:R-:W-:Y:S02]  /*139f0*/  ULEA.HI.X.SX32 UR20, UR20, UR10, 0x1, UP0 ;  /* 0x0000000a14147291 */ /* 0x000fe400080f0e3f */
[----:B------:R-:W-:-:S04]  /*13a00*/  ULEA UR14, UP0, UR21, UR14, 0x2 ;  /* 0x0000000e150e7291 */ /* 0x000fc8000f80103f */
[----:B------:R-:W-:Y:S02]  /*13a10*/  ULEA.HI.X UR20, UR21, UR15, UR20, 0x2, UP0 ;  /* 0x0000000f15147291 */ /* 0x000fe400080f1414 */
[----:B-1----:R-:W-:-:S04]  /*13a20*/  MOV R2, UR14 ;  /* 0x0000000e00027c02 */ /* 0x002fc80008000f00 */
[----:B------:R-:W-:Y:S01]  /*13a30*/  IMAD.U32 R3, RZ, RZ, UR20 ;  /* 0x00000014ff037e24 */ /* 0x000fe2000f8e00ff */
[----:B------:R-:W-:Y:S06]  /*13a40*/  @P2 BRA `(.L_x_1287) ;  /* 0x0000000000142947 */ /* 0x000fec0003800000 */
.L_x_1288:
[----:B------:R-:W2:Y:S04]  /*13a50*/  LDG.E.STRONG.GPU R0, desc[UR38][R2.64] ;  /* 0x0000002602007981 */ /* 0x000ea8000c1ef900 */
[----:B--2---:R-:W-:Y:S01]  /*13a60*/  CCTL.IVALL ;  /* 0x00000000ff00798f */ /* 0x004fe20002000000 */
[----:B------:R-:W-:Y:S05]  /*13a70*/  YIELD ;  /* 0x0000000000007946 */ /* 0x000fea0003800000 */
[----:B------:R-:W-:-:S13]  /*13a80*/  ISETP.NE.AND P1, PT, R0, UR22, PT ;  /* 0x0000001600007c0c */ /* 0x000fda000bf25270 */
[----:B------:R-:W-:Y:S05]  /*13a90*/  @P1 BRA `(.L_x_1288) ;  /* 0xfffffffc00ec1947 */ /* 0x000fea000383ffff */
.L_x_1287:
[----:B------:R-:W-:Y:S05]  /*13aa0*/  BSYNC B0 ;  /* 0x0000000000007941 */ /* 0x000fea0003800000 */
.L_x_1286:
[----:B------:R-:W-:-:S03]  /*13ab0*/  UMOV UR14, 0xffffffff ;  /* 0xffffffff000e7882 */ /* 0x000fc60000000000 */
[----:B------:R-:W-:Y:S05]  /*13ac0*/  BRA.DIV UR14, `(.L_x_1289) ;  /* 0x0000002a0ed47947 */ /* 0x000fea000b800000 */
[----:B------:R-:W-:Y:S01]  /*13ad0*/  NOP ;  /* 0x0000000000007918 */ /* 0x000fe20000000000 */
.L_x_1347:
[----:B------:R-:W-:Y:S05]  /*13ae0*/  WARPSYNC.ALL ;  /* 0x0000000000007948 */ /* 0x000fea0003800000 */
[----:B------:R-:W-:Y:S06]  /*13af0*/  BAR.SYNC.DEFER_BLOCKING 0xd, 0xa0 ;  /* 0x0342800000007b1d */ /* 0x000fec0000010000 */
[----:B------:R-:W-:Y:S04]  /*13b00*/  BSSY B0, `(.L_x_1290) ;  /* 0x000000d000007945 */ /* 0x000fe80003800000 */
[----:B------:R-:W-:Y:S05]  /*13b10*/  @!P0 BRA `(.L_x_1291) ;  /* 0x00000000002c8947 */ /* 0x000fea0003800000 */
[----:B------:R-:W1:Y:S01]  /*13b20*/  S2UR UR15, SR_CgaCtaId ;  /* 0x00000000000f79c3 */ /* 0x000e620000008800 */
[----:B------:R-:W-:Y:S01]  /*13b30*/  UMOV UR14, 0x400 ;  /* 0x00000400000e7882 */ /* 0x000fe20000000000 */
[----:B------:R-:W-:Y:S01]  /*13b40*/  UIADD3 UR20, UP0, UR16, 0x4000, URZ ;  /* 0x0000400010147890 */ /* 0x000fe2000ff1e03f */
[----:B------:R-:W-:Y:S01]  /*13b50*/  UMOV UR24, 0x0 ;  /* 0x0000000000187882 */ /* 0x000fe20000000000 */
[----:B------:R-:W-:Y:S02]  /*13b60*/  UMOV UR25, 0x14f00000 ;  /* 0x14f0000000197882 */ /* 0x000fe40000000000 */
[----:B------:R-:W-:Y:S02]  /*13b70*/  UIADD3.X UR21, URZ, UR17, URZ, UP0, !UPT ;  /* 0x000000113f157290 */ /* 0x000fe400087fe43f */
[----:B-1----:R-:W-:-:S03]  /*13b80*/  ULEA UR14, UR15, UR14, 0x18 ;  /* 0x0000000e0f0e7291 */ /* 0x002fc6000f8ec03f */
[----:B------:R-:W-:Y:S01]  /*13b90*/  UMOV UR15, 0x400 ;  /* 0x00000400000f7882 */ /* 0x000fe20000000000 */
[----:B------:R-:W-:-:S09]  /*13ba0*/  UIADD3 UR14, UR14, 0x8000, URZ ;  /* 0x000080000e0e7890 */ /* 0x000fd2000fffe03f */
[----:B------:R1:W-:Y:S02]  /*13bb0*/  UBLKRED.G.S.ADD.F32.RN [UR20], [UR14], UR15, desc[UR24] ;  /* 0x000018140e0073bb */ /* 0x0003e400080a140f */
[----:B-1----:R0:W-:Y:S02]  /*13bc0*/  UTMACMDFLUSH ;  /* 0x00000000000079b7 */ /* 0x0021e40000000000 */
.L_x_1291:
[----:B------:R-:W-:Y:S05]  /*13bd0*/  BSYNC B0 ;  /* 0x0000000000007941 */ /* 0x000fea0003800000 */
.L_x_1290:
        /* <DEDUP_REMOVED lines=12> */
[----:B------:R1:W-:Y:S01]  /*13ca0*/  UBLKRED.G.S.ADD.F32.RN [UR20], [UR14], UR15, desc[UR24] ;  /* 0x000018140e0073bb */ /* 0x0003e200080a140f */
[----:B------:R0:W-:Y:S01]  /*13cb0*/  UTMACMDFLUSH ;  /* 0x00000000000079b7 */ /* 0x0001e20000000000 */
[----:B-1----:R-:W-:-:S04]  /*13cc0*/  DEPBAR.LE SB0, 0x1 ;  /* 0x000080400000791a */ /* 0x002fc80000000000 */
.L_x_1293:
[----:B------:R-:W-:Y:S05]  /*13cd0*/  BSYNC B0 ;  /* 0x0000000000007941 */ /* 0x000fea0003800000 */
.L_x_1292:
[----:B------:R-:W-:Y:S06]  /*13ce0*/  BAR.ARV 0xa, 0xa0 ;  /* 0x0282800000007b1d */ /* 0x000fec0000002000 */
[----:B------:R-:W-:Y:S04]  /*13cf0*/  BSSY B0, `(.L_x_1294) ;  /* 0x0000003000007945 */ /* 0x000fe80003800000 */
[----:B------:R-:W-:Y:S05]  /*13d00*/  @!P0 BRA `(.L_x_1295) ;  /* 0x0000000000048947 */ /* 0x000fea0003800000 */
[----:B------:R-:W-:-:S04]  /*13d10*/  DEPBAR.LE SB0, 0x0 ;  /* 0x000080000000791a */ /* 0x000fc80000000000 */
.L_x_1295:
[----:B------:R-:W-:Y:S05]  /*13d20*/  BSYNC B0 ;  /* 0x0000000000007941 */ /* 0x000fea0003800000 */
.L_x_1294:
        /* <DEDUP_REMOVED lines=19> */
.L_x_1297:
[----:B------:R-:W-:Y:S05]  /*13e60*/  BSYNC B0 ;  /* 0x0000000000007941 */ /* 0x000fea0003800000 */
.L_x_1296:
[----:B------:R-:W-:Y:S02]  /*13e70*/  UIADD3 UR8, UR8, 0x2, URZ ;  /* 0x0000000208087890 */ /* 0x000fe4000fffe03f */
[----:B------:R-:W-:-:S04]  /*13e80*/  UIADD3 UR4, UR4, 0x4000, URZ ;  /* 0x0000400004047890 */ /* 0x000fc8000fffe03f */
[----:B------:R-:W-:-:S13]  /*13e90*/  ISETP.LE.AND P1, PT, R9, UR8, PT ;  /* 0x0000000809007c0c */ /* 0x000fda000bf23270 */
[----:B------:R-:W-:Y:S05]  /*13ea0*/  @!P1 BRA `(.L_x_1298) ;  /* 0xfffffff400809947 */ /* 0x000fea000383ffff */
.L_x_1259:
[----:B------:R-:W-:-:S06]  /*13eb0*/  UISETP.GT.AND UP0, UPT, UR5, UR8, UPT ;  /* 0x000000080500728c */ /* 0x000fcc000bf04270 */
[----:B------:R-:W-:-:S13]  /*13ec0*/  PLOP3.LUT P0, PT, PT, PT, UP0, 0x80, 0x0 ;  /* 0x000000000000781c */ /* 0x000fda0003f0f008 */
[----:B------:R-:W-:Y:S05]  /*13ed0*/  @!P0 BRA `(.L_x_1189) ;  /* 0x0000002000e48947 */ /* 0x000fea0003800000 */
[----:B------:R-:W2:Y:S01]  /*13ee0*/  S2R R0, SR_TID.X ;  /* 0x0000000000007919 */ /* 0x000ea20000002100 */
[----:B------:R-:W-:Y:S01]  /*13ef0*/  UIADD3 UR4, UR5, -UR8, URZ ;  /* 0x8000000805047290 */ /* 0x000fe2000fffe03f */
[----:B------:R-:W-:Y:S01]  /*13f00*/  ULDC UR16, c[0x0][0x288] ;  /* 0x0000a20000107ab9 */ /* 0x000fe20000000800 */
[----:B------:R-:W-:Y:S02]  /*13f10*/  ULDC UR17, c[0x0][0x760] ;  /* 0x0001d80000117ab9 */ /* 0x000fe40000000800 */
[----:B------:R-:W-:Y:S02]  /*13f20*/  ULOP3.LUT UR4, UR4, 0x1, URZ, 0xc0, !UPT ;  /* 0x0000000104047892 */ /* 0x000fe4000f8ec03f */
[----:B------:R-:W-:Y:S02]  /*13f30*/  UIMAD UR18, UR16, UR17, URZ ;  /* 0x00000011101272a4 */ /* 0x000fe4000f8e023f */
[----:B------:R-:W-:-:S06]  /*13f40*/  UISETP.NE.U32.AND UP0, UPT, UR4, 0x1, UPT ;  /* 0x000000010400788c */ /* 0x000fcc000bf05070 */
[----:B------:R-:W-:Y:S02]  /*13f50*/  PLOP3.LUT P0, PT, PT, PT, UP0, 0x80, 0x0 ;  /* 0x000000000000781c */ /* 0x000fe40003f0f008 */
[----:B--2---:R-:W-:-:S11]  /*13f60*/  LOP3.LUT R0, R0, 0x1f, RZ, 0xc0, !PT ;  /* 0x0000001f00007812 */ /* 0x004fd600078ec0ff */
[----:B------:R-:W-:Y:S05]  /*13f70*/  @P0 BRA `(.L_x_1299) ;  /* 0x0000000000780947 */ /* 0x000fea0003800000 */
[----:B------:R-:W-:Y:S01]  /*13f80*/  UIMAD UR4, UR18, UR8, URZ ;  /* 0x00000008120472a4 */ /* 0x000fe2000f8e023f */
[----:B------:R-:W-:Y:S01]  /*13f90*/  ISETP.NE.AND P0, PT, R0, RZ, PT ;  /* 0x000000ff0000720c */ /* 0x000fe20003f05270 */
[----:B------:R-:W-:Y:S01]  /*13fa0*/  ULDC.64 UR12, c[0x0][0x768] ;  /* 0x0001da00000c7ab9 */ /* 0x000fe20000000a00 */
[----:B------:R-:W-:Y:S01]  /*13fb0*/  BSSY B0, `(.L_x_1300) ;  /* 0x0000019000007945 */ /* 0x000fe20003800000 */
[----:B------:R-:W-:-:S04]  /*13fc0*/  UIADD3 UR6, UP0, UR4, UR9, URZ ;  /* 0x0000000904067290 */ /* 0x000fc8000ff1e03f */
[----:B------:R-:W-:Y:S02]  /*13fd0*/  ULEA.HI.X.SX32 UR7, UR4, UR10, 0x1, UP0 ;  /* 0x0000000a04077291 */ /* 0x000fe400080f0e3f */
[----:B------:R-:W-:Y:S02]  /*13fe0*/  ULEA UR11, UP0, UR6, UR12, 0x2 ;  /* 0x0000000c060b7291 */ /* 0x000fe4000f80103f */
[----:B------:R-:W-:Y:S02]  /*13ff0*/  UIADD3 UR4, UR8, 0x1, URZ ;  /* 0x0000000108047890 */ /* 0x000fe4000fffe03f */
[----:B------:R-:W-:Y:S01]  /*14000*/  ULEA.HI.X UR7, UR6, UR13, UR7, 0x2, UP0 ;  /* 0x0000000d06077291 */ /* 0x000fe200080f1407 */
[----:B------:R-:W-:Y:S01]  /*14010*/  NOP ;  /* 0x0000000000007918 */ /* 0x000fe20000000000 */
[----:B------:R-:W-:Y:S10]  /*14020*/  @P0 BRA `(.L_x_1301) ;  /* 0x0000000000440947 */ /* 0x000ff40003800000 */
        /* <DEDUP_REMOVED lines=9> */
[----:B-1----:R-:W1:Y:S01]  /*140c0*/  S2R R2, SR_LANEID ;  /* 0x0000000000027919 */ /* 0x002e620000000000 */
[----:B------:R-:W-:Y:S01]  /*140d0*/  VOTEU.ANY UR6, UPT, PT ;  /* 0x0000000000067886 */ /* 0x000fe200038e0100 */
[----:B------:R-:W-:Y:S01]  /*140e0*/  IMAD.U32 R3, RZ, RZ, UR7 ;  /* 0x00000007ff037e24 */ /* 0x000fe2000f8e00ff */
[----:B------:R-:W-:-:S02]  /*140f0*/  UFLO.U32 UR12, UR6 ;  /* 0x00000006000c72bd */ /* 0x000fc400080e0000 */
[----:B------:R-:W2:Y:S04]  /*14100*/  POPC R5, UR6 ;  /* 0x0000000600057d09 */ /* 0x000ea80008000000 */
[----:B-1----:R-:W-:Y:S02]  /*14110*/  ISETP.EQ.U32.AND P0, PT, R2, UR12, PT ;  /* 0x0000000c02007c0c */ /* 0x002fe4000bf02070 */
[----:B------:R-:W-:-:S11]  /*14120*/  MOV R2, UR11 ;  /* 0x0000000b00027c02 */ /* 0x000fd60008000f00 */
[----:B--2---:R2:W-:Y:S02]  /*14130*/  @P0 REDG.E.ADD.S32.STRONG.GPU desc[UR38][R2.64], R5 ;  /* 0x000000050200098e */ /* 0x0045e4000c10e3a6 */
.L_x_1301:
[----:B------:R-:W-:Y:S05]  /*14140*/  BSYNC B0 ;  /* 0x0000000000007941 */ /* 0x000fea0003800000 */
.L_x_1300:
[----:B------:R-:W-:Y:S05]  /*14150*/  BRA `(.L_x_1302) ;  /* 0x0000000000047947 */ /* 0x000fea0003800000 */
.L_x_1299:
[----:B------:R-:W-:-:S05]  /*14160*/  UMOV UR4, UR8 ;  /* 0x0000000800047c82 */ /* 0x000fca0008000000 */
.L_x_1302:
[----:B------:R-:W-:-:S04]  /*14170*/  UIADD3 UR6, UR8, 0x1, URZ ;  /* 0x0000000108067890 */ /* 0x000fc8000fffe03f */
[----:B------:R-:W-:-:S06]  /*14180*/  UISETP.NE.AND UP0, UPT, UR5, UR6, UPT ;  /* 0x000000060500728c */ /* 0x000fcc000bf05270 */
[----:B------:R-:W-:-:S13]  /*14190*/  PLOP3.LUT P0, PT, PT, PT, UP0, 0x80, 0x0 ;  /* 0x000000000000781c */ /* 0x000fda0003f0f008 */
[----:B------:R-:W-:Y:S05]  /*141a0*/  @!P0 BRA `(.L_x_1189) ;  /* 0x0000002000308947 */ /* 0x000fea0003800000 */
[----:B------:R-:W-:Y:S01]  /*141b0*/  UIADD3 UR6, UR4, 0x1, URZ ;  /* 0x0000000104067890 */ /* 0x000fe2000fffe03f */
[----:B------:R-:W-:Y:S01]  /*141c0*/  ISETP.NE.AND P1, PT, R0, RZ, PT ;  /* 0x000000ff0000720c */ /* 0x000fe20003f25270 */
[----:B------:R-:W-:Y:S02]  /*141d0*/  UIMAD UR7, UR4, UR16, URZ ;  /* 0x00000010040772a4 */ /* 0x000fe4000f8e023f */
[----:B------:R-:W-:Y:S02]  /*141e0*/  UIADD3 UR11, -UR5, UR4, URZ ;  /* 0x00000004050b7290 */ /* 0x000fe4000fffe13f */
[----:B------:R-:W-:Y:S02]  /*141f0*/  UIMAD UR6, UR18, UR6, URZ ;  /* 0x00000006120672a4 */ /* 0x000fe4000f8e023f */
[----:B------:R-:W-:Y:S01]  /*14200*/  UIMAD UR7, UR7, UR17, URZ ;  /* 0x00000011070772a4 */ /* 0x000fe2000f8e023f */
[----:B------:R-:W-:-:S11]  /*14210*/  ULDC.64 UR20, c[0x0][0x768] ;  /* 0x0001da0000147ab9 */ /* 0x000fd60000000a00 */
.L_x_1307:
[----:B------:R-:W-:Y:S01]  /*14220*/  UIADD3 UR12, UP0, UR7, UR9, URZ ;  /* 0x00000009070c7290 */ /* 0x000fe2000ff1e03f */
[----:B------:R-:W-:-:S03]  /*14230*/  NOP ;  /* 0x0000000000007918 */ /* 0x000fc60000000000 */
[----:B------:R-:W-:Y:S01]  /*14240*/  ULEA.HI.X.SX32 UR13, UR7, UR10, 0x1, UP0 ;  /* 0x0000000a070d7291 */ /* 0x000fe200080f0e3f */
[----:B------:R-:W-:Y:S01]  /*14250*/  BSSY B0, `(.L_x_1303) ;  /* 0x0000015000007945 */ /* 0x000fe20003800000 */
[----:B------:R-:W-:-:S04]  /*14260*/  ULEA UR15, UP0, UR12, UR20, 0x2 ;  /* 0x000000140c0f7291 */ /* 0x000fc8000f80103f */
[----:B------:R-:W-:Y:S01]  /*14270*/  ULEA.HI.X UR13, UR12, UR21, UR13, 0x2, UP0 ;  /* 0x000000150c0d7291 */ /* 0x000fe200080f140d */
[----:B---34-:R-:W-:Y:S11]  /*14280*/  @P1 BRA `(.L_x_1304) ;  /* 0x0000000000441947 */ /* 0x018ff60003800000 */
        /* <DEDUP_REMOVED lines=8> */
[----:B012345:R-:W-:Y:S01]  /*14310*/  CCTL.IVALL ;  /* 0x00000000ff00798f */ /* 0x03ffe20002000000 */
[----:B------:R-:W3:Y:S01]  /*14320*/  S2R R0, SR_LANEID ;  /* 0x0000000000007919 */ /* 0x000ee20000000000 */
[----:B------:R-:W-:Y:S01]  /*14330*/  VOTEU.ANY UR12, UPT, PT ;  /* 0x00000000000c7886 */ /* 0x000fe200038e0100 */
[----:B-12---:R-:W-:Y:S01]  /*14340*/  MOV R2, UR15 ;  /* 0x0000000f00027c02 */ /* 0x006fe20008000f00 */
[----:B------:R-:W-:-:S02]  /*14350*/  UFLO.U32 UR14, UR12 ;  /* 0x0000000c000e72bd */ /* 0x000fc400080e0000 */
[----:B------:R-:W1:Y:S01]  /*14360*/  POPC R5, UR12 ;  /* 0x0000000c00057d09 */ /* 0x000e620008000000 */
[----:B------:R-:W-:-:S03]  /*14370*/  IMAD.U32 R3, RZ, RZ, UR13 ;  /* 0x0000000dff037e24 */ /* 0x000fc6000f8e00ff */
[----:B---3--:R-:W-:-:S13]  /*14380*/  ISETP.EQ.U32.AND P0, PT, R0, UR14, PT ;  /* 0x0000000e00007c0c */ /* 0x008fda000bf02070 */
[----:B-1----:R3:W-:Y:S02]  /*14390*/  @P0 REDG.E.ADD.S32.STRONG.GPU desc[UR38][R2.64], R5 ;  /* 0x000000050200098e */ /* 0x0027e4000c10e3a6 */
.L_x_1304:
[----:B------:R-:W-:Y:S05]  /*143a0*/  BSYNC B0 ;  /* 0x0000000000007941 */ /* 0x000fea0003800000 */
.L_x_1303:
[----:B------:R-:W-:Y:S01]  /*143b0*/  UIADD3 UR12, UP0, UR6, UR9, URZ ;  /* 0x00000009060c7290 */ /* 0x000fe2000ff1e03f */
[----:B------:R-:W-:-:S03]  /*143c0*/  NOP ;  /* 0x0000000000007918 */ /* 0x000fc60000000000 */
[----:B------:R-:W-:Y:S01]  /*143d0*/  ULEA.HI.X.SX32 UR13, UR6, UR10, 0x1, UP0 ;  /* 0x0000000a060d7291 */ /* 0x000fe200080f0e3f */
[----:B------:R-:W-:Y:S01]  /*143e0*/  BSSY B0, `(.L_x_1305) ;  /* 0x0000015000007945 */ /* 0x000fe20003800000 */
[----:B------:R-:W-:-:S04]  /*143f0*/  ULEA UR15, UP0, UR12, UR20, 0x2 ;  /* 0x000000140c0f7291 */ /* 0x000fc8000f80103f */
[----:B------:R-:W-:Y:S01]  /*14400*/  ULEA.HI.X UR13, UR12, UR21, UR13, 0x2, UP0 ;  /* 0x000000150c0d7291 */ /* 0x000fe200080f140d */
[----:B------:R-:W-:Y:S11]  /*14410*/  @P1 BRA `(.L_x_1306) ;  /* 0x0000000000441947 */ /* 0x000ff60003800000 */
[----:B------:R-:W-:Y:S01]  /*14420*/  @!PT LDS RZ, [RZ] ;  /* 0x00000000fffff984 */ /* 0x000fe20000000800 */
[----:B------:R-:W-:Y:S01]  /*14430*/  @!PT LDS RZ, [RZ] ;  /* 0x00000000fffff984 */ /* 0x000fe20000000800 */
[----:B------:R-:W-:Y:S01]  /*14440*/  @!PT LDS RZ, [RZ] ;  /* 0x00000000fffff984 */ /* 0x000fe20000000800 */
[----:B------:R-:W-:Y:S01]  /*14450*/  @!PT LDS RZ, [RZ] ;  /* 0x00000000fffff984 */ /* 0x000fe20000000800 */
[----:B------:R4:W-:Y:S06]  /*14460*/  MEMBAR.ALL.CTA ;  /* 0x0000000000007992 */ /* 0x0009ec0000008000 */
[----:B----4-:R-:W-:Y:S06]  /*14470*/  MEMBAR.ALL.GPU ;  /* 0x0000000000007992 */ /* 0x010fec000000a000 */
[----:B------:R-:W-:-:S00]  /*14480*/  ERRBAR ;  /* 0x00000000000079ab */ /* 0x000fc00000000000 */
[----:B------:R-:W-:Y:S06]  /*14490*/  CGAERRBAR ;  /* 0x00000000000075ab */ /* 0x000fec0000000000 */
[----:B012345:R-:W-:Y:S01]  /*144a0*/  CCTL.IVALL ;  /* 0x00000000ff00798f */ /* 0x03ffe20002000000 */
[----:B------:R-:W4:Y:S01]  /*144b0*/  S2R R0, SR_LANEID ;  /* 0x0000000000007919 */ /* 0x000f220000000000 */
[----:B------:R-:W-:Y:S01]  /*144c0*/  VOTEU.ANY UR12, UPT, PT ;  /* 0x00000000000c7886 */ /* 0x000fe200038e0100 */
[----:B-123--:R-:W-:Y:S01]  /*144d0*/  MOV R2, UR15 ;  /* 0x0000000f00027c02 */ /* 0x00efe20008000f00 */
[----:B------:R-:W-:-:S02]  /*144e0*/  UFLO.U32 UR14, UR12 ;  /* 0x0000000c000e72bd */ /* 0x000fc400080e0000 */
[----:B------:R-:W1:Y:S01]  /*144f0*/  POPC R5, UR12 ;  /* 0x0000000c00057d09 */ /* 0x000e620008000000 */
[----:B------:R-:W-:-:S03]  /*14500*/  IMAD.U32 R3, RZ, RZ, UR13 ;  /* 0x0000000dff037e24 */ /* 0x000fc6000f8e00ff */
[----:B----4-:R-:W-:-:S13]  /*14510*/  ISETP.EQ.U32.AND P0, PT, R0, UR14, PT ;  /* 0x0000000e00007c0c */ /* 0x010fda000bf02070 */
[----:B-1----:R4:W-:Y:S02]  /*14520*/  @P0 REDG.E.ADD.S32.STRONG.GPU desc[UR38][R2.64], R5 ;  /* 0x000000050200098e */ /* 0x0029e4000c10e3a6 */
.L_x_1306:
[----:B------:R-:W-:Y:S05]  /*14530*/  BSYNC B0 ;  /* 0x0000000000007941 */ /* 0x000fea0003800000 */
.L_x_1305:
[----:B------:R-:W-:Y:S02]  /*14540*/  UIADD3 UR11, UR11, 0x2, URZ ;  /* 0x000000020b0b7890 */ /* 0x000fe4000fffe03f */
[----:B------:R-:W-:Y:S02]  /*14550*/  ULEA UR6, UR18, UR6, 0x1 ;  /* 0x0000000612067291 */ /* 0x000fe4000f8e083f */
[----:B------:R-:W-:Y:S02]  /*14560*/  ULEA UR7, UR18, UR7, 0x1 ;  /* 0x0000000712077291 */ /* 0x000fe4000f8e083f */
[----:B------:R-:W-:-:S13]  /*14570*/  ISETP.NE.AND P0, PT, RZ, UR11, PT ;  /* 0x0000000bff007c0c */ /* 0x000fda000bf05270 */
[----:B------:R-:W-:Y:S05]  /*14580*/  @!P0 BRA `(.L_x_1189) ;  /* 0x0000001c00388947 */ /* 0x000fea0003800000 */
[----:B------:R-:W-:Y:S05]  /*14590*/  BRA `(.L_x_1307) ;  /* 0xfffffffc00207947 */ /* 0x000fea000383ffff */
.L_x_1256:
[----:B------:R-:W1:Y:S01]  /*145a0*/  S2UR UR21, SR_CTAID.Z ;  /* 0x00000000001579c3 */ /* 0x000e620000002700 */
[----:B------:R-:W-:Y:S02]  /*145b0*/  MOV R11, 0x1 ;  /* 0x00000001000b7802 */ /* 0x000fe40000000f00 */
        /* <DEDUP_REMOVED lines=20> */
[----:B------:R-:W-:Y:S01]  /*14700*/  IMAD.U32 R0, RZ, RZ, UR4 ;  /* 0x00000004ff007e24 */ /* 0x000fe2000f8e00ff */
[----:B--2---:R-:W-:Y:S07]  /*14710*/  @!P0 BRA `(.L_x_1309) ;  /* 0x0000000000248947 */ /* 0x004fee0003800000 */
[----:B------:R-:W1:Y:S01]  /*14720*/  LDC R3, c[0x0][0x748] ;  /* 0x0001d200ff037b82 */ /* 0x000e620000000800 */
[----:B------:R-:W-:Y:S01]  /*14730*/  ULEA UR6, UR8, UR6, 0x7 ;  /* 0x0000000608067291 */ /* 0x000fe2000f8e383f */
[----:B------:R-:W-:-:S03]  /*14740*/  ULDC UR4, c[0x0][0x290] ;  /* 0x0000a40000047ab9 */ /* 0x000fc60000000800 */
[----:B------:R-:W-:-:S06]  /*14750*/  UIADD3 UR4, -UR4, 0xff, UR6 ;  /* 0x000000ff04047890 */ /* 0x000fcc000fffe106 */
[----:B-1----:R-:W-:-:S04]  /*14760*/  IADD3 R3, R3, UR4, RZ ;  /* 0x0000000403037c10 */ /* 0x002fc8000fffe0ff */
[----:B------:R-:W-:-:S04]  /*14770*/  SHF.R.S32.HI R4, RZ, 0x1f, R3 ;  /* 0x0000001fff047819 */ /* 0x000fc80000011403 */
[----:B------:R-:W-:-:S04]  /*14780*/  LEA.HI R4, R4, R3, RZ, 0x7 ;  /* 0x0000000304047211 */ /* 0x000fc800078f38ff */
[----:B------:R-:W-:-:S04]  /*14790*/  SHF.R.S32.HI R3, RZ, 0x7, R4 ;  /* 0x00000007ff037819 */ /* 0x000fc80000011404 */
[----:B------:R-:W-:-:S07]  /*147a0*/  VIMNMX R0, R3, R0, PT ;  /* 0x0000000003007248 */ /* 0x000fce0003fe0100 */
.L_x_1309:
[----:B------:R-:W-:-:S13]  /*147b0*/  ISETP.GT.AND P0, PT, R0, UR10, PT ;  /* 0x0000000a00007c0c */ /* 0x000fda000bf04270 */
[----:B------:R-:W-:Y:S05]  /*147c0*/  @!P0 BRA `(.L_x_1308) ;  /* 0x0000001800148947 */ /* 0x000fea0003800000 */
[----:B------:R-:W-:Y:S01]  /*147d0*/  USHF.R.S32.HI UR8, URZ, 0x1f, UR20 ;  /* 0x0000001f3f087899 */ /* 0x000fe20008011414 */
[----:B------:R-:W-:Y:S01]  /*147e0*/  IMAD.U32 R4, RZ, RZ, UR10 ;  /* 0x0000000aff047e24 */ /* 0x000fe2000f8e00ff */
[----:B------:R-:W-:Y:S01]  /*147f0*/  ULDC.64 UR6, c[0x0][0x718] ;  /* 0x0001c60000067ab9 */ /* 0x000fe20000000a00 */
[----:B------:R-:W-:Y:S01]  /*14800*/  ULDC.64 UR12, c[0x0][0x730] ;  /* 0x0001cc00000c7ab9 */ /* 0x000fe20000000a00 */
[----:B------:R-:W-:Y:S01]  /*14810*/  UIMAD.WIDE.U32 UR4, UR20, UR6, URZ ;  /* 0x00000006140472a5 */ /* 0x000fe2000f8e003f */
[----:B------:R-:W-:Y:S01]  /*14820*/  BSSY B0, `(.L_x_1308) ;  /* 0x000017f000007945 */ /* 0x000fe20003800000 */
[----:B------:R-:W-:Y:S01]  /*14830*/  UIMAD UR6, UR8, UR6, URZ ;  /* 0x00000006080672a4 */ /* 0x000fe2000f8e023f */
[----:B------:R-:W-:Y:S01]  /*14840*/  MOV R2, RZ ;  /* 0x000000ff00027202 */ /* 0x000fe20000000f00 */
        /* <DEDUP_REMOVED lines=27> */
[----:B-1----:R-:W-:Y:S01]  /*14a00*/  LEA R16, R3, R16, 0x18 ;  /* 0x0000001003107211 */ /* 0x002fe200078ec0ff */
[----:B------:R-:W-:-:S05]  /*14a10*/  IMAD.MOV.U32 R3, RZ, RZ, 0x1 ;  /* 0x00000001ff037424 */ /* 0x000fca00078e00ff */
[----:B------:R-:W-:-:S04]  /*14a20*/  SHF.L.U32 R3, R3, 0x1f, RZ ;  /* 0x0000001f03037819 */ /* 0x000fc800000006ff */
[----:B------:R-:W1:Y:S02]  /*14a30*/  SYNCS.PHASECHK.TRANS64.TRYWAIT P0, [R16+URZ+0x30c20], R3 ;  /* 0x030c2003100075a7 */ /* 0x000e64000800017f */
[----:B-1----:R-:W-:Y:S05]  /*14a40*/  @!P0 BRA `(.L_x_1311) ;  /* 0x0000001c00108947 */ /* 0x002fea0003800000 */
.L_x_1348:
[----:B------:R-:W2:Y:S01]  /*14a50*/  S2R R2, SR_TID.X ;  /* 0x0000000000027919 */ /* 0x000ea20000002100 */
[----:B------:R-:W-:Y:S01]  /*14a60*/  MOV R15, UR15 ;  /* 0x0000000f000f7c02 */ /* 0x000fe20008000f00 */
[----:B------:R-:W-:Y:S01]  /*14a70*/  IMAD.U32 R14, RZ, RZ, UR7 ;  /* 0x00000007ff0e7e24 */ /* 0x000fe2000f8e00ff */
[----:B------:R-:W-:Y:S02]  /*14a80*/  MOV R11, 0x1 ;  /* 0x00000001000b7802 */ /* 0x000fe40000000f00 */
[----:B------:R-:W-:Y:S01]  /*14a90*/  IADD3 R15, R15, UR5, RZ ;  /* 0x000000050f0f7c10 */ /* 0x000fe2000fffe0ff */
[----:B------:R-:W-:Y:S01]  /*14aa0*/  VIADD R14, R14, UR4 ;  /* 0x000000040e0e7c36 */ /* 0x000fe20008000000 */
[----:B--2---:R-:W-:-:S04]  /*14ab0*/  LOP3.LUT R2, R2, 0x7f, RZ, 0xc0, !PT ;  /* 0x0000007f02027812 */ /* 0x004fc800078ec0ff */
[----:B------:R-:W-:-:S13]  /*14ac0*/  ISETP.NE.AND P0, PT, R2, RZ, PT ;  /* 0x000000ff0200720c */ /* 0x000fda0003f05270 */
[----:B------:R-:W-:Y:S05]  /*14ad0*/  @P0 BRA `(.L_x_1312) ;  /* 0x0000000000180947 */ /* 0x000fea0003800000 */
[----:B------:R-:W2:Y:S01]  /*14ae0*/  S2R R2, SR_TID.X ;  /* 0x0000000000027919 */ /* 0x000ea20000002100 */
[----:B-1----:R-:W-:-:S04]  /*14af0*/  IMAD.MOV.U32 R3, RZ, RZ, 0x4200 ;  /* 0x00004200ff037424 */ /* 0x002fc800078e00ff */
[----:B------:R3:W-:Y:S01]  /*14b00*/  SYNCS.ARRIVE.TRANS64 RZ, [R16+URZ+0x30c10], R3 ;  /* 0x030c100310ff79a7 */ /* 0x0007e2000800003f */
[----:B--2---:R-:W-:-:S13]  /*14b10*/  LOP3.LUT P1, RZ, R2, 0x1f, RZ, 0xc0, !PT ;  /* 0x0000001f02ff7812 */ /* 0x004fda000782c0ff */
[----:B---3--:R-:W-:Y:S05]  /*14b20*/  @!P1 BRA `(.L_x_1312) ;  /* 0x0000000000049947 */ /* 0x008fea0003800000 */
[----:B------:R-:W-:Y:S01]  /*14b30*/  BPT.TRAP 0x1 ;  /* 0x000000040000795c */ /* 0x000fe20000300000 */
.L_x_1312:
[----:B------:R-:W-:Y:S01]  /*14b40*/  R2UR UR19, R4 ;  /* 0x00000000041372ca */ /* 0x000fe200000e0000 */
[----:B------:R-:W2:Y:S01]  /*14b50*/  LDC.64 R12, c[0x0][0x198] ;  /* 0x00006600ff0c7b82 */ /* 0x000ea20000000a00 */
[----:B------:R-:W-:Y:S01]  /*14b60*/  R2UR UR8, R15 ;  /* 0x000000000f0872ca */ /* 0x000fe200000e0000 */
[----:B------:R-:W-:Y:S01]  /*14b70*/  ULDC.64 UR16, c[0x0][0x700] ;  /* 0x0001c00000107ab9 */ /* 0x000fe20000000a00 */
[----:B------:R-:W-:Y:S01]  /*14b80*/  UMOV UR32, 0x0 ;  /* 0x0000000000207882 */ /* 0x000fe20000000000 */
[----:B------:R-:W-:Y:S01]  /*14b90*/  MOV R10, UR16 ;  /* 0x00000010000a7c02 */ /* 0x000fe20008000f00 */
[----:B------:R-:W-:Y:S01]  /*14ba0*/  UMOV UR33, 0x14f00000 ;  /* 0x14f0000000217882 */ /* 0x000fe20000000000 */
[----:B------:R-:W-:Y:S01]  /*14bb0*/  MOV R9, UR17 ;  /* 0x0000001100097c02 */ /* 0x000fe20008000f00 */
[----:B------:R-:W-:Y:S01]  /*14bc0*/  UMOV UR18, URZ ;  /* 0x0000003f00127c82 */ /* 0x000fe20008000000 */
[----:B------:R-:W-:Y:S01]  /*14bd0*/  UMOV UR25, 0x20 ;  /* 0x0000002000197882 */ /* 0x000fe20000000000 */
[----:B------:R-:W-:Y:S01]  /*14be0*/  UMOV UR34, 0x0 ;  /* 0x0000000000227882 */ /* 0x000fe20000000000 */
[----:B------:R-:W-:Y:S01]  /*14bf0*/  UMOV UR35, 0x10000000 ;  /* 0x1000000000237882 */ /* 0x000fe20000000000 */
[----:B------:R-:W-:Y:S01]  /*14c00*/  UMOV UR13, UR21 ;  /* 0x00000015000d7c82 */ /* 0x000fe20008000000 */
[----:B------:R-:W-:Y:S01]  /*14c10*/  USHF.L.U32 UR19, UR19, 0x7, URZ ;  /* 0x0000000713137899 */ /* 0x000fe2000800063f */
[----:B------:R-:W-:Y:S01]  /*14c20*/  MOV R19, RZ ;  /* 0x000000ff00137202 */ /* 0x000fe20000000f00 */
[----:B------:R-:W-:Y:S01]  /*14c30*/  UMOV UR10, UR18 ;  /* 0x00000012000a7c82 */ /* 0x000fe20008000000 */
[----:B------:R-:W-:Y:S01]  /*14c40*/  UMOV UR27, UR11 ;  /* 0x0000000b001b7c82 */ /* 0x000fe20008000000 */
[----:B------:R-:W-:Y:S01]  /*14c50*/  UIADD3 UR9, UP0, UR19, UR14, URZ ;  /* 0x0000000e13097290 */ /* 0x000fe2000ff1e03f */
[----:B------:R-:W-:Y:S01]  /*14c60*/  UMOV UR28, UR12 ;  /* 0x0000000c001c7c82 */ /* 0x000fe20008000000 */
[----:B------:R-:W-:-:S02]  /*14c70*/  UMOV UR29, UR21 ;  /* 0x00000015001d7c82 */ /* 0x000fc40008000000 */
[----:B------:R-:W-:Y:S02]  /*14c80*/  ULEA.HI.X.SX32 UR8, UR19, UR8, 0x1, UP0 ;  /* 0x0000000813087291 */ /* 0x000fe400080f0e3f */
[----:B-1----:R-:W-:Y:S01]  /*14c90*/  IMAD.U32 R3, RZ, RZ, UR9 ;  /* 0x00000009ff037e24 */ /* 0x002fe2000f8e00ff */
[----:B------:R-:W-:Y:S01]  /*14ca0*/  UMOV UR26, UR18 ;  /* 0x00000012001a7c82 */ /* 0x000fe20008000000 */
[----:B--2---:R-:W-:Y:S01]  /*14cb0*/  IMAD.MOV.U32 R8, RZ, RZ, R12 ;  /* 0x000000ffff087224 */ /* 0x004fe200078e000c */
[----:B------:R-:W-:Y:S01]  /*14cc0*/  MOV R7, R13 ;  /* 0x0000000d00077202 */ /* 0x000fe20000000f00 */
[----:B------:R-:W-:Y:S01]  /*14cd0*/  IMAD.U32 R6, RZ, RZ, UR9 ;  /* 0x00000009ff067e24 */ /* 0x000fe2000f8e00ff */
[----:B------:R-:W-:Y:S02]  /*14ce0*/  LEA R2, P1, R3, R10, 0x2 ;  /* 0x0000000a03027211 */ /* 0x000fe400078210ff */
[----:B------:R-:W-:Y:S02]  /*14cf0*/  MOV R3, UR8 ;  /* 0x0000000800037c02 */ /* 0x000fe40008000f00 */
[----:B------:R-:W-:-:S02]  /*14d00*/  R2UR UR22, R2 ;  /* 0x00000000021672ca */ /* 0x000fc400000e0000 */
[----:B------:R-:W-:Y:S02]  /*14d10*/  IADD3 R2, P2, R8, 0x2f0, RZ ;  /* 0x000002f008027810 */ /* 0x000fe40007f5e0ff */
[----:B------:R-:W-:Y:S01]  /*14d20*/  LEA.HI.X R3, R6, R9, R3, 0x2, P1 ;  /* 0x0000000906037211 */ /* 0x000fe200008f1403 */
[----:B------:R-:W-:Y:S01]  /*14d30*/  VIADD R6, R0, 0xffffffff ;  /* 0xffffffff00067836 */ /* 0x000fe20000000000 */
[----:B------:R-:W-:Y:S02]  /*14d40*/  R2UR UR42, R2 ;  /* 0x00000000022a72ca */ /* 0x000fe400000e0000 */
[----:B------:R-:W-:Y:S02]  /*14d50*/  IADD3 R2, P3, R8, 0x3f0, RZ ;  /* 0x000003f008027810 */ /* 0x000fe40007f7e0ff */
[----:B------:R-:W-:Y:S01]  /*14d60*/  R2UR UR8, R16 ;  /* 0x00000000100872ca */ /* 0x000fe200000e0000 */
[----:B------:R1:W-:Y:S01]  /*14d70*/  STL [R1], R6 ;  /* 0x0000000601007387 */ /* 0x0003e20000100800 */
[----:B------:R-:W-:-:S02]  /*14d80*/  R2UR UR44, R2 ;  /* 0x00000000022c72ca */ /* 0x000fc400000e0000 */
[----:B------:R-:W-:Y:S02]  /*14d90*/  IADD3 R2, P1, R8, 0xf0, RZ ;  /* 0x000000f008027810 */ /* 0x000fe40007f3e0ff */
[----:B------:R-:W-:Y:S02]  /*14da0*/  R2UR UR23, R3 ;  /* 0x00000000031772ca */ /* 0x000fe400000e0000 */
[----:B------:R-:W-:Y:S01]  /*14db0*/  IADD3.X R5, RZ, R7, RZ, P2, !PT ;  /* 0x00000007ff057210 */ /* 0x000fe200017fe4ff */
[--C-:B------:R-:W-:Y:S01]  /*14dc0*/  IMAD.X R3, RZ, RZ, R7.reuse, P1 ;  /* 0x000000ffff037224 */ /* 0x100fe200008e0607 */
[----:B------:R-:W-:Y:S02]  /*14dd0*/  R2UR UR30, R2 ;  /* 0x00000000021e72ca */ /* 0x000fe400000e0000 */
[----:B------:R-:W-:Y:S01]  /*14de0*/  R2UR UR43, R5 ;  /* 0x00000000052b72ca */ /* 0x000fe200000e0000 */
[----:B------:R-:W-:Y:S01]  /*14df0*/  IMAD.X R5, RZ, RZ, R7, P3 ;  /* 0x000000ffff057224 */ /* 0x000fe200018e0607 */
[----:B------:R-:W-:Y:S01]  /*14e00*/  R2UR UR31, R3 ;  /* 0x00000000031f72ca */ /* 0x000fe200000e0000 */
[----:B------:R-:W-:Y:S01]  /*14e10*/  UIADD3 UR16, UR8, 0x10000, URZ ;  /* 0x0001000008107890 */ /* 0x000fe2000fffe03f */
[----:B------:R-:W-:Y:S01]  /*14e20*/  ISETP.GE.AND P1, PT, R4, R6, PT ;  /* 0x000000060400720c */ /* 0x000fe20003f26270 */
[----:B------:R-:W-:Y:S01]  /*14e30*/  UIADD3 UR17, UR8, 0x30c10, URZ ;  /* 0x00030c1008117890 */ /* 0x000fe2000fffe03f */
[----:B------:R-:W-:Y:S01]  /*14e40*/  R2UR UR45, R5 ;  /* 0x00000000052d72ca */ /* 0x000fe200000e0000 */
[----:B------:R-:W-:Y:S01]  /*14e50*/  UIADD3 UR40, UR8, 0x20000, URZ ;  /* 0x0002000008287890 */ /* 0x000fe2000fffe03f */
[----:B------:R-:W-:Y:S01]  /*14e60*/  MOV R5, 0x8000 ;  /* 0x0000800000057802 */ /* 0x000fe20000000f00 */
[----:B------:R-:W-:-:S02]  /*14e70*/  UIADD3 UR9, UR8, 0x30c00, URZ ;  /* 0x00030c0008097890 */ /* 0x000fc4000fffe03f */
[----:B------:R-:W-:Y:S01]  /*14e80*/  UIADD3 UR24, UR8, 0x4000, URZ ;  /* 0x0000400008187890 */ /* 0x000fe2000fffe03f */
[----:B------:R-:W-:-:S03]  /*14e90*/  UMOV UR41, UR17 ;  /* 0x0000001100297c82 */ /* 0x000fc60008000000 */
        /* <DEDUP_REMOVED lines=9> */
[----:B------:R-:W-:-:S03]  /*14f30*/  IMAD.MOV.U32 R11, RZ, RZ, 0x1 ;  /* 0x00000001ff0b7424 */ /* 0x000fc600078e00ff */
[----:B------:R-:W-:Y:S01]  /*14f40*/  IMAD.IADD R20, R5, 0x1, R0 ;  /* 0x0000000105147824 */ /* 0x000fe200078e0200 */
[----:B------:R-:W-:Y:S02]  /*14f50*/  IADD3 R5, R0, -0x2, RZ ;  /* 0xfffffffe00057810 */ /* 0x000fe40007ffe0ff */
[-C--:B------:R-:W-:Y:S02]  /*14f60*/  MOV R0, R4.reuse ;  /* 0x0000000400007202 */ /* 0x080fe40000000f00 */
[----:B------:R-:W-:Y:S02]  /*14f70*/  ISETP.NE.AND P1, PT, R5, R4, PT ;  /* 0x000000040500720c */ /* 0x000fe40003f25270 */
[----:B------:R-:W-:-:S05]  /*14f80*/  LOP3.LUT R5, R20, 0x1, RZ, 0xc0, !PT ;  /* 0x0000000114057812 */ /* 0x000fca00078ec0ff */
[----:B------:R2:W-:Y:S01]  /*14f90*/  STL [R1+0x4], R5 ;  /* 0x0000040501007387 */ /* 0x0005e20000100800 */
[----:B-1----:R-:W-:-:S05]  /*14fa0*/  LOP3.LUT R6, R12, 0x1f, RZ, 0xc0, !PT ;  /* 0x0000001f0c067812 */ /* 0x002fca00078ec0ff */
[----:B--2---:R-:W-:Y:S05]  /*14fb0*/  @!P1 BRA `(.L_x_1314) ;  /* 0x0000000800389947 */ /* 0x004fea0003800000 */
[----:B------:R-:W-:Y:S01]  /*14fc0*/  IMAD.IADD R20, R20, 0x1, -R5 ;  /* 0x0000000114147824 */ /* 0x000fe200078e0a05 */
[----:B------:R-:W-:Y:S01]  /*14fd0*/  MOV R0, R4 ;  /* 0x0000000400007202 */ /* 0x000fe20000000f00 */
[----:B------:R-:W-:-:S07]  /*14fe0*/  IMAD.MOV.U32 R11, RZ, RZ, 0x1 ;  /* 0x00000001ff0b7424 */ /* 0x000fce00078e00ff */
.L_x_1323:
[----:B--234-:R-:W-:-:S04]  /*14ff0*/  SHF.L.U32 R21, R11, 0x1f, RZ ;  /* 0x0000001f0b157819 */ /* 0x01cfc800000006ff */
[----:B------:R-:W1:Y:S02]  /*15000*/  SYNCS.PHASECHK.TRANS64.TRYWAIT P1, [R16+URZ+0x30c40], R21 ;  /* 0x030c4015100075a7 */ /* 0x000e64000802017f */
[----:B-1----:R-:W-:Y:S05]  /*15010*/  @!P1 BRA `(.L_x_1315) ;  /* 0x0000001400b09947 */ /* 0x002fea0003800000 */
.L_x_1349:
[----:B------:R-:W-:Y:S05]  /*15020*/  @P0 BRA `(.L_x_1316) ;  /* 0x0000000000140947 */ /* 0x000fea0003800000 */
[----:B------:R-:W-:Y:S02]  /*15030*/  ISETP.NE.AND P1, PT, R6, RZ, PT ;  /* 0x000000ff0600720c */ /* 0x000fe40003f25270 */
[----:B------:R-:W-:-:S04]  /*15040*/  MOV R3, 0x4200 ;  /* 0x0000420000037802 */ /* 0x000fc80000000f00 */
[----:B------:R2:W-:Y:S07]  /*15050*/  SYNCS.ARRIVE.TRANS64 RZ, [R16+URZ+0x30c30], R3 ;  /* 0x030c300310ff79a7 */ /* 0x0005ee000800003f */
[----:B------:R-:W-:Y:S05]  /*15060*/  @!P1 BRA `(.L_x_1316) ;  /* 0x0000000000049947 */ /* 0x000fea0003800000 */
[----:B------:R-:W-:Y:S01]  /*15070*/  BPT.TRAP 0x1 ;  /* 0x000000040000795c */ /* 0x000fe20000300000 */
.L_x_1316:
[----:B------:R-:W2:Y:S01]  /*15080*/  LDC.64 R12, c[0x0][0x728] ;  /* 0x0001ca00ff0c7b82 */ /* 0x000ea20000000a00 */
[----:B------:R-:W-:Y:S01]  /*15090*/  IMAD.SHL.U32 R18, R0, 0x80, RZ ;  /* 0x0000008000127824 */ /* 0x000fe200078e00ff */
[----:B------:R-:W-:Y:S01]  /*150a0*/  R2UR UR8, R16 ;  /* 0x00000000100872ca */ /* 0x000fe200000e0000 */
[----:B------:R-:W-:Y:S01]  /*150b0*/  UMOV UR26, 0x0 ;  /* 0x00000000001a7882 */ /* 0x000fe20000000000 */
[----:B------:R-:W-:Y:S01]  /*150c0*/  UMOV UR27, 0x14f00000 ;  /* 0x14f00000001b7882 */ /* 0x000fe20000000000 */
[----:B------:R-:W-:Y:S01]  /*150d0*/  UMOV UR18, URZ ;  /* 0x0000003f00127c82 */ /* 0x000fe20008000000 */
[C---:B------:R-:W-:Y:S01]  /*150e0*/  IADD3 R2, P1, R18.reuse, UR6, RZ ;  /* 0x0000000612027c10 */ /* 0x040fe2000ff3e0ff */
[----:B------:R-:W-:Y:S01]  /*150f0*/  UMOV UR10, 0x20 ;  /* 0x00000020000a7882 */ /* 0x000fe20000000000 */
[----:B------:R-:W3:Y:S01]  /*15100*/  LDC.64 R4, c[0x0][0x198] ;  /* 0x00006600ff047b82 */ /* 0x000ee20000000a00 */
[----:B------:R-:W-:-:S06]  /*15110*/  R2UR UR19, R18 ;  /* 0x00000000121372ca */ /* 0x000fcc00000e0000 */
[----:B------:R-:W-:Y:S02]  /*15120*/  UIADD3 UR16, UR8, 0x18000, URZ ;  /* 0x0001800008107890 */ /* 0x000fe4000fffe03f */
[----:B------:R-:W-:Y:S02]  /*15130*/  UIADD3 UR17, UR8, 0x30c30, URZ ;  /* 0x00030c3008117890 */ /* 0x000fe4000fffe03f */
[----:B------:R-:W-:Y:S01]  /*15140*/  UIADD3 UR8, UR8, 0x20400, URZ ;  /* 0x0002040008087890 */ /* 0x000fe2000fffe03f */
[----:B--2---:R-:W-:-:S04]  /*15150*/  LEA R3, P2, R2, R12, 0x2 ;  /* 0x0000000c02037211 */ /* 0x004fc800078410ff */
[----:B------:R-:W-:Y:S01]  /*15160*/  UMOV UR9, UR17 ;  /* 0x0000001100097c82 */ /* 0x000fe20008000000 */
[----:B------:R-:W-:Y:S02]  /*15170*/  R2UR UR22, R3 ;  /* 0x00000000031672ca */ /* 0x000fe400000e0000 */
[----:B------:R-:W-:Y:S02]  /*15180*/  LEA.HI.X.SX32 R3, R18, R14, 0x1, P1 ;  /* 0x0000000e12037211 */ /* 0x000fe400008f0eff */
[----:B---3--:R-:W-:Y:S01]  /*15190*/  MOV R8, R4 ;  /* 0x0000000400087202 */ /* 0x008fe20000000f00 */
        /* <DEDUP_REMOVED lines=11> */
.L_x_1350:
[----:B------:R-:W-:Y:S05]  /*15250*/  @P0 BRA `(.L_x_1318) ;  /* 0x0000000000140947 */ /* 0x000fea0003800000 */
[----:B------:R-:W-:Y:S01]  /*15260*/  ISETP.NE.AND P1, PT, R6, RZ, PT ;  /* 0x000000ff0600720c */ /* 0x000fe20003f25270 */
[----:B------:R-:W-:-:S04]  /*15270*/  IMAD.MOV.U32 R2, RZ, RZ, 0x4200 ;  /* 0x00004200ff027424 */ /* 0x000fc800078e00ff */
[----:B------:R3:W-:Y:S08]  /*15280*/  SYNCS.ARRIVE.TRANS64 RZ, [R16+URZ+0x30c18], R2 ;  /* 0x030c180210ff79a7 */ /* 0x0007f0000800003f */
[----:B------:R-:W-:Y:S05]  /*15290*/  @!P1 BRA `(.L_x_1318) ;  /* 0x0000000000049947 */ /* 0x000fea0003800000 */
[----:B------:R-:W-:Y:S01]  /*152a0*/  BPT.TRAP 0x1 ;  /* 0x000000040000795c */ /* 0x000fe20000300000 */
.L_x_1318:
[----:B------:R-:W-:Y:S01]  /*152b0*/  IADD3 R18, R18, 0x80, RZ ;  /* 0x0000008012127810 */ /* 0x000fe20007ffe0ff */
[----:B------:R-:W-:Y:S01]  /*152c0*/  ULDC.64 UR8, c[0x0][0x700] ;  /* 0x0001c00000087ab9 */ /* 0x000fe20000000a00 */
[----:B------:R-:W-:Y:S01]  /*152d0*/  R2UR UR24, R16 ;  /* 0x00000000101872ca */ /* 0x000fe200000e0000 */
[----:B------:R-:W-:Y:S01]  /*152e0*/  IMAD.U32 R10, RZ, RZ, UR8 ;  /* 0x00000008ff0a7e24 */ /* 0x000fe2000f8e00ff */
[----:B---3--:R-:W-:Y:S01]  /*152f0*/  IADD3 R2, P1, R18, UR14, RZ ;  /* 0x0000000e12027c10 */ /* 0x008fe2000ff3e0ff */
[----:B------:R-:W-:Y:S01]  /*15300*/  UMOV UR22, 0x0 ;  /* 0x0000000000167882 */ /* 0x000fe20000000000 */
[----:B------:R-:W-:Y:S01]  /*15310*/  SHF.R.S32.HI R17, RZ, 0x1f, R18 ;  /* 0x0000001fff117819 */ /* 0x000fe20000011412 */
[----:B------:R-:W-:Y:S01]  /*15320*/  UMOV UR23, 0x14f00000 ;  /* 0x14f0000000177882 */ /* 0x000fe20000000000 */
[----:B------:R-:W-:Y:S01]  /*15330*/  LEA R3, P2, R2, R10, 0x2 ;  /* 0x0000000a02037211 */ /* 0x000fe200078410ff */
[----:B------:R-:W-:Y:S01]  /*15340*/  UMOV UR18, URZ ;  /* 0x0000003f00127c82 */ /* 0x000fe20008000000 */
[----:B------:R-:W-:Y:S01]  /*15350*/  MOV R9, UR9 ;  /* 0x0000000900097c02 */ /* 0x000fe20008000f00 */
[----:B------:R-:W-:Y:S01]  /*15360*/  UMOV UR10, 0x20 ;  /* 0x00000020000a7882 */ /* 0x000fe20000000000 */
[----:B------:R-:W-:Y:S01]  /*15370*/  R2UR UR26, R3 ;  /* 0x00000000031a72ca */ /* 0x000fe200000e0000 */
[----:B------:R-:W-:Y:S01]  /*15380*/  IMAD.X R3, R17, 0x1, R15, P1 ;  /* 0x0000000111037824 */ /* 0x000fe200008e060f */
[----:B------:R-:W-:Y:S01]  /*15390*/  R2UR UR19, R18 ;  /* 0x00000000121372ca */ /* 0x000fe200000e0000 */
[----:B------:R-:W-:-:S02]  /*153a0*/  UIADD3 UR16, UR24, 0x14000, URZ ;  /* 0x0001400018107890 */ /* 0x000fc4000fffe03f */
[----:B------:R-:W-:Y:S01]  /*153b0*/  UIADD3 UR17, UR24, 0x30c18, URZ ;  /* 0x00030c1818117890 */ /* 0x000fe2000fffe03f */
[----:B------:R-:W-:Y:S01]  /*153c0*/  LEA.HI.X R3, R2, R9, R3, 0x2, P2 ;  /* 0x0000000902037211 */ /* 0x000fe200010f1403 */
[----:B------:R-:W-:Y:S01]  /*153d0*/  UIADD3 UR24, UR24, 0x20200, URZ ;  /* 0x0002020018187890 */ /* 0x000fe2000fffe03f */
[----:B------:R-:W-:Y:S02]  /*153e0*/  IADD3 R2, P1, R8, 0xf0, RZ ;  /* 0x000000f008027810 */ /* 0x000fe40007f3e0ff */
[----:B------:R-:W-:Y:S02]  /*153f0*/  R2UR UR27, R3 ;  /* 0x00000000031b72ca */ /* 0x000fe400000e0000 */
[----:B------:R-:W-:Y:S01]  /*15400*/  IADD3.X R3, RZ, R7, RZ, P1, !PT ;  /* 0x00000007ff037210 */ /* 0x000fe20000ffe4ff */
[----:B------:R-:W-:Y:S01]  /*15410*/  UMOV UR25, UR17 ;  /* 0x0000001100197c82 */ /* 0x000fe20008000000 */
[----:B------:R-:W-:Y:S02]  /*15420*/  R2UR UR8, R2 ;  /* 0x00000000020872ca */ /* 0x000fe400000e0000 */
[----:B------:R-:W-:-:S13]  /*15430*/  R2UR UR9, R3 ;  /* 0x00000000030972ca */ /* 0x000fda00000e0000 */
[----:B------:R3:W-:Y:S01]  /*15440*/  UTMALDG.4D [UR16], [UR8], desc[UR22] ;  /* 0x00001610080075b4 */ /* 0x0007e20008019000 */
[----:B------:R3:W-:Y:S01]  /*15450*/  UBLKCP.S.G [UR24], [UR26], UR10 ;  /* 0x000000181a0073ba */ /* 0x0007e2000800020a */
[----:B------:R-:W4:Y:S02]  /*15460*/  SYNCS.PHASECHK.TRANS64.TRYWAIT P1, [R16+URZ+0x30c48], R21 ;  /* 0x030c4815100075a7 */ /* 0x000f24000802017f */
[----:B---34-:R-:W-:Y:S05]  /*15470*/  @!P1 BRA `(.L_x_1319) ;  /* 0x0000001000c09947 */ /* 0x018fea0003800000 */
.L_x_1351:
[----:B------:R-:W-:Y:S05]  /*15480*/  @P0 BRA `(.L_x_1320) ;  /* 0x0000000000140947 */ /* 0x000fea0003800000 */
[----:B------:R-:W-:Y:S01]  /*15490*/  ISETP.NE.AND P1, PT, R6, RZ, PT ;  /* 0x000000ff0600720c */ /* 0x000fe20003f25270 */
[----:B-123--:R-:W-:-:S04]  /*154a0*/  IMAD.MOV.U32 R21, RZ, RZ, 0x4200 ;  /* 0x00004200ff157424 */ /* 0x00efc800078e00ff */
[----:B------:R4:W-:Y:S08]  /*154b0*/  SYNCS.ARRIVE.TRANS64 RZ, [R16+URZ+0x30c38], R21 ;  /* 0x030c381510ff79a7 */ /* 0x0009f0000800003f */
[----:B------:R-:W-:Y:S05]  /*154c0*/  @!P1 BRA `(.L_x_1320) ;  /* 0x0000000000049947 */ /* 0x000fea0003800000 */
[----:B------:R-:W-:Y:S01]  /*154d0*/  BPT.TRAP 0x1 ;  /* 0x000000040000795c */ /* 0x000fe20000300000 */
.L_x_1320:
[C---:B------:R-:W-:Y:S01]  /*154e0*/  R2UR UR19, R18.reuse ;  /* 0x00000000121372ca */ /* 0x040fe200000e0000 */
[----:B------:R-:W-:Y:S01]  /*154f0*/  UMOV UR22, 0x0 ;  /* 0x0000000000167882 */ /* 0x000fe20000000000 */
[----:B------:R-:W-:Y:S01]  /*15500*/  IADD3 R18, P1, R18, UR6, RZ ;  /* 0x0000000612127c10 */ /* 0x000fe2000ff3e0ff */
        /* <DEDUP_REMOVED lines=19> */
[----:B------:R-:W5:Y:S02]  /*15640*/  SYNCS.PHASECHK.TRANS64.TRYWAIT P1, [R16+URZ+0x30c20], R5 ;  /* 0x030c2005100075a7 */ /* 0x000f64000802017f */
[----:B-1---5:R-:W-:Y:S05]  /*15650*/  @!P1 BRA `(.L_x_1321) ;  /* 0x00000010005c9947 */ /* 0x022fea0003800000 */
.L_x_1353:
[----:B------:R-:W-:Y:S05]  /*15660*/  @P0 BRA `(.L_x_1322) ;  /* 0x0000000000140947 */ /* 0x000fea0003800000 */
[----:B------:R-:W-:Y:S01]  /*15670*/  ISETP.NE.AND P1, PT, R6, RZ, PT ;  /* 0x000000ff0600720c */ /* 0x000fe20003f25270 */
[----:B------:R-:W-:-:S04]  /*15680*/  IMAD.MOV.U32 R5, RZ, RZ, 0x4200 ;  /* 0x00004200ff057424 */ /* 0x000fc800078e00ff */
[----:B------:R1:W-:Y:S08]  /*15690*/  SYNCS.ARRIVE.TRANS64 RZ, [R16+URZ+0x30c10], R5 ;  /* 0x030c100510ff79a7 */ /* 0x0003f0000800003f */
[----:B------:R-:W-:Y:S05]  /*156a0*/  @!P1 BRA `(.L_x_1322) ;  /* 0x0000000000049947 */ /* 0x000fea0003800000 */
[----:B------:R-:W-:Y:S01]  /*156b0*/  BPT.TRAP 0x1 ;  /* 0x000000040000795c */ /* 0x000fe20000300000 */
.L_x_1322:
[----:B------:R-:W-:Y:S01]  /*156c0*/  R2UR UR10, R0 ;  /* 0x00000000000a72ca */ /* 0x000fe200000e0000 */
[----:B------:R-:W-:Y:S01]  /*156d0*/  VIADD R20, R20, 0xfffffffe ;  /* 0xfffffffe14147836 */ /* 0x000fe20000000000 */
[----:B------:R-:W-:Y:S01]  /*156e0*/  R2UR UR8, R15 ;  /* 0x000000000f0872ca */ /* 0x000fe200000e0000 */
[----:B------:R-:W-:Y:S01]  /*156f0*/  UMOV UR22, 0x0 ;  /* 0x0000000000167882 */ /* 0x000fe20000000000 */
[----:B------:R-:W-:Y:S01]  /*15700*/  R2UR UR24, R16 ;  /* 0x00000000101872ca */ /* 0x000fe200000e0000 */
[----:B------:R-:W-:Y:S01]  /*15710*/  UMOV UR23, 0x14f00000 ;  /* 0x14f0000000177882 */ /* 0x000fe20000000000 */
[----:B------:R-:W-:Y:S01]  /*15720*/  UMOV UR18, URZ ;  /* 0x0000003f00127c82 */ /* 0x000fe20008000000 */
[----:B------:R-:W-:-:S06]  /*15730*/  UMOV UR13, 0x20 ;  /* 0x00000020000d7882 */ /* 0x000fcc0000000000 */
[----:B------:R-:W-:-:S04]  /*15740*/  UIADD3 UR10, UR10, 0x2, URZ ;  /* 0x000000020a0a7890 */ /* 0x000fc8000fffe03f */
[----:B------:R-:W-:Y:S02]  /*15750*/  USHF.L.U32 UR19, UR10, 0x7, URZ ;  /* 0x000000070a137899 */ /* 0x000fe4000800063f */
[----:B------:R-:W-:Y:S02]  /*15760*/  UIADD3 UR16, UR24, 0x10000, URZ ;  /* 0x0001000018107890 */ /* 0x000fe4000fffe03f */
[----:B------:R-:W-:Y:S02]  /*15770*/  UIADD3 UR9, UP0, UR19, UR14, URZ ;  /* 0x0000000e13097290 */ /* 0x000fe4000ff1e03f */
[----:B------:R-:W-:Y:S02]  /*15780*/  UIADD3 UR17, UR24, 0x30c10, URZ ;  /* 0x00030c1018117890 */ /* 0x000fe4000fffe03f */
[----:B------:R-:W-:Y:S02]  /*15790*/  ULEA.HI.X.SX32 UR8, UR19, UR8, 0x1, UP0 ;  /* 0x0000000813087291 */ /* 0x000fe400080f0e3f */
[----:B-1----:R-:W-:Y:S01]  /*157a0*/  MOV R5, UR9 ;  /* 0x0000000900057c02 */ /* 0x002fe20008000f00 */
[----:B------:R-:W-:-:S02]  /*157b0*/  UIADD3 UR24, UR24, 0x20000, URZ ;  /* 0x0002000018187890 */ /* 0x000fc4000fffe03f */
[----:B------:R-:W-:Y:S01]  /*157c0*/  UMOV UR25, UR17 ;  /* 0x0000001100197c82 */ /* 0x000fe20008000000 */
[----:B------:R-:W-:Y:S02]  /*157d0*/  LEA R0, P1, R5, R10, 0x2 ;  /* 0x0000000a05007211 */ /* 0x000fe400078210ff */
[----:B------:R-:W-:Y:S02]  /*157e0*/  MOV R4, UR8 ;  /* 0x0000000800047c02 */ /* 0x000fe40008000f00 */
[----:B------:R-:W-:Y:S01]  /*157f0*/  R2UR UR26, R0 ;  /* 0x00000000001a72ca */ /* 0x000fe200000e0000 */
[----:B------:R-:W-:Y:S01]  /*15800*/  IMAD.U32 R0, RZ, RZ, UR9 ;  /* 0x00000009ff007e24 */ /* 0x000fe2000f8e00ff */
[----:B------:R-:W-:Y:S02]  /*15810*/  R2UR UR8, R2 ;  /* 0x00000000020872ca */ /* 0x000fe400000e0000 */
[----:B------:R-:W-:Y:S02]  /*15820*/  R2UR UR9, R3 ;  /* 0x00000000030972ca */ /* 0x000fe400000e0000 */
[----:B------:R-:W-:-:S02]  /*15830*/  LEA.HI.X R0, R0, R9, R4, 0x2, P1 ;  /* 0x0000000900007211 */ /* 0x000fc400008f1404 */
[----:B------:R-:W-:Y:S02]  /*15840*/  ISETP.NE.AND P1, PT, R20, RZ, PT ;  /* 0x000000ff1400720c */ /* 0x000fe40003f25270 */
[----:B------:R-:W-:Y:S02]  /*15850*/  R2UR UR27, R0 ;  /* 0x00000000001b72ca */ /* 0x000fe400000e0000 */
[----:B------:R-:W-:-:S05]  /*15860*/  MOV R0, UR10 ;  /* 0x0000000a00007c02 */ /* 0x000fca0008000f00 */
[----:B------:R1:W-:Y:S06]  /*15870*/  UTMALDG.4D [UR16], [UR8], desc[UR22] ;  /* 0x00001610080075b4 */ /* 0x0003ec0008019000 */
[----:B------:R1:W-:Y:S02]  /*15880*/  UBLKCP.S.G [UR24], [UR26], UR13 ;  /* 0x000000181a0073ba */ /* 0x0003e4000800020d */
[----:B-1----:R-:W-:Y:S05]  /*15890*/  @P1 BRA `(.L_x_1323) ;  /* 0xfffffff400d41947 */ /* 0x002fea000383ffff */
.L_x_1314:
[----:B------:R-:W2:Y:S02]  /*158a0*/  LDL.LU R4, [R1+0x4] ;  /* 0x0000040001047983 */ /* 0x000ea40000300800 */
[----:B--2---:R-:W-:Y:S02]  /*158b0*/  ISETP.NE.AND P1, PT, R4, RZ, PT ;  /* 0x000000ff0400720c */ /* 0x004fe40003f25270 */
[----:B------:R2:W5:Y:S11]  /*158c0*/  LDL R4, [R1] ;  /* 0x0000000001047983 */ /* 0x0005760000100800 */
[----:B--2---:R-:W-:Y:S05]  /*158d0*/  @!P1 BRA `(.L_x_1313) ;  /* 0x0000000400109947 */ /* 0x004fea0003800000 */
[----:B------:R-:W-:-:S04]  /*158e0*/  SHF.L.U32 R13, R11, 0x1f, RZ ;  /* 0x0000001f0b0d7819 */ /* 0x000fc800000006ff */
[----:B------:R-:W1:Y:S02]  /*158f0*/  SYNCS.PHASECHK.TRANS64.TRYWAIT P1, [R16+URZ+0x30c40], R13 ;  /* 0x030c400d100075a7 */ /* 0x000e64000802017f */
[----:B-1----:R-:W-:Y:S05]  /*15900*/  @!P1 BRA `(.L_x_1324) ;  /* 0x0000000c00c89947 */ /* 0x002fea0003800000 */
.L_x_1354:
[----:B------:R-:W-:Y:S05]  /*15910*/  @P0 BRA `(.L_x_1325) ;  /* 0x0000000000140947 */ /* 0x000fea0003800000 */
[----:B------:R-:W-:Y:S01]  /*15920*/  ISETP.NE.AND P1, PT, R6, RZ, PT ;  /* 0x000000ff0600720c */ /* 0x000fe20003f25270 */
[----:B------:R-:W-:-:S04]  /*15930*/  IMAD.MOV.U32 R5, RZ, RZ, 0x4200 ;  /* 0x00004200ff057424 */ /* 0x000fc800078e00ff */
[----:B------:R2:W-:Y:S08]  /*15940*/  SYNCS.ARRIVE.TRANS64 RZ, [R16+URZ+0x30c30], R5 ;  /* 0x030c300510ff79a7 */ /* 0x0005f0000800003f */
[----:B------:R-:W-:Y:S05]  /*15950*/  @!P1 BRA `(.L_x_1325) ;  /* 0x0000000000049947 */ /* 0x000fea0003800000 */
[----:B------:R-:W-:Y:S01]  /*15960*/  BPT.TRAP 0x1 ;  /* 0x000000040000795c */ /* 0x000fe20000300000 */
.L_x_1325:
[----:B--2--5:R-:W2:Y:S01]  /*15970*/  LDC.64 R4, c[0x0][0x728] ;  /* 0x0001ca00ff047b82 */ /* 0x024ea20000000a00 */
[----:B------:R-:W-:Y:S01]  /*15980*/  SHF.L.U32 R17, R0, 0x7, RZ ;  /* 0x0000000700117819 */ /* 0x000fe200000006ff */
[----:B------:R-:W-:Y:S01]  /*15990*/  UMOV UR22, 0x0 ;  /* 0x0000000000167882 */ /* 0x000fe20000000000 */
[----:B------:R-:W-:Y:S01]  /*159a0*/  R2UR UR24, R16 ;  /* 0x00000000101872ca */ /* 0x000fe200000e0000 */
[----:B------:R-:W-:Y:S01]  /*159b0*/  UMOV UR23, 0x14f00000 ;  /* 0x14f0000000177882 */ /* 0x000fe20000000000 */
[C---:B------:R-:W-:Y:S01]  /*159c0*/  IADD3 R0, P1, R17.reuse, UR6, RZ ;  /* 0x0000000611007c10 */ /* 0x040fe2000ff3e0ff */
[----:B------:R-:W-:Y:S01]  /*159d0*/  UMOV UR18, URZ ;  /* 0x0000003f00127c82 */ /* 0x000fe20008000000 */
[----:B------:R-:W-:Y:S01]  /*159e0*/  R2UR UR19, R17 ;  /* 0x00000000111372ca */ /* 0x000fe200000e0000 */
[----:B------:R-:W-:-:S08]  /*159f0*/  UMOV UR10, 0x20 ;  /* 0x00000020000a7882 */ /* 0x000fd00000000000 */
        /* <DEDUP_REMOVED lines=15> */
[----:B------:R-:W1:Y:S02]  /*15af0*/  SYNCS.PHASECHK.TRANS64.TRYWAIT P1, [R16+URZ+0x30c28], R13 ;  /* 0x030c280d100075a7 */ /* 0x000e64000802017f */
[----:B-12---:R-:W-:Y:S05]  /*15b00*/  @!P1 BRA `(.L_x_1326) ;  /* 0x0000000c005c9947 */ /* 0x006fea0003800000 */
.L_x_1355:
[----:B------:R-:W-:Y:S05]  /*15b10*/  @P0 BRA `(.L_x_1327) ;  /* 0x0000000000140947 */ /* 0x000fea0003800000 */
[----:B------:R-:W-:Y:S02]  /*15b20*/  ISETP.NE.AND P0, PT, R6, RZ, PT ;  /* 0x000000ff0600720c */ /* 0x000fe40003f05270 */
[----:B------:R-:W-:-:S04]  /*15b30*/  MOV R5, 0x4200 ;  /* 0x0000420000057802 */ /* 0x000fc80000000f00 */
[----:B------:R2:W-:Y:S07]  /*15b40*/  SYNCS.ARRIVE.TRANS64 RZ, [R16+URZ+0x30c18], R5 ;  /* 0x030c180510ff79a7 */ /* 0x0005ee000800003f */
[----:B------:R-:W-:Y:S05]  /*15b50*/  @!P0 BRA `(.L_x_1327) ;  /* 0x0000000000048947 */ /* 0x000fea0003800000 */
[----:B------:R-:W-:Y:S01]  /*15b60*/  BPT.TRAP 0x1 ;  /* 0x000000040000795c */ /* 0x000fe20000300000 */
.L_x_1327:
        /* <DEDUP_REMOVED lines=11> */
[----:B--2---:R-:W-:Y:S01]  /*15c20*/  IMAD.U32 R5, RZ, RZ, UR9 ;  /* 0x00000009ff057e24 */ /* 0x004fe2000f8e00ff */
[----:B------:R-:W-:Y:S01]  /*15c30*/  MOV R0, UR9 ;  /* 0x0000000900007c02 */ /* 0x000fe20008000f00 */
[----:B------:R-:W-:Y:S01]  /*15c40*/  UIADD3 UR17, UR24, 0x30c18, URZ ;  /* 0x00030c1818117890 */ /* 0x000fe2000fffe03f */
[----:B------:R-:W-:Y:S01]  /*15c50*/  R2UR UR9, R3 ;  /* 0x00000000030972ca */ /* 0x000fe200000e0000 */
[----:B------:R-:W-:Y:S01]  /*15c60*/  IMAD.U32 R4, RZ, RZ, UR8 ;  /* 0x00000008ff047e24 */ /* 0x000fe2000f8e00ff */
[----:B------:R-:W-:Y:S01]  /*15c70*/  LEA R10, P0, R5, R10, 0x2 ;  /* 0x0000000a050a7211 */ /* 0x000fe200078010ff */
[----:B------:R-:W-:Y:S01]  /*15c80*/  UIADD3 UR24, UR24, 0x20200, URZ ;  /* 0x0002020018187890 */ /* 0x000fe2000fffe03f */
[----:B------:R-:W-:-:S02]  /*15c90*/  R2UR UR8, R2 ;  /* 0x00000000020872ca */ /* 0x000fc400000e0000 */
[----:B------:R-:W-:Y:S01]  /*15ca0*/  LEA.HI.X R9, R0, R9, R4, 0x2, P0 ;  /* 0x0000000900097211 */ /* 0x000fe200000f1404 */
[----:B------:R-:W-:Y:S01]  /*15cb0*/  UMOV UR25, UR17 ;  /* 0x0000001100197c82 */ /* 0x000fe20008000000 */
[----:B------:R2:W5:Y:S01]  /*15cc0*/  LDL.LU R4, [R1] ;  /* 0x0000000001047983 */ /* 0x0005620000300800 */
[----:B------:R-:W-:Y:S02]  /*15cd0*/  R2UR UR26, R10 ;  /* 0x000000000a1a72ca */ /* 0x000fe400000e0000 */
[----:B------:R-:W-:-:S06]  /*15ce0*/  R2UR UR27, R9 ;  /* 0x00000000091b72ca */ /* 0x000fcc00000e0000 */
[----:B------:R2:W-:Y:S07]  /*15cf0*/  UTMALDG.4D [UR16], [UR8], desc[UR22] ;  /* 0x00001610080075b4 */ /* 0x0005ee0008019000 */
[----:B------:R2:W-:Y:S02]  /*15d00*/  UBLKCP.S.G [UR24], [UR26], UR10 ;  /* 0x000000181a0073ba */ /* 0x0005e4000800020a */
[----:B--2---:R-:W-:-:S07]  /*15d10*/  MOV R19, 0x1 ;  /* 0x0000000100137802 */ /* 0x004fce0000000f00 */
.L_x_1313:
[----:B------:R-:W2:Y:S01]  /*15d20*/  S2R R0, SR_TID.X ;  /* 0x0000000000007919 */ /* 0x000ea20000002100 */
[----:B------:R-:W-:Y:S01]  /*15d30*/  IMAD R3, R19, 0x8, R16 ;  /* 0x0000000813037824 */ /* 0x000fe200078e0210 */
[----:B--2---:R-:W-:Y:S02]  /*15d40*/  LOP3.LUT R2, R0, 0x7f, RZ, 0xc0, !PT ;  /* 0x0000007f00027812 */ /* 0x004fe400078ec0ff */
[----:B------:R-:W-:Y:S02]  /*15d50*/  SHF.L.U32 R0, R11, 0x1f, RZ ;  /* 0x0000001f0b007819 */ /* 0x000fe400000006ff */
[----:B------:R-:W-:Y:S02]  /*15d60*/  ISETP.NE.AND P1, PT, R2, RZ, PT ;  /* 0x000000ff0200720c */ /* 0x000fe40003f25270 */
[----:B------:R-:W2:Y:S02]  /*15d70*/  SYNCS.PHASECHK.TRANS64.TRYWAIT P0, [R3+URZ+0x30c40], R0 ;  /* 0x030c4000030075a7 */ /* 0x000ea4000800017f */
[----:B--2---:R-:W-:Y:S09]  /*15d80*/  @!P0 BRA `(.L_x_1328) ;  /* 0x0000000800d08947 */ /* 0x004ff20003800000 */
.L_x_1356:
[----:B------:R-:W-:Y:S05]  /*15d90*/  @P1 BRA `(.L_x_1329) ;  /* 0x0000000000181947 */ /* 0x000fea0003800000 */
[----:B------:R-:W1:Y:S01]  /*15da0*/  S2R R2, SR_TID.X ;  /* 0x0000000000027919 */ /* 0x000e620000002100 */
[----:B--2---:R-:W-:-:S04]  /*15db0*/  MOV R0, 0x4200 ;  /* 0x0000420000007802 */ /* 0x004fc80000000f00 */
[----:B------:R2:W-:Y:S01]  /*15dc0*/  SYNCS.ARRIVE.TRANS64 RZ, [R3+URZ+0x30c30], R0 ;  /* 0x030c300003ff79a7 */ /* 0x0005e2000800003f */
[----:B-1----:R-:W-:-:S13]  /*15dd0*/  LOP3.LUT P0, RZ, R2, 0x1f, RZ, 0xc0, !PT ;  /* 0x0000001f02ff7812 */ /* 0x002fda000780c0ff */
[----:B--2---:R-:W-:Y:S05]  /*15de0*/  @!P0 BRA `(.L_x_1329) ;  /* 0x0000000000048947 */ /* 0x004fea0003800000 */
[----:B------:R-:W-:Y:S01]  /*15df0*/  BPT.TRAP 0x1 ;  /* 0x000000040000795c */ /* 0x000fe20000300000 */
.L_x_1329:
[----:B-----5:R-:W-:Y:S01]  /*15e00*/  R2UR UR19, R4 ;  /* 0x00000000041372ca */ /* 0x020fe200000e0000 */
[C---:B--2---:R-:W-:Y:S01]  /*15e10*/  IMAD R0, R19.reuse, 0x4000, R16 ;  /* 0x0000400013007824 */ /* 0x044fe200078e0210 */
[----:B-1----:R-:W-:Y:S01]  /*15e20*/  R2UR UR9, R14 ;  /* 0x000000000e0972ca */ /* 0x002fe200000e0000 */
[----:B------:R-:W-:Y:S01]  /*15e30*/  ULDC.64 UR24, c[0x0][0x728] ;  /* 0x0001ca0000187ab9 */ /* 0x000fe20000000a00 */
[----:B---34-:R-:W-:Y:S01]  /*15e40*/  LEA R16, R19, R16, 0x9 ;  /* 0x0000001013107211 */ /* 0x018fe200078e48ff */
[----:B------:R-:W-:Y:S01]  /*15e50*/  UMOV UR18, URZ ;  /* 0x0000003f00127c82 */ /* 0x000fe20008000000 */
[----:B------:R-:W-:Y:S02]  /*15e60*/  IADD3 R8, P0, R8, 0x1f0, RZ ;  /* 0x000001f008087810 */ /* 0x000fe40007f1e0ff */
[----:B------:R-:W-:Y:S02]  /*15e70*/  R2UR UR17, R3 ;  /* 0x00000000031172ca */ /* 0x000fe400000e0000 */
[----:B------:R-:W-:Y:S01]  /*15e80*/  R2UR UR16, R0 ;  /* 0x00000000001072ca */ /* 0x000fe200000e0000 */
[----:B------:R-:W-:Y:S01]  /*15e90*/  IMAD.X R7, RZ, RZ, R7, P0 ;  /* 0x000000ffff077224 */ /* 0x000fe200000e0607 */
[----:B------:R-:W-:Y:S01]  /*15ea0*/  R2UR UR10, R16 ;  /* 0x00000000100a72ca */ /* 0x000fe200000e0000 */
[----:B------:R-:W-:Y:S01]  /*15eb0*/  USHF.L.U32 UR19, UR19, 0x7, URZ ;  /* 0x0000000713137899 */ /* 0x000fe2000800063f */
[----:B------:R-:W-:-:S02]  /*15ec0*/  R2UR UR22, R8 ;  /* 0x00000000081672ca */ /* 0x000fc400000e0000 */
[----:B------:R-:W-:Y:S01]  /*15ed0*/  R2UR UR23, R7 ;  /* 0x00000000071772ca */ /* 0x000fe200000e0000 */
[----:B------:R-:W-:Y:S01]  /*15ee0*/  UIADD3 UR13, UP0, UR19, UR6, URZ ;  /* 0x00000006130d7290 */ /* 0x000fe2000ff1e03f */
[----:B------:R-:W-:-:S03]  /*15ef0*/  IADD3 R2, R19, 0x1, RZ ;  /* 0x0000000113027810 */ /* 0x000fc60007ffe0ff */
[----:B------:R-:W-:Y:S01]  /*15f00*/  ULEA UR8, UP1, UR13, UR24, 0x2 ;  /* 0x000000180d087291 */ /* 0x000fe2000f82103f */
[C---:B------:R-:W-:Y:S01]  /*15f10*/  ISETP.NE.AND P0, PT, R2.reuse, 0x2, PT ;  /* 0x000000020200780c */ /* 0x040fe20003f05270 */
[----:B------:R-:W-:Y:S02]  /*15f20*/  ULEA.HI.X.SX32 UR9, UR19, UR9, 0x1, UP0 ;  /* 0x0000000913097291 */ /* 0x000fe400080f0e3f */
[----:B------:R-:W-:Y:S01]  /*15f30*/  UIADD3 UR17, UR17, 0x30c30, URZ ;  /* 0x00030c3011117890 */ /* 0x000fe2000fffe03f */
        /* <DEDUP_REMOVED lines=13> */
.L_x_1310:
[----:B------:R-:W-:Y:S05]  /*16010*/  BSYNC B0 ;  /* 0x0000000000007941 */ /* 0x000fea0003800000 */
.L_x_1308:
[----:B------:R-:W-:-:S03]  /*16020*/  UMOV UR8, 0xffffffff ;  /* 0xffffffff00087882 */ /* 0x000fc60000000000 */
[----:B------:R-:W-:Y:S05]  /*16030*/  BRA.DIV UR8, `(.L_x_1330) ;  /* 0x0000000a08387947 */ /* 0x000fea000b800000 */
[----:B------:R-:W-:-:S13]  /*16040*/  ELECT P6, URZ, PT ;  /* 0x00000000003f782f */ /* 0x000fda00038c0000 */
.L_x_1359:
[----:B------:R-:W-:Y:S05]  /*16050*/  @!P6 BRA `(.L_x_1189) ;  /* 0x000000000084e947 */ /* 0x000fea0003800000 */
[----:B------:R-:W-:-:S06]  /*16060*/  ULOP3.LUT UR8, UR36, 0x2, URZ, 0xfc, !UPT ;  /* 0x0000000224087892 */ /* 0x000fcc000f8efc3f */
[----:B------:R-:W-:-:S05]  /*16070*/  IMAD.U32 R0, RZ, RZ, UR8 ;  /* 0x00000008ff007e24 */ /* 0x000fca000f8e00ff */
[----:B------:R-:W-:-:S13]  /*16080*/  ISETP.NE.AND P2, PT, R0, 0x3, PT ;  /* 0x000000030000780c */ /* 0x000fda0003f45270 */
[----:B------:R-:W-:Y:S05]  /*16090*/  @!P2 BRA `(.L_x_1331) ;  /* 0x000000000004a947 */ /* 0x000fea0003800000 */
[----:B------:R-:W-:Y:S01]  /*160a0*/  BPT.TRAP 0x1 ;  /* 0x000000040000795c */ /* 0x000fe20000300000 */
.L_x_1331:
        /* <DEDUP_REMOVED lines=15> */
.L_x_1360:
[----:B------:R-:W2:Y:S02]  /*161a0*/  SYNCS.PHASECHK.TRANS64.TRYWAIT P0, [R3+URZ], R0 ;  /* 0x00000000030075a7 */ /* 0x000ea4000800017f */
[----:B--2---:R-:W-:Y:S05]  /*161b0*/  @!P0 BRA `(.L_x_1333) ;  /* 0x00000008000c8947 */ /* 0x004fea0003800000 */
.L_x_1361:
[----:B------:R-:W-:Y:S05]  /*161c0*/  @!P2 BRA `(.L_x_1334) ;  /* 0x000000000004a947 */ /* 0x000fea0003800000 */
[----:B------:R-:W-:Y:S01]  /*161d0*/  BPT.TRAP 0x1 ;  /* 0x000000040000795c */ /* 0x000fe20000300000 */
.L_x_1334:
[----:B--2---:R-:W-:-:S05]  /*161e0*/  IADD3 R3, R7, 0x30c40, RZ ;  /* 0x00030c4007037810 */ /* 0x004fca0007ffe0ff */
[----:B------:R-:W-:-:S04]  /*161f0*/  IMAD R2, R2, 0x8, R3 ;  /* 0x0000000802027824 */ /* 0x000fc800078e0203 */
[----:B------:R-:W2:Y:S02]  /*16200*/  SYNCS.PHASECHK.TRANS64.TRYWAIT P0, [R2+URZ], R5 ;  /* 0x00000005020075a7 */ /* 0x000ea4000800017f */
[----:B--2---:R-:W-:Y:S05]  /*16210*/  @!P0 BRA `(.L_x_1335) ;  /* 0x0000000800088947 */ /* 0x004fea0003800000 */
.L_x_1362:
[----:B------:R-:W-:-:S07]  /*16220*/  LEA R3, R4, R3, 0x3 ;  /* 0x0000000304037211 */ /* 0x000fce00078e18ff */
.L_x_1336:
[----:B---3--:R3:W4:Y:S02]  /*16230*/  SYNCS.PHASECHK.TRANS64.TRYWAIT P0, [R3+URZ], R0 ;  /* 0x00000000030075a7 */ /* 0x008724000800017f */
[----:B----4-:R-:W-:Y:S05]  /*16240*/  @!P0 NANOSLEEP.SYNCS 0x989680 ;  /* 0x009896800000895d */ /* 0x010fea0003900000 */
[----:B------:R-:W4:Y:S02]  /*16250*/  @!P0 SYNCS.PHASECHK.TRANS64 P0, [R3+URZ], R0 ;  /* 0x00000000030085a7 */ /* 0x000f24000800007f */
[----:B----4-:R-:W-:Y:S05]  /*16260*/  @!P0 BRA `(.L_x_1336) ;  /* 0xfffffffc00f08947 */ /* 0x010fea000383ffff */
.L_x_1189:
[----:B------:R-:W-:Y:S05]  /*16270*/  BSYNC B6 ;  /* 0x0000000000067941 */ /* 0x000fea0003800000 */
.L_x_1186:
[----:B------:R-:W-:Y:S05]  /*16280*/  EXIT ;  /* 0x000000000000794d */ /* 0x000fea0003800000 */
.L_x_1196:
[----:B------:R-:W-:Y:S01]  /*16290*/  IMAD.MOV.U32 R13, RZ, RZ, R18 ;  /* 0x000000ffff0d7224 */ /* 0x000fe200078e0012 */
[----:B------:R-:W-:Y:S01]  /*162a0*/  MOV R12, RZ ;  /* 0x000000ff000c7202 */ /* 0x000fe20000000f00 */
[----:B------:R-:W-:Y:S01]  /*162b0*/  IMAD.MOV.U32 R11, RZ, RZ, 0x1f ;  /* 0x0000001fff0b7424 */ /* 0x000fe200078e00ff */
[----:B------:R-:W-:-:S07]  /*162c0*/  MOV R15, 0xffffffff ;  /* 0xffffffff000f7802 */ /* 0x000fce0000000f00 */
[----:B------:R-:W-:Y:S05]  /*162d0*/  WARPSYNC.COLLECTIVE R15, `(.L_x_1337) ;  /* 0x000000000f087348 */ /* 0x000fea0003c00000 */
[----:B------:R1:W2:Y:S02]  /*162e0*/  SHFL.IDX P6, R14, R13, R12, R11 ;  /* 0x0000000c0d0e7389 */ /* 0x0002a400000c000b */
[----:B-12---:R-:W-:Y:S01]  /*162f0*/  ENDCOLLECTIVE ;  /* 0x000000000000791b */ /* 0x006fe20003800000 */
.L_x_1337:
[----:B------:R-:W-:Y:S05]  /*16300*/  BRA `(.L_x_1338) ;  /* 0xfffffeac00307947 */ /* 0x000fea000383ffff */
.L_x_1198:
[----:B--2---:R2:W3:Y:S02]  /*16310*/  SYNCS.PHASECHK.TRANS64.TRYWAIT P0, [R16+URZ+0x30c00], R11 ;  /* 0x030c000b100075a7 */ /* 0x0044e4000800017f */
[----:B---3--:R-:W-:Y:S05]  /*16320*/  @!P0 NANOSLEEP.SYNCS 0x989680 ;  /* 0x009896800000895d */ /* 0x008fea0003900000 */
[----:B------:R-:W3:Y:S02]  /*16330*/  @!P0 SYNCS.PHASECHK.TRANS64 P0, [R16+URZ+0x30c00], R11 ;  /* 0x030c000b100085a7 */ /* 0x000ee4000800007f */
[----:B---3--:R-:W-:Y:S05]  /*16340*/  @!P0 BRA `(.L_x_1198) ;  /* 0xfffffffc00f08947 */ /* 0x008fea000383ffff */
[----:B------:R-:W-:Y:S05]  /*16350*/  BRA `(.L_x_1197) ;  /* 0xfffffeac007c7947 */ /* 0x000fea000383ffff */
.L_x_1203:
[----:B--2---:R2:W3:Y:S02]  /*16360*/  SYNCS.PHASECHK.TRANS64.TRYWAIT P0, [R6+URZ+0x30c10], R23 ;  /* 0x030c1017060075a7 */ /* 0x0044e4000800017f */
[----:B---3--:R-:W-:Y:S05]  /*16370*/  @!P0 NANOSLEEP.SYNCS 0x989680 ;  /* 0x009896800000895d */ /* 0x008fea0003900000 */
[----:B------:R-:W3:Y:S02]  /*16380*/  @!P0 SYNCS.PHASECHK.TRANS64 P0, [R6+URZ+0x30c10], R23 ;  /* 0x030c1017060085a7 */ /* 0x000ee4000800007f */
[----:B---3--:R-:W-:Y:S05]  /*16390*/  @!P0 BRA `(.L_x_1203) ;  /* 0xfffffffc00f08947 */ /* 0x008fea000383ffff */
[----:B------:R-:W-:Y:S05]  /*163a0*/  BRA `(.L_x_1202) ;  /* 0xfffffeb400c47947 */ /* 0x000fea000383ffff */
.L_x_1207:
[----:B------:R1:W1:Y:S02]  /*163b0*/  SYNCS.PHASECHK.TRANS64.TRYWAIT P0, [R6+URZ+0x30c30], R23 ;  /* 0x030c3017060075a7 */ /* 0x000264000800017f */
[----:B-1----:R-:W-:Y:S05]  /*163c0*/  @!P0 NANOSLEEP.SYNCS 0x989680 ;  /* 0x009896800000895d */ /* 0x002fea0003900000 */
[----:B------:R-:W1:Y:S02]  /*163d0*/  @!P0 SYNCS.PHASECHK.TRANS64 P0, [R6+URZ+0x30c30], R23 ;  /* 0x030c3017060085a7 */ /* 0x000e64000800007f */
[----:B-1----:R-:W-:Y:S05]  /*163e0*/  @!P0 BRA `(.L_x_1207) ;  /* 0xfffffffc00f08947 */ /* 0x002fea000383ffff */
[----:B------:R-:W-:Y:S05]  /*163f0*/  BRA `(.L_x_1206) ;  /* 0xfffffeb800cc7947 */ /* 0x000fea000383ffff */
.L_x_1215:
[----:B--2---:R2:W3:Y:S02]  /*16400*/  SYNCS.PHASECHK.TRANS64.TRYWAIT P1, [R6+URZ+0x30c10], R23 ;  /* 0x030c1017060075a7 */ /* 0x0044e4000802017f */
[----:B---3--:R-:W-:Y:S05]  /*16410*/  @!P1 NANOSLEEP.SYNCS 0x989680 ;  /* 0x009896800000995d */ /* 0x008fea0003900000 */
[----:B------:R-:W3:Y:S02]  /*16420*/  @!P1 SYNCS.PHASECHK.TRANS64 P1, [R6+URZ+0x30c10], R23 ;  /* 0x030c1017060095a7 */ /* 0x000ee4000802007f */
[----:B---3--:R-:W-:Y:S05]  /*16430*/  @!P1 BRA `(.L_x_1215) ;  /* 0xfffffffc00f09947 */ /* 0x008fea000383ffff */
[----:B------:R-:W-:Y:S05]  /*16440*/  BRA `(.L_x_1214) ;  /* 0xffffff0c00ec7947 */ /* 0x000fea000383ffff */
.L_x_1219:
[----:B------:R1:W1:Y:S02]  /*16450*/  SYNCS.PHASECHK.TRANS64.TRYWAIT P1, [R6+URZ+0x30c30], R23 ;  /* 0x030c3017060075a7 */ /* 0x000264000802017f */
[----:B-1----:R-:W-:Y:S05]  /*16460*/  @!P1 NANOSLEEP.SYNCS 0x989680 ;  /* 0x009896800000995d */ /* 0x002fea0003900000 */
[----:B------:R-:W1:Y:S02]  /*16470*/  @!P1 SYNCS.PHASECHK.TRANS64 P1, [R6+URZ+0x30c30], R23 ;  /* 0x030c3017060095a7 */ /* 0x000e64000802007f */
[----:B-1----:R-:W-:Y:S05]  /*16480*/  @!P1 BRA `(.L_x_1219) ;  /* 0xfffffffc00f09947 */ /* 0x002fea000383ffff */
[----:B------:R-:W-:Y:S05]  /*16490*/  BRA `(.L_x_1218) ;  /* 0xffffff1000ec7947 */ /* 0x000fea000383ffff */
.L_x_1227:
[----:B--2---:R2:W3:Y:S02]  /*164a0*/  SYNCS.PHASECHK.TRANS64.TRYWAIT P0, [R6+URZ+0x30c10], R19 ;  /* 0x030c1013060075a7 */ /* 0x0044e4000800017f */
[----:B---3--:R-:W-:Y:S05]  /*164b0*/  @!P0 NANOSLEEP.SYNCS 0x989680 ;  /* 0x009896800000895d */ /* 0x008fea0003900000 */
[----:B------:R-:W3:Y:S02]  /*164c0*/  @!P0 SYNCS.PHASECHK.TRANS64 P0, [R6+URZ+0x30c10], R19 ;  /* 0x030c1013060085a7 */ /* 0x000ee4000800007f */
[----:B---3--:R-:W-:Y:S05]  /*164d0*/  @!P0 BRA `(.L_x_1227) ;  /* 0xfffffffc00f08947 */ /* 0x008fea000383ffff */
[----:B------:R-:W-:Y:S05]  /*164e0*/  BRA `(.L_x_1226) ;  /* 0xffffff5c00247947 */ /* 0x000fea000383ffff */
.L_x_1231:
[----:B------:R1:W1:Y:S02]  /*164f0*/  SYNCS.PHASECHK.TRANS64.TRYWAIT P0, [R6+URZ+0x30c30], R19 ;  /* 0x030c3013060075a7 */ /* 0x000264000800017f */
[----:B-1----:R-:W-:Y:S05]  /*16500*/  @!P0 NANOSLEEP.SYNCS 0x989680 ;  /* 0x009896800000895d */ /* 0x002fea0003900000 */
[----:B------:R-:W1:Y:S02]  /*16510*/  @!P0 SYNCS.PHASECHK.TRANS64 P0, [R6+URZ+0x30c30], R19 ;  /* 0x030c3013060085a7 */ /* 0x000e64000800007f */
[----:B-1----:R-:W-:Y:S05]  /*16520*/  @!P0 BRA `(.L_x_1231) ;  /* 0xfffffffc00f08947 */ /* 0x002fea000383ffff */
[----:B------:R-:W-:Y:S05]  /*16530*/  BRA `(.L_x_1230) ;  /* 0xffffff60002c7947 */ /* 0x000fea000383ffff */
.L_x_1264:
[----:B------:R-:W-:Y:S01]  /*16540*/  BSSY B0, `(.L_x_1339) ;  /* 0x0000005000007945 */ /* 0x000fe20003800000 */
[----:B------:R-:W-:-:S07]  /*16550*/  IMAD.MOV.U32 R15, RZ, RZ, -0x1 ;  /* 0xffffffffff0f7424 */ /* 0x000fce00078e00ff */
[----:B------:R-:W-:Y:S05]  /*16560*/  WARPSYNC.COLLECTIVE R15, `(.L_x_1340) ;  /* 0x000000000f087348 */ /* 0x000fea0003c00000 */
[----:B------:R-:W-:Y:S01]  /*16570*/  NOP ;  /* 0x0000000000007918 */ /* 0x000fe20000000000 */
[----:B------:R-:W-:Y:S01]  /*16580*/  ENDCOLLECTIVE ;  /* 0x000000000000791b */ /* 0x000fe20003800000 */
.L_x_1340:
[----:B------:R-:W-:Y:S05]  /*16590*/  BSYNC B0 ;  /* 0x0000000000007941 */ /* 0x000fea0003800000 */
.L_x_1339:
[----:B------:R-:W-:Y:S05]  /*165a0*/  BRA `(.L_x_1341) ;  /* 0xffffffc800747947 */ /* 0x000fea000383ffff */
.L_x_1277:
[----:B------:R-:W-:Y:S01]  /*165b0*/  BSSY B0, `(.L_x_1342) ;  /* 0x0000005000007945 */ /* 0x000fe20003800000 */
[----:B------:R-:W-:-:S07]  /*165c0*/  MOV R15, 0xffffffff ;  /* 0xffffffff000f7802 */ /* 0x000fce0000000f00 */
[----:B------:R-:W-:Y:S05]  /*165d0*/  WARPSYNC.COLLECTIVE R15, `(.L_x_1343) ;  /* 0x000000000f087348 */ /* 0x000fea0003c00000 */
[----:B------:R-:W-:Y:S01]  /*165e0*/  NOP ;  /* 0x0000000000007918 */ /* 0x000fe20000000000 */
[----:B------:R-:W-:Y:S01]  /*165f0*/  ENDCOLLECTIVE ;  /* 0x000000000000791b */ /* 0x000fe20003800000 */
.L_x_1343:
[----:B------:R-:W-:Y:S05]  /*16600*/  BSYNC B0 ;  /* 0x0000000000007941 */ /* 0x000fea0003800000 */
.L_x_1342:
[----:B------:R-:W-:Y:S05]  /*16610*/  BRA `(.L_x_1344) ;  /* 0xffffffcc00f47947 */ /* 0x000fea000383ffff */
.L_x_1289:
[----:B------:R-:W-:Y:S01]  /*16620*/  BSSY B0, `(.L_x_1345) ;  /* 0x0000005000007945 */ /* 0x000fe20003800000 */
[----:B------:R-:W-:-:S07]  /*16630*/  IMAD.MOV.U32 R15, RZ, RZ, -0x1 ;  /* 0xffffffffff0f7424 */ /* 0x000fce00078e00ff */
[----:B------:R-:W-:Y:S05]  /*16640*/  WARPSYNC.COLLECTIVE R15, `(.L_x_1346) ;  /* 0x000000000f087348 */ /* 0x000fea0003c00000 */
[----:B------:R-:W-:Y:S01]  /*16650*/  NOP ;  /* 0x0000000000007918 */ /* 0x000fe20000000000 */
[----:B------:R-:W-:Y:S01]  /*16660*/  ENDCOLLECTIVE ;  /* 0x000000000000791b */ /* 0x000fe20003800000 */
.L_x_1346:
[----:B------:R-:W-:Y:S05]  /*16670*/  BSYNC B0 ;  /* 0x0000000000007941 */ /* 0x000fea0003800000 */
.L_x_1345:
[----:B------:R-:W-:Y:S05]  /*16680*/  BRA `(.L_x_1347) ;  /* 0xffffffd400147947 */ /* 0x000fea000383ffff */
.L_x_1311:
[----:B-1----:R1:W2:Y:S02]  /*16690*/  SYNCS.PHASECHK.TRANS64.TRYWAIT P0, [R16+URZ+0x30c20], R3 ;  /* 0x030c2003100075a7 */ /* 0x0022a4000800017f */
[----:B--2---:R-:W-:Y:S05]  /*166a0*/  @!P0 NANOSLEEP.SYNCS 0x989680 ;  /* 0x009896800000895d */ /* 0x004fea0003900000 */
[----:B------:R-:W2:Y:S02]  /*166b0*/  @!P0 SYNCS.PHASECHK.TRANS64 P0, [R16+URZ+0x30c20], R3 ;  /* 0x030c2003100085a7 */ /* 0x000ea4000800007f */
[----:B--2---:R-:W-:Y:S05]  /*166c0*/  @!P0 BRA `(.L_x_1311) ;  /* 0xfffffffc00f08947 */ /* 0x004fea000383ffff */
[----:B------:R-:W-:Y:S05]  /*166d0*/  BRA `(.L_x_1348) ;  /* 0xffffffe000dc7947 */ /* 0x000fea000383ffff */
.L_x_1315:
[----:B-1----:R1:W2:Y:S02]  /*166e0*/  SYNCS.PHASECHK.TRANS64.TRYWAIT P1, [R16+URZ+0x30c40], R21 ;  /* 0x030c4015100075a7 */ /* 0x0022a4000802017f */
[----:B--2---:R-:W-:Y:S05]  /*166f0*/  @!P1 NANOSLEEP.SYNCS 0x989680 ;  /* 0x009896800000995d */ /* 0x004fea0003900000 */
[----:B------:R-:W2:Y:S02]  /*16700*/  @!P1 SYNCS.PHASECHK.TRANS64 P1, [R16+URZ+0x30c40], R21 ;  /* 0x030c4015100095a7 */ /* 0x000ea4000802007f */
[----:B--2---:R-:W-:Y:S05]  /*16710*/  @!P1 BRA `(.L_x_1315) ;  /* 0xfffffffc00f09947 */ /* 0x004fea000383ffff */
[----:B------:R-:W-:Y:S05]  /*16720*/  BRA `(.L_x_1349) ;  /* 0xffffffe8003c7947 */ /* 0x000fea000383ffff */
.L_x_1317:
[----:B--2---:R2:W3:Y:S02]  /*16730*/  SYNCS.PHASECHK.TRANS64.TRYWAIT P1, [R16+URZ+0x30c28], R21 ;  /* 0x030c2815100075a7 */ /* 0x0044e4000802017f */
[----:B---3--:R-:W-:Y:S05]  /*16740*/  @!P1 NANOSLEEP.SYNCS 0x989680 ;  /* 0x009896800000995d */ /* 0x008fea0003900000 */
[----:B------:R-:W3:Y:S02]  /*16750*/  @!P1 SYNCS.PHASECHK.TRANS64 P1, [R16+URZ+0x30c28], R21 ;  /* 0x030c2815100095a7 */ /* 0x000ee4000802007f */
[----:B---3--:R-:W-:Y:S05]  /*16760*/  @!P1 BRA `(.L_x_1317) ;  /* 0xfffffffc00f09947 */ /* 0x008fea000383ffff */
[----:B------:R-:W-:Y:S05]  /*16770*/  BRA `(.L_x_1350) ;  /* 0xffffffe800b47947 */ /* 0x000fea000383ffff */
.L_x_1319:
[----:B---3--:R3:W4:Y:S02]  /*16780*/  SYNCS.PHASECHK.TRANS64.TRYWAIT P1, [R16+URZ+0x30c48], R21 ;  /* 0x030c4815100075a7 */ /* 0x008724000802017f */
[----:B----4-:R-:W-:Y:S05]  /*16790*/  @!P1 NANOSLEEP.SYNCS 0x989680 ;  /* 0x009896800000995d */ /* 0x010fea0003900000 */
[----:B------:R-:W4:Y:S02]  /*167a0*/  @!P1 SYNCS.PHASECHK.TRANS64 P1, [R16+URZ+0x30c48], R21 ;  /* 0x030c4815100095a7 */ /* 0x000f24000802007f */
[----:B----4-:R-:W-:Y:S05]  /*167b0*/  @!P1 BRA `(.L_x_1319) ;  /* 0xfffffffc00f09947 */ /* 0x010fea000383ffff */
[----:B------:R-:W-:Y:S05]  /*167c0*/  BRA `(.L_x_1351) ;  /* 0xffffffec002c7947 */ /* 0x000fea000383ffff */
.L_x_1321:
[----:B------:R-:W-:-:S07]  /*167d0*/  SHF.L.U32 R5, R11, 0x1f, RZ ;  /* 0x0000001f0b057819 */ /* 0x000fce00000006ff */
.L_x_1352:
[----:B------:R1:W1:Y:S02]  /*167e0*/  SYNCS.PHASECHK.TRANS64.TRYWAIT P1, [R16+URZ+0x30c20], R5 ;  /* 0x030c2005100075a7 */ /* 0x000264000802017f */
[----:B-1----:R-:W-:Y:S05]  /*167f0*/  @!P1 NANOSLEEP.SYNCS 0x989680 ;  /* 0x009896800000995d */ /* 0x002fea0003900000 */
[----:B------:R-:W1:Y:S02]  /*16800*/  @!P1 SYNCS.PHASECHK.TRANS64 P1, [R16+URZ+0x30c20], R5 ;  /* 0x030c2005100095a7 */ /* 0x000e64000802007f */
[----:B-1----:R-:W-:Y:S05]  /*16810*/  @!P1 BRA `(.L_x_1352) ;  /* 0xfffffffc00f09947 */ /* 0x002fea000383ffff */
[----:B------:R-:W-:Y:S05]  /*16820*/  BRA `(.L_x_1353) ;  /* 0xffffffec008c7947 */ /* 0x000fea000383ffff */
.L_x_1324:
[----:B-1----:R1:W2:Y:S02]  /*16830*/  SYNCS.PHASECHK.TRANS64.TRYWAIT P1, [R16+URZ+0x30c40], R13 ;  /* 0x030c400d100075a7 */ /* 0x0022a4000802017f */
[----:B--2---:R-:W-:Y:S05]  /*16840*/  @!P1 NANOSLEEP.SYNCS 0x989680 ;  /* 0x009896800000995d */ /* 0x004fea0003900000 */
[----:B------:R-:W2:Y:S02]  /*16850*/  @!P1 SYNCS.PHASECHK.TRANS64 P1, [R16+URZ+0x30c40], R13 ;  /* 0x030c400d100095a7 */ /* 0x000ea4000802007f */
[----:B--2---:R-:W-:Y:S05]  /*16860*/  @!P1 BRA `(.L_x_1324) ;  /* 0xfffffffc00f09947 */ /* 0x004fea000383ffff */
[----:B------:R-:W-:Y:S05]  /*16870*/  BRA `(.L_x_1354) ;  /* 0xfffffff000247947 */ /* 0x000fea000383ffff */
.L_x_1326:
[----:B-1----:R1:W2:Y:S02]  /*16880*/  SYNCS.PHASECHK.TRANS64.TRYWAIT P1, [R16+URZ+0x30c28], R13 ;  /* 0x030c280d100075a7 */ /* 0x0022a4000802017f */
[----:B--2---:R-:W-:Y:S05]  /*16890*/  @!P1 NANOSLEEP.SYNCS 0x989680 ;  /* 0x009896800000995d */ /* 0x004fea0003900000 */
[----:B------:R-:W2:Y:S02]  /*168a0*/  @!P1 SYNCS.PHASECHK.TRANS64 P1, [R16+URZ+0x30c28], R13 ;  /* 0x030c280d100095a7 */ /* 0x000ea4000802007f */
[----:B--2---:R-:W-:Y:S05]  /*168b0*/  @!P1 BRA `(.L_x_1326) ;  /* 0xfffffffc00f09947 */ /* 0x004fea000383ffff */
[----:B------:R-:W-:Y:S05]  /*168c0*/  BRA `(.L_x_1355) ;  /* 0xfffffff000907947 */ /* 0x000fea000383ffff */
.L_x_1328:
[----:B--2---:R2:W1:Y:S02]  /*168d0*/  SYNCS.PHASECHK.TRANS64.TRYWAIT P0, [R3+URZ+0x30c40], R0 ;  /* 0x030c4000030075a7 */ /* 0x004464000800017f */
[----:B-1----:R-:W-:Y:S05]  /*168e0*/  @!P0 NANOSLEEP.SYNCS 0x989680 ;  /* 0x009896800000895d */ /* 0x002fea0003900000 */
[----:B------:R-:W1:Y:S02]  /*168f0*/  @!P0 SYNCS.PHASECHK.TRANS64 P0, [R3+URZ+0x30c40], R0 ;  /* 0x030c4000030085a7 */ /* 0x000e64000800007f */
[----:B-1----:R-:W-:Y:S05]  /*16900*/  @!P0 BRA `(.L_x_1328) ;  /* 0xfffffffc00f08947 */ /* 0x002fea000383ffff */
[----:B------:R-:W-:Y:S05]  /*16910*/  BRA `(.L_x_1356) ;  /* 0xfffffff4001c7947 */ /* 0x000fea000383ffff */
.L_x_1330:
[----:B------:R-:W-:Y:S01]  /*16920*/  BSSY B0, `(.L_x_1357) ;  /* 0x0000006000007945 */ /* 0x000fe20003800000 */
[----:B------:R-:W-:-:S07]  /*16930*/  MOV R15, 0xffffffff ;  /* 0xffffffff000f7802 */ /* 0x000fce0000000f00 */
[----:B------:R-:W-:Y:S05]  /*16940*/  WARPSYNC.COLLECTIVE R15, `(.L_x_1358) ;  /* 0x000000000f0c7348 */ /* 0x000fea0003c00000 */
[----:B------:R-:W-:Y:S02]  /*16950*/  ELECT P6, UR62, PT ;  /* 0x00000000003e782f */ /* 0x000fe400038c0000 */
[----:B------:R-:W-:Y:S01]  /*16960*/  MOV R14, UR62 ;  /* 0x0000003e000e7c02 */ /* 0x000fe20008000f00 */
[----:B------:R-:W-:Y:S10]  /*16970*/  ENDCOLLECTIVE ;  /* 0x000000000000791b */ /* 0x000ff40003800000 */
.L_x_1358:
[----:B------:R-:W-:Y:S05]  /*16980*/  BSYNC B0 ;  /* 0x0000000000007941 */ /* 0x000fea0003800000 */
.L_x_1357:
[----:B------:R-:W-:Y:S05]  /*16990*/  BRA `(.L_x_1359) ;  /* 0xfffffff400ac7947 */ /* 0x000fea000383ffff */
.L_x_1332:
[----:B-1----:R1:W2:Y:S02]  /*169a0*/  SYNCS.PHASECHK.TRANS64.TRYWAIT P0, [R6+URZ], R5 ;  /* 0x00000005060075a7 */ /* 0x0022a4000800017f */
[----:B--2---:R-:W-:Y:S05]  /*169b0*/  @!P0 NANOSLEEP.SYNCS 0x989680 ;  /* 0x009896800000895d */ /* 0x004fea0003900000 */
[----:B------:R-:W2:Y:S02]  /*169c0*/  @!P0 SYNCS.PHASECHK.TRANS64 P0, [R6+URZ], R5 ;  /* 0x00000005060085a7 */ /* 0x000ea4000800007f */
[----:B--2---:R-:W-:Y:S05]  /*169d0*/  @!P0 BRA `(.L_x_1332) ;  /* 0xfffffffc00f08947 */ /* 0x004fea000383ffff */
[----:B------:R-:W-:Y:S05]  /*169e0*/  BRA `(.L_x_1360) ;  /* 0xfffffff400ec7947 */ /* 0x000fea000383ffff */
.L_x_1333:
[----:B--2---:R2:W3:Y:S02]  /*169f0*/  SYNCS.PHASECHK.TRANS64.TRYWAIT P0, [R3+URZ], R0 ;  /* 0x00000000030075a7 */ /* 0x0044e4000800017f */
[----:B---3--:R-:W-:Y:S05]  /*16a00*/  @!P0 NANOSLEEP.SYNCS 0x989680 ;  /* 0x009896800000895d */ /* 0x008fea0003900000 */
[----:B------:R-:W3:Y:S02]  /*16a10*/  @!P0 SYNCS.PHASECHK.TRANS64 P0, [R3+URZ], R0 ;  /* 0x00000000030085a7 */ /* 0x000ee4000800007f */
[----:B---3--:R-:W-:Y:S05]  /*16a20*/  @!P0 BRA `(.L_x_1333) ;  /* 0xfffffffc00f08947 */ /* 0x008fea000383ffff */
[----:B------:R-:W-:Y:S05]  /*16a30*/  BRA `(.L_x_1361) ;  /* 0xfffffff400e07947 */ /* 0x000fea000383ffff */
.L_x_1335:
[----:B--2---:R2:W3:Y:S02]  /*16a40*/  SYNCS.PHASECHK.TRANS64.TRYWAIT P0, [R2+URZ], R5 ;  /* 0x00000005020075a7 */ /* 0x0044e4000800017f */
[----:B---3--:R-:W-:Y:S05]  /*16a50*/  @!P0 NANOSLEEP.SYNCS 0x989680 ;  /* 0x009896800000895d */ /* 0x008fea0003900000 */
[----:B------:R-:W3:Y:S02]  /*16a60*/  @!P0 SYNCS.PHASECHK.TRANS64 P0, [R2+URZ], R5 ;  /* 0x00000005020085a7 */ /* 0x000ee4000800007f */
[----:B---3--:R-:W-:Y:S05]  /*16a70*/  @!P0 BRA `(.L_x_1335) ;  /* 0xfffffffc00f08947 */ /* 0x008fea000383ffff */
[----:B------:R-:W-:Y:S05]  /*16a80*/  BRA `(.L_x_1362) ;  /* 0xfffffff400e47947 */ /* 0x000fea000383ffff */
.L_x_1363:
        /* <DEDUP_REMOVED lines=15> */
.L_x_7383:


//--------------------- .text._ZN7cutlass13device_kernelIN5flash11enable_sm90INS1_16FlashAttnBwdSm90INS1_25CollectiveMainloopBwdSm90ILi2ELi2ELi2EN4cute5tupleIJNS5_1CILi1EEES8_S8_EEENS6_IJNS7_ILi128EEESA_NS7_ILi64EEEEEENS_6half_tEfNS_4arch4Sm90ELb0ELb1ELb1ELb0ELb0ELb1ELb0ELb0ELi2ELi1ELi2ELi2ELb0EEENS1_24CollectiveEpilogueBwdGQAISC_fSF_Li256ELb0ELb0EEENS1_19SingleTileSchedulerILb0ELb0ELb0ELi128EEEEEEEEEvNT_6ParamsE --------------------------
	.section	.text._ZN7cutlass13device_kernelIN5flash11enable_sm90INS1_16FlashAttnBwdSm90INS1_25CollectiveMainloopBwdSm90ILi2ELi2ELi2EN4cute5tupleIJNS5_1CILi1EEES8_S8_EEENS6_IJNS7_ILi128EEESA_NS7_ILi64EEEEEENS_6half_tEfNS_4arch4Sm90ELb0ELb1ELb1ELb0ELb0ELb1ELb0ELb0ELi2ELi1ELi2ELi2ELb0EEENS1_24CollectiveEpilogueBwdGQAISC_fSF_Li256ELb0ELb0EEENS1_19SingleTileSchedulerILb0ELb0ELb0ELi128EEEEEEEEEvNT_6ParamsE,"ax",@progbits
	.align	128
.text._ZN7cutlass13device_kernelIN5flash11enable_sm90INS1_16FlashAttnBwdSm90INS1_25CollectiveMainloopBwdSm90ILi2ELi2ELi2EN4cute5tupleIJNS5_1CILi1EEES8_S8_EEENS6_IJNS7_ILi128EEESA_NS7_ILi64EEEEEENS_6half_tEfNS_4arch4Sm90ELb0ELb1ELb1ELb0ELb0ELb1ELb0ELb0ELi2ELi1ELi2ELi2ELb0EEENS1_24CollectiveEpilogueBwdGQAISC_fSF_Li256ELb0ELb0EEENS1_19SingleTileSchedulerILb0ELb0ELb0ELi128EEEEEEEEEvNT_6ParamsE:
        .type           _ZN7cutlass13device_kernelIN5flash11enable_sm90INS1_16FlashAttnBwdSm90INS1_25CollectiveMainloopBwdSm90ILi2ELi2ELi2EN4cute5tupleIJNS5_1CILi1EEES8_S8_EEENS6_IJNS7_ILi128EEESA_NS7_ILi64EEEEEENS_6half_tEfNS_4arch4Sm90ELb0ELb1ELb1ELb0ELb0ELb1ELb0ELb0ELi2ELi1ELi2ELi2ELb0EEENS1_24CollectiveEpilogueBwdGQAISC_fSF_Li256ELb0ELb0EEENS1_19SingleTileSchedulerILb0ELb0ELb0ELi128EEEEEEEEEvNT_6ParamsE,@function
        .size           _ZN7cutlass13device_kernelIN5flash11enable_sm90INS1_16FlashAttnBwdSm90INS1_25CollectiveMainloopBwdSm90ILi2ELi2ELi2EN4cute5tupleIJNS5_1CILi1EEES8_S8_EEENS6_IJNS7_ILi128EEESA_NS7_ILi64EEEEEENS_6half_tEfNS_4arch4Sm90ELb0ELb1ELb1ELb0ELb0ELb1ELb0ELb0ELi2ELi1ELi2ELi2ELb0EEENS1_24CollectiveEpilogueBwdGQAISC_fSF_Li256ELb0ELb0EEENS1_19SingleTileSchedulerILb0ELb0ELb0ELi128EEEEEEEEEvNT_6ParamsE,(.L_x_7384 - _ZN7cutlass13device_kernelIN5flash11enable_sm90INS1_16FlashAttnBwdSm90INS1_25CollectiveMainloopBwdSm90ILi2ELi2ELi2EN4cute5tupleIJNS5_1CILi1EEES8_S8_EEENS6_IJNS7_ILi128EEESA_NS7_ILi64EEEEEENS_6half_tEfNS_4arch4Sm90ELb0ELb1ELb1ELb0ELb0ELb1ELb0ELb0ELi2ELi1ELi2ELi2ELb0EEENS1_24CollectiveEpilogueBwdGQAISC_fSF_Li256ELb0ELb0EEENS1_19SingleTileSchedulerILb0ELb0ELb0ELi128EEEEEEEEEvNT_6ParamsE)
        .other          _ZN7cutlass13device_kernelIN5flash11enable_sm90INS1_16FlashAttnBwdSm90INS1_25CollectiveMainloopBwdSm90ILi2ELi2ELi2EN4cute5tupleIJNS5_1CILi1EEES8_S8_EEENS6_IJNS7_ILi128EEESA_NS7_ILi64EEEEEENS_6half_tEfNS_4arch4Sm90ELb0ELb1ELb1ELb0ELb0ELb1ELb0ELb0ELi2ELi1ELi2ELi2ELb0EEENS1_24CollectiveEpilogueBwdGQAISC_fSF_Li256ELb0ELb0EEENS1_19SingleTileSchedulerILb0ELb0ELb0ELi128EEEEEEEEEvNT_6ParamsE,@"STO_CUDA_ENTRY STV_DEFAULT"
_ZN7cutlass13device_kernelIN5flash11enable_sm90INS1_16FlashAttnBwdSm90INS1_25CollectiveMainloopBwdSm90ILi2ELi2ELi2EN4cute5tupleIJNS5_1CILi1EEES8_S8_EEENS6_IJNS7_ILi128EEESA_NS7_ILi64EEEEEENS_6half_tEfNS_4arch4Sm90ELb0ELb1ELb1ELb0ELb0ELb1ELb0ELb0ELi2ELi1ELi2ELi2ELb0EEENS1_24CollectiveEpilogueBwdGQAISC_fSF_Li256ELb0ELb0EEENS1_19SingleTileSchedulerILb0ELb0ELb0ELi128EEEEEEEEEvNT_6ParamsE:
        /* <DEDUP_REMOVED lines=24> */
.L_x_1365:
[----:B------:R-:W-:Y:S05]  /*0180*/  BSYNC B0 ;  /* 0x0000000000007941 */ /* 0x000fea0003800000 */
.L_x_1364:
        /* <DEDUP_REMOVED lines=37> */
.L_x_1366:
        /* <DEDUP_REMOVED lines=22> */
.L_x_1367:
[----:B------:R-:W-:Y:S01]  /*0540*/  PLOP3.LUT P0, PT, PT, PT, UP0, 0x80, 0x0 ;  /* 0x000000000000781c */ /* 0x000fe20003f0f008 */
[----:B------:R-:W-:Y:S01]  /*0550*/  NOP ;  /* 0x0000000000007918 */ /* 0x000fe20000000000 */
[----:B------:R-:W-:Y:S01]  /*0560*/  BSSY B6, `(.L_x_1368) ;  /* 0x0001416000067945 */ /* 0x000fe20003800000 */
[----:B-12-4-:R-:W-:Y:S10]  /*0570*/  BAR.SYNC.DEFER_BLOCKING 0x0 ;  /* 0x0000000000007b1d */ /* 0x016ff40000010000 */
[----:B------:R-:W-:Y:S05]  /*0580*/  @!P0 BRA `(.L_x_1369) ;  /* 0x0000011400ec8947 */ /* 0x000fea0003800000 */
.L_x_1370:
        /* <DEDUP_REMOVED lines=13> */
[----:B----4-:R-:W-:Y:S05]  /*0660*/  @!P0 BRA `(.L_x_1371) ;  /* 0x0000014000148947 */ /* 0x010fea0003800000 */
        /* <DEDUP_REMOVED lines=57> */
.L_x_1372:
        /* <DEDUP_REMOVED lines=28> */
.L_x_1375:
        /* <DEDUP_REMOVED lines=15> */
.L_x_1374:
        /* <DEDUP_REMOVED lines=22> */
.L_x_1377:
        /* <DEDUP_REMOVED lines=15> */
.L_x_1376:
[----:B------:R-:W-:Y:S01]  /*0f00*/  SHF.R.S32.HI R6, RZ, 0x1f, R17 ;  /* 0x0000001fff067819 */ /* 0x000fe20000011411 */
[----:B------:R-:W-:-:S03]  /*0f10*/  UMOV UR4, 0xffffffff ;  /* 0xffffffff00047882 */ /* 0x000fc60000000000 */
[----:B------:R-:W-:-:S04]  /*0f20*/  LEA.HI R0, R6, R17, RZ, 0x7 ;  /* 0x0000001106007211 */ /* 0x000fc800078f38ff */
[----:B------:R-:W-:Y:S01]  /*0f30*/  SHF.R.S32.HI R18, RZ, 0x7, R0 ;  /* 0x00000007ff127819 */ /* 0x000fe20000011400 */
[----:B------:R-:W-:Y:S06]  /*0f40*/  BRA.DIV UR4, `(.L_x_1378) ;  /* 0x0000013604e47947 */ /* 0x000fec000b800000 */
[----:B------:R1:W2:Y:S02]  /*0f50*/  SHFL.IDX PT, R14, R18, RZ, 0x1f ;  /* 0x00001fff120e7589 */ /* 0x0002a400000e0000 */
.L_x_1474:
        /* <DEDUP_REMOVED lines=24> */
.L_x_1379:
        /* <DEDUP_REMOVED lines=64> */
[----:B------:R-:W-:Y:S01]  /*14e0*/  UIMAD UR4, UR39, -0x80, UR6 ;  /* 0xffffff80270478a4 */ /* 0x000fe2000f8e0206 */
[--C-:B------:R-:W-:Y:S02]  /*14f0*/  SHF.R.S32.HI R7, RZ, 0x2, R8.reuse ;  /* 0x00000002ff077819 */ /* 0x100fe40000011408 */
[----:B------:R-:W-:Y:S02]  /*1500*/  CS2R R170, SRZ ;  /* 0x0000000000aa7805 */ /* 0x000fe4000001ff00 */
[----:B------:R-:W-:Y:S01]  /*1510*/  SHF.R.S32.HI R4, RZ, 0x1f, R8 ;  /* 0x0000001fff047819 */ /* 0x000fe20000011408 */
[----:B------:R-:W-:Y:S01]  /*1520*/  IMAD.IADD R0, R17, 0x1, -R0 ;  /* 0x0000000111007824 */ /* 0x000fe200078e0a00 */
[----:B------:R-:W-:Y:S02]  /*1530*/  LEA.HI R6, R6, R17, RZ, 0x2 ;  /* 0x0000001106067211 */ /* 0x000fe400078f10ff */
[----:B------:R-:W-:-:S02]  /*1540*/  CS2R R168, SRZ ;  /* 0x0000000000a87805 */ /* 0x000fc4000001ff00 */
[----:B------:R-:W-:Y:S02]  /*1550*/  LEA.HI R4, R4, R7, RZ, 0x3 ;  /* 0x0000000704047211 */ /* 0x000fe400078f18ff */
[----:B------:R-:W-:Y:S02]  /*1560*/  CS2R R166, SRZ ;  /* 0x0000000000a67805 */ /* 0x000fe4000001ff00 */
[----:B------:R-:W-:Y:S02]  /*1570*/  LOP3.LUT R8, R6, 0xfffffffc, RZ, 0xc0, !PT ;  /* 0xfffffffc06087812 */ /* 0x000fe400078ec0ff */
[----:B------:R-:W-:Y:S02]  /*1580*/  CS2R R164, SRZ ;  /* 0x0000000000a47805 */ /* 0x000fe4000001ff00 */
[----:B------:R-:W-:Y:S02]  /*1590*/  SHF.R.S32.HI R5, RZ, 0x1f, R0 ;  /* 0x0000001fff057819 */ /* 0x000fe40000011400 */
[----:B------:R-:W-:-:S02]  /*15a0*/  CS2R R162, SRZ ;  /* 0x0000000000a27805 */ /* 0x000fc4000001ff00 */
[----:B------:R-:W-:Y:S02]  /*15b0*/  LOP3.LUT R6, R4, 0xfffffff8, RZ, 0xc0, !PT ;  /* 0xfffffff804067812 */ /* 0x000fe400078ec0ff */
[----:B------:R-:W-:Y:S02]  /*15c0*/  CS2R R160, SRZ ;  /* 0x0000000000a07805 */ /* 0x000fe4000001ff00 */
[----:B------:R-:W-:Y:S02]  /*15d0*/  IADD3 R9, R17, -R8, RZ ;  /* 0x8000000811097210 */ /* 0x000fe40007ffe0ff */
[----:B------:R-:W-:Y:S02]  /*15e0*/  CS2R R158, SRZ ;  /* 0x00000000009e7805 */ /* 0x000fe4000001ff00 */
[----:B------:R-:W-:Y:S01]  /*15f0*/  LEA.HI R4, R5, R0, RZ, 0x3 ;  /* 0x0000000005047211 */ /* 0x000fe200078f18ff */
[----:B------:R-:W-:Y:S01]  /*1600*/  IMAD.IADD R6, R7, 0x1, -R6 ;  /* 0x0000000107067824 */ /* 0x000fe200078e0a06 */
[----:B------:R-:W-:-:S02]  /*1610*/  LEA.HI R8, R11, R13, RZ, 0x5 ;  /* 0x0000000d0b087211 */ /* 0x000fc400078f28ff */
[----:B------:R-:W-:Y:S02]  /*1620*/  CS2R R156, SRZ ;  /* 0x00000000009c7805 */ /* 0x000fe4000001ff00 */
[----:B------:R-:W-:Y:S02]  /*1630*/  LEA.HI R5, R5, R0, RZ, 0x2 ;  /* 0x0000000005057211 */ /* 0x000fe400078f10ff */
[----:B------:R-:W-:Y:S02]  /*1640*/  CS2R R154, SRZ ;  /* 0x00000000009a7805 */ /* 0x000fe4000001ff00 */
[----:B------:R-:W-:Y:S02]  /*1650*/  LEA.HI R10, R12, R12, RZ, 0x1 ;  /* 0x0000000c0c0a7211 */ /* 0x000fe400078f08ff */
[----:B------:R-:W-:Y:S02]  /*1660*/  CS2R R152, SRZ ;  /* 0x0000000000987805 */ /* 0x000fe4000001ff00 */
[----:B------:R-:W-:-:S02]  /*1670*/  SHF.R.S32.HI R0, RZ, 0x3, R4 ;  /* 0x00000003ff007819 */ /* 0x000fc40000011404 */
[----:B------:R-:W-:Y:S02]  /*1680*/  CS2R R150, SRZ ;  /* 0x0000000000967805 */ /* 0x000fe4000001ff00 */
[----:B------:R-:W-:Y:S02]  /*1690*/  SHF.R.S32.HI R7, RZ, 0x1f, R4 ;  /* 0x0000001fff077819 */ /* 0x000fe40000011404 */
[----:B------:R-:W-:Y:S02]  /*16a0*/  CS2R R148, SRZ ;  /* 0x0000000000947805 */ /* 0x000fe4000001ff00 */
[----:B------:R-:W-:Y:S02]  /*16b0*/  SHF.R.S32.HI R11, RZ, 0x5, R8 ;  /* 0x00000005ff0b7819 */ /* 0x000fe40000011408 */
[----:B------:R-:W-:Y:S02]  /*16c0*/  CS2R R146, SRZ ;  /* 0x0000000000927805 */ /* 0x000fe4000001ff00 */
[----:B------:R-:W-:-:S02]  /*16d0*/  SHF.R.S32.HI R4, RZ, 0x2, R5 ;  /* 0x00000002ff047819 */ /* 0x000fc40000011405 */
[----:B------:R-:W-:Y:S02]  /*16e0*/  CS2R R144, SRZ ;  /* 0x0000000000907805 */ /* 0x000fe4000001ff00 */
[----:B------:R-:W-:Y:S01]  /*16f0*/  LOP3.LUT R10, R10, 0x3fffffe, RZ, 0xc0, !PT ;  /* 0x03fffffe0a0a7812 */ /* 0x000fe200078ec0ff */
[----:B------:R-:W-:Y:S01]  /*1700*/  IMAD R11, R11, 0x10, R6 ;  /* 0x000000100b0b7824 */ /* 0x000fe200078e0206 */
[----:B------:R-:W-:Y:S02]  /*1710*/  LEA.HI R5, R5, R4, RZ, 0x1 ;  /* 0x0000000405057211 */ /* 0x000fe400078f08ff */
[----:B------:R-:W-:Y:S02]  /*1720*/  CS2R R142, SRZ ;  /* 0x00000000008e7805 */ /* 0x000fe4000001ff00 */
[----:B------:R-:W-:Y:S01]  /*1730*/  IADD3 R6, R4, 0x8, RZ ;  /* 0x0000000804067810 */ /* 0x000fe20007ffe0ff */
[----:B------:R-:W-:Y:S01]  /*1740*/  IMAD.IADD R10, R12, 0x1, -R10 ;  /* 0x000000010c0a7824 */ /* 0x000fe200078e0a0a */
[----:B------:R-:W-:Y:S01]  /*1750*/  LOP3.LUT R5, R5, 0xfffffffe, RZ, 0xc0, !PT ;  /* 0xfffffffe05057812 */ /* 0x000fe200078ec0ff */
[----:B------:R-:W-:Y:S01]  /*1760*/  VIADD R12, R4, 0x18 ;  /* 0x00000018040c7836 */ /* 0x000fe20000000000 */
[----:B------:R-:W-:Y:S01]  /*1770*/  LEA.HI R8, R6, R6, RZ, 0x1 ;  /* 0x0000000606087211 */ /* 0x000fe200078f08ff */
[----:B-1----:R-:W-:Y:S01]  /*1780*/  IMAD R18, R10, 0x40, R11 ;  /* 0x000000400a127824 */ /* 0x002fe200078e020b */
[----:B------:R-:W-:Y:S01]  /*1790*/  LEA.HI R7, R7, R0, RZ, 0x4 ;  /* 0x0000000007077211 */ /* 0x000fe200078f20ff */
[C---:B------:R-:W-:Y:S01]  /*17a0*/  VIADD R10, R4.reuse, 0x10 ;  /* 0x00000010040a7836 */ /* 0x040fe20000000000 */
[----:B------:R-:W-:-:S02]  /*17b0*/  IADD3 R5, R4, -R5, RZ ;  /* 0x8000000504057210 */ /* 0x000fc40007ffe0ff */
[----:B------:R-:W-:Y:S02]  /*17c0*/  CS2R R140, SRZ ;  /* 0x00000000008c7805 */ /* 0x000fe4000001ff00 */
[--C-:B------:R-:W-:Y:S02]  /*17d0*/  SHF.R.S32.HI R4, RZ, 0x1, R8.reuse ;  /* 0x00000001ff047819 */ /* 0x100fe40000011408 */
[----:B------:R-:W-:Y:S02]  /*17e0*/  CS2R R202, SRZ ;  /* 0x0000000000ca7805 */ /* 0x000fe4000001ff00 */
[----:B------:R-:W-:Y:S02]  /*17f0*/  SHF.R.S32.HI R11, RZ, 0x1f, R8 ;  /* 0x0000001fff0b7819 */ /* 0x000fe40000011408 */
[----:B------:R-:W-:Y:S02]  /*1800*/  CS2R R200, SRZ ;  /* 0x0000000000c87805 */ /* 0x000fe4000001ff00 */
[----:B------:R-:W-:-:S02]  /*1810*/  LOP3.LUT R7, R7, 0x1ffffff0, RZ, 0xc0, !PT ;  /* 0x1ffffff007077812 */ /* 0x000fc400078ec0ff */
[----:B------:R-:W-:Y:S02]  /*1820*/  CS2R R198, SRZ ;  /* 0x0000000000c67805 */ /* 0x000fe4000001ff00 */
[----:B------:R-:W-:Y:S02]  /*1830*/  LEA.HI R11, R11, R4, RZ, 0x4 ;  /* 0x000000040b0b7211 */ /* 0x000fe400078f20ff */
[----:B------:R-:W-:Y:S02]  /*1840*/  CS2R R196, SRZ ;  /* 0x0000000000c47805 */ /* 0x000fe4000001ff00 */
[----:B------:R-:W-:Y:S02]  /*1850*/  IADD3 R0, R0, -R7, RZ ;  /* 0x8000000700007210 */ /* 0x000fe40007ffe0ff */
[----:B------:R-:W-:Y:S02]  /*1860*/  CS2R R194, SRZ ;  /* 0x0000000000c27805 */ /* 0x000fe4000001ff00 */
[----:B------:R-:W-:-:S02]  /*1870*/  LOP3.LUT R7, R8, 0xfffffffe, RZ, 0xc0, !PT ;  /* 0xfffffffe08077812 */ /* 0x000fc400078ec0ff */
[----:B------:R-:W-:Y:S02]  /*1880*/  CS2R R192, SRZ ;  /* 0x0000000000c07805 */ /* 0x000fe4000001ff00 */
[----:B------:R-:W-:Y:S01]  /*1890*/  LOP3.LUT R11, R11, 0x1ffffff0, RZ, 0xc0, !PT ;  /* 0x1ffffff00b0b7812 */ /* 0x000fe200078ec0ff */
[----:B------:R-:W-:Y:S01]  /*18a0*/  IMAD R0, R0, 0x8, R5 ;  /* 0x0000000800007824 */ /* 0x000fe200078e0205 */
[----:B------:R-:W-:Y:S01]  /*18b0*/  LEA.HI R14, R12, R12, RZ, 0x1 ;  /* 0x0000000c0c0e7211 */ /* 0x000fe200078f08ff */
[----:B------:R-:W-:Y:S01]  /*18c0*/  IMAD.IADD R7, R6, 0x1, -R7 ;  /* 0x0000000106077824 */ /* 0x000fe200078e0a07 */
[----:B------:R-:W-:Y:S01]  /*18d0*/  LEA.HI R6, R10, R10, RZ, 0x1 ;  /* 0x0000000a0a067211 */ /* 0x000fe200078f08ff */
[----:B------:R-:W-:Y:S01]  /*18e0*/  IMAD.IADD R4, R4, 0x1, -R11 ;  /* 0x0000000104047824 */ /* 0x000fe200078e0a0b */
[----:B------:R-:W-:Y:S01]  /*18f0*/  STL [R1+0x64], R0 ;  /* 0x0000640001007387 */ /* 0x000fe20000100800 */
[----:B------:R-:W-:Y:S02]  /*1900*/  SHF.R.S32.HI R17, RZ, 0x1f, R14 ;  /* 0x0000001fff117819 */ /* 0x000fe4000001140e */
[----:B------:R-:W-:Y:S01]  /*1910*/  CS2R R190, SRZ ;  /* 0x0000000000be7805 */ /* 0x000fe2000001ff00 */
[----:B------:R-:W-:Y:S01]  /*1920*/  IMAD R5, R4, 0x8, R7 ;  /* 0x0000000804057824 */ /* 0x000fe200078e0207 */
[----:B------:R-:W-:-:S02]  /*1930*/  LOP3.LUT R13, R6, 0xfffffffe, RZ, 0xc0, !PT ;  /* 0xfffffffe060d7812 */ /* 0x000fc400078ec0ff */
[----:B------:R-:W-:Y:S02]  /*1940*/  CS2R R188, SRZ ;  /* 0x0000000000bc7805 */ /* 0x000fe4000001ff00 */
[--C-:B------:R-:W-:Y:S02]  /*1950*/  SHF.R.S32.HI R8, RZ, 0x1, R6.reuse ;  /* 0x00000001ff087819 */ /* 0x100fe40000011406 */
[----:B------:R-:W-:Y:S01]  /*1960*/  CS2R R186, SRZ ;  /* 0x0000000000ba7805 */ /* 0x000fe2000001ff00 */
[----:B------:R1:W-:Y:S01]  /*1970*/  STL [R1+0x60], R5 ;  /* 0x0000600501007387 */ /* 0x0003e20000100800 */
[----:B------:R-:W-:Y:S01]  /*1980*/  SHF.R.S32.HI R15, RZ, 0x1f, R6 ;  /* 0x0000001fff0f7819 */ /* 0x000fe20000011406 */
[----:B------:R-:W-:Y:S01]  /*1990*/  IMAD.IADD R13, R10, 0x1, -R13 ;  /* 0x000000010a0d7824 */ /* 0x000fe200078e0a0d */
[----:B------:R-:W-:Y:S02]  /*19a0*/  SHF.R.S32.HI R6, RZ, 0x1, R14 ;  /* 0x00000001ff067819 */ /* 0x000fe4000001140e */
[----:B------:R-:W-:-:S02]  /*19b0*/  CS2R R184, SRZ ;  /* 0x0000000000b87805 */ /* 0x000fc4000001ff00 */
[----:B------:R-:W-:Y:S02]  /*19c0*/  LEA.HI R15, R15, R8, RZ, 0x4 ;  /* 0x000000080f0f7211 */ /* 0x000fe400078f20ff */
[----:B------:R-:W-:Y:S02]  /*19d0*/  CS2R R182, SRZ ;  /* 0x0000000000b67805 */ /* 0x000fe4000001ff00 */
[----:B------:R-:W-:Y:S02]  /*19e0*/  LEA.HI R10, R17, R6, RZ, 0x4 ;  /* 0x00000006110a7211 */ /* 0x000fe400078f20ff */
[----:B------:R-:W-:Y:S02]  /*19f0*/  CS2R R180, SRZ ;  /* 0x0000000000b47805 */ /* 0x000fe4000001ff00 */
[----:B------:R-:W-:Y:S01]  /*1a00*/  LOP3.LUT R15, R15, 0x1ffffff0, RZ, 0xc0, !PT ;  /* 0x1ffffff00f0f7812 */ /* 0x000fe200078ec0ff */
[----:B-1----:R-:W1:Y:S01]  /*1a10*/  S2R R5, SR_CTAID.X ;  /* 0x0000000000057919 */ /* 0x002e620000002500 */
[----:B------:R-:W-:-:S02]  /*1a20*/  LOP3.LUT R17, R14, 0xfffffffe, RZ, 0xc0, !PT ;  /* 0xfffffffe0e117812 */ /* 0x000fc400078ec0ff */
[----:B------:R-:W-:Y:S02]  /*1a30*/  CS2R R178, SRZ ;  /* 0x0000000000b27805 */ /* 0x000fe4000001ff00 */
[----:B------:R-:W-:Y:S01]  /*1a40*/  LOP3.LUT R19, R10, 0x1ffffff0, RZ, 0xc0, !PT ;  /* 0x1ffffff00a137812 */ /* 0x000fe200078ec0ff */
[----:B------:R-:W-:Y:S01]  /*1a50*/  IMAD.IADD R8, R8, 0x1, -R15 ;  /* 0x0000000108087824 */ /* 0x000fe200078e0a0f */
[----:B------:R-:W-:Y:S02]  /*1a60*/  IADD3 R17, R12, -R17, RZ ;  /* 0x800000110c117210 */ /* 0x000fe40007ffe0ff */
[----:B------:R-:W-:Y:S02]  /*1a70*/  CS2R R176, SRZ ;  /* 0x0000000000b07805 */ /* 0x000fe4000001ff00 */
[----:B------:R-:W-:Y:S02]  /*1a80*/  IADD3 R6, R6, -R19, RZ ;  /* 0x8000001306067210 */ /* 0x000fe40007ffe0ff */
[----:B------:R-:W-:-:S02]  /*1a90*/  CS2R R174, SRZ ;  /* 0x0000000000ae7805 */ /* 0x000fc4000001ff00 */
[----:B------:R-:W-:Y:S02]  /*1aa0*/  LEA R4, R8, R13, 0x3 ;  /* 0x0000000d08047211 */ /* 0x000fe400078e18ff */
[----:B------:R-:W-:Y:S02]  /*1ab0*/  CS2R R172, SRZ ;  /* 0x0000000000ac7805 */ /* 0x000fe4000001ff00 */
[----:B------:R-:W-:Y:S01]  /*1ac0*/  IADD3 R7, -R18, UR4, RZ ;  /* 0x0000000412077c10 */ /* 0x000fe2000fffe1ff */
[----:B------:R-:W-:Y:S01]  /*1ad0*/  IMAD R0, R6, 0x8, R17 ;  /* 0x0000000806007824 */ /* 0x000fe200078e0211 */
[----:B------:R2:W-:Y:S04]  /*1ae0*/  STL [R1+0x5c], R4 ;  /* 0x00005c0401007387 */ /* 0x0005e80000100800 */
[----:B------:R3:W-:Y:S01]  /*1af0*/  STL [R1+0x58], R0 ;  /* 0x0000580001007387 */ /* 0x0007e20000100800 */
[----:B--2---:R-:W-:Y:S01]  /*1b00*/  IMAD.MOV.U32 R4, RZ, RZ, RZ ;  /* 0x000000ffff047224 */ /* 0x004fe200078e00ff */
[----:B---3--:R-:W-:Y:S01]  /*1b10*/  MOV R0, RZ ;  /* 0x000000ff00007202 */ /* 0x008fe20000000f00 */
[----:B-1----:R-:W-:-:S07]  /*1b20*/  IMAD R8, R5, -0x80, -R18 ;  /* 0xffffff8005087824 */ /* 0x002fce00078e0a12 */
.L_x_1392:
[----:B------:R-:W-:-:S06]  /*1b30*/  ULOP3.LUT UR4, UR36, 0x1, URZ, 0xfc, !UPT ;  /* 0x0000000124047892 */ /* 0x000fcc000f8efc3f */
[----:B------:R-:W-:-:S05]  /*1b40*/  IMAD.U32 R5, RZ, RZ, UR4 ;  /* 0x00000004ff057e24 */ /* 0x000fca000f8e00ff */
[----:B------:R-:W-:-:S13]  /*1b50*/  ISETP.NE.AND P6, PT, R5, 0x3, PT ;  /* 0x000000030500780c */ /* 0x000fda0003fc5270 */
[----:B------:R-:W-:Y:S05]  /*1b60*/  @!P6 BRA `(.L_x_1382) ;  /* 0x000000000004e947 */ /* 0x000fea0003800000 */
[----:B------:R-:W-:Y:S01]  /*1b70*/  BPT.TRAP 0x1 ;  /* 0x000000040000795c */ /* 0x000fe20000300000 */
.L_x_1382:
[----:B------:R-:W-:Y:S01]  /*1b80*/  IMAD R6, R0, 0x8, R16 ;  /* 0x0000000800067824 */ /* 0x000fe200078e0210 */
[----:B------:R-:W-:-:S04]  /*1b90*/  SHF.L.U32 R23, R4, 0x1f, RZ ;  /* 0x0000001f04177819 */ /* 0x000fc800000006ff */
[----:B------:R1:W2:Y:S01]  /*1ba0*/  SYNCS.PHASECHK.TRANS64.TRYWAIT P0, [R6+URZ+0x30c10], R23 ;  /* 0x030c1017060075a7 */ /* 0x0002a2000800017f */
[----:B------:R-:W-:Y:S05]  /*1bb0*/  @!P6 BRA `(.L_x_1383) ;  /* 0x000000000004e947 */ /* 0x000fea0003800000 */
[----:B------:R-:W-:Y:S01]  /*1bc0*/  BPT.TRAP 0x1 ;  /* 0x000000040000795c */ /* 0x000fe20000300000 */
.L_x_1383:
[----:B------:R-:W-:-:S04]  /*1bd0*/  IADD3 R5, R16, 0x10000, RZ ;  /* 0x0001000010057810 */ /* 0x000fc80007ffe0ff */
[----:B------:R-:W-:-:S04]  /*1be0*/  SHF.R.U32.HI R5, RZ, 0x4, R5 ;  /* 0x00000004ff057819 */ /* 0x000fc80000011605 */
[----:B------:R-:W-:Y:S01]  /*1bf0*/  LOP3.LUT R5, R5, 0x3fff, RZ, 0xc0, !PT ;  /* 0x00003fff05057812 */ /* 0x000fe200078ec0ff */
[----:B--2---:R-:W-:Y:S06]  /*1c00*/  @P0 BRA `(.L_x_1384) ;  /* 0x0000000000080947 */ /* 0x004fec0003800000 */
[----:B------:R-:W2:Y:S02]  /*1c10*/  SYNCS.PHASECHK.TRANS64.TRYWAIT P0, [R6+URZ+0x30c10], R23 ;  /* 0x030c1017060075a7 */ /* 0x000ea4000800017f */
[----:B--2---:R-:W-:Y:S05]  /*1c20*/  @!P0 BRA `(.L_x_1385) ;  /* 0x0000012800e08947 */ /* 0x004fea0003800000 */
.L_x_1384:
[----:B------:R-:W-:Y:S05]  /*1c30*/  WARPSYNC.ALL ;  /* 0x0000000000007948 */ /* 0x000fea0003800000 */
[----:B------:R-:W-:Y:S01]  /*1c40*/  LOP3.LUT R11, R5, 0x10000, RZ, 0xfc, !PT ;  /* 0x00010000050b7812 */ /* 0x000fe200078efcff */
[----:B------:R-:W3:Y:S04]  /*1c50*/  LDL R10, [R1+0x50] ;  /* 0x00005000010a7983 */ /* 0x000ee80000100800 */
[----:B------:R-:W-:Y:S01]  /*1c60*/  IMAD R11, R0, 0x400, R11 ;  /* 0x00000400000b7824 */ /* 0x000fe200078e020b */
[----:B------:R-:W4:Y:S04]  /*1c70*/  LDL R14, [R1+0x5c] ;  /* 0x00005c00010e7983 */ /* 0x000f280000100800 */
[----:B------:R-:W-:Y:S01]  /*1c80*/  R2UR UR8, R11 ;  /* 0x000000000b0872ca */ /* 0x000fe200000e0000 */
[----:B------:R-:W-:Y:S01]  /*1c90*/  WARPGROUP.ARRIVE ;  /* 0x00000000000079c5 */ /* 0x000fe20000000000 */
[----:B------:R-:W-:Y:S01]  /*1ca0*/  UMOV UR7, 0x40000040 ;  /* 0x4000004000077882 */ /* 0x000fe20000000000 */
[----:B------:R-:W-:Y:S01]  /*1cb0*/  UMOV UR5, 0x40000040 ;  /* 0x4000004000057882 */ /* 0x000fe20000000000 */
[----:B------:R-:W5:Y:S04]  /*1cc0*/  LDL R15, [R1+0x64] ;  /* 0x00006400010f7983 */ /* 0x000f680000100800 */
[----:B------:R-:W2:Y:S04]  /*1cd0*/  LDL R12, [R1+0x60] ;  /* 0x00006000010c7983 */ /* 0x000ea80000100800 */
[----:B------:R-:W2:Y:S01]  /*1ce0*/  LDL R13, [R1+0x58] ;  /* 0x00005800010d7983 */ /* 0x000ea20000100800 */
        /* <DEDUP_REMOVED lines=27> */
[C---:B-----5:R-:W-:Y:S01]  /*1ea0*/  LEA R10, R0.reuse, R15, 0x7 ;  /* 0x0000000f000a7211 */ /* 0x060fe200078e38ff */
[C---:B--2---:R-:W-:Y:S01]  /*1eb0*/  IMAD R12, R0.reuse, 0x80, R12 ;  /* 0x00000080000c7824 */ /* 0x044fe200078e020c */
[----:B------:R-:W-:Y:S02]  /*1ec0*/  LEA R18, R0, R13, 0x7 ;  /* 0x0000000d00127211 */ /* 0x000fe400078e38ff */
        /* <DEDUP_REMOVED lines=23> */
.L_x_1386:
[----:B------:R1:W1:Y:S01]  /*2040*/  SYNCS.PHASECHK.TRANS64.TRYWAIT P0, [R6+URZ+0x30c30], R23 ;  /* 0x030c3017060075a7 */ /* 0x000262000800017f */
[----:B------:R-:W-:Y:S05]  /*2050*/  @!P6 BRA `(.L_x_1387) ;  /* 0x000000000004e947 */ /* 0x000fea0003800000 */
[----:B------:R-:W-:Y:S01]  /*2060*/  BPT.TRAP 0x1 ;  /* 0x000000040000795c */ /* 0x000fe20000300000 */
.L_x_1387:
[----:B-1----:R-:W-:Y:S05]  /*2070*/  @P0 BRA `(.L_x_1388) ;  /* 0x0000000000080947 */ /* 0x002fea0003800000 */
[----:B------:R-:W1:Y:S02]  /*2080*/  SYNCS.PHASECHK.TRANS64.TRYWAIT P0, [R6+URZ+0x30c30], R23 ;  /* 0x030c3017060075a7 */ /* 0x000e64000800017f */
[----:B-1----:R-:W-:Y:S05]  /*2090*/  @!P0 BRA `(.L_x_1389) ;  /* 0x0000012400d88947 */ /* 0x002fea0003800000 */
.L_x_1388:
        /* <DEDUP_REMOVED lines=37> */
[----:B------:R-:W-:Y:S01]  /*22f0*/  UMOV UR4, UR9 ;  /* 0x0000000900047c82 */ /* 0x000fe20008000000 */
[----:B------:R-:W-:Y:S01]  /*2300*/  UMOV UR5, 0x40000040 ;  /* 0x4000004000057882 */ /* 0x000fe20000000000 */
[----:B--2---:R-:W-:Y:S01]  /*2310*/  MUFU.TANH R195, R84 ;  /* 0x0000005400c37308 */ /* 0x004fe20000002400 */
[----:B------:R-:W-:Y:S01]  /*2320*/  STL [R1+0x134], R197 ;  /* 0x000134c501007387 */ /* 0x000fe20000100800 */
[----:B------:R-:W-:Y:S01]  /*2330*/  FMUL.FTZ R90, R90, UR13 ;  /* 0x0000000d5a5a7c20 */ /* 0x000fe20008410000 */
[----:B------:R-:W-:Y:S01]  /*2340*/  FMUL.FTZ R88, R88, UR13 ;  /* 0x0000000d58587c20 */ /* 0x000fe20008410000 */
[----:B------:R-:W-:Y:S01]  /*2350*/  FMUL.FTZ R89, R89, UR13 ;  /* 0x0000000d59597c20 */ /* 0x000fe20008410000 */
[----:B------:R-:W-:Y:S01]  /*2360*/  STL [R1+0x130], R198 ;  /* 0x000130c601007387 */ /* 0x000fe20000100800 */
[----:B------:R-:W-:Y:S01]  /*2370*/  FMUL.FTZ R115, R115, UR13 ;  /* 0x0000000d73737c20 */ /* 0x000fe20008410000 */
[----:B------:R-:W-:Y:S01]  /*2380*/  FMUL.FTZ R91, R91, UR13 ;  /* 0x0000000d5b5b7c20 */ /* 0x000fe20008410000 */
[----:B---3--:R1:W-:Y:S01]  /*2390*/  MUFU.TANH R196, R85 ;  /* 0x0000005500c47308 */ /* 0x0083e20000002400 */
[----:B------:R2:W-:Y:S01]  /*23a0*/  STL [R1+0x12c], R199 ;  /* 0x00012cc701007387 */ /* 0x0005e20000100800 */
[----:B------:R-:W-:Y:S01]  /*23b0*/  ISETP.GT.AND P2, PT, R8, RZ, PT ;  /* 0x000000ff0800720c */ /* 0x000fe20003f44270 */
[----:B------:R-:W-:Y:S01]  /*23c0*/  FMUL.FTZ R92, R92, UR13 ;  /* 0x0000000d5c5c7c20 */ /* 0x000fe20008410000 */
[----:B------:R-:W-:Y:S01]  /*23d0*/  ISETP.GT.AND P1, PT, R7, RZ, PT ;  /* 0x000000ff0700720c */ /* 0x000fe20003f24270 */
[----:B------:R-:W-:Y:S01]  /*23e0*/  STL [R1+0x128], R200 ;  /* 0x000128c801007387 */ /* 0x000fe20000100800 */
[----:B------:R-:W-:Y:S01]  /*23f0*/  ISETP.GT.AND P0, PT, R8, 0x8, PT ;  /* 0x000000080800780c */ /* 0x000fe20003f04270 */
[----:B------:R-:W-:Y:S01]  /*2400*/  FMUL.FTZ R93, R93, UR13 ;  /* 0x0000000d5d5d7c20 */ /* 0x000fe20008410000 */
        /* <DEDUP_REMOVED lines=14> */
[----:B------:R-:W-:Y:S01]  /*24f0*/  UIADD3 UR10, UR8, 0x6, URZ ;  /* 0x00000006080a7890 */ /* 0x000fe2000fffe03f */
[----:B------:R2:W-:Y:S01]  /*2500*/  STL [R1+0x118], R171 ;  /* 0x000118ab01007387 */ /* 0x0005e20000100800 */
[----:B------:R-:W-:Y:S01]  /*2510*/  UMOV UR11, 0x40000040 ;  /* 0x40000040000b7882 */ /* 0x000fe20000000000 */
[----:B-1----:R-:W-:Y:S01]  /*2520*/  MUFU.TANH R201, R90 ;  /* 0x0000005a00c97308 */ /* 0x002fe20000002400 */
[----:B------:R-:W-:Y:S01]  /*2530*/  FMUL.FTZ R105, R105, UR13 ;  /* 0x0000000d69697c20 */ /* 0x000fe20008410000 */
        /* <DEDUP_REMOVED lines=13> */
[----:B------:R-:W-:Y:S01]  /*2610*/  IMAD R132, R0, 0x400, R132 ;  /* 0x0000040000847824 */ /* 0x000fe200078e0284 */
[----:B------:R-:W3:Y:S01]  /*2620*/  MUFU.TANH R22, R22 ;  /* 0x0000001600167308 */ /* 0x000ee20000002400 */
[----:B-1----:R-:W1:Y:S01]  /*2630*/  LDC.64 R88, c[0x0][0x748] ;  /* 0x0001d200ff587b82 */ /* 0x002e620000000a00 */
[----:B------:R-:W-:Y:S01]  /*2640*/  STL [R1+0x104], R166 ;  /* 0x000104a601007387 */ /* 0x000fe20000100800 */
[----:B------:R-:W-:Y:S01]  /*2650*/  FMUL.FTZ R104, R104, UR13 ;  /* 0x0000000d68687c20 */ /* 0x000fe20008410000 */
[----:B------:R-:W-:Y:S01]  /*2660*/  FMUL.FTZ R108, R108, UR13 ;  /* 0x0000000d6c6c7c20 */ /* 0x000fe20008410000 */
[----:B------:R-:W-:Y:S01]  /*2670*/  FMUL.FTZ R109, R109, UR13 ;  /* 0x0000000d6d6d7c20 */ /* 0x000fe20008410000 */
[----:B------:R-:W-:Y:S01]  /*2680*/  STL [R1+0x100], R165 ;  /* 0x000100a501007387 */ /* 0x000fe20000100800 */
[----:B------:R-:W-:Y:S01]  /*2690*/  FMUL.FTZ R121, R121, UR13 ;  /* 0x0000000d79797c20 */ /* 0x000fe20008410000 */
[----:B------:R-:W3:Y:S01]  /*26a0*/  MUFU.TANH R230, R230 ;  /* 0x000000e600e67308 */ /* 0x000ee20000002400 */
[----:B------:R-:W-:Y:S01]  /*26b0*/  R2UR UR12, R132 ;  /* 0x00000000840c72ca */ /* 0x000fe200000e0000 */
        /* <DEDUP_REMOVED lines=22> */
[----:B--2---:R-:W-:Y:S01]  /*2820*/  MUFU.TANH R171, R91 ;  /* 0x0000005b00ab7308 */ /* 0x004fe20000002400 */
[----:B------:R-:W-:Y:S01]  /*2830*/  FMUL.FTZ R126, R126, UR13 ;  /* 0x0000000d7e7e7c20 */ /* 0x000fe20008410000 */
[----:B------:R-:W-:Y:S01]  /*2840*/  STL [R1+0xe4], R158 ;  /* 0x0000e49e01007387 */ /* 0x000fe20000100800 */
[----:B------:R-:W-:Y:S01]  /*2850*/  FMUL.FTZ R125, R125, UR13 ;  /* 0x0000000d7d7d7c20 */ /* 0x000fe20008410000 */
[----:B------:R-:W-:Y:S01]  /*2860*/  FMUL.FTZ R127, R127, UR13 ;  /* 0x0000000d7f7f7c20 */ /* 0x000fe20008410000 */
[----:B------:R-:W-:Y:S01]  /*2870*/  FMUL.FTZ R227, R129, UR13 ;  /* 0x0000000d81e37c20 */ /* 0x000fe20008410000 */
[----:B------:R-:W-:Y:S01]  /*2880*/  STL [R1+0xe0], R157 ;  /* 0x0000e09d01007387 */ /* 0x000fe20000100800 */
[----:B------:R-:W-:Y:S01]  /*2890*/  FMUL.FTZ R131, R131, UR13 ;  /* 0x0000000d83837c20 */ /* 0x000fe20008410000 */
        /* <DEDUP_REMOVED lines=18> */
[----:B------:R-:W3:Y:S02]  /*29c0*/  MUFU.TANH R167, R97 ;  /* 0x0000006100a77308 */ /* 0x000ee40000002400 */
[----:B------:R-:W-:Y:S04]  /*29d0*/  STL [R1+0xac], R144 ;  /* 0x0000ac9001007387 */ /* 0x000fe80000100800 */
[----:B------:R-:W-:Y:S02]  /*29e0*/  STL [R1+0xa8], R143 ;  /* 0x0000a88f01007387 */ /* 0x000fe40000100800 */
[----:B------:R4:W-:Y:S02]  /*29f0*/  MUFU.TANH R197, R133 ;  /* 0x0000008500c57308 */ /* 0x0009e40000002400 */
[----:B------:R-:W-:Y:S04]  /*2a00*/  STL [R1+0xa4], R142 ;  /* 0x0000a48e01007387 */ /* 0x000fe80000100800 */
[----:B------:R-:W-:Y:S02]  /*2a10*/  STL [R1+0xa0], R141 ;  /* 0x0000a08d01007387 */ /* 0x000fe40000100800 */
[----:B------:R-:W3:Y:S02]  /*2a20*/  MUFU.TANH R20, R20 ;  /* 0x0000001400147308 */ /* 0x000ee40000002400 */
[----:B------:R2:W-:Y:S01]  /*2a30*/  STL [R1+0x9c], R140 ;  /* 0x00009c8c01007387 */ /* 0x0005e20000100800 */
[----:B------:R-:W-:-:S02]  /*2a40*/  WARPGROUP.DEPBAR.LE gsb0, 0x0 ;  /* 0x00008000000079c5 */ /* 0x000fc40000010000 */
[----:B------:R-:W-:Y:S01]  /*2a50*/  WARPGROUP.ARRIVE ;  /* 0x00000000000079c5 */ /* 0x000fe20000000000 */
[----:B------:R-:W-:Y:S02]  /*2a60*/  STL [R1+0x98], R6 ;  /* 0x0000980601007387 */ /* 0x000fe40000100800 */
[----:B------:R-:W3:Y:S02]  /*2a70*/  MUFU.TANH R21, R21 ;  /* 0x0000001500157308 */ /* 0x000ee40000002400 */
[----:B------:R-:W-:Y:S01]  /*2a80*/  STL [R1+0x94], R5 ;  /* 0x0000940501007387 */ /* 0x000fe20000100800 */
[----:B------:R-:W-:Y:S01]  /*2a90*/  HGMMA.64x128x16.F32 R24, gdesc[UR4], R24, gsb0 ;  /* 0x01e00000041879f0 */ /* 0x000fe20008000818 */
[----:B------:R-:W-:Y:S01]  /*2aa0*/  ULDC UR4, c[0x0][0x280] ;  /* 0x0000a00000047ab9 */ /* 0x000fe20000000800 */
[----:B------:R-:W-:Y:S01]  /*2ab0*/  UIADD3 UR6, UR8, 0x4, URZ ;  /* 0x0000000408067890 */ /* 0x000fe2000fffe03f */
[----:B------:R-:W-:Y:S01]  /*2ac0*/  STL [R1+0x90], R4 ;  /* 0x0000900401007387 */ /* 0x000fe20000100800 */
[----:B------:R-:W-:Y:S01]  /*2ad0*/  ULEA UR4, UR38, -UR4, 0x7 ;  /* 0x8000000426047291 */ /* 0x000fe2000f8e383f */
[----:B------:R-:W3:Y:S01]  /*2ae0*/  MUFU.TANH R23, R23 ;  /* 0x0000001700177308 */ /* 0x000ee20000002400 */
[----:B------:R-:W-:Y:S01]  /*2af0*/  UMOV UR7, 0x40000040 ;  /* 0x4000004000077882 */ /* 0x000fe20000000000 */
[----:B------:R-:W-:Y:S01]  /*2b00*/  UMOV UR5, 0x40000040 ;  /* 0x4000004000057882 */ /* 0x000fe20000000000 */
[----:B------:R-:W-:Y:S01]  /*2b10*/  UIADD3 UR8, UR9, 0x6, URZ ;  /* 0x0000000609087890 */ /* 0x000fe2000fffe03f */
[----:B------:R-:W-:Y:S01]  /*2b20*/  STL [R1+0x8c], R2 ;  /* 0x00008c0201007387 */ /* 0x000fe20000100800 */
[----:B------:R-:W-:Y:S01]  /*2b30*/  LEA R90, R3, UR4, 0x1 ;  /* 0x00000004035a7c11 */ /* 0x000fe2000f8e08ff */
[----:B------:R-:W-:-:S02]  /*2b40*/  UIADD3 UR4, UR9, 0x4, URZ ;  /* 0x0000000409047890 */ /* 0x000fc4000fffe03f */
[----:B------:R-:W3:Y:S01]  /*2b50*/  MUFU.TANH R232, R232 ;  /* 0x000000e800e87308 */ /* 0x000ee20000002400 */
[----:B------:R-:W-:Y:S01]  /*2b60*/  UMOV UR9, 0x40000040 ;  /* 0x4000004000097882 */ /* 0x000fe20000000000 */
[----:B------:R-:W-:-:S05]  /*2b70*/  IMAD.IADD R90, R7, 0x1, R90 ;  /* 0x00000001075a7824 */ /* 0x000fca00078e025a */
[----:B-1----:R-:W-:Y:S01]  /*2b80*/  IADD3 R115, -R90, R88, RZ ;  /* 0x000000585a737210 */ /* 0x002fe20007ffe1ff */
[----:B------:R-:W1:Y:S01]  /*2b90*/  MUFU.TANH R228, R228 ;  /* 0x000000e400e47308 */ /* 0x000e620000002400 */
[--C-:B------:R-:W-:Y:S02]  /*2ba0*/  IADD3 R91, RZ, -R90, -R89.reuse ;  /* 0x8000005aff5b7210 */ /* 0x100fe40007ffe859 */
[----:B------:R-:W-:Y:S01]  /*2bb0*/  IADD3 R215, R88, 0x8, -R90 ;  /* 0x0000000858d77810 */ /* 0x000fe20007ffe85a */
[----:B------:R-:W-:Y:S01]  /*2bc0*/  FMUL.FTZ R88, R124, UR13 ;  /* 0x0000000d7c587c20 */ /* 0x000fe20008410000 */
[----:B------:R-:W-:Y:S02]  /*2bd0*/  SEL R115, R115, 0x80, !P2 ;  /* 0x0000008073737807 */ /* 0x000fe40005000000 */
[----:B------:R-:W-:Y:S01]  /*2be0*/  IADD3 R214, -R90, 0x8, -R89 ;  /* 0x000000085ad67810 */ /* 0x000fe20007ffe959 */
[----:B------:R-:W1:Y:S01]  /*2bf0*/  MUFU.TANH R237, R237 ;  /* 0x000000ed00ed7308 */ /* 0x000e620000002400 */
[----:B------:R-:W-:-:S02]  /*2c00*/  SEL R124, R91, 0x80, P1 ;  /* 0x000000805b7c7807 */ /* 0x000fc40000800000 */
[----:B------:R-:W-:Y:S02]  /*2c10*/  SEL R215, R215, 0x80, !P0 ;  /* 0x00000080d7d77807 */ /* 0x000fe40004000000 */
[C---:B------:R-:W-:Y:S02]  /*2c20*/  ISETP.GE.AND P4, PT, R115.reuse, RZ, PT ;  /* 0x000000ff7300720c */ /* 0x040fe40003f86270 */
[C---:B------:R-:W-:Y:S01]  /*2c30*/  ISETP.GE.AND P2, PT, R115.reuse, 0x8, PT ;  /* 0x000000087300780c */ /* 0x040fe20003f46270 */
[----:B------:R3:W-:Y:S01]  /*2c40*/  MUFU.TANH R198, R134 ;  /* 0x0000008600c67308 */ /* 0x0007e20000002400 */
[C---:B------:R-:W-:Y:S02]  /*2c50*/  ISETP.GE.AND P0, PT, R115.reuse, 0x9, PT ;  /* 0x000000097300780c */ /* 0x040fe40003f06270 */
[----:B------:R-:W-:Y:S02]  /*2c60*/  ISETP.GE.AND P1, PT, R115, 0x10, PT ;  /* 0x000000107300780c */ /* 0x000fe40003f26270 */
[----:B------:R-:W-:-:S02]  /*2c70*/  SEL R214, R214, 0x80, P3 ;  /* 0x00000080d6d67807 */ /* 0x000fc40001800000 */
[----:B------:R-:W-:Y:S01]  /*2c80*/  ISETP.GE.AND P3, PT, R115, 0x1, PT ;  /* 0x000000017300780c */ /* 0x000fe20003f66270 */
[----:B------:R-:W-:Y:S01]  /*2c90*/  MUFU.TANH R159, R105 ;  /* 0x00000069009f7308 */ /* 0x000fe20000002400 */
[C---:B------:R-:W-:Y:S02]  /*2ca0*/  ISETP.GT.OR P4, PT, R124.reuse, RZ, !P4 ;  /* 0x000000ff7c00720c */ /* 0x040fe40006784670 */
[C---:B------:R-:W-:Y:S02]  /*2cb0*/  ISETP.GT.OR P2, PT, R124.reuse, 0x8, !P2 ;  /* 0x000000087c00780c */ /* 0x040fe40005744670 */
[C---:B------:R-:W-:Y:S02]  /*2cc0*/  ISETP.GT.OR P0, PT, R124.reuse, 0x9, !P0 ;  /* 0x000000097c00780c */ /* 0x040fe40004704670 */
[C---:B------:R-:W-:Y:S01]  /*2cd0*/  ISETP.GT.OR P1, PT, R124.reuse, 0x10, !P1 ;  /* 0x000000107c00780c */ /* 0x040fe20004f24670 */
[----:B------:R1:W-:Y:S01]  /*2ce0*/  MUFU.TANH R153, R112 ;  /* 0x0000007000997308 */ /* 0x0003e20000002400 */
[----:B------:R-:W-:-:S02]  /*2cf0*/  ISETP.GT.OR P3, PT, R124, 0x1, !P3 ;  /* 0x000000017c00780c */ /* 0x000fc40005f64670 */
[----:B------:R-:W-:Y:S02]  /*2d00*/  FSEL R210, R18, -INF , !P4 ;  /* 0xff80000012d27808 */ /* 0x000fe40006000000 */
[----:B------:R-:W-:Y:S02]  /*2d10*/  FSEL R220, R22, -INF , !P2 ;  /* 0xff80000016dc7808 */ /* 0x000fe40005000000 */
[C---:B------:R-:W-:Y:S01]  /*2d20*/  FSEL R225, R230.reuse, -INF , !P0 ;  /* 0xff800000e6e17808 */ /* 0x040fe20004000000 */
[----:B------:R1:W-:Y:S01]  /*2d30*/  MUFU.TANH R151, R113 ;  /* 0x0000007100977308 */ /* 0x0003e20000002400 */
[----:B------:R-:W-:Y:S01]  /*2d40*/  FSEL R209, R231, -INF , !P1 ;  /* 0xff800000e7d17808 */ /* 0x000fe20004800000 */
[----:B------:R-:W-:Y:S01]  /*2d50*/  FFMA.FTZ R230, -R230, R230, 1 ;  /* 0x3f800000e6e67423 */ /* 0x000fe200000101e6 */
[C---:B------:R-:W-:Y:S02]  /*2d60*/  ISETP.GE.AND P4, PT, R115.reuse, 0x11, PT ;  /* 0x000000117300780c */ /* 0x040fe40003f86270 */
[----:B------:R-:W-:-:S02]  /*2d70*/  ISETP.GE.AND P2, PT, R115, 0x19, PT ;  /* 0x000000197300780c */ /* 0x000fc40003f46270 */
[C---:B------:R-:W-:Y:S01]  /*2d80*/  ISETP.GE.AND P0, PT, R115.reuse, 0x20, PT ;  /* 0x000000207300780c */ /* 0x040fe20003f06270 */
[----:B------:R-:W1:Y:S01]  /*2d90*/  MUFU.TANH R236, R236 ;  /* 0x000000ec00ec7308 */ /* 0x000e620000002400 */
[----:B------:R-:W-:Y:S02]  /*2da0*/  ISETP.GE.AND P1, PT, R115, 0x21, PT ;  /* 0x000000217300780c */ /* 0x000fe40003f26270 */
[----:B------:R-:W-:Y:S02]  /*2db0*/  FSEL R211, R19, -INF , !P3 ;  /* 0xff80000013d37808 */ /* 0x000fe40005800000 */
[----:B------:R-:W-:Y:S02]  /*2dc0*/  ISETP.GE.AND P3, PT, R115, 0x18, PT ;  /* 0x000000187300780c */ /* 0x000fe40003f66270 */
[C---:B------:R-:W-:Y:S01]  /*2dd0*/  ISETP.GT.OR P4, PT, R124.reuse, 0x11, !P4 ;  /* 0x000000117c00780c */ /* 0x040fe20006784670 */
[----:B------:R-:W1:Y:S01]  /*2de0*/  MUFU.TANH R234, R234 ;  /* 0x000000ea00ea7308 */ /* 0x000e620000002400 */
[----:B------:R-:W-:-:S02]  /*2df0*/  ISETP.GT.OR P2, PT, R124, 0x19, !P2 ;  /* 0x000000197c00780c */ /* 0x000fc40005744670 */
[C---:B------:R-:W-:Y:S02]  /*2e00*/  ISETP.GT.OR P0, PT, R124.reuse, 0x20, !P0 ;  /* 0x000000207c00780c */ /* 0x040fe40004704670 */
[C---:B------:R-:W-:Y:S02]  /*2e10*/  ISETP.GT.OR P1, PT, R124.reuse, 0x21, !P1 ;  /* 0x000000217c00780c */ /* 0x040fe40004f24670 */
[----:B------:R-:W-:Y:S01]  /*2e20*/  ISETP.GT.OR P3, PT, R124, 0x18, !P3 ;  /* 0x000000187c00780c */ /* 0x000fe20005f64670 */
[----:B--2---:R2:W-:Y:S01]  /*2e30*/  MUFU.TANH R140, R88 ;  /* 0x00000058008c7308 */ /* 0x0045e20000002400 */
[----:B------:R-:W-:Y:S02]  /*2e40*/  FSEL R207, R229, -INF , !P4 ;  /* 0xff800000e5cf7808 */ /* 0x000fe40006000000 */
[----:B------:R-:W-:Y:S02]  /*2e50*/  FSEL R138, R194, -INF , !P2 ;  /* 0xff800000c28a7808 */ /* 0x000fe40005000000 */
[----:B------:R-:W-:-:S02]  /*2e60*/  FSEL R136, R195, -INF , !P0 ;  /* 0xff800000c3887808 */ /* 0x000fc40004000000 */
[----:B----4-:R-:W-:Y:S01]  /*2e70*/  FSEL R133, R196, -INF , !P1 ;  /* 0xff800000c4857808 */ /* 0x010fe20004800000 */
[----:B------:R-:W4:Y:S01]  /*2e80*/  MUFU.TANH R170, R94 ;  /* 0x0000005e00aa7308 */ /* 0x000f220000002400 */
[C---:B------:R-:W-:Y:S02]  /*2e90*/  ISETP.GE.AND P4, PT, R115.reuse, 0x28, PT ;  /* 0x000000287300780c */ /* 0x040fe40003f86270 */
[C---:B------:R-:W-:Y:S02]  /*2ea0*/  ISETP.GE.AND P2, PT, R115.reuse, 0x30, PT ;  /* 0x000000307300780c */ /* 0x040fe40003f46270 */
[C---:B------:R-:W-:Y:S02]  /*2eb0*/  ISETP.GE.AND P0, PT, R115.reuse, 0x31, PT ;  /* 0x000000317300780c */ /* 0x040fe40003f06270 */
[----:B------:R-:W-:Y:S01]  /*2ec0*/  ISETP.GE.AND P1, PT, R115, 0x38, PT ;  /* 0x000000387300780c */ /* 0x000fe20003f26270 */
[----:B------:R-:W4:Y:S01]  /*2ed0*/  MUFU.TANH R169, R95 ;  /* 0x0000005f00a97308 */ /* 0x000f220000002400 */
[C---:B------:R-:W-:Y:S01]  /*2ee0*/  FSEL R205, R235.reuse, -INF , !P3 ;  /* 0xff800000ebcd7808 */ /* 0x040fe20005800000 */
[----:B------:R-:W-:Y:S01]  /*2ef0*/  FFMA.FTZ R235, -R235, R235, 1 ;  /* 0x3f800000ebeb7423 */ /* 0x000fe200000101eb */
[----:B------:R-:W-:-:S02]  /*2f00*/  ISETP.GE.AND P3, PT, R115, 0x29, PT ;  /* 0x000000297300780c */ /* 0x000fc40003f66270 */
[----:B------:R-:W-:Y:S02]  /*2f10*/  ISETP.GE.AND P5, PT, R115, 0x39, PT ;  /* 0x000000397300780c */ /* 0x000fe40003fa6270 */
[C---:B------:R-:W-:Y:S01]  /*2f20*/  ISETP.GT.OR P4, PT, R124.reuse, 0x28, !P4 ;  /* 0x000000287c00780c */ /* 0x040fe20006784670 */
[----:B------:R-:W4:Y:S01]  /*2f30*/  MUFU.TANH R166, R98 ;  /* 0x0000006200a67308 */ /* 0x000f220000002400 */
[C---:B------:R-:W-:Y:S02]  /*2f40*/  ISETP.GT.OR P2, PT, R124.reuse, 0x30, !P2 ;  /* 0x000000307c00780c */ /* 0x040fe40005744670 */
[C---:B------:R-:W-:Y:S02]  /*2f50*/  ISETP.GT.OR P0, PT, R124.reuse, 0x31, !P0 ;  /* 0x000000317c00780c */ /* 0x040fe40004704670 */
[C---:B------:R-:W-:Y:S02]  /*2f60*/  ISETP.GT.OR P1, PT, R124.reuse, 0x38, !P1 ;  /* 0x000000387c00780c */ /* 0x040fe40004f24670 */
[C---:B------:R-:W-:Y:S01]  /*2f70*/  ISETP.GT.OR P3, PT, R124.reuse, 0x29, !P3 ;  /* 0x000000297c00780c */ /* 0x040fe20005f64670 */
[----:B------:R-:W4:Y:S01]  /*2f80*/  MUFU.TANH R165, R99 ;  /* 0x0000006300a57308 */ /* 0x000f220000002400 */
[----:B------:R-:W-:-:S02]  /*2f90*/  ISETP.GT.OR P5, PT, R124, 0x39, !P5 ;  /* 0x000000397c00780c */ /* 0x000fc40006fa4670 */
[----:B---3--:R-:W-:Y:S02]  /*2fa0*/  FSEL R134, R199, -INF , !P4 ;  /* 0xff800000c7867808 */ /* 0x008fe40006000000 */
[----:B-1----:R-:W-:Y:S02]  /*2fb0*/  FSEL R112, R202, -INF , !P2 ;  /* 0xff800000ca707808 */ /* 0x002fe40005000000 */
[----:B------:R-:W-:Y:S01]  /*2fc0*/  FSEL R113, R203, -INF , !P0 ;  /* 0xff800000cb717808 */ /* 0x000fe20004000000 */
[----:B------:R-:W1:Y:S01]  /*2fd0*/  MUFU.TANH R164, R100 ;  /* 0x0000006400a47308 */ /* 0x000e620000002400 */
[----:B------:R-:W-:Y:S02]  /*2fe0*/  FSEL R105, R168, -INF , !P1 ;  /* 0xff800000a8697808 */ /* 0x000fe40004800000 */
[C---:B------:R-:W-:Y:S02]  /*2ff0*/  ISETP.GE.AND P4, PT, R215.reuse, RZ, PT ;  /* 0x000000ffd700720c */ /* 0x040fe40003f86270 */
[----:B------:R-:W-:-:S02]  /*3000*/  ISETP.GE.AND P2, PT, R215, 0x1, PT ;  /* 0x00000001d700780c */ /* 0x000fc40003f46270 */
[C---:B------:R-:W-:Y:S01]  /*3010*/  ISETP.GE.AND P0, PT, R215.reuse, 0x8, PT ;  /* 0x00000008d700780c */ /* 0x040fe20003f06270 */
[----:B------:R-:W3:Y:S01]  /*3020*/  MUFU.TANH R163, R101 ;  /* 0x0000006500a37308 */ /* 0x000ee20000002400 */
[----:B------:R-:W-:Y:S02]  /*3030*/  WARPGROUP.DEPBAR.LE gsb0, 0x0 ;  /* 0x00008000000079c5 */ /* 0x000fe40000010000 */
[----:B------:R-:W4:Y:S01]  /*3040*/  LDS R218, [R218+0x400] ;  /* 0x00040000dada7984 */ /* 0x000f220000000800 */
[----:B------:R-:W-:Y:S01]  /*3050*/  WARPGROUP.ARRIVE ;  /* 0x00000000000079c5 */ /* 0x000fe20000000000 */
[----:B------:R-:W-:Y:S02]  /*3060*/  ISETP.GE.AND P1, PT, R215, 0x9, PT ;  /* 0x00000009d700780c */ /* 0x000fe40003f26270 */
[----:B--2---:R-:W-:Y:S01]  /*3070*/  FSEL R88, R200, -INF , !P3 ;  /* 0xff800000c8587808 */ /* 0x004fe20005800000 */
[----:B------:R-:W2:Y:S01]  /*3080*/  MUFU.TANH R160, R104 ;  /* 0x0000006800a07308 */ /* 0x000ea20000002400 */
[----:B------:R-:W-:Y:S01]  /*3090*/  FSEL R91, R167, -INF , !P5 ;  /* 0xff800000a75b7808 */ /* 0x000fe20006800000 */
[----:B------:R-:W-:Y:S01]  /*30a0*/  HGMMA.64x128x16.F32 R24, gdesc[UR4], R24, gsb0 ;  /* 0x01e00000041879f0 */ /* 0x000fe20008000818 */
[C---:B------:R-:W-:Y:S01]  /*30b0*/  ISETP.GE.AND P3, PT, R215.reuse, 0x10, PT ;  /* 0x00000010d700780c */ /* 0x040fe20003f66270 */
[----:B------:R-:W-:Y:S01]  /*30c0*/  ULDC UR4, c[0x0][0x744] ;  /* 0x0001d10000047ab9 */ /* 0x000fe20000000800 */
[----:B------:R-:W-:-:S02]  /*30d0*/  ISETP.GE.AND P5, PT, R215, 0x11, PT ;  /* 0x00000011d700780c */ /* 0x000fc40003fa6270 */
[C---:B------:R-:W-:Y:S01]  /*30e0*/  ISETP.GT.OR P4, PT, R214.reuse, RZ, !P4 ;  /* 0x000000ffd600720c */ /* 0x040fe20006784670 */
[----:B------:R-:W2:Y:S01]  /*30f0*/  MUFU.TANH R156, R108 ;  /* 0x0000006c009c7308 */ /* 0x000ea20000002400 */
[C---:B------:R-:W-:Y:S02]  /*3100*/  ISETP.GT.OR P2, PT, R214.reuse, 0x1, !P2 ;  /* 0x00000001d600780c */ /* 0x040fe40005744670 */
[C---:B------:R-:W-:Y:S02]  /*3110*/  ISETP.GT.OR P0, PT, R214.reuse, 0x8, !P0 ;  /* 0x00000008d600780c */ /* 0x040fe40004704670 */
[C---:B------:R-:W-:Y:S02]  /*3120*/  ISETP.GT.OR P1, PT, R214.reuse, 0x9, !P1 ;  /* 0x00000009d600780c */ /* 0x040fe40004f24670 */
[C---:B------:R-:W-:Y:S01]  /*3130*/  ISETP.GT.OR P3, PT, R214.reuse, 0x10, !P3 ;  /* 0x00000010d600780c */ /* 0x040fe20005f64670 */
[----:B------:R-:W2:Y:S01]  /*3140*/  MUFU.TANH R155, R109 ;  /* 0x0000006d009b7308 */ /* 0x000ea20000002400 */
[----:B------:R-:W-:-:S02]  /*3150*/  ISETP.GT.OR P5, PT, R214, 0x11, !P5 ;  /* 0x00000011d600780c */ /* 0x000fc40006fa4670 */
[----:B------:R-:W-:Y:S02]  /*3160*/  FSEL R212, R20, -INF , !P4 ;  /* 0xff80000014d47808 */ /* 0x000fe40006000000 */
[C---:B------:R-:W-:Y:S01]  /*3170*/  FSEL R213, R21.reuse, -INF , !P2 ;  /* 0xff80000015d57808 */ /* 0x040fe20005000000 */
[----:B------:R-:W-:Y:S01]  /*3180*/  FFMA.FTZ R21, -R21, R21, 1 ;  /* 0x3f80000015157423 */ /* 0x000fe20000010115 */
[C---:B------:R-:W-:Y:S01]  /*3190*/  FSEL R219, R23.reuse, -INF , !P0 ;  /* 0xff80000017db7808 */ /* 0x040fe20004000000 */
[----:B------:R1:W-:Y:S01]  /*31a0*/  MUFU.TANH R143, R121 ;  /* 0x00000079008f7308 */ /* 0x0003e20000002400 */
[----:B------:R-:W-:Y:S01]  /*31b0*/  FSEL R224, R232, -INF , !P1 ;  /* 0xff800000e8e07808 */ /* 0x000fe20004800000 */
[----:B------:R-:W-:Y:S01]  /*31c0*/  FFMA.FTZ R23, -R23, R23, 1 ;  /* 0x3f80000017177423 */ /* 0x000fe20000010117 */
[C---:B------:R-:W-:Y:S02]  /*31d0*/  ISETP.GE.AND P4, PT, R215.reuse, 0x18, PT ;  /* 0x00000018d700780c */ /* 0x040fe40003f86270 */
[----:B------:R-:W-:-:S02]  /*31e0*/  ISETP.GE.AND P2, PT, R215, 0x19, PT ;  /* 0x00000019d700780c */ /* 0x000fc40003f46270 */
[C---:B------:R-:W-:Y:S01]  /*31f0*/  ISETP.GE.AND P0, PT, R215.reuse, 0x20, PT ;  /* 0x00000020d700780c */ /* 0x040fe20003f06270 */
[----:B------:R-:W2:Y:S01]  /*3200*/  MUFU.TANH R162, R102 ;  /* 0x0000006600a27308 */ /* 0x000ea20000002400 */
[----:B------:R-:W-:Y:S02]  /*3210*/  ISETP.GE.AND P1, PT, R215, 0x21, PT ;  /* 0x00000021d700780c */ /* 0x000fe40003f26270 */
[C---:B------:R-:W-:Y:S01]  /*3220*/  FSEL R208, R228.reuse, -INF , !P3 ;  /* 0xff800000e4d07808 */ /* 0x040fe20005800000 */
[----:B----4-:R-:W-:Y:S01]  /*3230*/  SHFL.IDX PT, R223, R218, R9, 0x1f ;  /* 0x00001f09dadf7589 */ /* 0x010fe200000e0000 */
[----:B------:R-:W-:Y:S01]  /*3240*/  FSEL R206, R237, -INF , !P5 ;  /* 0xff800000edce7808 */ /* 0x000fe20006800000 */
[----:B------:R-:W-:Y:S01]  /*3250*/  FFMA.FTZ R228, -R228, R228, 1 ;  /* 0x3f800000e4e47423 */ /* 0x000fe200000101e4 */
[C---:B------:R-:W-:Y:S01]  /*3260*/  ISETP.GE.AND P3, PT, R215.reuse, 0x28, PT ;  /* 0x00000028d700780c */ /* 0x040fe20003f66270 */
[----:B------:R4:W-:Y:S01]  /*3270*/  MUFU.TANH R150, R114 ;  /* 0x0000007200967308 */ /* 0x0009e20000002400 */
[----:B------:R-:W-:-:S02]  /*3280*/  ISETP.GE.AND P5, PT, R215, 0x29, PT ;  /* 0x00000029d700780c */ /* 0x000fc40003fa6270 */
[C---:B------:R-:W-:Y:S02]  /*3290*/  ISETP.GT.OR P4, PT, R214.reuse, 0x18, !P4 ;  /* 0x00000018d600780c */ /* 0x040fe40006784670 */
[C---:B------:R-:W-:Y:S02]  /*32a0*/  ISETP.GT.OR P2, PT, R214.reuse, 0x19, !P2 ;  /* 0x00000019d600780c */ /* 0x040fe40005744670 */
[C---:B------:R-:W-:Y:S01]  /*32b0*/  ISETP.GT.OR P0, PT, R214.reuse, 0x20, !P0 ;  /* 0x00000020d600780c */ /* 0x040fe20004704670 */
[----:B------:R-:W2:Y:S01]  /*32c0*/  MUFU.TANH R161, R103 ;  /* 0x0000006700a17308 */ /* 0x000ea20000002400 */
[C---:B------:R-:W-:Y:S02]  /*32d0*/  ISETP.GT.OR P1, PT, R214.reuse, 0x21, !P1 ;  /* 0x00000021d600780c */ /* 0x040fe40004f24670 */
[C---:B------:R-:W-:Y:S02]  /*32e0*/  ISETP.GT.OR P3, PT, R214.reuse, 0x28, !P3 ;  /* 0x00000028d600780c */ /* 0x040fe40005f64670 */
[----:B------:R-:W-:-:S02]  /*32f0*/  ISETP.GT.OR P5, PT, R214, 0x29, !P5 ;  /* 0x00000029d600780c */ /* 0x000fc40006fa4670 */
[----:B------:R-:W-:Y:S01]  /*3300*/  FSEL R204, R236, -INF , !P4 ;  /* 0xff800000eccc7808 */ /* 0x000fe20006000000 */
[----:B------:R-:W2:Y:S01]  /*3310*/  MUFU.TANH R158, R106 ;  /* 0x0000006a009e7308 */ /* 0x000ea20000002400 */
[----:B------:R-:W-:Y:S02]  /*3320*/  FSEL R139, R234, -INF , !P2 ;  /* 0xff800000ea8b7808 */ /* 0x000fe40005000000 */
[----:B------:R-:W-:Y:S02]  /*3330*/  FSEL R137, R197, -INF , !P0 ;  /* 0xff800000c5897808 */ /* 0x000fe40004000000 */
[----:B------:R-:W-:Y:S02]  /*3340*/  FSEL R135, R198, -INF , !P1 ;  /* 0xff800000c6877808 */ /* 0x000fe40004800000 */
[C---:B------:R-:W-:Y:S01]  /*3350*/  ISETP.GE.AND P4, PT, R215.reuse, 0x30, PT ;  /* 0x00000030d700780c */ /* 0x040fe20003f86270 */
[----:B------:R-:W2:Y:S01]  /*3360*/  MUFU.TANH R157, R107 ;  /* 0x0000006b009d7308 */ /* 0x000ea20000002400 */
[----:B------:R-:W-:-:S02]  /*3370*/  ISETP.GE.AND P2, PT, R215, 0x31, PT ;  /* 0x00000031d700780c */ /* 0x000fc40003f46270 */
[C---:B------:R-:W-:Y:S02]  /*3380*/  ISETP.GE.AND P0, PT, R215.reuse, 0x38, PT ;  /* 0x00000038d700780c */ /* 0x040fe40003f06270 */
[----:B------:R-:W-:Y:S02]  /*3390*/  ISETP.GE.AND P1, PT, R215, 0x39, PT ;  /* 0x00000039d700780c */ /* 0x000fe40003f26270 */
[----:B------:R-:W-:Y:S01]  /*33a0*/  FSEL R132, R201, -INF , !P3 ;  /* 0xff800000c9847808 */ /* 0x000fe20005800000 */
[----:B------:R3:W-:Y:S01]  /*33b0*/  MUFU.TANH R152, R111 ;  /* 0x0000006f00987308 */ /* 0x0007e20000002400 */
[----:B-1----:R-:W-:Y:S02]  /*33c0*/  FSEL R121, R171, -INF , !P5 ;  /* 0xff800000ab797808 */ /* 0x002fe40006800000 */
[C---:B------:R-:W-:Y:S02]  /*33d0*/  ISETP.GE.AND P3, PT, R115.reuse, 0x40, PT ;  /* 0x000000407300780c */ /* 0x040fe40003f66270 */
[----:B------:R-:W-:-:S02]  /*33e0*/  ISETP.GE.AND P5, PT, R115, 0x41, PT ;  /* 0x000000417300780c */ /* 0x000fc40003fa6270 */
[C---:B------:R-:W-:Y:S01]  /*33f0*/  ISETP.GT.OR P4, PT, R214.reuse, 0x30, !P4 ;  /* 0x00000030d600780c */ /* 0x040fe20006784670 */
[----:B------:R-:W1:Y:S01]  /*3400*/  MUFU.TANH R154, R110 ;  /* 0x0000006e009a7308 */ /* 0x000e620000002400 */
[C---:B------:R-:W-:Y:S02]  /*3410*/  ISETP.GT.OR P2, PT, R214.reuse, 0x31, !P2 ;  /* 0x00000031d600780c */ /* 0x040fe40005744670 */
[C---:B------:R-:W-:Y:S02]  /*3420*/  ISETP.GT.OR P0, PT, R214.reuse, 0x38, !P0 ;  /* 0x00000038d600780c */ /* 0x040fe40004704670 */
[----:B------:R-:W-:Y:S02]  /*3430*/  ISETP.GT.OR P1, PT, R214, 0x39, !P1 ;  /* 0x00000039d600780c */ /* 0x000fe40004f24670 */
[C---:B------:R-:W-:Y:S01]  /*3440*/  ISETP.GT.OR P3, PT, R124.reuse, 0x40, !P3 ;  /* 0x000000407c00780c */ /* 0x040fe20005f64670 */
[----:B------:R-:W1:Y:S01]  /*3450*/  MUFU.TANH R148, R116 ;  /* 0x0000007400947308 */ /* 0x000e620000002400 */
[----:B------:R-:W-:-:S02]  /*3460*/  ISETP.GT.OR P5, PT, R124, 0x41, !P5 ;  /* 0x000000417c00780c */ /* 0x000fc40006fa4670 */
[----:B----4-:R-:W-:Y:S02]  /*3470*/  FSEL R114, R170, -INF , !P4 ;  /* 0xff800000aa727808 */ /* 0x010fe40006000000 */
[----:B------:R-:W-:Y:S02]  /*3480*/  FSEL R89, R169, -INF , !P2 ;  /* 0xff800000a9597808 */ /* 0x000fe40005000000 */
[----:B------:R-:W-:Y:S01]  /*3490*/  FSEL R102, R166, -INF , !P0 ;  /* 0xff800000a6667808 */ /* 0x000fe20004000000 */
[----:B------:R-:W4:Y:S01]  /*34a0*/  MUFU.TANH R147, R117 ;  /* 0x0000007500937308 */ /* 0x000f220000002400 */
[----:B------:R-:W-:Y:S02]  /*34b0*/  FSEL R92, R165, -INF , !P1 ;  /* 0xff800000a55c7808 */ /* 0x000fe40004800000 */
[C---:B------:R-:W-:Y:S02]  /*34c0*/  ISETP.GE.AND P4, PT, R115.reuse, 0x48, PT ;  /* 0x000000487300780c */ /* 0x040fe40003f86270 */
[----:B------:R-:W-:-:S02]  /*34d0*/  ISETP.GE.AND P2, PT, R115, 0x49, PT ;  /* 0x000000497300780c */ /* 0x000fc40003f46270 */
[C---:B------:R-:W-:Y:S01]  /*34e0*/  ISETP.GE.AND P0, PT, R115.reuse, 0x50, PT ;  /* 0x000000507300780c */ /* 0x040fe20003f06270 */
[----:B------:R-:W4:Y:S01]  /*34f0*/  MUFU.TANH R144, R120 ;  /* 0x0000007800907308 */ /* 0x000f220000002400 */
[----:B------:R-:W-:Y:S02]  /*3500*/  ISETP.GE.AND P1, PT, R115, 0x51, PT ;  /* 0x000000517300780c */ /* 0x000fe40003f26270 */
[----:B------:R-:W-:Y:S02]  /*3510*/  FSEL R109, R164, -INF , !P3 ;  /* 0xff800000a46d7808 */ /* 0x000fe40005800000 */
[----:B---3--:R-:W-:Y:S02]  /*3520*/  FSEL R111, R163, -INF , !P5 ;  /* 0xff800000a36f7808 */ /* 0x008fe40006800000 */
[C---:B------:R-:W-:Y:S01]  /*3530*/  ISETP.GE.AND P3, PT, R115.reuse, 0x58, PT ;  /* 0x000000587300780c */ /* 0x040fe20003f66270 */
[----:B------:R-:W3:Y:S01]  /*3540*/  MUFU.TANH R146, R118 ;  /* 0x0000007600927308 */ /* 0x000ee20000002400 */
[----:B------:R-:W-:-:S02]  /*3550*/  ISETP.GE.AND P5, PT, R115, 0x59, PT ;  /* 0x000000597300780c */ /* 0x000fc40003fa6270 */
[C---:B------:R-:W-:Y:S02]  /*3560*/  ISETP.GT.OR P4, PT, R124.reuse, 0x48, !P4 ;  /* 0x000000487c00780c */ /* 0x040fe40006784670 */
[C---:B------:R-:W-:Y:S02]  /*3570*/  ISETP.GT.OR P2, PT, R124.reuse, 0x49, !P2 ;  /* 0x000000497c00780c */ /* 0x040fe40005744670 */
[C---:B------:R-:W-:Y:S01]  /*3580*/  ISETP.GT.OR P0, PT, R124.reuse, 0x50, !P0 ;  /* 0x000000507c00780c */ /* 0x040fe20004704670 */
[----:B------:R-:W3:Y:S01]  /*3590*/  MUFU.TANH R145, R119 ;  /* 0x0000007700917308 */ /* 0x000ee20000002400 */
[C---:B------:R-:W-:Y:S02]  /*35a0*/  ISETP.GT.OR P1, PT, R124.reuse, 0x51, !P1 ;  /* 0x000000517c00780c */ /* 0x040fe40004f24670 */
[C---:B------:R-:W-:Y:S02]  /*35b0*/  ISETP.GT.OR P3, PT, R124.reuse, 0x58, !P3 ;  /* 0x000000587c00780c */ /* 0x040fe40005f64670 */
[----:B------:R-:W-:-:S02]  /*35c0*/  ISETP.GT.OR P5, PT, R124, 0x59, !P5 ;  /* 0x000000597c00780c */ /* 0x000fc40006fa4670 */
[----:B--2---:R-:W-:Y:S01]  /*35d0*/  FSEL R95, R160, -INF , !P4 ;  /* 0xff800000a05f7808 */ /* 0x004fe20006000000 */
[----:B------:R-:W2:Y:S01]  /*35e0*/  MUFU.TANH R142, R122 ;  /* 0x0000007a008e7308 */ /* 0x000ea20000002400 */
[----:B------:R-:W-:Y:S02]  /*35f0*/  FSEL R100, R159, -INF , !P2 ;  /* 0xff8000009f647808 */ /* 0x000fe40005000000 */
[----:B------:R-:W-:Y:S02]  /*3600*/  FSEL R97, R156, -INF , !P0 ;  /* 0xff8000009c617808 */ /* 0x000fe40004000000 */
[----:B------:R-:W-:Y:S02]  /*3610*/  FSEL R98, R155, -INF , !P1 ;  /* 0xff8000009b627808 */ /* 0x000fe40004800000 */
[C---:B------:R-:W-:Y:S01]  /*3620*/  ISETP.GE.AND P4, PT, R215.reuse, 0x40, PT ;  /* 0x00000040d700780c */ /* 0x040fe20003f86270 */
[----:B------:R-:W-:Y:S02]  /*3630*/  WARPGROUP.DEPBAR.LE gsb0, 0x0 ;  /* 0x00008000000079c5 */ /* 0x000fe40000010000 */
[----:B------:R-:W-:Y:S01]  /*3640*/  WARPGROUP.ARRIVE ;  /* 0x00000000000079c5 */ /* 0x000fe20000000000 */
[C---:B------:R-:W-:Y:S01]  /*3650*/  ISETP.GE.AND P2, PT, R215.reuse, 0x41, PT ;  /* 0x00000041d700780c */ /* 0x040fe20003f46270 */
[----:B------:R-:W2:Y:S01]  /*3660*/  MUFU.TANH R141, R123 ;  /* 0x0000007b008d7308 */ /* 0x000ea20000002400 */
[----:B------:R-:W-:-:S02]  /*3670*/  ISETP.GE.AND P0, PT, R215, 0x48, PT ;  /* 0x00000048d700780c */ /* 0x000fc40003f06270 */
[----:B------:R-:W-:Y:S01]  /*3680*/  ISETP.GE.AND P1, PT, R215, 0x49, PT ;  /* 0x00000049d700780c */ /* 0x000fe20003f26270 */
[----:B------:R-:W-:Y:S01]  /*3690*/  HGMMA.64x128x16.F32 R24, gdesc[UR8], R24, gsb0 ;  /* 0x01e00000081879f0 */ /* 0x000fe20008000818 */
[----:B------:R-:W-:Y:S02]  /*36a0*/  FSEL R108, R153, -INF , !P3 ;  /* 0xff800000996c7808 */ /* 0x000fe40005800000 */
[----:B------:R-:W-:Y:S01]  /*36b0*/  FSEL R103, R151, -INF , !P5 ;  /* 0xff80000097677808 */ /* 0x000fe20006800000 */
[----:B------:R1:W2:Y:S01]  /*36c0*/  MUFU.TANH R5, R126 ;  /* 0x0000007e00057308 */ /* 0x0002a20000002400 */
[C---:B------:R-:W-:Y:S02]  /*36d0*/  ISETP.GE.AND P3, PT, R215.reuse, 0x50, PT ;  /* 0x00000050d700780c */ /* 0x040fe40003f66270 */
[----:B------:R-:W-:Y:S02]  /*36e0*/  ISETP.GE.AND P5, PT, R215, 0x51, PT ;  /* 0x00000051d700780c */ /* 0x000fe40003fa6270 */
[----:B------:R-:W-:-:S02]  /*36f0*/  ISETP.GT.OR P4, PT, R214, 0x40, !P4 ;  /* 0x00000040d600780c */ /* 0x000fc40006784670 */
[C---:B------:R-:W-:Y:S01]  /*3700*/  ISETP.GT.OR P2, PT, R214.reuse, 0x41, !P2 ;  /* 0x00000041d600780c */ /* 0x040fe20005744670 */
[----:B------:R4:W-:Y:S01]  /*3710*/  MUFU.TANH R6, R125 ;  /* 0x0000007d00067308 */ /* 0x0009e20000002400 */
[C---:B------:R-:W-:Y:S01]  /*3720*/  ISETP.GT.OR P0, PT, R214.reuse, 0x48, !P0 ;  /* 0x00000048d600780c */ /* 0x040fe20004704670 */
[----:B-1----:R-:W-:Y:S01]  /*3730*/  VIADD R126, R9, 0x8 ;  /* 0x00000008097e7836 */ /* 0x002fe20000000000 */
[C---:B------:R-:W-:Y:S02]  /*3740*/  ISETP.GT.OR P1, PT, R214.reuse, 0x49, !P1 ;  /* 0x00000049d600780c */ /* 0x040fe40004f24670 */
[C---:B------:R-:W-:Y:S02]  /*3750*/  ISETP.GT.OR P3, PT, R214.reuse, 0x50, !P3 ;  /* 0x00000050d600780c */ /* 0x040fe40005f64670 */
[----:B------:R-:W-:Y:S01]  /*3760*/  ISETP.GT.OR P5, PT, R214, 0x51, !P5 ;  /* 0x00000051d600780c */ /* 0x000fe20006fa4670 */
[----:B------:R-:W-:Y:S01]  /*3770*/  SHFL.IDX PT, R216, R218, R126, 0x1f ;  /* 0x00001f7edad87589 */ /* 0x000fe200000e0000 */
[----:B------:R-:W-:Y:S01]  /*3780*/  FSEL R101, R162, -INF , !P4 ;  /* 0xff800000a2657808 */ /* 0x000fe20006000000 */
[----:B----4-:R-:W-:Y:S01]  /*3790*/  FMUL.FTZ R125, R128, UR13 ;  /* 0x0000000d807d7c20 */ /* 0x010fe20008410000 */
[----:B------:R-:W-:Y:S01]  /*37a0*/  FSEL R90, R161, -INF , !P2 ;  /* 0xff800000a15a7808 */ /* 0x000fe20005000000 */
[----:B------:R1:W-:Y:S01]  /*37b0*/  MUFU.TANH R4, R127 ;  /* 0x0000007f00047308 */ /* 0x0003e20000002400 */
[----:B------:R-:W-:-:S02]  /*37c0*/  FSEL R104, R158, -INF , !P0 ;  /* 0xff8000009e687808 */ /* 0x000fc40004000000 */
[----:B------:R-:W-:Y:S02]  /*37d0*/  FSEL R99, R157, -INF , !P1 ;  /* 0xff8000009d637808 */ /* 0x000fe40004800000 */
[C---:B------:R-:W-:Y:S02]  /*37e0*/  ISETP.GE.AND P4, PT, R215.reuse, 0x58, PT ;  /* 0x00000058d700780c */ /* 0x040fe40003f86270 */
[----:B------:R-:W-:Y:S01]  /*37f0*/  ISETP.GE.AND P2, PT, R215, 0x59, PT ;  /* 0x00000059d700780c */ /* 0x000fe20003f46270 */
[----:B------:R4:W-:Y:S01]  /*3800*/  MUFU.TANH R2, R125 ;  /* 0x0000007d00027308 */ /* 0x0009e20000002400 */
[C---:B------:R-:W-:Y:S01]  /*3810*/  ISETP.GE.AND P0, PT, R115.reuse, 0x60, PT ;  /* 0x000000607300780c */ /* 0x040fe20003f06270 */
[----:B-1----:R-:W-:Y:S01]  /*3820*/  FMUL.FTZ R127, R130, UR13 ;  /* 0x0000000d827f7c20 */ /* 0x002fe20008410000 */
[----:B------:R-:W-:Y:S02]  /*3830*/  ISETP.GE.AND P1, PT, R115, 0x61, PT ;  /* 0x000000617300780c */ /* 0x000fe40003f26270 */
[----:B------:R-:W-:-:S02]  /*3840*/  FSEL R96, R154, -INF , !P3 ;  /* 0xff8000009a607808 */ /* 0x000fc40005800000 */
[----:B------:R-:W-:Y:S01]  /*3850*/  FSEL R107, R152, -INF , !P5 ;  /* 0xff800000986b7808 */ /* 0x000fe20006800000 */
[----:B------:R-:W-:Y:S01]  /*3860*/  MUFU.TANH R127, R127 ;  /* 0x0000007f007f7308 */ /* 0x000fe20000002400 */
[C---:B------:R-:W-:Y:S02]  /*3870*/  ISETP.GE.AND P3, PT, R115.reuse, 0x68, PT ;  /* 0x000000687300780c */ /* 0x040fe40003f66270 */
[----:B------:R-:W-:Y:S02]  /*3880*/  ISETP.GE.AND P5, PT, R115, 0x69, PT ;  /* 0x000000697300780c */ /* 0x000fe40003fa6270 */
[C---:B------:R-:W-:Y:S02]  /*3890*/  ISETP.GT.OR P4, PT, R214.reuse, 0x58, !P4 ;  /* 0x00000058d600780c */ /* 0x040fe40006784670 */
[----:B------:R-:W-:Y:S01]  /*38a0*/  ISETP.GT.OR P2, PT, R214, 0x59, !P2 ;  /* 0x00000059d600780c */ /* 0x000fe20005744670 */
[----:B------:R-:W-:Y:S01]  /*38b0*/  MUFU.TANH R227, R227 ;  /* 0x000000e300e37308 */ /* 0x000fe20000002400 */
[----:B------:R-:W-:-:S02]  /*38c0*/  ISETP.GT.OR P0, PT, R124, 0x60, !P0 ;  /* 0x000000607c00780c */ /* 0x000fc40004704670 */
[C---:B------:R-:W-:Y:S02]  /*38d0*/  ISETP.GT.OR P1, PT, R124.reuse, 0x61, !P1 ;  /* 0x000000617c00780c */ /* 0x040fe40004f24670 */
[C---:B------:R-:W-:Y:S02]  /*38e0*/  ISETP.GT.OR P3, PT, R124.reuse, 0x68, !P3 ;  /* 0x000000687c00780c */ /* 0x040fe40005f64670 */
[----:B------:R-:W-:Y:S01]  /*38f0*/  ISETP.GT.OR P5, PT, R124, 0x69, !P5 ;  /* 0x000000697c00780c */ /* 0x000fe20006fa4670 */
[----:B------:R-:W-:Y:S01]  /*3900*/  MUFU.TANH R131, R131 ;  /* 0x0000008300837308 */ /* 0x000fe20000002400 */
[----:B------:R-:W-:Y:S02]  /*3910*/  FSEL R93, R150, -INF , !P4 ;  /* 0xff800000965d7808 */ /* 0x000fe40006000000 */
[----:B------:R-:W-:Y:S02]  /*3920*/  FSEL R110, R149, -INF , !P2 ;  /* 0xff800000956e7808 */ /* 0x000fe40005000000 */
[----:B------:R-:W-:-:S02]  /*3930*/  FSEL R106, R148, -INF , !P0 ;  /* 0xff800000946a7808 */ /* 0x000fc40004000000 */
[----:B------:R-:W-:Y:S02]  /*3940*/  FSEL R94, R147, -INF , !P1 ;  /* 0xff800000935e7808 */ /* 0x000fe40004800000 */
[C---:B------:R-:W-:Y:S02]  /*3950*/  ISETP.GE.AND P4, PT, R115.reuse, 0x70, PT ;  /* 0x000000707300780c */ /* 0x040fe40003f86270 */
[C---:B------:R-:W-:Y:S02]  /*3960*/  ISETP.GE.AND P2, PT, R115.reuse, 0x71, PT ;  /* 0x000000717300780c */ /* 0x040fe40003f46270 */
[C---:B------:R-:W-:Y:S02]  /*3970*/  ISETP.GE.AND P0, PT, R115.reuse, 0x78, PT ;  /* 0x000000787300780c */ /* 0x040fe40003f06270 */
[----:B------:R-:W-:Y:S02]  /*3980*/  ISETP.GE.AND P1, PT, R115, 0x79, PT ;  /* 0x000000797300780c */ /* 0x000fe40003f26270 */
[----:B------:R-:W-:-:S02]  /*3990*/  FSEL R115, R144, -INF , !P3 ;  /* 0xff80000090737808 */ /* 0x000fc40005800000 */
[----:B------:R-:W-:Y:S02]  /*39a0*/  FSEL R116, R143, -INF , !P5 ;  /* 0xff8000008f747808 */ /* 0x000fe40006800000 */
[C---:B------:R-:W-:Y:S02]  /*39b0*/  ISETP.GE.AND P3, PT, R215.reuse, 0x60, PT ;  /* 0x00000060d700780c */ /* 0x040fe40003f66270 */
[----:B------:R-:W-:Y:S02]  /*39c0*/  ISETP.GE.AND P5, PT, R215, 0x61, PT ;  /* 0x00000061d700780c */ /* 0x000fe40003fa6270 */
[----:B------:R-:W-:Y:S02]  /*39d0*/  ISETP.GT.OR P4, PT, R124, 0x70, !P4 ;  /* 0x000000707c00780c */ /* 0x000fe40006784670 */
[C---:B------:R-:W-:Y:S02]  /*39e0*/  ISETP.GT.OR P3, PT, R214.reuse, 0x60, !P3 ;  /* 0x00000060d600780c */ /* 0x040fe40005f64670 */
[----:B------:R-:W-:-:S02]  /*39f0*/  ISETP.GT.OR P5, PT, R214, 0x61, !P5 ;  /* 0x00000061d600780c */ /* 0x000fc40006fa4670 */
[----:B------:R-:W-:Y:S02]  /*3a00*/  FSEL R118, R140, -INF , !P4 ;  /* 0xff8000008c767808 */ /* 0x000fe40006000000 */
[----:B---3--:R-:W-:Y:S02]  /*3a10*/  FSEL R119, R146, -INF , !P3 ;  /* 0xff80000092777808 */ /* 0x008fe40005800000 */
[----:B------:R-:W-:Y:S02]  /*3a20*/  FSEL R122, R145, -INF , !P5 ;  /* 0xff800000917a7808 */ /* 0x000fe40006800000 */
[C---:B------:R-:W-:Y:S02]  /*3a30*/  ISETP.GE.AND P4, PT, R215.reuse, 0x68, PT ;  /* 0x00000068d700780c */ /* 0x040fe40003f86270 */
[C---:B------:R-:W-:Y:S02]  /*3a40*/  ISETP.GE.AND P3, PT, R215.reuse, 0x69, PT ;  /* 0x00000069d700780c */ /* 0x040fe40003f66270 */
[----:B------:R-:W-:-:S02]  /*3a50*/  ISETP.GE.AND P5, PT, R215, 0x70, PT ;  /* 0x00000070d700780c */ /* 0x000fc40003fa6270 */
[C---:B------:R-:W-:Y:S02]  /*3a60*/  ISETP.GT.OR P2, PT, R124.reuse, 0x71, !P2 ;  /* 0x000000717c00780c */ /* 0x040fe40005744670 */
[C---:B------:R-:W-:Y:S02]  /*3a70*/  ISETP.GT.OR P0, PT, R124.reuse, 0x78, !P0 ;  /* 0x000000787c00780c */ /* 0x040fe40004704670 */
[----:B------:R-:W-:Y:S01]  /*3a80*/  ISETP.GT.OR P1, PT, R124, 0x79, !P1 ;  /* 0x000000797c00780c */ /* 0x000fe20004f24670 */
[----:B------:R-:W-:Y:S01]  /*3a90*/  VIADD R124, R9, 0x4 ;  /* 0x00000004097c7836 */ /* 0x000fe20000000000 */
[C---:B------:R-:W-:Y:S02]  /*3aa0*/  ISETP.GT.OR P4, PT, R214.reuse, 0x68, !P4 ;  /* 0x00000068d600780c */ /* 0x040fe40006784670 */
[C---:B------:R-:W-:Y:S02]  /*3ab0*/  ISETP.GT.OR P3, PT, R214.reuse, 0x69, !P3 ;  /* 0x00000069d600780c */ /* 0x040fe40005f64670 */
[----:B------:R-:W-:Y:S01]  /*3ac0*/  ISETP.GT.OR P5, PT, R214, 0x70, !P5 ;  /* 0x00000070d600780c */ /* 0x000fe20006fa4670 */
[----:B------:R-:W1:Y:S01]  /*3ad0*/  SHFL.IDX PT, R128, R218, R124, 0x1f ;  /* 0x00001f7cda807589 */ /* 0x000e6200000e0000 */
[----:B--2---:R-:W-:-:S02]  /*3ae0*/  FSEL R117, R142, -INF , !P4 ;  /* 0xff8000008e757808 */ /* 0x004fc40006000000 */
[----:B------:R-:W-:Y:S01]  /*3af0*/  FSEL R123, R141, -INF , !P3 ;  /* 0xff8000008d7b7808 */ /* 0x000fe20005800000 */
[----:B------:R-:W2:Y:S01]  /*3b00*/  SHFL.IDX PT, R217, R17, R124, 0x1f ;  /* 0x00001f7c11d97589 */ /* 0x000ea200000e0000 */
[----:B------:R-:W-:Y:S02]  /*3b10*/  FSEL R120, R5, -INF , !P5 ;  /* 0xff80000005787808 */ /* 0x000fe40006800000 */
[C---:B------:R-:W-:Y:S02]  /*3b20*/  ISETP.GE.AND P4, PT, R215.reuse, 0x71, PT ;  /* 0x00000071d700780c */ /* 0x040fe40003f86270 */
[C---:B------:R-:W-:Y:S02]  /*3b30*/  ISETP.GE.AND P3, PT, R215.reuse, 0x78, PT ;  /* 0x00000078d700780c */ /* 0x040fe40003f66270 */
[----:B------:R-:W-:Y:S02]  /*3b40*/  ISETP.GE.AND P5, PT, R215, 0x79, PT ;  /* 0x00000079d700780c */ /* 0x000fe40003fa6270 */
[----:B------:R-:W3:Y:S01]  /*3b50*/  SHFL.IDX PT, R215, R17, R9, 0x1f ;  /* 0x00001f0911d77589 */ /* 0x000ee200000e0000 */
[----:B----4-:R-:W-:-:S02]  /*3b60*/  IADD3 R125, R9, 0xc, RZ ;  /* 0x0000000c097d7810 */ /* 0x010fc40007ffe0ff */
[C---:B------:R-:W-:Y:S02]  /*3b70*/  ISETP.GT.OR P4, PT, R214.reuse, 0x71, !P4 ;  /* 0x00000071d600780c */ /* 0x040fe40006784670 */
[C---:B------:R-:W-:Y:S01]  /*3b80*/  ISETP.GT.OR P3, PT, R214.reuse, 0x78, !P3 ;  /* 0x00000078d600780c */ /* 0x040fe20005f64670 */
[----:B------:R-:W4:Y:S01]  /*3b90*/  SHFL.IDX PT, R233, R17, R125, 0x1f ;  /* 0x00001f7d11e97589 */ /* 0x000f2200000e0000 */
[----:B------:R-:W-:-:S03]  /*3ba0*/  ISETP.GT.OR P5, PT, R214, 0x79, !P5 ;  /* 0x00000079d600780c */ /* 0x000fc60006fa4670 */
[----:B------:R-:W4:Y:S01]  /*3bb0*/  SHFL.IDX PT, R214, R218, R125, 0x1f ;  /* 0x00001f7ddad67589 */ /* 0x000f2200000e0000 */
[----:B------:R-:W-:Y:S02]  /*3bc0*/  WARPGROUP.DEPBAR.LE gsb0, 0x0 ;  /* 0x00008000000079c5 */ /* 0x000fe40000010000 */
[----:B-1----:R-:W-:Y:S01]  /*3bd0*/  FADD.FTZ R221, R25, -R128 ;  /* 0x8000008019dd7221 */ /* 0x002fe20000010000 */
[--C-:B------:R-:W-:Y:S01]  /*3be0*/  FADD.FTZ R129, R28, -R216.reuse ;  /* 0x800000d81c817221 */ /* 0x100fe20000010000 */
[----:B------:R-:W-:Y:S01]  /*3bf0*/  FADD.FTZ R130, R30, -R216 ;  /* 0x800000d81e827221 */ /* 0x000fe20000010000 */
[--C-:B------:R-:W-:Y:S01]  /*3c00*/  FADD.FTZ R226, R24, -R223.reuse ;  /* 0x800000df18e27221 */ /* 0x100fe20000010000 */
[----:B------:R-:W-:Y:S01]  /*3c10*/  FADD.FTZ R223, R26, -R223 ;  /* 0x800000df1adf7221 */ /* 0x000fe20000010000 */
[--C-:B--2---:R-:W-:Y:S01]  /*3c20*/  FFMA.FTZ R211, R211, UR4, -R217.reuse ;  /* 0x00000004d3d37c23 */ /* 0x104fe200080108d9 */
[----:B------:R-:W-:Y:S01]  /*3c30*/  FFMA.FTZ R26, R213, UR4, -R217 ;  /* 0x00000004d51a7c23 */ /* 0x000fe200080108d9 */
[----:B------:R-:W-:Y:S01]  /*3c40*/  FADD.FTZ R128, R27, -R128 ;  /* 0x800000801b807221 */ /* 0x000fe20000010000 */
[C---:B------:R-:W-:Y:S01]  /*3c50*/  VIADD R217, R9.reuse, 0x14 ;  /* 0x0000001409d97836 */ /* 0x040fe20000000000 */
[----:B------:R-:W1:Y:S01]  /*3c60*/  SHFL.IDX PT, R28, R17, R126, 0x1f ;  /* 0x00001f7e111c7589 */ /* 0x000e6200000e0000 */
[----:B------:R-:W-:-:S02]  /*3c70*/  VIADD R213, R9, 0x1c ;  /* 0x0000001c09d57836 */ /* 0x000fc40000000000 */
[--C-:B---3--:R-:W-:Y:S01]  /*3c80*/  FFMA.FTZ R216, R210, UR4, -R215.reuse ;  /* 0x00000004d2d87c23 */ /* 0x108fe200080108d7 */
[----:B------:R-:W-:Y:S01]  /*3c90*/  FFMA.FTZ R25, R212, UR4, -R215 ;  /* 0x00000004d4197c23 */ /* 0x000fe200080108d7 */
[C---:B------:R-:W-:Y:S01]  /*3ca0*/  VIADD R215, R9.reuse, 0x10 ;  /* 0x0000001009d77836 */ /* 0x040fe20000000000 */
[----:B------:R-:W2:Y:S01]  /*3cb0*/  SHFL.IDX PT, R222, R218, R217, 0x1f ;  /* 0x00001fd9dade7589 */ /* 0x000ea200000e0000 */
[----:B------:R-:W-:Y:S01]  /*3cc0*/  IADD3 R212, R9, 0x18, RZ ;  /* 0x0000001809d47810 */ /* 0x000fe20007ffe0ff */
[----:B------:R-:W3:Y:S01]  /*3cd0*/  MUFU.EX2 R211, R211 ;  /* 0x000000d300d37308 */ /* 0x000ee20000000800 */
[----:B----4-:R-:W-:Y:S01]  /*3ce0*/  FFMA.FTZ R224, R224, UR4, -R233 ;  /* 0x00000004e0e07c23 */ /* 0x010fe200080108e9 */
[----:B------:R-:W4:Y:S01]  /*3cf0*/  SHFL.IDX PT, R27, R218, R215, 0x1f ;  /* 0x00001fd7da1b7589 */ /* 0x000f2200000e0000 */
[--C-:B------:R-:W-:Y:S01]  /*3d00*/  FADD.FTZ R210, R29, -R214.reuse ;  /* 0x800000d61dd27221 */ /* 0x100fe20000010000 */
[----:B------:R-:W-:Y:S02]  /*3d10*/  FADD.FTZ R214, R31, -R214 ;  /* 0x800000d61fd67221 */ /* 0x000fe40000010000 */
[----:B------:R-:W4:Y:S02]  /*3d20*/  SHFL.IDX PT, R29, R218, R213, 0x1f ;  /* 0x00001fd5da1d7589 */ /* 0x000f2400000e0000 */
[----:B------:R-:W4:Y:S02]  /*3d30*/  MUFU.EX2 R26, R26 ;  /* 0x0000001a001a7308 */ /* 0x000f240000000800 */
[----:B------:R4:W4:Y:S04]  /*3d40*/  SHFL.IDX PT, R30, R218, R212, 0x1f ;  /* 0x00001fd4da1e7589 */ /* 0x00092800000e0000 */
[----:B------:R-:W4:Y:S02]  /*3d50*/  SHFL.IDX PT, R31, R17, R215, 0x1f ;  /* 0x00001fd7111f7589 */ /* 0x000f2400000e0000 */
[----:B------:R-:W4:Y:S01]  /*3d60*/  MUFU.EX2 R25, R25 ;  /* 0x0000001900197308 */ /* 0x000f220000000800 */
[--C-:B-1----:R-:W-:Y:S01]  /*3d70*/  FFMA.FTZ R24, R220, UR4, -R28.reuse ;  /* 0x00000004dc187c23 */ /* 0x102fe2000801081c */
[----:B------:R-:W-:Y:S01]  /*3d80*/  FFMA.FTZ R28, R219, UR4, -R28 ;  /* 0x00000004db1c7c23 */ /* 0x000fe2000801081c */
[----:B---3--:R-:W-:Y:S01]  /*3d90*/  FMUL.FTZ R221, R211, R221 ;  /* 0x000000ddd3dd7220 */ /* 0x008fe20000410000 */
[--C-:B--2---:R-:W-:Y:S01]  /*3da0*/  FADD.FTZ R220, R33, -R222.reuse ;  /* 0x800000de21dc7221 */ /* 0x104fe20000010000 */
[----:B------:R-:W-:Y:S01]  /*3db0*/  FADD.FTZ R222, R35, -R222 ;  /* 0x800000de23de7221 */ /* 0x000fe20000010000 */
[----:B------:R-:W1:Y:S02]  /*3dc0*/  SHFL.IDX PT, R33, R17, R212, 0x1f ;  /* 0x00001fd411217589 */ /* 0x000e6400000e0000 */
[----:B------:R-:W2:Y:S01]  /*3dd0*/  MUFU.EX2 R24, R24 ;  /* 0x0000001800187308 */ /* 0x000ea20000000800 */
[--C-:B----4-:R-:W-:Y:S01]  /*3de0*/  FADD.FTZ R218, R32, -R27.reuse ;  /* 0x8000001b20da7221 */ /* 0x110fe20000010000 */
[----:B------:R-:W-:Y:S01]  /*3df0*/  FADD.FTZ R219, R34, -R27 ;  /* 0x8000001b22db7221 */ /* 0x000fe20000010000 */
[----:B------:R-:W3:Y:S01]  /*3e00*/  SHFL.IDX PT, R32, R17, R217, 0x1f ;  /* 0x00001fd911207589 */ /* 0x000ee200000e0000 */
[----:B------:R-:W-:Y:S01]  /*3e10*/  FMUL.FTZ R128, R26, R128 ;  /* 0x000000801a807220 */ /* 0x000fe20000410000 */
[----:B------:R-:W-:-:S02]  /*3e20*/  FADD.FTZ R37, R37, -R29 ;  /* 0x8000001d25257221 */ /* 0x000fc40000010000 */
[----:B------:R-:W4:Y:S01]  /*3e30*/  SHFL.IDX PT, R34, R17, R213, 0x1f ;  /* 0x00001fd511227589 */ /* 0x000f2200000e0000 */
[----:B------:R-:W-:Y:S01]  /*3e40*/  FADD.FTZ R39, R39, -R29 ;  /* 0x8000001d27277221 */ /* 0x000fe20000010000 */
[----:B------:R2:W-:Y:S01]  /*3e50*/  MUFU.EX2 R27, R28 ;  /* 0x0000001c001b7308 */ /* 0x0005e20000000800 */
[--C-:B------:R-:W-:Y:S01]  /*3e60*/  FADD.FTZ R36, R36, -R30.reuse ;  /* 0x8000001e24247221 */ /* 0x100fe20000010000 */
[----:B------:R-:W-:Y:S01]  /*3e70*/  SHFL.IDX PT, R35, R15, R9, 0x1f ;  /* 0x00001f090f237589 */ /* 0x000fe200000e0000 */
[----:B------:R-:W-:Y:S01]  /*3e80*/  FADD.FTZ R38, R38, -R30 ;  /* 0x8000001e26267221 */ /* 0x000fe20000010000 */
[----:B------:R-:W-:Y:S01]  /*3e90*/  FMUL.FTZ R223, R25, R223 ;  /* 0x000000df19df7220 */ /* 0x000fe20000410000 */
[--C-:B------:R-:W-:Y:S01]  /*3ea0*/  FFMA.FTZ R29, R209, UR4, -R31.reuse ;  /* 0x00000004d11d7c23 */ /* 0x100fe2000801081f */
[----:B------:R-:W-:Y:S01]  /*3eb0*/  FFMA.FTZ R31, R208, UR4, -R31 ;  /* 0x00000004d01f7c23 */ /* 0x000fe2000801081f */
[----:B------:R-:W-:Y:S01]  /*3ec0*/  FFMA.FTZ R208, -R18, R18, 1 ;  /* 0x3f80000012d07423 */ /* 0x000fe20000010112 */
[----:B------:R-:W4:Y:S01]  /*3ed0*/  SHFL.IDX PT, R209, R15, R126, 0x1f ;  /* 0x00001f7e0fd17589 */ /* 0x000f2200000e0000 */
[----:B------:R-:W4:Y:S01]  /*3ee0*/  MUFU.EX2 R30, R224 ;  /* 0x000000e0001e7308 */ /* 0x000f220000000800 */
[----:B--2---:R-:W-:Y:S01]  /*3ef0*/  FFMA.FTZ R28, R225, UR4, -R233 ;  /* 0x00000004e11c7c23 */ /* 0x004fe200080108e9 */
[----:B------:R-:W-:Y:S01]  /*3f00*/  FFMA.FTZ R234, -R234, R234, 1 ;  /* 0x3f800000eaea7423 */ /* 0x000fe200000101ea */
[----:B------:R-:W-:Y:S01]  /*3f10*/  FMUL.FTZ R129, R24, R129 ;  /* 0x0000008118817220 */ /* 0x000fe20000410000 */
[----:B-1----:R-:W-:-:S04]  /*3f20*/  FFMA.FTZ R204, R204, UR4, -R33 ;  /* 0x00000004cccc7c23 */ /* 0x002fc80008010821 */
[----:B------:R1:W-:Y:S01]  /*3f30*/  MUFU.EX2 R18, R31 ;  /* 0x0000001f00127308 */ /* 0x0003e20000000800 */
[--C-:B---3--:R-:W-:Y:S01]  /*3f40*/  FFMA.FTZ R207, R207, UR4, -R32.reuse ;  /* 0x00000004cfcf7c23 */ /* 0x108fe20008010820 */
[----:B------:R-:W-:Y:S01]  /*3f50*/  FFMA.FTZ R32, R206, UR4, -R32 ;  /* 0x00000004ce207c23 */ /* 0x000fe20008010820 */
[----:B------:R-:W-:-:S04]  /*3f60*/  FFMA.FTZ R206, -R20, R20, 1 ;  /* 0x3f80000014ce7423 */ /* 0x000fc80000010114 */
[----:B------:R-:W-:Y:S01]  /*3f70*/  FMUL.FTZ R206, R206, R223 ;  /* 0x000000dfcece7220 */ /* 0x000fe20000410000 */
[----:B------:R2:W3:Y:S01]  /*3f80*/  MUFU.EX2 R20, R32 ;  /* 0x0000002000147308 */ /* 0x0004e20000000800 */
[----:B-1----:R-:W-:Y:S01]  /*3f90*/  FFMA.FTZ R31, R205, UR4, -R33 ;  /* 0x00000004cd1f7c23 */ /* 0x002fe20008010821 */
[----:B----4-:R-:W-:Y:S01]  /*3fa0*/  FFMA.FTZ R33, R139, UR4, -R34 ;  /* 0x000000048b217c23 */ /* 0x010fe20008010822 */
[----:B------:R-:W-:Y:S01]  /*3fb0*/  FMUL.FTZ R214, R30, R214 ;  /* 0x000000d61ed67220 */ /* 0x000fe20000410000 */
[----:B------:R-:W1:Y:S01]  /*3fc0*/  SHFL.IDX PT, R139, R15, R124, 0x1f ;  /* 0x00001f7c0f8b7589 */ /* 0x000e6200000e0000 */
[----:B------:R-:W-:Y:S01]  /*3fd0*/  FFMA.FTZ R223, -R194, R194, 1 ;  /* 0x3f800000c2df7423 */ /* 0x000fe200000101c2 */
[--C-:B------:R-:W-:Y:S02]  /*3fe0*/  FFMA.FTZ R205, R134, UR4, -R209.reuse ;  /* 0x0000000486cd7c23 */ /* 0x100fe400080108d1 */
[----:B------:R4:W1:Y:S01]  /*3ff0*/  MUFU.EX2 R17, R207 ;  /* 0x000000cf00117308 */ /* 0x0008620000000800 */
[----:B--2---:R-:W-:Y:S01]  /*4000*/  FFMA.FTZ R32, -R19, R19, 1 ;  /* 0x3f80000013207423 */ /* 0x004fe20000010113 */
[----:B------:R-:W-:Y:S01]  /*4010*/  FFMA.FTZ R134, R132, UR4, -R209 ;  /* 0x0000000484867c23 */ /* 0x000fe200080108d1 */
[----:B------:R-:W2:Y:S04]  /*4020*/  LDL.LU R194, [R1+0x140] ;  /* 0x0001400001c27983 */ /* 0x000ea80000300800 */
[----:B------:R-:W1:Y:S01]  /*4030*/  SHFL.IDX PT, R209, R10, R126, 0x1f ;  /* 0x00001f7e0ad17589 */ /* 0x000e6200000e0000 */
[----:B------:R1:W-:Y:S01]  /*4040*/  MUFU.EX2 R19, R204 ;  /* 0x000000cc00137308 */ /* 0x0003e20000000800 */
[----:B---3--:R-:W-:-:S02]  /*4050*/  FMUL.FTZ R222, R20, R222 ;  /* 0x000000de14de7220 */ /* 0x008fc40000410000 */
[----:B----4-:R-:W3:Y:S05]  /*4060*/  SHFL.IDX PT, R207, R15, R125, 0x1f ;  /* 0x00001f7d0fcf7589 */ /* 0x010eea00000e0000 */
        /* <DEDUP_REMOVED lines=15> */
[--C-:B---3--:R-:W-:Y:S01]  /*4160*/  FFMA.FTZ R136, R88, UR4, -R207.reuse ;  /* 0x0000000458887c23 */ /* 0x108fe200080108cf */
[----:B------:R-:W-:Y:S02]  /*4170*/  FFMA.FTZ R132, R121, UR4, -R207 ;  /* 0x0000000479847c23 */ /* 0x000fe400080108cf */
[----:B------:R-:W3:Y:S03]  /*4180*/  SHFL.IDX PT, R207, R10, R9, 0x1f ;  /* 0x00001f090acf7589 */ /* 0x000ee600000e0000 */
[----:B------:R1:W-:Y:S01]  /*4190*/  MUFU.EX2 R88, R135 ;  /* 0x0000008700587308 */ /* 0x0003e20000000800 */
[----:B------:R-:W3:Y:S07]  /*41a0*/  SHFL.IDX PT, R121, R10, R124, 0x1f ;  /* 0x00001f7c0a797589 */ /* 0x000eee00000e0000 */
[----:B----4-:R4:W-:Y:S01]  /*41b0*/  MUFU.EX2 R15, R133 ;  /* 0x00000085000f7308 */ /* 0x0109e20000000800 */
[----:B-1----:R-:W-:Y:S01]  /*41c0*/  FFMA.FTZ R135, R114, UR4, -R137 ;  /* 0x0000000472877c23 */ /* 0x002fe20008010889 */
[----:B------:R-:W-:Y:S01]  /*41d0*/  FMUL.FTZ R37, R32, R37 ;  /* 0x0000002520257220 */ /* 0x000fe20000410000 */
[----:B------:R-:W-:-:S05]  /*41e0*/  FMUL.FTZ R210, R28, R210 ;  /* 0x000000d21cd27220 */ /* 0x000fca0000410000 */
[----:B------:R-:W1:Y:S01]  /*41f0*/  MUFU.EX2 R29, R29 ;  /* 0x0000001d001d7308 */ /* 0x000e620000000800 */
[----:B----4-:R-:W-:Y:S01]  /*4200*/  FFMA.FTZ R133, R112, UR4, -R137 ;  /* 0x0000000470857c23 */ /* 0x010fe20008010889 */
[--C-:B------:R-:W-:Y:S01]  /*4210*/  FFMA.FTZ R137, R113, UR4, -R138.reuse ;  /* 0x0000000471897c23 */ /* 0x100fe2000801088a */
[----:B------:R-:W-:Y:S01]  /*4220*/  FFMA.FTZ R138, R89, UR4, -R138 ;  /* 0x00000004598a7c23 */ /* 0x000fe2000801088a */
[----:B------:R-:W-:Y:S01]  /*4230*/  FFMA.FTZ R113, R91, UR4, -R139 ;  /* 0x000000045b717c23 */ /* 0x000fe2000801088b */
[--C-:B------:R-:W-:Y:S01]  /*4240*/  FFMA.FTZ R112, R105, UR4, -R221.reuse ;  /* 0x0000000469707c23 */ /* 0x100fe200080108dd */
[----:B------:R-:W-:Y:S01]  /*4250*/  FFMA.FTZ R105, R102, UR4, -R221 ;  /* 0x0000000466697c23 */ /* 0x000fe200080108dd */
[----:B---3--:R-:W-:Y:S01]  /*4260*/  FFMA.FTZ R114, R101, UR4, -R207 ;  /* 0x0000000465727c23 */ /* 0x008fe200080108cf */
[----:B------:R3:W-:Y:S01]  /*4270*/  MUFU.EX2 R89, R205 ;  /* 0x000000cd00597308 */ /* 0x0007e20000000800 */
[----:B------:R-:W-:Y:S01]  /*4280*/  LDS R221, [R13+0x400] ;  /* 0x000400000ddd7984 */ /* 0x000fe20000000800 */
[----:B------:R-:W-:Y:S01]  /*4290*/  FFMA.FTZ R101, R90, UR4, -R121 ;  /* 0x000000045a657c23 */ /* 0x000fe20008010879 */
[----:B------:R-:W-:Y:S01]  /*42a0*/  FFMA.FTZ R102, R92, UR4, -R139 ;  /* 0x000000045c667c23 */ /* 0x000fe2000801088b */
[----:B------:R-:W-:Y:S01]  /*42b0*/  FFMA.FTZ R109, R109, UR4, -R207 ;  /* 0x000000046d6d7c23 */ /* 0x000fe200080108cf */
[----:B------:R-:W4:Y:S01]  /*42c0*/  SHFL.IDX PT, R139, R10, R213, 0x1f ;  /* 0x00001fd50a8b7589 */ /* 0x000f2200000e0000 */
[----:B------:R-:W-:Y:S01]  /*42d0*/  FFMA.FTZ R111, R111, UR4, -R121 ;  /* 0x000000046f6f7c23 */ /* 0x000fe20008010879 */
[----:B------:R-:W-:Y:S01]  /*42e0*/  FFMA.FTZ R121, R95, UR4, -R209 ;  /* 0x000000045f797c23 */ /* 0x000fe200080108d1 */
[----:B------:R1:W-:Y:S01]  /*42f0*/  MUFU.EX2 R91, R134 ;  /* 0x00000086005b7308 */ /* 0x0003e20000000800 */
[----:B---3--:R-:W3:Y:S01]  /*4300*/  SHFL.IDX PT, R205, R10, R125, 0x1f ;  /* 0x00001f7d0acd7589 */ /* 0x008ee200000e0000 */
[----:B------:R-:W-:Y:S01]  /*4310*/  FFMA.FTZ R209, -R232, R232, 1 ;  /* 0x3f800000e8d17423 */ /* 0x000fe200000101e8 */
[----:B-1----:R-:W-:-:S02]  /*4320*/  FMUL.FTZ R218, R29, R218 ;  /* 0x000000da1dda7220 */ /* 0x002fc40000410000 */
[----:B------:R-:W1:Y:S01]  /*4330*/  SHFL.IDX PT, R207, R10, R217, 0x1f ;  /* 0x00001fd90acf7589 */ /* 0x000e6200000e0000 */
[----:B------:R-:W-:Y:S02]  /*4340*/  FMUL.FTZ R209, R209, R214 ;  /* 0x000000d6d1d17220 */ /* 0x000fe40000410000 */
[----:B------:R4:W-:Y:S01]  /*4350*/  MUFU.EX2 R90, R136 ;  /* 0x00000088005a7308 */ /* 0x0009e20000000800 */
[----:B------:R-:W1:Y:S07]  /*4360*/  SHFL.IDX PT, R134, R10, R215, 0x1f ;  /* 0x00001fd70a867589 */ /* 0x000e6e00000e0000 */
[----:B------:R1:W-:Y:S01]  /*4370*/  MUFU.EX2 R92, R133 ;  /* 0x00000085005c7308 */ /* 0x0003e20000000800 */
[----:B----4-:R4:W4:Y:S01]  /*4380*/  SHFL.IDX PT, R136, R10, R212, 0x1f ;  /* 0x00001fd40a887589 */ /* 0x01092200000e0000 */
[--C-:B------:R-:W-:Y:S01]  /*4390*/  FFMA.FTZ R103, R103, UR4, -R139.reuse ;  /* 0x0000000467677c23 */ /* 0x100fe2000801088b */
[----:B------:R-:W-:Y:S01]  /*43a0*/  FFMA.FTZ R110, R110, UR4, -R139 ;  /* 0x000000046e6e7c23 */ /* 0x000fe2000801088b */
[----:B------:R-:W-:-:S04]  /*43b0*/  FFMA.FTZ R139, -R231, R231, 1 ;  /* 0x3f800000e78b7423 */ /* 0x000fc800000101e7 */
[----:B------:R4:W-:Y:S01]  /*43c0*/  MUFU.EX2 R95, R135 ;  /* 0x00000087005f7308 */ /* 0x0009e20000000800 */
[----:B---3--:R-:W-:Y:S01]  /*43d0*/  FFMA.FTZ R100, R100, UR4, -R205 ;  /* 0x0000000464647c23 */ /* 0x008fe200080108cd */
[----:B------:R-:W-:Y:S01]  /*43e0*/  FMUL.FTZ R139, R139, R218 ;  /* 0x000000da8b8b7220 */ /* 0x000fe20000410000 */
[----:B-1----:R-:W-:-:S05]  /*43f0*/  FFMA.FTZ R107, R107, UR4, -R207 ;  /* 0x000000046b6b7c23 */ /* 0x002fca00080108cf */
[----:B----4-:R1:W-:Y:S01]  /*4400*/  MUFU.EX2 R10, R132 ;  /* 0x00000084000a7308 */ /* 0x0103e20000000800 */
[--C-:B------:R-:W-:Y:S01]  /*4410*/  FFMA.FTZ R133, R97, UR4, -R134.reuse ;  /* 0x0000000461857c23 */ /* 0x100fe20008010886 */
[----:B------:R-:W-:Y:S01]  /*4420*/  FFMA.FTZ R134, R96, UR4, -R134 ;  /* 0x0000000460867c23 */ /* 0x000fe20008010886 */
[----:B------:R-:W3:Y:S01]  /*4430*/  SHFL.IDX PT, R97, R12, R126, 0x1f ;  /* 0x00001f7e0c617589 */ /* 0x000ee200000e0000 */
[----:B------:R-:W-:Y:S01]  /*4440*/  FFMA.FTZ R135, R98, UR4, -R207 ;  /* 0x0000000462877c23 */ /* 0x000fe200080108cf */
[----:B------:R-:W-:Y:S02]  /*4450*/  FSEL R207, R227, -INF , !P1 ;  /* 0xff800000e3cf7808 */ /* 0x000fe40004800000 */
[----:B------:R-:W4:Y:S01]  /*4460*/  SHFL.IDX PT, R96, R12, R125, 0x1f ;  /* 0x00001f7d0c607589 */ /* 0x000f2200000e0000 */
[----:B------:R-:W3:Y:S01]  /*4470*/  MUFU.EX2 R31, R31 ;  /* 0x0000001f001f7308 */ /* 0x000ee20000000800 */
[----:B-1----:R-:W-:Y:S01]  /*4480*/  FFMA.FTZ R132, R99, UR4, -R205 ;  /* 0x0000000463847c23 */ /* 0x002fe200080108cd */
[--C-:B------:R-:W-:Y:S01]  /*4490*/  FFMA.FTZ R108, R108, UR4, -R136.reuse ;  /* 0x000000046c6c7c23 */ /* 0x100fe20008010888 */
[----:B------:R-:W1:Y:S01]  /*44a0*/  SHFL.IDX PT, R99, R12, R124, 0x1f ;  /* 0x00001f7c0c637589 */ /* 0x000e6200000e0000 */
[----:B------:R-:W-:-:S03]  /*44b0*/  FFMA.FTZ R136, R93, UR4, -R136 ;  /* 0x000000045d887c23 */ /* 0x000fc60008010888 */
[----:B------:R-:W1:Y:S01]  /*44c0*/  SHFL.IDX PT, R205, R12, R9, 0x1f ;  /* 0x00001f090ccd7589 */ /* 0x000e6200000e0000 */
[----:B------:R1:W-:Y:S03]  /*44d0*/  MUFU.EX2 R93, R137 ;  /* 0x00000089005d7308 */ /* 0x0003e60000000800 */
[----:B------:R-:W-:Y:S04]  /*44e0*/  SHFL.IDX PT, R214, R221, R124, 0x1f ;  /* 0x00001f7cddd67589 */ /* 0x000fe800000e0000 */
[----:B------:R-:W1:Y:S01]  /*44f0*/  SHFL.IDX PT, R98, R12, R215, 0x1f ;  /* 0x00001fd70c627589 */ /* 0x000e6200000e0000 */
[----:B------:R-:W-:Y:S01]  /*4500*/  MUFU.EX2 R13, R113 ;  /* 0x00000071000d7308 */ /* 0x000fe20000000800 */
[----:B---3--:R-:W-:Y:S01]  /*4510*/  FMUL.FTZ R36, R31, R36 ;  /* 0x000000241f247220 */ /* 0x008fe20000410000 */
[--C-:B------:R-:W-:Y:S01]  /*4520*/  FFMA.FTZ R115, R115, UR4, -R97.reuse ;  /* 0x0000000473737c23 */ /* 0x100fe20008010861 */
[----:B------:R-:W-:Y:S01]  /*4530*/  FFMA.FTZ R117, R117, UR4, -R97 ;  /* 0x0000000475757c23 */ /* 0x000fe20008010861 */
[----:B------:R-:W-:Y:S01]  /*4540*/  SHFL.IDX PT, R218, R221, R126, 0x1f ;  /* 0x00001f7eddda7589 */ /* 0x000fe200000e0000 */
[--C-:B----4-:R-:W-:Y:S01]  /*4550*/  FFMA.FTZ R116, R116, UR4, -R96.reuse ;  /* 0x0000000474747c23 */ /* 0x110fe20008010860 */
[----:B------:R-:W-:-:S02]  /*4560*/  FFMA.FTZ R123, R123, UR4, -R96 ;  /* 0x000000047b7b7c23 */ /* 0x000fc40008010860 */
[----:B------:R-:W3:Y:S01]  /*4570*/  SHFL.IDX PT, R97, R12, R212, 0x1f ;  /* 0x00001fd40c617589 */ /* 0x000ee200000e0000 */
[----:B------:R4:W-:Y:S01]  /*4580*/  MUFU.EX2 R96, R112 ;  /* 0x0000007000607308 */ /* 0x0009e20000000800 */
[--C-:B-1----:R-:W-:Y:S01]  /*4590*/  FFMA.FTZ R137, R94, UR4, -R99.reuse ;  /* 0x000000045e897c23 */ /* 0x102fe20008010863 */
[----:B------:R-:W-:Y:S02]  /*45a0*/  FFMA.FTZ R122, R122, UR4, -R99 ;  /* 0x000000047a7a7c23 */ /* 0x000fe40008010863 */
[----:B------:R-:W-:Y:S01]  /*45b0*/  SHFL.IDX PT, R99, R12, R217, 0x1f ;  /* 0x00001fd90c637589 */ /* 0x000fe200000e0000 */
[--C-:B------:R-:W-:Y:S01]  /*45c0*/  FFMA.FTZ R106, R106, UR4, -R205.reuse ;  /* 0x000000046a6a7c23 */ /* 0x100fe200080108cd */
[----:B------:R-:W-:Y:S02]  /*45d0*/  FFMA.FTZ R119, R119, UR4, -R205 ;  /* 0x0000000477777c23 */ /* 0x000fe400080108cd */
[----:B------:R1:W3:Y:S01]  /*45e0*/  SHFL.IDX PT, R205, R12, R213, 0x1f ;  /* 0x00001fd50ccd7589 */ /* 0x0002e200000e0000 */
[----:B----4-:R-:W-:Y:S01]  /*45f0*/  FFMA.FTZ R112, -R22, R22, 1 ;  /* 0x3f80000016707423 */ /* 0x010fe20000010116 */
[----:B------:R-:W-:Y:S01]  /*4600*/  FSEL R22, R2, -INF , !P0 ;  /* 0xff80000002167808 */ /* 0x000fe20004000000 */
[----:B------:R4:W-:Y:S01]  /*4610*/  MUFU.EX2 R94, R138 ;  /* 0x0000008a005e7308 */ /* 0x0009e20000000800 */
[--C-:B------:R-:W-:Y:S01]  /*4620*/  FFMA.FTZ R118, R118, UR4, -R98.reuse ;  /* 0x0000000476767c23 */ /* 0x100fe20008010862 */
[----:B------:R-:W-:Y:S01]  /*4630*/  FFMA.FTZ R120, R120, UR4, -R98 ;  /* 0x0000000478787c23 */ /* 0x000fe20008010862 */
[----:B------:R-:W-:Y:S01]  /*4640*/  FMUL.FTZ R112, R112, R129 ;  /* 0x0000008170707220 */ /* 0x000fe20000410000 */
[----:B------:R-:W-:Y:S01]  /*4650*/  FMUL.FTZ R98, R27, R130 ;  /* 0x000000821b627220 */ /* 0x000fe20000410000 */
[----:B------:R-:W-:-:S03]  /*4660*/  FSEL R129, R127, -INF , !P3 ;  /* 0xff8000007f817808 */ /* 0x000fc60005800000 */
[----:B-1----:R1:W-:Y:S01]  /*4670*/  MUFU.EX2 R12, R105 ;  /* 0x00000069000c7308 */ /* 0x0023e20000000800 */
[----:B----4-:R-:W-:Y:S01]  /*4680*/  FFMA.FTZ R138, -R229, R229, 1 ;  /* 0x3f800000e58a7423 */ /* 0x010fe200000101e5 */
[--C-:B---3--:R-:W-:Y:S01]  /*4690*/  FFMA.FTZ R130, R22, UR4, -R97.reuse ;  /* 0x0000000416827c23 */ /* 0x108fe20008010861 */
[----:B------:R-:W-:Y:S02]  /*46a0*/  FFMA.FTZ R129, R129, UR4, -R97 ;  /* 0x0000000481817c23 */ /* 0x000fe40008010861 */
[----:B------:R-:W-:-:S03]  /*46b0*/  FMUL.FTZ R138, R138, R220 ;  /* 0x000000dc8a8a7220 */ /* 0x000fc60000410000 */
[----:B------:R3:W-:Y:S01]  /*46c0*/  MUFU.EX2 R97, R111 ;  /* 0x0000006f00617308 */ /* 0x0007e20000000800 */
[----:B-1----:R-:W-:Y:S01]  /*46d0*/  FMUL.FTZ R105, R21, R128 ;  /* 0x0000008015697220 */ /* 0x002fe20000410000 */
[----:B------:R-:W-:Y:S01]  /*46e0*/  FSEL R21, R6, -INF , !P2 ;  /* 0xff80000006157808 */ /* 0x000fe20005000000 */
[----:B------:R-:W-:Y:S01]  /*46f0*/  SHFL.IDX PT, R220, R221, R215, 0x1f ;  /* 0x00001fd7dddc7589 */ /* 0x000fe200000e0000 */
[----:B------:R-:W-:Y:S01]  /*4700*/  FSEL R128, R4, -INF , !P4 ;  /* 0xff80000004807808 */ /* 0x000fe20006000000 */
[----:B------:R-:W-:Y:S02]  /*4710*/  FFMA.FTZ R207, R207, UR4, -R205 ;  /* 0x00000004cfcf7c23 */ /* 0x000fe400080108cd */
[--C-:B------:R-:W-:Y:S01]  /*4720*/  FFMA.FTZ R113, R21, UR4, -R99.reuse ;  /* 0x0000000415717c23 */ /* 0x100fe20008010863 */
[----:B------:R1:W-:Y:S01]  /*4730*/  MUFU.EX2 R22, R109 ;  /* 0x0000006d00167308 */ /* 0x0003e20000000800 */
[----:B------:R-:W-:Y:S01]  /*4740*/  FFMA.FTZ R128, R128, UR4, -R99 ;  /* 0x0000000480807c23 */ /* 0x000fe20008010863 */
[----:B---3--:R-:W-:-:S04]  /*4750*/  FFMA.FTZ R111, -R237, R237, 1 ;  /* 0x3f800000ed6f7423 */ /* 0x008fc800000101ed */
[----:B------:R-:W-:Y:S02]  /*4760*/  FMUL.FTZ R111, R111, R222 ;  /* 0x000000de6f6f7220 */ /* 0x000fe40000410000 */
[----:B------:R3:W-:Y:S01]  /*4770*/  MUFU.EX2 R99, R121 ;  /* 0x0000007900637308 */ /* 0x0007e20000000800 */
[----:B-1----:R-:W-:Y:S01]  /*4780*/  FMUL.FTZ R109, R230, R210 ;  /* 0x000000d2e66d7220 */ /* 0x002fe20000410000 */
[----:B------:R-:W-:Y:S04]  /*4790*/  SHFL.IDX PT, R222, R221, R217, 0x1f ;  /* 0x00001fd9ddde7589 */ /* 0x000fe800000e0000 */
[----:B------:R-:W1:Y:S02]  /*47a0*/  SHFL.IDX PT, R210, R221, R9, 0x1f ;  /* 0x00001f09ddd27589 */ /* 0x000e6400000e0000 */
[----:B------:R4:W-:Y:S01]  /*47b0*/  MUFU.EX2 R21, R102 ;  /* 0x0000006600157308 */ /* 0x0009e20000000800 */
[----:B---3--:R-:W-:Y:S01]  /*47c0*/  FMUL.FTZ R121, R33, R39 ;  /* 0x0000002721797220 */ /* 0x008fe20000410000 */
[----:B------:R-:W-:-:S03]  /*47d0*/  FMUL.FTZ R39, R223, R37 ;  /* 0x00000025df277220 */ /* 0x000fc60000410000 */
[----:B------:R-:W-:Y:S01]  /*47e0*/  FMUL.FTZ R37, R234, R121 ;  /* 0x00000079ea257220 */ /* 0x000fe20000410000 */
[----:B------:R-:W-:Y:S02]  /*47f0*/  FADD.FTZ R121, R41, -R214 ;  /* 0x800000d629797221 */ /* 0x000fe40000010000 */
[----:B------:R3:W-:Y:S01]  /*4800*/  LDS R41, [R11+0x400] ;  /* 0x000400000b297984 */ /* 0x0007e20000000800 */
[----:B----4-:R-:W-:Y:S01]  /*4810*/  FMUL.FTZ R102, R23, R98 ;  /* 0x0000006217667220 */ /* 0x010fe20000410000 */
[----:B------:R-:W-:Y:S01]  /*4820*/  FSEL R23, R131, -INF , !P5 ;  /* 0xff80000083177808 */ /* 0x000fe20006800000 */
[----:B------:R4:W-:Y:S04]  /*4830*/  MUFU.EX2 R98, R101 ;  /* 0x0000006500627308 */ /* 0x0009e80000000800 */
[----:B------:R-:W-:-:S04]  /*4840*/  FFMA.FTZ R205, R23, UR4, -R205 ;  /* 0x0000000417cd7c23 */ /* 0x000fc800080108cd */
[----:B------:R3:W-:Y:S01]  /*4850*/  MUFU.EX2 R23, R114 ;  /* 0x0000007200177308 */ /* 0x0007e20000000800 */
[----:B----4-:R-:W-:Y:S02]  /*4860*/  FMUL.FTZ R101, R235, R36 ;  /* 0x00000024eb657220 */ /* 0x010fe40000410000 */
[----:B------:R-:W-:Y:S05]  /*4870*/  SHFL.IDX PT, R36, R221, R212, 0x1f ;  /* 0x00001fd4dd247589 */ /* 0x000fea00000e0000 */
[----:B------:R-:W4:Y:S01]  /*4880*/  MUFU.EX2 R35, R35 ;  /* 0x0000002300237308 */ /* 0x000f220000000800 */
[----:B---3--:R-:W-:Y:S02]  /*4890*/  FMUL.FTZ R114, R18, R219 ;  /* 0x000000db12727220 */ /* 0x008fe40000410000 */
[----:B------:R-:W-:Y:S01]  /*48a0*/  SHFL.IDX PT, R219, R221, R125, 0x1f ;  /* 0x00001f7ddddb7589 */ /* 0x000fe200000e0000 */
[----:B-1----:R-:W-:Y:S01]  /*48b0*/  FADD.FTZ R42, R42, -R210 ;  /* 0x800000d22a2a7221 */ /* 0x002fe20000010000 */
[----:B------:R-:W-:-:S03]  /*48c0*/  FADD.FTZ R214, R43, -R214 ;  /* 0x800000d62bd67221 */ /* 0x000fc60000010000 */
[----:B------:R-:W1:Y:S01]  /*48d0*/  MUFU.EX2 R34, R34 ;  /* 0x0000002200227308 */ /* 0x000e620000000800 */
[----:B------:R-:W3:Y:S01]  /*48e0*/  SHFL.IDX PT, R221, R221, R213, 0x1f ;  /* 0x00001fd5dddd7589 */ /* 0x000ee200000e0000 */
[----:B------:R-:W-:Y:S01]  /*48f0*/  FADD.FTZ R40, R40, -R210 ;  /* 0x800000d228287221 */ /* 0x000fe20000010000 */
[----:B------:R-:W-:Y:S01]  /*4900*/  FADD.FTZ R48, R48, -R220 ;  /* 0x800000dc30307221 */ /* 0x000fe20000010000 */
[----:B------:R-:W-:Y:S01]  /*4910*/  FMUL.FTZ R121, R15, R121 ;  /* 0x000000790f797220 */ /* 0x000fe20000410000 */
[----:B------:R-:W-:Y:S01]  /*4920*/  FADD.FTZ R44, R44, -R218 ;  /* 0x800000da2c2c7221 */ /* 0x000fe20000010000 */
[----:B------:R-:W-:Y:S02]  /*4930*/  FFMA.FTZ R11, -R201, R201, 1 ;  /* 0x3f800000c90b7423 */ /* 0x000fe400000101c9 */
[----:B------:R-:W1:Y:S08]  /*4940*/  MUFU.EX2 R104, R104 ;  /* 0x0000006800687308 */ /* 0x000e700000000800 */
[----:B------:R-:W2:Y:S08]  /*4950*/  MUFU.EX2 R100, R100 ;  /* 0x0000006400647308 */ /* 0x000eb00000000800 */
[----:B------:R-:W-:Y:S01]  /*4960*/  MUFU.EX2 R133, R133 ;  /* 0x0000008500857308 */ /* 0x000fe20000000800 */
[--C-:B---3--:R-:W-:Y:S01]  /*4970*/  FADD.FTZ R53, R53, -R221.reuse ;  /* 0x800000dd35357221 */ /* 0x108fe20000010000 */
[----:B------:R-:W-:-:S06]  /*4980*/  FADD.FTZ R55, R55, -R221 ;  /* 0x800000dd37377221 */ /* 0x000fcc0000010000 */
[----:B------:R-:W-:Y:S01]  /*4990*/  MUFU.EX2 R135, R135 ;  /* 0x0000008700877308 */ /* 0x000fe20000000800 */
[----:B------:R-:W3:Y:S01]  /*49a0*/  SHFL.IDX PT, R221, R41, R125, 0x1f ;  /* 0x00001f7d29dd7589 */ /* 0x000ee200000e0000 */
[--C-:B------:R-:W-:Y:S01]  /*49b0*/  FADD.FTZ R43, R45, -R219.reuse ;  /* 0x800000db2d2b7221 */ /* 0x100fe20000010000 */
[----:B------:R-:W-:Y:S01]  /*49c0*/  FFMA.FTZ R45, -R197, R197, 1 ;  /* 0x3f800000c52d7423 */ /* 0x000fe200000101c5 */
[----:B----4-:R-:W-:Y:S01]  /*49d0*/  FMUL.FTZ R42, R35, R42 ;  /* 0x0000002a232a7220 */ /* 0x010fe20000410000 */
[----:B------:R-:W-:Y:S01]  /*49e0*/  FADD.FTZ R47, R47, -R219 ;  /* 0x800000db2f2f7221 */ /* 0x000fe20000010000 */
[----:B------:R-:W-:Y:S01]  /*49f0*/  FADD.FTZ R210, R49, -R222 ;  /* 0x800000de31d27221 */ /* 0x000fe20000010000 */
[----:B------:R-:W-:Y:S01]  /*4a00*/  FADD.FTZ R219, R52, -R36 ;  /* 0x8000002434db7221 */ /* 0x000fe20000010000 */
[----:B------:R-:W-:Y:S01]  /*4a10*/  FMUL.FTZ R45, R45, R42 ;  /* 0x0000002a2d2d7220 */ /* 0x000fe20000410000 */
[----:B------:R-:W-:Y:S01]  /*4a20*/  FFMA.FTZ R42, -R171, R171, 1 ;  /* 0x3f800000ab2a7423 */ /* 0x000fe200000101ab */
[----:B------:R-:W-:Y:S01]  /*4a30*/  FMUL.FTZ R47, R10, R47 ;  /* 0x0000002f0a2f7220 */ /* 0x000fe20000410000 */
[----:B------:R-:W-:Y:S01]  /*4a40*/  FADD.FTZ R222, R51, -R222 ;  /* 0x800000de33de7221 */ /* 0x000fe20000010000 */
[----:B------:R-:W-:Y:S01]  /*4a50*/  FADD.FTZ R36, R54, -R36 ;  /* 0x8000002436247221 */ /* 0x000fe20000010000 */
[----:B------:R-:W-:Y:S01]  /*4a60*/  FFMA.FTZ R51, -R196, R196, 1 ;  /* 0x3f800000c4337423 */ /* 0x000fe200000101c4 */
[----:B------:R-:W-:Y:S01]  /*4a70*/  FMUL.FTZ R54, R92, R48 ;  /* 0x000000305c367220 */ /* 0x000fe20000410000 */
[----:B------:R-:W-:Y:S01]  /*4a80*/  FMUL.FTZ R48, R42, R47 ;  /* 0x0000002f2a307220 */ /* 0x000fe20000410000 */
[----:B------:R-:W-:Y:S01]  /*4a90*/  FMUL.FTZ R219, R96, R219 ;  /* 0x000000db60db7220 */ /* 0x000fe20000410000 */
[----:B------:R-:W-:Y:S01]  /*4aa0*/  FFMA.FTZ R42, -R168, R168, 1 ;  /* 0x3f800000a82a7423 */ /* 0x000fe200000101a8 */
[----:B------:R-:W-:Y:S01]  /*4ab0*/  FMUL.FTZ R51, R51, R121 ;  /* 0x0000007933337220 */ /* 0x000fe20000410000 */
[----:B------:R-:W-:Y:S08]  /*4ac0*/  MUFU.EX2 R134, R134 ;  /* 0x0000008600867308 */ /* 0x000ff00000000800 */
[----:B------:R-:W-:Y:S01]  /*4ad0*/  MUFU.EX2 R107, R107 ;  /* 0x0000006b006b7308 */ /* 0x000fe20000000800 */
[--C-:B---3--:R-:W-:Y:S01]  /*4ae0*/  FADD.FTZ R61, R61, -R221.reuse ;  /* 0x800000dd3d3d7221 */ /* 0x108fe20000010000 */
[----:B------:R-:W-:-:S06]  /*4af0*/  FADD.FTZ R221, R63, -R221 ;  /* 0x800000dd3fdd7221 */ /* 0x000fcc0000010000 */
[----:B------:R-:W3:Y:S01]  /*4b00*/  MUFU.EX2 R103, R103 ;  /* 0x0000006700677308 */ /* 0x000ee20000000800 */
[----:B------:R-:W-:Y:S01]  /*4b10*/  LDS R63, [R14+0x400] ;  /* 0x000400000e3f7984 */ /* 0x000fe20000000800 */
[----:B------:R-:W-:-:S06]  /*4b20*/  FMUL.FTZ R42, R42, R219 ;  /* 0x000000db2a2a7220 */ /* 0x000fcc0000410000 */
[----:B------:R-:W-:Y:S01]  /*4b30*/  MUFU.EX2 R106, R106 ;  /* 0x0000006a006a7308 */ /* 0x000fe20000000800 */
[----:B------:R-:W4:Y:S01]  /*4b40*/  SHFL.IDX PT, R121, R41, R126, 0x1f ;  /* 0x00001f7e29797589 */ /* 0x000f2200000e0000 */
[----:B------:R-:W-:Y:S01]  /*4b50*/  FADD.FTZ R218, R46, -R218 ;  /* 0x800000da2eda7221 */ /* 0x000fe20000010000 */
[----:B------:R-:W-:-:S05]  /*4b60*/  FMUL.FTZ R214, R88, R214 ;  /* 0x000000d658d67220 */ /* 0x000fca0000410000 */
[----:B------:R-:W-:Y:S01]  /*4b70*/  MUFU.EX2 R136, R136 ;  /* 0x0000008800887308 */ /* 0x000fe20000000800 */
[----:B------:R-:W2:Y:S01]  /*4b80*/  SHFL.IDX PT, R219, R41, R213, 0x1f ;  /* 0x00001fd529db7589 */ /* 0x000ea200000e0000 */
[----:B------:R-:W-:Y:S01]  /*4b90*/  FFMA.FTZ R46, -R195, R195, 1 ;  /* 0x3f800000c32e7423 */ /* 0x000fe200000101c3 */
[----:B-1----:R-:W-:Y:S01]  /*4ba0*/  FMUL.FTZ R40, R34, R40 ;  /* 0x0000002822287220 */ /* 0x002fe20000410000 */
[----:B------:R-:W-:Y:S01]  /*4bb0*/  FFMA.FTZ R49, -R198, R198, 1 ;  /* 0x3f800000c6317423 */ /* 0x000fe200000101c6 */
[----:B------:R-:W-:Y:S01]  /*4bc0*/  FFMA.FTZ R52, -R199, R199, 1 ;  /* 0x3f800000c7347423 */ /* 0x000fe200000101c7 */
[----:B------:R-:W-:Y:S01]  /*4bd0*/  FMUL.FTZ R44, R89, R44 ;  /* 0x0000002c592c7220 */ /* 0x000fe20000410000 */
[----:B------:R-:W-:Y:S01]  /*4be0*/  FMUL.FTZ R218, R91, R218 ;  /* 0x000000da5bda7220 */ /* 0x000fe20000410000 */
[----:B------:R-:W-:Y:S01]  /*4bf0*/  FMUL.FTZ R46, R46, R40 ;  /* 0x000000282e2e7220 */ /* 0x000fe20000410000 */
[----:B------:R-:W-:Y:S01]  /*4c00*/  FMUL.FTZ R49, R49, R214 ;  /* 0x000000d631317220 */ /* 0x000fe20000410000 */
[----:B------:R-:W-:Y:S01]  /*4c10*/  FMUL.FTZ R210, R93, R210 ;  /* 0x000000d25dd27220 */ /* 0x000fe20000410000 */
[----:B------:R-:W-:Y:S01]  /*4c20*/  FFMA.FTZ R40, -R203, R203, 1 ;  /* 0x3f800000cb287423 */ /* 0x000fe200000101cb */
[----:B------:R-:W1:Y:S01]  /*4c30*/  SHFL.IDX PT, R214, R41, R9, 0x1f ;  /* 0x00001f0929d67589 */ /* 0x000e6200000e0000 */
[----:B------:R-:W-:Y:S01]  /*4c40*/  FMUL.FTZ R52, R52, R44 ;  /* 0x0000002c34347220 */ /* 0x000fe20000410000 */
[----:B------:R-:W-:Y:S01]  /*4c50*/  FMUL.FTZ R44, R11, R218 ;  /* 0x000000da0b2c7220 */ /* 0x000fe20000410000 */
[----:B------:R-:W-:Y:S01]  /*4c60*/  FADD.FTZ R220, R50, -R220 ;  /* 0x800000dc32dc7221 */ /* 0x000fe20000010000 */
[----:B------:R-:W3:Y:S01]  /*4c70*/  SHFL.IDX PT, R218, R41, R212, 0x1f ;  /* 0x00001fd429da7589 */ /* 0x000ee200000e0000 */
[----:B------:R-:W-:Y:S01]  /*4c80*/  FMUL.FTZ R40, R40, R210 ;  /* 0x000000d228287220 */ /* 0x000fe20000410000 */
[----:B------:R-:W-:Y:S01]  /*4c90*/  FMUL.FTZ R222, R94, R222 ;  /* 0x000000de5ede7220 */ /* 0x000fe20000410000 */
[----:B------:R-:W-:Y:S01]  /*4ca0*/  MUFU.EX2 R137, R137 ;  /* 0x0000008900897308 */ /* 0x000fe20000000800 */
[----:B------:R-:W3:Y:S01]  /*4cb0*/  SHFL.IDX PT, R210, R41, R124, 0x1f ;  /* 0x00001f7c29d27589 */ /* 0x000ee200000e0000 */
[----:B------:R-:W-:Y:S01]  /*4cc0*/  FMUL.FTZ R220, R95, R220 ;  /* 0x000000dc5fdc7220 */ /* 0x000fe20000410000 */
[----:B------:R-:W-:Y:S01]  /*4cd0*/  FFMA.FTZ R11, -R170, R170, 1 ;  /* 0x3f800000aa0b7423 */ /* 0x000fe200000101aa */
[----:B------:R-:W-:Y:S01]  /*4ce0*/  FFMA.FTZ R47, -R169, R169, 1 ;  /* 0x3f800000a92f7423 */ /* 0x000fe200000101a9 */
[----:B------:R-:W-:Y:S01]  /*4cf0*/  FFMA.FTZ R50, -R200, R200, 1 ;  /* 0x3f800000c8327423 */ /* 0x000fe200000101c8 */
[----:B------:R-:W-:Y:S01]  /*4d00*/  FMUL.FTZ R43, R90, R43 ;  /* 0x0000002b5a2b7220 */ /* 0x000fe20000410000 */
[----:B------:R-:W-:Y:S01]  /*4d10*/  FMUL.FTZ R11, R11, R220 ;  /* 0x000000dc0b0b7220 */ /* 0x000fe20000410000 */
[----:B------:R-:W-:Y:S01]  /*4d20*/  FMUL.FTZ R47, R47, R222 ;  /* 0x000000de2f2f7220 */ /* 0x000fe20000410000 */
[----:B------:R-:W-:Y:S01]  /*4d30*/  SHFL.IDX PT, R220, R41, R217, 0x1f ;  /* 0x00001fd929dc7589 */ /* 0x000fe200000e0000 */
[--C-:B----4-:R-:W-:Y:S01]  /*4d40*/  FADD.FTZ R62, R62, -R121.reuse ;  /* 0x800000793e3e7221 */ /* 0x110fe20000010000 */
[----:B------:R-:W-:Y:S01]  /*4d50*/  FMUL.FTZ R50, R50, R43 ;  /* 0x0000002b32327220 */ /* 0x000fe20000410000 */
[----:B------:R-:W4:Y:S01]  /*4d60*/  MUFU.EX2 R108, R108 ;  /* 0x0000006c006c7308 */ /* 0x000f220000000800 */
[----:B------:R4:W4:Y:S01]  /*4d70*/  SHFL.IDX PT, R222, R41, R215, 0x1f ;  /* 0x00001fd729de7589 */ /* 0x00092200000e0000 */
[----:B------:R-:W-:Y:S01]  /*4d80*/  FADD.FTZ R60, R60, -R121 ;  /* 0x800000793c3c7221 */ /* 0x000fe20000010000 */
[----:B------:R-:W-:Y:S01]  /*4d90*/  FFMA.FTZ R43, -R202, R202, 1 ;  /* 0x3f800000ca2b7423 */ /* 0x000fe200000101ca */
[--C-:B--2---:R-:W-:Y:S01]  /*4da0*/  FADD.FTZ R121, R69, -R219.reuse ;  /* 0x800000db45797221 */ /* 0x104fe20000010000 */
[----:B------:R-:W-:Y:S01]  /*4db0*/  FADD.FTZ R219, R71, -R219 ;  /* 0x800000db47db7221 */ /* 0x000fe20000010000 */
[----:B------:R-:W-:Y:S01]  /*4dc0*/  FMUL.FTZ R62, R104, R62 ;  /* 0x0000003e683e7220 */ /* 0x000fe20000410000 */
[----:B------:R-:W-:Y:S01]  /*4dd0*/  FFMA.FTZ R71, -R158, R158, 1 ;  /* 0x3f8000009e477423 */ /* 0x000fe2000001019e */
[----:B------:R-:W-:Y:S01]  /*4de0*/  FMUL.FTZ R43, R43, R54 ;  /* 0x000000362b2b7220 */ /* 0x000fe20000410000 */
[----:B------:R-:W-:Y:S01]  /*4df0*/  FFMA.FTZ R54, -R167, R167, 1 ;  /* 0x3f800000a7367423 */ /* 0x000fe200000101a7 */
[----:B------:R-:W-:Y:S01]  /*4e00*/  FMUL.FTZ R223, R12, R36 ;  /* 0x000000240cdf7220 */ /* 0x000fe20000410000 */
[----:B------:R-:W-:Y:S01]  /*4e10*/  FMUL.FTZ R53, R13, R53 ;  /* 0x000000350d357220 */ /* 0x000fe20000410000 */
[----:B------:R-:W2:Y:S01]  /*4e20*/  LDL.LU R195, [R1+0x13c] ;  /* 0x00013c0001c37983 */ /* 0x000ea20000300800 */
[----:B------:R-:W-:Y:S01]  /*4e30*/  FFMA.FTZ R36, -R165, R165, 1 ;  /* 0x3f800000a5247423 */ /* 0x000fe200000101a5 */
[----:B------:R-:W-:Y:S01]  /*4e40*/  FMUL.FTZ R55, R21, R55 ;  /* 0x0000003715377220 */ /* 0x000fe20000410000 */
[----:B------:R-:W-:Y:S01]  /*4e50*/  FMUL.FTZ R71, R71, R62 ;  /* 0x0000003e47477220 */ /* 0x000fe20000410000 */
[----:B------:R-:W2:Y:S01]  /*4e60*/  LDL.LU R196, [R1+0x138] ;  /* 0x0001380001c47983 */ /* 0x000ea20000300800 */
[----:B-1----:R-:W-:Y:S01]  /*4e70*/  FADD.FTZ R56, R56, -R214 ;  /* 0x800000d638387221 */ /* 0x002fe20000010000 */
[----:B------:R-:W-:Y:S01]  /*4e80*/  FMUL.FTZ R54, R54, R53 ;  /* 0x0000003536367220 */ /* 0x000fe20000410000 */
[----:B------:R-:W-:Y:S01]  /*4e90*/  MUFU.EX2 R115, R115 ;  /* 0x0000007300737308 */ /* 0x000fe20000000800 */
[----:B------:R-:W1:Y:S01]  /*4ea0*/  SHFL.IDX PT, R62, R63, R9, 0x1f ;  /* 0x00001f093f3e7589 */ /* 0x000e6200000e0000 */
[----:B------:R-:W-:-:S06]  /*4eb0*/  FMUL.FTZ R53, R36, R55 ;  /* 0x0000003724357220 */ /* 0x000fcc0000410000 */
[----:B------:R-:W-:Y:S01]  /*4ec0*/  MUFU.EX2 R122, R122 ;  /* 0x0000007a007a7308 */ /* 0x000fe20000000800 */
[----:B------:R-:W2:Y:S01]  /*4ed0*/  LDL.LU R197, [R1+0x134] ;  /* 0x0001340001c57983 */ /* 0x000ea20000300800 */
[----:B---3--:R-:W-:-:S06]  /*4ee0*/  FADD.FTZ R36, R68, -R218 ;  /* 0x800000da44247221 */ /* 0x008fcc0000010000 */
[----:B------:R-:W3:Y:S01]  /*4ef0*/  MUFU.EX2 R216, R216 ;  /* 0x000000d800d87308 */ /* 0x000ee20000000800 */
[----:B------:R-:W2:Y:S01]  /*4f00*/  LDL.LU R198, [R1+0x130] ;  /* 0x0001300001c67983 */ /* 0x000ea20000300800 */
[----:B------:R-:W-:Y:S01]  /*4f10*/  FADD.FTZ R58, R58, -R214 ;  /* 0x800000d63a3a7221 */ /* 0x000fe20000010000 */
[----:B------:R-:W-:-:S05]  /*4f20*/  FFMA.FTZ R68, -R164, R164, 1 ;  /* 0x3f800000a4447423 */ /* 0x000fca00000101a4 */
[----:B------:R-:W3:Y:S01]  /*4f30*/  MUFU.EX2 R110, R110 ;  /* 0x0000006e006e7308 */ /* 0x000ee20000000800 */
[----:B------:R-:W2:Y:S01]  /*4f40*/  LDL.LU R199, [R1+0x12c] ;  /* 0x00012c0001c77983 */ /* 0x000ea20000300800 */
[----:B------:R-:W-:Y:S01]  /*4f50*/  FMUL.FTZ R56, R22, R56 ;  /* 0x0000003816387220 */ /* 0x000fe20000410000 */
[----:B------:R-:W-:-:S05]  /*4f60*/  FADD.FTZ R57, R57, -R210 ;  /* 0x800000d239397221 */ /* 0x000fca0000010000 */
[----:B------:R-:W-:Y:S01]  /*4f70*/  MUFU.EX2 R132, R132 ;  /* 0x0000008400847308 */ /* 0x000fe20000000800 */
[----:B------:R-:W2:Y:S01]  /*4f80*/  LDL.LU R200, [R1+0x128] ;  /* 0x0001280001c87983 */ /* 0x000ea20000300800 */
[----:B------:R-:W-:-:S06]  /*4f90*/  FADD.FTZ R59, R59, -R210 ;  /* 0x800000d23b3b7221 */ /* 0x000fcc0000010000 */
        /* <DEDUP_REMOVED lines=20> */
[----:B------:R-:W-:Y:S01]  /*50e0*/  SHFL.IDX PT, R212, R63, R212, 0x1f ;  /* 0x00001fd43fd47589 */ /* 0x000fe200000e0000 */
[----:B------:R-:W-:Y:S01]  /*50f0*/  FFMA.FTZ R14, -R163, R163, 1 ;  /* 0x3f800000a30e7423 */ /* 0x000fe200000101a3 */
[----:B----4-:R-:W-:Y:S01]  /*5100*/  FFMA.FTZ R41, -R166, R166, 1 ;  /* 0x3f800000a6297423 */ /* 0x010fe200000101a6 */
[----:B------:R-:W-:Y:S01]  /*5110*/  FADD.FTZ R218, R70, -R218 ;  /* 0x800000da46da7221 */ /* 0x000fe20000010000 */
[----:B------:R-:W2:Y:S01]  /*5120*/  LDL.LU R203, [R1+0x11c] ;  /* 0x00011c0001cb7983 */ /* 0x000ea20000300800 */
[----:B------:R-:W-:Y:S01]  /*5130*/  FMUL.FTZ R56, R97, R57 ;  /* 0x0000003961387220 */ /* 0x000fe20000410000 */
[----:B------:R-:W-:Y:S01]  /*5140*/  FFMA.FTZ R69, -R161, R161, 1 ;  /* 0x3f800000a1457423 */ /* 0x000fe200000101a1 */
[----:B------:R-:W-:Y:S01]  /*5150*/  FMUL.FTZ R61, R100, R61 ;  /* 0x0000003d643d7220 */ /* 0x000fe20000410000 */
[----:B------:R-:W4:Y:S01]  /*5160*/  SHFL.IDX PT, R63, R63, R213, 0x1f ;  /* 0x00001fd53f3f7589 */ /* 0x000f2200000e0000 */
[----:B------:R-:W-:Y:S01]  /*5170*/  FADD.FTZ R64, R64, -R222 ;  /* 0x800000de40407221 */ /* 0x000fe20000010000 */
[----:B------:R-:W-:Y:S01]  /*5180*/  FADD.FTZ R65, R65, -R220 ;  /* 0x800000dc41417221 */ /* 0x000fe20000010000 */
[----:B------:R-:W-:Y:S01]  /*5190*/  FMUL.FTZ R60, R99, R60 ;  /* 0x0000003c633c7220 */ /* 0x000fe20000410000 */
[----:B------:R2:W5:Y:S01]  /*51a0*/  LDL.LU R171, [R1+0x118] ;  /* 0x0001180001ab7983 */ /* 0x0005620000300800 */
[----:B------:R-:W-:Y:S01]  /*51b0*/  FADD.FTZ R66, R66, -R222 ;  /* 0x800000de42427221 */ /* 0x000fe20000010000 */
[----:B------:R-:W-:Y:S01]  /*51c0*/  FADD.FTZ R67, R67, -R220 ;  /* 0x800000dc43437221 */ /* 0x000fe20000010000 */
[----:B------:R-:W-:Y:S01]  /*51d0*/  FMUL.FTZ R121, R103, R121 ;  /* 0x0000007967797220 */ /* 0x000fe20000410000 */
[----:B------:R2:W5:Y:S01]  /*51e0*/  LDL.LU R170, [R1+0x114] ;  /* 0x0001140001aa7983 */ /* 0x0005620000300800 */
[----:B------:R-:W-:Y:S01]  /*51f0*/  FMUL.FTZ R59, R98, R59 ;  /* 0x0000003b623b7220 */ /* 0x000fe20000410000 */
[--C-:B-1----:R-:W-:Y:S01]  /*5200*/  FADD.FTZ R72, R72, -R62.reuse ;  /* 0x8000003e48487221 */ /* 0x102fe20000010000 */
[----:B------:R-:W-:Y:S01]  /*5210*/  FADD.FTZ R74, R74, -R62 ;  /* 0x8000003e4a4a7221 */ /* 0x000fe20000010000 */
[----:B------:R1:W5:Y:S01]  /*5220*/  LDL.LU R169, [R1+0x110] ;  /* 0x0001100001a97983 */ /* 0x0003620000300800 */
[----:B------:R-:W-:Y:S01]  /*5230*/  FMUL.FTZ R57, R55, R58 ;  /* 0x0000003a37397220 */ /* 0x000fe20000410000 */
[----:B------:R-:W-:Y:S01]  /*5240*/  FFMA.FTZ R70, -R159, R159, 1 ;  /* 0x3f8000009f467423 */ /* 0x000fe2000001019f */
[----:B------:R-:W1:Y:S01]  /*5250*/  MUFU.EX2 R130, R130 ;  /* 0x0000008200827308 */ /* 0x000e620000000800 */
[----:B------:R1:W5:Y:S01]  /*5260*/  LDL.LU R168, [R1+0x10c] ;  /* 0x00010c0001a87983 */ /* 0x0003620000300800 */
[----:B------:R-:W-:-:S06]  /*5270*/  FMUL.FTZ R58, R14, R56 ;  /* 0x000000380e3a7220 */ /* 0x000fcc0000410000 */
[----:B------:R-:W1:Y:S01]  /*5280*/  MUFU.EX2 R113, R113 ;  /* 0x0000007100717308 */ /* 0x000e620000000800 */
[----:B------:R1:W5:Y:S01]  /*5290*/  LDL.LU R167, [R1+0x108] ;  /* 0x0001080001a77983 */ /* 0x0003620000300800 */
[----:B------:R-:W-:Y:S01]  /*52a0*/  FFMA.FTZ R56, -R160, R160, 1 ;  /* 0x3f800000a0387423 */ /* 0x000fe200000101a0 */
[----:B------:R-:W-:Y:S01]  /*52b0*/  FMUL.FTZ R36, R108, R36 ;  /* 0x000000246c247220 */ /* 0x000fe20000410000 */
[----:B---3--:R-:W-:Y:S01]  /*52c0*/  FMUL.FTZ R226, R216, R226 ;  /* 0x000000e2d8e27220 */ /* 0x008fe20000410000 */
[----:B------:R3:W5:Y:S01]  /*52d0*/  LDL.LU R166, [R1+0x104] ;  /* 0x0001040001a67983 */ /* 0x0007620000300800 */
[----:B------:R-:W-:Y:S01]  /*52e0*/  FMUL.FTZ R69, R69, R59 ;  /* 0x0000003b45457220 */ /* 0x000fe20000410000 */
[----:B------:R-:W-:Y:S01]  /*52f0*/  FMUL.FTZ R70, R70, R61 ;  /* 0x0000003d46467220 */ /* 0x000fe20000410000 */
[----:B------:R-:W-:Y:S01]  /*5300*/  FFMA.FTZ R55, -R155, R155, 1 ;  /* 0x3f8000009b377423 */ /* 0x000fe2000001019b */
[----:B------:R3:W5:Y:S01]  /*5310*/  LDL.LU R165, [R1+0x100] ;  /* 0x0001000001a57983 */ /* 0x0007620000300800 */
[----:B------:R-:W-:Y:S01]  /*5320*/  FFMA.FTZ R59, -R156, R156, 1 ;  /* 0x3f8000009c3b7423 */ /* 0x000fe2000001019c */
[----:B------:R-:W-:Y:S01]  /*5330*/  FMUL.FTZ R64, R133, R64 ;  /* 0x0000004085407220 */ /* 0x000fe20000410000 */
[----:B------:R-:W-:Y:S01]  /*5340*/  FMUL.FTZ R56, R56, R60 ;  /* 0x0000003c38387220 */ /* 0x000fe20000410000 */
[----:B------:R3:W5:Y:S01]  /*5350*/  LDL.LU R164, [R1+0xfc] ;  /* 0x0000fc0001a47983 */ /* 0x0007620000300800 */
[----:B------:R-:W-:Y:S01]  /*5360*/  FMUL.FTZ R61, R135, R65 ;  /* 0x00000041873d7220 */ /* 0x000fe20000410000 */
[----:B------:R-:W-:Y:S01]  /*5370*/  FMUL.FTZ R66, R134, R66 ;  /* 0x0000004286427220 */ /* 0x000fe20000410000 */
[----:B------:R-:W-:Y:S01]  /*5380*/  FFMA.FTZ R14, -R157, R157, 1 ;  /* 0x3f8000009d0e7423 */ /* 0x000fe2000001019d */
[----:B------:R3:W5:Y:S01]  /*5390*/  LDL.LU R163, [R1+0xf8] ;  /* 0x0000f80001a37983 */ /* 0x0007620000300800 */
[----:B------:R-:W-:Y:S01]  /*53a0*/  FFMA.FTZ R60, -R154, R154, 1 ;  /* 0x3f8000009a3c7423 */ /* 0x000fe2000001019a */
[----:B------:R-:W-:Y:S01]  /*53b0*/  FMUL.FTZ R67, R107, R67 ;  /* 0x000000436b437220 */ /* 0x000fe20000410000 */
[----:B------:R-:W-:Y:S01]  /*53c0*/  FFMA.FTZ R62, -R148, R148, 1 ;  /* 0x3f800000943e7423 */ /* 0x000fe20000010194 */
[----:B------:R3:W5:Y:S01]  /*53d0*/  LDL.LU R162, [R1+0xf4] ;  /* 0x0000f40001a27983 */ /* 0x0007620000300800 */
[--C-:B------:R-:W-:Y:S01]  /*53e0*/  FADD.FTZ R73, R73, -R124.reuse ;  /* 0x8000007c49497221 */ /* 0x100fe20000010000 */
[----:B------:R-:W-:Y:S01]  /*53f0*/  FADD.FTZ R75, R75, -R124 ;  /* 0x8000007c4b4b7221 */ /* 0x000fe20000010000 */
[--C-:B----4-:R-:W-:Y:S01]  /*5400*/  FADD.FTZ R85, R85, -R63.reuse ;  /* 0x8000003f55557221 */ /* 0x110fe20000010000 */
[----:B------:R3:W5:Y:S01]  /*5410*/  LDL.LU R161, [R1+0xf0] ;  /* 0x0000f00001a17983 */ /* 0x0007620000300800 */
[----:B------:R-:W-:Y:S01]  /*5420*/  FMUL.FTZ R64, R59, R64 ;  /* 0x000000403b407220 */ /* 0x000fe20000410000 */
[----:B------:R-:W-:Y:S01]  /*5430*/  FADD.FTZ R87, R87, -R63 ;  /* 0x8000003f57577221 */ /* 0x000fe20000010000 */
[--C-:B------:R-:W-:Y:S01]  /*5440*/  FADD.FTZ R84, R84, -R212.reuse ;  /* 0x800000d454547221 */ /* 0x100fe20000010000 */
[----:B------:R3:W5:Y:S01]  /*5450*/  LDL.LU R160, [R1+0xec] ;  /* 0x0000ec0001a07983 */ /* 0x0007620000300800 */
[----:B------:R-:W-:Y:S01]  /*5460*/  FMUL.FTZ R55, R55, R61 ;  /* 0x0000003d37377220 */ /* 0x000fe20000410000 */
[----:B------:R-:W-:Y:S01]  /*5470*/  FADD.FTZ R86, R86, -R212 ;  /* 0x800000d456567221 */ /* 0x000fe20000010000 */
[----:B------:R-:W-:Y:S01]  /*5480*/  FFMA.FTZ R210, -R144, R144, 1 ;  /* 0x3f80000090d27423 */ /* 0x000fe20000010190 */
[----:B------:R3:W5:Y:S01]  /*5490*/  LDL.LU R159, [R1+0xe8] ;  /* 0x0000e800019f7983 */ /* 0x0007620000300800 */
[----:B------:R-:W-:Y:S01]  /*54a0*/  FFMA.FTZ R59, -R152, R152, 1 ;  /* 0x3f800000983b7423 */ /* 0x000fe20000010198 */
[----:B------:R-:W-:Y:S01]  /*54b0*/  FFMA.FTZ R61, -R151, R151, 1 ;  /* 0x3f800000973d7423 */ /* 0x000fe20000010197 */
[--C-:B------:R-:W-:Y:S01]  /*54c0*/  FADD.FTZ R77, R77, -R125.reuse ;  /* 0x8000007d4d4d7221 */ /* 0x100fe20000010000 */
[----:B------:R3:W5:Y:S01]  /*54d0*/  LDL.LU R158, [R1+0xe4] ;  /* 0x0000e400019e7983 */ /* 0x0007620000300800 */
[----:B------:R-:W-:Y:S01]  /*54e0*/  FMUL.FTZ R65, R60, R66 ;  /* 0x000000423c417220 */ /* 0x000fe20000410000 */
[----:B------:R-:W-:Y:S01]  /*54f0*/  FADD.FTZ R79, R79, -R125 ;  /* 0x8000007d4f4f7221 */ /* 0x000fe20000010000 */
[--C-:B------:R-:W-:Y:S01]  /*5500*/  FADD.FTZ R76, R76, -R126.reuse ;  /* 0x8000007e4c4c7221 */ /* 0x100fe20000010000 */
[----:B------:R3:W5:Y:S01]  /*5510*/  LDL.LU R157, [R1+0xe0] ;  /* 0x0000e000019d7983 */ /* 0x0007620000300800 */
[----:B------:R-:W-:Y:S01]  /*5520*/  FFMA.FTZ R66, -R153, R153, 1 ;  /* 0x3f80000099427423 */ /* 0x000fe20000010199 */
[----:B------:R-:W-:Y:S01]  /*5530*/  FADD.FTZ R78, R78, -R126 ;  /* 0x8000007e4e4e7221 */ /* 0x000fe20000010000 */
[----:B------:R-:W-:Y:S01]  /*5540*/  FMUL.FTZ R218, R136, R218 ;  /* 0x000000da88da7220 */ /* 0x000fe20000410000 */
[----:B------:R3:W5:Y:S01]  /*5550*/  LDL.LU R156, [R1+0xdc] ;  /* 0x0000dc00019c7983 */ /* 0x0007620000300800 */
[----:B------:R-:W-:Y:S01]  /*5560*/  FMUL.FTZ R59, R59, R67 ;  /* 0x000000433b3b7220 */ /* 0x000fe20000410000 */
[--C-:B------:R-:W-:Y:S01]  /*5570*/  FADD.FTZ R80, R80, -R215.reuse ;  /* 0x800000d750507221 */ /* 0x100fe20000010000 */
[----:B------:R-:W-:Y:S01]  /*5580*/  FADD.FTZ R82, R82, -R215 ;  /* 0x800000d752527221 */ /* 0x000fe20000010000 */
[----:B------:R3:W5:Y:S01]  /*5590*/  LDL.LU R155, [R1+0xd8] ;  /* 0x0000d800019b7983 */ /* 0x0007620000300800 */
[----:B------:R-:W-:Y:S01]  /*55a0*/  FMUL.FTZ R61, R61, R121 ;  /* 0x000000793d3d7220 */ /* 0x000fe20000410000 */
[--C-:B------:R-:W-:Y:S01]  /*55b0*/  FADD.FTZ R81, R81, -R217.reuse ;  /* 0x800000d951517221 */ /* 0x100fe20000010000 */
[----:B------:R-:W-:Y:S01]  /*55c0*/  FADD.FTZ R83, R83, -R217 ;  /* 0x800000d953537221 */ /* 0x000fe20000010000 */
[----:B------:R3:W5:Y:S01]  /*55d0*/  LDL.LU R154, [R1+0xd4] ;  /* 0x0000d400019a7983 */ /* 0x0007620000300800 */
[----:B------:R-:W-:Y:S01]  /*55e0*/  FFMA.FTZ R67, -R150, R150, 1 ;  /* 0x3f80000096437423 */ /* 0x000fe20000010196 */
[----:B------:R-:W-:Y:S01]  /*55f0*/  FMUL.FTZ R121, R106, R72 ;  /* 0x000000486a797220 */ /* 0x000fe20000410000 */
[----:B------:R-:W-:Y:S01]  /*5600*/  FFMA.FTZ R213, -R5, R5, 1 ;  /* 0x3f80000005d57423 */ /* 0x000fe20000010105 */
[----:B------:R3:W5:Y:S01]  /*5610*/  LDL.LU R153, [R1+0xd0] ;  /* 0x0000d00001997983 */ /* 0x0007620000300800 */
[----:B------:R-:W-:Y:S01]  /*5620*/  FFMA.FTZ R60, -R149, R149, 1 ;  /* 0x3f800000953c7423 */ /* 0x000fe20000010195 */
[----:B------:R-:W-:Y:S01]  /*5630*/  FFMA.FTZ R214, -R4, R4, 1 ;  /* 0x3f80000004d67423 */ /* 0x000fe20000010104 */
[----:B------:R-:W4:Y:S01]  /*5640*/  MUFU.EX2 R129, R129 ;  /* 0x0000008100817308 */ /* 0x000f220000000800 */
[----:B------:R3:W5:Y:S01]  /*5650*/  LDL.LU R152, [R1+0xcc] ;  /* 0x0000cc0001987983 */ /* 0x0007620000300800 */
[----:B------:R-:W-:-:S06]  /*5660*/  FFMA.FTZ R124, -R147, R147, 1 ;  /* 0x3f800000937c7423 */ /* 0x000fcc0000010193 */
[----:B------:R-:W3:Y:S01]  /*5670*/  MUFU.EX2 R128, R128 ;  /* 0x0000008000807308 */ /* 0x000ee20000000800 */
[----:B------:R1:W5:Y:S01]  /*5680*/  LDL.LU R151, [R1+0xc8] ;  /* 0x0000c80001977983 */ /* 0x0003620000300800 */
[----:B------:R-:W-:-:S06]  /*5690*/  FMUL.FTZ R62, R62, R121 ;  /* 0x000000793e3e7220 */ /* 0x000fcc0000410000 */
[----:B------:R-:W3:Y:S01]  /*56a0*/  MUFU.EX2 R207, R207 ;  /* 0x000000cf00cf7308 */ /* 0x000ee20000000800 */
[----:B------:R1:W5:Y:S01]  /*56b0*/  LDL.LU R150, [R1+0xc4] ;  /* 0x0000c40001967983 */ /* 0x0003620000300800 */
[----:B------:R-:W-:-:S06]  /*56c0*/  FFMA.FTZ R63, -R146, R146, 1 ;  /* 0x3f800000923f7423 */ /* 0x000fcc0000010192 */
[----:B------:R-:W3:Y:S01]  /*56d0*/  MUFU.EX2 R205, R205 ;  /* 0x000000cd00cd7308 */ /* 0x000ee20000000800 */
[----:B------:R1:W5:Y:S01]  /*56e0*/  LDL.LU R149, [R1+0xc0] ;  /* 0x0000c00001957983 */ /* 0x0003620000300800 */
[----:B------:R-:W-:Y:S01]  /*56f0*/  FFMA.FTZ R121, -R145, R145, 1 ;  /* 0x3f80000091797423 */ /* 0x000fe20000010191 */
        /* <DEDUP_REMOVED lines=12> */
[----:B------:R1:W5:Y:S04]  /*57c0*/  LDL.LU R143, [R1+0xa8] ;  /* 0x0000a800018f7983 */ /* 0x0003680000300800 */
        /* <DEDUP_REMOVED lines=16> */
[----:B-1----:R-:W-:Y:S01]  /*58d0*/  FMUL.FTZ R73, R130, R84 ;  /* 0x0000005482497220 */ /* 0x002fe20000410000 */
[----:B------:R-:W-:Y:S01]  /*58e0*/  FMUL.FTZ R121, R121, R36 ;  /* 0x0000002479797220 */ /* 0x000fe20000410000 */
[----:B------:R-:W-:Y:S02]  /*58f0*/  FMUL.FTZ R36, R113, R81 ;  /* 0x0000005171247220 */ /* 0x000fe40000410000 */
[----:B------:R-:W-:Y:S01]  /*5900*/  FMUL.FTZ R218, R218, R73 ;  /* 0x00000049dada7220 */ /* 0x000fe20000410000 */
[----:B------:R-:W-:Y:S01]  /*5910*/  F2FP.F16.F32.PACK_AB R73, R47, R11 ;  /* 0x0000000b2f49723e */ /* 0x000fe200000000ff */
[----:B------:R-:W-:Y:S01]  /*5920*/  FMUL.FTZ R221, R132, R221 ;  /* 0x000000dd84dd7220 */ /* 0x000fe20000410000 */
[----:B----4-:R-:W-:Y:S01]  /*5930*/  FMUL.FTZ R86, R129, R86 ;  /* 0x0000005681567220 */ /* 0x010fe20000410000 */
[----:B------:R-:W-:Y:S01]  /*5940*/  FMUL.FTZ R38, R236, R38 ;  /* 0x00000026ec267220 */ /* 0x000fe20000410000 */
[----:B------:R-:W-:Y:S01]  /*5950*/  FMUL.FTZ R74, R119, R74 ;  /* 0x0000004a774a7220 */ /* 0x000fe20000410000 */
[----:B------:R-:W-:Y:S01]  /*5960*/  FMUL.FTZ R80, R118, R80 ;  /* 0x0000005076507220 */ /* 0x000fe20000410000 */
        /* <DEDUP_REMOVED lines=66> */
[----:B--2---:R-:W-:-:S05]  /*5d90*/  IMAD R11, R0, 0x4000, R220 ;  /* 0x00004000000b7824 */ /* 0x004fca00078e02dc */
[----:B------:R-:W-:-:S05]  /*5da0*/  LEA R11, R11, R16, 0x1 ;  /* 0x000000100b0b7211 */ /* 0x000fca00078e08ff */
        /* <DEDUP_REMOVED lines=18> */
[----:B------:R-:W-:Y:S02]  /*5ed0*/  F2FP.F16.F32.PACK_AB R92, R93, R92 ;  /* 0x0000005c5d5c723e */ /* 0x000fe400000000ff */
[----:B------:R-:W-:Y:S01]  /*5ee0*/  F2FP.F16.F32.PACK_AB R93, R94, R95 ;  /* 0x0000005f5e5d723e */ /* 0x000fe200000000ff */
[----:B------:R-:W-:Y:S02]  /*5ef0*/  WARPGROUP.DEPBAR.LE gsb0, 0x0 ;  /* 0x00008000000079c5 */ /* 0x000fe40000010000 */
[----:B------:R-:W-:Y:S02]  /*5f00*/  F2FP.F16.F32.PACK_AB R24, R15, R34 ;  /* 0x000000220f18723e */ /* 0x000fe400000000ff */
[----:B------:R-:W-:-:S02]  /*5f10*/  F2FP.F16.F32.PACK_AB R25, R88, R35 ;  /* 0x000000235819723e */ /* 0x000fc400000000ff */
[----:B------:R-:W-:Y:S02]  /*5f20*/  F2FP.F16.F32.PACK_AB R26, R90, R89 ;  /* 0x000000595a1a723e */ /* 0x000fe400000000ff */
[----:B------:R-:W-:-:S04]  /*5f30*/  F2FP.F16.F32.PACK_AB R27, R10, R91 ;  /* 0x0000005b0a1b723e */ /* 0x000fc800000000ff */
        /* <DEDUP_REMOVED lines=50> */
[----:B------:R-:W-:-:S04]  /*6260*/  VIADD R40, R16, 0x20c00 ;  /* 0x00020c0010287836 */ /* 0x000fc80000000000 */
[----:B---3--:R-:W-:-:S05]  /*6270*/  IMAD R10, R14, 0x2000, R40 ;  /* 0x000020000e0a7824 */ /* 0x008fca00078e0228 */
[----:B------:R-:W-:Y:S02]  /*6280*/  SHF.R.U32.HI R10, RZ, 0x4, R10 ;  /* 0x00000004ff0a7819 */ /* 0x000fe4000001160a */
[----:B------:R-:W-:Y:S02]  /*6290*/  R2UR UR4, R16 ;  /* 0x00000000100472ca */ /* 0x000fe400000e0000 */
[----:B------:R-:W-:-:S04]  /*62a0*/  LOP3.LUT R10, R10, 0x3fff, RZ, 0xc0, !PT ;  /* 0x00003fff0a0a7812 */ /* 0x000fc800078ec0ff */
[----:B-1----:R-:W-:-:S04]  /*62b0*/  LOP3.LUT R11, R10, 0x10000, RZ, 0xfc, !PT ;  /* 0x000100000a0b7812 */ /* 0x002fc800078efcff */
[----:B------:R-:W-:-:S04]  /*62c0*/  LEA R11, R0, R11, 0xb ;  /* 0x0000000b000b7211 */ /* 0x000fc800078e58ff */
        /* <DEDUP_REMOVED lines=65> */
.L_x_1390:
        /* <DEDUP_REMOVED lines=68> */
.L_x_1391:
        /* <DEDUP_REMOVED lines=12> */
.L_x_1381:
[----:B------:R-:W2:Y:S01]  /*6be0*/  S2R R8, SR_CTAID.X ;  /* 0x0000000000087919 */ /* 0x000ea20000002500 */
[----:B------:R-:W3:Y:S01]  /*6bf0*/  LDC R5, c[0x0][0x280] ;  /* 0x0000a000ff057b82 */ /* 0x000ee20000000800 */
[----:B------:R-:W-:-:S07]  /*6c00*/  ULDC UR4, c[0x0][0x748] ;  /* 0x0001d20000047ab9 */ /* 0x000fce0000000800 */
[----:B------:R-:W3:Y:S02]  /*6c10*/  LDC R7, c[0x0][0x290] ;  /* 0x0000a400ff077b82 */ /* 0x000ee40000000800 */
[----:B---3--:R-:W-:-:S04]  /*6c20*/  IMAD.IADD R5, R5, 0x1, -R7 ;  /* 0x0000000105057824 */ /* 0x008fc800078e0a07 */
[----:B--2---:R-:W-:-:S05]  /*6c30*/  IMAD R5, R8, 0x80, R5 ;  /* 0x0000008008057824 */ /* 0x004fca00078e0205 */
[----:B------:R-:W-:-:S04]  /*6c40*/  IADD3 R5, R5, UR4, RZ ;  /* 0x0000000405057c10 */ /* 0x000fc8000fffe0ff */
        /* <DEDUP_REMOVED lines=16> */
[----:B-----5:R-:W-:Y:S01]  /*6d50*/  VIADD R9, R5, 0xffffff80 ;  /* 0xffffff8005097836 */ /* 0x020fe20000000000 */
[C---:B-1----:R-:W-:Y:S01]  /*6d60*/  IADD3 R17, R15.reuse, -0x80, RZ ;  /* 0xffffff800f117810 */ /* 0x042fe20007ffe0ff */
        /* <DEDUP_REMOVED lines=11> */
[----:B------:R-:W-:Y:S02]  /*6e20*/  SHF.R.S32.HI R13, RZ, 0x5, R6 ;  /* 0x00000005ff0d7819 */ /* 0x000fe40000011406 */
[----:B----4-:R-:W-:-:S02]  /*6e30*/  SHF.R.S32.HI R11, RZ, 0x2, R12 ;  /* 0x00000002ff0b7819 */ /* 0x010fc4000001140c */
[----:B------:R-:W-:Y:S02]  /*6e40*/  LOP3.LUT R6, R5, 0xffffffe0, RZ, 0xc0, !PT ;  /* 0xffffffe005067812 */ /* 0x000fe400078ec0ff */
[----:B------:R-:W-:Y:S02]  /*6e50*/  SHF.R.S32.HI R12, RZ, 0x1f, R12 ;  /* 0x0000001fff0c7819 */ /* 0x000fe4000001140c */
[----:B------:R-:W-:Y:S01]  /*6e60*/  LEA.HI R5, R15, R15, RZ, 0x1 ;  /* 0x0000000f0f057211 */ /* 0x000fe200078f08ff */
[----:B------:R-:W-:Y:S01]  /*6e70*/  IMAD.IADD R7, R9, 0x1, -R6 ;  /* 0x0000000109077824 */ /* 0x000fe200078e0a06 */
[----:B------:R-:W-:Y:S01]  /*6e80*/  LEA.HI R12, R12, R11, RZ, 0x3 ;  /* 0x0000000b0c0c7211 */ /* 0x000fe200078f18ff */
[----:B------:R-:W-:Y:S01]  /*6e90*/  IMAD R6, R13, -0x10, R8 ;  /* 0xfffffff00d067824 */ /* 0x000fe200078e0208 */
[----:B------:R-:W-:Y:S02]  /*6ea0*/  LOP3.LUT R5, R5, 0xfffffffe, RZ, 0xc0, !PT ;  /* 0xfffffffe05057812 */ /* 0x000fe400078ec0ff */
[----:B------:R-:W-:-:S02]  /*6eb0*/  LOP3.LUT R12, R12, 0xfffffff8, RZ, 0xc0, !PT ;  /* 0xfffffff80c0c7812 */ /* 0x000fc400078ec0ff */
[----:B------:R-:W-:Y:S02]  /*6ec0*/  SHF.R.S32.HI R8, RZ, 0x1f, R7 ;  /* 0x0000001fff087819 */ /* 0x000fe40000011407 */
[----:B------:R-:W-:Y:S02]  /*6ed0*/  IADD3 R6, R6, R12, -R11 ;  /* 0x0000000c06067210 */ /* 0x000fe40007ffe80b */
[CC--:B------:R-:W-:Y:S02]  /*6ee0*/  LEA.HI R11, R8.reuse, R7.reuse, RZ, 0x3 ;  /* 0x00000007080b7211 */ /* 0x0c0fe400078f18ff */
[----:B------:R-:W-:Y:S02]  /*6ef0*/  LEA.HI R7, R8, R7, RZ, 0x2 ;  /* 0x0000000708077211 */ /* 0x000fe400078f10ff */
[--C-:B------:R-:W-:Y:S02]  /*6f00*/  SHF.R.S32.HI R12, RZ, 0x3, R11.reuse ;  /* 0x00000003ff0c7819 */ /* 0x100fe4000001140b */
[----:B------:R-:W-:-:S02]  /*6f10*/  SHF.R.S32.HI R11, RZ, 0x1f, R11 ;  /* 0x0000001fff0b7819 */ /* 0x000fc4000001140b */
[----:B------:R-:W-:Y:S02]  /*6f20*/  SHF.R.S32.HI R14, RZ, 0x2, R7 ;  /* 0x00000002ff0e7819 */ /* 0x000fe40000011407 */
[----:B------:R-:W-:Y:S02]  /*6f30*/  IADD3 R5, R15, -R5, RZ ;  /* 0x800000050f057210 */ /* 0x000fe40007ffe0ff */
[----:B------:R-:W-:Y:S01]  /*6f40*/  LEA.HI R11, R11, R12, RZ, 0x4 ;  /* 0x0000000c0b0b7211 */ /* 0x000fe200078f20ff */
[C---:B------:R-:W-:Y:S01]  /*6f50*/  VIADD R15, R14.reuse, 0x18 ;  /* 0x000000180e0f7836 */ /* 0x040fe20000000000 */
[----:B------:R-:W-:Y:S01]  /*6f60*/  LEA.HI R7, R7, R14, RZ, 0x1 ;  /* 0x0000000e07077211 */ /* 0x000fe200078f08ff */
[----:B------:R-:W-:Y:S01]  /*6f70*/  IMAD R8, R5, -0x40, R6 ;  /* 0xffffffc005087824 */ /* 0x000fe200078e0206 */
[----:B------:R-:W-:Y:S01]  /*6f80*/  LOP3.LUT R11, R11, 0x1ffffff0, RZ, 0xc0, !PT ;  /* 0x1ffffff00b0b7812 */ /* 0x000fe200078ec0ff */
[----:B------:R-:W-:Y:S01]  /*6f90*/  VIADD R6, R14, 0x8 ;  /* 0x000000080e067836 */ /* 0x000fe20000000000 */
[----:B------:R-:W-:-:S02]  /*6fa0*/  LOP3.LUT R5, R7, 0xfffffffe, RZ, 0xc0, !PT ;  /* 0xfffffffe07057812 */ /* 0x000fc400078ec0ff */
[----:B------:R-:W-:Y:S01]  /*6fb0*/  IADD3 R7, R9, -R18, RZ ;  /* 0x8000001209077210 */ /* 0x000fe20007ffe0ff */
[----:B------:R-:W-:Y:S01]  /*6fc0*/  IMAD.IADD R12, R12, 0x1, -R11 ;  /* 0x000000010c0c7824 */ /* 0x000fe200078e0a0b */
[----:B------:R-:W-:Y:S01]  /*6fd0*/  LEA.HI R10, R6, R6, RZ, 0x1 ;  /* 0x00000006060a7211 */ /* 0x000fe200078f08ff */
[C---:B------:R-:W-:Y:S01]  /*6fe0*/  IMAD.IADD R5, R14.reuse, 0x1, -R5 ;  /* 0x000000010e057824 */ /* 0x040fe200078e0a05 */
[----:B------:R-:W-:Y:S02]  /*6ff0*/  IADD3 R11, R14, 0x10, RZ ;  /* 0x000000100e0b7810 */ /* 0x000fe40007ffe0ff */
[----:B------:R-:W-:Y:S01]  /*7000*/  LOP3.LUT R9, R10, 0xfffffffe, RZ, 0xc0, !PT ;  /* 0xfffffffe0a097812 */ /* 0x000fe200078ec0ff */
[----:B------:R-:W-:Y:S01]  /*7010*/  IMAD R5, R12, 0x8, R5 ;  /* 0x000000080c057824 */ /* 0x000fe200078e0205 */
[----:B------:R-:W-:Y:S02]  /*7020*/  LEA.HI R17, R15, R15, RZ, 0x1 ;  /* 0x0000000f0f117211 */ /* 0x000fe400078f08ff */
[----:B------:R-:W-:-:S02]  /*7030*/  IADD3 R9, R6, -R9, RZ ;  /* 0x8000000906097210 */ /* 0x000fc40007ffe0ff */
[----:B------:R-:W-:Y:S01]  /*7040*/  LEA.HI R6, R11, R11, RZ, 0x1 ;  /* 0x0000000b0b067211 */ /* 0x000fe200078f08ff */
[----:B------:R1:W-:Y:S01]  /*7050*/  STL [R1+0x54], R5 ;  /* 0x0000540501007387 */ /* 0x0003e20000100800 */
[----:B------:R-:W-:Y:S02]  /*7060*/  SHF.R.S32.HI R19, RZ, 0x1f, R17 ;  /* 0x0000001fff137819 */ /* 0x000fe40000011411 */
[--C-:B------:R-:W-:Y:S02]  /*7070*/  SHF.R.S32.HI R12, RZ, 0x1, R6.reuse ;  /* 0x00000001ff0c7819 */ /* 0x100fe40000011406 */
[----:B------:R-:W-:Y:S02]  /*7080*/  SHF.R.S32.HI R13, RZ, 0x1f, R6 ;  /* 0x0000001fff0d7819 */ /* 0x000fe40000011406 */
[----:B------:R-:W-:Y:S02]  /*7090*/  LOP3.LUT R14, R6, 0xfffffffe, RZ, 0xc0, !PT ;  /* 0xfffffffe060e7812 */ /* 0x000fe400078ec0ff */
[----:B------:R-:W-:-:S02]  /*70a0*/  LEA.HI R13, R13, R12, RZ, 0x4 ;  /* 0x0000000c0d0d7211 */ /* 0x000fc400078f20ff */
[----:B-1----:R-:W-:Y:S01]  /*70b0*/  SHF.R.S32.HI R5, RZ, 0x1, R10 ;  /* 0x00000001ff057819 */ /* 0x002fe2000001140a */
[----:B------:R-:W-:Y:S01]  /*70c0*/  IMAD.IADD R14, R11, 0x1, -R14 ;  /* 0x000000010b0e7824 */ /* 0x000fe200078e0a0e */
[----:B------:R-:W-:Y:S02]  /*70d0*/  SHF.R.S32.HI R10, RZ, 0x1f, R10 ;  /* 0x0000001fff0a7819 */ /* 0x000fe4000001140a */
[----:B------:R-:W-:Y:S02]  /*70e0*/  SHF.R.S32.HI R6, RZ, 0x1, R17 ;  /* 0x00000001ff067819 */ /* 0x000fe40000011411 */
[----:B------:R-:W-:Y:S02]  /*70f0*/  LEA.HI R10, R10, R5, RZ, 0x4 ;  /* 0x000000050a0a7211 */ /* 0x000fe400078f20ff */
[----:B------:R-:W-:Y:S02]  /*7100*/  LOP3.LUT R13, R13, 0x1ffffff0, RZ, 0xc0, !PT ;  /* 0x1ffffff00d0d7812 */ /* 0x000fe400078ec0ff */
[----:B------:R-:W-:-:S02]  /*7110*/  LOP3.LUT R10, R10, 0x1ffffff0, RZ, 0xc0, !PT ;  /* 0x1ffffff00a0a7812 */ /* 0x000fc400078ec0ff */
[----:B------:R-:W-:Y:S01]  /*7120*/  LEA.HI R19, R19, R6, RZ, 0x4 ;  /* 0x0000000613137211 */ /* 0x000fe200078f20ff */
[----:B------:R-:W-:Y:S01]  /*7130*/  IMAD.IADD R13, R12, 0x1, -R13 ;  /* 0x000000010c0d7824 */ /* 0x000fe200078e0a0d */
[----:B------:R-:W-:Y:S01]  /*7140*/  LOP3.LUT R18, R17, 0xfffffffe, RZ, 0xc0, !PT ;  /* 0xfffffffe11127812 */ /* 0x000fe200078ec0ff */
[----:B------:R-:W-:Y:S01]  /*7150*/  IMAD.IADD R10, R5, 0x1, -R10 ;  /* 0x00000001050a7824 */ /* 0x000fe200078e0a0a */
[----:B------:R-:W-:Y:S01]  /*7160*/  LOP3.LUT R19, R19, 0x1ffffff0, RZ, 0xc0, !PT ;  /* 0x1ffffff013137812 */ /* 0x000fe200078ec0ff */
[----:B------:R-:W-:Y:S01]  /*7170*/  IMAD R5, R13, 0x8, R14 ;  /* 0x000000080d057824 */ /* 0x000fe200078e020e */
[----:B------:R-:W-:Y:S01]  /*7180*/  IADD3 R18, R15, -R18, RZ ;  /* 0x800000120f127210 */ /* 0x000fe20007ffe0ff */
[----:B------:R-:W-:Y:S01]  /*7190*/  IMAD.MOV.U32 R13, RZ, RZ, 0x40000040 ;  /* 0x40000040ff0d7424 */ /* 0x000fe200078e00ff */
[----:B------:R-:W-:Y:S01]  /*71a0*/  LEA R9, R10, R9, 0x3 ;  /* 0x000000090a097211 */ /* 0x000fe200078e18ff */
[----:B------:R-:W-:Y:S01]  /*71b0*/  IMAD.IADD R19, R6, 0x1, -R19 ;  /* 0x0000000106137824 */ /* 0x000fe200078e0a13 */
[----:B------:R-:W-:Y:S01]  /*71c0*/  MOV R11, 0x40000040 ;  /* 0x40000040000b7802 */ /* 0x000fe20000000f00 */
[----:B------:R-:W-:Y:S01]  /*71d0*/  IMAD R6, R20, 0x2000, R16 ;  /* 0x0000200014067824 */ /* 0x000fe200078e0210 */
[----:B------:R-:W-:Y:S01]  /*71e0*/  MOV R15, 0x40000040 ;  /* 0x40000040000f7802 */ /* 0x000fe20000000f00 */
[----:B------:R1:W-:Y:S01]  /*71f0*/  STL [R1+0x4c], R9 ;  /* 0x00004c0901007387 */ /* 0x0003e20000100800 */
[----:B------:R-:W-:Y:S01]  /*7200*/  LEA R10, R19, R18, 0x3 ;  /* 0x00000012130a7211 */ /* 0x000fe200078e18ff */
[----:B------:R-:W-:-:S02]  /*7210*/  IMAD.MOV.U32 R19, RZ, RZ, 0x40000040 ;  /* 0x40000040ff137424 */ /* 0x000fc400078e00ff */
[----:B------:R2:W-:Y:S04]  /*7220*/  STL [R1+0x48], R5 ;  /* 0x0000480501007387 */ /* 0x0005e80000100800 */
[----:B------:R3:W-:Y:S01]  /*7230*/  STL [R1+0x44], R10 ;  /* 0x0000440a01007387 */ /* 0x0007e20000100800 */
[C---:B-1----:R-:W-:Y:S02]  /*7240*/  VIADD R9, R6.reuse, 0x4000 ;  /* 0x0000400006097836 */ /* 0x042fe40000000000 */
[----:B--2---:R-:W-:Y:S01]  /*7250*/  VIADD R5, R6, 0x20c00 ;  /* 0x00020c0006057836 */ /* 0x004fe20000000000 */
[----:B------:R-:W-:Y:S02]  /*7260*/  SHF.R.U32.HI R6, RZ, 0x4, R6 ;  /* 0x00000004ff067819 */ /* 0x000fe40000011606 */
[----:B------:R-:W-:-:S02]  /*7270*/  SHF.R.U32.HI R9, RZ, 0x4, R9 ;  /* 0x00000004ff097819 */ /* 0x000fc40000011609 */
[----:B------:R-:W-:Y:S02]  /*7280*/  SHF.R.U32.HI R5, RZ, 0x4, R5 ;  /* 0x00000004ff057819 */ /* 0x000fe40000011605 */
[----:B------:R-:W-:Y:S02]  /*7290*/  LOP3.LUT R6, R6, 0x3fff, RZ, 0xc0, !PT ;  /* 0x00003fff06067812 */ /* 0x000fe400078ec0ff */
[----:B------:R-:W-:Y:S02]  /*72a0*/  LOP3.LUT R9, R9, 0x3fff, RZ, 0xc0, !PT ;  /* 0x00003fff09097812 */ /* 0x000fe400078ec0ff */
[----:B------:R-:W-:Y:S02]  /*72b0*/  LOP3.LUT R5, R5, 0x3fff, RZ, 0xc0, !PT ;  /* 0x00003fff05057812 */ /* 0x000fe400078ec0ff */
[----:B------:R-:W-:Y:S02]  /*72c0*/  LOP3.LUT R12, R6, 0x10000, RZ, 0xfc, !PT ;  /* 0x00010000060c7812 */ /* 0x000fe400078efcff */
[----:B------:R-:W-:Y:S01]  /*72d0*/  LOP3.LUT R6, R9, 0x10000, RZ, 0xfc, !PT ;  /* 0x0001000009067812 */ /* 0x000fe200078efcff */
[----:B------:R-:W-:Y:S01]  /*72e0*/  VIADD R9, R7, 0x8 ;  /* 0x0000000807097836 */ /* 0x000fe20000000000 */
[----:B------:R-:W-:Y:S01]  /*72f0*/  LOP3.LUT R5, R5, 0x10000, RZ, 0xfc, !PT ;  /* 0x0001000005057812 */ /* 0x000fe200078efcff */
[C---:B------:R-:W-:Y:S01]  /*7300*/  VIADD R20, R12.reuse, 0x4 ;  /* 0x000000040c147836 */ /* 0x040fe20000000000 */
[C---:B------:R-:W-:Y:S01]  /*7310*/  IADD3 R22, R12.reuse, 0x2, RZ ;  /* 0x000000020c167810 */ /* 0x040fe20007ffe0ff */
[----:B------:R1:W-:Y:S01]  /*7320*/  STL [R1+0x3c], R12 ;  /* 0x00003c0c01007387 */ /* 0x0003e20000100800 */
[----:B------:R-:W-:Y:S01]  /*7330*/  IADD3 R18, R12, 0x6, RZ ;  /* 0x000000060c127810 */ /* 0x000fe20007ffe0ff */
[C---:B---3--:R-:W-:Y:S01]  /*7340*/  VIADD R10, R6.reuse, 0x6 ;  /* 0x00000006060a7836 */ /* 0x048fe20000000000 */
[----:B------:R-:W-:Y:S01]  /*7350*/  IADD3 R9, R7, 0x14, RZ ;  /* 0x0000001407097810 */ /* 0x000fe20007ffe0ff */
[----:B------:R2:W-:Y:S01]  /*7360*/  STL [R1+0x58], R5 ;  /* 0x0000580501007387 */ /* 0x0005e20000100800 */
[----:B------:R-:W-:-:S03]  /*7370*/  VIADD R14, R6, 0x2 ;  /* 0x00000002060e7836 */ /* 0x000fc60000000000 */
[----:B------:R3:W-:Y:S01]  /*7380*/  STL [R1+0x38], R6 ;  /* 0x0000380601007387 */ /* 0x0007e20000100800 */
[----:B-1----:R-:W-:-:S03]  /*7390*/  IADD3 R12, R6, 0x4, RZ ;  /* 0x00000004060c7810 */ /* 0x002fc60007ffe0ff */
[----:B------:R1:W-:Y:S01]  /*73a0*/  STL.64 [R1+0x30], R22 ;  /* 0x0000301601007387 */ /* 0x0003e20000100a00 */
[C---:B--2---:R-:W-:Y:S01]  /*73b0*/  IADD3 R5, R7.reuse, 0x4, RZ ;  /* 0x0000000407057810 */ /* 0x044fe20007ffe0ff */
[C---:B------:R-:W-:Y:S02]  /*73c0*/  VIADD R5, R7.reuse, 0x10 ;  /* 0x0000001007057836 */ /* 0x040fe40000000000 */
[----:B------:R1:W-:Y:S01]  /*73d0*/  STL.64 [R1+0x28], R20 ;  /* 0x0000281401007387 */ /* 0x0003e20000100a00 */
[C---:B------:R-:W-:Y:S02]  /*73e0*/  IADD3 R5, R7.reuse, 0x1c, RZ ;  /* 0x0000001c07057810 */ /* 0x040fe40007ffe0ff */
[C---:B---3--:R-:W-:Y:S01]  /*73f0*/  IADD3 R6, R7.reuse, 0xc, RZ ;  /* 0x0000000c07067810 */ /* 0x048fe20007ffe0ff */
[----:B------:R1:W-:Y:S01]  /*7400*/  STL.64 [R1+0x20], R18 ;  /* 0x0000201201007387 */ /* 0x0003e20000100a00 */
[----:B------:R-:W-:-:S03]  /*7410*/  VIADD R6, R7, 0x18 ;  /* 0x0000001807067836 */ /* 0x000fc60000000000 */
[----:B------:R1:W-:Y:S04]  /*7420*/  STL.64 [R1+0x8], R10 ;  /* 0x0000080a01007387 */ /* 0x0003e80000100a00 */
[----:B------:R1:W-:Y:S04]  /*7430*/  STL.64 [R1+0x18], R14 ;  /* 0x0000180e01007387 */ /* 0x0003e80000100a00 */
[----:B------:R1:W-:Y:S02]  /*7440*/  STL.64 [R1+0x10], R12 ;  /* 0x0000100c01007387 */ /* 0x0003e40000100a00 */
.L_x_1404:
[----:B------:R-:W-:-:S05]  /*7450*/  IMAD.U32 R5, RZ, RZ, UR36 ;  /* 0x00000024ff057e24 */ /* 0x000fca000f8e00ff */
[----:B------:R-:W-:-:S04]  /*7460*/  LOP3.LUT R5, R5, 0x1, RZ, 0xfc, !PT ;  /* 0x0000000105057812 */ /* 0x000fc800078efcff */
[----:B------:R-:W-:-:S13]  /*7470*/  ISETP.NE.AND P0, PT, R5, 0x3, PT ;  /* 0x000000030500780c */ /* 0x000fda0003f05270 */
[----:B------:R-:W-:Y:S05]  /*7480*/  @!P0 BRA `(.L_x_1394) ;  /* 0x0000000000048947 */ /* 0x000fea0003800000 */
[----:B------:R-:W-:Y:S01]  /*7490*/  BPT.TRAP 0x1 ;  /* 0x000000040000795c */ /* 0x000fe20000300000 */
.L_x_1394:
[----:B------:R-:W-:Y:S02]  /*74a0*/  LEA R6, R0, R16, 0x3 ;  /* 0x0000001000067211 */ /* 0x000fe400078e18ff */
[----:B-1----:R-:W-:-:S04]  /*74b0*/  SHF.L.U32 R23, R4, 0x1f, RZ ;  /* 0x0000001f04177819 */ /* 0x002fc800000006ff */
[----:B------:R1:W2:Y:S01]  /*74c0*/  SYNCS.PHASECHK.TRANS64.TRYWAIT P1, [R6+URZ+0x30c10], R23 ;  /* 0x030c1017060075a7 */ /* 0x0002a2000802017f */
[----:B------:R-:W-:Y:S05]  /*74d0*/  @!P0 BRA `(.L_x_1395) ;  /* 0x0000000000048947 */ /* 0x000fea0003800000 */
[----:B------:R-:W-:Y:S01]  /*74e0*/  BPT.TRAP 0x1 ;  /* 0x000000040000795c */ /* 0x000fe20000300000 */
.L_x_1395:
[----:B------:R-:W-:-:S05]  /*74f0*/  VIADD R5, R16, 0x10000 ;  /* 0x0001000010057836 */ /* 0x000fca0000000000 */
[----:B------:R-:W-:-:S04]  /*7500*/  SHF.R.U32.HI R5, RZ, 0x4, R5 ;  /* 0x00000004ff057819 */ /* 0x000fc80000011605 */
[----:B------:R-:W-:-:S04]  /*7510*/  LOP3.LUT R5, R5, 0x3fff, RZ, 0xc0, !PT ;  /* 0x00003fff05057812 */ /* 0x000fc800078ec0ff */
[----:B------:R-:W-:Y:S01]  /*7520*/  LOP3.LUT R9, R5, 0x10000, RZ, 0xfc, !PT ;  /* 0x0001000005097812 */ /* 0x000fe200078efcff */
[----:B--2---:R-:W-:Y:S06]  /*7530*/  @P1 BRA `(.L_x_1396) ;  /* 0x0000000000081947 */ /* 0x004fec0003800000 */
[----:B------:R-:W2:Y:S02]  /*7540*/  SYNCS.PHASECHK.TRANS64.TRYWAIT P1, [R6+URZ+0x30c10], R23 ;  /* 0x030c1017060075a7 */ /* 0x000ea4000802017f */
[----:B--2---:R-:W-:Y:S05]  /*7550*/  @!P1 BRA `(.L_x_1397) ;  /* 0x000000d000bc9947 */ /* 0x004fea0003800000 */
.L_x_1396:
[----:B------:R-:W3:Y:S04]  /*7560*/  LDL R17, [R1+0x3c] ;  /* 0x00003c0001117983 */ /* 0x000ee80000100800 */
[----:B------:R-:W4:Y:S04]  /*7570*/  LDL.64 R20, [R1+0x30] ;  /* 0x0000300001147983 */ /* 0x000f280000100a00 */
[----:B------:R-:W5:Y:S01]  /*7580*/  LDL.64 R18, [R1+0x28] ;  /* 0x0000280001127983 */ /* 0x000f620000100a00 */
[----:B------:R-:W-:Y:S01]  /*7590*/  LEA R9, R0, R9, 0xa ;  /* 0x0000000900097211 */ /* 0x000fe200078e50ff */
        /* <DEDUP_REMOVED lines=20> */
[C---:B-----5:R-:W-:Y:S01]  /*76e0*/  IMAD R10, R0.reuse, 0x80, R10 ;  /* 0x00000080000a7824 */ /* 0x060fe200078e020a */
[----:B------:R-:W-:Y:S01]  /*76f0*/  UIADD3 UR6, UR6, 0x6, URZ ;  /* 0x0000000606067890 */ /* 0x000fe2000fffe03f */
[----:B------:R-:W-:-:S04]  /*7700*/  LEA R12, R0, R12, 0x7 ;  /* 0x0000000c000c7211 */ /* 0x000fc800078e38ff */
[----:B------:R-:W-:-:S04]  /*7710*/  LEA R15, R3, R12, 0x1 ;  /* 0x0000000c030f7211 */ /* 0x000fc800078e08ff */
[----:B------:R-:W-:Y:S01]  /*7720*/  LEA R9, R15, R16, 0x2 ;  /* 0x000000100f097211 */ /* 0x000fe200078e10ff */
        /* <DEDUP_REMOVED lines=8> */
[C---:B------:R-:W-:Y:S01]  /*77b0*/  IMAD R14, R0.reuse, 0x80, R13 ;  /* 0x00000080000e7824 */ /* 0x040fe200078e020d */
[----:B------:R-:W-:Y:S01]  /*77c0*/  LEA R18, R0, R11, 0x7 ;  /* 0x0000000b00127211 */ /* 0x000fe200078e38ff */
[C---:B------:R-:W-:Y:S02]  /*77d0*/  IMAD R13, R3.reuse, 0x2, R10 ;  /* 0x00000002030d7824 */ /* 0x040fe400078e020a */
[C---:B------:R-:W-:Y:S01]  /*77e0*/  IMAD R19, R3.reuse, 0x2, R14 ;  /* 0x0000000203137824 */ /* 0x040fe200078e020e */
[----:B------:R-:W-:Y:S01]  /*77f0*/  LEA R21, R3, R18, 0x1 ;  /* 0x0000001203157211 */ /* 0x000fe200078e08ff */
[----:B------:R-:W-:-:S02]  /*7800*/  IMAD R17, R13, 0x4, R16 ;  /* 0x000000040d117824 */ /* 0x000fc400078e0210 */
[----:B------:R-:W-:Y:S01]  /*7810*/  IMAD R10, R19, 0x4, R16 ;  /* 0x00000004130a7824 */ /* 0x000fe200078e0210 */
[----:B------:R-:W-:Y:S01]  /*7820*/  LEA R11, R21, R16, 0x2 ;  /* 0x00000010150b7211 */ /* 0x000fe200078e10ff */
[----:B------:R-:W-:-:S04]  /*7830*/  VIADD R14, R16, 0x20000 ;  /* 0x00020000100e7836 */ /* 0x000fc80000000000 */
[--C-:B------:R-:W-:Y:S01]  /*7840*/  IMAD R15, R15, 0x4, R14.reuse ;  /* 0x000000040f0f7824 */ /* 0x100fe200078e020e */
[-C--:B------:R-:W-:Y:S02]  /*7850*/  LEA R12, R13, R14.reuse, 0x2 ;  /* 0x0000000e0d0c7211 */ /* 0x080fe400078e10ff */
        /* <DEDUP_REMOVED lines=15> */
.L_x_1398:
[----:B------:R1:W1:Y:S01]  /*7950*/  SYNCS.PHASECHK.TRANS64.TRYWAIT P1, [R6+URZ+0x30c30], R23 ;  /* 0x030c3017060075a7 */ /* 0x000262000802017f */
[----:B------:R-:W-:Y:S05]  /*7960*/  @!P0 BRA `(.L_x_1399) ;  /* 0x0000000000048947 */ /* 0x000fea0003800000 */
[----:B------:R-:W-:Y:S01]  /*7970*/  BPT.TRAP 0x1 ;  /* 0x000000040000795c */ /* 0x000fe20000300000 */
.L_x_1399:
[----:B-1----:R-:W-:Y:S05]  /*7980*/  @P1 BRA `(.L_x_1400) ;  /* 0x0000000000081947 */ /* 0x002fea0003800000 */
[----:B------:R-:W1:Y:S02]  /*7990*/  SYNCS.PHASECHK.TRANS64.TRYWAIT P1, [R6+URZ+0x30c30], R23 ;  /* 0x030c3017060075a7 */ /* 0x000e64000802017f */
[----:B-1----:R-:W-:Y:S05]  /*79a0*/  @!P1 BRA `(.L_x_1401) ;  /* 0x000000cc00bc9947 */ /* 0x002fea0003800000 */
.L_x_1400:
[----:B------:R-:W2:Y:S01]  /*79b0*/  LDL R26, [R1+0x38] ;  /* 0x00003800011a7983 */ /* 0x000ea20000100800 */
[----:B------:R-:W-:Y:S01]  /*79c0*/  IADD3 R24, R16, 0x18000, RZ ;  /* 0x0001800010187810 */ /* 0x000fe20007ffe0ff */
[----:B------:R-:W-:Y:S02]  /*79d0*/  ULDC UR8, c[0x0][0x75c] ;  /* 0x0001d70000087ab9 */ /* 0x000fe40000000800 */
[----:B------:R-:W-:Y:S01]  /*79e0*/  STL [R1+0xf8], R162 ;  /* 0x0000f8a201007387 */ /* 0x000fe20000100800 */
[----:B------:R-:W-:Y:S01]  /*79f0*/  SHF.R.U32.HI R24, RZ, 0x4, R24 ;  /* 0x00000004ff187819 */ /* 0x000fe20000011618 */
[----:B------:R-:W-:Y:S01]  /*7a00*/  FMUL.FTZ R18, R76, UR8 ;  /* 0x000000084c127c20 */ /* 0x000fe20008410000 */
[----:B------:R-:W-:Y:S01]  /*7a10*/  FMUL.FTZ R19, R77, UR8 ;  /* 0x000000084d137c20 */ /* 0x000fe20008410000 */
[----:B------:R-:W-:Y:S01]  /*7a20*/  STL [R1+0xf4], R161 ;  /* 0x0000f4a101007387 */ /* 0x000fe20000100800 */
[----:B------:R-:W-:Y:S01]  /*7a30*/  LOP3.LUT R210, R24, 0x3fff, RZ, 0xc0, !PT ;  /* 0x00003fff18d27812 */ /* 0x000fe200078ec0ff */
[----:B------:R-:W-:Y:S01]  /*7a40*/  FMUL.FTZ R20, R78, UR8 ;  /* 0x000000084e147c20 */ /* 0x000fe20008410000 */
[----:B------:R-:W-:Y:S01]  /*7a50*/  FMUL.FTZ R21, R79, UR8 ;  /* 0x000000084f157c20 */ /* 0x000fe20008410000 */
[----:B------:R-:W-:Y:S01]  /*7a60*/  STL [R1+0xf0], R160 ;  /* 0x0000f0a001007387 */ /* 0x000fe20000100800 */
[----:B------:R-:W-:Y:S01]  /*7a70*/  LOP3.LUT R25, R210, 0x10000, RZ, 0xfc, !PT ;  /* 0x00010000d2197812 */ /* 0x000fe200078efcff */
[----:B------:R-:W-:Y:S01]  /*7a80*/  FMUL.FTZ R22, R80, UR8 ;  /* 0x0000000850167c20 */ /* 0x000fe20008410000 */
[----:B------:R-:W-:Y:S01]  /*7a90*/  FMUL.FTZ R23, R81, UR8 ;  /* 0x0000000851177c20 */ /* 0x000fe20008410000 */
[----:B------:R-:W-:Y:S01]  /*7aa0*/  STL [R1+0xec], R159 ;  /* 0x0000ec9f01007387 */ /* 0x000fe20000100800 */
[----:B------:R-:W-:Y:S01]  /*7ab0*/  FMUL.FTZ R204, R82, UR8 ;  /* 0x0000000852cc7c20 */ /* 0x000fe20008410000 */
[----:B------:R-:W-:-:S02]  /*7ac0*/  IMAD R25, R0, 0x400, R25 ;  /* 0x0000040000197824 */ /* 0x000fc400078e0219 */
        /* <DEDUP_REMOVED lines=71> */
[C---:B------:R-:W-:Y:S01]  /*7f40*/  IADD3 R230, R7.reuse, 0x4, RZ ;  /* 0x0000000407e67810 */ /* 0x040fe20007ffe0ff */
        /* <DEDUP_REMOVED lines=34> */
[C---:B------:R-:W-:Y:S01]  /*8170*/  VIADD R220, R7.reuse, 0x10 ;  /* 0x0000001007dc7836 */ /* 0x040fe20000000000 */
[----:B------:R-:W-:-:S03]  /*8180*/  IADD3 R224, R7, 0x14, RZ ;  /* 0x0000001407e07810 */ /* 0x000fc60007ffe0ff */
        /* <DEDUP_REMOVED lines=53> */
[----:B----4-:R-:W-:Y:S01]  /*84e0*/  VIADD R128, R7, 0x18 ;  /* 0x0000001807807836 */ /* 0x010fe20000000000 */
        /* <DEDUP_REMOVED lines=10> */
[----:B------:R-:W-:Y:S01]  /*8590*/  IADD3 R221, R7, 0x1c, RZ ;  /* 0x0000001c07dd7810 */ /* 0x000fe20007ffe0ff */
[----:B------:R-:W-:-:S06]  /*85a0*/  FFMA.FTZ R95, R98, UR5, -R95 ;  /* 0x00000005625f7c23 */ /* 0x000fcc000801085f */
        /* <DEDUP_REMOVED lines=140> */
[----:B----4-:R-:W-:-:S02]  /*8e70*/  FSEL R128, R234, -INF , P2 ;  /* 0xff800000ea807808 */ /* 0x010fc40001000000 */
[----:B------:R-:W4:Y:S01]  /*8e80*/  SHFL.IDX PT, R212, R217, R212, 0x1f ;  /* 0x00001fd4d9d47589 */ /* 0x000f2200000e0000 */
[----:B---3--:R-:W-:Y:S01]  /*8e90*/  FFMA.FTZ R132, R26, UR5, -R215 ;  /* 0x000000051a847c23 */ /* 0x008fe200080108d7 */
[C---:B------:R-:W-:Y:S01]  /*8ea0*/  IADD3 R215, R7.reuse, 0x18, RZ ;  /* 0x0000001807d77810 */ /* 0x040fe20007ffe0ff */
[----:B------:R3:W-:Y:S01]  /*8eb0*/  MUFU.EX2 R12, R122 ;  /* 0x0000007a000c7308 */ /* 0x0007e20000000800 */
[----:B------:R-:W-:Y:S01]  /*8ec0*/  FFMA.FTZ R128, R128, UR5, -R127 ;  /* 0x0000000580807c23 */ /* 0x000fe2000801087f */
[----:B------:R-:W4:Y:S06]  /*8ed0*/  SHFL.IDX PT, R230, R11, R230, 0x1f ;  /* 0x00001fe60be67589 */ /* 0x000f2c00000e0000 */
[----:B------:R-:W4:Y:S01]  /*8ee0*/  MUFU.TANH R114, R114 ;  /* 0x0000007200727308 */ /* 0x000f220000002400 */
[----:B---3--:R-:W-:Y:S01]  /*8ef0*/  FSEL R122, R112, -INF , P1 ;  /* 0xff800000707a7808 */ /* 0x008fe20000800000 */
[----:B------:R-:W3:Y:S01]  /*8f00*/  SHFL.IDX PT, R215, R217, R215, 0x1f ;  /* 0x00001fd7d9d77589 */ /* 0x000ee200000e0000 */
[----:B------:R-:W-:-:S03]  /*8f10*/  VIADD R26, R7, 0x8 ;  /* 0x00000008071a7836 */ /* 0x000fc60000000000 */
[----:B------:R-:W-:Y:S01]  /*8f20*/  FFMA.FTZ R127, R122, UR5, -R127 ;  /* 0x000000057a7f7c23 */ /* 0x000fe2000801087f */
[----:B------:R4:W3:Y:S01]  /*8f30*/  SHFL.IDX PT, R217, R217, R221, 0x1f ;  /* 0x00001fddd9d97589 */ /* 0x0008e200000e0000 */
[----:B------:R-:W-:Y:S01]  /*8f40*/  FSEL R122, R149, -INF , P2 ;  /* 0xff800000957a7808 */ /* 0x000fe20001000000 */
[--C-:B------:R-:W-:Y:S01]  /*8f50*/  FADD.FTZ R32, R32, -R229.reuse ;  /* 0x800000e520207221 */ /* 0x100fe20000010000 */
[----:B------:R-:W-:Y:S01]  /*8f60*/  FADD.FTZ R34, R34, -R229 ;  /* 0x800000e522227221 */ /* 0x000fe20000010000 */
[----:B------:R-:W-:Y:S01]  /*8f70*/  FFMA.FTZ R22, -R22, R22, 1 ;  /* 0x3f80000016167423 */ /* 0x000fe20000010116 */
[----:B------:R3:W3:Y:S01]  /*8f80*/  SHFL.IDX PT, R229, R11, R26, 0x1f ;  /* 0x00001f1a0be57589 */ /* 0x0006e200000e0000 */
[--C-:B------:R-:W-:Y:S01]  /*8f90*/  FFMA.FTZ R122, R122, UR5, -R125.reuse ;  /* 0x000000057a7a7c23 */ /* 0x100fe2000801087d */
[----:B------:R-:W-:Y:S01]  /*8fa0*/  FFMA.FTZ R125, R219, UR5, -R125 ;  /* 0x00000005db7d7c23 */ /* 0x000fe2000801087d */
[--C-:B------:R-:W-:Y:S01]  /*8fb0*/  FADD.FTZ R219, R25, -R222.reuse ;  /* 0x800000de19db7221 */ /* 0x100fe20000010000 */
[----:B------:R-:W-:Y:S01]  /*8fc0*/  FADD.FTZ R222, R27, -R222 ;  /* 0x800000de1bde7221 */ /* 0x000fe20000010000 */
[----:B------:R-:W-:Y:S01]  /*8fd0*/  IADD3 R27, R7, 0xc, RZ ;  /* 0x0000000c071b7810 */ /* 0x000fe20007ffe0ff */
[--C-:B--2---:R-:W-:Y:S01]  /*8fe0*/  FADD.FTZ R33, R33, -R224.reuse ;  /* 0x800000e021217221 */ /* 0x104fe20000010000 */
[----:B------:R-:W-:Y:S01]  /*8ff0*/  FADD.FTZ R35, R35, -R224 ;  /* 0x800000e023237221 */ /* 0x000fe20000010000 */
[----:B------:R1:W-:Y:S08]  /*9000*/  MUFU.EX2 R25, R211 ;  /* 0x000000d300197308 */ /* 0x0003f00000000800 */
[----:B------:R-:W2:Y:S01]  /*9010*/  MUFU.TANH R113, R113 ;  /* 0x0000007100717308 */ /* 0x000ea20000002400 */
[----:B------:R2:W2:Y:S01]  /*9020*/  SHFL.IDX PT, R224, R11, R27, 0x1f ;  /* 0x00001f1b0be07589 */ /* 0x0004a200000e0000 */
[--C-:B-1----:R-:W-:Y:S01]  /*9030*/  FADD.FTZ R211, R29, -R213.reuse ;  /* 0x800000d51dd37221 */ /* 0x102fe20000010000 */
[----:B----4-:R-:W-:Y:S01]  /*9040*/  FADD.FTZ R221, R28, -R212 ;  /* 0x800000d41cdd7221 */ /* 0x010fe20000010000 */
[----:B------:R-:W-:Y:S01]  /*9050*/  FADD.FTZ R213, R31, -R213 ;  /* 0x800000d51fd57221 */ /* 0x000fe20000010000 */
[----:B------:R-:W-:-:S03]  /*9060*/  FSEL R28, R141, -INF , P2 ;  /* 0xff8000008d1c7808 */ /* 0x000fc60001000000 */
[----:B------:R-:W1:Y:S01]  /*9070*/  MUFU.EX2 R95, R95 ;  /* 0x0000005f005f7308 */ /* 0x000e620000000800 */
[----:B------:R-:W-:Y:S01]  /*9080*/  FSEL R31, R140, -INF , P1 ;  /* 0xff8000008c1f7808 */ /* 0x000fe20000800000 */
[----:B------:R-:W-:-:S06]  /*9090*/  FFMA.FTZ R28, R28, UR5, -R230 ;  /* 0x000000051c1c7c23 */ /* 0x000fcc00080108e6 */
[----:B------:R-:W4:Y:S01]  /*90a0*/  MUFU.TANH R118, R118 ;  /* 0x0000007600767308 */ /* 0x000f220000002400 */
[----:B------:R-:W-:-:S07]  /*90b0*/  FFMA.FTZ R31, R31, UR5, -R230 ;  /* 0x000000051f1f7c23 */ /* 0x000fce00080108e6 */
[----:B------:R-:W-:Y:S08]  /*90c0*/  MUFU.EX2 R98, R98 ;  /* 0x0000006200627308 */ /* 0x000ff00000000800 */
[----:B------:R-:W4:Y:S08]  /*90d0*/  MUFU.TANH R116, R116 ;  /* 0x0000007400747308 */ /* 0x000f300000002400 */
[----:B------:R-:W-:Y:S08]  /*90e0*/  MUFU.TANH R121, R121 ;  /* 0x0000007900797308 */ /* 0x000ff00000002400 */
[----:B------:R-:W4:Y:S08]  /*90f0*/  MUFU.EX2 R104, R104 ;  /* 0x0000006800687308 */ /* 0x000f300000000800 */
[----:B------:R-:W4:Y:S08]  /*9100*/  MUFU.TANH R115, R115 ;  /* 0x0000007300737308 */ /* 0x000f300000002400 */
[----:B------:R-:W-:Y:S01]  /*9110*/  MUFU.TANH R117, R117 ;  /* 0x0000007500757308 */ /* 0x000fe20000002400 */
[----:B------:R-:W-:-:S07]  /*9120*/  FFMA.FTZ R23, -R23, R23, 1 ;  /* 0x3f80000017177423 */ /* 0x000fce0000010117 */
[----:B------:R-:W-:Y:S08]  /*9130*/  MUFU.EX2 R103, R103 ;  /* 0x0000006700677308 */ /* 0x000ff00000000800 */
[----:B------:R-:W-:Y:S01]  /*9140*/  MUFU.EX2 R96, R96 ;  /* 0x0000006000607308 */ /* 0x000fe20000000800 */
[----:B------:R-:W-:Y:S01]  /*9150*/  FFMA.FTZ R209, -R209, R209, 1 ;  /* 0x3f800000d1d17423 */ /* 0x000fe200000101d1 */
[----:B------:R-:W-:Y:S01]  /*9160*/  FFMA.FTZ R205, -R205, R205, 1 ;  /* 0x3f800000cdcd7423 */ /* 0x000fe200000101cd */
[----:B------:R-:W-:Y:S05]  /*9170*/  LDS R13, [R13+0x400] ;  /* 0x000400000d0d7984 */ /* 0x000fea0000000800 */
[----:B---3--:R3:W-:Y:S01]  /*9180*/  MUFU.EX2 R26, R231 ;  /* 0x000000e7001a7308 */ /* 0x0087e20000000800 */
[----:B------:R-:W-:Y:S01]  /*9190*/  FADD.FTZ R36, R36, -R215 ;  /* 0x800000d724247221 */ /* 0x000fe20000010000 */
[----:B---3--:R-:W-:-:S06]  /*91a0*/  VIADD R231, R7, 0x10 ;  /* 0x0000001007e77836 */ /* 0x008fcc0000000000 */
[----:B--2---:R2:W-:Y:S01]  /*91b0*/  MUFU.EX2 R27, R214 ;  /* 0x000000d6001b7308 */ /* 0x0045e20000000800 */
[----:B------:R3:W1:Y:S01]  /*91c0*/  SHFL.IDX PT, R230, R11, R231, 0x1f ;  /* 0x00001fe70be67589 */ /* 0x00066200000e0000 */
[----:B------:R-:W-:Y:S01]  /*91d0*/  FADD.FTZ R215, R38, -R215 ;  /* 0x800000d726d77221 */ /* 0x000fe20000010000 */
[----:B--2---:R-:W-:Y:S01]  /*91e0*/  FADD.FTZ R214, R37, -R217 ;  /* 0x800000d925d67221 */ /* 0x004fe20000010000 */
[----:B------:R-:W-:Y:S01]  /*91f0*/  FFMA.FTZ R37, -R20, R20, 1 ;  /* 0x3f80000014257423 */ /* 0x000fe20000010114 */
[----:B------:R-:W-:Y:S01]  /*9200*/  FSEL R20, R6, -INF , P2 ;  /* 0xff80000006147808 */ /* 0x000fe20001000000 */
[----:B------:R-:W-:Y:S01]  /*9210*/  FFMA.FTZ R38, -R18, R18, 1 ;  /* 0x3f80000012267423 */ /* 0x000fe20000010112 */
[----:B------:R-:W-:Y:S01]  /*9220*/  FMUL.FTZ R223, R99, R223 ;  /* 0x000000df63df7220 */ /* 0x000fe20000410000 */
[----:B------:R2:W-:Y:S03]  /*9230*/  MUFU.EX2 R18, R216 ;  /* 0x000000d800127308 */ /* 0x0005e60000000800 */
[----:B------:R-:W-:Y:S01]  /*9240*/  FMUL.FTZ R37, R37, R223 ;  /* 0x000000df25257220 */ /* 0x000fe20000410000 */
[----:B------:R-:W-:Y:S01]  /*9250*/  FMUL.FTZ R223, R119, R219 ;  /* 0x000000db77df7220 */ /* 0x000fe20000410000 */
[----:B--2---:R-:W-:Y:S01]  /*9260*/  FFMA.FTZ R216, R20, UR5, -R229 ;  /* 0x0000000514d87c23 */ /* 0x004fe200080108e5 */
[----:B------:R-:W-:-:S02]  /*9270*/  FFMA.FTZ R20, -R19, R19, 1 ;  /* 0x3f80000013147423 */ /* 0x000fc40000010113 */
[----:B------:R2:W-:Y:S01]  /*9280*/  MUFU.EX2 R19, R218 ;  /* 0x000000da00137308 */ /* 0x0005e20000000800 */
[----:B------:R-:W-:Y:S01]  /*9290*/  FMUL.FTZ R222, R100, R222 ;  /* 0x000000de64de7220 */ /* 0x000fe20000410000 */
[----:B------:R-:W-:Y:S01]  /*92a0*/  FADD.FTZ R212, R30, -R212 ;  /* 0x800000d41ed47221 */ /* 0x000fe20000010000 */
[----:B--2---:R-:W-:Y:S02]  /*92b0*/  FSEL R218, R3, -INF , P1 ;  /* 0xff80000003da7808 */ /* 0x004fe40000800000 */
[----:B---3--:R-:W-:-:S03]  /*92c0*/  IADD3 R231, R7, 0x14, RZ ;  /* 0x0000001407e77810 */ /* 0x008fc60007ffe0ff */
[----:B------:R-:W-:Y:S01]  /*92d0*/  FFMA.FTZ R219, R218, UR5, -R224 ;  /* 0x00000005dadb7c23 */ /* 0x000fe200080108e0 */
[----:B------:R-:W-:Y:S01]  /*92e0*/  FMUL.FTZ R218, R20, R223 ;  /* 0x000000df14da7220 */ /* 0x000fe20000410000 */
[----:B------:R-:W-:Y:S01]  /*92f0*/  FSEL R29, R143, -INF , P2 ;  /* 0xff8000008f1d7808 */ /* 0x000fe20001000000 */
[----:B------:R2:W-:Y:S01]  /*9300*/  MUFU.EX2 R20, R210 ;  /* 0x000000d200147308 */ /* 0x0005e20000000800 */
[----:B------:R-:W-:Y:S01]  /*9310*/  FSEL R30, R142, -INF , P1 ;  /* 0xff8000008e1e7808 */ /* 0x000fe20000800000 */
[----:B------:R-:W-:Y:S01]  /*9320*/  FMUL.FTZ R223, R97, R221 ;  /* 0x000000dd61df7220 */ /* 0x000fe20000410000 */
[----:B------:R-:W-:Y:S01]  /*9330*/  FADD.FTZ R217, R39, -R217 ;  /* 0x800000d927d97221 */ /* 0x000fe20000010000 */
[--C-:B------:R-:W-:Y:S01]  /*9340*/  FFMA.FTZ R29, R29, UR5, -R233.reuse ;  /* 0x000000051d1d7c23 */ /* 0x100fe200080108e9 */
[----:B--2---:R-:W-:Y:S01]  /*9350*/  FMUL.FTZ R210, R21, R222 ;  /* 0x000000de15d27220 */ /* 0x004fe20000410000 */
[----:B------:R-:W-:Y:S01]  /*9360*/  FSEL R21, R2, -INF , P2 ;  /* 0xff80000002157808 */ /* 0x000fe20001000000 */
[----:B------:R-:W-:Y:S01]  /*9370*/  FFMA.FTZ R30, R30, UR5, -R233 ;  /* 0x000000051e1e7c23 */ /* 0x000fe200080108e9 */
[----:B------:R-:W-:Y:S01]  /*9380*/  FSEL R39, R5, -INF , P1 ;  /* 0xff80000005277808 */ /* 0x000fe20000800000 */
[----:B------:R-:W2:Y:S01]  /*9390*/  SHFL.IDX PT, R231, R11, R231, 0x1f ;  /* 0x00001fe70be77589 */ /* 0x000ea200000e0000 */
[----:B------:R-:W-:-:S02]  /*93a0*/  VIADD R233, R7, 0x18 ;  /* 0x0000001807e97836 */ /* 0x000fc40000000000 */
[----:B-1----:R-:W-:Y:S02]  /*93b0*/  FFMA.FTZ R221, R21, UR5, -R230 ;  /* 0x0000000515dd7c23 */ /* 0x002fe400080108e6 */
[----:B------:R1:W-:Y:S01]  /*93c0*/  MUFU.EX2 R21, R139 ;  /* 0x0000008b00157308 */ /* 0x0003e20000000800 */
[----:B------:R-:W-:Y:S01]  /*93d0*/  FFMA.FTZ R39, R39, UR5, -R229 ;  /* 0x0000000527277c23 */ /* 0x000fe200080108e5 */
[----:B------:R-:W-:Y:S01]  /*93e0*/  FSEL R222, R114, -INF , P1 ;  /* 0xff80000072de7808 */ /* 0x000fe20000800000 */
[----:B------:R3:W4:Y:S01]  /*93f0*/  SHFL.IDX PT, R229, R11, R233, 0x1f ;  /* 0x00001fe90be57589 */ /* 0x00072200000e0000 */
[----:B-1----:R-:W-:-:S03]  /*9400*/  FMUL.FTZ R139, R22, R223 ;  /* 0x000000df168b7220 */ /* 0x002fc60000410000 */
[----:B------:R1:W-:Y:S01]  /*9410*/  LDS R223, [R15+0x400] ;  /* 0x000400000fdf7984 */ /* 0x0003e20000000800 */
[----:B---3--:R-:W-:Y:S01]  /*9420*/  IADD3 R233, R7, 0x1c, RZ ;  /* 0x0000001c07e97810 */ /* 0x008fe20007ffe0ff */
[----:B------:R-:W-:-:S04]  /*9430*/  FFMA.FTZ R222, R222, UR5, -R230 ;  /* 0x00000005dede7c23 */ /* 0x000fc800080108e6 */
[----:B------:R3:W4:Y:S01]  /*9440*/  SHFL.IDX PT, R230, R11, R233, 0x1f ;  /* 0x00001fe90be67589 */ /* 0x00072200000e0000 */
[----:B------:R-:W4:Y:S01]  /*9450*/  MUFU.EX2 R102, R102 ;  /* 0x0000006600667308 */ /* 0x000f220000000800 */
[----:B------:R-:W-:Y:S01]  /*9460*/  FMUL.FTZ R220, R120, R220 ;  /* 0x000000dc78dc7220 */ /* 0x000fe20000410000 */
[----:B-1----:R-:W-:Y:S01]  /*9470*/  FFMA.FTZ R15, -R204, R204, 1 ;  /* 0x3f800000cc0f7423 */ /* 0x002fe200000101cc */
[----:B------:R-:W-:Y:S02]  /*9480*/  FSEL R22, R113, -INF , P2 ;  /* 0xff80000071167808 */ /* 0x000fe40001000000 */
[----:B------:R-:W-:-:S03]  /*9490*/  FMUL.FTZ R38, R38, R220 ;  /* 0x000000dc26267220 */ /* 0x000fc60000410000 */
[----:B---3--:R1:W-:Y:S01]  /*94a0*/  MUFU.EX2 R11, R138 ;  /* 0x0000008a000b7308 */ /* 0x0083e20000000800 */
[----:B------:R-:W-:Y:S01]  /*94b0*/  FSEL R220, R4, -INF , P2 ;  /* 0xff80000004dc7808 */ /* 0x000fe20001000000 */
[----:B-1----:R-:W-:Y:S01]  /*94c0*/  FMUL.FTZ R138, R95, R212 ;  /* 0x000000d45f8a7220 */ /* 0x002fe20000410000 */
[----:B--2---:R-:W-:Y:S01]  /*94d0*/  FFMA.FTZ R212, R22, UR5, -R231 ;  /* 0x0000000516d47c23 */ /* 0x004fe200080108e7 */
[----:B----4-:R-:W-:Y:S02]  /*94e0*/  FSEL R22, R118, -INF , P1 ;  /* 0xff80000076167808 */ /* 0x010fe40000800000 */
[----:B------:R-:W-:Y:S02]  /*94f0*/  FMUL.FTZ R138, R15, R138 ;  /* 0x0000008a0f8a7220 */ /* 0x000fe40000410000 */
[----:B------:R1:W-:Y:S01]  /*9500*/  MUFU.EX2 R15, R137 ;  /* 0x00000089000f7308 */ /* 0x0003e20000000800 */
[----:B------:R-:W-:Y:S01]  /*9510*/  FFMA.FTZ R220, R220, UR5, -R224 ;  /* 0x00000005dcdc7c23 */ /* 0x000fe200080108e0 */
[----:B------:R-:W-:Y:S01]  /*9520*/  FSEL R224, R116, -INF , P2 ;  /* 0xff80000074e07808 */ /* 0x000fe20001000000 */
[----:B------:R-:W-:-:S05]  /*9530*/  FMUL.FTZ R32, R104, R32 ;  /* 0x0000002068207220 */ /* 0x000fca0000410000 */
[----:B------:R-:W2:Y:S01]  /*9540*/  MUFU.EX2 R17, R17 ;  /* 0x0000001100117308 */ /* 0x000ea20000000800 */
[----:B-1----:R-:W-:Y:S01]  /*9550*/  FMUL.FTZ R137, R98, R211 ;  /* 0x000000d362897220 */ /* 0x002fe20000410000 */
[----:B------:R-:W-:-:S03]  /*9560*/  FFMA.FTZ R211, R22, UR5, -R229 ;  /* 0x0000000516d37c23 */ /* 0x000fc600080108e5 */
[----:B------:R-:W-:Y:S01]  /*9570*/  FMUL.FTZ R137, R23, R137 ;  /* 0x0000008917897220 */ /* 0x000fe20000410000 */
[----:B------:R-:W-:Y:S02]  /*9580*/  FSEL R23, R121, -INF , P1 ;  /* 0xff80000079177808 */ /* 0x000fe40000800000 */
[----:B------:R1:W-:Y:S01]  /*9590*/  MUFU.EX2 R22, R136 ;  /* 0x0000008800167308 */ /* 0x0003e20000000800 */
[----:B------:R-:W-:Y:S01]  /*95a0*/  FSEL R204, R115, -INF , P1 ;  /* 0xff80000073cc7808 */ /* 0x000fe20000800000 */
[----:B------:R-:W-:Y:S01]  /*95b0*/  FFMA.FTZ R224, R224, UR5, -R229 ;  /* 0x00000005e0e07c23 */ /* 0x000fe200080108e5 */
[----:B------:R-:W-:Y:S01]  /*95c0*/  FMUL.FTZ R35, R102, R35 ;  /* 0x0000002366237220 */ /* 0x000fe20000410000 */
[----:B------:R-:W-:Y:S01]  /*95d0*/  FSEL R229, R117, -INF , P2 ;  /* 0xff80000075e57808 */ /* 0x000fe20001000000 */
[----:B-1----:R-:W-:Y:S01]  /*95e0*/  FFMA.FTZ R136, -R206, R206, 1 ;  /* 0x3f800000ce887423 */ /* 0x002fe200000101ce */
[--C-:B------:R-:W-:Y:S01]  /*95f0*/  FFMA.FTZ R206, R23, UR5, -R230.reuse ;  /* 0x0000000517ce7c23 */ /* 0x100fe200080108e6 */
[----:B------:R-:W-:Y:S01]  /*9600*/  FFMA.FTZ R204, R204, UR5, -R231 ;  /* 0x00000005cccc7c23 */ /* 0x000fe200080108e7 */
[----:B------:R1:W-:Y:S01]  /*9610*/  MUFU.EX2 R23, R135 ;  /* 0x0000008700177308 */ /* 0x0003e20000000800 */
[----:B------:R-:W-:Y:S01]  /*9620*/  FMUL.FTZ R136, R136, R32 ;  /* 0x0000002088887220 */ /* 0x000fe20000410000 */
[----:B------:R-:W-:Y:S01]  /*9630*/  FMUL.FTZ R34, R103, R34 ;  /* 0x0000002267227220 */ /* 0x000fe20000410000 */
[----:B------:R-:W-:Y:S01]  /*9640*/  FMUL.FTZ R231, R96, R213 ;  /* 0x000000d560e77220 */ /* 0x000fe20000410000 */
[----:B------:R-:W-:-:S04]  /*9650*/  FFMA.FTZ R213, R229, UR5, -R230 ;  /* 0x00000005e5d57c23 */ /* 0x000fc800080108e6 */
[----:B------:R3:W-:Y:S01]  /*9660*/  MUFU.EX2 R32, R134 ;  /* 0x0000008600207308 */ /* 0x0007e20000000800 */
[----:B-1----:R-:W-:Y:S01]  /*9670*/  FFMA.FTZ R135, -R208, R208, 1 ;  /* 0x3f800000d0877423 */ /* 0x002fe200000101d0 */
[----:B------:R-:W-:Y:S01]  /*9680*/  IADD3 R230, R7, 0x8, RZ ;  /* 0x0000000807e67810 */ /* 0x000fe20007ffe0ff */
[----:B------:R-:W-:Y:S02]  /*9690*/  FMUL.FTZ R205, R205, R231 ;  /* 0x000000e7cdcd7220 */ /* 0x000fe40000410000 */
[----:B------:R-:W-:Y:S01]  /*96a0*/  FMUL.FTZ R135, R135, R34 ;  /* 0x0000002287877220 */ /* 0x000fe20000410000 */
[----:B---3--:R-:W-:Y:S01]  /*96b0*/  FMUL.FTZ R134, R209, R35 ;  /* 0x00000023d1867220 */ /* 0x008fe20000410000 */
[----:B------:R-:W-:Y:S01]  /*96c0*/  IADD3 R35, R7, 0x10, RZ ;  /* 0x0000001007237810 */ /* 0x000fe20007ffe0ff */
[----:B------:R-:W-:Y:S01]  /*96d0*/  FFMA.FTZ R34, -R225, R225, 1 ;  /* 0x3f800000e1227423 */ /* 0x000fe200000101e1 */
[----:B------:R-:W-:Y:S02]  /*96e0*/  VIADD R231, R7, 0xc ;  /* 0x0000000c07e77836 */ /* 0x000fe40000000000 */
[----:B--2---:R-:W-:Y:S01]  /*96f0*/  FMUL.FTZ R215, R17, R215 ;  /* 0x000000d711d77220 */ /* 0x004fe20000410000 */
[----:B------:R-:W-:Y:S01]  /*9700*/  FFMA.FTZ R88, -R88, R88, 1 ;  /* 0x3f80000058587423 */ /* 0x000fe20000010158 */
[----:B------:R1:W-:Y:S01]  /*9710*/  SHFL.IDX PT, R225, R223, R35, 0x1f ;  /* 0x00001f23dfe17589 */ /* 0x0003e200000e0000 */
[C---:B------:R-:W-:Y:S01]  /*9720*/  VIADD R229, R7.reuse, 0x4 ;  /* 0x0000000407e57836 */ /* 0x040fe20000000000 */
[----:B------:R-:W2:Y:S02]  /*9730*/  MUFU.EX2 R105, R105 ;  /* 0x0000006900697308 */ /* 0x000ea40000000800 */
[----:B------:R-:W3:Y:S01]  /*9740*/  SHFL.IDX PT, R230, R223, R230, 0x1f ;  /* 0x00001fe6dfe67589 */ /* 0x000ee200000e0000 */
[----:B------:R-:W-:Y:S01]  /*9750*/  FMUL.FTZ R88, R88, R215 ;  /* 0x000000d758587220 */ /* 0x000fe20000410000 */
[----:B-1----:R-:W-:-:S04]  /*9760*/  IADD3 R35, R7, 0x18, RZ ;  /* 0x0000001807237810 */ /* 0x002fc80007ffe0ff */
[----:B------:R-:W1:Y:S01]  /*9770*/  MUFU.EX2 R101, R101 ;  /* 0x0000006500657308 */ /* 0x000e620000000800 */
[----:B------:R-:W4:Y:S04]  /*9780*/  SHFL.IDX PT, R209, R223, R7, 0x1f ;  /* 0x00001f07dfd17589 */ /* 0x000f2800000e0000 */
[----:B------:R2:W-:Y:S04]  /*9790*/  SHFL.IDX PT, R208, R223, R231, 0x1f ;  /* 0x00001fe7dfd07589 */ /* 0x0005e800000e0000 */
[----:B------:R-:W4:Y:S04]  /*97a0*/  SHFL.IDX PT, R215, R223, R35, 0x1f ;  /* 0x00001f23dfd77589 */ /* 0x000f2800000e0000 */
[----:B------:R-:W4:Y:S01]  /*97b0*/  SHFL.IDX PT, R229, R223, R229, 0x1f ;  /* 0x00001fe5dfe57589 */ /* 0x000f2200000e0000 */
[----:B------:R-:W4:Y:S01]  /*97c0*/  MUFU.EX2 R111, R111 ;  /* 0x0000006f006f7308 */ /* 0x000f220000000800 */
[----:B--2---:R-:W-:-:S02]  /*97d0*/  VIADD R231, R7, 0x14 ;  /* 0x0000001407e77836 */ /* 0x004fc40000000000 */
[----:B------:R-:W-:Y:S01]  /*97e0*/  FMUL.FTZ R33, R105, R33 ;  /* 0x0000002169217220 */ /* 0x000fe20000410000 */
[----:B------:R-:W-:-:S04]  /*97f0*/  FFMA.FTZ R207, -R207, R207, 1 ;  /* 0x3f800000cfcf7423 */ /* 0x000fc800000101cf */
[----:B------:R-:W2:Y:S01]  /*9800*/  MUFU.EX2 R110, R110 ;  /* 0x0000006e006e7308 */ /* 0x000ea20000000800 */
[----:B-1----:R-:W-:Y:S01]  /*9810*/  FMUL.FTZ R36, R101, R36 ;  /* 0x0000002465247220 */ /* 0x002fe20000410000 */
[----:B------:R-:W-:Y:S01]  /*9820*/  FMUL.FTZ R207, R207, R33 ;  /* 0x00000021cfcf7220 */ /* 0x000fe20000410000 */
[----:B------:R-:W1:Y:S01]  /*9830*/  SHFL.IDX PT, R231, R223, R231, 0x1f ;  /* 0x00001fe7dfe77589 */ /* 0x000e6200000e0000 */
[--C-:B---3--:R-:W-:Y:S01]  /*9840*/  FADD.FTZ R44, R44, -R230.reuse ;  /* 0x800000e62c2c7221 */ /* 0x108fe20000010000 */
[----:B------:R-:W-:-:S03]  /*9850*/  FADD.FTZ R46, R46, -R230 ;  /* 0x800000e62e2e7221 */ /* 0x000fc60000010000 */
[----:B------:R3:W-:Y:S01]  /*9860*/  MUFU.EX2 R33, R133 ;  /* 0x0000008500217308 */ /* 0x0007e20000000800 */
[--C-:B----4-:R-:W-:Y:S01]  /*9870*/  FADD.FTZ R40, R40, -R209.reuse ;  /* 0x800000d128287221 */ /* 0x110fe20000010000 */
[----:B------:R-:W-:Y:S01]  /*9880*/  FADD.FTZ R42, R42, -R209 ;  /* 0x800000d12a2a7221 */ /* 0x000fe20000010000 */
[----:B------:R-:W-:Y:S01]  /*9890*/  FADD.FTZ R209, R52, -R215 ;  /* 0x800000d734d17221 */ /* 0x000fe20000010000 */
[----:B------:R-:W-:Y:S01]  /*98a0*/  FFMA.FTZ R52, -R236, R236, 1 ;  /* 0x3f800000ec347423 */ /* 0x000fe200000101ec */
[----:B------:R-:W-:Y:S01]  /*98b0*/  FMUL.FTZ R44, R111, R44 ;  /* 0x0000002c6f2c7220 */ /* 0x000fe20000410000 */
[----:B---3--:R-:W-:Y:S02]  /*98c0*/  FMUL.FTZ R133, R34, R36 ;  /* 0x0000002422857220 */ /* 0x008fe40000410000 */
[----:B------:R3:W-:Y:S01]  /*98d0*/  MUFU.EX2 R36, R124 ;  /* 0x0000007c00247308 */ /* 0x0007e20000000800 */
[--C-:B------:R-:W-:Y:S01]  /*98e0*/  FADD.FTZ R41, R41, -R229.reuse ;  /* 0x800000e529297221 */ /* 0x100fe20000010000 */
[----:B------:R-:W-:Y:S01]  /*98f0*/  FADD.FTZ R43, R43, -R229 ;  /* 0x800000e52b2b7221 */ /* 0x000fe20000010000 */
[----:B------:R-:W-:Y:S01]  /*9900*/  FFMA.FTZ R92, -R92, R92, 1 ;  /* 0x3f8000005c5c7423 */ /* 0x000fe2000001015c */
[----:B------:R-:W-:Y:S01]  /*9910*/  FFMA.FTZ R91, -R91, R91, 1 ;  /* 0x3f8000005b5b7423 */ /* 0x000fe2000001015b */
[----:B------:R-:W-:Y:S01]  /*9920*/  FMUL.FTZ R46, R10, R46 ;  /* 0x0000002e0a2e7220 */ /* 0x000fe20000410000 */
[----:B---3--:R-:W-:-:S02]  /*9930*/  FADD.FTZ R124, R45, -R208 ;  /* 0x800000d02d7c7221 */ /* 0x008fc40000010000 */
[----:B------:R-:W3:Y:S01]  /*9940*/  MUFU.EX2 R108, R108 ;  /* 0x0000006c006c7308 */ /* 0x000ee20000000800 */
[----:B------:R-:W-:Y:S01]  /*9950*/  IADD3 R229, R7, 0x8, RZ ;  /* 0x0000000807e57810 */ /* 0x000fe20007ffe0ff */
[----:B--2---:R-:W-:Y:S01]  /*9960*/  FMUL.FTZ R124, R110, R124 ;  /* 0x0000007c6e7c7220 */ /* 0x004fe20000410000 */
[----:B------:R-:W2:Y:S01]  /*9970*/  SHFL.IDX PT, R223, R223, R233, 0x1f ;  /* 0x00001fe9dfdf7589 */ /* 0x000ea200000e0000 */
[----:B------:R-:W-:Y:S01]  /*9980*/  FMUL.FTZ R52, R52, R44 ;  /* 0x0000002c34347220 */ /* 0x000fe20000410000 */
[----:B------:R-:W-:Y:S01]  /*9990*/  FMUL.FTZ R44, R92, R46 ;  /* 0x0000002e5c2c7220 */ /* 0x000fe20000410000 */
[----:B------:R-:W-:Y:S02]  /*99a0*/  FMUL.FTZ R46, R91, R124 ;  /* 0x0000007c5b2e7220 */ /* 0x000fe40000410000 */
[----:B------:R-:W4:Y:S01]  /*99b0*/  MUFU.EX2 R107, R107 ;  /* 0x0000006b006b7308 */ /* 0x000f220000000800 */
[----:B------:R-:W2:Y:S07]  /*99c0*/  SHFL.IDX PT, R91, R13, R229, 0x1f ;  /* 0x00001fe50d5b7589 */ /* 0x000eae00000e0000 */
[----:B------:R-:W2:Y:S01]  /*99d0*/  MUFU.EX2 R109, R109 ;  /* 0x0000006d006d7308 */ /* 0x000ea20000000800 */
[----:B------:R-:W-:Y:S01]  /*99e0*/  FADD.FTZ R47, R47, -R208 ;  /* 0x800000d02f2f7221 */ /* 0x000fe20000010000 */
[----:B-1----:R-:W-:Y:S01]  /*99f0*/  FADD.FTZ R208, R49, -R231 ;  /* 0x800000e731d07221 */ /* 0x002fe20000010000 */
[----:B------:R-:W-:Y:S01]  /*9a00*/  FFMA.FTZ R45, -R227, R227, 1 ;  /* 0x3f800000e32d7423 */ /* 0x000fe200000101e3 */
[----:B---3--:R-:W-:Y:S01]  /*9a10*/  FMUL.FTZ R49, R108, R40 ;  /* 0x000000286c317220 */ /* 0x008fe20000410000 */
[----:B------:R-:W-:Y:S01]  /*9a20*/  FFMA.FTZ R226, -R226, R226, 1 ;  /* 0x3f800000e2e27423 */ /* 0x000fe200000101e2 */
[----:B------:R-:W-:-:S02]  /*9a30*/  FADD.FTZ R48, R48, -R225 ;  /* 0x800000e130307221 */ /* 0x000fc40000010000 */
[----:B------:R-:W-:Y:S01]  /*9a40*/  FMUL.FTZ R45, R45, R49 ;  /* 0x000000312d2d7220 */ /* 0x000fe20000410000 */
[----:B------:R-:W-:Y:S01]  /*9a50*/  FFMA.FTZ R49, -R228, R228, 1 ;  /* 0x3f800000e4317423 */ /* 0x000fe200000101e4 */
[----:B----4-:R-:W-:Y:S01]  /*9a60*/  FMUL.FTZ R41, R107, R41 ;  /* 0x000000296b297220 */ /* 0x010fe20000410000 */
[----:B------:R-:W-:Y:S01]  /*9a70*/  FADD.FTZ R50, R50, -R225 ;  /* 0x800000e132327221 */ /* 0x000fe20000010000 */
[----:B------:R1:W-:Y:S01]  /*9a80*/  MUFU.EX2 R34, R131 ;  /* 0x0000008300227308 */ /* 0x0003e20000000800 */
[----:B------:R-:W-:Y:S01]  /*9a90*/  FMUL.FTZ R214, R9, R214 ;  /* 0x000000d609d67220 */ /* 0x000fe20000410000 */
[----:B--2---:R-:W-:Y:S01]  /*9aa0*/  FADD.FTZ R40, R53, -R223 ;  /* 0x800000df35287221 */ /* 0x004fe20000010000 */
[----:B------:R-:W-:Y:S01]  /*9ab0*/  FMUL.FTZ R217, R109, R217 ;  /* 0x000000d96dd97220 */ /* 0x000fe20000410000 */
[----:B------:R-:W-:Y:S01]  /*9ac0*/  FMUL.FTZ R49, R49, R41 ;  /* 0x0000002931317220 */ /* 0x000fe20000410000 */
[----:B------:R-:W-:-:S03]  /*9ad0*/  FFMA.FTZ R90, -R90, R90, 1 ;  /* 0x3f8000005a5a7423 */ /* 0x000fc6000001015a */
[----:B------:R2:W-:Y:S01]  /*9ae0*/  MUFU.EX2 R35, R129 ;  /* 0x0000008100237308 */ /* 0x0005e20000000800 */
[----:B-1----:R-:W-:Y:S01]  /*9af0*/  FFMA.FTZ R131, -R232, R232, 1 ;  /* 0x3f800000e8837423 */ /* 0x002fe200000101e8 */
[----:B------:R-:W-:Y:S01]  /*9b00*/  FFMA.FTZ R53, -R237, R237, 1 ;  /* 0x3f800000ed357423 */ /* 0x000fe200000101ed */
[----:B------:R-:W-:Y:S01]  /*9b10*/  FFMA.FTZ R235, -R235, R235, 1 ;  /* 0x3f800000ebeb7423 */ /* 0x000fe200000101eb */
[----:B------:R-:W-:Y:S01]  /*9b20*/  FFMA.FTZ R93, -R93, R93, 1 ;  /* 0x3f8000005d5d7423 */ /* 0x000fe2000001015d */
[----:B------:R-:W-:Y:S01]  /*9b30*/  FMUL.FTZ R47, R24, R47 ;  /* 0x0000002f182f7220 */ /* 0x000fe20000410000 */
[----:B------:R-:W-:Y:S01]  /*9b40*/  FMUL.FTZ R48, R25, R48 ;  /* 0x0000003019307220 */ /* 0x000fe20000410000 */
[----:B------:R-:W-:Y:S01]  /*9b50*/  FMUL.FTZ R41, R26, R50 ;  /* 0x000000321a297220 */ /* 0x000fe20000410000 */
[----:B------:R-:W-:Y:S01]  /*9b60*/  FMUL.FTZ R43, R12, R43 ;  /* 0x0000002b0c2b7220 */ /* 0x000fe20000410000 */
[----:B--2---:R-:W-:Y:S01]  /*9b70*/  FMUL.FTZ R129, R226, R217 ;  /* 0x000000d9e2817220 */ /* 0x004fe20000410000 */
[----:B------:R-:W-:Y:S01]  /*9b80*/  FFMA.FTZ R94, -R94, R94, 1 ;  /* 0x3f8000005e5e7423 */ /* 0x000fe2000001015e */
[----:B------:R-:W-:Y:S01]  /*9b90*/  FMUL.FTZ R208, R27, R208 ;  /* 0x000000d01bd07220 */ /* 0x000fe20000410000 */
[C---:B------:R-:W-:Y:S01]  /*9ba0*/  VIADD R230, R7.reuse, 0x4 ;  /* 0x0000000407e67836 */ /* 0x040fe20000000000 */
[----:B------:R-:W-:Y:S01]  /*9bb0*/  IADD3 R217, R7, 0x10, RZ ;  /* 0x0000001007d97810 */ /* 0x000fe20007ffe0ff */
[----:B------:R-:W-:Y:S01]  /*9bc0*/  FMUL.FTZ R131, R131, R214 ;  /* 0x000000d683837220 */ /* 0x000fe20000410000 */
[--C-:B------:R-:W-:Y:S01]  /*9bd0*/  FADD.FTZ R60, R60, -R91.reuse ;  /* 0x8000005b3c3c7221 */ /* 0x100fe20000010000 */
        /* <DEDUP_REMOVED lines=8> */
[----:B------:R-:W-:Y:S01]  /*9c60*/  FMUL.FTZ R48, R93, R208 ;  /* 0x000000d05d307220 */ /* 0x000fe20000410000 */
[----:B------:R-:W-:Y:S01]  /*9c70*/  VIADD R226, R7, 0xc ;  /* 0x0000000c07e27836 */ /* 0x000fe20000000000 */
        /* <DEDUP_REMOVED lines=176> */
[----:B------:R-:W-:Y:S01]  /*a780*/  FMUL.FTZ R75, R14, R75 ;  /* 0x0000004b0e4b7220 */ /* 0x000fe20000410000 */
[----:B------:R-:W-:Y:S01]  /*a790*/  FFMA.FTZ R65, -R113, R113, 1 ;  /* 0x3f80000071417423 */ /* 0x000fe20000010171 */
[----:B------:R-:W-:Y:S01]  /*a7a0*/  FFMA.FTZ R72, -R115, R115, 1 ;  /* 0x3f80000073487423 */ /* 0x000fe20000010173 */
[----:B--2---:R-:W-:Y:S01]  /*a7b0*/  FMUL.FTZ R81, R212, R81 ;  /* 0x00000051d4517220 */ /* 0x004fe20000410000 */
        /* <DEDUP_REMOVED lines=75> */
[----:B---3--:R-:W-:-:S05]  /*ac70*/  IMAD R29, R0, 0x4000, R209 ;  /* 0x00004000001d7824 */ /* 0x008fca00078e02d1 */
        /* <DEDUP_REMOVED lines=141> */
.L_x_1402:
        /* <DEDUP_REMOVED lines=70> */
.L_x_1403:
        /* <DEDUP_REMOVED lines=12> */
.L_x_1393:
        /* <DEDUP_REMOVED lines=9> */
[----:B-----5:R-:W-:-:S04]  /*bb00*/  IADD3 R5, R5, -0x80, RZ ;  /* 0xffffff8005057810 */ /* 0x020fc80007ffe0ff */
[----:B------:R-:W-:Y:S02]  /*bb10*/  SHF.R.S32.HI R6, RZ, 0x1f, R5 ;  /* 0x0000001fff067819 */ /* 0x000fe40000011405 */
[C---:B-1----:R-:W-:Y:S01]  /*bb20*/  IADD3 R15, R14.reuse, -0x80, RZ ;  /* 0xffffff800e0f7810 */ /* 0x042fe20007ffe0ff */
[----:B------:R-:W-:Y:S01]  /*bb30*/  VIADD R14, R14, 0xffffff80 ;  /* 0xffffff800e0e7836 */ /* 0x000fe20000000000 */
[----:B------:R-:W-:-:S04]  /*bb40*/  LEA.HI R7, R6, R5, RZ, 0x5 ;  /* 0x0000000506077211 */ /* 0x000fc800078f28ff */
[----:B------:R-:W-:Y:S02]  /*bb50*/  LOP3.LUT R8, R7, 0xffffffe0, RZ, 0xc0, !PT ;  /* 0xffffffe007087812 */ /* 0x000fe400078ec0ff */
[----:B------:R-:W-:-:S03]  /*bb60*/  SHF.R.S32.HI R14, RZ, 0x1f, R14 ;  /* 0x0000001fff0e7819 */ /* 0x000fc6000001140e */
[----:B------:R-:W-:Y:S01]  /*bb70*/  IMAD.IADD R8, R5, 0x1, -R8 ;  /* 0x0000000105087824 */ /* 0x000fe200078e0a08 */
[----:B------:R-:W-:-:S04]  /*bb80*/  LEA.HI R14, R14, R15, RZ, 0x7 ;  /* 0x0000000f0e0e7211 */ /* 0x000fc800078f38ff */
[----:B------:R-:W-:Y:S01]  /*bb90*/  SHF.R.S32.HI R14, RZ, 0x7, R14 ;  /* 0x00000007ff0e7819 */ /* 0x000fe2000001140e */
[----:B------:R-:W-:Y:S01]  /*bba0*/  IMAD.MOV.U32 R23, RZ, RZ, 0x40000040 ;  /* 0x40000040ff177424 */ /* 0x000fe200078e00ff */
[CC--:B--2---:R-:W-:Y:S02]  /*bbb0*/  LEA.HI R9, R12.reuse, R13.reuse, RZ, 0x2 ;  /* 0x0000000d0c097211 */ /* 0x0c4fe400078f10ff */
[----:B------:R-:W-:Y:S02]  /*bbc0*/  LEA.HI R12, R12, R13, RZ, 0x5 ;  /* 0x0000000d0c0c7211 */ /* 0x000fe400078f28ff */
[--C-:B------:R-:W-:Y:S02]  /*bbd0*/  SHF.R.S32.HI R10, RZ, 0x2, R9.reuse ;  /* 0x00000002ff0a7819 */ /* 0x100fe40000011409 */
[----:B------:R-:W-:Y:S02]  /*bbe0*/  SHF.R.S32.HI R7, RZ, 0x1f, R9 ;  /* 0x0000001fff077819 */ /* 0x000fe40000011409 */
[----:B------:R-:W-:-:S02]  /*bbf0*/  LEA.HI R13, R14, R14, RZ, 0x1 ;  /* 0x0000000e0e0d7211 */ /* 0x000fc400078f08ff */
[----:B------:R-:W-:Y:S02]  /*bc00*/  LEA.HI R9, R7, R10, RZ, 0x3 ;  /* 0x0000000a07097211 */ /* 0x000fe400078f18ff */
[----:B------:R-:W-:Y:S02]  /*bc10*/  SHF.R.S32.HI R7, RZ, 0x1f, R8 ;  /* 0x0000001fff077819 */ /* 0x000fe40000011408 */
[----:B------:R-:W-:Y:S02]  /*bc20*/  LOP3.LUT R11, R9, 0xfffffff8, RZ, 0xc0, !PT ;  /* 0xfffffff8090b7812 */ /* 0x000fe400078ec0ff */
[CC--:B------:R-:W-:Y:S02]  /*bc30*/  LEA.HI R9, R7.reuse, R8.reuse, RZ, 0x3 ;  /* 0x0000000807097211 */ /* 0x0c0fe400078f18ff */
[----:B------:R-:W-:Y:S02]  /*bc40*/  LEA.HI R7, R7, R8, RZ, 0x2 ;  /* 0x0000000807077211 */ /* 0x000fe400078f10ff */
[----:B------:R-:W-:-:S02]  /*bc50*/  SHF.R.S32.HI R8, RZ, 0x5, R12 ;  /* 0x00000005ff087819 */ /* 0x000fc4000001140c */
[----:B------:R-:W-:Y:S02]  /*bc60*/  IADD3 R11, R10, -R11, RZ ;  /* 0x8000000b0a0b7210 */ /* 0x000fe40007ffe0ff */
[----:B------:R-:W-:Y:S02]  /*bc70*/  SHF.R.S32.HI R12, RZ, 0x2, R7 ;  /* 0x00000002ff0c7819 */ /* 0x000fe40000011407 */
[--C-:B------:R-:W-:Y:S02]  /*bc80*/  SHF.R.S32.HI R10, RZ, 0x3, R9.reuse ;  /* 0x00000003ff0a7819 */ /* 0x100fe40000011409 */
[----:B------:R-:W-:Y:S02]  /*bc90*/  SHF.R.S32.HI R9, RZ, 0x1f, R9 ;  /* 0x0000001fff097819 */ /* 0x000fe40000011409 */
[----:B------:R-:W-:Y:S02]  /*bca0*/  LOP3.LUT R13, R13, 0x3fffffe, RZ, 0xc0, !PT ;  /* 0x03fffffe0d0d7812 */ /* 0x000fe400078ec0ff */
[----:B------:R-:W-:-:S02]  /*bcb0*/  LEA.HI R7, R7, R12, RZ, 0x1 ;  /* 0x0000000c07077211 */ /* 0x000fc400078f08ff */
[----:B------:R-:W-:Y:S01]  /*bcc0*/  LEA.HI R9, R9, R10, RZ, 0x4 ;  /* 0x0000000a09097211 */ /* 0x000fe200078f20ff */
[----:B------:R-:W-:Y:S01]  /*bcd0*/  IMAD.IADD R14, R14, 0x1, -R13 ;  /* 0x000000010e0e7824 */ /* 0x000fe200078e0a0d */
[----:B------:R-:W-:Y:S02]  /*bce0*/  LOP3.LUT R7, R7, 0xfffffffe, RZ, 0xc0, !PT ;  /* 0xfffffffe07077812 */ /* 0x000fe400078ec0ff */
[----:B------:R-:W-:Y:S02]  /*bcf0*/  LEA R13, R8, R11, 0x4 ;  /* 0x0000000b080d7211 */ /* 0x000fe400078e20ff */
[----:B------:R-:W-:Y:S01]  /*bd00*/  LOP3.LUT R9, R9, 0x1ffffff0, RZ, 0xc0, !PT ;  /* 0x1ffffff009097812 */ /* 0x000fe200078ec0ff */
[----:B------:R-:W-:Y:S01]  /*bd10*/  IMAD.IADD R7, R12, 0x1, -R7 ;  /* 0x000000010c077824 */ /* 0x000fe200078e0a07 */
[----:B------:R-:W-:Y:S01]  /*bd20*/  LEA.HI R8, R6, R5, RZ, 0x2 ;  /* 0x0000000506087211 */ /* 0x000fe200078f10ff */
[----:B------:R-:W-:Y:S01]  /*bd30*/  VIADD R6, R12, 0x8 ;  /* 0x000000080c067836 */ /* 0x000fe20000000000 */
[----:B------:R-:W-:Y:S01]  /*bd40*/  IADD3 R10, R10, -R9, RZ ;  /* 0x800000090a0a7210 */ /* 0x000fe20007ffe0ff */
[----:B------:R-:W-:Y:S01]  /*bd50*/  IMAD R19, R14, 0x40, R13 ;  /* 0x000000400e137824 */ /* 0x000fe200078e020d */
[----:B------:R-:W-:-:S02]  /*bd60*/  LOP3.LUT R18, R8, 0xfffffffc, RZ, 0xc0, !PT ;  /* 0xfffffffc08127812 */ /* 0x000fc400078ec0ff */
[----:B------:R-:W-:Y:S01]  /*bd70*/  LEA.HI R11, R6, R6, RZ, 0x1 ;  /* 0x00000006060b7211 */ /* 0x000fe200078f08ff */
[----:B------:R-:W3:Y:S01]  /*bd80*/  S2R R8, SR_CTAID.X ;  /* 0x0000000000087919 */ /* 0x000ee20000002500 */
[----:B------:R-:W-:Y:S01]  /*bd90*/  LEA R10, R10, R7, 0x3 ;  /* 0x000000070a0a7211 */ /* 0x000fe200078e18ff */
[C---:B------:R-:W-:Y:S01]  /*bda0*/  VIADD R7, R12.reuse, 0x10 ;  /* 0x000000100c077836 */ /* 0x040fe20000000000 */
[----:B------:R-:W-:Y:S02]  /*bdb0*/  IADD3 R9, R5, -R18, RZ ;  /* 0x8000001205097210 */ /* 0x000fe40007ffe0ff */
[----:B------:R-:W-:Y:S01]  /*bdc0*/  LOP3.LUT R5, R11, 0xfffffffe, RZ, 0xc0, !PT ;  /* 0xfffffffe0b057812 */ /* 0x000fe200078ec0ff */
[----:B------:R-:W-:Y:S01]  /*bdd0*/  VIADD R13, R12, 0x18 ;  /* 0x000000180c0d7836 */ /* 0x000fe20000000000 */
[----:B------:R1:W-:Y:S01]  /*bde0*/  STL [R1+0x84], R10 ;  /* 0x0000840a01007387 */ /* 0x0003e20000100800 */
[----:B------:R-:W-:Y:S02]  /*bdf0*/  LEA.HI R12, R7, R7, RZ, 0x1 ;  /* 0x00000007070c7211 */ /* 0x000fe400078f08ff */
[----:B------:R-:W-:-:S02]  /*be00*/  IADD3 R6, R6, -R5, RZ ;  /* 0x8000000506067210 */ /* 0x000fc40007ffe0ff */
[--C-:B------:R-:W-:Y:S02]  /*be10*/  SHF.R.S32.HI R5, RZ, 0x1, R11.reuse ;  /* 0x00000001ff057819 */ /* 0x100fe4000001140b */
[----:B------:R-:W-:Y:S02]  /*be20*/  LEA.HI R15, R13, R13, RZ, 0x1 ;  /* 0x0000000d0d0f7211 */ /* 0x000fe400078f08ff */
[----:B-1----:R-:W-:Y:S02]  /*be30*/  SHF.R.S32.HI R10, RZ, 0x1f, R11 ;  /* 0x0000001fff0a7819 */ /* 0x002fe4000001140b */
[----:B------:R-:W-:Y:S02]  /*be40*/  LOP3.LUT R14, R12, 0xfffffffe, RZ, 0xc0, !PT ;  /* 0xfffffffe0c0e7812 */ /* 0x000fe400078ec0ff */
[----:B------:R-:W-:Y:S02]  /*be50*/  SHF.R.S32.HI R11, RZ, 0x1, R12 ;  /* 0x00000001ff0b7819 */ /* 0x000fe4000001140c */
[----:B------:R-:W-:-:S02]  /*be60*/  LEA.HI R10, R10, R5, RZ, 0x4 ;  /* 0x000000050a0a7211 */ /* 0x000fc400078f20ff */
[----:B------:R-:W-:Y:S02]  /*be70*/  SHF.R.S32.HI R12, RZ, 0x1f, R12 ;  /* 0x0000001fff0c7819 */ /* 0x000fe4000001140c */
[--C-:B------:R-:W-:Y:S02]  /*be80*/  SHF.R.S32.HI R17, RZ, 0x1, R15.reuse ;  /* 0x00000001ff117819 */ /* 0x100fe4000001140f */
[----:B------:R-:W-:Y:S02]  /*be90*/  SHF.R.S32.HI R18, RZ, 0x1f, R15 ;  /* 0x0000001fff127819 */ /* 0x000fe4000001140f */
[----:B------:R-:W-:Y:S02]  /*bea0*/  LOP3.LUT R10, R10, 0x1ffffff0, RZ, 0xc0, !PT ;  /* 0x1ffffff00a0a7812 */ /* 0x000fe400078ec0ff */
[----:B------:R-:W-:Y:S02]  /*beb0*/  LEA.HI R12, R12, R11, RZ, 0x4 ;  /* 0x0000000b0c0c7211 */ /* 0x000fe400078f20ff */
[----:B------:R-:W-:Y:S01]  /*bec0*/  LEA.HI R18, R18, R17, RZ, 0x4 ;  /* 0x0000001112127211 */ /* 0x000fe200078f20ff */
[----:B------:R-:W-:Y:S01]  /*bed0*/  IMAD.IADD R5, R5, 0x1, -R10 ;  /* 0x0000000105057824 */ /* 0x000fe200078e0a0a */
[----:B------:R-:W-:-:S02]  /*bee0*/  LOP3.LUT R12, R12, 0x1ffffff0, RZ, 0xc0, !PT ;  /* 0x1ffffff00c0c7812 */ /* 0x000fc400078ec0ff */
[----:B------:R-:W-:Y:S02]  /*bef0*/  LOP3.LUT R10, R15, 0xfffffffe, RZ, 0xc0, !PT ;  /* 0xfffffffe0f0a7812 */ /* 0x000fe400078ec0ff */
[----:B------:R-:W-:Y:S01]  /*bf00*/  LOP3.LUT R18, R18, 0x1ffffff0, RZ, 0xc0, !PT ;  /* 0x1ffffff012127812 */ /* 0x000fe200078ec0ff */
[----:B------:R-:W-:Y:S01]  /*bf10*/  IMAD.IADD R11, R11, 0x1, -R12 ;  /* 0x000000010b0b7824 */ /* 0x000fe200078e0a0c */
[----:B------:R-:W-:Y:S01]  /*bf20*/  IADD3 R14, R7, -R14, RZ ;  /* 0x8000000e070e7210 */ /* 0x000fe20007ffe0ff */
[----:B------:R-:W-:Y:S01]  /*bf30*/  IMAD R5, R5, 0x8, R6 ;  /* 0x0000000805057824 */ /* 0x000fe200078e0206 */
[----:B------:R-:W-:Y:S02]  /*bf40*/  IADD3 R10, R13, -R10, RZ ;  /* 0x8000000a0d0a7210 */ /* 0x000fe40007ffe0ff */
[----:B------:R-:W-:Y:S02]  /*bf50*/  IADD3 R17, R17, -R18, RZ ;  /* 0x8000001211117210 */ /* 0x000fe40007ffe0ff */
[----:B------:R-:W-:Y:S01]  /*bf60*/  LEA R12, R11, R14, 0x3 ;  /* 0x0000000e0b0c7211 */ /* 0x000fe200078e18ff */
[----:B------:R4:W-:Y:S02]  /*bf70*/  STL [R1+0x80], R5 ;  /* 0x0000800501007387 */ /* 0x0009e40000100800 */
[----:B------:R-:W-:-:S02]  /*bf80*/  IMAD R7, R17, 0x8, R10 ;  /* 0x0000000811077824 */ /* 0x000fc400078e020a */
[----:B---3--:R-:W-:Y:S01]  /*bf90*/  IMAD R6, R8, -0x80, R21 ;  /* 0xffffff8008067824 */ /* 0x008fe200078e0215 */
[----:B------:R-:W-:Y:S01]  /*bfa0*/  STL [R1+0x7c], R12 ;  /* 0x00007c0c01007387 */ /* 0x000fe20000100800 */
[----:B----4-:R-:W-:-:S03]  /*bfb0*/  LEA R5, R20, R16, 0xd ;  /* 0x0000001014057211 */ /* 0x010fc600078e68ff */
[----:B------:R1:W-:Y:S02]  /*bfc0*/  STL [R1+0x78], R7 ;  /* 0x0000780701007387 */ /* 0x0003e40000100800 */
        /* <DEDUP_REMOVED lines=12> */
[----:B------:R-:W-:Y:S01]  /*c090*/  IMAD R8, R8, -0x80, -R19 ;  /* 0xffffff8008087824 */ /* 0x000fe200078e0a13 */
[C---:B------:R-:W-:Y:S01]  /*c0a0*/  IADD3 R22, R12.reuse, 0x2, RZ ;  /* 0x000000020c167810 */ /* 0x040fe20007ffe0ff */
[C---:B------:R-:W-:Y:S01]  /*c0b0*/  VIADD R20, R12.reuse, 0x4 ;  /* 0x000000040c147836 */ /* 0x040fe20000000000 */
[----:B------:R-:W-:Y:S01]  /*c0c0*/  MOV R21, 0x40000040 ;  /* 0x4000004000157802 */ /* 0x000fe20000000f00 */
[----:B------:R1:W-:Y:S01]  /*c0d0*/  STL [R1+0x6c], R12 ;  /* 0x00006c0c01007387 */ /* 0x0003e20000100800 */
[----:B------:R-:W-:Y:S01]  /*c0e0*/  IADD3 R18, R12, 0x6, RZ ;  /* 0x000000060c127810 */ /* 0x000fe20007ffe0ff */
[----:B------:R-:W-:Y:S01]  /*c0f0*/  IMAD.MOV.U32 R19, RZ, RZ, 0x40000040 ;  /* 0x40000040ff137424 */ /* 0x000fe200078e00ff */
[----:B------:R-:W-:Y:S01]  /*c100*/  MOV R11, 0x40000040 ;  /* 0x40000040000b7802 */ /* 0x000fe20000000f00 */
[----:B------:R-:W-:Y:S01]  /*c110*/  STL [R1+0x74], R6 ;  /* 0x0000740601007387 */ /* 0x000fe20000100800 */
[C---:B------:R-:W-:Y:S01]  /*c120*/  VIADD R10, R5.reuse, 0x6 ;  /* 0x00000006050a7836 */ /* 0x040fe20000000000 */
[----:B------:R-:W-:Y:S01]  /*c130*/  MOV R15, 0x40000040 ;  /* 0x40000040000f7802 */ /* 0x000fe20000000f00 */
[C---:B------:R-:W-:Y:S01]  /*c140*/  VIADD R14, R5.reuse, 0x2 ;  /* 0x00000002050e7836 */ /* 0x040fe20000000000 */
[----:B------:R2:W-:Y:S01]  /*c150*/  STL [R1+0x68], R5 ;  /* 0x0000680501007387 */ /* 0x0005e20000100800 */
[----:B------:R-:W-:Y:S01]  /*c160*/  IMAD.MOV.U32 R13, RZ, RZ, 0x40000040 ;  /* 0x40000040ff0d7424 */ /* 0x000fe200078e00ff */
[----:B-1----:R-:W-:-:S02]  /*c170*/  IADD3 R12, R5, 0x4, RZ ;  /* 0x00000004050c7810 */ /* 0x002fc40007ffe0ff */
[----:B------:R1:W-:Y:S04]  /*c180*/  STL.64 [R1+0x60], R22 ;  /* 0x0000601601007387 */ /* 0x0003e80000100a00 */
[----:B------:R1:W-:Y:S04]  /*c190*/  STL.64 [R1+0x58], R20 ;  /* 0x0000581401007387 */ /* 0x0003e80000100a00 */
[----:B------:R1:W-:Y:S04]  /*c1a0*/  STL.64 [R1+0x50], R18 ;  /* 0x0000501201007387 */ /* 0x0003e80000100a00 */
[----:B------:R1:W-:Y:S04]  /*c1b0*/  STL.64 [R1+0x38], R10 ;  /* 0x0000380a01007387 */ /* 0x0003e80000100a00 */
[----:B------:R1:W-:Y:S04]  /*c1c0*/  STL.64 [R1+0x48], R14 ;  /* 0x0000480e01007387 */ /* 0x0003e80000100a00 */
[----:B------:R1:W-:Y:S01]  /*c1d0*/  STL.64 [R1+0x40], R12 ;  /* 0x0000400c01007387 */ /* 0x0003e20000100a00 */
[C---:B--2---:R-:W-:Y:S01]  /*c1e0*/  IADD3 R5, R9.reuse, 0x4, RZ ;  /* 0x0000000409057810 */ /* 0x044fe20007ffe0ff */
[C---:B------:R-:W-:Y:S01]  /*c1f0*/  VIADD R17, R9.reuse, 0x8 ;  /* 0x0000000809117836 */ /* 0x040fe20000000000 */
[C---:B------:R-:W-:Y:S01]  /*c200*/  IADD3 R6, R9.reuse, 0xc, RZ ;  /* 0x0000000c09067810 */ /* 0x040fe20007ffe0ff */
[C---:B------:R-:W-:Y:S01]  /*c210*/  VIADD R5, R9.reuse, 0x10 ;  /* 0x0000001009057836 */ /* 0x040fe20000000000 */
[C---:B------:R-:W-:Y:S01]  /*c220*/  IADD3 R17, R9.reuse, 0x14, RZ ;  /* 0x0000001409117810 */ /* 0x040fe20007ffe0ff */
[C---:B------:R-:W-:Y:S01]  /*c230*/  VIADD R6, R9.reuse, 0x18 ;  /* 0x0000001809067836 */ /* 0x040fe20000000000 */
[----:B------:R-:W-:-:S07]  /*c240*/  IADD3 R5, R9, 0x1c, RZ ;  /* 0x0000001c09057810 */ /* 0x000fce0007ffe0ff */
.L_x_1416:
[----:B------:R-:W-:-:S05]  /*c250*/  IMAD.U32 R5, RZ, RZ, UR36 ;  /* 0x00000024ff057e24 */ /* 0x000fca000f8e00ff */
[----:B------:R-:W-:-:S04]  /*c260*/  LOP3.LUT R5, R5, 0x1, RZ, 0xfc, !PT ;  /* 0x0000000105057812 */ /* 0x000fc800078efcff */
[----:B------:R-:W-:-:S13]  /*c270*/  ISETP.NE.AND P6, PT, R5, 0x3, PT ;  /* 0x000000030500780c */ /* 0x000fda0003fc5270 */
[----:B------:R-:W-:Y:S05]  /*c280*/  @!P6 BRA `(.L_x_1406) ;  /* 0x000000000004e947 */ /* 0x000fea0003800000 */
[----:B------:R-:W-:Y:S01]  /*c290*/  BPT.TRAP 0x1 ;  /* 0x000000040000795c */ /* 0x000fe20000300000 */
.L_x_1406:
[----:B------:R-:W-:Y:S02]  /*c2a0*/  LEA R6, R0, R16, 0x3 ;  /* 0x0000001000067211 */ /* 0x000fe400078e18ff */
[----:B-1----:R-:W-:-:S04]  /*c2b0*/  SHF.L.U32 R21, R4, 0x1f, RZ ;  /* 0x0000001f04157819 */ /* 0x002fc800000006ff */
[----:B------:R1:W2:Y:S01]  /*c2c0*/  SYNCS.PHASECHK.TRANS64.TRYWAIT P0, [R6+URZ+0x30c10], R21 ;  /* 0x030c1015060075a7 */ /* 0x0002a2000800017f */
[----:B------:R-:W-:Y:S05]  /*c2d0*/  @!P6 BRA `(.L_x_1407) ;  /* 0x000000000004e947 */ /* 0x000fea0003800000 */
[----:B------:R-:W-:Y:S01]  /*c2e0*/  BPT.TRAP 0x1 ;  /* 0x000000040000795c */ /* 0x000fe20000300000 */
.L_x_1407:
[----:B------:R-:W-:-:S05]  /*c2f0*/  VIADD R5, R16, 0x10000 ;  /* 0x0001000010057836 */ /* 0x000fca0000000000 */
[----:B------:R-:W-:-:S04]  /*c300*/  SHF.R.U32.HI R5, RZ, 0x4, R5 ;  /* 0x00000004ff057819 */ /* 0x000fc80000011605 */
[----:B------:R-:W-:-:S04]  /*c310*/  LOP3.LUT R5, R5, 0x3fff, RZ, 0xc0, !PT ;  /* 0x00003fff05057812 */ /* 0x000fc800078ec0ff */
[----:B------:R-:W-:Y:S01]  /*c320*/  LOP3.LUT R11, R5, 0x10000, RZ, 0xfc, !PT ;  /* 0x00010000050b7812 */ /* 0x000fe200078efcff */
[----:B--2---:R-:W-:Y:S06]  /*c330*/  @P0 BRA `(.L_x_1408) ;  /* 0x0000000000080947 */ /* 0x004fec0003800000 */
[----:B------:R-:W2:Y:S02]  /*c340*/  SYNCS.PHASECHK.TRANS64.TRYWAIT P0, [R6+URZ+0x30c10], R21 ;  /* 0x030c1015060075a7 */ /* 0x000ea4000800017f */
[----:B--2---:R-:W-:Y:S05]  /*c350*/  @!P0 BRA `(.L_x_1409) ;  /* 0x0000008400648947 */ /* 0x004fea0003800000 */
.L_x_1408:
        /* <DEDUP_REMOVED lines=26> */
[C---:B------:R-:W-:Y:S02]  /*c500*/  LEA R12, R0.reuse, R12, 0x7 ;  /* 0x0000000c000c7211 */ /* 0x040fe400078e38ff */
[C---:B------:R-:W-:Y:S02]  /*c510*/  IMAD R227, R3.reuse, 0x2, R10 ;  /* 0x0000000203e37824 */ /* 0x040fe400078e020a */
[----:B------:R-:W-:Y:S01]  /*c520*/  IMAD R14, R0, 0x80, R14 ;  /* 0x00000080000e7824 */ /* 0x000fe200078e020e */
[----:B------:R-:W-:Y:S01]  /*c530*/  LEA R11, R3, R12, 0x1 ;  /* 0x0000000c030b7211 */ /* 0x000fe200078e08ff */
[----:B------:R-:W-:-:S03]  /*c540*/  IMAD R17, R227, 0x4, R16 ;  /* 0x00000004e3117824 */ /* 0x000fc600078e0210 */
        /* <DEDUP_REMOVED lines=8> */
[----:B------:R-:W-:Y:S02]  /*c5d0*/  R2UR UR4, R18 ;  /* 0x00000000120472ca */ /* 0x000fe400000e0000 */
[----:B------:R-:W-:Y:S01]  /*c5e0*/  LEA R18, R0, R13, 0x7 ;  /* 0x0000000d00127211 */ /* 0x000fe200078e38ff */
[----:B------:R-:W-:-:S03]  /*c5f0*/  IMAD R13, R3, 0x2, R14 ;  /* 0x00000002030d7824 */ /* 0x000fc600078e020e */
[----:B------:R-:W-:Y:S01]  /*c600*/  LEA R19, R3, R18, 0x1 ;  /* 0x0000001203137211 */ /* 0x000fe200078e08ff */
[----:B------:R-:W-:Y:S02]  /*c610*/  IMAD R10, R13, 0x4, R16 ;  /* 0x000000040d0a7824 */ /* 0x000fe400078e0210 */
[----:B------:R-:W-:Y:S01]  /*c620*/  VIADD R18, R16, 0x20000 ;  /* 0x0002000010127836 */ /* 0x000fe20000000000 */
[----:B------:R-:W-:-:S03]  /*c630*/  LEA R12, R19, R16, 0x2 ;  /* 0x00000010130c7211 */ /* 0x000fc600078e10ff */
[--C-:B------:R-:W-:Y:S01]  /*c640*/  IMAD R14, R11, 0x4, R18.reuse ;  /* 0x000000040b0e7824 */ /* 0x100fe200078e0212 */
[-C--:B------:R-:W-:Y:S01]  /*c650*/  LEA R11, R13, R18.reuse, 0x2 ;  /* 0x000000120d0b7211 */ /* 0x080fe200078e10ff */
[----:B------:R-:W-:Y:S01]  /*c660*/  IMAD R13, R19, 0x4, R18 ;  /* 0x00000004130d7824 */ /* 0x000fe200078e0212 */
[----:B------:R-:W-:Y:S01]  /*c670*/  LEA R227, R227, R18, 0x2 ;  /* 0x00000012e3e37211 */ /* 0x000fe200078e10ff */
        /* <DEDUP_REMOVED lines=13> */
.L_x_1410:
[----:B------:R1:W1:Y:S01]  /*c750*/  SYNCS.PHASECHK.TRANS64.TRYWAIT P0, [R6+URZ+0x30c30], R21 ;  /* 0x030c3015060075a7 */ /* 0x000262000800017f */
[----:B------:R-:W-:Y:S05]  /*c760*/  @!P6 BRA `(.L_x_1411) ;  /* 0x000000000004e947 */ /* 0x000fea0003800000 */
[----:B------:R-:W-:Y:S01]  /*c770*/  BPT.TRAP 0x1 ;  /* 0x000000040000795c */ /* 0x000fe20000300000 */
.L_x_1411:
[----:B-1----:R-:W-:Y:S05]  /*c780*/  @P0 BRA `(.L_x_1412) ;  /* 0x0000000000080947 */ /* 0x002fea0003800000 */
[----:B------:R-:W1:Y:S02]  /*c790*/  SYNCS.PHASECHK.TRANS64.TRYWAIT P0, [R6+URZ+0x30c30], R21 ;  /* 0x030c3015060075a7 */ /* 0x000e64000800017f */
[----:B-1----:R-:W-:Y:S05]  /*c7a0*/  @!P0 BRA `(.L_x_1413) ;  /* 0x0000008000648947 */ /* 0x002fea0003800000 */
.L_x_1412:
[----:B------:R-:W2:Y:S01]  /*c7b0*/  LDL R24, [R1+0x68] ;  /* 0x0000680001187983 */ /* 0x000ea20000100800 */
[----:B------:R-:W-:Y:S01]  /*c7c0*/  IADD3 R23, R16, 0x18000, RZ ;  /* 0x0001800010177810 */ /* 0x000fe20007ffe0ff */
[----:B------:R-:W-:Y:S02]  /*c7d0*/  ULDC UR9, c[0x0][0x75c] ;  /* 0x0001d70000097ab9 */ /* 0x000fe40000000800 */
[----:B------:R1:W-:Y:S01]  /*c7e0*/  STL [R1+0x128], R200 ;  /* 0x000128c801007387 */ /* 0x0003e20000100800 */
[----:B------:R-:W-:Y:S01]  /*c7f0*/  SHF.R.U32.HI R23, RZ, 0x4, R23 ;  /* 0x00000004ff177819 */ /* 0x000fe20000011617 */
[----:B------:R-:W-:Y:S01]  /*c800*/  FMUL.FTZ R83, R83, UR9 ;  /* 0x0000000953537c20 */ /* 0x000fe20008410000 */
[----:B------:R-:W-:Y:S01]  /*c810*/  FMUL.FTZ R84, R84, UR9 ;  /* 0x0000000954547c20 */ /* 0x000fe20008410000 */
[----:B------:R3:W-:Y:S01]  /*c820*/  STL [R1+0x124], R201 ;  /* 0x000124c901007387 */ /* 0x0007e20000100800 */
[----:B------:R-:W-:Y:S01]  /*c830*/  LOP3.LUT R136, R23, 0x3fff, RZ, 0xc0, !PT ;  /* 0x00003fff17887812 */ /* 0x000fe200078ec0ff */
[----:B------:R-:W-:Y:S01]  /*c840*/  FMUL.FTZ R85, R85, UR9 ;  /* 0x0000000955557c20 */ /* 0x000fe20008410000 */
[----:B------:R-:W-:Y:S01]  /*c850*/  FMUL.FTZ R18, R72, UR9 ;  /* 0x0000000948127c20 */ /* 0x000fe20008410000 */
[----:B------:R4:W-:Y:S01]  /*c860*/  STL [R1+0x120], R202 ;  /* 0x000120ca01007387 */ /* 0x0009e20000100800 */
[----:B------:R-:W-:Y:S01]  /*c870*/  LOP3.LUT R25, R136, 0x10000, RZ, 0xfc, !PT ;  /* 0x0001000088197812 */ /* 0x000fe200078efcff */
[----:B------:R-:W-:Y:S01]  /*c880*/  FMUL.FTZ R230, R73, UR9 ;  /* 0x0000000949e67c20 */ /* 0x000fe20008410000 */
[----:B------:R-:W-:Y:S01]  /*c890*/  FMUL.FTZ R19, R74, UR9 ;  /* 0x000000094a137c20 */ /* 0x000fe20008410000 */
[----:B------:R2:W-:Y:S01]  /*c8a0*/  STL [R1+0x11c], R203 ;  /* 0x00011ccb01007387 */ /* 0x0005e20000100800 */
        /* <DEDUP_REMOVED lines=126> */
[----:B--2---:R-:W-:Y:S01]  /*d090*/  IADD3 R2, -R2, 0x8, RZ ;  /* 0x0000000802027810 */ /* 0x004fe20007ffe1ff */
[----:B------:R-:W1:Y:S01]  /*d0a0*/  LDC.64 R94, c[0x0][0x748] ;  /* 0x0001d200ff5e7b82 */ /* 0x000e620000000a00 */
[----:B------:R1:W-:Y:S01]  /*d0b0*/  MUFU.TANH R6, R126 ;  /* 0x0000007e00067308 */ /* 0x0003e20000002400 */
[----:B------:R-:W-:-:S03]  /*d0c0*/  FMUL.FTZ R91, R97, UR9 ;  /* 0x00000009615b7c20 */ /* 0x000fc60008410000 */
[----:B------:R-:W-:Y:S01]  /*d0d0*/  HGMMA.64x128x16.F32 R24, gdesc[UR12], R24, gsb0 ;  /* 0x01e000000c1879f0 */ /* 0x000fe20008000818 */
[----:B------:R-:W-:Y:S01]  /*d0e0*/  LEA R96, R3, UR4, 0x1 ;  /* 0x0000000403607c11 */ /* 0x000fe2000f8e08ff */
[----:B------:R-:W-:Y:S01]  /*d0f0*/  UIADD3 UR4, UR6, 0x4, URZ ;  /* 0x0000000406047890 */ /* 0x000fe2000fffe03f */
[----:B------:R-:W-:Y:S01]  /*d100*/  UMOV UR15, 0x40000040 ;  /* 0x40000040000f7882 */ /* 0x000fe20000000000 */
[----:B---3--:R-:W-:Y:S01]  /*d110*/  R2UR UR5, R99 ;  /* 0x00000000630572ca */ /* 0x008fe200000e0000 */
[----:B------:R-:W-:Y:S01]  /*d120*/  UMOV UR7, 0x40000040 ;  /* 0x4000004000077882 */ /* 0x000fe20000000000 */
[----:B------:R-:W2:Y:S03]  /*d130*/  MUFU.TANH R23, R23 ;  /* 0x0000001700177308 */ /* 0x000ea60000002400 */
[----:B------:R-:W-:Y:S01]  /*d140*/  UMOV UR14, UR4 ;  /* 0x00000004000e7c82 */ /* 0x000fe20008000000 */
[----:B------:R-:W-:-:S04]  /*d150*/  IMAD.IADD R96, R7, 0x1, R96 ;  /* 0x0000000107607824 */ /* 0x000fc800078e0260 */
[----:B------:R-:W-:Y:S01]  /*d160*/  IMAD.IADD R221, R2, 0x1, -R96 ;  /* 0x0000000102dd7824 */ /* 0x000fe200078e0a60 */
[----:B------:R-:W3:Y:S01]  /*d170*/  MUFU.TANH R90, R90 ;  /* 0x0000005a005a7308 */ /* 0x000ee20000002400 */
[----:B-1----:R-:W-:Y:S02]  /*d180*/  IADD3 R126, -R96, R94, RZ ;  /* 0x0000005e607e7210 */ /* 0x002fe40007ffe1ff */
[----:B------:R-:W-:Y:S02]  /*d190*/  IADD3 R95, RZ, -R96, -R95 ;  /* 0x80000060ff5f7210 */ /* 0x000fe40007ffe85f */
[----:B------:R-:W-:-:S03]  /*d1a0*/  SEL R126, R126, 0x80, !P2 ;  /* 0x000000807e7e7807 */ /* 0x000fc60005000000 */
[----:B------:R-:W1:Y:S01]  /*d1b0*/  MUFU.TANH R91, R91 ;  /* 0x0000005b005b7308 */ /* 0x000e620000002400 */
[----:B------:R-:W-:Y:S02]  /*d1c0*/  IADD3 R94, R94, 0x8, -R96 ;  /* 0x000000085e5e7810 */ /* 0x000fe40007ffe860 */
[----:B------:R-:W-:-:S05]  /*d1d0*/  SEL R221, R221, 0x80, P3 ;  /* 0x00000080dddd7807 */ /* 0x000fca0001800000 */
        /* <DEDUP_REMOVED lines=114> */
[C---:B------:R-:W-:Y:S01]  /*d900*/  ISETP.GE.AND P5, PT, R128.reuse, 0x20, PT ;  /* 0x000000208000780c */ /* 0x040fe20003fa6270 */
[----:B------:R-:W-:Y:S01]  /*d910*/  FMUL.FTZ R138, R129, UR9 ;  /* 0x00000009818a7c20 */ /* 0x000fe20008410000 */
[----:B------:R-:W-:-:S02]  /*d920*/  ISETP.GE.AND P4, PT, R128, 0x21, PT ;  /* 0x000000218000780c */ /* 0x000fc40003f86270 */
[C---:B------:R-:W-:Y:S01]  /*d930*/  IADD3 R223, R9.reuse, 0x4, RZ ;  /* 0x0000000409df7810 */ /* 0x040fe20007ffe0ff */
[----:B------:R-:W-:Y:S01]  /*d940*/  VIADD R231, R9, 0x8 ;  /* 0x0000000809e77836 */ /* 0x000fe20000000000 */
[----:B---3--:R-:W-:Y:S01]  /*d950*/  FSEL R103, R90, -INF , !P0 ;  /* 0xff8000005a677808 */ /* 0x008fe20004000000 */
[----:B------:R3:W-:Y:S01]  /*d960*/  MUFU.TANH R146, R119 ;  /* 0x0000007700927308 */ /* 0x0007e20000002400 */
[----:B-1----:R-:W-:Y:S01]  /*d970*/  FSEL R109, R91, -INF , !P1 ;  /* 0xff8000005b6d7808 */ /* 0x002fe20004800000 */
[----:B------:R-:W-:Y:S01]  /*d980*/  ULDC UR4, c[0x0][0x744] ;  /* 0x0001d10000047ab9 */ /* 0x000fe20000000800 */
[C---:B------:R-:W-:Y:S02]  /*d990*/  ISETP.GE.AND P0, PT, R128.reuse, 0x28, PT ;  /* 0x000000288000780c */ /* 0x040fe40003f06270 */
[----:B------:R-:W-:Y:S02]  /*d9a0*/  ISETP.GE.AND P1, PT, R128, 0x29, PT ;  /* 0x000000298000780c */ /* 0x000fe40003f26270 */
[----:B------:R-:W-:-:S02]  /*d9b0*/  ISETP.GT.OR P2, PT, R218, 0x38, !P2 ;  /* 0x00000038da00780c */ /* 0x000fc40005744670 */
[----:B------:R-:W-:Y:S02]  /*d9c0*/  ISETP.GT.OR P3, PT, R218, 0x39, !P3 ;  /* 0x00000039da00780c */ /* 0x000fe40005f64670 */
[C---:B------:R-:W-:Y:S02]  /*d9d0*/  ISETP.GT.OR P5, PT, R221.reuse, 0x20, !P5 ;  /* 0x00000020dd00780c */ /* 0x040fe40006fa4670 */
[C---:B------:R-:W-:Y:S02]  /*d9e0*/  ISETP.GT.OR P4, PT, R221.reuse, 0x21, !P4 ;  /* 0x00000021dd00780c */ /* 0x040fe40006784670 */
[C---:B------:R-:W-:Y:S02]  /*d9f0*/  ISETP.GT.OR P0, PT, R221.reuse, 0x28, !P0 ;  /* 0x00000028dd00780c */ /* 0x040fe40004704670 */
[----:B------:R-:W-:Y:S02]  /*da00*/  ISETP.GT.OR P1, PT, R221, 0x29, !P1 ;  /* 0x00000029dd00780c */ /* 0x000fe40004f24670 */
[----:B------:R-:W-:-:S02]  /*da10*/  FSEL R112, R164, -INF , !P2 ;  /* 0xff800000a4707808 */ /* 0x000fc40005000000 */
[----:B------:R-:W-:Y:S02]  /*da20*/  FSEL R95, R163, -INF , !P3 ;  /* 0xff800000a35f7808 */ /* 0x000fe40005800000 */
[----:B------:R-:W-:Y:S02]  /*da30*/  FSEL R205, R168, -INF , !P5 ;  /* 0xff800000a8cd7808 */ /* 0x000fe40006800000 */
[----:B------:R-:W-:Y:S02]  /*da40*/  FSEL R124, R167, -INF , !P4 ;  /* 0xff800000a77c7808 */ /* 0x000fe40006000000 */
[C---:B------:R-:W-:Y:S02]  /*da50*/  ISETP.GE.AND P2, PT, R128.reuse, 0x30, PT ;  /* 0x000000308000780c */ /* 0x040fe40003f46270 */
[C---:B------:R-:W-:Y:S02]  /*da60*/  ISETP.GE.AND P3, PT, R128.reuse, 0x31, PT ;  /* 0x000000318000780c */ /* 0x040fe40003f66270 */
[----:B------:R-:W-:-:S02]  /*da70*/  ISETP.GE.AND P5, PT, R128, 0x38, PT ;  /* 0x000000388000780c */ /* 0x000fc40003fa6270 */
[----:B------:R-:W-:Y:S02]  /*da80*/  ISETP.GE.AND P4, PT, R128, 0x39, PT ;  /* 0x000000398000780c */ /* 0x000fe40003f86270 */
[----:B------:R-:W-:Y:S02]  /*da90*/  FSEL R125, R88, -INF , !P0 ;  /* 0xff800000587d7808 */ /* 0x000fe40004000000 */
[----:B------:R-:W-:Y:S02]  /*daa0*/  FSEL R121, R89, -INF , !P1 ;  /* 0xff80000059797808 */ /* 0x000fe40004800000 */
[C---:B------:R-:W-:Y:S02]  /*dab0*/  ISETP.GE.AND P0, PT, R126.reuse, 0x40, PT ;  /* 0x000000407e00780c */ /* 0x040fe40003f06270 */
[----:B------:R-:W-:Y:S02]  /*dac0*/  ISETP.GE.AND P1, PT, R126, 0x41, PT ;  /* 0x000000417e00780c */ /* 0x000fe40003f26270 */
[----:B------:R-:W-:-:S02]  /*dad0*/  ISETP.GT.OR P2, PT, R221, 0x30, !P2 ;  /* 0x00000030dd00780c */ /* 0x000fc40005744670 */
[C---:B------:R-:W-:Y:S02]  /*dae0*/  ISETP.GT.OR P3, PT, R221.reuse, 0x31, !P3 ;  /* 0x00000031dd00780c */ /* 0x040fe40005f64670 */
[C---:B------:R-:W-:Y:S02]  /*daf0*/  ISETP.GT.OR P5, PT, R221.reuse, 0x38, !P5 ;  /* 0x00000038dd00780c */ /* 0x040fe40006fa4670 */
[----:B------:R-:W-:Y:S02]  /*db00*/  ISETP.GT.OR P4, PT, R221, 0x39, !P4 ;  /* 0x00000039dd00780c */ /* 0x000fe40006784670 */
        /* <DEDUP_REMOVED lines=9> */
[----:B------:R-:W-:Y:S01]  /*dba0*/  ISETP.GE.AND P4, PT, R126, 0x51, PT ;  /* 0x000000517e00780c */ /* 0x000fe20003f86270 */
[----:B------:R-:W1:Y:S01]  /*dbb0*/  MUFU.TANH R149, R115 ;  /* 0x0000007300957308 */ /* 0x000e620000002400 */
[----:B------:R-:W-:Y:S02]  /*dbc0*/  FSEL R117, R161, -INF , !P0 ;  /* 0xff800000a1757808 */ /* 0x000fe40004000000 */
[----:B---3--:R-:W-:Y:S02]  /*dbd0*/  FSEL R119, R160, -INF , !P1 ;  /* 0xff800000a0777808 */ /* 0x008fe40004800000 */
[C---:B------:R-:W-:Y:S02]  /*dbe0*/  ISETP.GE.AND P0, PT, R126.reuse, 0x58, PT ;  /* 0x000000587e00780c */ /* 0x040fe40003f06270 */
[----:B------:R-:W-:Y:S02]  /*dbf0*/  ISETP.GE.AND P1, PT, R126, 0x59, PT ;  /* 0x000000597e00780c */ /* 0x000fe40003f26270 */
[----:B------:R-:W-:-:S02]  /*dc00*/  ISETP.GT.OR P2, PT, R218, 0x48, !P2 ;  /* 0x00000048da00780c */ /* 0x000fc40005744670 */
[C---:B------:R-:W-:Y:S02]  /*dc10*/  ISETP.GT.OR P3, PT, R218.reuse, 0x49, !P3 ;  /* 0x00000049da00780c */ /* 0x040fe40005f64670 */
[C---:B------:R-:W-:Y:S02]  /*dc20*/  ISETP.GT.OR P5, PT, R218.reuse, 0x50, !P5 ;  /* 0x00000050da00780c */ /* 0x040fe40006fa4670 */
[C---:B------:R-:W-:Y:S02]  /*dc30*/  ISETP.GT.OR P4, PT, R218.reuse, 0x51, !P4 ;  /* 0x00000051da00780c */ /* 0x040fe40006784670 */
[C---:B------:R-:W-:Y:S02]  /*dc40*/  ISETP.GT.OR P0, PT, R218.reuse, 0x58, !P0 ;  /* 0x00000058da00780c */ /* 0x040fe40004704670 */
[----:B------:R-:W-:Y:S01]  /*dc50*/  ISETP.GT.OR P1, PT, R218, 0x59, !P1 ;  /* 0x00000059da00780c */ /* 0x000fe20004f24670 */
[----:B------:R-:W3:Y:S01]  /*dc60*/  MUFU.TANH R147, R118 ;  /* 0x0000007600937308 */ /* 0x000ee20000002400 */
        /* <DEDUP_REMOVED lines=15> */
[C---:B------:R-:W-:Y:S02]  /*dd60*/  ISETP.GT.OR P4, PT, R221.reuse, 0x49, !P4 ;  /* 0x00000049dd00780c */ /* 0x040fe40006784670 */
[C---:B------:R-:W-:Y:S02]  /*dd70*/  ISETP.GT.OR P0, PT, R221.reuse, 0x50, !P0 ;  /* 0x00000050dd00780c */ /* 0x040fe40004704670 */
[----:B------:R-:W-:Y:S02]  /*dd80*/  ISETP.GT.OR P1, PT, R221, 0x51, !P1 ;  /* 0x00000051dd00780c */ /* 0x000fe40004f24670 */
[----:B------:R-:W-:-:S02]  /*dd90*/  FSEL R106, R159, -INF , !P2 ;  /* 0xff8000009f6a7808 */ /* 0x000fc40005000000 */
[----:B------:R-:W-:Y:S02]  /*dda0*/  FSEL R94, R158, -INF , !P3 ;  /* 0xff8000009e5e7808 */ /* 0x000fe40005800000 */
[----:B----4-:R-:W-:Y:S02]  /*ddb0*/  FSEL R111, R155, -INF , !P5 ;  /* 0xff8000009b6f7808 */ /* 0x010fe40006800000 */
[----:B--2---:R-:W-:Y:S02]  /*ddc0*/  FSEL R104, R154, -INF , !P4 ;  /* 0xff8000009a687808 */ /* 0x004fe40006000000 */
[C---:B------:R-:W-:Y:S02]  /*ddd0*/  ISETP.GE.AND P2, PT, R128.reuse, 0x58, PT ;  /* 0x000000588000780c */ /* 0x040fe40003f46270 */
[----:B------:R-:W-:Y:S02]  /*dde0*/  ISETP.GE.AND P3, PT, R128, 0x59, PT ;  /* 0x000000598000780c */ /* 0x000fe40003f66270 */
[----:B------:R-:W-:-:S02]  /*ddf0*/  ISETP.GE.AND P5, PT, R126, 0x60, PT ;  /* 0x000000607e00780c */ /* 0x000fc40003fa6270 */
[C---:B------:R-:W-:Y:S02]  /*de00*/  ISETP.GE.AND P4, PT, R126.reuse, 0x61, PT ;  /* 0x000000617e00780c */ /* 0x040fe40003f86270 */
[----:B------:R-:W-:Y:S02]  /*de10*/  FSEL R100, R151, -INF , !P0 ;  /* 0xff80000097647808 */ /* 0x000fe40004000000 */
[----:B-1----:R-:W-:Y:S02]  /*de20*/  FSEL R115, R149, -INF , !P1 ;  /* 0xff80000095737808 */ /* 0x002fe40004800000 */
[C---:B------:R-:W-:Y:S02]  /*de30*/  ISETP.GE.AND P0, PT, R126.reuse, 0x68, PT ;  /* 0x000000687e00780c */ /* 0x040fe40003f06270 */
[----:B------:R-:W-:Y:S02]  /*de40*/  ISETP.GE.AND P1, PT, R126, 0x69, PT ;  /* 0x000000697e00780c */ /* 0x000fe40003f26270 */
[----:B------:R-:W-:-:S02]  /*de50*/  ISETP.GT.OR P2, PT, R221, 0x58, !P2 ;  /* 0x00000058dd00780c */ /* 0x000fc40005744670 */
[----:B------:R-:W-:Y:S02]  /*de60*/  ISETP.GT.OR P3, PT, R221, 0x59, !P3 ;  /* 0x00000059dd00780c */ /* 0x000fe40005f64670 */
[C---:B------:R-:W-:Y:S02]  /*de70*/  ISETP.GT.OR P5, PT, R218.reuse, 0x60, !P5 ;  /* 0x00000060da00780c */ /* 0x040fe40006fa4670 */
[C---:B------:R-:W-:Y:S02]  /*de80*/  ISETP.GT.OR P4, PT, R218.reuse, 0x61, !P4 ;  /* 0x00000061da00780c */ /* 0x040fe40006784670 */
[C---:B------:R-:W-:Y:S02]  /*de90*/  ISETP.GT.OR P0, PT, R218.reuse, 0x68, !P0 ;  /* 0x00000068da00780c */ /* 0x040fe40004704670 */
[----:B------:R-:W-:Y:S01]  /*dea0*/  ISETP.GT.OR P1, PT, R218, 0x69, !P1 ;  /* 0x00000069da00780c */ /* 0x000fe20004f24670 */
[----:B------:R1:W2:Y:S01]  /*deb0*/  MUFU.TANH R5, R127 ;  /* 0x0000007f00057308 */ /* 0x0002a20000002400 */
[----:B---3--:R-:W-:-:S02]  /*dec0*/  FSEL R98, R147, -INF , !P2 ;  /* 0xff80000093627808 */ /* 0x008fc40005000000 */
[----:B------:R-:W-:Y:S02]  /*ded0*/  FSEL R118, R146, -INF , !P3 ;  /* 0xff80000092767808 */ /* 0x000fe40005800000 */
[----:B------:R-:W-:Y:S02]  /*dee0*/  FSEL R113, R145, -INF , !P5 ;  /* 0xff80000091717808 */ /* 0x000fe40006800000 */
[----:B------:R-:W-:Y:S02]  /*def0*/  FSEL R108, R144, -INF , !P4 ;  /* 0xff800000906c7808 */ /* 0x000fe40006000000 */
[C---:B------:R-:W-:Y:S02]  /*df00*/  ISETP.GE.AND P2, PT, R126.reuse, 0x70, PT ;  /* 0x000000707e00780c */ /* 0x040fe40003f46270 */
[C---:B------:R-:W-:Y:S02]  /*df10*/  ISETP.GE.AND P3, PT, R126.reuse, 0x71, PT ;  /* 0x000000717e00780c */ /* 0x040fe40003f66270 */
[----:B------:R-:W-:-:S02]  /*df20*/  ISETP.GE.AND P5, PT, R126, 0x78, PT ;  /* 0x000000787e00780c */ /* 0x000fc40003fa6270 */
[----:B------:R-:W-:Y:S01]  /*df30*/  ISETP.GE.AND P4, PT, R126, 0x79, PT ;  /* 0x000000797e00780c */ /* 0x000fe20003f86270 */
[----:B------:R3:W4:Y:S01]  /*df40*/  MUFU.TANH R2, R130 ;  /* 0x0000008200027308 */ /* 0x0007220000002400 */
[----:B------:R-:W-:Y:S02]  /*df50*/  FSEL R126, R141, -INF , !P0 ;  /* 0xff8000008d7e7808 */ /* 0x000fe40004000000 */
[----:B-1----:R-:W-:Y:S02]  /*df60*/  FSEL R127, R140, -INF , !P1 ;  /* 0xff8000008c7f7808 */ /* 0x002fe40004800000 */
[C---:B------:R-:W-:Y:S02]  /*df70*/  ISETP.GE.AND P0, PT, R128.reuse, 0x60, PT ;  /* 0x000000608000780c */ /* 0x040fe40003f06270 */
[----:B------:R-:W-:Y:S02]  /*df80*/  ISETP.GE.AND P1, PT, R128, 0x61, PT ;  /* 0x000000618000780c */ /* 0x000fe40003f26270 */
[----:B------:R-:W-:-:S02]  /*df90*/  ISETP.GT.OR P2, PT, R218, 0x70, !P2 ;  /* 0x00000070da00780c */ /* 0x000fc40005744670 */
[C---:B------:R-:W-:Y:S02]  /*dfa0*/  ISETP.GT.OR P0, PT, R221.reuse, 0x60, !P0 ;  /* 0x00000060dd00780c */ /* 0x040fe40004704670 */
[----:B------:R-:W-:Y:S02]  /*dfb0*/  ISETP.GT.OR P1, PT, R221, 0x61, !P1 ;  /* 0x00000061dd00780c */ /* 0x000fe40004f24670 */
[----:B---3--:R-:W-:Y:S02]  /*dfc0*/  FSEL R130, R4, -INF , !P2 ;  /* 0xff80000004827808 */ /* 0x008fe40005000000 */
[----:B------:R-:W-:Y:S02]  /*dfd0*/  FSEL R131, R143, -INF , !P0 ;  /* 0xff8000008f837808 */ /* 0x000fe40004000000 */
[----:B------:R-:W-:Y:S02]  /*dfe0*/  FSEL R137, R142, -INF , !P1 ;  /* 0xff8000008e897808 */ /* 0x000fe40004800000 */
[----:B------:R-:W-:-:S02]  /*dff0*/  ISETP.GE.AND P2, PT, R128, 0x68, PT ;  /* 0x000000688000780c */ /* 0x000fc40003f46270 */
[C---:B------:R-:W-:Y:S02]  /*e000*/  ISETP.GE.AND P0, PT, R128.reuse, 0x69, PT ;  /* 0x000000698000780c */ /* 0x040fe40003f06270 */
[----:B------:R-:W-:Y:S02]  /*e010*/  ISETP.GE.AND P1, PT, R128, 0x70, PT ;  /* 0x000000708000780c */ /* 0x000fe40003f26270 */
[----:B------:R-:W-:Y:S02]  /*e020*/  LEA R136, R0, R136, 0xa ;  /* 0x0000008800887211 */ /* 0x000fe400078e50ff */
[C---:B------:R-:W-:Y:S02]  /*e030*/  ISETP.GT.OR P2, PT, R221.reuse, 0x68, !P2 ;  /* 0x00000068dd00780c */ /* 0x040fe40005744670 */
[C---:B------:R-:W-:Y:S02]  /*e040*/  ISETP.GT.OR P0, PT, R221.reuse, 0x69, !P0 ;  /* 0x00000069dd00780c */ /* 0x040fe40004704670 */
[----:B------:R-:W-:-:S02]  /*e050*/  ISETP.GT.OR P1, PT, R221, 0x70, !P1 ;  /* 0x00000070dd00780c */ /* 0x000fc40004f24670 */
[----:B------:R-:W-:Y:S01]  /*e060*/  R2UR UR8, R136 ;  /* 0x00000000880872ca */ /* 0x000fe200000e0000 */
[----:B------:R-:W1:Y:S01]  /*e070*/  SHFL.IDX PT, R225, R227, R9, 0x1f ;  /* 0x00001f09e3e17589 */ /* 0x000e6200000e0000 */
[----:B------:R-:W-:Y:S02]  /*e080*/  FSEL R129, R6, -INF , !P2 ;  /* 0xff80000006817808 */ /* 0x000fe40005000000 */
[----:B--2---:R-:W-:Y:S02]  /*e090*/  FSEL R139, R5, -INF , !P0 ;  /* 0xff800000058b7808 */ /* 0x004fe40004000000 */
[----:B----4-:R-:W-:Y:S02]  /*e0a0*/  FSEL R136, R2, -INF , !P1 ;  /* 0xff80000002887808 */ /* 0x010fe40004800000 */
[C---:B------:R-:W-:Y:S02]  /*e0b0*/  ISETP.GE.AND P2, PT, R128.reuse, 0x71, PT ;  /* 0x000000718000780c */ /* 0x040fe40003f46270 */
[----:B------:R-:W-:-:S02]  /*e0c0*/  ISETP.GE.AND P0, PT, R128, 0x78, PT ;  /* 0x000000788000780c */ /* 0x000fc40003f06270 */
[----:B------:R-:W-:Y:S02]  /*e0d0*/  ISETP.GE.AND P1, PT, R128, 0x79, PT ;  /* 0x000000798000780c */ /* 0x000fe40003f26270 */
[----:B------:R2:W-:Y:S02]  /*e0e0*/  MUFU.TANH R128, R212 ;  /* 0x000000d400807308 */ /* 0x0005e40000002400 */
[----:B--2---:R-:W2:Y:S01]  /*e0f0*/  SHFL.IDX PT, R212, R227, R223, 0x1f ;  /* 0x00001fdfe3d47589 */ /* 0x004ea200000e0000 */
[C---:B------:R-:W-:Y:S02]  /*e100*/  ISETP.GT.OR P3, PT, R218.reuse, 0x71, !P3 ;  /* 0x00000071da00780c */ /* 0x040fe40005f64670 */
[C---:B------:R-:W-:Y:S02]  /*e110*/  ISETP.GT.OR P5, PT, R218.reuse, 0x78, !P5 ;  /* 0x00000078da00780c */ /* 0x040fe40006fa4670 */
[----:B------:R-:W-:Y:S02]  /*e120*/  ISETP.GT.OR P4, PT, R218, 0x79, !P4 ;  /* 0x00000079da00780c */ /* 0x000fe40006784670 */
[----:B------:R-:W3:Y:S01]  /*e130*/  SHFL.IDX PT, R218, R17, R9, 0x1f ;  /* 0x00001f0911da7589 */ /* 0x000ee200000e0000 */
[----:B------:R-:W-:Y:S01]  /*e140*/  IADD3 R232, R9, 0xc, RZ ;  /* 0x0000000c09e87810 */ /* 0x000fe20007ffe0ff */
[----:B------:R-:W-:-:S02]  /*e150*/  WARPGROUP.DEPBAR.LE gsb0, 0x0 ;  /* 0x00008000000079c5 */ /* 0x000fc40000010000 */
        /* <DEDUP_REMOVED lines=11> */
[C---:B------:R-:W-:Y:S02]  /*e210*/  VIADD R27, R9.reuse, 0x10 ;  /* 0x00000010091b7836 */ /* 0x040fe40000000000 */
[----:B------:R-:W-:Y:S01]  /*e220*/  FADD.FTZ R225, R26, -R225 ;  /* 0x800000e11ae17221 */ /* 0x000fe20000010000 */
[----:B------:R-:W-:Y:S01]  /*e230*/  IADD3 R221, R9, 0x14, RZ ;  /* 0x0000001409dd7810 */ /* 0x000fe20007ffe0ff */
        /* <DEDUP_REMOVED lines=8> */
[----:B--2---:R-:W-:Y:S01]  /*e2c0*/  FADD.FTZ R221, R29, -R223 ;  /* 0x800000df1ddd7221 */ /* 0x004fe20000010000 */
[----:B------:R-:W-:-:S02]  /*e2d0*/  VIADD R29, R9, 0x18 ;  /* 0x00000018091d7836 */ /* 0x000fc40000000000 */
[----:B------:R-:W-:Y:S01]  /*e2e0*/  FADD.FTZ R223, R31, -R223 ;  /* 0x800000df1fdf7221 */ /* 0x000fe20000010000 */
[----:B------:R-:W-:-:S03]  /*e2f0*/  VIADD R31, R9, 0x10 ;  /* 0x00000010091f7836 */ /* 0x000fc60000000000 */
        /* <DEDUP_REMOVED lines=8> */
[----:B------:R-:W-:Y:S01]  /*e380*/  IADD3 R32, R9, 0x14, RZ ;  /* 0x0000001409207810 */ /* 0x000fe20007ffe0ff */
[----:B------:R-:W-:Y:S01]  /*e390*/  FADD.FTZ R224, R34, -R28 ;  /* 0x8000001c22e07221 */ /* 0x000fe20000010000 */
        /* <DEDUP_REMOVED lines=9> */
[C---:B------:R-:W-:Y:S01]  /*e430*/  IADD3 R232, R9.reuse, 0x1c, RZ ;  /* 0x0000001c09e87810 */ /* 0x040fe20007ffe0ff */
[----:B------:R-:W-:-:S02]  /*e440*/  VIADD R34, R9, 0x18 ;  /* 0x0000001809227836 */ /* 0x000fc40000000000 */
[----:B------:R-:W-:Y:S01]  /*e450*/  FMUL.FTZ R213, R213, R229 ;  /* 0x000000e5d5d57220 */ /* 0x000fe20000410000 */
[----:B------:R-:W-:Y:S02]  /*e460*/  IADD3 R229, R9, 0x1c, RZ ;  /* 0x0000001c09e57810 */ /* 0x000fe40007ffe0ff */
        /* <DEDUP_REMOVED lines=10> */
[----:B------:R-:W-:Y:S01]  /*e510*/  FMUL.FTZ R210, R210, R225 ;  /* 0x000000e1d2d27220 */ /* 0x000fe20000410000 */
[----:B------:R-:W4:Y:S01]  /*e520*/  SHFL.IDX PT, R35, R15, R9, 0x1f ;  /* 0x00001f090f237589 */ /* 0x000f2200000e0000 */
[----:B------:R-:W-:-:S03]  /*e530*/  VIADD R225, R9, 0x4 ;  /* 0x0000000409e17836 */ /* 0x000fc60000000000 */
[----:B------:R2:W-:Y:S01]  /*e540*/  MUFU.EX2 R18, R31 ;  /* 0x0000001f00127308 */ /* 0x0005e20000000800 */
[----:B------:R-:W-:-:S07]  /*e550*/  VIADD R36, R9, 0xc ;  /* 0x0000000c09247836 */ /* 0x000fce0000000000 */
[----:B------:R1:W-:Y:S01]  /*e560*/  MUFU.EX2 R19, R32 ;  /* 0x0000002000137308 */ /* 0x0003e20000000800 */
[--C-:B--2---:R-:W-:Y:S01]  /*e570*/  FFMA.FTZ R31, R208, UR4, -R33.reuse ;  /* 0x00000004d01f7c23 */ /* 0x104fe20008010821 */
[----:B-1----:R-:W-:Y:S01]  /*e580*/  FFMA.FTZ R32, R209, UR4, -R33 ;  /* 0x00000004d1207c23 */ /* 0x002fe20008010821 */
[----:B---3--:R-:W-:Y:S02]  /*e590*/  FFMA.FTZ R33, R206, UR4, -R34 ;  /* 0x00000004ce217c23 */ /* 0x008fe40008010822 */
[----:B------:R-:W1:Y:S03]  /*e5a0*/  SHFL.IDX PT, R206, R15, R225, 0x1f ;  /* 0x00001fe10fce7589 */ /* 0x000e6600000e0000 */
[----:B------:R2:W-:Y:S01]  /*e5b0*/  MUFU.EX2 R27, R231 ;  /* 0x000000e7001b7308 */ /* 0x0005e20000000800 */
[----:B------:R-:W-:Y:S01]  /*e5c0*/  FFMA.FTZ R208, -R230, R230, 1 ;  /* 0x3f800000e6d07423 */ /* 0x000fe200000101e6 */
[----:B------:R-:W-:Y:S01]  /*e5d0*/  FMUL.FTZ R226, R219, R226 ;  /* 0x000000e2dbe27220 */ /* 0x000fe20000410000 */
[----:B--2---:R-:W-:-:S02]  /*e5e0*/  FADD.FTZ R231, R37, -R232 ;  /* 0x800000e825e77221 */ /* 0x004fc40000010000 */
[----:B------:R2:W3:Y:S01]  /*e5f0*/  SHFL.IDX PT, R37, R15, R36, 0x1f ;  /* 0x00001f240f257589 */ /* 0x0004e200000e0000 */
[----:B------:R-:W-:Y:S01]  /*e600*/  FMUL.FTZ R208, R208, R226 ;  /* 0x000000e2d0d07220 */ /* 0x000fe20000410000 */
[C---:B------:R-:W-:Y:S02]  /*e610*/  IADD3 R215, R9.reuse, 0x8, RZ ;  /* 0x0000000809d77810 */ /* 0x040fe40007ffe0ff */
[C---:B------:R-:W-:Y:S01]  /*e620*/  IADD3 R226, R9.reuse, 0x10, RZ ;  /* 0x0000001009e27810 */ /* 0x040fe20007ffe0ff */
[--C-:B----4-:R-:W-:Y:S01]  /*e630*/  FFMA.FTZ R204, R204, UR4, -R35.reuse ;  /* 0x00000004cccc7c23 */ /* 0x110fe20008010823 */
[----:B------:R-:W-:Y:S01]  /*e640*/  IADD3 R230, R9, 0x18, RZ ;  /* 0x0000001809e67810 */ /* 0x000fe20007ffe0ff */
[----:B------:R-:W4:Y:S01]  /*e650*/  SHFL.IDX PT, R209, R15, R215, 0x1f ;  /* 0x00001fd70fd17589 */ /* 0x000f2200000e0000 */
[----:B--2---:R-:W-:-:S03]  /*e660*/  FFMA.FTZ R36, R205, UR4, -R35 ;  /* 0x00000004cd247c23 */ /* 0x004fc60008010823 */
[----:B------:R-:W2:Y:S01]  /*e670*/  SHFL.IDX PT, R205, R15, R226, 0x1f ;  /* 0x00001fe20fcd7589 */ /* 0x000ea200000e0000 */
[----:B------:R1:W-:Y:S01]  /*e680*/  MUFU.EX2 R35, R204 ;  /* 0x000000cc00237308 */ /* 0x0003e20000000800 */
[----:B------:R-:W-:Y:S02]  /*e690*/  FADD.FTZ R232, R39, -R232 ;  /* 0x800000e827e87221 */ /* 0x000fe40000010000 */
[----:B------:R-:W-:Y:S01]  /*e6a0*/  SHFL.IDX PT, R39, R15, R230, 0x1f ;  /* 0x00001fe60f277589 */ /* 0x000fe200000e0000 */
[--C-:B-1----:R-:W-:Y:S01]  /*e6b0*/  FFMA.FTZ R204, R122, UR4, -R206.reuse ;  /* 0x000000047acc7c23 */ /* 0x102fe200080108ce */
[----:B------:R-:W-:Y:S02]  /*e6c0*/  FFMA.FTZ R206, R124, UR4, -R206 ;  /* 0x000000047cce7c23 */ /* 0x000fe400080108ce */
[----:B------:R-:W1:Y:S01]  /*e6d0*/  SHFL.IDX PT, R122, R15, R229, 0x1f ;  /* 0x00001fe50f7a7589 */ /* 0x000e6200000e0000 */
[--C-:B---3--:R-:W-:Y:S01]  /*e6e0*/  FFMA.FTZ R120, R120, UR4, -R37.reuse ;  /* 0x0000000478787c23 */ /* 0x108fe20008010825 */
[----:B------:R-:W-:-:S02]  /*e6f0*/  FFMA.FTZ R121, R121, UR4, -R37 ;  /* 0x0000000479797c23 */ /* 0x000fc40008010825 */
[----:B------:R-:W3:Y:S01]  /*e700*/  SHFL.IDX PT, R124, R10, R225, 0x1f ;  /* 0x00001fe10a7c7589 */ /* 0x000ee200000e0000 */
[----:B------:R4:W-:Y:S03]  /*e710*/  MUFU.EX2 R37, R206 ;  /* 0x000000ce00257308 */ /* 0x0009e60000000800 */
[----:B----4-:R-:W4:Y:S05]  /*e720*/  SHFL.IDX PT, R206, R10, R215, 0x1f ;  /* 0x00001fd70ace7589 */ /* 0x010f2a00000e0000 */
[----:B------:R2:W-:Y:S01]  /*e730*/  MUFU.EX2 R17, R211 ;  /* 0x000000d300117308 */ /* 0x0005e20000000800 */
[----:B------:R-:W-:Y:S01]  /*e740*/  FFMA.FTZ R34, R207, UR4, -R34 ;  /* 0x00000004cf227c23 */ /* 0x000fe20008010822 */
[----:B------:R-:W-:Y:S01]  /*e750*/  FFMA.FTZ R207, R123, UR4, -R209 ;  /* 0x000000047bcf7c23 */ /* 0x000fe200080108d1 */
[----:B--2---:R-:W-:-:S02]  /*e760*/  VIADD R211, R9, 0x14 ;  /* 0x0000001409d37836 */ /* 0x004fc40000000000 */
[----:B------:R-:W-:Y:S01]  /*e770*/  FFMA.FTZ R125, R125, UR4, -R209 ;  /* 0x000000047d7d7c23 */ /* 0x000fe200080108d1 */
[--C-:B------:R-:W-:Y:S02]  /*e780*/  FFMA.FTZ R123, R103, UR4, -R205.reuse ;  /* 0x00000004677b7c23 */ /* 0x100fe400080108cd */
[----:B------:R2:W-:Y:S01]  /*e790*/  SHFL.IDX PT, R38, R15, R211, 0x1f ;  /* 0x00001fd30f267589 */ /* 0x0005e200000e0000 */
[----:B------:R-:W-:Y:S02]  /*e7a0*/  VIADD R209, R9, 0xc ;  /* 0x0000000c09d17836 */ /* 0x000fe40000000000 */
[----:B------:R-:W-:Y:S01]  /*e7b0*/  FFMA.FTZ R114, R114, UR4, -R205 ;  /* 0x0000000472727c23 */ /* 0x000fe200080108cd */
[----:B-1----:R-:W-:Y:S01]  /*e7c0*/  FFMA.FTZ R205, R95, UR4, -R122 ;  /* 0x000000045fcd7c23 */ /* 0x002fe2000801087a */
[--C-:B------:R-:W-:Y:S01]  /*e7d0*/  FFMA.FTZ R112, R112, UR4, -R39.reuse ;  /* 0x0000000470707c23 */ /* 0x100fe20008010827 */
[----:B--2---:R1:W-:Y:S01]  /*e7e0*/  MUFU.EX2 R15, R204 ;  /* 0x000000cc000f7308 */ /* 0x0043e20000000800 */
[----:B------:R-:W-:Y:S01]  /*e7f0*/  FFMA.FTZ R107, R107, UR4, -R39 ;  /* 0x000000046b6b7c23 */ /* 0x000fe20008010827 */
[----:B-1----:R-:W1:Y:S06]  /*e800*/  SHFL.IDX PT, R204, R10, R9, 0x1f ;  /* 0x00001f090acc7589 */ /* 0x002e6c00000e0000 */
[----:B------:R2:W-:Y:S01]  /*e810*/  MUFU.EX2 R95, R123 ;  /* 0x0000007b005f7308 */ /* 0x0005e20000000800 */
[--C-:B---3--:R-:W-:Y:S01]  /*e820*/  FFMA.FTZ R119, R119, UR4, -R124.reuse ;  /* 0x0000000477777c23 */ /* 0x108fe2000801087c */
[----:B------:R-:W-:-:S06]  /*e830*/  FFMA.FTZ R124, R94, UR4, -R124 ;  /* 0x000000045e7c7c23 */ /* 0x000fcc000801087c */
[----:B------:R3:W-:Y:S01]  /*e840*/  MUFU.EX2 R39, R125 ;  /* 0x0000007d00277308 */ /* 0x0007e20000000800 */
[----:B--2---:R-:W2:Y:S04]  /*e850*/  SHFL.IDX PT, R123, R12, R209, 0x1f ;  /* 0x00001fd10c7b7589 */ /* 0x004ea800000e0000 */
[----:B---3--:R-:W3:Y:S03]  /*e860*/  SHFL.IDX PT, R125, R10, R230, 0x1f ;  /* 0x00001fe60a7d7589 */ /* 0x008ee600000e0000 */
[----:B------:R4:W-:Y:S02]  /*e870*/  MUFU.EX2 R94, R120 ;  /* 0x00000078005e7308 */ /* 0x0009e40000000800 */
[----:B----4-:R-:W-:-:S02]  /*e880*/  FFMA.FTZ R120, R99, UR4, -R206 ;  /* 0x0000000463787c23 */ /* 0x010fc400080108ce */
[----:B------:R-:W4:Y:S04]  /*e890*/  SHFL.IDX PT, R99, R12, R9, 0x1f ;  /* 0x00001f090c637589 */ /* 0x000f2800000e0000 */
[----:B------:R-:W4:Y:S01]  /*e8a0*/  MUFU.EX2 R29, R29 ;  /* 0x0000001d001d7308 */ /* 0x000f220000000800 */
[--C-:B-1----:R-:W-:Y:S01]  /*e8b0*/  FFMA.FTZ R117, R117, UR4, -R204.reuse ;  /* 0x0000000475757c23 */ /* 0x102fe200080108cc */
[----:B------:R-:W-:Y:S01]  /*e8c0*/  FFMA.FTZ R106, R106, UR4, -R204 ;  /* 0x000000046a6a7c23 */ /* 0x000fe200080108cc */
[----:B------:R-:W-:Y:S01]  /*e8d0*/  FFMA.FTZ R111, R111, UR4, -R206 ;  /* 0x000000046f6f7c23 */ /* 0x000fe200080108ce */
[----:B------:R-:W1:Y:S04]  /*e8e0*/  SHFL.IDX PT, R204, R10, R211, 0x1f ;  /* 0x00001fd30acc7589 */ /* 0x000e6800000e0000 */
[----:B------:R-:W1:Y:S01]  /*e8f0*/  MUFU.EX2 R31, R31 ;  /* 0x0000001f001f7308 */ /* 0x000e620000000800 */
[----:B------:R-:W1:Y:S01]  /*e900*/  SHFL.IDX PT, R206, R12, R215, 0x1f ;  /* 0x00001fd70cce7589 */ /* 0x000e6200000e0000 */
[----:B------:R-:W-:Y:S01]  /*e910*/  FMUL.FTZ R132, R132, UR9 ;  /* 0x0000000984847c20 */ /* 0x000fe20008410000 */
[----:B------:R-:W-:Y:S01]  /*e920*/  FFMA.FTZ R122, R96, UR4, -R122 ;  /* 0x00000004607a7c23 */ /* 0x000fe2000801087a */
[----:B------:R-:W-:Y:S01]  /*e930*/  FMUL.FTZ R134, R134, UR9 ;  /* 0x0000000986867c20 */ /* 0x000fe20008410000 */
[--C-:B------:R-:W-:Y:S01]  /*e940*/  FFMA.FTZ R103, R97, UR4, -R38.reuse ;  /* 0x0000000461677c23 */ /* 0x100fe20008010826 */
[----:B------:R-:W1:Y:S01]  /*e950*/  SHFL.IDX PT, R96, R10, R226, 0x1f ;  /* 0x00001fe20a607589 */ /* 0x000e6200000e0000 */
[----:B------:R-:W-:Y:S01]  /*e960*/  FFMA.FTZ R109, R109, UR4, -R38 ;  /* 0x000000046d6d7c23 */ /* 0x000fe20008010826 */
[--C-:B--2---:R-:W-:Y:S01]  /*e970*/  FFMA.FTZ R127, R127, UR4, -R123.reuse ;  /* 0x000000047f7f7c23 */ /* 0x104fe2000801087b */
[----:B------:R-:W-:Y:S01]  /*e980*/  FFMA.FTZ R139, R139, UR4, -R123 ;  /* 0x000000048b8b7c23 */ /* 0x000fe2000801087b */
[----:B------:R2:W-:Y:S01]  /*e990*/  MUFU.EX2 R38, R207 ;  /* 0x000000cf00267308 */ /* 0x0005e20000000800 */
[--C-:B---3--:R-:W-:Y:S01]  /*e9a0*/  FFMA.FTZ R116, R116, UR4, -R125.reuse ;  /* 0x0000000474747c23 */ /* 0x108fe2000801087d */
[----:B------:R-:W3:Y:S01]  /*e9b0*/  SHFL.IDX PT, R123, R12, R230, 0x1f ;  /* 0x00001fe60c7b7589 */ /* 0x000ee200000e0000 */
[----:B------:R-:W-:Y:S01]  /*e9c0*/  FFMA.FTZ R125, R98, UR4, -R125 ;  /* 0x00000004627d7c23 */ /* 0x000fe2000801087d */
[----:B------:R-:W-:-:S02]  /*e9d0*/  FMUL.FTZ R133, R133, UR9 ;  /* 0x0000000985857c20 */ /* 0x000fc40008410000 */
[----:B------:R1:W-:Y:S01]  /*e9e0*/  SHFL.IDX PT, R97, R10, R209, 0x1f ;  /* 0x00001fd10a617589 */ /* 0x0003e200000e0000 */
[----:B------:R-:W-:Y:S01]  /*e9f0*/  FMUL.FTZ R135, R135, UR9 ;  /* 0x0000000987877c20 */ /* 0x000fe20008410000 */
[----:B------:R-:W3:Y:S02]  /*ea00*/  MUFU.TANH R132, R132 ;  /* 0x0000008400847308 */ /* 0x000ee40000002400 */
[----:B--2---:R-:W2:Y:S01]  /*ea10*/  SHFL.IDX PT, R207, R10, R229, 0x1f ;  /* 0x00001fe50acf7589 */ /* 0x004ea200000e0000 */
[--C-:B----4-:R-:W-:Y:S01]  /*ea20*/  FFMA.FTZ R113, R113, UR4, -R99.reuse ;  /* 0x0000000471717c23 */ /* 0x110fe20008010863 */
[----:B------:R-:W-:-:S04]  /*ea30*/  FFMA.FTZ R131, R131, UR4, -R99 ;  /* 0x0000000483837c23 */ /* 0x000fc80008010863 */
[----:B------:R4:W-:Y:S01]  /*ea40*/  MUFU.EX2 R98, R103 ;  /* 0x0000006700627308 */ /* 0x0009e20000000800 */
[----:B-1----:R-:W-:Y:S01]  /*ea50*/  FFMA.FTZ R209, -R233, R233, 1 ;  /* 0x3f800000e9d17423 */ /* 0x002fe200000101e9 */
[----:B------:R-:W-:-:S06]  /*ea60*/  IADD3 R233, R9, 0xc, RZ ;  /* 0x0000000c09e97810 */ /* 0x000fcc0007ffe0ff */
[----:B------:R-:W1:Y:S01]  /*ea70*/  MUFU.TANH R134, R134 ;  /* 0x0000008600867308 */ /* 0x000e620000002400 */
[----:B----4-:R4:W-:Y:S07]  /*ea80*/  SHFL.IDX PT, R103, R12, R211, 0x1f ;  /* 0x00001fd30c677589 */ /* 0x0109ee00000e0000 */
[----:B------:R3:W-:Y:S01]  /*ea90*/  MUFU.EX2 R99, R112 ;  /* 0x0000007000637308 */ /* 0x0007e20000000800 */
[----:B----4-:R-:W-:Y:S01]  /*eaa0*/  FFMA.FTZ R211, -R22, R22, 1 ;  /* 0x3f80000016d37423 */ /* 0x010fe20000010116 */
[----:B------:R-:W-:-:S02]  /*eab0*/  FMUL.FTZ R22, R29, R222 ;  /* 0x000000de1d167220 */ /* 0x000fc40000410000 */
[----:B------:R4:W-:Y:S04]  /*eac0*/  SHFL.IDX PT, R222, R14, R215, 0x1f ;  /* 0x00001fd70ede7589 */ /* 0x0009e800000e0000 */
[----:B------:R-:W2:Y:S01]  /*ead0*/  MUFU.TANH R133, R133 ;  /* 0x0000008500857308 */ /* 0x000ea20000002400 */
[----:B---3--:R-:W3:Y:S01]  /*eae0*/  SHFL.IDX PT, R112, R12, R229, 0x1f ;  /* 0x00001fe50c707589 */ /* 0x008ee200000e0000 */
[----:B----4-:R-:W-:-:S06]  /*eaf0*/  FMUL.FTZ R215, R31, R217 ;  /* 0x000000d91fd77220 */ /* 0x010fcc0000410000 */
[----:B------:R-:W4:Y:S01]  /*eb00*/  MUFU.TANH R135, R135 ;  /* 0x0000008700877308 */ /* 0x000f220000002400 */
[----:B------:R-:W3:Y:S07]  /*eb10*/  SHFL.IDX PT, R217, R14, R233, 0x1f ;  /* 0x00001fe90ed97589 */ /* 0x000eee00000e0000 */
[----:B------:R-:W3:Y:S01]  /*eb20*/  MUFU.EX2 R28, R28 ;  /* 0x0000001c001c7308 */ /* 0x000ee20000000800 */
[--C-:B------:R-:W-:Y:S01]  /*eb30*/  FFMA.FTZ R102, R102, UR4, -R204.reuse ;  /* 0x0000000466667c23 */ /* 0x100fe200080108cc */
[----:B------:R-:W-:Y:S01]  /*eb40*/  FFMA.FTZ R115, R115, UR4, -R204 ;  /* 0x0000000473737c23 */ /* 0x000fe200080108cc */
[--C-:B------:R-:W-:Y:S01]  /*eb50*/  FFMA.FTZ R126, R126, UR4, -R206.reuse ;  /* 0x000000047e7e7c23 */ /* 0x100fe200080108ce */
[----:B------:R-:W-:Y:S01]  /*eb60*/  FFMA.FTZ R129, R129, UR4, -R206 ;  /* 0x0000000481817c23 */ /* 0x000fe200080108ce */
[----:B------:R-:W-:Y:S01]  /*eb70*/  FSEL R204, R132, -INF , !P5 ;  /* 0xff80000084cc7808 */ /* 0x000fe20006800000 */
[--C-:B------:R-:W-:Y:S01]  /*eb80*/  FFMA.FTZ R101, R101, UR4, -R96.reuse ;  /* 0x0000000465657c23 */ /* 0x100fe20008010860 */
[----:B-1----:R-:W-:Y:S01]  /*eb90*/  FSEL R206, R134, -INF , !P0 ;  /* 0xff80000086ce7808 */ /* 0x002fe20004000000 */
[----:B------:R-:W-:Y:S01]  /*eba0*/  FFMA.FTZ R100, R100, UR4, -R96 ;  /* 0x0000000464647c23 */ /* 0x000fe20008010860 */
[----:B------:R-:W-:Y:S01]  /*ebb0*/  FMUL.FTZ R218, R27, R218 ;  /* 0x000000da1bda7220 */ /* 0x000fe20000410000 */
[----:B------:R1:W-:Y:S01]  /*ebc0*/  MUFU.EX2 R96, R114 ;  /* 0x0000007200607308 */ /* 0x0003e20000000800 */
[----:B------:R-:W-:Y:S01]  /*ebd0*/  FFMA.FTZ R204, R204, UR4, -R123 ;  /* 0x00000004cccc7c23 */ /* 0x000fe2000801087b */
[--C-:B--2---:R-:W-:Y:S01]  /*ebe0*/  FFMA.FTZ R110, R110, UR4, -R207.reuse ;  /* 0x000000046e6e7c23 */ /* 0x104fe200080108cf */
[----:B------:R-:W-:Y:S01]  /*ebf0*/  FFMA.FTZ R118, R118, UR4, -R207 ;  /* 0x0000000476767c23 */ /* 0x000fe200080108cf */
[----:B------:R-:W-:Y:S01]  /*ec00*/  FFMA.FTZ R123, R206, UR4, -R123 ;  /* 0x00000004ce7b7c23 */ /* 0x000fe2000801087b */
[----:B------:R-:W-:Y:S01]  /*ec10*/  FSEL R206, R133, -INF , !P4 ;  /* 0xff80000085ce7808 */ /* 0x000fe20006000000 */
[----:B-1----:R-:W-:Y:S01]  /*ec20*/  FFMA.FTZ R114, -R234, R234, 1 ;  /* 0x3f800000ea727423 */ /* 0x002fe200000101ea */
[----:B----4-:R-:W-:Y:S01]  /*ec30*/  FSEL R207, R135, -INF , !P1 ;  /* 0xff80000087cf7808 */ /* 0x010fe20004800000 */
[----:B---3--:R-:W-:Y:S01]  /*ec40*/  FMUL.FTZ R221, R28, R221 ;  /* 0x000000dd1cdd7220 */ /* 0x008fe20000410000 */
[----:B------:R-:W-:Y:S01]  /*ec50*/  FFMA.FTZ R235, -R235, R235, 1 ;  /* 0x3f800000ebeb7423 */ /* 0x000fe200000101eb */
[----:B------:R-:W-:-:S02]  /*ec60*/  FMUL.FTZ R114, R114, R218 ;  /* 0x000000da72727220 */ /* 0x000fc40000410000 */
[----:B------:R-:W1:Y:S01]  /*ec70*/  SHFL.IDX PT, R218, R14, R9, 0x1f ;  /* 0x00001f090eda7589 */ /* 0x000e6200000e0000 */
[--C-:B------:R-:W-:Y:S01]  /*ec80*/  FFMA.FTZ R206, R206, UR4, -R112.reuse ;  /* 0x00000004cece7c23 */ /* 0x100fe20008010870 */
[----:B------:R-:W-:Y:S01]  /*ec90*/  FFMA.FTZ R207, R207, UR4, -R112 ;  /* 0x00000004cfcf7c23 */ /* 0x000fe20008010870 */
[----:B------:R-:W-:Y:S01]  /*eca0*/  FMUL.FTZ R112, R235, R221 ;  /* 0x000000ddeb707220 */ /* 0x000fe20000410000 */
[--C-:B------:R-:W-:Y:S01]  /*ecb0*/  FADD.FTZ R45, R45, -R217.reuse ;  /* 0x800000d92d2d7221 */ /* 0x100fe20000010000 */
[----:B------:R-:W-:Y:S01]  /*ecc0*/  FADD.FTZ R47, R47, -R217 ;  /* 0x800000d92f2f7221 */ /* 0x000fe20000010000 */
[----:B------:R-:W2:Y:S04]  /*ecd0*/  SHFL.IDX PT, R221, R14, R225, 0x1f ;  /* 0x00001fe10edd7589 */ /* 0x000ea800000e0000 */
[----:B------:R3:W4:Y:S01]  /*ece0*/  LDS R217, [R11+0x400] ;  /* 0x000400000bd97984 */ /* 0x0007220000000800 */
[----:B------:R-:W2:Y:S01]  /*ecf0*/  MUFU.EX2 R32, R32 ;  /* 0x0000002000207308 */ /* 0x000ea20000000800 */
[----:B------:R-:W-:Y:S01]  /*ed00*/  FFMA.FTZ R20, -R20, R20, 1 ;  /* 0x3f80000014147423 */ /* 0x000fe20000010114 */
[----:B------:R-:W-:Y:S01]  /*ed10*/  FMUL.FTZ R224, R18, R224 ;  /* 0x000000e012e07220 */ /* 0x000fe20000410000 */
[C---:B------:R-:W-:Y:S01]  /*ed20*/  VIADD R235, R9.reuse, 0x10 ;  /* 0x0000001009eb7836 */ /* 0x040fe20000000000 */
[----:B------:R-:W-:Y:S01]  /*ed30*/  IADD3 R234, R9, 0x14, RZ ;  /* 0x0000001409ea7810 */ /* 0x000fe20007ffe0ff */
[----:B------:R-:W-:Y:S01]  /*ed40*/  FMUL.FTZ R22, R20, R22 ;  /* 0x0000001614167220 */ /* 0x000fe20000410000 */
[----:B---3--:R-:W-:-:S02]  /*ed50*/  FFMA.FTZ R11, -R170, R170, 1 ;  /* 0x3f800000aa0b7423 */ /* 0x008fc400000101aa */
[----:B------:R-:W3:Y:S01]  /*ed60*/  MUFU.EX2 R30, R30 ;  /* 0x0000001e001e7308 */ /* 0x000ee20000000800 */
[----:B-1----:R-:W-:Y:S01]  /*ed70*/  FADD.FTZ R40, R40, -R218 ;  /* 0x800000da28287221 */ /* 0x002fe20000010000 */
[----:B------:R-:W-:-:S03]  /*ed80*/  FFMA.FTZ R21, -R21, R21, 1 ;  /* 0x3f80000015157423 */ /* 0x000fc60000010115 */
[----:B------:R-:W-:-:S03]  /*ed90*/  FMUL.FTZ R40, R35, R40 ;  /* 0x0000002823287220 */ /* 0x000fc60000410000 */
[----:B------:R1:W4:Y:S01]  /*eda0*/  MUFU.EX2 R10, R121 ;  /* 0x00000079000a7308 */ /* 0x0003220000000800 */
[--C-:B--2---:R-:W-:Y:S01]  /*edb0*/  FADD.FTZ R41, R41, -R221.reuse ;  /* 0x800000dd29297221 */ /* 0x104fe20000010000 */
[----:B------:R-:W-:Y:S01]  /*edc0*/  FMUL.FTZ R227, R17, R227 ;  /* 0x000000e311e37220 */ /* 0x000fe20000410000 */
[----:B------:R-:W-:Y:S01]  /*edd0*/  FMUL.FTZ R20, R211, R224 ;  /* 0x000000e0d3147220 */ /* 0x000fe20000410000 */
[----:B------:R-:W-:Y:S01]  /*ede0*/  FADD.FTZ R43, R43, -R221 ;  /* 0x800000dd2b2b7221 */ /* 0x000fe20000010000 */
[----:B------:R-:W2:Y:S01]  /*edf0*/  SHFL.IDX PT, R224, R14, R235, 0x1f ;  /* 0x00001feb0ee07589 */ /* 0x000ea200000e0000 */
[----:B------:R-:W-:Y:S01]  /*ee00*/  FMUL.FTZ R11, R11, R40 ;  /* 0x000000280b0b7220 */ /* 0x000fe20000410000 */
[----:B------:R-:W-:Y:S02]  /*ee10*/  FFMA.FTZ R40, -R169, R169, 1 ;  /* 0x3f800000a9287423 */ /* 0x000fe400000101a9 */
[----:B-1----:R-:W-:Y:S01]  /*ee20*/  SHFL.IDX PT, R121, R12, R225, 0x1f ;  /* 0x00001fe10c797589 */ /* 0x002fe200000e0000 */
[----:B------:R-:W-:-:S03]  /*ee30*/  FMUL.FTZ R221, R15, R41 ;  /* 0x000000290fdd7220 */ /* 0x000fc60000410000 */
[----:B------:R-:W1:Y:S01]  /*ee40*/  SHFL.IDX PT, R225, R14, R234, 0x1f ;  /* 0x00001fea0ee17589 */ /* 0x000e6200000e0000 */
[----:B------:R-:W-:Y:S01]  /*ee50*/  FMUL.FTZ R21, R21, R227 ;  /* 0x000000e315157220 */ /* 0x000fe20000410000 */
[--C-:B------:R-:W-:Y:S01]  /*ee60*/  FADD.FTZ R44, R44, -R222.reuse ;  /* 0x800000de2c2c7221 */ /* 0x100fe20000010000 */
[----:B------:R-:W-:Y:S01]  /*ee70*/  FADD.FTZ R46, R46, -R222 ;  /* 0x800000de2e2e7221 */ /* 0x000fe20000010000 */
[----:B------:R-:W-:Y:S01]  /*ee80*/  FMUL.FTZ R227, R32, R220 ;  /* 0x000000dc20e37220 */ /* 0x000fe20000410000 */
[----:B------:R-:W-:Y:S01]  /*ee90*/  FMUL.FTZ R222, R37, R43 ;  /* 0x0000002b25de7220 */ /* 0x000fe20000410000 */
[----:B------:R-:W1:Y:S01]  /*eea0*/  SHFL.IDX PT, R220, R14, R229, 0x1f ;  /* 0x00001fe50edc7589 */ /* 0x000e6200000e0000 */
[----:B------:R-:W-:Y:S01]  /*eeb0*/  FMUL.FTZ R43, R40, R221 ;  /* 0x000000dd282b7220 */ /* 0x000fe20000410000 */
[----:B------:R-:W-:Y:S01]  /*eec0*/  FFMA.FTZ R40, -R23, R23, 1 ;  /* 0x3f80000017287423 */ /* 0x000fe20000010117 */
[----:B------:R-:W-:Y:S01]  /*eed0*/  FFMA.FTZ R23, -R88, R88, 1 ;  /* 0x3f80000058177423 */ /* 0x000fe20000010158 */
[----:B------:R-:W-:Y:S01]  /*eee0*/  FMUL.FTZ R46, R39, R46 ;  /* 0x0000002e272e7220 */ /* 0x000fe20000410000 */
[--C-:B------:R-:W-:Y:S01]  /*eef0*/  FFMA.FTZ R105, R105, UR4, -R97.reuse ;  /* 0x0000000469697c23 */ /* 0x100fe20008010861 */
[----:B------:R-:W-:Y:S01]  /*ef00*/  FFMA.FTZ R104, R104, UR4, -R97 ;  /* 0x0000000468687c23 */ /* 0x000fe20008010861 */
[----:B---3--:R-:W-:Y:S01]  /*ef10*/  FMUL.FTZ R223, R30, R223 ;  /* 0x000000df1edf7220 */ /* 0x008fe20000410000 */
[----:B------:R3:W1:Y:S01]  /*ef20*/  MUFU.EX2 R97, R109 ;  /* 0x0000006d00617308 */ /* 0x0006620000000800 */
[----:B------:R-:W-:Y:S01]  /*ef30*/  FMUL.FTZ R23, R23, R46 ;  /* 0x0000002e17177220 */ /* 0x000fe20000410000 */
[----:B------:R-:W-:-:S02]  /*ef40*/  FFMA.FTZ R46, -R92, R92, 1 ;  /* 0x3f8000005c2e7423 */ /* 0x000fc4000001015c */
[----:B----4-:R-:W4:Y:S04]  /*ef50*/  SHFL.IDX PT, R92, R217, R233, 0x1f ;  /* 0x00001fe9d95c7589 */ /* 0x010f2800000e0000 */
[----:B------:R-:W4:Y:S01]  /*ef60*/  MUFU.EX2 R36, R36 ;  /* 0x0000002400247308 */ /* 0x000f220000000800 */
[----:B------:R-:W-:Y:S02]  /*ef70*/  FMUL.FTZ R209, R209, R223 ;  /* 0x000000dfd1d17220 */ /* 0x000fe40000410000 */
[----:B------:R-:W4:Y:S01]  /*ef80*/  SHFL.IDX PT, R223, R14, R230, 0x1f ;  /* 0x00001fe60edf7589 */ /* 0x000f2200000e0000 */
[----:B------:R-:W-:-:S03]  /*ef90*/  FMUL.FTZ R45, R94, R45 ;  /* 0x0000002d5e2d7220 */ /* 0x000fc60000410000 */
[----:B---3--:R3:W-:Y:S01]  /*efa0*/  SHFL.IDX PT, R109, R12, R226, 0x1f ;  /* 0x00001fe20c6d7589 */ /* 0x0087e200000e0000 */
[----:B------:R-:W-:Y:S01]  /*efb0*/  FFMA.FTZ R211, -R200, R200, 1 ;  /* 0x3f800000c8d37423 */ /* 0x000fe200000101c8 */
[----:B------:R-:W-:Y:S01]  /*efc0*/  FMUL.FTZ R228, R19, R228 ;  /* 0x000000e413e47220 */ /* 0x000fe20000410000 */
[----:B--2---:R-:W-:Y:S01]  /*efd0*/  FADD.FTZ R48, R48, -R224 ;  /* 0x800000e030307221 */ /* 0x004fe20000010000 */
[----:B-1----:R-:W-:Y:S01]  /*efe0*/  FADD.FTZ R49, R49, -R225 ;  /* 0x800000e131317221 */ /* 0x002fe20000010000 */
[----:B------:R-:W-:Y:S01]  /*eff0*/  FADD.FTZ R42, R42, -R218 ;  /* 0x800000da2a2a7221 */ /* 0x000fe20000010000 */
[----:B---3--:R-:W-:Y:S01]  /*f000*/  FFMA.FTZ R226, -R203, R203, 1 ;  /* 0x3f800000cbe27423 */ /* 0x008fe200000101cb */
[----:B------:R-:W-:Y:S01]  /*f010*/  FMUL.FTZ R45, R40, R45 ;  /* 0x0000002d282d7220 */ /* 0x000fe20000410000 */
[----:B------:R-:W-:Y:S01]  /*f020*/  FFMA.FTZ R89, -R89, R89, 1 ;  /* 0x3f80000059597423 */ /* 0x000fe20000010159 */
[----:B------:R-:W-:Y:S01]  /*f030*/  FMUL.FTZ R47, R10, R47 ;  /* 0x0000002f0a2f7220 */ /* 0x000fe20000410000 */
[----:B------:R-:W-:Y:S01]  /*f040*/  FMUL.FTZ R14, R226, R227 ;  /* 0x000000e3e20e7220 */ /* 0x000fe20000410000 */
[----:B------:R-:W-:-:S02]  /*f050*/  VIADD R227, R9, 0x4 ;  /* 0x0000000409e37836 */ /* 0x000fc40000000000 */
[----:B------:R-:W-:Y:S01]  /*f060*/  FMUL.FTZ R211, R211, R228 ;  /* 0x000000e4d3d37220 */ /* 0x000fe20000410000 */
[----:B------:R-:W-:Y:S01]  /*f070*/  FFMA.FTZ R90, -R90, R90, 1 ;  /* 0x3f8000005a5a7423 */ /* 0x000fe2000001015a */
[----:B------:R-:W-:Y:S01]  /*f080*/  FMUL.FTZ R48, R95, R48 ;  /* 0x000000305f307220 */ /* 0x000fe20000410000 */
[----:B------:R-:W-:Y:S01]  /*f090*/  FMUL.FTZ R40, R97, R49 ;  /* 0x0000003161287220 */ /* 0x000fe20000410000 */
[--C-:B------:R-:W-:Y:S01]  /*f0a0*/  FADD.FTZ R53, R53, -R220.reuse ;  /* 0x800000dc35357221 */ /* 0x100fe20000010000 */
[----:B------:R-:W-:Y:S01]  /*f0b0*/  FADD.FTZ R55, R55, -R220 ;  /* 0x800000dc37377221 */ /* 0x000fe20000010000 */
[----:B------:R-:W-:Y:S01]  /*f0c0*/  FFMA.FTZ R91, -R91, R91, 1 ;  /* 0x3f8000005b5b7423 */ /* 0x000fe2000001015b */
[----:B------:R-:W-:Y:S01]  /*f0d0*/  IADD3 R228, R9, 0x8, RZ ;  /* 0x0000000809e47810 */ /* 0x000fe20007ffe0ff */
[----:B------:R-:W-:Y:S01]  /*f0e0*/  FFMA.FTZ R218, -R168, R168, 1 ;  /* 0x3f800000a8da7423 */ /* 0x000fe200000101a8 */
[----:B----4-:R-:W-:Y:S01]  /*f0f0*/  FMUL.FTZ R220, R36, R42 ;  /* 0x0000002a24dc7220 */ /* 0x010fe20000410000 */
[----:B------:R-:W-:Y:S01]  /*f100*/  FMUL.FTZ R49, R89, R47 ;  /* 0x0000002f59317220 */ /* 0x000fe20000410000 */
[----:B------:R-:W1:Y:S01]  /*f110*/  SHFL.IDX PT, R88, R217, R227, 0x1f ;  /* 0x00001fe3d9587589 */ /* 0x000e6200000e0000 */
[----:B------:R-:W-:Y:S01]  /*f120*/  FADD.FTZ R51, R51, -R225 ;  /* 0x800000e133337221 */ /* 0x000fe20000010000 */
[----:B------:R-:W-:Y:S01]  /*f130*/  FMUL.FTZ R47, R90, R48 ;  /* 0x000000305a2f7220 */ /* 0x000fe20000410000 */
[----:B------:R-:W-:Y:S01]  /*f140*/  FMUL.FTZ R48, R91, R40 ;  /* 0x000000285b307220 */ /* 0x000fe20000410000 */
[----:B------:R-:W2:Y:S01]  /*f150*/  MUFU.EX2 R107, R107 ;  /* 0x0000006b006b7308 */ /* 0x000ea20000000800 */
[----:B------:R-:W-:Y:S01]  /*f160*/  FMUL.FTZ R41, R218, R220 ;  /* 0x000000dcda297220 */ /* 0x000fe20000410000 */
[----:B------:R-:W3:Y:S01]  /*f170*/  SHFL.IDX PT, R40, R217, R228, 0x1f ;  /* 0x00001fe4d9287589 */ /* 0x000ee200000e0000 */
[----:B------:R-:W-:Y:S01]  /*f180*/  FFMA.FTZ R218, -R166, R166, 1 ;  /* 0x3f800000a6da7423 */ /* 0x000fe200000101a6 */
[----:B------:R-:W-:Y:S01]  /*f190*/  FFMA.FTZ R90, -R165, R165, 1 ;  /* 0x3f800000a55a7423 */ /* 0x000fe200000101a5 */
[----:B------:R-:W-:Y:S01]  /*f1a0*/  FMUL.FTZ R44, R38, R44 ;  /* 0x0000002c262c7220 */ /* 0x000fe20000410000 */
[----:B------:R-:W-:-:S02]  /*f1b0*/  FMUL.FTZ R51, R98, R51 ;  /* 0x0000003362337220 */ /* 0x000fc40000410000 */
[----:B------:R-:W4:Y:S01]  /*f1c0*/  MUFU.EX2 R205, R205 ;  /* 0x000000cd00cd7308 */ /* 0x000f220000000800 */
[----:B------:R-:W-:Y:S01]  /*f1d0*/  FADD.FTZ R50, R50, -R224 ;  /* 0x800000e032327221 */ /* 0x000fe20000010000 */
[--C-:B------:R-:W-:Y:S01]  /*f1e0*/  FADD.FTZ R61, R61, -R92.reuse ;  /* 0x8000005c3d3d7221 */ /* 0x100fe20000010000 */
[----:B------:R-:W-:Y:S01]  /*f1f0*/  FADD.FTZ R92, R63, -R92 ;  /* 0x8000005c3f5c7221 */ /* 0x000fe20000010000 */
[----:B------:R-:W-:Y:S01]  /*f200*/  FMUL.FTZ R44, R218, R44 ;  /* 0x0000002cda2c7220 */ /* 0x000fe20000410000 */
[----:B------:R-:W-:Y:S03]  /*f210*/  LDS R63, [R13+0x400] ;  /* 0x000400000d3f7984 */ /* 0x000fe60000000800 */
[----:B------:R-:W1:Y:S01]  /*f220*/  MUFU.EX2 R122, R122 ;  /* 0x0000007a007a7308 */ /* 0x000e620000000800 */
[----:B------:R-:W-:Y:S01]  /*f230*/  FMUL.FTZ R51, R90, R51 ;  /* 0x000000335a337220 */ /* 0x000fe20000410000 */
[----:B------:R-:W-:Y:S01]  /*f240*/  FMUL.FTZ R50, R96, R50 ;  /* 0x0000003260327220 */ /* 0x000fe20000410000 */
[----:B------:R-:W-:Y:S01]  /*f250*/  SHFL.IDX PT, R89, R217, R9, 0x1f ;  /* 0x00001f09d9597589 */ /* 0x000fe200000e0000 */
[----:B------:R-:W-:-:S03]  /*f260*/  FADD.FTZ R52, R52, -R223 ;  /* 0x800000df34347221 */ /* 0x000fc60000010000 */
[----:B------:R-:W3:Y:S01]  /*f270*/  SHFL.IDX PT, R218, R217, R235, 0x1f ;  /* 0x00001febd9da7589 */ /* 0x000ee200000e0000 */
[----:B------:R-:W3:Y:S03]  /*f280*/  MUFU.EX2 R119, R119 ;  /* 0x0000007700777308 */ /* 0x000ee60000000800 */
[----:B------:R-:W-:Y:S04]  /*f290*/  SHFL.IDX PT, R91, R217, R234, 0x1f ;  /* 0x00001fead95b7589 */ /* 0x000fe800000e0000 */
[----:B------:R-:W-:Y:S01]  /*f2a0*/  SHFL.IDX PT, R90, R217, R230, 0x1f ;  /* 0x00001fe6d95a7589 */ /* 0x000fe200000e0000 */
[----:B------:R-:W-:-:S03]  /*f2b0*/  FMUL.FTZ R46, R46, R50 ;  /* 0x000000322e2e7220 */ /* 0x000fc60000410000 */
[----:B------:R-:W3:Y:S01]  /*f2c0*/  SHFL.IDX PT, R217, R217, R229, 0x1f ;  /* 0x00001fe5d9d97589 */ /* 0x000ee200000e0000 */
[----:B------:R-:W-:Y:S01]  /*f2d0*/  FFMA.FTZ R50, -R164, R164, 1 ;  /* 0x3f800000a4327423 */ /* 0x000fe200000101a4 */
[----:B------:R-:W-:Y:S01]  /*f2e0*/  FMUL.FTZ R52, R99, R52 ;  /* 0x0000003463347220 */ /* 0x000fe20000410000 */
[----:B------:R-:W3:Y:S01]  /*f2f0*/  MUFU.EX2 R120, R120 ;  /* 0x0000007800787308 */ /* 0x000ee20000000800 */
[----:B------:R-:W-:Y:S01]  /*f300*/  FADD.FTZ R54, R54, -R223 ;  /* 0x800000df36367221 */ /* 0x000fe20000010000 */
[----:B------:R-:W-:Y:S01]  /*f310*/  FFMA.FTZ R93, -R93, R93, 1 ;  /* 0x3f8000005d5d7423 */ /* 0x000fe2000001015d */
[----:B------:R-:W-:Y:S01]  /*f320*/  FMUL.FTZ R50, R50, R52 ;  /* 0x0000003432327220 */ /* 0x000fe20000410000 */
[----:B------:R-:W-:Y:S01]  /*f330*/  FFMA.FTZ R52, -R162, R162, 1 ;  /* 0x3f800000a2347423 */ /* 0x000fe200000101a2 */
[----:B--2---:R-:W-:Y:S01]  /*f340*/  FMUL.FTZ R54, R107, R54 ;  /* 0x000000366b367220 */ /* 0x004fe20000410000 */
[----:B------:R-:W-:Y:S02]  /*f350*/  FFMA.FTZ R220, -R163, R163, 1 ;  /* 0x3f800000a3dc7423 */ /* 0x000fe400000101a3 */
[----:B------:R-:W2:Y:S01]  /*f360*/  MUFU.EX2 R124, R124 ;  /* 0x0000007c007c7308 */ /* 0x000ea20000000800 */
[----:B----4-:R-:W-:Y:S01]  /*f370*/  FMUL.FTZ R53, R205, R53 ;  /* 0x00000035cd357220 */ /* 0x010fe20000410000 */
[----:B-1----:R-:W-:Y:S01]  /*f380*/  FMUL.FTZ R55, R122, R55 ;  /* 0x000000377a377220 */ /* 0x002fe20000410000 */
[----:B------:R-:W-:Y:S01]  /*f390*/  FMUL.FTZ R52, R52, R54 ;  /* 0x0000003634347220 */ /* 0x000fe20000410000 */
[----:B------:R-:W-:-:S04]  /*f3a0*/  FADD.FTZ R57, R57, -R88 ;  /* 0x8000005839397221 */ /* 0x000fc80000010000 */
[----:B------:R-:W1:Y:S01]  /*f3b0*/  MUFU.EX2 R26, R26 ;  /* 0x0000001a001a7308 */ /* 0x000e620000000800 */
[----:B------:R-:W-:Y:S01]  /*f3c0*/  FMUL.FTZ R54, R220, R53 ;  /* 0x00000035dc367220 */ /* 0x000fe20000410000 */
[----:B------:R-:W-:-:S06]  /*f3d0*/  FMUL.FTZ R53, R93, R55 ;  /* 0x000000375d357220 */ /* 0x000fcc0000410000 */
[----:B------:R-:W4:Y:S01]  /*f3e0*/  MUFU.EX2 R111, R111 ;  /* 0x0000006f006f7308 */ /* 0x000f220000000800 */
[----:B---3--:R-:W-:-:S07]  /*f3f0*/  FADD.FTZ R55, R60, -R40 ;  /* 0x800000283c377221 */ /* 0x008fce0000010000 */
[----:B------:R-:W3:Y:S01]  /*f400*/  MUFU.TANH R138, R138 ;  /* 0x0000008a008a7308 */ /* 0x000ee20000002400 */
[----:B------:R-:W-:-:S07]  /*f410*/  FFMA.FTZ R60, -R160, R160, 1 ;  /* 0x3f800000a03c7423 */ /* 0x000fce00000101a0 */
[----:B------:R-:W3:Y:S01]  /*f420*/  MUFU.EX2 R100, R100 ;  /* 0x0000006400647308 */ /* 0x000ee20000000800 */
[----:B------:R-:W-:-:S07]  /*f430*/  FMUL.FTZ R57, R119, R57 ;  /* 0x0000003977397220 */ /* 0x000fce0000410000 */
[----:B------:R-:W3:Y:S08]  /*f440*/  MUFU.EX2 R106, R106 ;  /* 0x0000006a006a7308 */ /* 0x000ef00000000800 */
[----:B------:R-:W3:Y:S08]  /*f450*/  MUFU.EX2 R25, R25 ;  /* 0x0000001900197308 */ /* 0x000ef00000000800 */
[----:B------:R-:W3:Y:S01]  /*f460*/  MUFU.EX2 R102, R102 ;  /* 0x0000006600667308 */ /* 0x000ee20000000800 */
[----:B------:R-:W-:-:S07]  /*f470*/  FADD.FTZ R59, R59, -R88 ;  /* 0x800000583b3b7221 */ /* 0x000fce0000010000 */
[----:B------:R-:W3:Y:S01]  /*f480*/  MUFU.EX2 R116, R116 ;  /* 0x0000007400747308 */ /* 0x000ee20000000800 */
[----:B------:R-:W-:-:S07]  /*f490*/  FMUL.FTZ R60, R60, R57 ;  /* 0x000000393c3c7220 */ /* 0x000fce0000410000 */
[----:B------:R-:W3:Y:S01]  /*f4a0*/  MUFU.EX2 R104, R104 ;  /* 0x0000006800687308 */ /* 0x000ee20000000800 */
[----:B------:R-:W-:-:S07]  /*f4b0*/  FADD.FTZ R40, R62, -R40 ;  /* 0x800000283e287221 */ /* 0x000fce0000010000 */
[----:B------:R-:W3:Y:S01]  /*f4c0*/  MUFU.EX2 R101, R101 ;  /* 0x0000006500657308 */ /* 0x000ee20000000800 */
[----:B------:R-:W-:Y:S01]  /*f4d0*/  FFMA.FTZ R57, -R157, R157, 1 ;  /* 0x3f8000009d397423 */ /* 0x000fe2000001019d */
[----:B------:R-:W-:Y:S01]  /*f4e0*/  FMUL.FTZ R55, R120, R55 ;  /* 0x0000003778377220 */ /* 0x000fe20000410000 */
[----:B------:R-:W-:Y:S01]  /*f4f0*/  FADD.FTZ R66, R66, -R218 ;  /* 0x800000da42427221 */ /* 0x000fe20000010000 */
[----:B------:R-:W-:Y:S01]  /*f500*/  FADD.FTZ R58, R58, -R89 ;  /* 0x800000593a3a7221 */ /* 0x000fe20000010000 */
[--C-:B------:R-:W-:Y:S01]  /*f510*/  FADD.FTZ R88, R69, -R217.reuse ;  /* 0x800000d945587221 */ /* 0x100fe20000010000 */
[----:B------:R-:W-:Y:S01]  /*f520*/  FADD.FTZ R217, R71, -R217 ;  /* 0x800000d947d97221 */ /* 0x000fe20000010000 */
[----:B------:R-:W-:Y:S01]  /*f530*/  FFMA.FTZ R69, -R158, R158, 1 ;  /* 0x3f8000009e457423 */ /* 0x000fe2000001019e */
[----:B--2---:R-:W-:Y:S01]  /*f540*/  FMUL.FTZ R59, R124, R59 ;  /* 0x0000003b7c3b7220 */ /* 0x004fe20000410000 */
[--C-:B------:R-:W-:Y:S01]  /*f550*/  FFMA.FTZ R108, R108, UR4, -R121.reuse ;  /* 0x000000046c6c7c23 */ /* 0x100fe20008010879 */
[----:B------:R-:W-:Y:S01]  /*f560*/  FFMA.FTZ R137, R137, UR4, -R121 ;  /* 0x0000000489897c23 */ /* 0x000fe20008010879 */
[----:B------:R-:W-:Y:S01]  /*f570*/  FFMA.FTZ R12, -R237, R237, 1 ;  /* 0x3f800000ed0c7423 */ /* 0x000fe200000101ed */
[----:B-1----:R-:W-:Y:S01]  /*f580*/  FMUL.FTZ R212, R26, R212 ;  /* 0x000000d41ad47220 */ /* 0x002fe20000410000 */
[--C-:B------:R-:W-:Y:S01]  /*f590*/  FFMA.FTZ R130, R130, UR4, -R109.reuse ;  /* 0x0000000482827c23 */ /* 0x100fe2000801086d */
[----:B------:R-:W-:Y:S01]  /*f5a0*/  FFMA.FTZ R136, R136, UR4, -R109 ;  /* 0x0000000488887c23 */ /* 0x000fe2000801086d */
[----:B------:R-:W-:Y:S01]  /*f5b0*/  FADD.FTZ R65, R65, -R91 ;  /* 0x8000005b41417221 */ /* 0x000fe20000010000 */
[----:B------:R-:W-:Y:S01]  /*f5c0*/  FFMA.FTZ R71, -R155, R155, 1 ;  /* 0x3f8000009b477423 */ /* 0x000fe2000001019b */
[----:B----4-:R-:W-:Y:S01]  /*f5d0*/  FMUL.FTZ R40, R111, R40 ;  /* 0x000000286f287220 */ /* 0x010fe20000410000 */
[----:B------:R-:W-:Y:S01]  /*f5e0*/  FMUL.FTZ R57, R57, R55 ;  /* 0x0000003739397220 */ /* 0x000fe20000410000 */
[----:B---3--:R-:W-:Y:S01]  /*f5f0*/  FSEL R109, R138, -INF , !P3 ;  /* 0xff8000008a6d7808 */ /* 0x008fe20005800000 */
[----:B------:R-:W-:Y:S01]  /*f600*/  FADD.FTZ R62, R68, -R90 ;  /* 0x8000005a443e7221 */ /* 0x000fe20000010000 */
[----:B------:R-:W-:Y:S01]  /*f610*/  FSEL R121, R128, -INF , !P2 ;  /* 0xff80000080797808 */ /* 0x000fe20005000000 */
[----:B------:R-:W-:Y:S01]  /*f620*/  FFMA.FTZ R55, -R151, R151, 1 ;  /* 0x3f80000097377423 */ /* 0x000fe20000010197 */
[----:B------:R-:W-:Y:S01]  /*f630*/  FMUL.FTZ R66, R100, R66 ;  /* 0x0000004264427220 */ /* 0x000fe20000410000 */
        /* <DEDUP_REMOVED lines=20> */
[----:B------:R-:W1:Y:S01]  /*f780*/  MUFU.EX2 R117, R117 ;  /* 0x0000007500757308 */ /* 0x000e620000000800 */
[----:B------:R-:W2:Y:S01]  /*f790*/  LDL.LU R200, [R1+0x128] ;  /* 0x0001280001c87983 */ /* 0x000ea20000300800 */
[----:B------:R-:W-:Y:S01]  /*f7a0*/  FFMA.FTZ R13, -R154, R154, 1 ;  /* 0x3f8000009a0d7423 */ /* 0x000fe2000001019a */
[----:B------:R-:W-:Y:S01]  /*f7b0*/  FFMA.FTZ R216, -R202, R202, 1 ;  /* 0x3f800000cad87423 */ /* 0x000fe200000101ca */
[----:B------:R-:W-:Y:S01]  /*f7c0*/  FMUL.FTZ R212, R212, R215 ;  /* 0x000000d7d4d47220 */ /* 0x000fe20000410000 */
[----:B------:R-:W2:Y:S01]  /*f7d0*/  LDL.LU R201, [R1+0x124] ;  /* 0x0001240001c97983 */ /* 0x000ea20000300800 */
[----:B------:R-:W-:Y:S01]  /*f7e0*/  FFMA.FTZ R215, -R171, R171, 1 ;  /* 0x3f800000abd77423 */ /* 0x000fe200000101ab */
[----:B------:R-:W-:Y:S01]  /*f7f0*/  FMUL.FTZ R64, R40, R64 ;  /* 0x0000004028407220 */ /* 0x000fe20000410000 */
[----:B------:R-:W-:Y:S01]  /*f800*/  FMUL.FTZ R66, R66, R62 ;  /* 0x0000003e42427220 */ /* 0x000fe20000410000 */
[----:B------:R-:W2:Y:S01]  /*f810*/  LDL.LU R202, [R1+0x120] ;  /* 0x0001200001ca7983 */ /* 0x000ea20000300800 */
[----:B------:R-:W3:Y:S01]  /*f820*/  MUFU.EX2 R105, R105 ;  /* 0x0000006900697308 */ /* 0x000ee20000000800 */
[----:B------:R-:W-:Y:S01]  /*f830*/  FADD.FTZ R56, R56, -R89 ;  /* 0x8000005938387221 */ /* 0x000fe20000010000 */
[----:B------:R-:W-:Y:S01]  /*f840*/  FADD.FTZ R67, R67, -R91 ;  /* 0x8000005b43437221 */ /* 0x000fe20000010000 */
[----:B------:R-:W2:Y:S01]  /*f850*/  LDL.LU R203, [R1+0x11c] ;  /* 0x00011c0001cb7983 */ /* 0x000ea20000300800 */
[----:B------:R-:W-:-:S03]  /*f860*/  FMUL.FTZ R13, R13, R92 ;  /* 0x0000005c0d0d7220 */ /* 0x000fc60000410000 */
[----:B------:R4:W5:Y:S01]  /*f870*/  LDL.LU R171, [R1+0x118] ;  /* 0x0001180001ab7983 */ /* 0x0009620000300800 */
[----:B------:R-:W4:Y:S03]  /*f880*/  MUFU.EX2 R115, R115 ;  /* 0x0000007300737308 */ /* 0x000f260000000800 */
[----:B------:R-:W4:Y:S01]  /*f890*/  SHFL.IDX PT, R40, R63, R227, 0x1f ;  /* 0x00001fe33f287589 */ /* 0x000f2200000e0000 */
[----:B------:R-:W-:-:S03]  /*f8a0*/  FFMA.FTZ R42, -R167, R167, 1 ;  /* 0x3f800000a72a7423 */ /* 0x000fc600000101a7 */
        /* <DEDUP_REMOVED lines=11> */
[----:B------:R1:W5:Y:S04]  /*f960*/  LDL.LU R167, [R1+0x108] ;  /* 0x0001080001a77983 */ /* 0x0003680000300800 */
[----:B------:R1:W5:Y:S01]  /*f970*/  LDL.LU R166, [R1+0x104] ;  /* 0x0001040001a67983 */ /* 0x0003620000300800 */
[----:B------:R-:W4:Y:S03]  /*f980*/  MUFU.EX2 R125, R125 ;  /* 0x0000007d007d7308 */ /* 0x000f260000000800 */
[----:B------:R1:W5:Y:S01]  /*f990*/  LDL.LU R165, [R1+0x100] ;  /* 0x0001000001a57983 */ /* 0x0003620000300800 */
[----:B------:R-:W-:-:S03]  /*f9a0*/  FFMA.FTZ R68, -R161, R161, 1 ;  /* 0x3f800000a1447423 */ /* 0x000fc600000101a1 */
[----:B------:R1:W5:Y:S01]  /*f9b0*/  LDL.LU R164, [R1+0xfc] ;  /* 0x0000fc0001a47983 */ /* 0x0003620000300800 */
[----:B------:R-:W4:Y:S03]  /*f9c0*/  MUFU.EX2 R118, R118 ;  /* 0x0000007600767308 */ /* 0x000f260000000800 */
[----:B------:R1:W5:Y:S04]  /*f9d0*/  LDL.LU R163, [R1+0xf8] ;  /* 0x0000f80001a37983 */ /* 0x0003680000300800 */
[----:B------:R2:W5:Y:S01]  /*f9e0*/  LDL.LU R162, [R1+0xf4] ;  /* 0x0000f40001a27983 */ /* 0x0005620000300800 */
[----:B------:R-:W4:Y:S03]  /*f9f0*/  MUFU.EX2 R137, R137 ;  /* 0x0000008900897308 */ /* 0x000f260000000800 */
[----:B------:R2:W5:Y:S01]  /*fa00*/  LDL.LU R161, [R1+0xf0] ;  /* 0x0000f00001a17983 */ /* 0x0005620000300800 */
[----:B------:R-:W-:Y:S01]  /*fa10*/  FADD.FTZ R90, R70, -R90 ;  /* 0x8000005a465a7221 */ /* 0x000fe20000010000 */
[----:B-1----:R-:W-:-:S02]  /*fa20*/  FMUL.FTZ R56, R117, R56 ;  /* 0x0000003875387220 */ /* 0x002fc40000410000 */
[----:B------:R1:W5:Y:S01]  /*fa30*/  LDL.LU R160, [R1+0xec] ;  /* 0x0000ec0001a07983 */ /* 0x0003620000300800 */
[----:B------:R-:W-:-:S03]  /*fa40*/  FFMA.FTZ R70, -R156, R156, 1 ;  /* 0x3f8000009c467423 */ /* 0x000fc6000001019c */
[----:B------:R1:W5:Y:S04]  /*fa50*/  LDL.LU R159, [R1+0xe8] ;  /* 0x0000e800019f7983 */ /* 0x0003680000300800 */
[----:B------:R1:W5:Y:S01]  /*fa60*/  LDL.LU R158, [R1+0xe4] ;  /* 0x0000e400019e7983 */ /* 0x0003620000300800 */
[----:B------:R-:W-:-:S03]  /*fa70*/  FMUL.FTZ R68, R68, R56 ;  /* 0x0000003844447220 */ /* 0x000fc60000410000 */
[----:B------:R1:W5:Y:S01]  /*fa80*/  LDL.LU R157, [R1+0xe0] ;  /* 0x0000e000019d7983 */ /* 0x0003620000300800 */
[----:B---3--:R-:W-:-:S03]  /*fa90*/  FMUL.FTZ R61, R105, R61 ;  /* 0x0000003d693d7220 */ /* 0x008fc60000410000 */
[----:B------:R1:W5:Y:S01]  /*faa0*/  LDL.LU R156, [R1+0xdc] ;  /* 0x0000dc00019c7983 */ /* 0x0003620000300800 */
[----:B------:R-:W-:Y:S01]  /*fab0*/  FFMA.FTZ R56, -R152, R152, 1 ;  /* 0x3f80000098387423 */ /* 0x000fe20000010198 */
[----:B------:R-:W-:Y:S02]  /*fac0*/  FFMA.FTZ R55, -R149, R149, 1 ;  /* 0x3f80000095377423 */ /* 0x000fe40000010195 */
[----:B------:R1:W5:Y:S01]  /*fad0*/  LDL.LU R155, [R1+0xd8] ;  /* 0x0000d800019b7983 */ /* 0x0003620000300800 */
[----:B----4-:R-:W-:-:S03]  /*fae0*/  FMUL.FTZ R67, R115, R67 ;  /* 0x0000004373437220 */ /* 0x010fc60000410000 */
        /* <DEDUP_REMOVED lines=22> */
[----:B------:R-:W-:Y:S01]  /*fc50*/  FMUL.FTZ R90, R125, R90 ;  /* 0x0000005a7d5a7220 */ /* 0x000fe20000410000 */
        /* <DEDUP_REMOVED lines=34> */
[----:B------:R-:W3:Y:S01]  /*fe80*/  LDL R220, [R1+0x70] ;  /* 0x0000700001dc7983 */ /* 0x000ee20000100800 */
[----:B------:R-:W4:Y:S08]  /*fe90*/  MUFU.EX2 R126, R126 ;  /* 0x0000007e007e7308 */ /* 0x000f300000000800 */
        /* <DEDUP_REMOVED lines=8> */
[----:B------:R-:W-:-:S07]  /*ff20*/  FADD.FTZ R82, R82, -R218 ;  /* 0x800000da52527221 */ /* 0x000fce0000010000 */
[----:B------:R-:W1:Y:S08]  /*ff30*/  MUFU.EX2 R131, R131 ;  /* 0x0000008300837308 */ /* 0x000e700000000800 */
[----:B------:R-:W1:Y:S08]  /*ff40*/  MUFU.EX2 R108, R108 ;  /* 0x0000006c006c7308 */ /* 0x000e700000000800 */
[----:B------:R-:W2:Y:S08]  /*ff50*/  MUFU.EX2 R130, R130 ;  /* 0x0000008200827308 */ /* 0x000eb00000000800 */
[----:B------:R-:W2:Y:S08]  /*ff60*/  MUFU.EX2 R109, R109 ;  /* 0x0000006d006d7308 */ /* 0x000eb00000000800 */
[----:B------:R-:W2:Y:S08]  /*ff70*/  MUFU.EX2 R121, R121 ;  /* 0x0000007900797308 */ /* 0x000eb00000000800 */
[----:B------:R-:W2:Y:S08]  /*ff80*/  MUFU.EX2 R129, R129 ;  /* 0x0000008100817308 */ /* 0x000eb00000000800 */
[----:B------:R-:W2:Y:S08]  /*ff90*/  MUFU.EX2 R127, R127 ;  /* 0x0000007f007f7308 */ /* 0x000eb00000000800 */
[----:B------:R-:W2:Y:S01]  /*ffa0*/  MUFU.EX2 R139, R139 ;  /* 0x0000008b008b7308 */ /* 0x000ea20000000800 */
[----:B----4-:R-:W-:Y:S01]  /*ffb0*/  FMUL.FTZ R76, R126, R76 ;  /* 0x0000004c7e4c7220 */ /* 0x010fe20000410000 */
[----:B-1----:R-:W-:Y:S01]  /*ffc0*/  FMUL.FTZ R72, R113, R72 ;  /* 0x0000004871487220 */ /* 0x002fe20000410000 */
        /* <DEDUP_REMOVED lines=162> */
[----:B--2---:R-:W-:-:S05]  /*109f0*/  IMAD R10, R0, 0x800, R12 ;  /* 0x00000800000a7824 */ /* 0x004fca00078e020c */
        /* <DEDUP_REMOVED lines=65> */
.L_x_1414:
        /* <DEDUP_REMOVED lines=70> */
.L_x_1415:
        /* <DEDUP_REMOVED lines=12> */
.L_x_1405:
        /* <DEDUP_REMOVED lines=34> */
.L_x_1373:
[----:B------:R-:W-:Y:S05]  /*11550*/  @P0 BRA `(.L_x_1371) ;  /* 0x0000003000580947 */ /* 0x000fea0003800000 */
[----:B------:R-:W2:Y:S01]  /*11560*/  S2UR UR8, SR_CTAID.Y ;  /* 0x00000000000879c3 */ /* 0x000ea20000002600 */
[----:B------:R-:W3:Y:S01]  /*11570*/  S2R R14, SR_TID.X ;  /* 0x00000000000e7919 */ /* 0x000ee20000002100 */
[----:B------:R-:W-:Y:S01]  /*11580*/  ULDC UR4, c[0x0][0x850] ;  /* 0x0002140000047ab9 */ /* 0x000fe20000000800 */
[----:B------:R-:W-:Y:S01]  /*11590*/  ULDC.64 UR12, c[0x0][0x818] ;  /* 0x00020600000c7ab9 */ /* 0x000fe20000000a00 */
[----:B------:R-:W-:Y:S01]  /*115a0*/  UISETP.NE.AND UP0, UPT, UR4, 0x1, UPT ;  /* 0x000000010400788c */ /* 0x000fe2000bf05270 */
[----:B------:R-:W4:Y:S01]  /*115b0*/  S2R R4, SR_CgaCtaId ;  /* 0x0000000000047919 */ /* 0x000f220000008800 */
[----:B------:R-:W-:Y:S02]  /*115c0*/  MOV R3, 0x400 ;  /* 0x0000040000037802 */ /* 0x000fe40000000f00 */
[----:B------:R-:W5:Y:S07]  /*115d0*/  S2UR UR6, SR_CTAID.X ;  /* 0x00000000000679c3 */ /* 0x000f6e0000002500 */
[----:B------:R-:W-:Y:S01]  /*115e0*/  @UP0 ULDC UR4, c[0x0][0x854] ;  /* 0x0002150000040ab9 */ /* 0x000fe20000000800 */
[----:B------:R-:W-:Y:S01]  /*115f0*/  @UP0 ULDC UR7, c[0x0][0x858] ;  /* 0x0002160000070ab9 */ /* 0x000fe20000000800 */
[----:B------:R-:W1:Y:S01]  /*11600*/  S2UR UR14, SR_CTAID.Z ;  /* 0x00000000000e79c3 */ /* 0x000e620000002700 */
[----:B--2---:R-:W-:-:S07]  /*11610*/  UIMAD.WIDE.U32 UR4, UR8, UR4, URZ ;  /* 0x00000004080472a5 */ /* 0x004fce000f8e003f */
[----:B------:R-:W2:Y:S01]  /*11620*/  LDC.64 R12, c[0x0][0x848] ;  /* 0x00021200ff0c7b82 */ /* 0x000ea20000000a00 */
[----:B------:R-:W-:Y:S02]  /*11630*/  @UP0 USHF.R.U32.HI UR8, URZ, UR7, UR5 ;  /* 0x000000073f080299 */ /* 0x000fe40008011605 */
[----:B-----5:R-:W-:-:S05]  /*11640*/  USHF.L.U32 UR6, UR6, 0xd, URZ ;  /* 0x0000000d06067899 */ /* 0x020fca000800063f */
[----:B------:R-:W5:Y:S01]  /*11650*/  LDC.64 R10, c[0x0][0x820] ;  /* 0x00020800ff0a7b82 */ /* 0x000f620000000a00 */
[----:B------:R-:W-:Y:S01]  /*11660*/  USHF.R.S32.HI UR9, URZ, 0x1f, UR8 ;  /* 0x0000001f3f097899 */ /* 0x000fe20008011408 */
[----:B---3--:R-:W-:Y:S01]  /*11670*/  IADD3 R15, R14, -0x80, RZ ;  /* 0xffffff800e0f7810 */ /* 0x008fe20007ffe0ff */
[----:B------:R-:W-:Y:S01]  /*11680*/  USHF.R.S32.HI UR7, URZ, 0x1f, UR6 ;  /* 0x0000001f3f077899 */ /* 0x000fe20008011406 */
[----:B----4-:R-:W-:Y:S01]  /*11690*/  LEA R17, R4, R3, 0x18 ;  /* 0x0000000304117211 */ /* 0x010fe200078ec0ff */
[----:B------:R-:W-:Y:S01]  /*116a0*/  UIMAD UR10, UR9, UR12, URZ ;  /* 0x0000000c090a72a4 */ /* 0x000fe2000f8e023f */
[----:B------:R-:W-:Y:S01]  /*116b0*/  SHF.R.S32.HI R0, RZ, 0x1f, R15 ;  /* 0x0000001fff007819 */ /* 0x000fe2000001140f */
[----:B------:R-:W-:Y:S02]  /*116c0*/  UIMAD.WIDE.U32 UR4, UR8, UR12, UR6 ;  /* 0x0000000c080472a5 */ /* 0x000fe4000f8e0006 */
[----:B------:R-:W-:Y:S01]  /*116d0*/  UIMAD UR10, UR8, UR13, UR10 ;  /* 0x0000000d080a72a4 */ /* 0x000fe2000f8e020a */
[----:B------:R-:W-:Y:S01]  /*116e0*/  LEA.HI R2, R0, R15, RZ, 0x7 ;  /* 0x0000000f00027211 */ /* 0x000fe200078f38ff */
[----:B-1----:R-:W-:Y:S01]  /*116f0*/  USHF.R.S32.HI UR11, URZ, 0x1f, UR14 ;  /* 0x0000001f3f0b7899 */ /* 0x002fe2000801140e */
[----:B------:R-:W-:-:S02]  /*11700*/  ULDC.64 UR12, c[0x0][0x840] ;  /* 0x00021000000c7ab9 */ /* 0x000fc40000000a00 */
[C---:B------:R-:W-:Y:S01]  /*11710*/  LOP3.LUT R0, R2.reuse, 0xfffff80, RZ, 0xc0, !PT ;  /* 0x0fffff8002007812 */ /* 0x040fe200078ec0ff */
[----:B------:R-:W-:Y:S01]  /*11720*/  UIMAD UR9, UR9, UR12, URZ ;  /* 0x0000000c090972a4 */ /* 0x000fe2000f8e023f */
[----:B------:R-:W-:Y:S01]  /*11730*/  IMAD.SHL.U32 R2, R2, 0x20, RZ ;  /* 0x0000002002027824 */ /* 0x000fe200078e00ff */
[----:B------:R-:W-:Y:S01]  /*11740*/  UIMAD.WIDE.U32 UR6, UR8, UR12, UR6 ;  /* 0x0000000c080672a5 */ /* 0x000fe2000f8e0006 */
[----:B------:R-:W-:Y:S01]  /*11750*/  IADD3 R0, R15, -R0, RZ ;  /* 0x800000000f007210 */ /* 0x000fe20007ffe0ff */
[----:B------:R-:W-:Y:S01]  /*11760*/  UIMAD UR8, UR8, UR13, UR9 ;  /* 0x0000000d080872a4 */ /* 0x000fe2000f8e0209 */
[----:B------:R-:W-:Y:S01]  /*11770*/  MOV R3, UR5 ;  /* 0x0000000500037c02 */ /* 0x000fe20008000f00 */
[----:B------:R-:W-:Y:S01]  /*11780*/  UIADD3 UR9, UR5, UR10, URZ ;  /* 0x0000000a05097290 */ /* 0x000fe2000fffe03f */
[----:B------:R-:W-:Y:S01]  /*11790*/  LOP3.LUT R7, R2, 0x3ffff000, RZ, 0xc0, !PT ;  /* 0x3ffff00002077812 */ /* 0x000fe200078ec0ff */
[----:B------:R-:W-:Y:S02]  /*117a0*/  UIADD3 UR8, UR7, UR8, URZ ;  /* 0x0000000807087290 */ /* 0x000fe4000fffe03f */
[----:B------:R-:W-:Y:S01]  /*117b0*/  IMAD.U32 R5, RZ, RZ, UR7 ;  /* 0x00000007ff057e24 */ /* 0x000fe2000f8e00ff */
[----:B------:R-:W-:Y:S01]  /*117c0*/  MOV R4, UR6 ;  /* 0x0000000600047c02 */ /* 0x000fe20008000f00 */
[----:B--2---:R-:W-:-:S02]  /*117d0*/  IMAD R8, R12, UR11, RZ ;  /* 0x0000000b0c087c24 */ /* 0x004fc4000f8e02ff */
[----:B------:R-:W-:Y:S01]  /*117e0*/  IMAD.U32 R2, RZ, RZ, UR4 ;  /* 0x00000004ff027e24 */ /* 0x000fe2000f8e00ff */
[----:B------:R-:W-:Y:S01]  /*117f0*/  MOV R5, UR8 ;  /* 0x0000000800057c02 */ /* 0x000fe20008000f00 */
[----:B------:R-:W-:Y:S02]  /*11800*/  IMAD.U32 R3, RZ, RZ, UR9 ;  /* 0x00000009ff037e24 */ /* 0x000fe4000f8e00ff */
[----:B-----5:R-:W-:Y:S02]  /*11810*/  IMAD R6, R10, UR11, RZ ;  /* 0x0000000b0a067c24 */ /* 0x020fe4000f8e02ff */
[----:B------:R-:W-:Y:S02]  /*11820*/  IMAD R0, R0, 0x4, R7 ;  /* 0x0000000400007824 */ /* 0x000fe400078e0207 */
[----:B------:R-:W-:Y:S02]  /*11830*/  IMAD R9, R13, UR14, R8 ;  /* 0x0000000e0d097c24 */ /* 0x000fe4000f8e0208 */
[----:B------:R-:W-:Y:S01]  /*11840*/  IMAD.WIDE.U32 R4, R12, UR14, R4 ;  /* 0x0000000e0c047c25 */ /* 0x000fe2000f8e0004 */
[----:B------:R-:W-:-:S03]  /*11850*/  LEA R0, R0, R17, 0x2 ;  /* 0x0000001100007211 */ /* 0x000fc600078e10ff */
[----:B------:R-:W-:Y:S01]  /*11860*/  IMAD R7, R11, UR14, R6 ;  /* 0x0000000e0b077c24 */ /* 0x000fe2000f8e0206 */
[----:B------:R-:W-:Y:S01]  /*11870*/  IADD3 R6, R5, R9, RZ ;  /* 0x0000000905067210 */ /* 0x000fe20007ffe0ff */
[----:B------:R-:W-:Y:S01]  /*11880*/  IMAD.WIDE.U32 R2, R10, UR14, R2 ;  /* 0x0000000e0a027c25 */ /* 0x000fe2000f8e0002 */
[----:B------:R-:W-:Y:S05]  /*11890*/  WARPSYNC.ALL ;  /* 0x0000000000007948 */ /* 0x000fea0003800000 */
[----:B------:R-:W-:Y:S01]  /*118a0*/  IMAD.IADD R7, R3, 0x1, R7 ;  /* 0x0000000103077824 */ /* 0x000fe200078e0207 */
[----:B------:R-:W-:Y:S01]  /*118b0*/  BAR.SYNC.DEFER_BLOCKING 0x1, 0x100 ;  /* 0x0044000000007b1d */ /* 0x000fe20000010000 */
[----:B------:R-:W-:-:S07]  /*118c0*/  ISETP.NE.AND P0, PT, R15, RZ, PT ;  /* 0x000000ff0f00720c */ /* 0x000fce0003f05270 */
        /* <DEDUP_REMOVED lines=30> */
.L_x_1419:
[----:B------:R-:W-:Y:S01]  /*11ab0*/  @P0 ELECT P1, URZ, PT ;  /* 0x00000000003f082f */ /* 0x000fe20003820000 */
[----:B------:R1:W-:-:S12]  /*11ac0*/  UBLKRED.G.S.ADD.F32.RN [UR4], [UR6], UR7, desc[UR8] ;  /* 0x00000804060073bb */ /* 0x0003d800080a1407 */
[----:B------:R-:W-:Y:S02]  /*11ad0*/  @P1 PLOP3.LUT P0, PT, P1, PT, PT, 0x8, 0x0 ;  /* 0x000000000000181c */ /* 0x000fe40000f0e170 */
[----:B------:R-:W-:-:S11]  /*11ae0*/  PLOP3.LUT P1, PT, PT, PT, PT, 0x8, 0x0 ;  /* 0x000000000000781c */ /* 0x000fd60003f2e170 */
[----:B-1----:R-:W-:Y:S05]  /*11af0*/  @P0 BRA.U.ANY `(.L_x_1419) ;  /* 0xfffffffd00ec0947 */ /* 0x002fea000393ffff */
[----:B------:R0:W-:Y:S01]  /*11b00*/  UTMACMDFLUSH ;  /* 0x00000000000079b7 */ /* 0x0001e20000000000 */
[----:B------:R-:W-:-:S04]  /*11b10*/  DEPBAR.LE SB0, 0x0 ;  /* 0x000080000000791a */ /* 0x000fc80000000000 */
.L_x_1418:
[----:B------:R-:W-:Y:S05]  /*11b20*/  BSYNC B0 ;  /* 0x0000000000007941 */ /* 0x000fea0003800000 */
.L_x_1417:
        /* <DEDUP_REMOVED lines=25> */
.L_x_1420:
        /* <DEDUP_REMOVED lines=8> */
.L_x_1369:
        /* <DEDUP_REMOVED lines=41> */
.L_x_1422:
        /* <DEDUP_REMOVED lines=36> */
.L_x_1425:
[----:B------:R-:W-:Y:S05]  /*12210*/  BSYNC B0 ;  /* 0x0000000000007941 */ /* 0x000fea0003800000 */
.L_x_1424:
        /* <DEDUP_REMOVED lines=19> */
.L_x_1427:
[----:B------:R-:W-:Y:S05]  /*12350*/  BSYNC B0 ;  /* 0x0000000000007941 */ /* 0x000fea0003800000 */
.L_x_1426:
[----:B------:R-:W-:Y:S06]  /*12360*/  BAR.ARV 0xa, 0xa0 ;  /* 0x0282800000007b1d */ /* 0x000fec0000002000 */
[----:B------:R-:W-:Y:S04]  /*12370*/  BSSY B0, `(.L_x_1428) ;  /* 0x0000003000007945 */ /* 0x000fe80003800000 */
[----:B------:R-:W-:Y:S05]  /*12380*/  @!P0 BRA `(.L_x_1429) ;  /* 0x0000000000048947 */ /* 0x000fea0003800000 */
[----:B------:R-:W-:-:S04]  /*12390*/  DEPBAR.LE SB0, 0x0 ;  /* 0x000080000000791a */ /* 0x000fc80000000000 */
.L_x_1429:
[----:B------:R-:W-:Y:S05]  /*123a0*/  BSYNC B0 ;  /* 0x0000000000007941 */ /* 0x000fea0003800000 */
.L_x_1428:
[----:B------:R-:W-:Y:S06]  /*123b0*/  BAR.ARV 0xb, 0xa0 ;  /* 0x02c2800000007b1d */ /* 0x000fec0000002000 */
[----:B------:R-:W-:Y:S01]  /*123c0*/  UIADD3 UR9, UR5, 0x1, URZ ;  /* 0x0000000105097890 */ /* 0x000fe2000fffe03f */
[----:B------:R-:W-:Y:S11]  /*123d0*/  BRA `(.L_x_1430) ;  /* 0x0000000000047947 */ /* 0x000ff60003800000 */
.L_x_1423:
[----:B------:R-:W-:-:S05]  /*123e0*/  UMOV UR9, UR5 ;  /* 0x0000000500097c82 */ /* 0x000fca0008000000 */
.L_x_1430:
        /* <DEDUP_REMOVED lines=16> */
.L_x_1443:
        /* <DEDUP_REMOVED lines=20> */
.L_x_1432:
[----:B------:R-:W-:Y:S05]  /*12630*/  BSYNC B0 ;  /* 0x0000000000007941 */ /* 0x000fea0003800000 */
.L_x_1431:
        /* <DEDUP_REMOVED lines=13> */
.L_x_1434:
[----:B------:R-:W-:Y:S05]  /*12710*/  BSYNC B0 ;  /* 0x0000000000007941 */ /* 0x000fea0003800000 */
.L_x_1433:
[----:B------:R-:W-:Y:S06]  /*12720*/  BAR.ARV 0xa, 0xa0 ;  /* 0x0282800000007b1d */ /* 0x000fec0000002000 */
[----:B------:R-:W-:Y:S04]  /*12730*/  BSSY B0, `(.L_x_1435) ;  /* 0x0000003000007945 */ /* 0x000fe80003800000 */
[----:B------:R-:W-:Y:S05]  /*12740*/  @!P0 BRA `(.L_x_1436) ;  /* 0x0000000000048947 */ /* 0x000fea0003800000 */
[----:B------:R-:W-:-:S04]  /*12750*/  DEPBAR.LE SB0, 0x0 ;  /* 0x000080000000791a */ /* 0x000fc80000000000 */
.L_x_1436:
[----:B------:R-:W-:Y:S05]  /*12760*/  BSYNC B0 ;  /* 0x0000000000007941 */ /* 0x000fea0003800000 */
.L_x_1435:
        /* <DEDUP_REMOVED lines=13> */
.L_x_1438:
[----:B------:R-:W-:Y:S05]  /*12840*/  BSYNC B0 ;  /* 0x0000000000007941 */ /* 0x000fea0003800000 */
.L_x_1437:
        /* <DEDUP_REMOVED lines=13> */
.L_x_1440:
[----:B------:R-:W-:Y:S05]  /*12920*/  BSYNC B0 ;  /* 0x0000000000007941 */ /* 0x000fea0003800000 */
.L_x_1439:
[----:B------:R-:W-:Y:S01]  /*12930*/  UIADD3 UR9, UR9, 0x2, URZ ;  /* 0x0000000209097890 */ /* 0x000fe2000fffe03f */
[----:B------:R-:W-:Y:S06]  /*12940*/  BAR.ARV 0xa, 0xa0 ;  /* 0x0282800000007b1d */ /* 0x000fec0000002000 */
[----:B------:R-:W-:Y:S01]  /*12950*/  BSSY B0, `(.L_x_1441) ;  /* 0x0000004000007945 */ /* 0x000fe20003800000 */
[----:B------:R-:W-:-:S03]  /*12960*/  ISETP.LE.AND P1, PT, R0, UR9, PT ;  /* 0x0000000900007c0c */ /* 0x000fc6000bf23270 */
[----:B------:R-:W-:Y:S10]  /*12970*/  @!P0 BRA `(.L_x_1442) ;  /* 0x0000000000048947 */ /* 0x000ff40003800000 */
[----:B------:R-:W-:-:S04]  /*12980*/  DEPBAR.LE SB0, 0x0 ;  /* 0x000080000000791a */ /* 0x000fc80000000000 */
.L_x_1442:
[----:B------:R-:W-:Y:S05]  /*12990*/  BSYNC B0 ;  /* 0x0000000000007941 */ /* 0x000fea0003800000 */
.L_x_1441:
[----:B------:R-:W-:Y:S06]  /*129a0*/  BAR.ARV 0xb, 0xa0 ;  /* 0x02c2800000007b1d */ /* 0x000fec0000002000 */
[----:B------:R-:W-:Y:S02]  /*129b0*/  UIADD3 UR13, UR13, 0x4000, URZ ;  /* 0x000040000d0d7890 */ /* 0x000fe4000fffe03f */
[----:B------:R-:W-:Y:S01]  /*129c0*/  UIADD3 UR4, UR4, 0x4000, URZ ;  /* 0x0000400004047890 */ /* 0x000fe2000fffe03f */
[----:B------:R-:W-:Y:S11]  /*129d0*/  @!P1 BRA `(.L_x_1443) ;  /* 0xfffffff800c49947 */ /* 0x000ff6000383ffff */
[----:B------:R-:W-:Y:S05]  /*129e0*/  BRA `(.L_x_1371) ;  /* 0x0000001c00347947 */ /* 0x000fea0003800000 */
.L_x_1421:
        /* <DEDUP_REMOVED lines=33> */
.L_x_1445:
        /* <DEDUP_REMOVED lines=42> */
.L_x_1475:
        /* <DEDUP_REMOVED lines=15> */
.L_x_1448:
        /* <DEDUP_REMOVED lines=75> */
.L_x_1459:
[----:B--234-:R-:W-:-:S04]  /*13440*/  SHF.L.U32 R21, R11, 0x1f, RZ ;  /* 0x0000001f0b157819 */ /* 0x01cfc800000006ff */
[----:B------:R-:W1:Y:S02]  /*13450*/  SYNCS.PHASECHK.TRANS64.TRYWAIT P1, [R16+URZ+0x30c40], R21 ;  /* 0x030c4015100075a7 */ /* 0x000e64000802017f */
[----:B-1----:R-:W-:Y:S05]  /*13460*/  @!P1 BRA `(.L_x_1451) ;  /* 0x00000014005c9947 */ /* 0x002fea0003800000 */
.L_x_1476:
[----:B------:R-:W-:Y:S05]  /*13470*/  @P0 BRA `(.L_x_1452) ;  /* 0x0000000000140947 */ /* 0x000fea0003800000 */
[----:B------:R-:W-:Y:S01]  /*13480*/  ISETP.NE.AND P1, PT, R6, RZ, PT ;  /* 0x000000ff0600720c */ /* 0x000fe20003f25270 */
[----:B------:R-:W-:-:S04]  /*13490*/  IMAD.MOV.U32 R3, RZ, RZ, 0x4200 ;  /* 0x00004200ff037424 */ /* 0x000fc800078e00ff */
[----:B------:R2:W-:Y:S08]  /*134a0*/  SYNCS.ARRIVE.TRANS64 RZ, [R16+URZ+0x30c30], R3 ;  /* 0x030c300310ff79a7 */ /* 0x0005f0000800003f */
[----:B------:R-:W-:Y:S05]  /*134b0*/  @!P1 BRA `(.L_x_1452) ;  /* 0x0000000000049947 */ /* 0x000fea0003800000 */
[----:B------:R-:W-:Y:S01]  /*134c0*/  BPT.TRAP 0x1 ;  /* 0x000000040000795c */ /* 0x000fe20000300000 */
.L_x_1452:
        /* <DEDUP_REMOVED lines=29> */
.L_x_1477:
[----:B------:R-:W-:Y:S05]  /*136a0*/  @P0 BRA `(.L_x_1454) ;  /* 0x0000000000140947 */ /* 0x000fea0003800000 */
[----:B------:R-:W-:Y:S02]  /*136b0*/  ISETP.NE.AND P1, PT, R6, RZ, PT ;  /* 0x000000ff0600720c */ /* 0x000fe40003f25270 */
[----:B------:R-:W-:-:S04]  /*136c0*/  MOV R2, 0x4200 ;  /* 0x0000420000027802 */ /* 0x000fc80000000f00 */
[----:B------:R3:W-:Y:S07]  /*136d0*/  SYNCS.ARRIVE.TRANS64 RZ, [R16+URZ+0x30c18], R2 ;  /* 0x030c180210ff79a7 */ /* 0x0007ee000800003f */
[----:B------:R-:W-:Y:S05]  /*136e0*/  @!P1 BRA `(.L_x_1454) ;  /* 0x0000000000049947 */ /* 0x000fea0003800000 */
[----:B------:R-:W-:Y:S01]  /*136f0*/  BPT.TRAP 0x1 ;  /* 0x000000040000795c */ /* 0x000fe20000300000 */
.L_x_1454:
        /* <DEDUP_REMOVED lines=29> */
.L_x_1478:
[----:B------:R-:W-:Y:S05]  /*138d0*/  @P0 BRA `(.L_x_1456) ;  /* 0x0000000000140947 */ /* 0x000fea0003800000 */
[----:B------:R-:W-:Y:S02]  /*138e0*/  ISETP.NE.AND P1, PT, R6, RZ, PT ;  /* 0x000000ff0600720c */ /* 0x000fe40003f25270 */
[----:B-123--:R-:W-:-:S04]  /*138f0*/  MOV R21, 0x4200 ;  /* 0x0000420000157802 */ /* 0x00efc80000000f00 */
[----:B------:R4:W-:Y:S07]  /*13900*/  SYNCS.ARRIVE.TRANS64 RZ, [R16+URZ+0x30c38], R21 ;  /* 0x030c381510ff79a7 */ /* 0x0009ee000800003f */
[----:B------:R-:W-:Y:S05]  /*13910*/  @!P1 BRA `(.L_x_1456) ;  /* 0x0000000000049947 */ /* 0x000fea0003800000 */
[----:B------:R-:W-:Y:S01]  /*13920*/  BPT.TRAP 0x1 ;  /* 0x000000040000795c */ /* 0x000fe20000300000 */
.L_x_1456:
        /* <DEDUP_REMOVED lines=24> */
.L_x_1480:
[----:B------:R-:W-:Y:S05]  /*13ab0*/  @P0 BRA `(.L_x_1458) ;  /* 0x0000000000140947 */ /* 0x000fea0003800000 */
[----:B------:R-:W-:Y:S02]  /*13ac0*/  ISETP.NE.AND P1, PT, R6, RZ, PT ;  /* 0x000000ff0600720c */ /* 0x000fe40003f25270 */
[----:B------:R-:W-:-:S04]  /*13ad0*/  MOV R5, 0x4200 ;  /* 0x0000420000057802 */ /* 0x000fc80000000f00 */
[----:B------:R1:W-:Y:S07]  /*13ae0*/  SYNCS.ARRIVE.TRANS64 RZ, [R16+URZ+0x30c10], R5 ;  /* 0x030c100510ff79a7 */ /* 0x0003ee000800003f */
[----:B------:R-:W-:Y:S05]  /*13af0*/  @!P1 BRA `(.L_x_1458) ;  /* 0x0000000000049947 */ /* 0x000fea0003800000 */
[----:B------:R-:W-:Y:S01]  /*13b00*/  BPT.TRAP 0x1 ;  /* 0x000000040000795c */ /* 0x000fe20000300000 */
.L_x_1458:
        /* <DEDUP_REMOVED lines=30> */
.L_x_1450:
[----:B------:R-:W2:Y:S02]  /*13cf0*/  LDL.LU R4, [R1+0x4] ;  /* 0x0000040001047983 */ /* 0x000ea40000300800 */
[----:B--2---:R-:W-:Y:S02]  /*13d00*/  ISETP.NE.AND P1, PT, R4, RZ, PT ;  /* 0x000000ff0400720c */ /* 0x004fe40003f25270 */
[----:B------:R2:W5:Y:S11]  /*13d10*/  LDL R4, [R1] ;  /* 0x0000000001047983 */ /* 0x0005760000100800 */
[----:B--2---:R-:W-:Y:S05]  /*13d20*/  @!P1 BRA `(.L_x_1449) ;  /* 0x0000000400109947 */ /* 0x004fea0003800000 */
[----:B------:R-:W-:-:S04]  /*13d30*/  SHF.L.U32 R13, R11, 0x1f, RZ ;  /* 0x0000001f0b0d7819 */ /* 0x000fc800000006ff */
[----:B------:R-:W1:Y:S02]  /*13d40*/  SYNCS.PHASECHK.TRANS64.TRYWAIT P1, [R16+URZ+0x30c40], R13 ;  /* 0x030c400d100075a7 */ /* 0x000e64000802017f */
[----:B-1----:R-:W-:Y:S05]  /*13d50*/  @!P1 BRA `(.L_x_1460) ;  /* 0x0000000c00749947 */ /* 0x002fea0003800000 */
.L_x_1481:
[----:B------:R-:W-:Y:S05]  /*13d60*/  @P0 BRA `(.L_x_1461) ;  /* 0x0000000000140947 */ /* 0x000fea0003800000 */
[----:B------:R-:W-:Y:S02]  /*13d70*/  ISETP.NE.AND P1, PT, R6, RZ, PT ;  /* 0x000000ff0600720c */ /* 0x000fe40003f25270 */
[----:B------:R-:W-:-:S04]  /*13d80*/  MOV R5, 0x4200 ;  /* 0x0000420000057802 */ /* 0x000fc80000000f00 */
[----:B------:R2:W-:Y:S07]  /*13d90*/  SYNCS.ARRIVE.TRANS64 RZ, [R16+URZ+0x30c30], R5 ;  /* 0x030c300510ff79a7 */ /* 0x0005ee000800003f */
[----:B------:R-:W-:Y:S05]  /*13da0*/  @!P1 BRA `(.L_x_1461) ;  /* 0x0000000000049947 */ /* 0x000fea0003800000 */
[----:B------:R-:W-:Y:S01]  /*13db0*/  BPT.TRAP 0x1 ;  /* 0x000000040000795c */ /* 0x000fe20000300000 */
.L_x_1461:
        /* <DEDUP_REMOVED lines=26> */
.L_x_1482:
[----:B------:R-:W-:Y:S05]  /*13f60*/  @P0 BRA `(.L_x_1463) ;  /* 0x0000000000140947 */ /* 0x000fea0003800000 */
[----:B------:R-:W-:Y:S01]  /*13f70*/  ISETP.NE.AND P0, PT, R6, RZ, PT ;  /* 0x000000ff0600720c */ /* 0x000fe20003f05270 */
[----:B------:R-:W-:-:S04]  /*13f80*/  IMAD.MOV.U32 R5, RZ, RZ, 0x4200 ;  /* 0x00004200ff057424 */ /* 0x000fc800078e00ff */
[----:B------:R2:W-:Y:S08]  /*13f90*/  SYNCS.ARRIVE.TRANS64 RZ, [R16+URZ+0x30c18], R5 ;  /* 0x030c180510ff79a7 */ /* 0x0005f0000800003f */
[----:B------:R-:W-:Y:S05]  /*13fa0*/  @!P0 BRA `(.L_x_1463) ;  /* 0x0000000000048947 */ /* 0x000fea0003800000 */
[----:B------:R-:W-:Y:S01]  /*13fb0*/  BPT.TRAP 0x1 ;  /* 0x000000040000795c */ /* 0x000fe20000300000 */
.L_x_1463:
        /* <DEDUP_REMOVED lines=27> */
.L_x_1449:
[----:B------:R-:W2:Y:S01]  /*14170*/  S2R R0, SR_TID.X ;  /* 0x0000000000007919 */ /* 0x000ea20000002100 */
[----:B------:R-:W-:Y:S02]  /*14180*/  LEA R3, R19, R16, 0x3 ;  /* 0x0000001013037211 */ /* 0x000fe400078e18ff */
[----:B--2---:R-:W-:Y:S02]  /*14190*/  LOP3.LUT R2, R0, 0x7f, RZ, 0xc0, !PT ;  /* 0x0000007f00027812 */ /* 0x004fe400078ec0ff */
[----:B------:R-:W-:Y:S02]  /*141a0*/  SHF.L.U32 R0, R11, 0x1f, RZ ;  /* 0x0000001f0b007819 */ /* 0x000fe400000006ff */
[----:B------:R-:W-:Y:S02]  /*141b0*/  ISETP.NE.AND P1, PT, R2, RZ, PT ;  /* 0x000000ff0200720c */ /* 0x000fe40003f25270 */
[----:B------:R-:W2:Y:S02]  /*141c0*/  SYNCS.PHASECHK.TRANS64.TRYWAIT P0, [R3+URZ+0x30c40], R0 ;  /* 0x030c4000030075a7 */ /* 0x000ea4000800017f */
[----:B--2---:R-:W-:Y:S09]  /*141d0*/  @!P0 BRA `(.L_x_1464) ;  /* 0x00000008007c8947 */ /* 0x004ff20003800000 */
.L_x_1483:
[----:B------:R-:W-:Y:S05]  /*141e0*/  @P1 BRA `(.L_x_1465) ;  /* 0x0000000000181947 */ /* 0x000fea0003800000 */
[----:B------:R-:W1:Y:S01]  /*141f0*/  S2R R2, SR_TID.X ;  /* 0x0000000000027919 */ /* 0x000e620000002100 */
[----:B--2---:R-:W-:-:S04]  /*14200*/  IMAD.MOV.U32 R0, RZ, RZ, 0x4200 ;  /* 0x00004200ff007424 */ /* 0x004fc800078e00ff */
[----:B------:R2:W-:Y:S01]  /*14210*/  SYNCS.ARRIVE.TRANS64 RZ, [R3+URZ+0x30c30], R0 ;  /* 0x030c300003ff79a7 */ /* 0x0005e2000800003f */
[----:B-1----:R-:W-:-:S13]  /*14220*/  LOP3.LUT P0, RZ, R2, 0x1f, RZ, 0xc0, !PT ;  /* 0x0000001f02ff7812 */ /* 0x002fda000780c0ff */
[----:B--2---:R-:W-:Y:S05]  /*14230*/  @!P0 BRA `(.L_x_1465) ;  /* 0x0000000000048947 */ /* 0x004fea0003800000 */
[----:B------:R-:W-:Y:S01]  /*14240*/  BPT.TRAP 0x1 ;  /* 0x000000040000795c */ /* 0x000fe20000300000 */
.L_x_1465:
        /* <DEDUP_REMOVED lines=33> */
.L_x_1446:
[----:B------:R-:W-:Y:S05]  /*14460*/  BSYNC B0 ;  /* 0x0000000000007941 */ /* 0x000fea0003800000 */
.L_x_1444:
[----:B------:R-:W-:-:S03]  /*14470*/  UMOV UR8, 0xffffffff ;  /* 0xffffffff00087882 */ /* 0x000fc60000000000 */
[----:B------:R-:W-:Y:S05]  /*14480*/  BRA.DIV UR8, `(.L_x_1466) ;  /* 0x0000000608e47947 */ /* 0x000fea000b800000 */
[----:B------:R-:W-:-:S13]  /*14490*/  ELECT P6, URZ, PT ;  /* 0x00000000003f782f */ /* 0x000fda00038c0000 */
.L_x_1486:
[----:B------:R-:W-:Y:S05]  /*144a0*/  @!P6 BRA `(.L_x_1371) ;  /* 0x000000000084e947 */ /* 0x000fea0003800000 */
[----:B------:R-:W-:-:S06]  /*144b0*/  ULOP3.LUT UR8, UR36, 0x2, URZ, 0xfc, !UPT ;  /* 0x0000000224087892 */ /* 0x000fcc000f8efc3f */
[----:B------:R-:W-:-:S04]  /*144c0*/  MOV R0, UR8 ;  /* 0x0000000800007c02 */ /* 0x000fc80008000f00 */
[----:B------:R-:W-:-:S13]  /*144d0*/  ISETP.NE.AND P2, PT, R0, 0x3, PT ;  /* 0x000000030000780c */ /* 0x000fda0003f45270 */
[----:B------:R-:W-:Y:S05]  /*144e0*/  @!P2 BRA `(.L_x_1467) ;  /* 0x000000000004a947 */ /* 0x000fea0003800000 */
[----:B------:R-:W-:Y:S01]  /*144f0*/  BPT.TRAP 0x1 ;  /* 0x000000040000795c */ /* 0x000fe20000300000 */
.L_x_1467:
        /* <DEDUP_REMOVED lines=15> */
.L_x_1487:
[----:B------:R-:W2:Y:S02]  /*145f0*/  SYNCS.PHASECHK.TRANS64.TRYWAIT P0, [R3+URZ], R0 ;  /* 0x00000000030075a7 */ /* 0x000ea4000800017f */
[----:B--2---:R-:W-:Y:S05]  /*14600*/  @!P0 BRA `(.L_x_1469) ;  /* 0x0000000400b88947 */ /* 0x004fea0003800000 */
.L_x_1488:
[----:B------:R-:W-:Y:S05]  /*14610*/  @!P2 BRA `(.L_x_1470) ;  /* 0x000000000004a947 */ /* 0x000fea0003800000 */
[----:B------:R-:W-:Y:S01]  /*14620*/  BPT.TRAP 0x1 ;  /* 0x000000040000795c */ /* 0x000fe20000300000 */
.L_x_1470:
[----:B--2---:R-:W-:-:S05]  /*14630*/  VIADD R3, R7, 0x30c40 ;  /* 0x00030c4007037836 */ /* 0x004fca0000000000 */
[----:B------:R-:W-:-:S04]  /*14640*/  LEA R2, R2, R3, 0x3 ;  /* 0x0000000302027211 */ /* 0x000fc800078e18ff */
[----:B------:R-:W2:Y:S02]  /*14650*/  SYNCS.PHASECHK.TRANS64.TRYWAIT P0, [R2+URZ], R5 ;  /* 0x00000005020075a7 */ /* 0x000ea4000800017f */
[----:B--2---:R-:W-:Y:S05]  /*14660*/  @!P0 BRA `(.L_x_1471) ;  /* 0x0000000400b48947 */ /* 0x004fea0003800000 */
.L_x_1489:
[----:B------:R-:W-:-:S07]  /*14670*/  IMAD R3, R4, 0x8, R3 ;  /* 0x0000000804037824 */ /* 0x000fce00078e0203 */
.L_x_1472:
[----:B---3--:R3:W4:Y:S02]  /*14680*/  SYNCS.PHASECHK.TRANS64.TRYWAIT P0, [R3+URZ], R0 ;  /* 0x00000000030075a7 */ /* 0x008724000800017f */
[----:B----4-:R-:W-:Y:S05]  /*14690*/  @!P0 NANOSLEEP.SYNCS 0x989680 ;  /* 0x009896800000895d */ /* 0x010fea0003900000 */
[----:B------:R-:W4:Y:S02]  /*146a0*/  @!P0 SYNCS.PHASECHK.TRANS64 P0, [R3+URZ], R0 ;  /* 0x00000000030085a7 */ /* 0x000f24000800007f */
[----:B----4-:R-:W-:Y:S05]  /*146b0*/  @!P0 BRA `(.L_x_1472) ;  /* 0xfffffffc00f08947 */ /* 0x010fea000383ffff */
.L_x_1371:
[----:B------:R-:W-:Y:S05]  /*146c0*/  BSYNC B6 ;  /* 0x0000000000067941 */ /* 0x000fea0003800000 */
.L_x_1368:
[----:B------:R-:W-:Y:S05]  /*146d0*/  EXIT ;  /* 0x000000000000794d */ /* 0x000fea0003800000 */
.L_x_1378:
[----:B------:R-:W-:Y:S01]  /*146e0*/  MOV R13, R18 ;  /* 0x00000012000d7202 */ /* 0x000fe20000000f00 */
[----:B------:R-:W-:Y:S01]  /*146f0*/  IMAD.MOV.U32 R12, RZ, RZ, RZ ;  /* 0x000000ffff0c7224 */ /* 0x000fe200078e00ff */
[----:B------:R-:W-:Y:S01]  /*14700*/  MOV R11, 0x1f ;  /* 0x0000001f000b7802 */ /* 0x000fe20000000f00 */
[----:B------:R-:W-:-:S07]  /*14710*/  IMAD.MOV.U32 R15, RZ, RZ, -0x1 ;  /* 0xffffffffff0f7424 */ /* 0x000fce00078e00ff */
[----:B------:R-:W-:Y:S05]  /*14720*/  WARPSYNC.COLLECTIVE R15, `(.L_x_1473) ;  /* 0x000000000f087348 */ /* 0x000fea0003c00000 */
[----:B------:R1:W2:Y:S02]  /*14730*/  SHFL.IDX P6, R14, R13, R12, R11 ;  /* 0x0000000c0d0e7389 */ /* 0x0002a400000c000b */
[----:B-12---:R-:W-:Y:S01]  /*14740*/  ENDCOLLECTIVE ;  /* 0x000000000000791b */ /* 0x006fe20003800000 */
.L_x_1473:
[----:B------:R-:W-:Y:S05]  /*14750*/  BRA `(.L_x_1474) ;  /* 0xfffffec800007947 */ /* 0x000fea000383ffff */
.L_x_1380:
[----:B--2---:R2:W3:Y:S02]  /*14760*/  SYNCS.PHASECHK.TRANS64.TRYWAIT P0, [R16+URZ+0x30c00], R11 ;  /* 0x030c000b100075a7 */ /* 0x0044e4000800017f */
[----:B---3--:R-:W-:Y:S05]  /*14770*/  @!P0 NANOSLEEP.SYNCS 0x989680 ;  /* 0x009896800000895d */ /* 0x008fea0003900000 */
[----:B------:R-:W3:Y:S02]  /*14780*/  @!P0 SYNCS.PHASECHK.TRANS64 P0, [R16+URZ+0x30c00], R11 ;  /* 0x030c000b100085a7 */ /* 0x000ee4000800007f */
[----:B---3--:R-:W-:Y:S05]  /*14790*/  @!P0 BRA `(.L_x_1380) ;  /* 0xfffffffc00f08947 */ /* 0x008fea000383ffff */
[----:B------:R-:W-:Y:S05]  /*147a0*/  BRA `(.L_x_1379) ;  /* 0xfffffec8004c7947 */ /* 0x000fea000383ffff */
.L_x_1385:
[----:B--2---:R2:W3:Y:S02]  /*147b0*/  SYNCS.PHASECHK.TRANS64.TRYWAIT P0, [R6+URZ+0x30c10], R23 ;  /* 0x030c1017060075a7 */ /* 0x0044e4000800017f */
[----:B---3--:R-:W-:Y:S05]  /*147c0*/  @!P0 NANOSLEEP.SYNCS 0x989680 ;  /* 0x009896800000895d */ /* 0x008fea0003900000 */
[----:B------:R-:W3:Y:S02]  /*147d0*/  @!P0 SYNCS.PHASECHK.TRANS64 P0, [R6+URZ+0x30c10], R23 ;  /* 0x030c1017060085a7 */ /* 0x000ee4000800007f */
[----:B---3--:R-:W-:Y:S05]  /*147e0*/  @!P0 BRA `(.L_x_1385) ;  /* 0xfffffffc00f08947 */ /* 0x008fea000383ffff */
[----:B------:R-:W-:Y:S05]  /*147f0*/  BRA `(.L_x_1384) ;  /* 0xfffffed4000c7947 */ /* 0x000fea000383ffff */
.L_x_1389:
[----:B------:R1:W1:Y:S02]  /*14800*/  SYNCS.PHASECHK.TRANS64.TRYWAIT P0, [R6+URZ+0x30c30], R23 ;  /* 0x030c3017060075a7 */ /* 0x000264000800017f */
[----:B-1----:R-:W-:Y:S05]  /*14810*/  @!P0 NANOSLEEP.SYNCS 0x989680 ;  /* 0x009896800000895d */ /* 0x002fea0003900000 */
[----:B------:R-:W1:Y:S02]  /*14820*/  @!P0 SYNCS.PHASECHK.TRANS64 P0, [R6+URZ+0x30c30], R23 ;  /* 0x030c3017060085a7 */ /* 0x000e64000800007f */
[----:B-1----:R-:W-:Y:S05]  /*14830*/  @!P0 BRA `(.L_x_1389) ;  /* 0xfffffffc00f08947 */ /* 0x002fea000383ffff */
[----:B------:R-:W-:Y:S05]  /*14840*/  BRA `(.L_x_1388) ;  /* 0xfffffed800147947 */ /* 0x000fea000383ffff */
.L_x_1397:
[----:B--2---:R2:W3:Y:S02]  /*14850*/  SYNCS.PHASECHK.TRANS64.TRYWAIT P1, [R6+URZ+0x30c10], R23 ;  /* 0x030c1017060075a7 */ /* 0x0044e4000802017f */
[----:B---3--:R-:W-:Y:S05]  /*14860*/  @!P1 NANOSLEEP.SYNCS 0x989680 ;  /* 0x009896800000995d */ /* 0x008fea0003900000 */
[----:B------:R-:W3:Y:S02]  /*14870*/  @!P1 SYNCS.PHASECHK.TRANS64 P1, [R6+URZ+0x30c10], R23 ;  /* 0x030c1017060095a7 */ /* 0x000ee4000802007f */
[----:B---3--:R-:W-:Y:S05]  /*14880*/  @!P1 BRA `(.L_x_1397) ;  /* 0xfffffffc00f09947 */ /* 0x008fea000383ffff */
[----:B------:R-:W-:Y:S05]  /*14890*/  BRA `(.L_x_1396) ;  /* 0xffffff2c00307947 */ /* 0x000fea000383ffff */
.L_x_1401:
[----:B------:R1:W1:Y:S02]  /*148a0*/  SYNCS.PHASECHK.TRANS64.TRYWAIT P1, [R6+URZ+0x30c30], R23 ;  /* 0x030c3017060075a7 */ /* 0x000264000802017f */
[----:B-1----:R-:W-:Y:S05]  /*148b0*/  @!P1 NANOSLEEP.SYNCS 0x989680 ;  /* 0x009896800000995d */ /* 0x002fea0003900000 */
[----:B------:R-:W1:Y:S02]  /*148c0*/  @!P1 SYNCS.PHASECHK.TRANS64 P1, [R6+URZ+0x30c30], R23 ;  /* 0x030c3017060095a7 */ /* 0x000e64000802007f */
[----:B-1----:R-:W-:Y:S05]  /*148d0*/  @!P1 BRA `(.L_x_1401) ;  /* 0xfffffffc00f09947 */ /* 0x002fea000383ffff */
[----:B------:R-:W-:Y:S05]  /*148e0*/  BRA `(.L_x_1400) ;  /* 0xffffff3000307947 */ /* 0x000fea000383ffff */
.L_x_1409:
[----:B--2---:R2:W3:Y:S02]  /*148f0*/  SYNCS.PHASECHK.TRANS64.TRYWAIT P0, [R6+URZ+0x30c10], R21 ;  /* 0x030c1015060075a7 */ /* 0x0044e4000800017f */
[----:B---3--:R-:W-:Y:S05]  /*14900*/  @!P0 NANOSLEEP.SYNCS 0x989680 ;  /* 0x009896800000895d */ /* 0x008fea0003900000 */
[----:B------:R-:W3:Y:S02]  /*14910*/  @!P0 SYNCS.PHASECHK.TRANS64 P0, [R6+URZ+0x30c10], R21 ;  /* 0x030c1015060085a7 */ /* 0x000ee4000800007f */
[----:B---3--:R-:W-:Y:S05]  /*14920*/  @!P0 BRA `(.L_x_1409) ;  /* 0xfffffffc00f08947 */ /* 0x008fea000383ffff */
[----:B------:R-:W-:Y:S05]  /*14930*/  BRA `(.L_x_1408) ;  /* 0xffffff7800887947 */ /* 0x000fea000383ffff */
.L_x_1413:
[----:B------:R1:W1:Y:S02]  /*14940*/  SYNCS.PHASECHK.TRANS64.TRYWAIT P0, [R6+URZ+0x30c30], R21 ;  /* 0x030c3015060075a7 */ /* 0x000264000800017f */
[----:B-1----:R-:W-:Y:S05]  /*14950*/  @!P0 NANOSLEEP.SYNCS 0x989680 ;  /* 0x009896800000895d */ /* 0x002fea0003900000 */
[----:B------:R-:W1:Y:S02]  /*14960*/  @!P0 SYNCS.PHASECHK.TRANS64 P0, [R6+URZ+0x30c30], R21 ;  /* 0x030c3015060085a7 */ /* 0x000e64000800007f */
[----:B-1----:R-:W-:Y:S05]  /*14970*/  @!P0 BRA `(.L_x_1413) ;  /* 0xfffffffc00f08947 */ /* 0x002fea000383ffff */
[----:B------:R-:W-:Y:S05]  /*14980*/  BRA `(.L_x_1412) ;  /* 0xffffff7c00887947 */ /* 0x000fea000383ffff */
.L_x_1447:
[----:B-1----:R1:W2:Y:S02]  /*14990*/  SYNCS.PHASECHK.TRANS64.TRYWAIT P0, [R16+URZ+0x30c20], R3 ;  /* 0x030c2003100075a7 */ /* 0x0022a4000800017f */
[----:B--2---:R-:W-:Y:S05]  /*149a0*/  @!P0 NANOSLEEP.SYNCS 0x989680 ;  /* 0x009896800000895d */ /* 0x004fea0003900000 */
[----:B------:R-:W2:Y:S02]  /*149b0*/  @!P0 SYNCS.PHASECHK.TRANS64 P0, [R16+URZ+0x30c20], R3 ;  /* 0x030c2003100085a7 */ /* 0x000ea4000800007f */
[----:B--2---:R-:W-:Y:S05]  /*149c0*/  @!P0 BRA `(.L_x_1447) ;  /* 0xfffffffc00f08947 */ /* 0x004fea000383ffff */
[----:B------:R-:W-:Y:S05]  /*149d0*/  BRA `(.L_x_1475) ;  /* 0xffffffe400307947 */ /* 0x000fea000383ffff */
.L_x_1451:
[----:B-1----:R1:W2:Y:S02]  /*149e0*/  SYNCS.PHASECHK.TRANS64.TRYWAIT P1, [R16+URZ+0x30c40], R21 ;  /* 0x030c4015100075a7 */ /* 0x0022a4000802017f */
[----:B--2---:R-:W-:Y:S05]  /*149f0*/  @!P1 NANOSLEEP.SYNCS 0x989680 ;  /* 0x009896800000995d */ /* 0x004fea0003900000 */
[----:B------:R-:W2:Y:S02]  /*14a00*/  @!P1 SYNCS.PHASECHK.TRANS64 P1, [R16+URZ+0x30c40], R21 ;  /* 0x030c4015100095a7 */ /* 0x000ea4000802007f */
[----:B--2---:R-:W-:Y:S05]  /*14a10*/  @!P1 BRA `(.L_x_1451) ;  /* 0xfffffffc00f09947 */ /* 0x004fea000383ffff */
[----:B------:R-:W-:Y:S05]  /*14a20*/  BRA `(.L_x_1476) ;  /* 0xffffffe800907947 */ /* 0x000fea000383ffff */
.L_x_1453:
[----:B--2---:R2:W3:Y:S02]  /*14a30*/  SYNCS.PHASECHK.TRANS64.TRYWAIT P1, [R16+URZ+0x30c28], R21 ;  /* 0x030c2815100075a7 */ /* 0x0044e4000802017f */
[----:B---3--:R-:W-:Y:S05]  /*14a40*/  @!P1 NANOSLEEP.SYNCS 0x989680 ;  /* 0x009896800000995d */ /* 0x008fea0003900000 */
[----:B------:R-:W3:Y:S02]  /*14a50*/  @!P1 SYNCS.PHASECHK.TRANS64 P1, [R16+URZ+0x30c28], R21 ;  /* 0x030c2815100095a7 */ /* 0x000ee4000802007f */
[----:B---3--:R-:W-:Y:S05]  /*14a60*/  @!P1 BRA `(.L_x_1453) ;  /* 0xfffffffc00f09947 */ /* 0x008fea000383ffff */
[----:B------:R-:W-:Y:S05]  /*14a70*/  BRA `(.L_x_1477) ;  /* 0xffffffec00087947 */ /* 0x000fea000383ffff */
.L_x_1455:
[----:B---3--:R3:W4:Y:S02]  /*14a80*/  SYNCS.PHASECHK.TRANS64.TRYWAIT P1, [R16+URZ+0x30c48], R21 ;  /* 0x030c4815100075a7 */ /* 0x008724000802017f */
[----:B----4-:R-:W-:Y:S05]  /*14a90*/  @!P1 NANOSLEEP.SYNCS 0x989680 ;  /* 0x009896800000995d */ /* 0x010fea0003900000 */
[----:B------:R-:W4:Y:S02]  /*14aa0*/  @!P1 SYNCS.PHASECHK.TRANS64 P1, [R16+URZ+0x30c48], R21 ;  /* 0x030c4815100095a7 */ /* 0x000f24000802007f */
[----:B----4-:R-:W-:Y:S05]  /*14ab0*/  @!P1 BRA `(.L_x_1455) ;  /* 0xfffffffc00f09947 */ /* 0x010fea000383ffff */
[----:B------:R-:W-:Y:S05]  /*14ac0*/  BRA `(.L_x_1478) ;  /* 0xffffffec00807947 */ /* 0x000fea000383ffff */
.L_x_1457:
[----:B------:R-:W-:-:S07]  /*14ad0*/  SHF.L.U32 R5, R11, 0x1f, RZ ;  /* 0x0000001f0b057819 */ /* 0x000fce00000006ff */
.L_x_1479:
[----:B------:R1:W1:Y:S02]  /*14ae0*/  SYNCS.PHASECHK.TRANS64.TRYWAIT P1, [R16+URZ+0x30c20], R5 ;  /* 0x030c2005100075a7 */ /* 0x000264000802017f */
[----:B-1----:R-:W-:Y:S05]  /*14af0*/  @!P1 NANOSLEEP.SYNCS 0x989680 ;  /* 0x009896800000995d */ /* 0x002fea0003900000 */
[----:B------:R-:W1:Y:S02]  /*14b00*/  @!P1 SYNCS.PHASECHK.TRANS64 P1, [R16+URZ+0x30c20], R5 ;  /* 0x030c2005100095a7 */ /* 0x000e64000802007f */
[----:B-1----:R-:W-:Y:S05]  /*14b10*/  @!P1 BRA `(.L_x_1479) ;  /* 0xfffffffc00f09947 */ /* 0x002fea000383ffff */
[----:B------:R-:W-:Y:S05]  /*14b20*/  BRA `(.L_x_1480) ;  /* 0xffffffec00e07947 */ /* 0x000fea000383ffff */
.L_x_1460:
[----:B-1----:R1:W2:Y:S02]  /*14b30*/  SYNCS.PHASECHK.TRANS64.TRYWAIT P1, [R16+URZ+0x30c40], R13 ;  /* 0x030c400d100075a7 */ /* 0x0022a4000802017f */
[----:B--2---:R-:W-:Y:S05]  /*14b40*/  @!P1 NANOSLEEP.SYNCS 0x989680 ;  /* 0x009896800000995d */ /* 0x004fea0003900000 */
[----:B------:R-:W2:Y:S02]  /*14b50*/  @!P1 SYNCS.PHASECHK.TRANS64 P1, [R16+URZ+0x30c40], R13 ;  /* 0x030c400d100095a7 */ /* 0x000ea4000802007f */
[----:B--2---:R-:W-:Y:S05]  /*14b60*/  @!P1 BRA `(.L_x_1460) ;  /* 0xfffffffc00f09947 */ /* 0x004fea000383ffff */
[----:B------:R-:W-:Y:S05]  /*14b70*/  BRA `(.L_x_1481) ;  /* 0xfffffff000787947 */ /* 0x000fea000383ffff */
.L_x_1462:
[----:B-1----:R1:W2:Y:S02]  /*14b80*/  SYNCS.PHASECHK.TRANS64.TRYWAIT P1, [R16+URZ+0x30c28], R13 ;  /* 0x030c280d100075a7 */ /* 0x0022a4000802017f */
[----:B--2---:R-:W-:Y:S05]  /*14b90*/  @!P1 NANOSLEEP.SYNCS 0x989680 ;  /* 0x009896800000995d */ /* 0x004fea0003900000 */
[----:B------:R-:W2:Y:S02]  /*14ba0*/  @!P1 SYNCS.PHASECHK.TRANS64 P1, [R16+URZ+0x30c28], R13 ;  /* 0x030c280d100095a7 */ /* 0x000ea4000802007f */
[----:B--2---:R-:W-:Y:S05]  /*14bb0*/  @!P1 BRA `(.L_x_1462) ;  /* 0xfffffffc00f09947 */ /* 0x004fea000383ffff */
[----:B------:R-:W-:Y:S05]  /*14bc0*/  BRA `(.L_x_1482) ;  /* 0xfffffff000e47947 */ /* 0x000fea000383ffff */
.L_x_1464:
[----:B--2---:R2:W1:Y:S02]  /*14bd0*/  SYNCS.PHASECHK.TRANS64.TRYWAIT P0, [R3+URZ+0x30c40], R0 ;  /* 0x030c4000030075a7 */ /* 0x004464000800017f */
[----:B-1----:R-:W-:Y:S05]  /*14be0*/  @!P0 NANOSLEEP.SYNCS 0x989680 ;  /* 0x009896800000895d */ /* 0x002fea0003900000 */
[----:B------:R-:W1:Y:S02]  /*14bf0*/  @!P0 SYNCS.PHASECHK.TRANS64 P0, [R3+URZ+0x30c40], R0 ;  /* 0x030c4000030085a7 */ /* 0x000e64000800007f */
[----:B-1----:R-:W-:Y:S05]  /*14c00*/  @!P0 BRA `(.L_x_1464) ;  /* 0xfffffffc00f08947 */ /* 0x002fea000383ffff */
[----:B------:R-:W-:Y:S05]  /*14c10*/  BRA `(.L_x_1483) ;  /* 0xfffffff400707947 */ /* 0x000fea000383ffff */
.L_x_1466:
[----:B------:R-:W-:Y:S01]  /*14c20*/  BSSY B0, `(.L_x_1484) ;  /* 0x0000006000007945 */ /* 0x000fe20003800000 */
[----:B------:R-:W-:-:S07]  /*14c30*/  MOV R15, 0xffffffff ;  /* 0xffffffff000f7802 */ /* 0x000fce0000000f00 */
[----:B------:R-:W-:Y:S05]  /*14c40*/  WARPSYNC.COLLECTIVE R15, `(.L_x_1485) ;  /* 0x000000000f0c7348 */ /* 0x000fea0003c00000 */
[----:B------:R-:W-:Y:S02]  /*14c50*/  ELECT P6, UR62, PT ;  /* 0x00000000003e782f */ /* 0x000fe400038c0000 */
[----:B------:R-:W-:Y:S01]  /*14c60*/  MOV R14, UR62 ;  /* 0x0000003e000e7c02 */ /* 0x000fe20008000f00 */
[----:B------:R-:W-:Y:S10]  /*14c70*/  ENDCOLLECTIVE ;  /* 0x000000000000791b */ /* 0x000ff40003800000 */
.L_x_1485:
[----:B------:R-:W-:Y:S05]  /*14c80*/  BSYNC B0 ;  /* 0x0000000000007941 */ /* 0x000fea0003800000 */
.L_x_1484:
[----:B------:R-:W-:Y:S05]  /*14c90*/  BRA `(.L_x_1486) ;  /* 0xfffffff800007947 */ /* 0x000fea000383ffff */
.L_x_1468:
[----:B-1----:R1:W2:Y:S02]  /*14ca0*/  SYNCS.PHASECHK.TRANS64.TRYWAIT P0, [R6+URZ], R5 ;  /* 0x00000005060075a7 */ /* 0x0022a4000800017f */
[----:B--2---:R-:W-:Y:S05]  /*14cb0*/  @!P0 NANOSLEEP.SYNCS 0x989680 ;  /* 0x009896800000895d */ /* 0x004fea0003900000 */
[----:B------:R-:W2:Y:S02]  /*14cc0*/  @!P0 SYNCS.PHASECHK.TRANS64 P0, [R6+URZ], R5 ;  /* 0x00000005060085a7 */ /* 0x000ea4000800007f */
[----:B--2---:R-:W-:Y:S05]  /*14cd0*/  @!P0 BRA `(.L_x_1468) ;  /* 0xfffffffc00f08947 */ /* 0x004fea000383ffff */
[----:B------:R-:W-:Y:S05]  /*14ce0*/  BRA `(.L_x_1487) ;  /* 0xfffffff800407947 */ /* 0x000fea000383ffff */
.L_x_1469:
[----:B--2---:R2:W3:Y:S02]  /*14cf0*/  SYNCS.PHASECHK.TRANS64.TRYWAIT P0, [R3+URZ], R0 ;  /* 0x00000000030075a7 */ /* 0x0044e4000800017f */
[----:B---3--:R-:W-:Y:S05]  /*14d00*/  @!P0 NANOSLEEP.SYNCS 0x989680 ;  /* 0x009896800000895d */ /* 0x008fea0003900000 */
[----:B------:R-:W3:Y:S02]  /*14d10*/  @!P0 SYNCS.PHASECHK.TRANS64 P0, [R3+URZ], R0 ;  /* 0x00000000030085a7 */ /* 0x000ee4000800007f */
[----:B---3--:R-:W-:Y:S05]  /*14d20*/  @!P0 BRA `(.L_x_1469) ;  /* 0xfffffffc00f08947 */ /* 0x008fea000383ffff */
[----:B------:R-:W-:Y:S05]  /*14d30*/  BRA `(.L_x_1488) ;  /* 0xfffffff800347947 */ /* 0x000fea000383ffff */
.L_x_1471:
[----:B--2---:R2:W3:Y:S02]  /*14d40*/  SYNCS.PHASECHK.TRANS64.TRYWAIT P0, [R2+URZ], R5 ;  /* 0x00000005020075a7 */ /* 0x0044e4000800017f */
[----:B---3--:R-:W-:Y:S05]  /*14d50*/  @!P0 NANOSLEEP.SYNCS 0x989680 ;  /* 0x009896800000895d */ /* 0x008fea0003900000 */
[----:B------:R-:W3:Y:S02]  /*14d60*/  @!P0 SYNCS.PHASECHK.TRANS64 P0, [R2+URZ], R5 ;  /* 0x00000005020085a7 */ /* 0x000ee4000800007f */
[----:B---3--:R-:W-:Y:S05]  /*14d70*/  @!P0 BRA `(.L_x_1471) ;  /* 0xfffffffc00f08947 */ /* 0x008fea000383ffff */
[----:B------:R-:W-:Y:S05]  /*14d80*/  BRA `(.L_x_1489) ;  /* 0xfffffff800387947 */ /* 0x000fea000383ffff */
.L_x_1490:
        /* <DEDUP_REMOVED lines=15> */
.L_x_7384:


//--------------------- .text._ZN7cutlass13device_kernelIN5flash11enable_sm90INS1_16FlashAttnBwdSm90INS1_25CollectiveMainloopBwdSm90ILi2ELi2ELi2EN4cute5tupleIJNS5_1CILi1EEES8_S8_EEENS6_IJNS7_ILi128EEESA_NS7_ILi64EEEEEENS_6half_tEfNS_4arch4Sm90ELb0ELb1ELb1ELb0ELb1ELb1ELb0ELb0ELi2ELi1ELi2ELi2ELb0EEENS1_24CollectiveEpilogueBwdGQAISC_fSF_Li256ELb0ELb1EEENS1_19SingleTileSchedulerILb0ELb0ELb0ELi128EEEEEEEEEvNT_6ParamsE --------------------------
	.section	.text._ZN7cutlass13device_kernelIN5flash11enable_sm90INS1_16FlashAttnBwdSm90INS1_25CollectiveMainloopBwdSm90ILi2ELi2ELi2EN4cute5tupleIJNS5_1CILi1EEES8_S8_EEENS6_IJNS7_ILi128EEESA_NS7_ILi64EEEEEENS_6half_tEfNS_4arch4Sm90ELb0ELb1ELb1ELb0ELb1ELb1ELb0ELb0ELi2ELi1ELi2ELi2ELb0EEENS1_24CollectiveEpilogueBwdGQAISC_fSF_Li256ELb0ELb1EEENS1_19SingleTileSchedulerILb0ELb0ELb0ELi128EEEEEEEEEvNT_6ParamsE,"ax",@progbits
	.align	128
.text._ZN7cutlass13device_kernelIN5flash11enable_sm90INS1_16FlashAttnBwdSm90INS1_25CollectiveMainloopBwdSm90ILi2ELi2ELi2EN4cute5tupleIJNS5_1CILi1EEES8_S8_EEENS6_IJNS7_ILi128EEESA_NS7_ILi64EEEEEENS_6half_tEfNS_4arch4Sm90ELb0ELb1ELb1ELb0ELb1ELb1ELb0ELb0ELi2ELi1ELi2ELi2ELb0EEENS1_24CollectiveEpilogueBwdGQAISC_fSF_Li256ELb0ELb1EEENS1_19SingleTileSchedulerILb0ELb0ELb0ELi128EEEEEEEEEvNT_6ParamsE:
        .type           _ZN7cutlass13device_kernelIN5flash11enable_sm90INS1_16FlashAttnBwdSm90INS1_25CollectiveMainloopBwdSm90ILi2ELi2ELi2EN4cute5tupleIJNS5_1CILi1EEES8_S8_EEENS6_IJNS7_ILi128EEESA_NS7_ILi64EEEEEENS_6half_tEfNS_4arch4Sm90ELb0ELb1ELb1ELb0ELb1ELb1ELb0ELb0ELi2ELi1ELi2ELi2ELb0EEENS1_24CollectiveEpilogueBwdGQAISC_fSF_Li256ELb0ELb1EEENS1_19SingleTileSchedulerILb0ELb0ELb0ELi128EEEEEEEEEvNT_6ParamsE,@function
        .size           _ZN7cutlass13device_kernelIN5flash11enable_sm90INS1_16FlashAttnBwdSm90INS1_25CollectiveMainloopBwdSm90ILi2ELi2ELi2EN4cute5tupleIJNS5_1CILi1EEES8_S8_EEENS6_IJNS7_ILi128EEESA_NS7_ILi64EEEEEENS_6half_tEfNS_4arch4Sm90ELb0ELb1ELb1ELb0ELb1ELb1ELb0ELb0ELi2ELi1ELi2ELi2ELb0EEENS1_24CollectiveEpilogueBwdGQAISC_fSF_Li256ELb0ELb1EEENS1_19SingleTileSchedulerILb0ELb0ELb0ELi128EEEEEEEEEvNT_6ParamsE,(.L_x_7385 - _ZN7cutlass13device_kernelIN5flash11enable_sm90INS1_16FlashAttnBwdSm90INS1_25CollectiveMainloopBwdSm90ILi2ELi2ELi2EN4cute5tupleIJNS5_1CILi1EEES8_S8_EEENS6_IJNS7_ILi128EEESA_NS7_ILi64EEEEEENS_6half_tEfNS_4arch4Sm90ELb0ELb1ELb1ELb0ELb1ELb1ELb0ELb0ELi2ELi1ELi2ELi2ELb0EEENS1_24CollectiveEpilogueBwdGQAISC_fSF_Li256ELb0ELb1EEENS1_19SingleTileSchedulerILb0ELb0ELb0ELi128EEEEEEEEEvNT_6ParamsE)
        .other          _ZN7cutlass13device_kernelIN5flash11enable_sm90INS1_16FlashAttnBwdSm90INS1_25CollectiveMainloopBwdSm90ILi2ELi2ELi2EN4cute5tupleIJNS5_1CILi1EEES8_S8_EEENS6_IJNS7_ILi128EEESA_NS7_ILi64EEEEEENS_6half_tEfNS_4arch4Sm90ELb0ELb1ELb1ELb0ELb1ELb1ELb0ELb0ELi2ELi1ELi2ELi2ELb0EEENS1_24CollectiveEpilogueBwdGQAISC_fSF_Li256ELb0ELb1EEENS1_19SingleTileSchedulerILb0ELb0ELb0ELi128EEEEEEEEEvNT_6ParamsE,@"STO_CUDA_ENTRY STV_DEFAULT"
_ZN7cutlass13device_kernelIN5flash11enable_sm90INS1_16FlashAttnBwdSm90INS1_25CollectiveMainloopBwdSm90ILi2ELi2ELi2EN4cute5tupleIJNS5_1CILi1EEES8_S8_EEENS6_IJNS7_ILi128EEESA_NS7_ILi64EEEEEENS_6half_tEfNS_4arch4Sm90ELb0ELb1ELb1ELb0ELb1ELb1ELb0ELb0ELi2ELi1ELi2ELi2ELb0EEENS1_24CollectiveEpilogueBwdGQAISC_fSF_Li256ELb0ELb1EEENS1_19SingleTileSchedulerILb0ELb0ELb0ELi128EEEEEEEEEvNT_6ParamsE:
        /* <DEDUP_REMOVED lines=24> */
.L_x_1492:
[----:B------:R-:W-:Y:S05]  /*0180*/  BSYNC B0 ;  /* 0x0000000000007941 */ /* 0x000fea0003800000 */
.L_x_1491:
        /* <DEDUP_REMOVED lines=37> */
.L_x_1493:
        /* <DEDUP_REMOVED lines=22> */
.L_x_1494:
[----:B------:R-:W-:Y:S01]  /*0540*/  PLOP3.LUT P0, PT, PT, PT, UP0, 0x80, 0x0 ;  /* 0x000000000000781c */ /* 0x000fe20003f0f008 */
[----:B------:R-:W-:Y:S01]  /*0550*/  NOP ;  /* 0x0000000000007918 */ /* 0x000fe20000000000 */
[----:B------:R-:W-:Y:S01]  /*0560*/  ULDC.64 UR38, c[0x0][0x208] ;  /* 0x0000820000267ab9 */ /* 0x000fe20000000a00 */
[----:B------:R-:W-:Y:S01]  /*0570*/  BSSY B6, `(.L_x_1495) ;  /* 0x0001545000067945 */ /* 0x000fe20003800000 */
[----:B-12-4-:R-:W-:Y:S09]  /*0580*/  BAR.SYNC.DEFER_BLOCKING 0x0 ;  /* 0x0000000000007b1d */ /* 0x016ff20000010000 */
[----:B------:R-:W-:Y:S05]  /*0590*/  @!P0 BRA `(.L_x_1496) ;  /* 0x0000011800e48947 */ /* 0x000fea0003800000 */
.L_x_1497:
        /* <DEDUP_REMOVED lines=71> */
.L_x_1499:
        /* <DEDUP_REMOVED lines=28> */
.L_x_1502:
        /* <DEDUP_REMOVED lines=15> */
.L_x_1501:
        /* <DEDUP_REMOVED lines=22> */
.L_x_1504:
        /* <DEDUP_REMOVED lines=15> */
.L_x_1503:
[----:B------:R-:W-:Y:S01]  /*0f10*/  SHF.R.S32.HI R6, RZ, 0x1f, R17 ;  /* 0x0000001fff067819 */ /* 0x000fe20000011411 */
[----:B------:R-:W-:-:S03]  /*0f20*/  UMOV UR4, 0xffffffff ;  /* 0xffffffff00047882 */ /* 0x000fc60000000000 */
[----:B------:R-:W-:-:S04]  /*0f30*/  LEA.HI R0, R6, R17, RZ, 0x7 ;  /* 0x0000001106007211 */ /* 0x000fc800078f38ff */
[----:B------:R-:W-:Y:S01]  /*0f40*/  SHF.R.S32.HI R18, RZ, 0x7, R0 ;  /* 0x00000007ff127819 */ /* 0x000fe20000011400 */
[----:B------:R-:W-:Y:S06]  /*0f50*/  BRA.DIV UR4, `(.L_x_1505) ;  /* 0x0000014a04a07947 */ /* 0x000fec000b800000 */
[----:B------:R1:W2:Y:S02]  /*0f60*/  SHFL.IDX PT, R14, R18, RZ, 0x1f ;  /* 0x00001fff120e7589 */ /* 0x0002a400000e0000 */
.L_x_1642:
        /* <DEDUP_REMOVED lines=24> */
.L_x_1506:
        /* <DEDUP_REMOVED lines=165> */
.L_x_1519:
[----:B------:R-:W-:-:S06]  /*1b40*/  ULOP3.LUT UR4, UR36, 0x1, URZ, 0xfc, !UPT ;  /* 0x0000000124047892 */ /* 0x000fcc000f8efc3f */
[----:B------:R-:W-:-:S05]  /*1b50*/  IMAD.U32 R5, RZ, RZ, UR4 ;  /* 0x00000004ff057e24 */ /* 0x000fca000f8e00ff */
[----:B------:R-:W-:-:S13]  /*1b60*/  ISETP.NE.AND P6, PT, R5, 0x3, PT ;  /* 0x000000030500780c */ /* 0x000fda0003fc5270 */
[----:B------:R-:W-:Y:S05]  /*1b70*/  @!P6 BRA `(.L_x_1509) ;  /* 0x000000000004e947 */ /* 0x000fea0003800000 */
[----:B------:R-:W-:Y:S01]  /*1b80*/  BPT.TRAP 0x1 ;  /* 0x000000040000795c */ /* 0x000fe20000300000 */
.L_x_1509:
[----:B------:R-:W-:Y:S01]  /*1b90*/  IMAD R6, R0, 0x8, R16 ;  /* 0x0000000800067824 */ /* 0x000fe200078e0210 */
[----:B------:R-:W-:-:S04]  /*1ba0*/  SHF.L.U32 R23, R4, 0x1f, RZ ;  /* 0x0000001f04177819 */ /* 0x000fc800000006ff */
[----:B------:R1:W2:Y:S01]  /*1bb0*/  SYNCS.PHASECHK.TRANS64.TRYWAIT P0, [R6+URZ+0x30c10], R23 ;  /* 0x030c1017060075a7 */ /* 0x0002a2000800017f */
[----:B------:R-:W-:Y:S05]  /*1bc0*/  @!P6 BRA `(.L_x_1510) ;  /* 0x000000000004e947 */ /* 0x000fea0003800000 */
[----:B------:R-:W-:Y:S01]  /*1bd0*/  BPT.TRAP 0x1 ;  /* 0x000000040000795c */ /* 0x000fe20000300000 */
.L_x_1510:
[----:B------:R-:W-:-:S04]  /*1be0*/  IADD3 R5, R16, 0x10000, RZ ;  /* 0x0001000010057810 */ /* 0x000fc80007ffe0ff */
[----:B------:R-:W-:-:S04]  /*1bf0*/  SHF.R.U32.HI R5, RZ, 0x4, R5 ;  /* 0x00000004ff057819 */ /* 0x000fc80000011605 */
[----:B------:R-:W-:Y:S01]  /*1c00*/  LOP3.LUT R5, R5, 0x3fff, RZ, 0xc0, !PT ;  /* 0x00003fff05057812 */ /* 0x000fe200078ec0ff */
[----:B--2---:R-:W-:Y:S06]  /*1c10*/  @P0 BRA `(.L_x_1511) ;  /* 0x0000000000080947 */ /* 0x004fec0003800000 */
[----:B------:R-:W2:Y:S02]  /*1c20*/  SYNCS.PHASECHK.TRANS64.TRYWAIT P0, [R6+URZ+0x30c10], R23 ;  /* 0x030c1017060075a7 */ /* 0x000ea4000800017f */
[----:B--2---:R-:W-:Y:S05]  /*1c30*/  @!P0 BRA `(.L_x_1512) ;  /* 0x0000013c009c8947 */ /* 0x004fea0003800000 */
.L_x_1511:
        /* <DEDUP_REMOVED lines=65> */
.L_x_1513:
[----:B------:R1:W1:Y:S01]  /*2050*/  SYNCS.PHASECHK.TRANS64.TRYWAIT P0, [R6+URZ+0x30c30], R23 ;  /* 0x030c3017060075a7 */ /* 0x000262000800017f */
[----:B------:R-:W-:Y:S05]  /*2060*/  @!P6 BRA `(.L_x_1514) ;  /* 0x000000000004e947 */ /* 0x000fea0003800000 */
[----:B------:R-:W-:Y:S01]  /*2070*/  BPT.TRAP 0x1 ;  /* 0x000000040000795c */ /* 0x000fe20000300000 */
.L_x_1514:
[----:B-1----:R-:W-:Y:S05]  /*2080*/  @P0 BRA `(.L_x_1515) ;  /* 0x0000000000080947 */ /* 0x002fea0003800000 */
[----:B------:R-:W1:Y:S02]  /*2090*/  SYNCS.PHASECHK.TRANS64.TRYWAIT P0, [R6+URZ+0x30c30], R23 ;  /* 0x030c3017060075a7 */ /* 0x000e64000800017f */
[----:B-1----:R-:W-:Y:S05]  /*20a0*/  @!P0 BRA `(.L_x_1516) ;  /* 0x0000013800948947 */ /* 0x002fea0003800000 */
.L_x_1515:
        /* <DEDUP_REMOVED lines=1124> */
.L_x_1517:
        /* <DEDUP_REMOVED lines=68> */
.L_x_1518:
        /* <DEDUP_REMOVED lines=12> */
.L_x_1508:
        /* <DEDUP_REMOVED lines=22> */
[----:B------:R-:W-:Y:S01]  /*6d50*/  IMAD.MOV.U32 R21, RZ, RZ, 0x40000040 ;  /* 0x40000040ff157424 */ /* 0x000fe200078e00ff */
[----:B------:R-:W1:Y:S01]  /*6d60*/  S2R R11, SR_TID.X ;  /* 0x00000000000b7919 */ /* 0x000e620000002100 */
[----:B-----5:R-:W-:Y:S01]  /*6d70*/  VIADD R9, R5, 0xffffff80 ;  /* 0xffffff8005097836 */ /* 0x020fe20000000000 */
[----:B-1----:R-:W-:Y:S01]  /*6d80*/  IADD3 R17, R11, -0x80, RZ ;  /* 0xffffff800b117810 */ /* 0x002fe20007ffe0ff */
[----:B--2---:R-:W-:-:S03]  /*6d90*/  IMAD.MOV.U32 R14, RZ, RZ, R10 ;  /* 0x000000ffff0e7224 */ /* 0x004fc600078e000a */
[----:B------:R-:W-:-:S04]  /*6da0*/  SHF.R.S32.HI R10, RZ, 0x1f, R9 ;  /* 0x0000001fff0a7819 */ /* 0x000fc80000011409 */
[----:B------:R-:W-:Y:S02]  /*6db0*/  LEA.HI R5, R10, R9, RZ, 0x5 ;  /* 0x000000090a057211 */ /* 0x000fe400078f28ff */
[----:B---3--:R-:W-:Y:S01]  /*6dc0*/  LEA.HI R13, R13, R15, RZ, 0x5 ;  /* 0x0000000f0d0d7211 */ /* 0x008fe200078f28ff */
[----:B------:R-:W-:Y:S01]  /*6dd0*/  VIADD R15, R11, 0xffffff80 ;  /* 0xffffff800b0f7836 */ /* 0x000fe20000000000 */
[----:B------:R-:W-:Y:S02]  /*6de0*/  LOP3.LUT R6, R5, 0xffffffe0, RZ, 0xc0, !PT ;  /* 0xffffffe005067812 */ /* 0x000fe400078ec0ff */
[----:B----4-:R-:W-:Y:S02]  /*6df0*/  SHF.R.S32.HI R11, RZ, 0x2, R12 ;  /* 0x00000002ff0b7819 */ /* 0x010fe4000001140c */
[----:B------:R-:W-:Y:S01]  /*6e00*/  SHF.R.S32.HI R15, RZ, 0x1f, R15 ;  /* 0x0000001fff0f7819 */ /* 0x000fe2000001140f */
[----:B------:R-:W-:Y:S01]  /*6e10*/  IMAD.IADD R7, R9, 0x1, -R6 ;  /* 0x0000000109077824 */ /* 0x000fe200078e0a06 */
[----:B------:R-:W-:-:S02]  /*6e20*/  SHF.R.S32.HI R12, RZ, 0x1f, R12 ;  /* 0x0000001fff0c7819 */ /* 0x000fc4000001140c */
[----:B------:R-:W-:Y:S02]  /*6e30*/  SHF.R.S32.HI R13, RZ, 0x5, R13 ;  /* 0x00000005ff0d7819 */ /* 0x000fe4000001140d */
[----:B------:R-:W-:Y:S01]  /*6e40*/  LEA.HI R15, R15, R17, RZ, 0x7 ;  /* 0x000000110f0f7211 */ /* 0x000fe200078f38ff */
[----:B------:R-:W-:Y:S01]  /*6e50*/  IMAD.MOV.U32 R17, RZ, RZ, R14 ;  /* 0x000000ffff117224 */ /* 0x000fe200078e000e */
[----:B------:R-:W-:Y:S01]  /*6e60*/  LEA.HI R12, R12, R11, RZ, 0x3 ;  /* 0x0000000b0c0c7211 */ /* 0x000fe200078f18ff */
[----:B------:R-:W-:Y:S01]  /*6e70*/  IMAD R6, R13, -0x10, R8 ;  /* 0xfffffff00d067824 */ /* 0x000fe200078e0208 */
[----:B------:R-:W-:Y:S02]  /*6e80*/  SHF.R.S32.HI R15, RZ, 0x7, R15 ;  /* 0x00000007ff0f7819 */ /* 0x000fe4000001140f */
[----:B------:R-:W-:Y:S02]  /*6e90*/  LOP3.LUT R12, R12, 0xfffffff8, RZ, 0xc0, !PT ;  /* 0xfffffff80c0c7812 */ /* 0x000fe400078ec0ff */
[----:B------:R-:W-:-:S02]  /*6ea0*/  SHF.R.S32.HI R8, RZ, 0x1f, R7 ;  /* 0x0000001fff087819 */ /* 0x000fc40000011407 */
[----:B------:R-:W-:Y:S02]  /*6eb0*/  LEA.HI R5, R15, R15, RZ, 0x1 ;  /* 0x0000000f0f057211 */ /* 0x000fe400078f08ff */
[----:B------:R-:W-:Y:S02]  /*6ec0*/  LEA.HI R13, R10, R9, RZ, 0x2 ;  /* 0x000000090a0d7211 */ /* 0x000fe400078f10ff */
[----:B------:R-:W-:Y:S02]  /*6ed0*/  IADD3 R6, R6, R12, -R11 ;  /* 0x0000000c06067210 */ /* 0x000fe40007ffe80b */
[CC--:B------:R-:W-:Y:S02]  /*6ee0*/  LEA.HI R12, R8.reuse, R7.reuse, RZ, 0x2 ;  /* 0x00000007080c7211 */ /* 0x0c0fe400078f10ff */
[----:B------:R-:W-:Y:S02]  /*6ef0*/  LEA.HI R10, R8, R7, RZ, 0x3 ;  /* 0x00000007080a7211 */ /* 0x000fe400078f18ff */
[----:B------:R-:W-:-:S02]  /*6f00*/  LOP3.LUT R5, R5, 0xfffffffe, RZ, 0xc0, !PT ;  /* 0xfffffffe05057812 */ /* 0x000fc400078ec0ff */
[----:B------:R-:W-:Y:S02]  /*6f10*/  LOP3.LUT R14, R13, 0xfffffffc, RZ, 0xc0, !PT ;  /* 0xfffffffc0d0e7812 */ /* 0x000fe400078ec0ff */
[----:B------:R-:W-:Y:S02]  /*6f20*/  SHF.R.S32.HI R13, RZ, 0x2, R12 ;  /* 0x00000002ff0d7819 */ /* 0x000fe4000001140c */
[----:B------:R-:W-:Y:S01]  /*6f30*/  SHF.R.S32.HI R11, RZ, 0x3, R10 ;  /* 0x00000003ff0b7819 */ /* 0x000fe2000001140a */
[----:B------:R-:W-:Y:S01]  /*6f40*/  IMAD.IADD R7, R9, 0x1, -R14 ;  /* 0x0000000109077824 */ /* 0x000fe200078e0a0e */
[----:B------:R-:W-:Y:S01]  /*6f50*/  IADD3 R5, R15, -R5, RZ ;  /* 0x800000050f057210 */ /* 0x000fe20007ffe0ff */
[----:B------:R-:W-:Y:S01]  /*6f60*/  VIADD R9, R13, 0x10 ;  /* 0x000000100d097836 */ /* 0x000fe20000000000 */
[----:B------:R-:W-:Y:S02]  /*6f70*/  SHF.R.S32.HI R10, RZ, 0x1f, R10 ;  /* 0x0000001fff0a7819 */ /* 0x000fe4000001140a */
[----:B------:R-:W-:Y:S01]  /*6f80*/  LEA.HI R12, R12, R13, RZ, 0x1 ;  /* 0x0000000d0c0c7211 */ /* 0x000fe200078f08ff */
[----:B------:R-:W-:Y:S01]  /*6f90*/  IMAD R8, R5, -0x40, R6 ;  /* 0xffffffc005087824 */ /* 0x000fe200078e0206 */
[----:B------:R-:W-:-:S02]  /*6fa0*/  LEA.HI R10, R10, R11, RZ, 0x4 ;  /* 0x0000000b0a0a7211 */ /* 0x000fc400078f20ff */
[----:B------:R-:W-:Y:S02]  /*6fb0*/  IADD3 R5, R13, 0x8, RZ ;  /* 0x000000080d057810 */ /* 0x000fe40007ffe0ff */
[----:B------:R-:W-:Y:S02]  /*6fc0*/  LOP3.LUT R10, R10, 0x1ffffff0, RZ, 0xc0, !PT ;  /* 0x1ffffff00a0a7812 */ /* 0x000fe400078ec0ff */
[----:B------:R-:W-:Y:S02]  /*6fd0*/  LOP3.LUT R12, R12, 0xfffffffe, RZ, 0xc0, !PT ;  /* 0xfffffffe0c0c7812 */ /* 0x000fe400078ec0ff */
[----:B------:R-:W-:Y:S01]  /*6fe0*/  LEA.HI R14, R9, R9, RZ, 0x1 ;  /* 0x00000009090e7211 */ /* 0x000fe200078f08ff */
[----:B------:R-:W-:Y:S01]  /*6ff0*/  IMAD.IADD R11, R11, 0x1, -R10 ;  /* 0x000000010b0b7824 */ /* 0x000fe200078e0a0a */
[----:B------:R-:W-:Y:S02]  /*7000*/  LEA.HI R6, R5, R5, RZ, 0x1 ;  /* 0x0000000505067211 */ /* 0x000fe400078f08ff */
[C---:B------:R-:W-:Y:S01]  /*7010*/  IADD3 R12, R13.reuse, -R12, RZ ;  /* 0x8000000c0d0c7210 */ /* 0x040fe20007ffe0ff */
[----:B------:R-:W-:Y:S01]  /*7020*/  VIADD R13, R13, 0x18 ;  /* 0x000000180d0d7836 */ /* 0x000fe20000000000 */
[----:B------:R-:W-:-:S02]  /*7030*/  LOP3.LUT R18, R14, 0xfffffffe, RZ, 0xc0, !PT ;  /* 0xfffffffe0e127812 */ /* 0x000fc400078ec0ff */
[----:B------:R-:W-:Y:S01]  /*7040*/  LOP3.LUT R10, R6, 0xfffffffe, RZ, 0xc0, !PT ;  /* 0xfffffffe060a7812 */ /* 0x000fe200078ec0ff */
[----:B------:R-:W-:Y:S02]  /*7050*/  IMAD R11, R11, 0x8, R12 ;  /* 0x000000080b0b7824 */ /* 0x000fe400078e020c */
[----:B------:R-:W-:Y:S01]  /*7060*/  IMAD.IADD R18, R9, 0x1, -R18 ;  /* 0x0000000109127824 */ /* 0x000fe200078e0a12 */
[----:B------:R-:W-:Y:S02]  /*7070*/  IADD3 R10, R5, -R10, RZ ;  /* 0x8000000a050a7210 */ /* 0x000fe40007ffe0ff */
[----:B------:R-:W-:Y:S01]  /*7080*/  LEA.HI R9, R13, R13, RZ, 0x1 ;  /* 0x0000000d0d097211 */ /* 0x000fe200078f08ff */
[----:B------:R1:W-:Y:S01]  /*7090*/  STL [R1+0x58], R11 ;  /* 0x0000580b01007387 */ /* 0x0003e20000100800 */
[--C-:B------:R-:W-:Y:S02]  /*70a0*/  SHF.R.S32.HI R5, RZ, 0x1, R6.reuse ;  /* 0x00000001ff057819 */ /* 0x100fe40000011406 */
[----:B------:R-:W-:-:S02]  /*70b0*/  SHF.R.S32.HI R6, RZ, 0x1f, R6 ;  /* 0x0000001fff067819 */ /* 0x000fc40000011406 */
[----:B------:R-:W-:Y:S02]  /*70c0*/  LOP3.LUT R12, R9, 0xfffffffe, RZ, 0xc0, !PT ;  /* 0xfffffffe090c7812 */ /* 0x000fe400078ec0ff */
[----:B------:R-:W-:Y:S02]  /*70d0*/  LEA.HI R6, R6, R5, RZ, 0x4 ;  /* 0x0000000506067211 */ /* 0x000fe400078f20ff */
[----:B------:R-:W-:Y:S01]  /*70e0*/  SHF.R.S32.HI R15, RZ, 0x1, R9 ;  /* 0x00000001ff0f7819 */ /* 0x000fe20000011409 */
[----:B------:R-:W-:Y:S01]  /*70f0*/  IMAD.IADD R13, R13, 0x1, -R12 ;  /* 0x000000010d0d7824 */ /* 0x000fe200078e0a0c */
[--C-:B-1----:R-:W-:Y:S02]  /*7100*/  SHF.R.S32.HI R11, RZ, 0x1, R14.reuse ;  /* 0x00000001ff0b7819 */ /* 0x102fe4000001140e */
[----:B------:R-:W-:Y:S02]  /*7110*/  SHF.R.S32.HI R14, RZ, 0x1f, R14 ;  /* 0x0000001fff0e7819 */ /* 0x000fe4000001140e */
[----:B------:R-:W-:-:S02]  /*7120*/  LOP3.LUT R12, R6, 0x1ffffff0, RZ, 0xc0, !PT ;  /* 0x1ffffff0060c7812 */ /* 0x000fc400078ec0ff */
[----:B------:R-:W-:Y:S02]  /*7130*/  LEA.HI R14, R14, R11, RZ, 0x4 ;  /* 0x0000000b0e0e7211 */ /* 0x000fe400078f20ff */
[----:B------:R-:W-:Y:S01]  /*7140*/  SHF.R.S32.HI R20, RZ, 0x1f, R9 ;  /* 0x0000001fff147819 */ /* 0x000fe20000011409 */
[----:B------:R-:W-:Y:S01]  /*7150*/  IMAD.IADD R9, R5, 0x1, -R12 ;  /* 0x0000000105097824 */ /* 0x000fe200078e0a0c */
[----:B------:R-:W-:Y:S02]  /*7160*/  LEA R6, R17, R16, 0xd ;  /* 0x0000001011067211 */ /* 0x000fe400078e68ff */
[----:B------:R-:W-:Y:S02]  /*7170*/  LOP3.LUT R14, R14, 0x1ffffff0, RZ, 0xc0, !PT ;  /* 0x1ffffff00e0e7812 */ /* 0x000fe400078ec0ff */
[----:B------:R-:W-:Y:S01]  /*7180*/  LEA.HI R20, R20, R15, RZ, 0x4 ;  /* 0x0000000f14147211 */ /* 0x000fe200078f20ff */
[C---:B------:R-:W-:Y:S01]  /*7190*/  VIADD R12, R6.reuse, 0x4000 ;  /* 0x00004000060c7836 */ /* 0x040fe20000000000 */
[----:B------:R-:W-:Y:S01]  /*71a0*/  LEA R9, R9, R10, 0x3 ;  /* 0x0000000a09097211 */ /* 0x000fe200078e18ff */
[----:B------:R-:W-:Y:S01]  /*71b0*/  VIADD R5, R6, 0x20c00 ;  /* 0x00020c0006057836 */ /* 0x000fe20000000000 */
[----:B------:R-:W-:Y:S01]  /*71c0*/  LOP3.LUT R20, R20, 0x1ffffff0, RZ, 0xc0, !PT ;  /* 0x1ffffff014147812 */ /* 0x000fe200078ec0ff */
[----:B------:R-:W-:Y:S01]  /*71d0*/  IMAD.IADD R11, R11, 0x1, -R14 ;  /* 0x000000010b0b7824 */ /* 0x000fe200078e0a0e */
[----:B------:R-:W-:Y:S01]  /*71e0*/  SHF.R.U32.HI R6, RZ, 0x4, R6 ;  /* 0x00000004ff067819 */ /* 0x000fe20000011606 */
[----:B------:R1:W-:Y:S01]  /*71f0*/  STL [R1+0x50], R9 ;  /* 0x0000500901007387 */ /* 0x0003e20000100800 */
[----:B------:R-:W-:-:S02]  /*7200*/  SHF.R.U32.HI R12, RZ, 0x4, R12 ;  /* 0x00000004ff0c7819 */ /* 0x000fc4000001160c */
[----:B------:R-:W-:Y:S02]  /*7210*/  SHF.R.U32.HI R5, RZ, 0x4, R5 ;  /* 0x00000004ff057819 */ /* 0x000fe40000011605 */
[----:B------:R-:W-:Y:S01]  /*7220*/  IADD3 R20, R15, -R20, RZ ;  /* 0x800000140f147210 */ /* 0x000fe20007ffe0ff */
[----:B------:R-:W-:Y:S01]  /*7230*/  IMAD.MOV.U32 R15, RZ, RZ, 0x40000040 ;  /* 0x40000040ff0f7424 */ /* 0x000fe200078e00ff */
[----:B------:R-:W-:Y:S02]  /*7240*/  LOP3.LUT R6, R6, 0x3fff, RZ, 0xc0, !PT ;  /* 0x00003fff06067812 */ /* 0x000fe400078ec0ff */
[----:B------:R-:W-:Y:S01]  /*7250*/  LOP3.LUT R12, R12, 0x3fff, RZ, 0xc0, !PT ;  /* 0x00003fff0c0c7812 */ /* 0x000fe200078ec0ff */
[----:B-1----:R-:W-:Y:S01]  /*7260*/  IMAD R9, R11, 0x8, R18 ;  /* 0x000000080b097824 */ /* 0x002fe200078e0212 */
[----:B------:R-:W-:Y:S01]  /*7270*/  LOP3.LUT R5, R5, 0x3fff, RZ, 0xc0, !PT ;  /* 0x00003fff05057812 */ /* 0x000fe200078ec0ff */
[----:B------:R-:W-:Y:S01]  /*7280*/  IMAD R10, R20, 0x8, R13 ;  /* 0x00000008140a7824 */ /* 0x000fe200078e020d */
[----:B------:R-:W-:Y:S01]  /*7290*/  MOV R11, 0x40000040 ;  /* 0x40000040000b7802 */ /* 0x000fe20000000f00 */
[----:B------:R-:W-:Y:S01]  /*72a0*/  IMAD.MOV.U32 R13, RZ, RZ, 0x40000040 ;  /* 0x40000040ff0d7424 */ /* 0x000fe200078e00ff */
[----:B------:R1:W-:Y:S01]  /*72b0*/  STL [R1+0x4c], R9 ;  /* 0x00004c0901007387 */ /* 0x0003e20000100800 */
[----:B------:R-:W-:-:S03]  /*72c0*/  LOP3.LUT R5, R5, 0x10000, RZ, 0xfc, !PT ;  /* 0x0001000005057812 */ /* 0x000fc600078efcff */
[----:B------:R2:W-:Y:S01]  /*72d0*/  STL [R1+0x44], R10 ;  /* 0x0000440a01007387 */ /* 0x0005e20000100800 */
[----:B-1----:R-:W-:Y:S02]  /*72e0*/  LOP3.LUT R9, R6, 0x10000, RZ, 0xfc, !PT ;  /* 0x0001000006097812 */ /* 0x002fe400078efcff */
[----:B------:R-:W-:Y:S02]  /*72f0*/  LOP3.LUT R6, R12, 0x10000, RZ, 0xfc, !PT ;  /* 0x000100000c067812 */ /* 0x000fe400078efcff */
[C---:B------:R-:W-:Y:S01]  /*7300*/  IADD3 R22, R9.reuse, 0x2, RZ ;  /* 0x0000000209167810 */ /* 0x040fe20007ffe0ff */
[C---:B------:R-:W-:Y:S01]  /*7310*/  VIADD R20, R9.reuse, 0x4 ;  /* 0x0000000409147836 */ /* 0x040fe20000000000 */
[----:B------:R1:W-:Y:S01]  /*7320*/  STL [R1+0x3c], R9 ;  /* 0x00003c0901007387 */ /* 0x0003e20000100800 */
[----:B------:R-:W-:Y:S01]  /*7330*/  VIADD R18, R9, 0x6 ;  /* 0x0000000609127836 */ /* 0x000fe20000000000 */
[C---:B------:R-:W-:Y:S01]  /*7340*/  IADD3 R14, R6.reuse, 0x2, RZ ;  /* 0x00000002060e7810 */ /* 0x040fe20007ffe0ff */
[C---:B--2---:R-:W-:Y:S01]  /*7350*/  VIADD R10, R6.reuse, 0x6 ;  /* 0x00000006060a7836 */ /* 0x044fe20000000000 */
[----:B------:R2:W-:Y:S01]  /*7360*/  STL [R1+0x5c], R5 ;  /* 0x00005c0501007387 */ /* 0x0005e20000100800 */
[----:B------:R-:W-:-:S03]  /*7370*/  VIADD R12, R6, 0x4 ;  /* 0x00000004060c7836 */ /* 0x000fc60000000000 */
[----:B------:R3:W-:Y:S01]  /*7380*/  STL [R1+0x38], R6 ;  /* 0x0000380601007387 */ /* 0x0007e20000100800 */
[----:B-1----:R-:W-:-:S03]  /*7390*/  VIADD R9, R7, 0x8 ;  /* 0x0000000807097836 */ /* 0x002fc60000000000 */
[----:B------:R1:W-:Y:S01]  /*73a0*/  STL.64 [R1+0x30], R22 ;  /* 0x0000301601007387 */ /* 0x0003e20000100a00 */
[C---:B------:R-:W-:Y:S01]  /*73b0*/  VIADD R9, R7.reuse, 0x14 ;  /* 0x0000001407097836 */ /* 0x040fe20000000000 */
[C---:B--2---:R-:W-:Y:S02]  /*73c0*/  IADD3 R5, R7.reuse, 0x4, RZ ;  /* 0x0000000407057810 */ /* 0x044fe40007ffe0ff */
[----:B------:R1:W-:Y:S01]  /*73d0*/  STL.64 [R1+0x28], R20 ;  /* 0x0000281401007387 */ /* 0x0003e20000100a00 */
[C---:B------:R-:W-:Y:S01]  /*73e0*/  IADD3 R5, R7.reuse, 0x10, RZ ;  /* 0x0000001007057810 */ /* 0x040fe20007ffe0ff */
[C---:B---3--:R-:W-:Y:S01]  /*73f0*/  VIADD R6, R7.reuse, 0xc ;  /* 0x0000000c07067836 */ /* 0x048fe20000000000 */
[C---:B------:R-:W-:Y:S01]  /*7400*/  IADD3 R5, R7.reuse, 0x1c, RZ ;  /* 0x0000001c07057810 */ /* 0x040fe20007ffe0ff */
[----:B------:R1:W-:Y:S01]  /*7410*/  STL.64 [R1+0x20], R18 ;  /* 0x0000201201007387 */ /* 0x0003e20000100a00 */
[----:B------:R-:W-:-:S03]  /*7420*/  VIADD R6, R7, 0x18 ;  /* 0x0000001807067836 */ /* 0x000fc60000000000 */
[----:B------:R1:W-:Y:S04]  /*7430*/  STL.64 [R1+0x8], R10 ;  /* 0x0000080a01007387 */ /* 0x0003e80000100a00 */
[----:B------:R1:W-:Y:S04]  /*7440*/  STL.64 [R1+0x18], R14 ;  /* 0x0000180e01007387 */ /* 0x0003e80000100a00 */
[----:B------:R1:W-:Y:S02]  /*7450*/  STL.64 [R1+0x10], R12 ;  /* 0x0000100c01007387 */ /* 0x0003e40000100a00 */
.L_x_1531:
[----:B------:R-:W-:-:S06]  /*7460*/  ULOP3.LUT UR4, UR36, 0x1, URZ, 0xfc, !UPT ;  /* 0x0000000124047892 */ /* 0x000fcc000f8efc3f */
[----:B------:R-:W-:-:S05]  /*7470*/  IMAD.U32 R5, RZ, RZ, UR4 ;  /* 0x00000004ff057e24 */ /* 0x000fca000f8e00ff */
[----:B------:R-:W-:-:S13]  /*7480*/  ISETP.NE.AND P0, PT, R5, 0x3, PT ;  /* 0x000000030500780c */ /* 0x000fda0003f05270 */
[----:B------:R-:W-:Y:S05]  /*7490*/  @!P0 BRA `(.L_x_1521) ;  /* 0x0000000000048947 */ /* 0x000fea0003800000 */
[----:B------:R-:W-:Y:S01]  /*74a0*/  BPT.TRAP 0x1 ;  /* 0x000000040000795c */ /* 0x000fe20000300000 */
.L_x_1521:
[----:B------:R-:W-:Y:S01]  /*74b0*/  IMAD R6, R0, 0x8, R16 ;  /* 0x0000000800067824 */ /* 0x000fe200078e0210 */
[----:B-1----:R-:W-:-:S04]  /*74c0*/  SHF.L.U32 R23, R4, 0x1f, RZ ;  /* 0x0000001f04177819 */ /* 0x002fc800000006ff */
[----:B------:R1:W2:Y:S01]  /*74d0*/  SYNCS.PHASECHK.TRANS64.TRYWAIT P1, [R6+URZ+0x30c10], R23 ;  /* 0x030c1017060075a7 */ /* 0x0002a2000802017f */
[----:B------:R-:W-:Y:S05]  /*74e0*/  @!P0 BRA `(.L_x_1522) ;  /* 0x0000000000048947 */ /* 0x000fea0003800000 */
[----:B------:R-:W-:Y:S01]  /*74f0*/  BPT.TRAP 0x1 ;  /* 0x000000040000795c */ /* 0x000fe20000300000 */
.L_x_1522:
[----:B------:R-:W-:-:S04]  /*7500*/  IADD3 R5, R16, 0x10000, RZ ;  /* 0x0001000010057810 */ /* 0x000fc80007ffe0ff */
[----:B------:R-:W-:-:S04]  /*7510*/  SHF.R.U32.HI R5, RZ, 0x4, R5 ;  /* 0x00000004ff057819 */ /* 0x000fc80000011605 */
[----:B------:R-:W-:-:S04]  /*7520*/  LOP3.LUT R5, R5, 0x3fff, RZ, 0xc0, !PT ;  /* 0x00003fff05057812 */ /* 0x000fc800078ec0ff */
[----:B------:R-:W-:Y:S01]  /*7530*/  LOP3.LUT R9, R5, 0x10000, RZ, 0xfc, !PT ;  /* 0x0001000005097812 */ /* 0x000fe200078efcff */
[----:B--2---:R-:W-:Y:S06]  /*7540*/  @P1 BRA `(.L_x_1523) ;  /* 0x0000000000081947 */ /* 0x004fec0003800000 */
[----:B------:R-:W2:Y:S02]  /*7550*/  SYNCS.PHASECHK.TRANS64.TRYWAIT P1, [R6+URZ+0x30c10], R23 ;  /* 0x030c1017060075a7 */ /* 0x000ea4000802017f */
[----:B--2---:R-:W-:Y:S05]  /*7560*/  @!P1 BRA `(.L_x_1524) ;  /* 0x000000e400789947 */ /* 0x004fea0003800000 */
.L_x_1523:
        /* <DEDUP_REMOVED lines=38> */
[C---:B------:R-:W-:Y:S02]  /*77d0*/  IMAD R18, R0.reuse, 0x80, R11 ;  /* 0x0000008000127824 */ /* 0x040fe400078e020b */
[----:B------:R-:W-:Y:S01]  /*77e0*/  IMAD R14, R0, 0x80, R13 ;  /* 0x00000080000e7824 */ /* 0x000fe200078e020d */
[C---:B------:R-:W-:Y:S01]  /*77f0*/  LEA R9, R3.reuse, R10, 0x1 ;  /* 0x0000000a03097211 */ /* 0x040fe200078e08ff */
[C---:B------:R-:W-:Y:S01]  /*7800*/  IMAD R11, R3.reuse, 0x2, R12 ;  /* 0x00000002030b7824 */ /* 0x040fe200078e020c */
[C---:B------:R-:W-:Y:S01]  /*7810*/  LEA R21, R3.reuse, R18, 0x1 ;  /* 0x0000001203157211 */ /* 0x040fe200078e08ff */
[----:B------:R-:W-:Y:S02]  /*7820*/  IMAD R19, R3, 0x2, R14 ;  /* 0x0000000203137824 */ /* 0x000fe400078e020e */
[----:B------:R-:W-:-:S02]  /*7830*/  IMAD R17, R9, 0x4, R16 ;  /* 0x0000000409117824 */ /* 0x000fc400078e0210 */
        /* <DEDUP_REMOVED lines=18> */
.L_x_1525:
[----:B------:R1:W1:Y:S01]  /*7960*/  SYNCS.PHASECHK.TRANS64.TRYWAIT P1, [R6+URZ+0x30c30], R23 ;  /* 0x030c3017060075a7 */ /* 0x000262000802017f */
[----:B------:R-:W-:Y:S05]  /*7970*/  @!P0 BRA `(.L_x_1526) ;  /* 0x0000000000048947 */ /* 0x000fea0003800000 */
[----:B------:R-:W-:Y:S01]  /*7980*/  BPT.TRAP 0x1 ;  /* 0x000000040000795c */ /* 0x000fe20000300000 */
.L_x_1526:
[----:B-1----:R-:W-:Y:S05]  /*7990*/  @P1 BRA `(.L_x_1527) ;  /* 0x0000000000081947 */ /* 0x002fea0003800000 */
[----:B------:R-:W1:Y:S02]  /*79a0*/  SYNCS.PHASECHK.TRANS64.TRYWAIT P1, [R6+URZ+0x30c30], R23 ;  /* 0x030c3017060075a7 */ /* 0x000e64000802017f */
[----:B-1----:R-:W-:Y:S05]  /*79b0*/  @!P1 BRA `(.L_x_1528) ;  /* 0x000000e000789947 */ /* 0x002fea0003800000 */
.L_x_1527:
        /* <DEDUP_REMOVED lines=17> */
[----:B------:R-:W-:Y:S01]  /*7ad0*/  FMUL.FTZ R205, R83, UR8 ;  /* 0x0000000853cd7c20 */ /* 0x000fe20008410000 */
[----:B------:R-:W-:Y:S01]  /*7ae0*/  IMAD R25, R0, 0x400, R25 ;  /* 0x0000040000197824 */ /* 0x000fe200078e0219 */
        /* <DEDUP_REMOVED lines=65> */
[C---:B------:R-:W-:Y:S01]  /*7f00*/  IADD3 R227, R7.reuse, 0x4, RZ ;  /* 0x0000000407e37810 */ /* 0x040fe20007ffe0ff */
        /* <DEDUP_REMOVED lines=13> */
[C---:B------:R-:W-:Y:S01]  /*7fe0*/  VIADD R213, R7.reuse, 0xc ;  /* 0x0000000c07d57836 */ /* 0x040fe20000000000 */
[C---:B------:R-:W-:Y:S01]  /*7ff0*/  ISETP.GT.AND P2, PT, R8.reuse, RZ, PT ;  /* 0x000000ff0800720c */ /* 0x040fe20003f44270 */
[----:B------:R-:W4:Y:S01]  /*8000*/  MUFU.TANH R22, R22 ;  /* 0x0000001600167308 */ /* 0x000f220000002400 */
[----:B------:R1:W-:Y:S01]  /*8010*/  STL [R1+0x70], R2 ;  /* 0x0000700201007387 */ /* 0x0003e20000100800 */
[----:B------:R-:W-:Y:S01]  /*8020*/  ISETP.GT.AND P1, PT, R8, 0x8, PT ;  /* 0x000000080800780c */ /* 0x000fe20003f24270 */
[----:B------:R-:W-:-:S05]  /*8030*/  VIADD R222, R7, 0x14 ;  /* 0x0000001407de7836 */ /* 0x000fca0000000000 */
[----:B------:R-:W4:Y:S01]  /*8040*/  MUFU.TANH R204, R204 ;  /* 0x000000cc00cc7308 */ /* 0x000f220000002400 */
[----:B-1----:R-:W2:Y:S01]  /*8050*/  LDL.64 R2, [R1+0x18] ;  /* 0x0000180001027983 */ /* 0x002ea20000100a00 */
[----:B------:R-:W-:Y:S01]  /*8060*/  WARPGROUP.ARRIVE ;  /* 0x00000000000079c5 */ /* 0x000fe20000000000 */
[----:B------:R-:W-:-:S05]  /*8070*/  IADD3 R220, R7, 0x10, RZ ;  /* 0x0000001007dc7810 */ /* 0x000fca0007ffe0ff */
        /* <DEDUP_REMOVED lines=14> */
[----:B------:R-:W-:-:S05]  /*8160*/  VIADD R214, R7, 0x18 ;  /* 0x0000001807d67836 */ /* 0x000fca0000000000 */
        /* <DEDUP_REMOVED lines=78> */
[----:B------:R-:W-:Y:S01]  /*8650*/  MUFU.TANH R230, R230 ;  /* 0x000000e600e67308 */ /* 0x000fe20000002400 */
        /* <DEDUP_REMOVED lines=8> */
[----:B------:R-:W-:Y:S07]  /*86e0*/  SHFL.IDX PT, R217, R13, R222, 0x1f ;  /* 0x00001fde0dd97589 */ /* 0x000fee00000e0000 */
[----:B------:R3:W-:Y:S01]  /*86f0*/  MUFU.TANH R159, R105 ;  /* 0x00000069009f7308 */ /* 0x0007e20000002400 */
[----:B----4-:R-:W-:-:S07]  /*8700*/  FSEL R103, R207, -INF , P2 ;  /* 0xff800000cf677808 */ /* 0x010fce0001000000 */
        /* <DEDUP_REMOVED lines=13> */
[----:B------:R-:W-:Y:S01]  /*87e0*/  LEA R209, R0, R209, 0xa ;  /* 0x000000d100d17211 */ /* 0x000fe200078e50ff */
[----:B------:R-:W-:-:S03]  /*87f0*/  FFMA.FTZ R17, R17, UR5, -R106 ;  /* 0x0000000511117c23 */ /* 0x000fc6000801086a */
[----:B------:R-:W4:Y:S01]  /*8800*/  MUFU.TANH R93, R93 ;  /* 0x0000005d005d7308 */ /* 0x000f220000002400 */
[----:B------:R-:W-:Y:S01]  /*8810*/  FFMA.FTZ R106, R105, UR5, -R106 ;  /* 0x00000005696a7c23 */ /* 0x000fe2000801086a */
[----:B------:R-:W-:Y:S02]  /*8820*/  R2UR UR4, R209 ;  /* 0x00000000d10472ca */ /* 0x000fe400000e0000 */
[----:B-1----:R-:W-:-:S04]  /*8830*/  FSEL R108, R235, -INF , P2 ;  /* 0xff800000eb6c7808 */ /* 0x002fc80001000000 */
[----:B------:R-:W1:Y:S01]  /*8840*/  MUFU.TANH R237, R237 ;  /* 0x000000ed00ed7308 */ /* 0x000e620000002400 */
[----:B------:R-:W-:Y:S01]  /*8850*/  FSEL R105, R230, -INF , P2 ;  /* 0xff800000e6697808 */ /* 0x000fe20001000000 */
[----:B------:R-:W1:Y:S01]  /*8860*/  SHFL.IDX PT, R209, R13, R214, 0x1f ;  /* 0x00001fd60dd17589 */ /* 0x000e6200000e0000 */
[----:B--2---:R-:W-:-:S05]  /*8870*/  FSEL R109, R89, -INF , P1 ;  /* 0xff800000596d7808 */ /* 0x004fca0000800000 */
[----:B------:R-:W2:Y:S01]  /*8880*/  MUFU.TANH R94, R94 ;  /* 0x0000005e005e7308 */ /* 0x000ea20000002400 */
[----:B------:R-:W-:Y:S01]  /*8890*/  FFMA.FTZ R105, R105, UR5, -R122 ;  /* 0x0000000569697c23 */ /* 0x000fe2000801087a */
[----:B------:R-:W-:-:S06]  /*88a0*/  FFMA.FTZ R108, R108, UR5, -R107 ;  /* 0x000000056c6c7c23 */ /* 0x000fcc000801086b */
[----:B------:R4:W-:Y:S01]  /*88b0*/  MUFU.TANH R2, R132 ;  /* 0x0000008400027308 */ /* 0x0009e20000002400 */
[----:B------:R-:W-:Y:S01]  /*88c0*/  FFMA.FTZ R122, R109, UR5, -R122 ;  /* 0x000000056d7a7c23 */ /* 0x000fe2000801087a */
[----:B---3--:R-:W-:-:S06]  /*88d0*/  FSEL R109, R91, -INF , P2 ;  /* 0xff8000005b6d7808 */ /* 0x008fcc0001000000 */
[----:B------:R3:W2:Y:S01]  /*88e0*/  MUFU.TANH R156, R110 ;  /* 0x0000006e009c7308 */ /* 0x0006a20000002400 */
[----:B----4-:R-:W4:Y:S04]  /*88f0*/  SHFL.IDX PT, R132, R15, R229, 0x1f ;  /* 0x00001fe50f847589 */ /* 0x010f2800000e0000 */
[----:B------:R-:W-:Y:S01]  /*8900*/  SHFL.IDX PT, R136, R15, R7, 0x1f ;  /* 0x00001f070f887589 */ /* 0x000fe200000e0000 */
[----:B---3--:R-:W-:Y:S02]  /*8910*/  FSEL R110, R225, -INF , P1 ;  /* 0xff800000e16e7808 */ /* 0x008fe40000800000 */
[----:B------:R3:W-:Y:S01]  /*8920*/  MUFU.TANH R154, R111 ;  /* 0x0000006f009a7308 */ /* 0x0007e20000002400 */
[----:B------:R-:W-:Y:S02]  /*8930*/  SHFL.IDX PT, R134, R15, R227, 0x1f ;  /* 0x00001fe30f867589 */ /* 0x000fe400000e0000 */
[----:B------:R-:W-:Y:S01]  /*8940*/  FFMA.FTZ R107, R110, UR5, -R107 ;  /* 0x000000056e6b7c23 */ /* 0x000fe2000801086b */
[----:B------:R-:W-:-:S04]  /*8950*/  FSEL R110, R164, -INF , P2 ;  /* 0xff800000a46e7808 */ /* 0x000fc80001000000 */
[----:B------:R1:W-:Y:S01]  /*8960*/  MUFU.TANH R141, R125 ;  /* 0x0000007d008d7308 */ /* 0x0003e20000002400 */
[----:B---3--:R-:W-:Y:S04]  /*8970*/  SHFL.IDX PT, R111, R13, R227, 0x1f ;  /* 0x00001fe30d6f7589 */ /* 0x008fe800000e0000 */
[----:B------:R-:W3:Y:S03]  /*8980*/  SHFL.IDX PT, R13, R13, R129, 0x1f ;  /* 0x00001f810d0d7589 */ /* 0x000ee600000e0000 */
[----:B------:R2:W-:Y:S01]  /*8990*/  MUFU.TANH R142, R126 ;  /* 0x0000007e008e7308 */ /* 0x0005e20000002400 */
[----:B-1----:R-:W-:Y:S01]  /*89a0*/  FSEL R125, R163, -INF , P1 ;  /* 0xff800000a37d7808 */ /* 0x002fe20000800000 */
[----:B------:R-:W-:Y:S01]  /*89b0*/  FFMA.FTZ R109, R109, UR5, -R212 ;  /* 0x000000056d6d7c23 */ /* 0x000fe200080108d4 */
[----:B------:R-:W-:Y:S01]  /*89c0*/  FFMA.FTZ R110, R110, UR5, -R124 ;  /* 0x000000056e6e7c23 */ /* 0x000fe2000801087c */
[----:B------:R-:W-:-:S04]  /*89d0*/  FSEL R210, R93, -INF , P2 ;  /* 0xff8000005dd27808 */ /* 0x000fc80001000000 */
[----:B------:R-:W1:Y:S01]  /*89e0*/  MUFU.TANH R231, R231 ;  /* 0x000000e700e77308 */ /* 0x000e620000002400 */
[----:B--2---:R-:W-:Y:S01]  /*89f0*/  FSEL R126, R92, -INF , P1 ;  /* 0xff8000005c7e7808 */ /* 0x004fe20000800000 */
[----:B------:R-:W-:Y:S01]  /*8a00*/  FFMA.FTZ R212, R125, UR5, -R212 ;  /* 0x000000057dd47c23 */ /* 0x000fe200080108d4 */
[----:B------:R-:W-:-:S05]  /*8a10*/  FSEL R234, R237, -INF , P2 ;  /* 0xff800000edea7808 */ /* 0x000fca0001000000 */
[----:B------:R2:W-:Y:S01]  /*8a20*/  MUFU.TANH R5, R130 ;  /* 0x0000008200057308 */ /* 0x0005e20000002400 */
[----:B------:R-:W-:Y:S01]  /*8a30*/  FFMA.FTZ R124, R126, UR5, -R124 ;  /* 0x000000057e7c7c23 */ /* 0x000fe2000801087c */
[----:B------:R-:W-:Y:S02]  /*8a40*/  FSEL R125, R162, -INF , P1 ;  /* 0xff800000a27d7808 */ /* 0x000fe40000800000 */
[----:B------:R-:W-:Y:S02]  /*8a50*/  FSEL R216, R161, -INF , P2 ;  /* 0xff800000a1d87808 */ /* 0x000fe40001000000 */
[----:B------:R-:W-:Y:S02]  /*8a60*/  FSEL R133, R153, -INF , P2 ;  /* 0xff80000099857808 */ /* 0x000fe40001000000 */
[----:B------:R4:W-:Y:S01]  /*8a70*/  MUFU.TANH R6, R128 ;  /* 0x0000008000067308 */ /* 0x0009e20000002400 */
[----:B--2---:R-:W2:Y:S01]  /*8a80*/  SHFL.IDX PT, R130, R15, R213, 0x1f ;  /* 0x00001fd50f827589 */ /* 0x004ea200000e0000 */
[----:B------:R-:W-:Y:S01]  /*8a90*/  FSEL R126, R94, -INF , P1 ;  /* 0xff8000005e7e7808 */ /* 0x000fe20000800000 */
[----:B------:R-:W-:Y:S01]  /*8aa0*/  FFMA.FTZ R210, R210, UR5, -R217 ;  /* 0x00000005d2d27c23 */ /* 0x000fe200080108d9 */
[----:B------:R-:W-:Y:S01]  /*8ab0*/  FFMA.FTZ R234, R234, UR5, -R211 ;  /* 0x00000005eaea7c23 */ /* 0x000fe200080108d3 */
[----:B------:R-:W-:Y:S01]  /*8ac0*/  FFMA.FTZ R217, R125, UR5, -R217 ;  /* 0x000000057dd97c23 */ /* 0x000fe200080108d9 */
[----:B------:R-:W-:Y:S01]  /*8ad0*/  FSEL R12, R160, -INF , P1 ;  /* 0xff800000a00c7808 */ /* 0x000fe20000800000 */
[----:B------:R-:W-:Y:S01]  /*8ae0*/  FFMA.FTZ R211, R126, UR5, -R211 ;  /* 0x000000057ed37c23 */ /* 0x000fe200080108d3 */
[----:B------:R-:W-:Y:S01]  /*8af0*/  SHFL.IDX PT, R125, R15, R222, 0x1f ;  /* 0x00001fde0f7d7589 */ /* 0x000fe200000e0000 */
[----:B------:R-:W-:Y:S01]  /*8b00*/  FSEL R126, R152, -INF , P1 ;  /* 0xff800000987e7808 */ /* 0x000fe20000800000 */
[----:B------:R-:W2:Y:S02]  /*8b10*/  MUFU.TANH R236, R236 ;  /* 0x000000ec00ec7308 */ /* 0x000ea40000002400 */
[----:B----4-:R-:W4:Y:S01]  /*8b20*/  SHFL.IDX PT, R128, R15, R220, 0x1f ;  /* 0x00001fdc0f807589 */ /* 0x010f2200000e0000 */
[----:B------:R-:W-:Y:S01]  /*8b30*/  FFMA.FTZ R216, R216, UR5, -R209 ;  /* 0x00000005d8d87c23 */ /* 0x000fe200080108d1 */
[----:B------:R-:W-:-:S02]  /*8b40*/  FFMA.FTZ R133, R133, UR5, -R132 ;  /* 0x0000000585857c23 */ /* 0x000fc40008010884 */
[----:B------:R-:W-:Y:S02]  /*8b50*/  SHFL.IDX PT, R215, R15, R214, 0x1f ;  /* 0x00001fd60fd77589 */ /* 0x000fe400000e0000 */
[----:B------:R-:W4:Y:S02]  /*8b60*/  MUFU.TANH R112, R112 ;  /* 0x0000007000707308 */ /* 0x000f240000002400 */
[----:B------:R-:W4:Y:S01]  /*8b70*/  SHFL.IDX PT, R218, R224, R7, 0x1f ;  /* 0x00001f07e0da7589 */ /* 0x000f2200000e0000 */
[----:B------:R-:W-:Y:S01]  /*8b80*/  FFMA.FTZ R209, R12, UR5, -R209 ;  /* 0x000000050cd17c23 */ /* 0x000fe200080108d1 */
[----:B------:R-:W-:Y:S02]  /*8b90*/  FSEL R139, R159, -INF , P2 ;  /* 0xff8000009f8b7808 */ /* 0x000fe40001000000 */
[----:B------:R-:W-:Y:S01]  /*8ba0*/  SHFL.IDX PT, R221, R224, R227, 0x1f ;  /* 0x00001fe3e0dd7589 */ /* 0x000fe200000e0000 */
[----:B------:R-:W-:Y:S01]  /*8bb0*/  FSEL R138, R158, -INF , P1 ;  /* 0xff8000009e8a7808 */ /* 0x000fe20000800000 */
[----:B------:R-:W-:Y:S01]  /*8bc0*/  FFMA.FTZ R132, R126, UR5, -R132 ;  /* 0x000000057e847c23 */ /* 0x000fe20008010884 */
[----:B------:R-:W-:Y:S01]  /*8bd0*/  FSEL R137, R157, -INF , P2 ;  /* 0xff8000009d897808 */ /* 0x000fe20001000000 */
[----:B------:R2:W4:Y:S01]  /*8be0*/  SHFL.IDX PT, R126, R15, R129, 0x1f ;  /* 0x00001f810f7e7589 */ /* 0x00052200000e0000 */
[----:B------:R-:W-:Y:S01]  /*8bf0*/  FSEL R12, R156, -INF , P1 ;  /* 0xff8000009c0c7808 */ /* 0x000fe20000800000 */
[----:B------:R1:W4:Y:S02]  /*8c00*/  MUFU.TANH R144, R123 ;  /* 0x0000007b00907308 */ /* 0x0003240000002400 */
[----:B------:R4:W4:Y:S01]  /*8c10*/  SHFL.IDX PT, R223, R224, R213, 0x1f ;  /* 0x00001fd5e0df7589 */ /* 0x00092200000e0000 */
[--C-:B---3--:R-:W-:Y:S01]  /*8c20*/  FFMA.FTZ R139, R139, UR5, -R13.reuse ;  /* 0x000000058b8b7c23 */ /* 0x108fe2000801080d */
[----:B------:R-:W-:Y:S01]  /*8c30*/  FFMA.FTZ R138, R138, UR5, -R13 ;  /* 0x000000058a8a7c23 */ /* 0x000fe2000801080d */
[----:B------:R-:W-:Y:S01]  /*8c40*/  FSEL R135, R155, -INF , P2 ;  /* 0xff8000009b877808 */ /* 0x000fe20001000000 */
[----:B------:R-:W-:-:S02]  /*8c50*/  FFMA.FTZ R137, R137, UR5, -R136 ;  /* 0x0000000589897c23 */ /* 0x000fc40008010888 */
[----:B------:R3:W-:Y:S01]  /*8c60*/  MUFU.TANH R3, R131 ;  /* 0x0000008300037308 */ /* 0x0007e20000002400 */
[----:B-1----:R-:W-:Y:S01]  /*8c70*/  FSEL R123, R231, -INF , P2 ;  /* 0xff800000e77b7808 */ /* 0x002fe20001000000 */
[----:B------:R-:W-:Y:S01]  /*8c80*/  FFMA.FTZ R136, R12, UR5, -R136 ;  /* 0x000000050c887c23 */ /* 0x000fe20008010888 */
[----:B------:R-:W-:Y:S01]  /*8c90*/  FSEL R13, R154, -INF , P1 ;  /* 0xff8000009a0d7808 */ /* 0x000fe20000800000 */
[--C-:B------:R-:W-:Y:S01]  /*8ca0*/  FFMA.FTZ R135, R135, UR5, -R134.reuse ;  /* 0x0000000587877c23 */ /* 0x100fe20008010886 */
[----:B------:R-:W-:Y:S01]  /*8cb0*/  FSEL R219, R146, -INF , P1 ;  /* 0xff80000092db7808 */ /* 0x000fe20000800000 */
[----:B------:R-:W-:Y:S01]  /*8cc0*/  FFMA.FTZ R123, R123, UR5, -R111 ;  /* 0x000000057b7b7c23 */ /* 0x000fe2000801086f */
[----:B------:R-:W-:Y:S01]  /*8cd0*/  SHFL.IDX PT, R232, R14, R227, 0x1f ;  /* 0x00001fe30ee87589 */ /* 0x000fe200000e0000 */
[----:B------:R1:W-:Y:S01]  /*8ce0*/  MUFU.EX2 R12, R122 ;  /* 0x0000007a000c7308 */ /* 0x0003e20000000800 */
[----:B---3--:R-:W-:Y:S01]  /*8cf0*/  FSEL R131, R151, -INF , P2 ;  /* 0xff80000097837808 */ /* 0x008fe20001000000 */
[----:B------:R-:W-:Y:S01]  /*8d00*/  FFMA.FTZ R134, R13, UR5, -R134 ;  /* 0x000000050d867c23 */ /* 0x000fe20008010886 */
[----:B------:R-:W3:Y:S01]  /*8d10*/  SHFL.IDX PT, R222, R224, R222, 0x1f ;  /* 0x00001fdee0de7589 */ /* 0x000ee200000e0000 */
[----:B--2---:R-:W-:-:S04]  /*8d20*/  FSEL R129, R236, -INF , P2 ;  /* 0xff800000ec817808 */ /* 0x004fc80001000000 */
[----:B------:R-:W2:Y:S01]  /*8d30*/  MUFU.TANH R90, R90 ;  /* 0x0000005a005a7308 */ /* 0x000ea20000002400 */
[----:B-1----:R-:W-:Y:S01]  /*8d40*/  FSEL R122, R150, -INF , P1 ;  /* 0xff800000967a7808 */ /* 0x002fe20000800000 */
[--C-:B------:R-:W-:Y:S01]  /*8d50*/  FFMA.FTZ R131, R131, UR5, -R130.reuse ;  /* 0x0000000583837c23 */ /* 0x100fe20008010882 */
[----:B------:R-:W-:Y:S01]  /*8d60*/  FSEL R15, R148, -INF , P1 ;  /* 0xff800000940f7808 */ /* 0x000fe20000800000 */
[----:B------:R-:W-:Y:S02]  /*8d70*/  SHFL.IDX PT, R233, R14, R7, 0x1f ;  /* 0x00001f070ee97589 */ /* 0x000fe400000e0000 */
[----:B------:R-:W-:Y:S02]  /*8d80*/  FFMA.FTZ R130, R122, UR5, -R130 ;  /* 0x000000057a827c23 */ /* 0x000fe40008010882 */
[----:B------:R1:W-:Y:S01]  /*8d90*/  MUFU.EX2 R13, R123 ;  /* 0x0000007b000d7308 */ /* 0x0003e20000000800 */
[----:B----4-:R-:W-:Y:S01]  /*8da0*/  FSEL R122, R112, -INF , P1 ;  /* 0xff800000707a7808 */ /* 0x010fe20000800000 */
[--C-:B------:R-:W-:Y:S01]  /*8db0*/  FFMA.FTZ R129, R129, UR5, -R128.reuse ;  /* 0x0000000581817c23 */ /* 0x100fe20008010880 */
[----:B------:R4:W2:Y:S05]  /*8dc0*/  SHFL.IDX PT, R227, R224, R220, 0x1f ;  /* 0x00001fdce0e37589 */ /* 0x0008aa00000e0000 */
[----:B------:R-:W2:Y:S01]  /*8dd0*/  MUFU.TANH R140, R127 ;  /* 0x0000007f008c7308 */ /* 0x000ea20000002400 */
[----:B-1----:R-:W-:Y:S01]  /*8de0*/  FSEL R123, R149, -INF , P2 ;  /* 0xff800000957b7808 */ /* 0x002fe20001000000 */
[----:B------:R-:W-:Y:S01]  /*8df0*/  FFMA.FTZ R128, R122, UR5, -R128 ;  /* 0x000000057a807c23 */ /* 0x000fe20008010880 */
[----:B------:R-:W-:-:S05]  /*8e00*/  FSEL R122, R145, -INF , P2 ;  /* 0xff800000917a7808 */ /* 0x000fca0001000000 */
[----:B------:R-:W-:Y:S01]  /*8e10*/  MUFU.EX2 R98, R98 ;  /* 0x0000006200627308 */ /* 0x000fe20000000800 */
[--C-:B------:R-:W-:Y:S01]  /*8e20*/  FFMA.FTZ R123, R123, UR5, -R125.reuse ;  /* 0x000000057b7b7c23 */ /* 0x100fe2000801087d */
[----:B------:R-:W-:Y:S01]  /*8e30*/  FFMA.FTZ R125, R15, UR5, -R125 ;  /* 0x000000050f7d7c23 */ /* 0x000fe2000801087d */
[----:B------:R-:W-:Y:S01]  /*8e40*/  FSEL R213, R144, -INF , P1 ;  /* 0xff80000090d57808 */ /* 0x000fe20000800000 */
[--C-:B----4-:R-:W-:Y:S01]  /*8e50*/  FADD.FTZ R220, R24, -R218.reuse ;  /* 0x800000da18dc7221 */ /* 0x110fe20000010000 */
[----:B------:R-:W-:-:S03]  /*8e60*/  FADD.FTZ R218, R26, -R218 ;  /* 0x800000da1ada7221 */ /* 0x000fc60000010000 */
[----:B------:R-:W1:Y:S01]  /*8e70*/  MUFU.EX2 R119, R119 ;  /* 0x0000007700777308 */ /* 0x000e620000000800 */
[----:B------:R-:W-:Y:S01]  /*8e80*/  SHFL.IDX PT, R214, R224, R229, 0x1f ;  /* 0x00001fe5e0d67589 */ /* 0x000fe200000e0000 */
[----:B------:R-:W-:Y:S01]  /*8e90*/  IADD3 R26, R7, 0x1c, RZ ;  /* 0x0000001c071a7810 */ /* 0x000fe20007ffe0ff */
[----:B------:R-:W-:-:S05]  /*8ea0*/  FFMA.FTZ R122, R122, UR5, -R126 ;  /* 0x000000057a7a7c23 */ /* 0x000fca000801087e */
[----:B------:R-:W-:Y:S01]  /*8eb0*/  MUFU.TANH R114, R114 ;  /* 0x0000007200727308 */ /* 0x000fe20000002400 */
[----:B------:R-:W4:Y:S01]  /*8ec0*/  SHFL.IDX PT, R229, R14, R229, 0x1f ;  /* 0x00001fe50ee57589 */ /* 0x000f2200000e0000 */
[----:B------:R-:W-:-:S06]  /*8ed0*/  FFMA.FTZ R126, R213, UR5, -R126 ;  /* 0x00000005d57e7c23 */ /* 0x000fcc000801087e */
[----:B------:R-:W1:Y:S01]  /*8ee0*/  MUFU.EX2 R99, R99 ;  /* 0x0000006300637308 */ /* 0x000e620000000800 */
[----:B------:R-:W-:-:S07]  /*8ef0*/  FADD.FTZ R213, R29, -R223 ;  /* 0x800000df1dd57221 */ /* 0x000fce0000010000 */
[----:B------:R-:W1:Y:S08]  /*8f00*/  MUFU.TANH R113, R113 ;  /* 0x0000007100717308 */ /* 0x000e700000002400 */
[----:B------:R-:W1:Y:S08]  /*8f10*/  MUFU.TANH R115, R115 ;  /* 0x0000007300737308 */ /* 0x000e700000002400 */
[----:B------:R-:W1:Y:S01]  /*8f20*/  MUFU.EX2 R96, R96 ;  /* 0x0000006000607308 */ /* 0x000e620000000800 */
[----:B------:R-:W-:-:S07]  /*8f30*/  FFMA.FTZ R21, -R21, R21, 1 ;  /* 0x3f80000015157423 */ /* 0x000fce0000010115 */
[----:B------:R-:W-:Y:S08]  /*8f40*/  MUFU.TANH R116, R116 ;  /* 0x0000007400747308 */ /* 0x000ff00000002400 */
[----:B------:R-:W1:Y:S08]  /*8f50*/  MUFU.TANH R118, R118 ;  /* 0x0000007600767308 */ /* 0x000e700000002400 */
[----:B------:R-:W1:Y:S01]  /*8f60*/  MUFU.EX2 R95, R95 ;  /* 0x0000005f005f7308 */ /* 0x000e620000000800 */
[----:B------:R-:W-:-:S07]  /*8f70*/  FFMA.FTZ R22, -R22, R22, 1 ;  /* 0x3f80000016167423 */ /* 0x000fce0000010116 */
[----:B------:R-:W-:Y:S08]  /*8f80*/  MUFU.TANH R117, R117 ;  /* 0x0000007500757308 */ /* 0x000ff00000002400 */
[----:B------:R-:W1:Y:S08]  /*8f90*/  MUFU.TANH R121, R121 ;  /* 0x0000007900797308 */ /* 0x000e700000002400 */
[----:B------:R-:W1:Y:S08]  /*8fa0*/  MUFU.EX2 R97, R97 ;  /* 0x0000006100617308 */ /* 0x000e700000000800 */
[----:B------:R-:W1:Y:S01]  /*8fb0*/  MUFU.EX2 R104, R104 ;  /* 0x0000006800687308 */ /* 0x000e620000000800 */
[----:B------:R-:W-:Y:S01]  /*8fc0*/  FFMA.FTZ R205, -R205, R205, 1 ;  /* 0x3f800000cdcd7423 */ /* 0x000fe200000101cd */
[----:B------:R-:W-:Y:S01]  /*8fd0*/  FFMA.FTZ R23, -R23, R23, 1 ;  /* 0x3f80000017177423 */ /* 0x000fe20000010117 */
[----:B------:R-:W-:Y:S01]  /*8fe0*/  FFMA.FTZ R208, -R208, R208, 1 ;  /* 0x3f800000d0d07423 */ /* 0x000fe200000101d0 */
[----:B------:R-:W-:Y:S04]  /*8ff0*/  LDS R10, [R10+0x400] ;  /* 0x000400000a0a7984 */ /* 0x000fe80000000800 */
[----:B------:R3:W-:Y:S02]  /*9000*/  MUFU.EX2 R15, R124 ;  /* 0x0000007c000f7308 */ /* 0x0007e40000000800 */
[----:B---3--:R-:W-:Y:S01]  /*9010*/  FFMA.FTZ R124, R219, UR5, -R215 ;  /* 0x00000005db7c7c23 */ /* 0x008fe200080108d7 */
[----:B------:R-:W-:Y:S01]  /*9020*/  FADD.FTZ R219, R25, -R221 ;  /* 0x800000dd19db7221 */ /* 0x000fe20000010000 */
[----:B------:R-:W-:-:S04]  /*9030*/  VIADD R25, R7, 0x18 ;  /* 0x0000001807197836 */ /* 0x000fc80000000000 */
[----:B------:R3:W-:Y:S01]  /*9040*/  MUFU.EX2 R24, R212 ;  /* 0x000000d400187308 */ /* 0x0007e20000000800 */
[----:B------:R-:W-:Y:S01]  /*9050*/  FADD.FTZ R221, R27, -R221 ;  /* 0x800000dd1bdd7221 */ /* 0x000fe20000010000 */
[----:B------:R-:W-:Y:S02]  /*9060*/  VIADD R27, R7, 0xc ;  /* 0x0000000c071b7836 */ /* 0x000fe40000000000 */
[----:B---3--:R-:W-:Y:S02]  /*9070*/  FADD.FTZ R212, R31, -R223 ;  /* 0x800000df1fd47221 */ /* 0x008fe40000010000 */
[----:B------:R-:W-:Y:S04]  /*9080*/  SHFL.IDX PT, R223, R224, R25, 0x1f ;  /* 0x00001f19e0df7589 */ /* 0x000fe800000e0000 */
[----:B------:R3:W1:Y:S01]  /*9090*/  SHFL.IDX PT, R224, R224, R26, 0x1f ;  /* 0x00001f1ae0e07589 */ /* 0x00066200000e0000 */
[--C-:B------:R-:W-:Y:S01]  /*90a0*/  FADD.FTZ R33, R33, -R222.reuse ;  /* 0x800000de21217221 */ /* 0x100fe20000010000 */
[----:B------:R-:W-:-:S02]  /*90b0*/  FADD.FTZ R35, R35, -R222 ;  /* 0x800000de23237221 */ /* 0x000fc40000010000 */
[----:B------:R4:W1:Y:S01]  /*90c0*/  SHFL.IDX PT, R222, R14, R27, 0x1f ;  /* 0x00001f1b0ede7589 */ /* 0x00086200000e0000 */
[----:B--2---:R-:W-:Y:S01]  /*90d0*/  FSEL R127, R90, -INF , P1 ;  /* 0xff8000005a7f7808 */ /* 0x004fe20000800000 */
[--C-:B------:R-:W-:Y:S01]  /*90e0*/  FADD.FTZ R32, R32, -R227.reuse ;  /* 0x800000e320207221 */ /* 0x100fe20000010000 */
[----:B------:R-:W-:Y:S01]  /*90f0*/  FADD.FTZ R34, R34, -R227 ;  /* 0x800000e322227221 */ /* 0x000fe20000010000 */
[----:B------:R-:W-:Y:S01]  /*9100*/  FSEL R227, R5, -INF , P1 ;  /* 0xff80000005e37808 */ /* 0x000fe20000800000 */
[----:B---3--:R2:W-:Y:S01]  /*9110*/  MUFU.EX2 R26, R211 ;  /* 0x000000d3001a7308 */ /* 0x0085e20000000800 */
[----:B------:R-:W-:Y:S01]  /*9120*/  FFMA.FTZ R111, R127, UR5, -R111 ;  /* 0x000000057f6f7c23 */ /* 0x000fe2000801086f */
[----:B------:R-:W-:Y:S02]  /*9130*/  FSEL R127, R147, -INF , P2 ;  /* 0xff800000937f7808 */ /* 0x000fe40001000000 */
[----:B--2---:R-:W-:-:S04]  /*9140*/  FSEL R211, R6, -INF , P2 ;  /* 0xff80000006d37808 */ /* 0x004fc80001000000 */
[----:B----4-:R2:W-:Y:S01]  /*9150*/  MUFU.EX2 R27, R210 ;  /* 0x000000d2001b7308 */ /* 0x0105e20000000800 */
[----:B------:R-:W-:Y:S01]  /*9160*/  FFMA.FTZ R127, R127, UR5, -R215 ;  /* 0x000000057f7f7c23 */ /* 0x000fe200080108d7 */
[----:B------:R-:W-:Y:S01]  /*9170*/  FFMA.FTZ R211, R211, UR5, -R229 ;  /* 0x00000005d3d37c23 */ /* 0x000fe200080108e5 */
[----:B------:R-:W-:-:S05]  /*9180*/  FADD.FTZ R215, R28, -R214 ;  /* 0x800000d61cd77221 */ /* 0x000fca0000010000 */
[----:B------:R3:W-:Y:S01]  /*9190*/  MUFU.EX2 R25, R234 ;  /* 0x000000ea00197308 */ /* 0x0007e20000000800 */
[----:B--2---:R-:W-:Y:S01]  /*91a0*/  FFMA.FTZ R210, R227, UR5, -R229 ;  /* 0x00000005e3d27c23 */ /* 0x004fe200080108e5 */
[----:B------:R-:W-:Y:S01]  /*91b0*/  FFMA.FTZ R227, -R18, R18, 1 ;  /* 0x3f80000012e37423 */ /* 0x000fe20000010112 */
[----:B------:R-:W-:Y:S01]  /*91c0*/  FMUL.FTZ R229, R120, R220 ;  /* 0x000000dc78e57220 */ /* 0x000fe20000410000 */
[----:B------:R-:W-:Y:S01]  /*91d0*/  FSEL R28, R141, -INF , P2 ;  /* 0xff8000008d1c7808 */ /* 0x000fe20001000000 */
[----:B-1----:R-:W-:Y:S01]  /*91e0*/  FADD.FTZ R220, R39, -R224 ;  /* 0x800000e027dc7221 */ /* 0x002fe20000010000 */
[----:B------:R-:W-:Y:S02]  /*91f0*/  FSEL R31, R140, -INF , P1 ;  /* 0xff8000008c1f7808 */ /* 0x000fe40000800000 */
[----:B------:R1:W-:Y:S01]  /*9200*/  MUFU.EX2 R18, R217 ;  /* 0x000000d900127308 */ /* 0x0003e20000000800 */
[----:B---3--:R-:W-:Y:S02]  /*9210*/  VIADD R234, R7, 0x10 ;  /* 0x0000001007ea7836 */ /* 0x008fe40000000000 */
[--C-:B------:R-:W-:Y:S01]  /*9220*/  FADD.FTZ R36, R36, -R223.reuse ;  /* 0x800000df24247221 */ /* 0x100fe20000010000 */
[----:B------:R-:W-:Y:S01]  /*9230*/  FADD.FTZ R38, R38, -R223 ;  /* 0x800000df26267221 */ /* 0x000fe20000010000 */
[----:B------:R-:W-:Y:S01]  /*9240*/  FADD.FTZ R214, R30, -R214 ;  /* 0x800000d61ed67221 */ /* 0x000fe20000010000 */
[----:B------:R-:W-:Y:S01]  /*9250*/  FFMA.FTZ R39, -R20, R20, 1 ;  /* 0x3f80000014277423 */ /* 0x000fe20000010114 */
[----:B------:R2:W3:Y:S01]  /*9260*/  SHFL.IDX PT, R223, R14, R234, 0x1f ;  /* 0x00001fea0edf7589 */ /* 0x0004e200000e0000 */
[----:B-1----:R-:W-:Y:S01]  /*9270*/  FADD.FTZ R217, R37, -R224 ;  /* 0x800000e025d97221 */ /* 0x002fe20000010000 */
[----:B------:R-:W-:Y:S01]  /*9280*/  FMUL.FTZ R37, R227, R229 ;  /* 0x000000e5e3257220 */ /* 0x000fe20000410000 */
[----:B------:R-:W-:-:S02]  /*9290*/  FSEL R227, R4, -INF , P2 ;  /* 0xff80000004e37808 */ /* 0x000fc40001000000 */
[----:B------:R-:W-:Y:S01]  /*92a0*/  FSEL R224, R3, -INF , P1 ;  /* 0xff80000003e07808 */ /* 0x000fe20000800000 */
[----:B------:R-:W-:Y:S01]  /*92b0*/  FFMA.FTZ R20, -R19, R19, 1 ;  /* 0x3f80000013147423 */ /* 0x000fe20000010113 */
[----:B------:R-:W-:Y:S01]  /*92c0*/  FSEL R29, R143, -INF , P2 ;  /* 0xff8000008f1d7808 */ /* 0x000fe20001000000 */
[--C-:B------:R-:W-:Y:S01]  /*92d0*/  FFMA.FTZ R28, R28, UR5, -R232.reuse ;  /* 0x000000051c1c7c23 */ /* 0x100fe200080108e8 */
[----:B------:R-:W-:Y:S01]  /*92e0*/  FSEL R30, R142, -INF , P1 ;  /* 0xff8000008e1e7808 */ /* 0x000fe20000800000 */
[----:B------:R-:W-:Y:S01]  /*92f0*/  FFMA.FTZ R31, R31, UR5, -R232 ;  /* 0x000000051f1f7c23 */ /* 0x000fe200080108e8 */
[----:B--2---:R-:W-:Y:S01]  /*9300*/  IADD3 R234, R7, 0x14, RZ ;  /* 0x0000001407ea7810 */ /* 0x004fe20007ffe0ff */
[----:B------:R1:W-:Y:S01]  /*9310*/  MUFU.EX2 R19, R216 ;  /* 0x000000d800137308 */ /* 0x0003e20000000800 */
[----:B------:R-:W-:Y:S01]  /*9320*/  FMUL.FTZ R232, R119, R219 ;  /* 0x000000db77e87220 */ /* 0x000fe20000410000 */
[--C-:B------:R-:W-:Y:S01]  /*9330*/  FFMA.FTZ R219, R227, UR5, -R222.reuse ;  /* 0x00000005e3db7c23 */ /* 0x100fe200080108de */
[--C-:B------:R-:W-:Y:S01]  /*9340*/  FFMA.FTZ R29, R29, UR5, -R233.reuse ;  /* 0x000000051d1d7c23 */ /* 0x100fe200080108e9 */
[----:B------:R-:W-:Y:S01]  /*9350*/  FFMA.FTZ R30, R30, UR5, -R233 ;  /* 0x000000051e1e7c23 */ /* 0x000fe200080108e9 */
[----:B------:R2:W4:Y:S01]  /*9360*/  SHFL.IDX PT, R229, R14, R234, 0x1f ;  /* 0x00001fea0ee57589 */ /* 0x00052200000e0000 */
[----:B-1----:R-:W-:Y:S01]  /*9370*/  FMUL.FTZ R216, R98, R218 ;  /* 0x000000da62d87220 */ /* 0x002fe20000410000 */
[----:B------:R-:W-:-:S02]  /*9380*/  FFMA.FTZ R218, R224, UR5, -R222 ;  /* 0x00000005e0da7c23 */ /* 0x000fc400080108de */
[----:B------:R-:W-:Y:S01]  /*9390*/  LDS R222, [R9+0x400] ;  /* 0x0004000009de7984 */ /* 0x000fe20000000800 */
[C---:B------:R-:W-:Y:S02]  /*93a0*/  VIADD R233, R7.reuse, 0x18 ;  /* 0x0000001807e97836 */ /* 0x040fe40000000000 */
[----:B--2---:R-:W-:-:S03]  /*93b0*/  VIADD R234, R7, 0x1c ;  /* 0x0000001c07ea7836 */ /* 0x004fc60000000000 */
[----:B------:R-:W1:Y:S01]  /*93c0*/  SHFL.IDX PT, R224, R14, R233, 0x1f ;  /* 0x00001fe90ee07589 */ /* 0x000e6200000e0000 */
[----:B------:R-:W-:Y:S01]  /*93d0*/  FMUL.FTZ R39, R39, R216 ;  /* 0x000000d827277220 */ /* 0x000fe20000410000 */
[----:B------:R-:W-:Y:S02]  /*93e0*/  FMUL.FTZ R216, R20, R232 ;  /* 0x000000e814d87220 */ /* 0x000fe40000410000 */
[----:B------:R2:W-:Y:S01]  /*93f0*/  MUFU.EX2 R20, R209 ;  /* 0x000000d100147308 */ /* 0x0005e20000000800 */
[----:B------:R3:W1:Y:S01]  /*9400*/  SHFL.IDX PT, R227, R14, R234, 0x1f ;  /* 0x00001fea0ee37589 */ /* 0x00066200000e0000 */
[----:B------:R-:W-:Y:S01]  /*9410*/  FMUL.FTZ R232, R99, R221 ;  /* 0x000000dd63e87220 */ /* 0x000fe20000410000 */
[----:B--2---:R-:W-:Y:S02]  /*9420*/  FSEL R209, R114, -INF , P1 ;  /* 0xff80000072d17808 */ /* 0x004fe40000800000 */
[----:B---3--:R-:W-:-:S03]  /*9430*/  FSEL R14, R2, -INF , P2 ;  /* 0xff800000020e7808 */ /* 0x008fc60001000000 */
        /* <DEDUP_REMOVED lines=8> */
[--C-:B----4-:R-:W-:Y:S01]  /*94c0*/  FFMA.FTZ R223, R223, UR5, -R229.reuse ;  /* 0x00000005dfdf7c23 */ /* 0x110fe200080108e5 */
[----:B------:R-:W-:Y:S01]  /*94d0*/  FFMA.FTZ R215, R21, UR5, -R229 ;  /* 0x0000000515d77c23 */ /* 0x000fe200080108e5 */
[----:B------:R-:W-:-:S05]  /*94e0*/  FSEL R229, R118, -INF , P1 ;  /* 0xff80000076e57808 */ /* 0x000fca0000800000 */
[----:B------:R3:W-:Y:S01]  /*94f0*/  MUFU.EX2 R14, R138 ;  /* 0x0000008a000e7308 */ /* 0x0007e20000000800 */
[----:B------:R-:W-:Y:S01]  /*9500*/  FMUL.FTZ R233, R95, R214 ;  /* 0x000000d65fe97220 */ /* 0x000fe20000410000 */
[----:B---3--:R-:W-:Y:S01]  /*9510*/  FMUL.FTZ R138, R22, R232 ;  /* 0x000000e8168a7220 */ /* 0x008fe20000410000 */
[----:B------:R-:W-:-:S05]  /*9520*/  FSEL R232, R116, -INF , P2 ;  /* 0xff80000074e87808 */ /* 0x000fca0001000000 */
[----:B------:R-:W3:Y:S01]  /*9530*/  MUFU.EX2 R100, R100 ;  /* 0x0000006400647308 */ /* 0x000ee20000000800 */
[----:B------:R-:W-:Y:S01]  /*9540*/  FFMA.FTZ R22, -R204, R204, 1 ;  /* 0x3f800000cc167423 */ /* 0x000fe200000101cc */
[--C-:B-1----:R-:W-:Y:S01]  /*9550*/  FFMA.FTZ R204, R229, UR5, -R224.reuse ;  /* 0x00000005e5cc7c23 */ /* 0x102fe200080108e0 */
[----:B------:R-:W-:Y:S01]  /*9560*/  FSEL R229, R121, -INF , P1 ;  /* 0xff80000079e57808 */ /* 0x000fe20000800000 */
[----:B------:R-:W-:Y:S01]  /*9570*/  FFMA.FTZ R214, R232, UR5, -R224 ;  /* 0x00000005e8d67c23 */ /* 0x000fe200080108e0 */
[----:B------:R-:W-:-:S03]  /*9580*/  FSEL R224, R117, -INF , P2 ;  /* 0xff80000075e07808 */ /* 0x000fc60001000000 */
[----:B------:R-:W1:Y:S01]  /*9590*/  MUFU.EX2 R101, R101 ;  /* 0x0000006500657308 */ /* 0x000e620000000800 */
[----:B------:R-:W-:Y:S01]  /*95a0*/  FMUL.FTZ R232, R97, R213 ;  /* 0x000000d561e87220 */ /* 0x000fe20000410000 */
[--C-:B------:R-:W-:Y:S01]  /*95b0*/  FFMA.FTZ R224, R224, UR5, -R227.reuse ;  /* 0x00000005e0e07c23 */ /* 0x100fe200080108e3 */
[----:B------:R-:W-:-:S05]  /*95c0*/  FFMA.FTZ R213, R229, UR5, -R227 ;  /* 0x00000005e5d57c23 */ /* 0x000fca00080108e3 */
[----:B------:R4:W-:Y:S01]  /*95d0*/  MUFU.EX2 R21, R137 ;  /* 0x0000008900157308 */ /* 0x0009e20000000800 */
[----:B------:R-:W-:Y:S01]  /*95e0*/  FFMA.FTZ R227, -R207, R207, 1 ;  /* 0x3f800000cfe37423 */ /* 0x000fe200000101cf */
[----:B------:R-:W-:Y:S01]  /*95f0*/  FMUL.FTZ R207, R104, R212 ;  /* 0x000000d468cf7220 */ /* 0x000fe20000410000 */
[----:B----4-:R-:W-:Y:S01]  /*9600*/  FMUL.FTZ R137, R22, R233 ;  /* 0x000000e916897220 */ /* 0x010fe20000410000 */
[----:B------:R-:W-:-:S04]  /*9610*/  VIADD R233, R7, 0x8 ;  /* 0x0000000807e97836 */ /* 0x000fc80000000000 */
[----:B------:R-:W4:Y:S01]  /*9620*/  MUFU.EX2 R102, R102 ;  /* 0x0000006600667308 */ /* 0x000f220000000800 */
[----:B--2---:R-:W-:Y:S01]  /*9630*/  FMUL.FTZ R33, R103, R33 ;  /* 0x0000002167217220 */ /* 0x004fe20000410000 */
[----:B------:R2:W4:Y:S01]  /*9640*/  SHFL.IDX PT, R212, R222, R233, 0x1f ;  /* 0x00001fe9ded47589 */ /* 0x00052200000e0000 */
[----:B---3--:R-:W-:Y:S01]  /*9650*/  FMUL.FTZ R34, R100, R34 ;  /* 0x0000002264227220 */ /* 0x008fe20000410000 */
[----:B------:R-:W-:Y:S01]  /*9660*/  FMUL.FTZ R207, R205, R207 ;  /* 0x000000cfcdcf7220 */ /* 0x000fe20000410000 */
[----:B------:R-:W-:-:S03]  /*9670*/  FMUL.FTZ R205, R227, R33 ;  /* 0x00000021e3cd7220 */ /* 0x000fc60000410000 */
[----:B------:R3:W-:Y:S01]  /*9680*/  MUFU.EX2 R22, R136 ;  /* 0x0000008800167308 */ /* 0x0007e20000000800 */
[----:B------:R-:W-:Y:S01]  /*9690*/  FFMA.FTZ R228, -R228, R228, 1 ;  /* 0x3f800000e4e47423 */ /* 0x000fe200000101e4 */
[----:B--2---:R-:W-:Y:S02]  /*96a0*/  VIADD R233, R7, 0xc ;  /* 0x0000000c07e97836 */ /* 0x004fe40000000000 */
[----:B-1----:R-:W-:Y:S01]  /*96b0*/  FMUL.FTZ R35, R101, R35 ;  /* 0x0000002365237220 */ /* 0x002fe20000410000 */
[----:B------:R-:W-:Y:S01]  /*96c0*/  IADD3 R227, R7, 0x10, RZ ;  /* 0x0000001007e37810 */ /* 0x000fe20007ffe0ff */
[----:B---3--:R-:W-:Y:S02]  /*96d0*/  FMUL.FTZ R136, R23, R232 ;  /* 0x000000e817887220 */ /* 0x008fe40000410000 */
[----:B------:R1:W-:Y:S01]  /*96e0*/  SHFL.IDX PT, R232, R222, R233, 0x1f ;  /* 0x00001fe9dee87589 */ /* 0x0003e200000e0000 */
[----:B------:R2:W-:Y:S01]  /*96f0*/  MUFU.EX2 R23, R135 ;  /* 0x0000008700177308 */ /* 0x0005e20000000800 */
[----:B-1----:R-:W-:-:S02]  /*9700*/  VIADD R233, R7, 0x18 ;  /* 0x0000001807e97836 */ /* 0x002fc40000000000 */
[----:B--2---:R-:W-:Y:S01]  /*9710*/  FMUL.FTZ R135, R208, R34 ;  /* 0x00000022d0877220 */ /* 0x004fe20000410000 */
[----:B------:R-:W-:Y:S01]  /*9720*/  FFMA.FTZ R34, -R88, R88, 1 ;  /* 0x3f80000058227423 */ /* 0x000fe20000010158 */
[----:B------:R-:W-:-:S03]  /*9730*/  FMUL.FTZ R88, R228, R35 ;  /* 0x00000023e4587220 */ /* 0x000fc60000410000 */
[----:B------:R-:W1:Y:S01]  /*9740*/  MUFU.EX2 R17, R17 ;  /* 0x0000001100117308 */ /* 0x000e620000000800 */
[----:B------:R-:W2:Y:S04]  /*9750*/  SHFL.IDX PT, R208, R222, R7, 0x1f ;  /* 0x00001f07ded07589 */ /* 0x000ea800000e0000 */
[----:B------:R-:W-:Y:S04]  /*9760*/  SHFL.IDX PT, R228, R222, R227, 0x1f ;  /* 0x00001fe3dee47589 */ /* 0x000fe800000e0000 */
[----:B------:R-:W3:Y:S01]  /*9770*/  SHFL.IDX PT, R227, R222, R233, 0x1f ;  /* 0x00001fe9dee37589 */ /* 0x000ee200000e0000 */
[----:B------:R-:W2:Y:S01]  /*9780*/  MUFU.EX2 R107, R107 ;  /* 0x0000006b006b7308 */ /* 0x000ea20000000800 */
[----:B----4-:R-:W-:Y:S01]  /*9790*/  FMUL.FTZ R32, R102, R32 ;  /* 0x0000002066207220 */ /* 0x010fe20000410000 */
[----:B------:R-:W-:Y:S01]  /*97a0*/  FFMA.FTZ R206, -R206, R206, 1 ;  /* 0x3f800000cece7423 */ /* 0x000fe200000101ce */
[----:B------:R-:W-:-:S03]  /*97b0*/  IADD3 R229, R7, 0x4, RZ ;  /* 0x0000000407e57810 */ /* 0x000fc60007ffe0ff */
[----:B------:R-:W-:Y:S02]  /*97c0*/  FMUL.FTZ R206, R206, R32 ;  /* 0x00000020cece7220 */ /* 0x000fe40000410000 */
[----:B------:R-:W4:Y:S01]  /*97d0*/  MUFU.EX2 R110, R110 ;  /* 0x0000006e006e7308 */ /* 0x000f220000000800 */
[----:B-1----:R-:W-:-:S07]  /*97e0*/  FMUL.FTZ R36, R17, R36 ;  /* 0x0000002411247220 */ /* 0x002fce0000410000 */
[----:B------:R-:W1:Y:S08]  /*97f0*/  MUFU.EX2 R109, R109 ;  /* 0x0000006d006d7308 */ /* 0x000e700000000800 */
[----:B------:R2:W-:Y:S02]  /*9800*/  MUFU.EX2 R32, R134 ;  /* 0x0000008600207308 */ /* 0x0005e40000000800 */
[----:B--2---:R2:W1:Y:S06]  /*9810*/  SHFL.IDX PT, R134, R222, R229, 0x1f ;  /* 0x00001fe5de867589 */ /* 0x00446c00000e0000 */
[----:B------:R3:W-:Y:S01]  /*9820*/  MUFU.EX2 R33, R133 ;  /* 0x0000008500217308 */ /* 0x0007e20000000800 */
[----:B------:R-:W-:Y:S01]  /*9830*/  FADD.FTZ R44, R44, -R212 ;  /* 0x800000d42c2c7221 */ /* 0x000fe20000010000 */
[----:B--2---:R-:W-:-:S02]  /*9840*/  VIADD R229, R7, 0x14 ;  /* 0x0000001407e57836 */ /* 0x004fc40000000000 */
[----:B---3--:R-:W-:Y:S01]  /*9850*/  FMUL.FTZ R133, R34, R36 ;  /* 0x0000002422857220 */ /* 0x008fe20000410000 */
[----:B------:R-:W-:Y:S01]  /*9860*/  FFMA.FTZ R225, -R225, R225, 1 ;  /* 0x3f800000e1e17423 */ /* 0x000fe200000101e1 */
[----:B------:R-:W-:Y:S02]  /*9870*/  FMUL.FTZ R220, R107, R220 ;  /* 0x000000dc6bdc7220 */ /* 0x000fe40000410000 */
[----:B------:R-:W2:Y:S01]  /*9880*/  SHFL.IDX PT, R229, R222, R229, 0x1f ;  /* 0x00001fe5dee57589 */ /* 0x000ea200000e0000 */
[----:B------:R-:W-:Y:S01]  /*9890*/  FADD.FTZ R46, R46, -R212 ;  /* 0x800000d42e2e7221 */ /* 0x000fe20000010000 */
[----:B------:R3:W-:Y:S01]  /*98a0*/  MUFU.EX2 R36, R130 ;  /* 0x0000008200247308 */ /* 0x0007e20000000800 */
[--C-:B------:R-:W-:Y:S01]  /*98b0*/  FADD.FTZ R40, R40, -R208.reuse ;  /* 0x800000d028287221 */ /* 0x100fe20000010000 */
[----:B------:R-:W-:Y:S01]  /*98c0*/  FADD.FTZ R42, R42, -R208 ;  /* 0x800000d02a2a7221 */ /* 0x000fe20000010000 */
[----:B------:R-:W-:Y:S01]  /*98d0*/  FADD.FTZ R208, R52, -R227 ;  /* 0x800000e334d07221 */ /* 0x000fe20000010000 */
[----:B------:R-:W-:Y:S01]  /*98e0*/  FFMA.FTZ R52, -R164, R164, 1 ;  /* 0x3f800000a4347423 */ /* 0x000fe200000101a4 */
[----:B----4-:R-:W-:Y:S01]  /*98f0*/  FMUL.FTZ R44, R110, R44 ;  /* 0x0000002c6e2c7220 */ /* 0x010fe20000410000 */
[----:B------:R-:W-:Y:S01]  /*9900*/  FFMA.FTZ R92, -R92, R92, 1 ;  /* 0x3f8000005c5c7423 */ /* 0x000fe2000001015c */
[----:B---3--:R-:W-:Y:S01]  /*9910*/  FADD.FTZ R130, R45, -R232 ;  /* 0x800000e82d827221 */ /* 0x008fe20000010000 */
[----:B------:R3:W-:Y:S01]  /*9920*/  MUFU.EX2 R35, R131 ;  /* 0x0000008300237308 */ /* 0x0007e20000000800 */
[----:B------:R-:W-:Y:S01]  /*9930*/  FFMA.FTZ R91, -R91, R91, 1 ;  /* 0x3f8000005b5b7423 */ /* 0x000fe2000001015b */
[----:B------:R-:W-:Y:S01]  /*9940*/  FMUL.FTZ R46, R15, R46 ;  /* 0x0000002e0f2e7220 */ /* 0x000fe20000410000 */
[----:B-1----:R-:W-:Y:S01]  /*9950*/  FMUL.FTZ R130, R109, R130 ;  /* 0x000000826d827220 */ /* 0x002fe20000410000 */
[----:B------:R-:W1:Y:S01]  /*9960*/  SHFL.IDX PT, R222, R222, R234, 0x1f ;  /* 0x00001feadede7589 */ /* 0x000e6200000e0000 */
[----:B------:R-:W-:-:S03]  /*9970*/  FMUL.FTZ R52, R52, R44 ;  /* 0x0000002c34347220 */ /* 0x000fc60000410000 */
[----:B------:R-:W4:Y:S01]  /*9980*/  MUFU.EX2 R105, R105 ;  /* 0x0000006900697308 */ /* 0x000f220000000800 */
[----:B---3--:R-:W-:Y:S01]  /*9990*/  FMUL.FTZ R131, R225, R220 ;  /* 0x000000dce1837220 */ /* 0x008fe20000410000 */
[----:B------:R-:W-:Y:S02]  /*99a0*/  VIADD R220, R7, 0x8 ;  /* 0x0000000807dc7836 */ /* 0x000fe40000000000 */
[----:B------:R-:W-:Y:S01]  /*99b0*/  FMUL.FTZ R44, R92, R46 ;  /* 0x0000002e5c2c7220 */ /* 0x000fe20000410000 */
[----:B------:R-:W-:-:S03]  /*99c0*/  FMUL.FTZ R46, R91, R130 ;  /* 0x000000825b2e7220 */ /* 0x000fc60000410000 */
[----:B------:R-:W3:Y:S01]  /*99d0*/  MUFU.EX2 R106, R106 ;  /* 0x0000006a006a7308 */ /* 0x000ee20000000800 */
[----:B------:R-:W1:Y:S01]  /*99e0*/  SHFL.IDX PT, R91, R10, R220, 0x1f ;  /* 0x00001fdc0a5b7589 */ /* 0x000e6200000e0000 */
[--C-:B------:R-:W-:Y:S01]  /*99f0*/  FADD.FTZ R41, R41, -R134.reuse ;  /* 0x8000008629297221 */ /* 0x100fe20000010000 */
[----:B------:R-:W-:-:S05]  /*9a00*/  FADD.FTZ R43, R43, -R134 ;  /* 0x800000862b2b7221 */ /* 0x000fca0000010000 */
[----:B------:R-:W1:Y:S01]  /*9a10*/  MUFU.EX2 R108, R108 ;  /* 0x0000006c006c7308 */ /* 0x000e620000000800 */
[----:B--2---:R-:W-:Y:S01]  /*9a20*/  FADD.FTZ R134, R49, -R229 ;  /* 0x800000e531867221 */ /* 0x004fe20000010000 */
[----:B------:R-:W-:-:S06]  /*9a30*/  FFMA.FTZ R45, -R230, R230, 1 ;  /* 0x3f800000e62d7423 */ /* 0x000fcc00000101e6 */
[----:B------:R-:W2:Y:S01]  /*9a40*/  MUFU.EX2 R111, R111 ;  /* 0x0000006f006f7308 */ /* 0x000ea20000000800 */
[----:B----4-:R-:W-:Y:S01]  /*9a50*/  FMUL.FTZ R49, R105, R40 ;  /* 0x0000002869317220 */ /* 0x010fe20000410000 */
[----:B------:R-:W-:Y:S01]  /*9a60*/  FMUL.FTZ R41, R13, R41 ;  /* 0x000000290d297220 */ /* 0x000fe20000410000 */
[----:B------:R-:W-:Y:S01]  /*9a70*/  FFMA.FTZ R226, -R226, R226, 1 ;  /* 0x3f800000e2e27423 */ /* 0x000fe200000101e2 */
[----:B------:R-:W-:Y:S01]  /*9a80*/  FADD.FTZ R47, R47, -R232 ;  /* 0x800000e82f2f7221 */ /* 0x000fe20000010000 */
[----:B------:R-:W-:Y:S01]  /*9a90*/  FMUL.FTZ R45, R45, R49 ;  /* 0x000000312d2d7220 */ /* 0x000fe20000410000 */
[----:B------:R-:W-:Y:S01]  /*9aa0*/  FFMA.FTZ R49, -R231, R231, 1 ;  /* 0x3f800000e7317423 */ /* 0x000fe200000101e7 */
[----:B---3--:R-:W-:Y:S01]  /*9ab0*/  FMUL.FTZ R38, R106, R38 ;  /* 0x000000266a267220 */ /* 0x008fe20000410000 */
[--C-:B------:R-:W-:Y:S01]  /*9ac0*/  FADD.FTZ R48, R48, -R228.reuse ;  /* 0x800000e430307221 */ /* 0x100fe20000010000 */
[----:B------:R-:W-:Y:S01]  /*9ad0*/  FADD.FTZ R50, R50, -R228 ;  /* 0x800000e432327221 */ /* 0x000fe20000010000 */
[----:B------:R3:W4:Y:S01]  /*9ae0*/  MUFU.EX2 R34, R132 ;  /* 0x0000008400227308 */ /* 0x0007220000000800 */
[--C-:B-1----:R-:W-:Y:S01]  /*9af0*/  FADD.FTZ R40, R53, -R222.reuse ;  /* 0x800000de35287221 */ /* 0x102fe20000010000 */
[----:B------:R-:W-:Y:S01]  /*9b00*/  FMUL.FTZ R49, R49, R41 ;  /* 0x0000002931317220 */ /* 0x000fe20000410000 */
[----:B------:R-:W-:Y:S01]  /*9b10*/  FMUL.FTZ R217, R108, R217 ;  /* 0x000000d96cd97220 */ /* 0x000fe20000410000 */
[----:B------:R-:W-:Y:S01]  /*9b20*/  FMUL.FTZ R38, R226, R38 ;  /* 0x00000026e2267220 */ /* 0x000fe20000410000 */
[----:B------:R-:W-:Y:S01]  /*9b30*/  FFMA.FTZ R90, -R90, R90, 1 ;  /* 0x3f8000005a5a7423 */ /* 0x000fe2000001015a */
[----:B------:R-:W-:Y:S01]  /*9b40*/  FFMA.FTZ R53, -R163, R163, 1 ;  /* 0x3f800000a3357423 */ /* 0x000fe200000101a3 */
[----:B------:R-:W-:Y:S01]  /*9b50*/  FFMA.FTZ R237, -R237, R237, 1 ;  /* 0x3f800000eded7423 */ /* 0x000fe200000101ed */
[----:B------:R-:W-:Y:S01]  /*9b60*/  FFMA.FTZ R93, -R93, R93, 1 ;  /* 0x3f8000005d5d7423 */ /* 0x000fe2000001015d */
[----:B---3--:R-:W-:Y:S01]  /*9b70*/  FFMA.FTZ R132, -R235, R235, 1 ;  /* 0x3f800000eb847423 */ /* 0x008fe200000101eb */
[----:B------:R-:W-:Y:S01]  /*9b80*/  FMUL.FTZ R47, R24, R47 ;  /* 0x0000002f182f7220 */ /* 0x000fe20000410000 */
[----:B------:R-:W-:Y:S01]  /*9b90*/  FMUL.FTZ R48, R25, R48 ;  /* 0x0000003019307220 */ /* 0x000fe20000410000 */
[----:B------:R-:W-:Y:S01]  /*9ba0*/  FMUL.FTZ R41, R26, R50 ;  /* 0x000000321a297220 */ /* 0x000fe20000410000 */
[----:B--2---:R-:W-:Y:S01]  /*9bb0*/  FMUL.FTZ R43, R111, R43 ;  /* 0x0000002b6f2b7220 */ /* 0x004fe20000410000 */
[----:B------:R-:W-:Y:S01]  /*9bc0*/  FFMA.FTZ R94, -R94, R94, 1 ;  /* 0x3f8000005e5e7423 */ /* 0x000fe2000001015e */
[----:B------:R-:W-:Y:S01]  /*9bd0*/  FMUL.FTZ R134, R27, R134 ;  /* 0x000000861b867220 */ /* 0x000fe20000410000 */
[C---:B------:R-:W-:Y:S01]  /*9be0*/  IADD3 R225, R7.reuse, 0x4, RZ ;  /* 0x0000000407e17810 */ /* 0x040fe20007ffe0ff */
[--C-:B------:R-:W-:Y:S01]  /*9bf0*/  FADD.FTZ R60, R60, -R91.reuse ;  /* 0x8000005b3c3c7221 */ /* 0x100fe20000010000 */
[C---:B------:R-:W-:Y:S01]  /*9c00*/  IADD3 R226, R7.reuse, 0x10, RZ ;  /* 0x0000001007e27810 */ /* 0x040fe20007ffe0ff */
        /* <DEDUP_REMOVED lines=8> */
[----:B------:R-:W-:Y:S01]  /*9c90*/  FMUL.FTZ R48, R93, R134 ;  /* 0x000000865d307220 */ /* 0x000fe20000410000 */
[----:B------:R-:W-:Y:S01]  /*9ca0*/  VIADD R217, R7, 0xc ;  /* 0x0000000c07d97836 */ /* 0x000fe20000000000 */
        /* <DEDUP_REMOVED lines=398> */
.L_x_1529:
        /* <DEDUP_REMOVED lines=13> */
[C---:B--2---:R-:W-:Y:S02]  /*b660*/  VIADD R5, R9.reuse, 0x9 ;  /* 0x0000000909057836 */ /* 0x044fe40000000000 */
        /* <DEDUP_REMOVED lines=54> */
.L_x_1530:
        /* <DEDUP_REMOVED lines=12> */
.L_x_1520:
[----:B------:R-:W-:-:S06]  /*ba90*/  UISETP.GE.AND UP0, UPT, UR40, UR37, UPT ;  /* 0x000000252800728c */ /* 0x000fcc000bf06270 */
[----:B------:R-:W-:-:S13]  /*baa0*/  PLOP3.LUT P0, PT, PT, PT, UP0, 0x80, 0x0 ;  /* 0x000000000000781c */ /* 0x000fda0003f0f008 */
[----:B------:R-:W-:Y:S05]  /*bab0*/  @P0 BRA `(.L_x_1532) ;  /* 0x0000005800080947 */ /* 0x000fea0003800000 */
[----:B------:R-:W2:Y:S01]  /*bac0*/  LDL.LU R21, [R1+0x48] ;  /* 0x0000480001157983 */ /* 0x000ea20000300800 */
[----:B------:R-:W3:Y:S01]  /*bad0*/  LDC R22, c[0x0][0x290] ;  /* 0x0000a400ff167b82 */ /* 0x000ee20000000800 */
[----:B------:R-:W-:Y:S01]  /*bae0*/  MOV R19, 0x40000040 ;  /* 0x4000004000137802 */ /* 0x000fe20000000f00 */
[----:B------:R-:W4:Y:S01]  /*baf0*/  S2R R5, SR_TID.X ;  /* 0x0000000000057919 */ /* 0x000f220000002100 */
[----:B------:R-:W5:Y:S01]  /*bb00*/  S2R R6, SR_TID.X ;  /* 0x0000000000067919 */ /* 0x000f620000002100 */
[----:B----4-:R-:W-:Y:S01]  /*bb10*/  IADD3 R5, R5, -0x80, RZ ;  /* 0xffffff8005057810 */ /* 0x010fe20007ffe0ff */
[----:B-----5:R-:W-:-:S03]  /*bb20*/  VIADD R9, R6, 0xffffff80 ;  /* 0xffffff8006097836 */ /* 0x020fc60000000000 */
[----:B------:R-:W-:Y:S02]  /*bb30*/  SHF.R.S32.HI R6, RZ, 0x1f, R5 ;  /* 0x0000001fff067819 */ /* 0x000fe40000011405 */
[----:B------:R-:W-:Y:S02]  /*bb40*/  SHF.R.S32.HI R8, RZ, 0x1f, R9 ;  /* 0x0000001fff087819 */ /* 0x000fe40000011409 */
[----:B------:R-:W-:Y:S02]  /*bb50*/  LEA.HI R7, R6, R5, RZ, 0x5 ;  /* 0x0000000506077211 */ /* 0x000fe400078f28ff */
[----:B------:R-:W-:Y:S02]  /*bb60*/  LEA.HI R11, R8, R9, RZ, 0x7 ;  /* 0x00000009080b7211 */ /* 0x000fe400078f38ff */
[----:B------:R-:W-:Y:S02]  /*bb70*/  LOP3.LUT R8, R7, 0xffffffe0, RZ, 0xc0, !PT ;  /* 0xffffffe007087812 */ /* 0x000fe400078ec0ff */
[----:B------:R-:W-:-:S02]  /*bb80*/  LEA.HI R6, R6, R5, RZ, 0x2 ;  /* 0x0000000506067211 */ /* 0x000fc400078f10ff */
[----:B------:R-:W-:Y:S01]  /*bb90*/  LOP3.LUT R10, R11, 0xffffff80, RZ, 0xc0, !PT ;  /* 0xffffff800b0a7812 */ /* 0x000fe200078ec0ff */
[----:B------:R-:W-:Y:S01]  /*bba0*/  IMAD.IADD R8, R5, 0x1, -R8 ;  /* 0x0000000105087824 */ /* 0x000fe200078e0a08 */
[----:B------:R-:W-:Y:S02]  /*bbb0*/  LOP3.LUT R6, R6, 0xfffffffc, RZ, 0xc0, !PT ;  /* 0xfffffffc06067812 */ /* 0x000fe400078ec0ff */
[----:B------:R-:W-:Y:S01]  /*bbc0*/  SHF.R.S32.HI R20, RZ, 0x7, R11 ;  /* 0x00000007ff147819 */ /* 0x000fe2000001140b */
[----:B------:R-:W-:Y:S01]  /*bbd0*/  IMAD.IADD R9, R9, 0x1, -R10 ;  /* 0x0000000109097824 */ /* 0x000fe200078e0a0a */
[----:B------:R-:W-:Y:S02]  /*bbe0*/  SHF.R.S32.HI R7, RZ, 0x1f, R8 ;  /* 0x0000001fff077819 */ /* 0x000fe40000011408 */
[----:B------:R-:W-:Y:S02]  /*bbf0*/  IADD3 R10, R5, -R6, RZ ;  /* 0x80000006050a7210 */ /* 0x000fe40007ffe0ff */
        /* <DEDUP_REMOVED lines=9> */
[--C-:B------:R-:W-:Y:S01]  /*bc90*/  SHF.R.S32.HI R9, RZ, 0x2, R12.reuse ;  /* 0x00000002ff097819 */ /* 0x100fe2000001140c */
[----:B------:R-:W-:Y:S01]  /*bca0*/  VIADD R13, R8, 0x10 ;  /* 0x00000010080d7836 */ /* 0x000fe20000000000 */
[----:B------:R-:W-:Y:S02]  /*bcb0*/  SHF.R.S32.HI R12, RZ, 0x1f, R12 ;  /* 0x0000001fff0c7819 */ /* 0x000fe4000001140c */
[----:B------:R-:W-:Y:S02]  /*bcc0*/  LEA.HI R11, R20, R20, RZ, 0x1 ;  /* 0x00000014140b7211 */ /* 0x000fe400078f08ff */
[----:B------:R-:W-:-:S02]  /*bcd0*/  LOP3.LUT R5, R5, 0x1ffffff0, RZ, 0xc0, !PT ;  /* 0x1ffffff005057812 */ /* 0x000fc400078ec0ff */
[----:B------:R-:W-:Y:S02]  /*bce0*/  LEA.HI R7, R7, R8, RZ, 0x1 ;  /* 0x0000000807077211 */ /* 0x000fe400078f08ff */
[----:B------:R-:W-:Y:S01]  /*bcf0*/  LEA.HI R12, R12, R9, RZ, 0x3 ;  /* 0x000000090c0c7211 */ /* 0x000fe200078f18ff */
[----:B------:R-:W-:Y:S01]  /*bd00*/  IMAD.IADD R6, R6, 0x1, -R5 ;  /* 0x0000000106067824 */ /* 0x000fe200078e0a05 */
[----:B------:R-:W-:Y:S02]  /*bd10*/  LOP3.LUT R11, R11, 0x3fffffe, RZ, 0xc0, !PT ;  /* 0x03fffffe0b0b7812 */ /* 0x000fe400078ec0ff */
[----:B------:R-:W-:Y:S02]  /*bd20*/  LOP3.LUT R7, R7, 0xfffffffe, RZ, 0xc0, !PT ;  /* 0xfffffffe07077812 */ /* 0x000fe400078ec0ff */
[----:B------:R-:W-:Y:S01]  /*bd30*/  IADD3 R5, R8, 0x8, RZ ;  /* 0x0000000808057810 */ /* 0x000fe20007ffe0ff */
[----:B------:R-:W-:Y:S01]  /*bd40*/  IMAD.IADD R20, R20, 0x1, -R11 ;  /* 0x0000000114147824 */ /* 0x000fe200078e0a0b */
[----:B------:R-:W-:-:S02]  /*bd50*/  LOP3.LUT R12, R12, 0xfffffff8, RZ, 0xc0, !PT ;  /* 0xfffffff80c0c7812 */ /* 0x000fc400078ec0ff */
[----:B-1----:R-:W-:Y:S02]  /*bd60*/  SHF.R.S32.HI R18, RZ, 0x5, R14 ;  /* 0x00000005ff127819 */ /* 0x002fe4000001140e */
[----:B------:R-:W-:Y:S02]  /*bd70*/  IADD3 R7, R8, -R7, RZ ;  /* 0x8000000708077210 */ /* 0x000fe40007ffe0ff */
[----:B------:R-:W-:Y:S02]  /*bd80*/  LEA.HI R11, R5, R5, RZ, 0x1 ;  /* 0x00000005050b7211 */ /* 0x000fe400078f08ff */
[----:B------:R-:W-:Y:S02]  /*bd90*/  LEA.HI R14, R13, R13, RZ, 0x1 ;  /* 0x0000000d0d0e7211 */ /* 0x000fe400078f08ff */
[----:B------:R-:W-:Y:S02]  /*bda0*/  IADD3 R15, R9, -R12, RZ ;  /* 0x8000000c090f7210 */ /* 0x000fe40007ffe0ff */
[----:B------:R-:W3:Y:S01]  /*bdb0*/  S2R R9, SR_CTAID.X ;  /* 0x0000000000097919 */ /* 0x000ee20000002500 */
[----:B------:R-:W-:-:S02]  /*bdc0*/  LEA R7, R6, R7, 0x3 ;  /* 0x0000000706077211 */ /* 0x000fc400078e18ff */
[----:B------:R-:W-:Y:S01]  /*bdd0*/  LOP3.LUT R12, R11, 0xfffffffe, RZ, 0xc0, !PT ;  /* 0xfffffffe0b0c7812 */ /* 0x000fe200078ec0ff */
[----:B------:R-:W-:Y:S01]  /*bde0*/  IMAD R17, R18, 0x10, R15 ;  /* 0x0000001012117824 */ /* 0x000fe200078e020f */
[----:B------:R-:W-:Y:S01]  /*bdf0*/  LOP3.LUT R6, R14, 0xfffffffe, RZ, 0xc0, !PT ;  /* 0xfffffffe0e067812 */ /* 0x000fe200078ec0ff */
[----:B------:R1:W-:Y:S01]  /*be00*/  STL [R1+0x64], R7 ;  /* 0x0000640701007387 */ /* 0x0003e20000100800 */
[----:B------:R-:W-:Y:S01]  /*be10*/  IADD3 R8, R8, 0x18, RZ ;  /* 0x0000001808087810 */ /* 0x000fe20007ffe0ff */
[----:B------:R-:W-:Y:S01]  /*be20*/  IMAD.IADD R12, R5, 0x1, -R12 ;  /* 0x00000001050c7824 */ /* 0x000fe200078e0a0c */
[--C-:B------:R-:W-:Y:S01]  /*be30*/  SHF.R.S32.HI R5, RZ, 0x1, R11.reuse ;  /* 0x00000001ff057819 */ /* 0x100fe2000001140b */
[----:B------:R-:W-:Y:S01]  /*be40*/  IMAD.IADD R13, R13, 0x1, -R6 ;  /* 0x000000010d0d7824 */ /* 0x000fe200078e0a06 */
[----:B------:R-:W-:Y:S02]  /*be50*/  SHF.R.S32.HI R6, RZ, 0x1f, R11 ;  /* 0x0000001fff067819 */ /* 0x000fe4000001140b */
[----:B------:R-:W-:-:S02]  /*be60*/  LEA.HI R11, R8, R8, RZ, 0x1 ;  /* 0x00000008080b7211 */ /* 0x000fc400078f08ff */
[----:B------:R-:W-:Y:S02]  /*be70*/  LEA.HI R6, R6, R5, RZ, 0x4 ;  /* 0x0000000506067211 */ /* 0x000fe400078f20ff */
[--C-:B-1----:R-:W-:Y:S02]  /*be80*/  SHF.R.S32.HI R7, RZ, 0x1, R14.reuse ;  /* 0x00000001ff077819 */ /* 0x102fe4000001140e */
[----:B------:R-:W-:Y:S02]  /*be90*/  SHF.R.S32.HI R14, RZ, 0x1f, R14 ;  /* 0x0000001fff0e7819 */ /* 0x000fe4000001140e */
[--C-:B------:R-:W-:Y:S02]  /*bea0*/  SHF.R.S32.HI R15, RZ, 0x1, R11.reuse ;  /* 0x00000001ff0f7819 */ /* 0x100fe4000001140b */
[----:B------:R-:W-:Y:S02]  /*beb0*/  SHF.R.S32.HI R18, RZ, 0x1f, R11 ;  /* 0x0000001fff127819 */ /* 0x000fe4000001140b */
[----:B------:R-:W-:-:S02]  /*bec0*/  LEA.HI R14, R14, R7, RZ, 0x4 ;  /* 0x000000070e0e7211 */ /* 0x000fc400078f20ff */
[----:B------:R-:W-:Y:S02]  /*bed0*/  LOP3.LUT R6, R6, 0x1ffffff0, RZ, 0xc0, !PT ;  /* 0x1ffffff006067812 */ /* 0x000fe400078ec0ff */
[----:B------:R-:W-:Y:S02]  /*bee0*/  LEA.HI R18, R18, R15, RZ, 0x4 ;  /* 0x0000000f12127211 */ /* 0x000fe400078f20ff */
        /* <DEDUP_REMOVED lines=8> */
[----:B---3--:R-:W-:Y:S01]  /*bf70*/  IMAD R7, R9, -0x80, R22 ;  /* 0xffffff8009077824 */ /* 0x008fe200078e0216 */
[----:B------:R-:W-:Y:S01]  /*bf80*/  LEA R8, R14, R13, 0x3 ;  /* 0x0000000d0e087211 */ /* 0x000fe200078e18ff */
[----:B------:R-:W-:Y:S01]  /*bf90*/  IMAD.MOV.U32 R15, RZ, RZ, 0x40000040 ;  /* 0x40000040ff0f7424 */ /* 0x000fe200078e00ff */
[----:B------:R-:W-:Y:S01]  /*bfa0*/  STL [R1+0x60], R5 ;  /* 0x0000600501007387 */ /* 0x000fe20000100800 */
[----:B------:R-:W-:-:S02]  /*bfb0*/  LEA R6, R18, R11, 0x3 ;  /* 0x0000000b12067211 */ /* 0x000fc400078e18ff */
[----:B------:R-:W-:Y:S01]  /*bfc0*/  LEA R20, R20, R17, 0x6 ;  /* 0x0000001114147211 */ /* 0x000fe200078e30ff */
[----:B------:R1:W-:Y:S01]  /*bfd0*/  STL [R1+0x5c], R8 ;  /* 0x00005c0801007387 */ /* 0x0003e20000100800 */
[----:B------:R-:W-:-:S03]  /*bfe0*/  MOV R13, 0x40000040 ;  /* 0x40000040000d7802 */ /* 0x000fc60000000f00 */
[----:B------:R3:W-:Y:S01]  /*bff0*/  STL [R1+0x58], R6 ;  /* 0x0000580601007387 */ /* 0x0007e20000100800 */
[--C-:B------:R-:W-:Y:S02]  /*c000*/  IMAD R9, R9, -0x80, -R20.reuse ;  /* 0xffffff8009097824 */ /* 0x100fe400078e0a14 */
[----:B-1----:R-:W-:Y:S02]  /*c010*/  IMAD.IADD R8, R7, 0x1, -R20 ;  /* 0x0000000107087824 */ /* 0x002fe400078e0a14 */
[----:B--2---:R-:W-:-:S04]  /*c020*/  IMAD R5, R21, 0x2000, R16 ;  /* 0x0000200015057824 */ /* 0x004fc800078e0210 */
[C---:B------:R-:W-:Y:S01]  /*c030*/  VIADD R7, R5.reuse, 0x20c00 ;  /* 0x00020c0005077836 */ /* 0x040fe20000000000 */
[----:B---3--:R-:W-:Y:S02]  /*c040*/  IADD3 R6, R5, 0x4000, RZ ;  /* 0x0000400005067810 */ /* 0x008fe40007ffe0ff */
        /* <DEDUP_REMOVED lines=11> */
[----:B------:R1:W-:Y:S01]  /*c100*/  STL [R1+0x34], R6 ;  /* 0x0000340601007387 */ /* 0x0003e20000100800 */
[----:B------:R-:W-:-:S02]  /*c110*/  IADD3 R18, R6, 0x2, RZ ;  /* 0x0000000206127810 */ /* 0x000fc40007ffe0ff */
[C---:B------:R-:W-:Y:S01]  /*c120*/  IADD3 R11, R10.reuse, 0x8, RZ ;  /* 0x000000080a0b7810 */ /* 0x040fe20007ffe0ff */
[----:B------:R2:W-:Y:S01]  /*c130*/  STL [R1+0x50], R5 ;  /* 0x0000500501007387 */ /* 0x0005e20000100800 */
[----:B------:R-:W-:-:S03]  /*c140*/  VIADD R11, R10, 0x14 ;  /* 0x000000140a0b7836 */ /* 0x000fc60000000000 */
[----:B------:R3:W-:Y:S01]  /*c150*/  STL.64 [R1+0x38], R12 ;  /* 0x0000380c01007387 */ /* 0x0007e20000100a00 */
[C---:B-1----:R-:W-:Y:S01]  /*c160*/  VIADD R6, R10.reuse, 0xc ;  /* 0x0000000c0a067836 */ /* 0x042fe20000000000 */
[C---:B------:R-:W-:Y:S02]  /*c170*/  IADD3 R6, R10.reuse, 0x18, RZ ;  /* 0x000000180a067810 */ /* 0x040fe40007ffe0ff */
[----:B------:R3:W-:Y:S01]  /*c180*/  STL.64 [R1+0x48], R18 ;  /* 0x0000481201007387 */ /* 0x0007e20000100a00 */
[C---:B--2---:R-:W-:Y:S01]  /*c190*/  VIADD R5, R10.reuse, 0x4 ;  /* 0x000000040a057836 */ /* 0x044fe20000000000 */
[C---:B------:R-:W-:Y:S02]  /*c1a0*/  IADD3 R5, R10.reuse, 0x10, RZ ;  /* 0x000000100a057810 */ /* 0x040fe40007ffe0ff */
[----:B------:R3:W-:Y:S01]  /*c1b0*/  STL.64 [R1+0x40], R14 ;  /* 0x0000400e01007387 */ /* 0x0007e20000100a00 */
[----:B------:R-:W-:-:S07]  /*c1c0*/  VIADD R5, R10, 0x1c ;  /* 0x0000001c0a057836 */ /* 0x000fce0000000000 */
.L_x_1543:
[----:B------:R-:W-:-:S05]  /*c1d0*/  IMAD.U32 R5, RZ, RZ, UR36 ;  /* 0x00000024ff057e24 */ /* 0x000fca000f8e00ff */
[----:B------:R-:W-:-:S04]  /*c1e0*/  LOP3.LUT R5, R5, 0x1, RZ, 0xfc, !PT ;  /* 0x0000000105057812 */ /* 0x000fc800078efcff */
[----:B------:R-:W-:-:S13]  /*c1f0*/  ISETP.NE.AND P6, PT, R5, 0x3, PT ;  /* 0x000000030500780c */ /* 0x000fda0003fc5270 */
[----:B------:R-:W-:Y:S05]  /*c200*/  @!P6 BRA `(.L_x_1533) ;  /* 0x000000000004e947 */ /* 0x000fea0003800000 */
[----:B------:R-:W-:Y:S01]  /*c210*/  BPT.TRAP 0x1 ;  /* 0x000000040000795c */ /* 0x000fe20000300000 */
.L_x_1533:
[----:B------:R-:W-:Y:S02]  /*c220*/  LEA R6, R0, R16, 0x3 ;  /* 0x0000001000067211 */ /* 0x000fe400078e18ff */
[----:B---3--:R-:W-:-:S04]  /*c230*/  SHF.L.U32 R19, R4, 0x1f, RZ ;  /* 0x0000001f04137819 */ /* 0x008fc800000006ff */
[----:B------:R1:W2:Y:S01]  /*c240*/  SYNCS.PHASECHK.TRANS64.TRYWAIT P0, [R6+URZ+0x30c10], R19 ;  /* 0x030c1013060075a7 */ /* 0x0002a2000800017f */
[----:B------:R-:W-:Y:S05]  /*c250*/  @!P6 BRA `(.L_x_1534) ;  /* 0x000000000004e947 */ /* 0x000fea0003800000 */
[----:B------:R-:W-:Y:S01]  /*c260*/  BPT.TRAP 0x1 ;  /* 0x000000040000795c */ /* 0x000fe20000300000 */
.L_x_1534:
[----:B------:R-:W-:-:S05]  /*c270*/  VIADD R5, R16, 0x10000 ;  /* 0x0001000010057836 */ /* 0x000fca0000000000 */
[----:B------:R-:W-:-:S04]  /*c280*/  SHF.R.U32.HI R5, RZ, 0x4, R5 ;  /* 0x00000004ff057819 */ /* 0x000fc80000011605 */
[----:B------:R-:W-:-:S04]  /*c290*/  LOP3.LUT R5, R5, 0x3fff, RZ, 0xc0, !PT ;  /* 0x00003fff05057812 */ /* 0x000fc800078ec0ff */
[----:B------:R-:W-:Y:S01]  /*c2a0*/  LOP3.LUT R11, R5, 0x10000, RZ, 0xfc, !PT ;  /* 0x00010000050b7812 */ /* 0x000fe200078efcff */
[----:B--2---:R-:W-:Y:S06]  /*c2b0*/  @P0 BRA `(.L_x_1535) ;  /* 0x0000000000080947 */ /* 0x004fec0003800000 */
[----:B------:R-:W2:Y:S02]  /*c2c0*/  SYNCS.PHASECHK.TRANS64.TRYWAIT P0, [R6+URZ+0x30c10], R19 ;  /* 0x030c1013060075a7 */ /* 0x000ea4000800017f */
[----:B--2---:R-:W-:Y:S05]  /*c2d0*/  @!P0 BRA `(.L_x_1536) ;  /* 0x0000009800448947 */ /* 0x004fea0003800000 */
.L_x_1535:
[----:B------:R-:W-:Y:S01]  /*c2e0*/  LEA R11, R0, R11, 0xa ;  /* 0x0000000b000b7211 */ /* 0x000fe200078e50ff */
        /* <DEDUP_REMOVED lines=11> */
[----:B------:R-:W-:Y:S01]  /*c3a0*/  VIADD R12, R7, 0x2 ;  /* 0x00000002070c7836 */ /* 0x000fe20000000000 */
[----:B------:R-:W-:Y:S01]  /*c3b0*/  MOV R13, 0x40000040 ;  /* 0x40000040000d7802 */ /* 0x000fe20000000f00 */
        /* <DEDUP_REMOVED lines=17> */
[----:B------:R-:W-:Y:S01]  /*c4d0*/  VIADD R12, R7, 0x6 ;  /* 0x00000006070c7836 */ /* 0x000fe20000000000 */
[----:B------:R-:W-:-:S04]  /*c4e0*/  MOV R13, 0x40000040 ;  /* 0x40000040000d7802 */ /* 0x000fc80000000f00 */
[----:B------:R-:W-:Y:S02]  /*c4f0*/  R2UR UR4, R12 ;  /* 0x000000000c0472ca */ /* 0x000fe400000e0000 */
[----:B------:R-:W-:Y:S01]  /*c500*/  R2UR UR5, R13 ;  /* 0x000000000d0572ca */ /* 0x000fe200000e0000 */
[----:B------:R-:W-:Y:S02]  /*c510*/  WARPGROUP.DEPBAR.LE gsb0, 0x0 ;  /* 0x00008000000079c5 */ /* 0x000fe40000010000 */
[----:B------:R-:W-:-:S06]  /*c520*/  WARPGROUP.ARRIVE ;  /* 0x00000000000079c5 */ /* 0x000fcc0000000000 */
[----:B------:R-:W-:Y:S01]  /*c530*/  HGMMA.64x128x16.F32 R72, gdesc[UR8], R72, gsb0 ;  /* 0x01e00000084879f0 */ /* 0x000fe20008000848 */
[----:B---3--:R-:W-:-:S04]  /*c540*/  IMAD R12, R0, 0x80, R18 ;  /* 0x00000080000c7824 */ /* 0x008fc800078e0212 */
[----:B------:R-:W-:Y:S01]  /*c550*/  IMAD R227, R3, 0x2, R12 ;  /* 0x0000000203e37824 */ /* 0x000fe200078e020c */
[C---:B----4-:R-:W-:Y:S01]  /*c560*/  LEA R14, R0.reuse, R14, 0x7 ;  /* 0x0000000e000e7211 */ /* 0x050fe200078e38ff */
[----:B-----5:R-:W-:-:S03]  /*c570*/  IMAD R18, R0, 0x80, R17 ;  /* 0x0000008000127824 */ /* 0x020fc600078e0211 */
[C---:B------:R-:W-:Y:S02]  /*c580*/  LEA R17, R3.reuse, R14, 0x1 ;  /* 0x0000000e03117211 */ /* 0x040fe400078e08ff */
[----:B--2---:R-:W-:Y:S01]  /*c590*/  LEA R20, R0, R15, 0x7 ;  /* 0x0000000f00147211 */ /* 0x004fe200078e38ff */
[----:B------:R-:W-:Y:S01]  /*c5a0*/  IMAD R13, R3, 0x2, R18 ;  /* 0x00000002030d7824 */ /* 0x000fe200078e0212 */
[----:B------:R-:W-:Y:S01]  /*c5b0*/  LEA R12, R17, R16, 0x2 ;  /* 0x00000010110c7211 */ /* 0x000fe200078e10ff */
[--C-:B------:R-:W-:Y:S01]  /*c5c0*/  IMAD R18, R227, 0x4, R16.reuse ;  /* 0x00000004e3127824 */ /* 0x100fe200078e0210 */
        /* <DEDUP_REMOVED lines=18> */
.L_x_1537:
[----:B------:R1:W1:Y:S01]  /*c6f0*/  SYNCS.PHASECHK.TRANS64.TRYWAIT P0, [R6+URZ+0x30c30], R19 ;  /* 0x030c3013060075a7 */ /* 0x000262000800017f */
[----:B------:R-:W-:Y:S05]  /*c700*/  @!P6 BRA `(.L_x_1538) ;  /* 0x000000000004e947 */ /* 0x000fea0003800000 */
[----:B------:R-:W-:Y:S01]  /*c710*/  BPT.TRAP 0x1 ;  /* 0x000000040000795c */ /* 0x000fe20000300000 */
.L_x_1538:
[----:B-1----:R-:W-:Y:S05]  /*c720*/  @P0 BRA `(.L_x_1539) ;  /* 0x0000000000080947 */ /* 0x002fea0003800000 */
[----:B------:R-:W1:Y:S02]  /*c730*/  SYNCS.PHASECHK.TRANS64.TRYWAIT P0, [R6+URZ+0x30c30], R19 ;  /* 0x030c3013060075a7 */ /* 0x000e64000800017f */
[----:B-1----:R-:W-:Y:S05]  /*c740*/  @!P0 BRA `(.L_x_1540) ;  /* 0x00000094003c8947 */ /* 0x002fea0003800000 */
.L_x_1539:
        /* <DEDUP_REMOVED lines=16> */
[----:B-1----:R-:W-:Y:S01]  /*c850*/  MUFU.TANH R200, R75 ;  /* 0x0000004b00c87308 */ /* 0x002fe20000002400 */
        /* <DEDUP_REMOVED lines=80> */
[----:B--2---:R-:W1:Y:S01]  /*cd60*/  LDC R2, c[0x0][0x74c] ;  /* 0x0001d300ff027b82 */ /* 0x004e620000000800 */
[----:B------:R-:W-:Y:S01]  /*cd70*/  FMUL.FTZ R138, R90, UR9 ;  /* 0x000000095a8a7c20 */ /* 0x000fe20008410000 */
[----:B------:R-:W-:Y:S01]  /*cd80*/  FMUL.FTZ R89, R94, UR9 ;  /* 0x000000095e597c20 */ /* 0x000fe20008410000 */
[----:B------:R-:W-:Y:S01]  /*cd90*/  FMUL.FTZ R90, R95, UR9 ;  /* 0x000000095f5a7c20 */ /* 0x000fe20008410000 */
[----:B------:R-:W-:Y:S01]  /*cda0*/  HGMMA.64x128x16.F32 R24, gdesc[UR4], RZ, !UPT, gsb0 ;  /* 0x01e00000041879f0 */ /* 0x000fe2000c0008ff */
[----:B------:R-:W-:Y:S01]  /*cdb0*/  UIADD3 UR4, UR6, 0x2, URZ ;  /* 0x0000000206047890 */ /* 0x000fe2000fffe03f */
[----:B------:R-:W2:Y:S01]  /*cdc0*/  MUFU.TANH R136, R136 ;  /* 0x0000008800887308 */ /* 0x000ea20000002400 */
[----:B------:R-:W-:Y:S01]  /*cdd0*/  FMUL.FTZ R205, R92, UR9 ;  /* 0x000000095ccd7c20 */ /* 0x000fe20008410000 */
[----:B------:R-:W2:Y:S01]  /*cde0*/  LDC.64 R94, c[0x0][0x748] ;  /* 0x0001d200ff5e7b82 */ /* 0x000ea20000000a00 */
[----:B------:R-:W-:Y:S01]  /*cdf0*/  FMUL.FTZ R92, R97, UR9 ;  /* 0x00000009615c7c20 */ /* 0x000fe20008410000 */
[----:B------:R-:W-:Y:S01]  /*ce00*/  FMUL.FTZ R100, R100, UR9 ;  /* 0x0000000964647c20 */ /* 0x000fe20008410000 */
[----:B------:R-:W-:Y:S01]  /*ce10*/  FMUL.FTZ R101, R101, UR9 ;  /* 0x0000000965657c20 */ /* 0x000fe20008410000 */
        /* <DEDUP_REMOVED lines=29> */
[----:B---3--:R-:W-:Y:S01]  /*cff0*/  R2UR UR12, R4 ;  /* 0x00000000040c72ca */ /* 0x008fe200000e0000 */
[----:B------:R-:W-:-:S02]  /*d000*/  WARPGROUP.DEPBAR.LE gsb0, 0x0 ;  /* 0x00008000000079c5 */ /* 0x000fc40000010000 */
[----:B------:R-:W-:Y:S01]  /*d010*/  R2UR UR13, R5 ;  /* 0x00000000050d72ca */ /* 0x000fe200000e0000 */
[----:B------:R-:W-:Y:S01]  /*d020*/  IMAD.IADD R96, R8, 0x1, R96 ;  /* 0x0000000108607824 */ /* 0x000fe200078e0260 */
[----:B------:R-:W3:Y:S01]  /*d030*/  LDL.64 R4, [R1+0x38] ;  /* 0x0000380001047983 */ /* 0x000ee20000100a00 */
[----:B------:R-:W-:Y:S01]  /*d040*/  WARPGROUP.ARRIVE ;  /* 0x00000000000079c5 */ /* 0x000fe20000000000 */
[----:B------:R-:W-:Y:S01]  /*d050*/  IADD3 R2, -R2, 0x8, RZ ;  /* 0x0000000802027810 */ /* 0x000fe20007ffe1ff */
[----:B------:R-:W-:Y:S01]  /*d060*/  UIADD3 UR6, UR6, 0x6, URZ ;  /* 0x0000000606067890 */ /* 0x000fe2000fffe03f */
[----:B------:R-:W1:Y:S01]  /*d070*/  MUFU.TANH R167, R205 ;  /* 0x000000cd00a77308 */ /* 0x000e620000002400 */
[----:B------:R-:W-:Y:S01]  /*d080*/  UMOV UR7, 0x40000040 ;  /* 0x4000004000077882 */ /* 0x000fe20000000000 */
[----:B------:R-:W-:-:S05]  /*d090*/  FMUL.FTZ R93, R98, UR9 ;  /* 0x00000009625d7c20 */ /* 0x000fca0008410000 */
[----:B------:R-:W-:Y:S01]  /*d0a0*/  HGMMA.64x128x16.F32 R24, gdesc[UR12], R24, gsb0 ;  /* 0x01e000000c1879f0 */ /* 0x000fe20008000818 */
[----:B----4-:R-:W-:Y:S01]  /*d0b0*/  R2UR UR12, R6 ;  /* 0x00000000060c72ca */ /* 0x010fe200000e0000 */
[----:B------:R-:W-:Y:S01]  /*d0c0*/  IMAD.IADD R221, R2, 0x1, -R96 ;  /* 0x0000000102dd7824 */ /* 0x000fe200078e0a60 */
[----:B------:R-:W-:Y:S01]  /*d0d0*/  R2UR UR13, R7 ;  /* 0x00000000070d72ca */ /* 0x000fe200000e0000 */
[----:B------:R-:W-:Y:S01]  /*d0e0*/  UMOV UR14, UR4 ;  /* 0x00000004000e7c82 */ /* 0x000fe20008000000 */
[----:B------:R-:W-:Y:S01]  /*d0f0*/  UMOV UR15, 0x40000040 ;  /* 0x40000040000f7882 */ /* 0x000fe20000000000 */
[----:B------:R4:W-:Y:S01]  /*d100*/  MUFU.TANH R7, R126 ;  /* 0x0000007e00077308 */ /* 0x0009e20000002400 */
[----:B--2---:R-:W-:-:S07]  /*d110*/  IADD3 R95, RZ, -R96, -R95 ;  /* 0x80000060ff5f7210 */ /* 0x004fce0007ffe85f */
[----:B------:R-:W2:Y:S01]  /*d120*/  MUFU.TANH R88, R88 ;  /* 0x0000005800587308 */ /* 0x000ea20000002400 */
[----:B----4-:R-:W-:Y:S02]  /*d130*/  IADD3 R126, -R96, R94, RZ ;  /* 0x0000005e607e7210 */ /* 0x010fe40007ffe1ff */
[----:B------:R-:W-:Y:S02]  /*d140*/  IADD3 R94, R94, 0x8, -R96 ;  /* 0x000000085e5e7810 */ /* 0x000fe40007ffe860 */
[----:B------:R-:W-:Y:S02]  /*d150*/  SEL R126, R126, 0x80, !P2 ;  /* 0x000000807e7e7807 */ /* 0x000fe40005000000 */
[----:B------:R-:W-:Y:S01]  /*d160*/  SEL R221, R221, 0x80, P3 ;  /* 0x00000080dddd7807 */ /* 0x000fe20001800000 */
[----:B------:R-:W4:Y:S01]  /*d170*/  MUFU.TANH R91, R91 ;  /* 0x0000005b005b7308 */ /* 0x000f220000002400 */
[----:B------:R-:W-:Y:S02]  /*d180*/  SEL R218, R95, 0x80, P1 ;  /* 0x000000805fda7807 */ /* 0x000fe40000800000 */
[----:B------:R-:W-:-:S02]  /*d190*/  ISETP.GE.AND P3, PT, R126, RZ, PT ;  /* 0x000000ff7e00720c */ /* 0x000fc40003f66270 */
[----:B------:R-:W-:-:S03]  /*d1a0*/  ISETP.GE.AND P4, PT, R126, 0x1, PT ;  /* 0x000000017e00780c */ /* 0x000fc60003f86270 */
[----:B------:R-:W4:Y:S08]  /*d1b0*/  MUFU.TANH R92, R92 ;  /* 0x0000005c005c7308 */ /* 0x000f300000002400 */
[----:B------:R-:W-:Y:S08]  /*d1c0*/  MUFU.TANH R169, R138 ;  /* 0x0000008a00a97308 */ /* 0x000ff00000002400 */
[----:B------:R-:W4:Y:S08]  /*d1d0*/  MUFU.TANH R165, R100 ;  /* 0x0000006400a57308 */ /* 0x000f300000002400 */
[----:B------:R-:W4:Y:S08]  /*d1e0*/  MUFU.TANH R164, R101 ;  /* 0x0000006500a47308 */ /* 0x000f300000002400 */
[----:B------:R-:W4:Y:S08]  /*d1f0*/  MUFU.TANH R89, R89 ;  /* 0x0000005900597308 */ /* 0x000f300000002400 */
[----:B------:R-:W4:Y:S08]  /*d200*/  MUFU.TANH R90, R90 ;  /* 0x0000005a005a7308 */ /* 0x000f300000002400 */
[----:B------:R-:W-:Y:S08]  /*d210*/  MUFU.TANH R145, R120 ;  /* 0x0000007800917308 */ /* 0x000ff00000002400 */
[----:B------:R-:W-:Y:S08]  /*d220*/  MUFU.TANH R143, R122 ;  /* 0x0000007a008f7308 */ /* 0x000ff00000002400 */
[----:B------:R-:W-:Y:S08]  /*d230*/  MUFU.TANH R142, R123 ;  /* 0x0000007b008e7308 */ /* 0x000ff00000002400 */
[----:B------:R-:W4:Y:S08]  /*d240*/  MUFU.TANH R93, R93 ;  /* 0x0000005d005d7308 */ /* 0x000f300000002400 */
[----:B------:R-:W4:Y:S08]  /*d250*/  MUFU.TANH R166, R99 ;  /* 0x0000006300a67308 */ /* 0x000f300000002400 */
[----:B------:R-:W4:Y:S08]  /*d260*/  MUFU.TANH R163, R102 ;  /* 0x0000006600a37308 */ /* 0x000f300000002400 */
[----:B------:R-:W4:Y:S01]  /*d270*/  MUFU.TANH R162, R103 ;  /* 0x0000006700a27308 */ /* 0x000f220000002400 */
[----:B------:R-:W-:-:S02]  /*d280*/  WARPGROUP.DEPBAR.LE gsb0, 0x0 ;  /* 0x00008000000079c5 */ /* 0x000fc40000010000 */
[----:B------:R-:W-:-:S05]  /*d290*/  WARPGROUP.ARRIVE ;  /* 0x00000000000079c5 */ /* 0x000fca0000000000 */
[----:B------:R-:W-:Y:S01]  /*d2a0*/  MUFU.TANH R156, R109 ;  /* 0x0000006d009c7308 */ /* 0x000fe20000002400 */
[----:B------:R-:W-:Y:S01]  /*d2b0*/  HGMMA.64x128x16.F32 R24, gdesc[UR12], R24, gsb0 ;  /* 0x01e000000c1879f0 */ /* 0x000fe20008000818 */
[----:B------:R-:W-:Y:S02]  /*d2c0*/  ISETP.GE.AND P1, PT, R126, 0x9, PT ;  /* 0x000000097e00780c */ /* 0x000fe40003f26270 */
[----:B------:R-:W-:-:S04]  /*d2d0*/  ISETP.GT.OR P3, PT, R218, RZ, !P3 ;  /* 0x000000ffda00720c */ /* 0x000fc80005f64670 */
[----:B------:R-:W4:Y:S01]  /*d2e0*/  MUFU.TANH R161, R104 ;  /* 0x0000006800a17308 */ /* 0x000f220000002400 */
[C---:B------:R-:W-:Y:S02]  /*d2f0*/  ISETP.GT.OR P4, PT, R218.reuse, 0x1, !P4 ;  /* 0x00000001da00780c */ /* 0x040fe40006784670 */
[----:B------:R-:W-:Y:S02]  /*d300*/  ISETP.GT.OR P1, PT, R218, 0x9, !P1 ;  /* 0x00000009da00780c */ /* 0x000fe40004f24670 */
[----:B------:R-:W-:Y:S02]  /*d310*/  FSEL R216, R19, -INF , !P3 ;  /* 0xff80000013d87808 */ /* 0x000fe40005800000 */
[----:B------:R-:W-:Y:S01]  /*d320*/  FSEL R219, R230, -INF , !P4 ;  /* 0xff800000e6db7808 */ /* 0x000fe20006000000 */
[----:B------:R-:W4:Y:S01]  /*d330*/  MUFU.TANH R160, R105 ;  /* 0x0000006900a07308 */ /* 0x000f220000002400 */
[C---:B------:R-:W-:Y:S02]  /*d340*/  ISETP.GE.AND P2, PT, R126.reuse, 0x10, PT ;  /* 0x000000107e00780c */ /* 0x040fe40003f46270 */
[----:B------:R-:W-:-:S02]  /*d350*/  ISETP.GE.AND P3, PT, R126, 0x11, PT ;  /* 0x000000117e00780c */ /* 0x000fc40003f66270 */
[C---:B------:R-:W-:Y:S02]  /*d360*/  ISETP.GE.AND P5, PT, R126.reuse, 0x18, PT ;  /* 0x000000187e00780c */ /* 0x040fe40003fa6270 */
[----:B------:R-:W-:Y:S01]  /*d370*/  ISETP.GE.AND P4, PT, R126, 0x19, PT ;  /* 0x000000197e00780c */ /* 0x000fe20003f86270 */
[----:B------:R-:W-:Y:S01]  /*d380*/  MUFU.TANH R153, R112 ;  /* 0x0000007000997308 */ /* 0x000fe20000002400 */
[----:B------:R-:W-:Y:S02]  /*d390*/  FSEL R220, R236, -INF , !P1 ;  /* 0xff800000ecdc7808 */ /* 0x000fe40004800000 */
[C---:B------:R-:W-:Y:S02]  /*d3a0*/  ISETP.GT.OR P2, PT, R218.reuse, 0x10, !P2 ;  /* 0x00000010da00780c */ /* 0x040fe40005744670 */
[C---:B------:R-:W-:Y:S02]  /*d3b0*/  ISETP.GT.OR P3, PT, R218.reuse, 0x11, !P3 ;  /* 0x00000011da00780c */ /* 0x040fe40005f64670 */
[C---:B------:R-:W-:Y:S01]  /*d3c0*/  ISETP.GT.OR P5, PT, R218.reuse, 0x18, !P5 ;  /* 0x00000018da00780c */ /* 0x040fe20006fa4670 */
[----:B------:R-:W-:Y:S01]  /*d3d0*/  MUFU.TANH R141, R124 ;  /* 0x0000007c008d7308 */ /* 0x000fe20000002400 */
[----:B------:R-:W-:-:S02]  /*d3e0*/  ISETP.GT.OR P4, PT, R218, 0x19, !P4 ;  /* 0x00000019da00780c */ /* 0x000fc40006784670 */
[----:B------:R-:W-:Y:S02]  /*d3f0*/  FSEL R215, R233, -INF , !P2 ;  /* 0xff800000e9d77808 */ /* 0x000fe40005000000 */
[----:B------:R-:W-:Y:S02]  /*d400*/  FSEL R211, R21, -INF , !P3 ;  /* 0xff80000015d37808 */ /* 0x000fe40005800000 */
[----:B------:R-:W-:Y:S01]  /*d410*/  FSEL R208, R23, -INF , !P5 ;  /* 0xff80000017d07808 */ /* 0x000fe20006800000 */
[----:B------:R-:W4:Y:S01]  /*d420*/  MUFU.TANH R157, R108 ;  /* 0x0000006c009d7308 */ /* 0x000f220000002400 */
[----:B------:R-:W-:Y:S01]  /*d430*/  FSEL R206, R202, -INF , !P4 ;  /* 0xff800000cace7808 */ /* 0x000fe20006000000 */
[----:B------:R-:W-:Y:S01]  /*d440*/  FMUL.FTZ R110, R110, UR9 ;  /* 0x000000096e6e7c20 */ /* 0x000fe20008410000 */
[----:B------:R-:W-:-:S05]  /*d450*/  FMUL.FTZ R111, R111, UR9 ;  /* 0x000000096f6f7c20 */ /* 0x000fca0008410000 */
[----:B------:R-:W4:Y:S01]  /*d460*/  MUFU.TANH R152, R113 ;  /* 0x0000007100987308 */ /* 0x000f220000002400 */
[----:B------:R-:W-:-:S07]  /*d470*/  FMUL.FTZ R119, R119, UR9 ;  /* 0x0000000977777c20 */ /* 0x000fce0008410000 */
[----:B------:R-:W-:Y:S01]  /*d480*/  MUFU.TANH R144, R121 ;  /* 0x0000007900907308 */ /* 0x000fe20000002400 */
[----:B------:R-:W-:-:S07]  /*d490*/  FMUL.FTZ R115, R115, UR9 ;  /* 0x0000000973737c20 */ /* 0x000fce0008410000 */
[----:B------:R-:W-:Y:S08]  /*d4a0*/  MUFU.TANH R140, R125 ;  /* 0x0000007d008c7308 */ /* 0x000ff00000002400 */
[----:B------:R-:W4:Y:S08]  /*d4b0*/  MUFU.TANH R150, R116 ;  /* 0x0000007400967308 */ /* 0x000f300000002400 */
[----:B------:R-:W4:Y:S01]  /*d4c0*/  MUFU.TANH R148, R117 ;  /* 0x0000007500947308 */ /* 0x000f220000002400 */
[----:B------:R-:W-:-:S07]  /*d4d0*/  FMUL.FTZ R118, R118, UR9 ;  /* 0x0000000976767c20 */ /* 0x000fce0008410000 */
[----:B------:R-:W-:Y:S08]  /*d4e0*/  MUFU.TANH R158, R107 ;  /* 0x0000006b009e7308 */ /* 0x000ff00000002400 */
[----:B------:R-:W-:Y:S08]  /*d4f0*/  MUFU.TANH R151, R114 ;  /* 0x0000007200977308 */ /* 0x000ff00000002400 */
[----:B------:R-:W4:Y:S01]  /*d500*/  MUFU.TANH R159, R106 ;  /* 0x0000006a009f7308 */ /* 0x000f220000002400 */
[----:B------:R-:W-:-:S02]  /*d510*/  WARPGROUP.DEPBAR.LE gsb0, 0x0 ;  /* 0x00008000000079c5 */ /* 0x000fc40000010000 */
[----:B------:R-:W1:Y:S01]  /*d520*/  LDS R227, [R227+0x400] ;  /* 0x00040000e3e37984 */ /* 0x000e620000000800 */
        /* <DEDUP_REMOVED lines=9> */
[C---:B------:R-:W-:Y:S01]  /*d5c0*/  ISETP.GE.AND P0, PT, R128.reuse, RZ, PT ;  /* 0x000000ff8000720c */ /* 0x040fe20003f06270 */
[----:B------:R-:W-:Y:S01]  /*d5d0*/  HGMMA.64x128x16.F32 R24, gdesc[UR4], R24, gsb0 ;  /* 0x01e00000041879f0 */ /* 0x000fe20008000818 */
[C---:B------:R-:W-:Y:S01]  /*d5e0*/  ISETP.GT.OR P1, PT, R221.reuse, 0x1, !P1 ;  /* 0x00000001dd00780c */ /* 0x040fe20004f24670 */
[----:B------:R-:W3:Y:S01]  /*d5f0*/  MUFU.TANH R155, R110 ;  /* 0x0000006e009b7308 */ /* 0x000ee20000002400 */
[----:B------:R-:W-:Y:S01]  /*d600*/  ISETP.GT.OR P0, PT, R221, RZ, !P0 ;  /* 0x000000ffdd00720c */ /* 0x000fe20004704670 */
[----:B------:R-:W-:Y:S01]  /*d610*/  FMUL.FTZ R127, R127, UR9 ;  /* 0x000000097f7f7c20 */ /* 0x000fe20008410000 */
[----:B------:R-:W-:-:S05]  /*d620*/  ISETP.GE.AND P2, PT, R128, 0x8, PT ;  /* 0x000000088000780c */ /* 0x000fca0003f46270 */
[----:B------:R-:W3:Y:S01]  /*d630*/  MUFU.TANH R154, R111 ;  /* 0x0000006f009a7308 */ /* 0x000ee20000002400 */
[----:B------:R-:W-:-:S07]  /*d640*/  ISETP.GE.AND P3, PT, R128, 0x9, PT ;  /* 0x000000098000780c */ /* 0x000fce0003f66270 */
[----:B------:R3:W-:Y:S01]  /*d650*/  MUFU.TANH R146, R119 ;  /* 0x0000007700927308 */ /* 0x0007e20000002400 */
[----:B------:R-:W-:-:S07]  /*d660*/  ISETP.GE.AND P5, PT, R128, 0x10, PT ;  /* 0x000000108000780c */ /* 0x000fce0003fa6270 */
[----:B------:R-:W3:Y:S01]  /*d670*/  MUFU.TANH R149, R115 ;  /* 0x0000007300957308 */ /* 0x000ee20000002400 */
[----:B------:R-:W-:-:S07]  /*d680*/  ISETP.GE.AND P4, PT, R128, 0x11, PT ;  /* 0x000000118000780c */ /* 0x000fce0003f86270 */
[----:B------:R-:W3:Y:S01]  /*d690*/  MUFU.TANH R147, R118 ;  /* 0x0000007600937308 */ /* 0x000ee20000002400 */
[----:B------:R-:W-:Y:S01]  /*d6a0*/  FSEL R214, R20, -INF , !P0 ;  /* 0xff80000014d67808 */ /* 0x000fe20004000000 */
[----:B------:R-:W-:Y:S01]  /*d6b0*/  FMUL.FTZ R130, R130, UR9 ;  /* 0x0000000982827c20 */ /* 0x000fe20008410000 */
[----:B------:R-:W-:Y:S01]  /*d6c0*/  FSEL R228, R200, -INF , !P1 ;  /* 0xff800000c8e47808 */ /* 0x000fe20004800000 */
[----:B------:R-:W-:Y:S01]  /*d6d0*/  FMUL.FTZ R212, R131, UR9 ;  /* 0x0000000983d47c20 */ /* 0x000fe20008410000 */
[C---:B------:R-:W-:Y:S01]  /*d6e0*/  ISETP.GE.AND P0, PT, R128.reuse, 0x18, PT ;  /* 0x000000188000780c */ /* 0x040fe20003f06270 */
[----:B------:R-:W-:Y:S01]  /*d6f0*/  FMUL.FTZ R129, R129, UR9 ;  /* 0x0000000981817c20 */ /* 0x000fe20008410000 */
[----:B------:R-:W-:Y:S02]  /*d700*/  ISETP.GE.AND P1, PT, R128, 0x19, PT ;  /* 0x000000198000780c */ /* 0x000fe40003f26270 */
[----:B------:R-:W-:Y:S02]  /*d710*/  LEA R137, R0, R137, 0xa ;  /* 0x0000008900897211 */ /* 0x000fe400078e50ff */
[C---:B------:R-:W-:Y:S01]  /*d720*/  IADD3 R223, R10.reuse, 0x4, RZ ;  /* 0x000000040adf7810 */ /* 0x040fe20007ffe0ff */
[----:B-1----:R-:W1:Y:S01]  /*d730*/  SHFL.IDX PT, R225, R227, R10, 0x1f ;  /* 0x00001f0ae3e17589 */ /* 0x002e6200000e0000 */
[C---:B------:R-:W-:Y:S01]  /*d740*/  ISETP.GT.OR P2, PT, R221.reuse, 0x8, !P2 ;  /* 0x00000008dd00780c */ /* 0x040fe20005744670 */
[----:B------:R-:W-:Y:S01]  /*d750*/  VIADD R231, R10, 0x8 ;  /* 0x000000080ae77836 */ /* 0x000fe20000000000 */
[C---:B------:R-:W-:Y:S01]  /*d760*/  ISETP.GT.OR P3, PT, R221.reuse, 0x9, !P3 ;  /* 0x00000009dd00780c */ /* 0x040fe20005f64670 */
[----:B------:R-:W-:Y:S01]  /*d770*/  ULDC UR4, c[0x0][0x744] ;  /* 0x0001d10000047ab9 */ /* 0x000fe20000000800 */
[----:B------:R-:W-:-:S02]  /*d780*/  ISETP.GT.OR P5, PT, R221, 0x10, !P5 ;  /* 0x00000010dd00780c */ /* 0x000fc40006fa4670 */
[C---:B------:R-:W-:Y:S02]  /*d790*/  ISETP.GT.OR P4, PT, R221.reuse, 0x11, !P4 ;  /* 0x00000011dd00780c */ /* 0x040fe40006784670 */
[C---:B------:R-:W-:Y:S02]  /*d7a0*/  ISETP.GT.OR P0, PT, R221.reuse, 0x18, !P0 ;  /* 0x00000018dd00780c */ /* 0x040fe40004704670 */
[----:B------:R-:W-:Y:S02]  /*d7b0*/  ISETP.GT.OR P1, PT, R221, 0x19, !P1 ;  /* 0x00000019dd00780c */ /* 0x000fe40004f24670 */
        /* <DEDUP_REMOVED lines=12> */
[C---:B------:R-:W-:Y:S02]  /*d880*/  ISETP.GT.OR P2, PT, R218.reuse, 0x20, !P2 ;  /* 0x00000020da00780c */ /* 0x040fe40005744670 */
[C---:B------:R-:W-:Y:S02]  /*d890*/  ISETP.GT.OR P3, PT, R218.reuse, 0x21, !P3 ;  /* 0x00000021da00780c */ /* 0x040fe40005f64670 */
[----:B------:R-:W-:-:S02]  /*d8a0*/  ISETP.GT.OR P5, PT, R218, 0x28, !P5 ;  /* 0x00000028da00780c */ /* 0x000fc40006fa4670 */
[C---:B------:R-:W-:Y:S02]  /*d8b0*/  ISETP.GT.OR P4, PT, R218.reuse, 0x29, !P4 ;  /* 0x00000029da00780c */ /* 0x040fe40006784670 */
[C---:B------:R-:W-:Y:S02]  /*d8c0*/  ISETP.GT.OR P0, PT, R218.reuse, 0x30, !P0 ;  /* 0x00000030da00780c */ /* 0x040fe40004704670 */
[----:B------:R-:W-:Y:S02]  /*d8d0*/  ISETP.GT.OR P1, PT, R218, 0x31, !P1 ;  /* 0x00000031da00780c */ /* 0x000fe40004f24670 */
[----:B------:R-:W-:Y:S02]  /*d8e0*/  FSEL R204, R171, -INF , !P2 ;  /* 0xff800000abcc7808 */ /* 0x000fe40005000000 */
[----:B------:R-:W-:Y:S02]  /*d8f0*/  FSEL R122, R170, -INF , !P3 ;  /* 0xff800000aa7a7808 */ /* 0x000fe40005800000 */
[----:B------:R-:W-:-:S02]  /*d900*/  FSEL R123, R167, -INF , !P5 ;  /* 0xff800000a77b7808 */ /* 0x000fc40006800000 */
[----:B--2---:R-:W-:Y:S02]  /*d910*/  FSEL R120, R88, -INF , !P4 ;  /* 0xff80000058787808 */ /* 0x004fe40006000000 */
[C---:B------:R-:W-:Y:S02]  /*d920*/  ISETP.GE.AND P2, PT, R126.reuse, 0x38, PT ;  /* 0x000000387e00780c */ /* 0x040fe40003f46270 */
[----:B------:R-:W-:Y:S02]  /*d930*/  ISETP.GE.AND P3, PT, R126, 0x39, PT ;  /* 0x000000397e00780c */ /* 0x000fe40003f66270 */
[C---:B------:R-:W-:Y:S02]  /*d940*/  ISETP.GE.AND P5, PT, R128.reuse, 0x20, PT ;  /* 0x000000208000780c */ /* 0x040fe40003fa6270 */
[----:B------:R-:W-:Y:S02]  /*d950*/  ISETP.GE.AND P4, PT, R128, 0x21, PT ;  /* 0x000000218000780c */ /* 0x000fe40003f86270 */
[----:B----4-:R-:W-:-:S02]  /*d960*/  FSEL R103, R91, -INF , !P0 ;  /* 0xff8000005b677808 */ /* 0x010fc40004000000 */
[----:B------:R-:W-:Y:S02]  /*d970*/  FSEL R109, R92, -INF , !P1 ;  /* 0xff8000005c6d7808 */ /* 0x000fe40004800000 */
[C---:B------:R-:W-:Y:S02]  /*d980*/  ISETP.GE.AND P0, PT, R128.reuse, 0x28, PT ;  /* 0x000000288000780c */ /* 0x040fe40003f06270 */
[----:B------:R-:W-:Y:S02]  /*d990*/  ISETP.GE.AND P1, PT, R128, 0x29, PT ;  /* 0x000000298000780c */ /* 0x000fe40003f26270 */
[C---:B------:R-:W-:Y:S02]  /*d9a0*/  ISETP.GT.OR P2, PT, R218.reuse, 0x38, !P2 ;  /* 0x00000038da00780c */ /* 0x040fe40005744670 */
[----:B------:R-:W-:Y:S02]  /*d9b0*/  ISETP.GT.OR P3, PT, R218, 0x39, !P3 ;  /* 0x00000039da00780c */ /* 0x000fe40005f64670 */
        /* <DEDUP_REMOVED lines=19> */
[----:B------:R-:W-:Y:S02]  /*daf0*/  ISETP.GT.OR P4, PT, R221, 0x39, !P4 ;  /* 0x00000039dd00780c */ /* 0x000fe40006784670 */
        /* <DEDUP_REMOVED lines=11> */
[----:B---3--:R-:W-:Y:S02]  /*dbb0*/  FSEL R119, R160, -INF , !P1 ;  /* 0xff800000a0777808 */ /* 0x008fe40004800000 */
        /* <DEDUP_REMOVED lines=31> */
[----:B------:R-:W-:Y:S02]  /*ddb0*/  ISETP.GE.AND P3, PT, R128, 0x59, PT ;  /* 0x000000598000780c */ /* 0x000fe40003f66270 */
[C---:B------:R-:W-:Y:S02]  /*ddc0*/  ISETP.GE.AND P5, PT, R126.reuse, 0x60, PT ;  /* 0x000000607e00780c */ /* 0x040fe40003fa6270 */
[----:B------:R-:W-:Y:S02]  /*ddd0*/  ISETP.GE.AND P4, PT, R126, 0x61, PT ;  /* 0x000000617e00780c */ /* 0x000fe40003f86270 */
[----:B------:R-:W-:-:S02]  /*dde0*/  FSEL R100, R151, -INF , !P0 ;  /* 0xff80000097647808 */ /* 0x000fc40004000000 */
        /* <DEDUP_REMOVED lines=8> */
[----:B------:R-:W-:Y:S01]  /*de70*/  ISETP.GT.OR P1, PT, R218, 0x69, !P1 ;  /* 0x00000069da00780c */ /* 0x000fe20004f24670 */
[----:B------:R2:W3:Y:S01]  /*de80*/  MUFU.TANH R6, R127 ;  /* 0x0000007f00067308 */ /* 0x0004e20000002400 */
[----:B------:R-:W-:Y:S02]  /*de90*/  FSEL R98, R147, -INF , !P2 ;  /* 0xff80000093627808 */ /* 0x000fe40005000000 */
[----:B------:R-:W-:Y:S02]  /*dea0*/  FSEL R118, R146, -INF , !P3 ;  /* 0xff80000092767808 */ /* 0x000fe40005800000 */
[----:B------:R-:W-:-:S02]  /*deb0*/  FSEL R113, R145, -INF , !P5 ;  /* 0xff80000091717808 */ /* 0x000fc40006800000 */
[----:B------:R-:W-:Y:S02]  /*dec0*/  FSEL R108, R144, -INF , !P4 ;  /* 0xff800000906c7808 */ /* 0x000fe40006000000 */
[C---:B------:R-:W-:Y:S02]  /*ded0*/  ISETP.GE.AND P2, PT, R126.reuse, 0x70, PT ;  /* 0x000000707e00780c */ /* 0x040fe40003f46270 */
[C---:B------:R-:W-:Y:S02]  /*dee0*/  ISETP.GE.AND P3, PT, R126.reuse, 0x71, PT ;  /* 0x000000717e00780c */ /* 0x040fe40003f66270 */
[C---:B------:R-:W-:Y:S02]  /*def0*/  ISETP.GE.AND P5, PT, R126.reuse, 0x78, PT ;  /* 0x000000787e00780c */ /* 0x040fe40003fa6270 */
[----:B------:R-:W-:Y:S01]  /*df00*/  ISETP.GE.AND P4, PT, R126, 0x79, PT ;  /* 0x000000797e00780c */ /* 0x000fe20003f86270 */
[----:B------:R4:W1:Y:S01]  /*df10*/  MUFU.TANH R2, R130 ;  /* 0x0000008200027308 */ /* 0x0008620000002400 */
[----:B------:R-:W-:-:S02]  /*df20*/  FSEL R126, R141, -INF , !P0 ;  /* 0xff8000008d7e7808 */ /* 0x000fc40004000000 */
[----:B--2---:R-:W-:Y:S02]  /*df30*/  FSEL R127, R140, -INF , !P1 ;  /* 0xff8000008c7f7808 */ /* 0x004fe40004800000 */
[C---:B------:R-:W-:Y:S02]  /*df40*/  ISETP.GE.AND P0, PT, R128.reuse, 0x60, PT ;  /* 0x000000608000780c */ /* 0x040fe40003f06270 */
[----:B------:R-:W-:Y:S02]  /*df50*/  ISETP.GE.AND P1, PT, R128, 0x61, PT ;  /* 0x000000618000780c */ /* 0x000fe40003f26270 */
[----:B------:R-:W-:Y:S02]  /*df60*/  ISETP.GT.OR P2, PT, R218, 0x70, !P2 ;  /* 0x00000070da00780c */ /* 0x000fe40005744670 */
[C---:B------:R-:W-:Y:S02]  /*df70*/  ISETP.GT.OR P0, PT, R221.reuse, 0x60, !P0 ;  /* 0x00000060dd00780c */ /* 0x040fe40004704670 */
[----:B------:R-:W-:-:S02]  /*df80*/  ISETP.GT.OR P1, PT, R221, 0x61, !P1 ;  /* 0x00000061dd00780c */ /* 0x000fc40004f24670 */
[----:B----4-:R-:W-:Y:S02]  /*df90*/  FSEL R130, R5, -INF , !P2 ;  /* 0xff80000005827808 */ /* 0x010fe40005000000 */
[----:B------:R-:W-:Y:S02]  /*dfa0*/  FSEL R131, R143, -INF , !P0 ;  /* 0xff8000008f837808 */ /* 0x000fe40004000000 */
[----:B------:R-:W-:Y:S02]  /*dfb0*/  FSEL R138, R142, -INF , !P1 ;  /* 0xff8000008e8a7808 */ /* 0x000fe40004800000 */
[C---:B------:R-:W-:Y:S02]  /*dfc0*/  ISETP.GE.AND P2, PT, R128.reuse, 0x68, PT ;  /* 0x000000688000780c */ /* 0x040fe40003f46270 */
[C---:B------:R-:W-:Y:S02]  /*dfd0*/  ISETP.GE.AND P0, PT, R128.reuse, 0x69, PT ;  /* 0x000000698000780c */ /* 0x040fe40003f06270 */
[----:B------:R-:W-:-:S02]  /*dfe0*/  ISETP.GE.AND P1, PT, R128, 0x70, PT ;  /* 0x000000708000780c */ /* 0x000fc40003f26270 */
[C---:B------:R-:W-:Y:S02]  /*dff0*/  ISETP.GT.OR P2, PT, R221.reuse, 0x68, !P2 ;  /* 0x00000068dd00780c */ /* 0x040fe40005744670 */
[C---:B------:R-:W-:Y:S02]  /*e000*/  ISETP.GT.OR P0, PT, R221.reuse, 0x69, !P0 ;  /* 0x00000069dd00780c */ /* 0x040fe40004704670 */
[----:B------:R-:W-:Y:S01]  /*e010*/  ISETP.GT.OR P1, PT, R221, 0x70, !P1 ;  /* 0x00000070dd00780c */ /* 0x000fe20004f24670 */
[----:B------:R2:W-:Y:S01]  /*e020*/  MUFU.TANH R4, R129 ;  /* 0x0000008100047308 */ /* 0x0005e20000002400 */
[----:B------:R-:W-:Y:S02]  /*e030*/  R2UR UR8, R137 ;  /* 0x00000000890872ca */ /* 0x000fe400000e0000 */
[----:B---3--:R-:W-:Y:S02]  /*e040*/  FSEL R139, R6, -INF , !P0 ;  /* 0xff800000068b7808 */ /* 0x008fe40004000000 */
[----:B-1----:R-:W-:-:S02]  /*e050*/  FSEL R137, R2, -INF , !P1 ;  /* 0xff80000002897808 */ /* 0x002fc40004800000 */
[C---:B------:R-:W-:Y:S02]  /*e060*/  ISETP.GE.AND P0, PT, R128.reuse, 0x78, PT ;  /* 0x000000788000780c */ /* 0x040fe40003f06270 */
[----:B--2---:R-:W-:Y:S02]  /*e070*/  FSEL R129, R7, -INF , !P2 ;  /* 0xff80000007817808 */ /* 0x004fe40005000000 */
[C---:B------:R-:W-:Y:S02]  /*e080*/  ISETP.GE.AND P2, PT, R128.reuse, 0x71, PT ;  /* 0x000000718000780c */ /* 0x040fe40003f46270 */
[----:B------:R-:W-:Y:S02]  /*e090*/  ISETP.GE.AND P1, PT, R128, 0x79, PT ;  /* 0x000000798000780c */ /* 0x000fe40003f26270 */
[----:B------:R1:W-:Y:S02]  /*e0a0*/  MUFU.TANH R128, R212 ;  /* 0x000000d400807308 */ /* 0x0003e40000002400 */
[----:B-1----:R-:W1:Y:S01]  /*e0b0*/  SHFL.IDX PT, R212, R227, R223, 0x1f ;  /* 0x00001fdfe3d47589 */ /* 0x002e6200000e0000 */
[----:B------:R-:W-:-:S02]  /*e0c0*/  ISETP.GT.OR P3, PT, R218, 0x71, !P3 ;  /* 0x00000071da00780c */ /* 0x000fc40005f64670 */
[C---:B------:R-:W-:Y:S02]  /*e0d0*/  ISETP.GT.OR P5, PT, R218.reuse, 0x78, !P5 ;  /* 0x00000078da00780c */ /* 0x040fe40006fa4670 */
[----:B------:R-:W-:Y:S02]  /*e0e0*/  ISETP.GT.OR P4, PT, R218, 0x79, !P4 ;  /* 0x00000079da00780c */ /* 0x000fe40006784670 */
[----:B------:R-:W2:Y:S01]  /*e0f0*/  SHFL.IDX PT, R218, R18, R10, 0x1f ;  /* 0x00001f0a12da7589 */ /* 0x000ea200000e0000 */
[----:B------:R-:W-:Y:S01]  /*e100*/  IADD3 R232, R10, 0xc, RZ ;  /* 0x0000000c0ae87810 */ /* 0x000fe20007ffe0ff */
[----:B------:R-:W-:Y:S02]  /*e110*/  WARPGROUP.DEPBAR.LE gsb0, 0x0 ;  /* 0x00008000000079c5 */ /* 0x000fe40000010000 */
[----:B------:R-:W-:Y:S01]  /*e120*/  FADD.FTZ R229, R24, -R225 ;  /* 0x800000e118e57221 */ /* 0x000fe20000010000 */
[C---:B------:R-:W-:Y:S01]  /*e130*/  ISETP.GT.OR P2, PT, R221.reuse, 0x71, !P2 ;  /* 0x00000071dd00780c */ /* 0x040fe20005744670 */
[----:B------:R-:W3:Y:S01]  /*e140*/  SHFL.IDX PT, R24, R227, R231, 0x1f ;  /* 0x00001fe7e3187589 */ /* 0x000ee200000e0000 */
[----:B------:R-:W-:-:S02]  /*e150*/  ISETP.GT.OR P0, PT, R221, 0x78, !P0 ;  /* 0x00000078dd00780c */ /* 0x000fc40004704670 */
[----:B------:R-:W-:Y:S01]  /*e160*/  ISETP.GT.OR P1, PT, R221, 0x79, !P1 ;  /* 0x00000079dd00780c */ /* 0x000fe20004f24670 */
[----:B------:R-:W-:Y:S01]  /*e170*/  LDS R17, [R17+0x400] ;  /* 0x0004000011117984 */ /* 0x000fe20000000800 */
[----:B------:R-:W-:Y:S01]  /*e180*/  FMUL.FTZ R132, R132, UR9 ;  /* 0x0000000984847c20 */ /* 0x000fe20008410000 */
[----:B------:R-:W-:Y:S01]  /*e190*/  FMUL.FTZ R134, R134, UR9 ;  /* 0x0000000986867c20 */ /* 0x000fe20008410000 */
[----:B------:R-:W-:Y:S01]  /*e1a0*/  FMUL.FTZ R133, R133, UR9 ;  /* 0x0000000985857c20 */ /* 0x000fe20008410000 */
[----:B------:R-:W-:Y:S01]  /*e1b0*/  FMUL.FTZ R135, R135, UR9 ;  /* 0x0000000987877c20 */ /* 0x000fe20008410000 */
[----:B------:R-:W-:Y:S01]  /*e1c0*/  FFMA.FTZ R235, -R235, R235, 1 ;  /* 0x3f800000ebeb7423 */ /* 0x000fe200000101eb */
[----:B------:R-:W-:Y:S01]  /*e1d0*/  FFMA.FTZ R236, -R236, R236, 1 ;  /* 0x3f800000ecec7423 */ /* 0x000fe200000101ec */
[--C-:B-1----:R-:W-:Y:S01]  /*e1e0*/  FADD.FTZ R226, R25, -R212.reuse ;  /* 0x800000d419e27221 */ /* 0x102fe20000010000 */
[----:B------:R-:W-:Y:S01]  /*e1f0*/  FFMA.FTZ R90, -R90, R90, 1 ;  /* 0x3f8000005a5a7423 */ /* 0x000fe2000001015a */
[----:B------:R-:W-:Y:S04]  /*e200*/  SHFL.IDX PT, R25, R18, R223, 0x1f ;  /* 0x00001fdf12197589 */ /* 0x000fe800000e0000 */
[----:B------:R-:W1:Y:S01]  /*e210*/  SHFL.IDX PT, R223, R227, R232, 0x1f ;  /* 0x00001fe8e3df7589 */ /* 0x000e6200000e0000 */
[----:B------:R-:W-:Y:S01]  /*e220*/  FADD.FTZ R212, R27, -R212 ;  /* 0x800000d41bd47221 */ /* 0x000fe20000010000 */
[----:B--2---:R-:W-:Y:S01]  /*e230*/  FFMA.FTZ R216, R216, UR4, -R218 ;  /* 0x00000004d8d87c23 */ /* 0x004fe200080108da */
[----:B------:R-:W-:-:S02]  /*e240*/  VIADD R27, R10, 0x10 ;  /* 0x000000100a1b7836 */ /* 0x000fc40000000000 */
[----:B------:R-:W-:Y:S01]  /*e250*/  FADD.FTZ R225, R26, -R225 ;  /* 0x800000e11ae17221 */ /* 0x000fe20000010000 */
[----:B------:R-:W-:Y:S01]  /*e260*/  IADD3 R221, R10, 0x14, RZ ;  /* 0x000000140add7810 */ /* 0x000fe20007ffe0ff */
[----:B------:R-:W-:Y:S01]  /*e270*/  FFMA.FTZ R26, R214, UR4, -R218 ;  /* 0x00000004d61a7c23 */ /* 0x000fe200080108da */
[----:B------:R-:W-:Y:S01]  /*e280*/  FFMA.FTZ R91, -R91, R91, 1 ;  /* 0x3f8000005b5b7423 */ /* 0x000fe2000001015b */
[----:B------:R2:W4:Y:S01]  /*e290*/  MUFU.EX2 R214, R216 ;  /* 0x000000d800d67308 */ /* 0x0005220000000800 */
[----:B------:R-:W4:Y:S01]  /*e2a0*/  SHFL.IDX PT, R231, R18, R231, 0x1f ;  /* 0x00001fe712e77589 */ /* 0x000f2200000e0000 */
[--C-:B---3--:R-:W-:Y:S01]  /*e2b0*/  FADD.FTZ R218, R30, -R24.reuse ;  /* 0x800000181eda7221 */ /* 0x108fe20000010000 */
[----:B------:R-:W-:Y:S01]  /*e2c0*/  FFMA.FTZ R93, -R93, R93, 1 ;  /* 0x3f8000005d5d7423 */ /* 0x000fe2000001015d */
[----:B------:R-:W-:Y:S01]  /*e2d0*/  FFMA.FTZ R89, -R89, R89, 1 ;  /* 0x3f80000059597423 */ /* 0x000fe20000010159 */
[----:B------:R-:W-:Y:S01]  /*e2e0*/  FFMA.FTZ R88, -R88, R88, 1 ;  /* 0x3f80000058587423 */ /* 0x000fe20000010158 */
[----:B------:R-:W-:Y:S01]  /*e2f0*/  FFMA.FTZ R92, -R92, R92, 1 ;  /* 0x3f8000005c5c7423 */ /* 0x000fe2000001015c */
[----:B------:R-:W-:Y:S01]  /*e300*/  LDS R15, [R15+0x400] ;  /* 0x000400000f0f7984 */ /* 0x000fe20000000800 */
[----:B--2---:R-:W-:-:S03]  /*e310*/  FADD.FTZ R216, R28, -R24 ;  /* 0x800000181cd87221 */ /* 0x004fc60000010000 */
[----:B------:R-:W2:Y:S04]  /*e320*/  SHFL.IDX PT, R28, R227, R27, 0x1f ;  /* 0x00001f1be31c7589 */ /* 0x000ea800000e0000 */
[----:B------:R1:W-:Y:S04]  /*e330*/  SHFL.IDX PT, R27, R227, R221, 0x1f ;  /* 0x00001fdde31b7589 */ /* 0x0003e800000e0000 */
[----:B------:R-:W3:Y:S01]  /*e340*/  SHFL.IDX PT, R30, R18, R232, 0x1f ;  /* 0x00001fe8121e7589 */ /* 0x000ee200000e0000 */
[----:B-1----:R-:W-:Y:S01]  /*e350*/  FADD.FTZ R221, R29, -R223 ;  /* 0x800000df1ddd7221 */ /* 0x002fe20000010000 */
[----:B------:R-:W-:-:S02]  /*e360*/  VIADD R29, R10, 0x18 ;  /* 0x000000180a1d7836 */ /* 0x000fc40000000000 */
[----:B------:R-:W-:Y:S01]  /*e370*/  FADD.FTZ R223, R31, -R223 ;  /* 0x800000df1fdf7221 */ /* 0x000fe20000010000 */
[----:B------:R-:W-:-:S03]  /*e380*/  VIADD R31, R10, 0x10 ;  /* 0x000000100a1f7836 */ /* 0x000fc60000000000 */
[----:B------:R-:W1:Y:S04]  /*e390*/  SHFL.IDX PT, R29, R227, R29, 0x1f ;  /* 0x00001f1de31d7589 */ /* 0x000e6800000e0000 */
[----:B------:R-:W1:Y:S01]  /*e3a0*/  SHFL.IDX PT, R31, R18, R31, 0x1f ;  /* 0x00001f1f121f7589 */ /* 0x000e6200000e0000 */
[----:B------:R4:W-:Y:S01]  /*e3b0*/  MUFU.EX2 R24, R26 ;  /* 0x0000001a00187308 */ /* 0x0009e20000000800 */
        /* <DEDUP_REMOVED lines=8> */
[----:B------:R-:W-:Y:S01]  /*e440*/  IADD3 R32, R10, 0x14, RZ ;  /* 0x000000140a207810 */ /* 0x000fe20007ffe0ff */
[--C-:B-1----:R-:W-:Y:S01]  /*e450*/  FADD.FTZ R217, R36, -R29.reuse ;  /* 0x8000001d24d97221 */ /* 0x102fe20000010000 */
[----:B------:R-:W-:Y:S01]  /*e460*/  FADD.FTZ R220, R38, -R29 ;  /* 0x8000001d26dc7221 */ /* 0x000fe20000010000 */
[----:B------:R-:W-:Y:S01]  /*e470*/  FMUL.FTZ R229, R214, R229 ;  /* 0x000000e5d6e57220 */ /* 0x000fe20000410000 */
[--C-:B------:R-:W-:Y:S01]  /*e480*/  FFMA.FTZ R29, R215, UR4, -R31.reuse ;  /* 0x00000004d71d7c23 */ /* 0x100fe2000801081f */
[----:B------:R-:W-:Y:S01]  /*e490*/  FFMA.FTZ R31, R213, UR4, -R31 ;  /* 0x00000004d51f7c23 */ /* 0x000fe2000801081f */
[----:B------:R-:W-:Y:S01]  /*e4a0*/  FFMA.FTZ R213, -R19, R19, 1 ;  /* 0x3f80000013d57423 */ /* 0x000fe20000010113 */
[C---:B------:R-:W-:Y:S01]  /*e4b0*/  IADD3 R232, R10.reuse, 0x1c, RZ ;  /* 0x0000001c0ae87810 */ /* 0x040fe20007ffe0ff */
[----:B------:R-:W1:Y:S01]  /*e4c0*/  SHFL.IDX PT, R32, R18, R32, 0x1f ;  /* 0x00001f2012207589 */ /* 0x000e6200000e0000 */
[----:B------:R-:W-:-:S02]  /*e4d0*/  VIADD R34, R10, 0x18 ;  /* 0x000000180a227836 */ /* 0x000fc40000000000 */
[----:B------:R-:W-:Y:S01]  /*e4e0*/  FMUL.FTZ R213, R213, R229 ;  /* 0x000000e5d5d57220 */ /* 0x000fe20000410000 */
[----:B------:R-:W-:Y:S01]  /*e4f0*/  IADD3 R229, R10, 0x1c, RZ ;  /* 0x0000001c0ae57810 */ /* 0x000fe20007ffe0ff */
[----:B------:R2:W-:Y:S01]  /*e500*/  SHFL.IDX PT, R232, R227, R232, 0x1f ;  /* 0x00001fe8e3e87589 */ /* 0x0005e200000e0000 */
[----:B------:R-:W3:Y:S01]  /*e510*/  MUFU.EX2 R219, R219 ;  /* 0x000000db00db7308 */ /* 0x000ee20000000800 */
[--C-:B--2---:R-:W-:Y:S02]  /*e520*/  FADD.FTZ R227, R33, -R27.reuse ;  /* 0x8000001b21e37221 */ /* 0x104fe40000010000 */
[----:B------:R-:W2:Y:S04]  /*e530*/  SHFL.IDX PT, R33, R18, R34, 0x1f ;  /* 0x00001f2212217589 */ /* 0x000ea800000e0000 */
[----:B------:R-:W4:Y:S01]  /*e540*/  SHFL.IDX PT, R34, R18, R229, 0x1f ;  /* 0x00001fe512227589 */ /* 0x000f2200000e0000 */
[----:B------:R-:W-:Y:S01]  /*e550*/  FADD.FTZ R228, R35, -R27 ;  /* 0x8000001b23e47221 */ /* 0x000fe20000010000 */
[--C-:B-1----:R-:W-:Y:S01]  /*e560*/  FFMA.FTZ R211, R211, UR4, -R32.reuse ;  /* 0x00000004d3d37c23 */ /* 0x102fe20008010820 */
[----:B------:R-:W-:Y:S01]  /*e570*/  FFMA.FTZ R32, R210, UR4, -R32 ;  /* 0x00000004d2207c23 */ /* 0x000fe20008010820 */
[----:B------:R-:W1:Y:S01]  /*e580*/  SHFL.IDX PT, R35, R12, R10, 0x1f ;  /* 0x00001f0a0c237589 */ /* 0x000e6200000e0000 */
[----:B------:R-:W-:-:S02]  /*e590*/  VIADD R215, R10, 0x4 ;  /* 0x000000040ad77836 */ /* 0x000fc40000000000 */
[----:B------:R-:W-:Y:S01]  /*e5a0*/  FFMA.FTZ R210, -R20, R20, 1 ;  /* 0x3f80000014d27423 */ /* 0x000fe20000010114 */
[----:B------:R2:W-:Y:S01]  /*e5b0*/  MUFU.EX2 R19, R31 ;  /* 0x0000001f00137308 */ /* 0x0005e20000000800 */
[----:B---3--:R-:W-:-:S07]  /*e5c0*/  FMUL.FTZ R226, R219, R226 ;  /* 0x000000e2dbe27220 */ /* 0x008fce0000410000 */
[----:B------:R3:W-:Y:S01]  /*e5d0*/  MUFU.EX2 R20, R32 ;  /* 0x0000002000147308 */ /* 0x0007e20000000800 */
[--C-:B--2---:R-:W-:Y:S01]  /*e5e0*/  FFMA.FTZ R31, R208, UR4, -R33.reuse ;  /* 0x00000004d01f7c23 */ /* 0x104fe20008010821 */
[----:B------:R-:W-:Y:S01]  /*e5f0*/  FFMA.FTZ R208, -R230, R230, 1 ;  /* 0x3f800000e6d07423 */ /* 0x000fe200000101e6 */
[----:B---3--:R-:W-:Y:S01]  /*e600*/  FFMA.FTZ R32, R209, UR4, -R33 ;  /* 0x00000004d1207c23 */ /* 0x008fe20008010821 */
[--C-:B----4-:R-:W-:Y:S02]  /*e610*/  FFMA.FTZ R33, R206, UR4, -R34.reuse ;  /* 0x00000004ce217c23 */ /* 0x110fe40008010822 */
[----:B------:R-:W2:Y:S01]  /*e620*/  SHFL.IDX PT, R206, R12, R215, 0x1f ;  /* 0x00001fd70cce7589 */ /* 0x000ea200000e0000 */
[----:B------:R-:W-:Y:S01]  /*e630*/  FMUL.FTZ R208, R208, R226 ;  /* 0x000000e2d0d07220 */ /* 0x000fe20000410000 */
[C---:B------:R-:W-:Y:S01]  /*e640*/  IADD3 R226, R10.reuse, 0x8, RZ ;  /* 0x000000080ae27810 */ /* 0x040fe20007ffe0ff */
[----:B------:R-:W-:Y:S01]  /*e650*/  VIADD R209, R10, 0xc ;  /* 0x0000000c0ad17836 */ /* 0x000fe20000000000 */
[----:B------:R3:W-:Y:S01]  /*e660*/  MUFU.EX2 R18, R211 ;  /* 0x000000d300127308 */ /* 0x0007e20000000800 */
[----:B------:R-:W-:-:S02]  /*e670*/  FFMA.FTZ R34, R207, UR4, -R34 ;  /* 0x00000004cf227c23 */ /* 0x000fc40008010822 */
[----:B------:R-:W4:Y:S05]  /*e680*/  SHFL.IDX PT, R207, R12, R226, 0x1f ;  /* 0x00001fe20ccf7589 */ /* 0x000f2a00000e0000 */
[----:B------:R1:W-:Y:S01]  /*e690*/  MUFU.EX2 R27, R231 ;  /* 0x000000e7001b7308 */ /* 0x0003e20000000800 */
[----:B---3--:R-:W-:-:S05]  /*e6a0*/  VIADD R211, R10, 0x14 ;  /* 0x000000140ad37836 */ /* 0x008fca0000000000 */
[----:B------:R-:W-:Y:S01]  /*e6b0*/  SHFL.IDX PT, R38, R12, R211, 0x1f ;  /* 0x00001fd30c267589 */ /* 0x000fe200000e0000 */
[----:B-1----:R-:W-:-:S03]  /*e6c0*/  FADD.FTZ R231, R37, -R232 ;  /* 0x800000e825e77221 */ /* 0x002fc60000010000 */
[----:B------:R-:W1:Y:S01]  /*e6d0*/  SHFL.IDX PT, R37, R12, R209, 0x1f ;  /* 0x00001fd10c257589 */ /* 0x000e6200000e0000 */
[----:B------:R-:W-:Y:S01]  /*e6e0*/  FMUL.FTZ R225, R24, R225 ;  /* 0x000000e118e17220 */ /* 0x000fe20000410000 */
[--C-:B------:R-:W-:Y:S01]  /*e6f0*/  FFMA.FTZ R204, R204, UR4, -R35.reuse ;  /* 0x00000004cccc7c23 */ /* 0x100fe20008010823 */
[----:B------:R-:W-:Y:S01]  /*e700*/  IADD3 R230, R10, 0x18, RZ ;  /* 0x000000180ae67810 */ /* 0x000fe20007ffe0ff */
[----:B------:R-:W-:Y:S01]  /*e710*/  FFMA.FTZ R36, R205, UR4, -R35 ;  /* 0x00000004cd247c23 */ /* 0x000fe20008010823 */
[----:B------:R-:W-:Y:S01]  /*e720*/  FMUL.FTZ R210, R210, R225 ;  /* 0x000000e1d2d27220 */ /* 0x000fe20000410000 */
[----:B------:R2:W-:Y:S01]  /*e730*/  MUFU.EX2 R35, R204 ;  /* 0x000000cc00237308 */ /* 0x0005e20000000800 */
[----:B------:R-:W-:Y:S01]  /*e740*/  IADD3 R225, R10, 0x10, RZ ;  /* 0x000000100ae17810 */ /* 0x000fe20007ffe0ff */
[----:B------:R-:W-:Y:S01]  /*e750*/  FADD.FTZ R232, R39, -R232 ;  /* 0x800000e827e87221 */ /* 0x000fe20000010000 */
[--C-:B--2---:R-:W-:Y:S01]  /*e760*/  FFMA.FTZ R204, R122, UR4, -R206.reuse ;  /* 0x000000047acc7c23 */ /* 0x104fe200080108ce */
[----:B------:R-:W-:Y:S01]  /*e770*/  FFMA.FTZ R206, R124, UR4, -R206 ;  /* 0x000000047cce7c23 */ /* 0x000fe200080108ce */
[----:B------:R-:W2:Y:S04]  /*e780*/  SHFL.IDX PT, R122, R12, R230, 0x1f ;  /* 0x00001fe60c7a7589 */ /* 0x000ea800000e0000 */
[----:B------:R-:W3:Y:S04]  /*e790*/  SHFL.IDX PT, R124, R12, R229, 0x1f ;  /* 0x00001fe50c7c7589 */ /* 0x000ee800000e0000 */
[----:B------:R2:W3:Y:S01]  /*e7a0*/  SHFL.IDX PT, R39, R12, R225, 0x1f ;  /* 0x00001fe10c277589 */ /* 0x0004e200000e0000 */
[--C-:B----4-:R-:W-:Y:S01]  /*e7b0*/  FFMA.FTZ R123, R123, UR4, -R207.reuse ;  /* 0x000000047b7b7c23 */ /* 0x110fe200080108cf */
[----:B------:R-:W-:Y:S01]  /*e7c0*/  FFMA.FTZ R125, R125, UR4, -R207 ;  /* 0x000000047d7d7c23 */ /* 0x000fe200080108cf */
[--C-:B-1----:R-:W-:Y:S01]  /*e7d0*/  FFMA.FTZ R120, R120, UR4, -R37.reuse ;  /* 0x0000000478787c23 */ /* 0x102fe20008010825 */
[----:B------:R-:W-:Y:S01]  /*e7e0*/  FFMA.FTZ R121, R121, UR4, -R37 ;  /* 0x0000000479797c23 */ /* 0x000fe20008010825 */
[----:B------:R-:W-:Y:S01]  /*e7f0*/  SHFL.IDX PT, R207, R11, R226, 0x1f ;  /* 0x00001fe20bcf7589 */ /* 0x000fe200000e0000 */
[----:B------:R1:W-:Y:S08]  /*e800*/  MUFU.EX2 R37, R206 ;  /* 0x000000ce00257308 */ /* 0x0003f00000000800 */
[----:B--2---:R2:W-:Y:S01]  /*e810*/  MUFU.EX2 R12, R204 ;  /* 0x000000cc000c7308 */ /* 0x0045e20000000800 */
[----:B-1----:R-:W-:-:S02]  /*e820*/  FFMA.FTZ R206, R97, UR4, -R38 ;  /* 0x0000000461ce7c23 */ /* 0x002fc40008010826 */
[----:B------:R-:W1:Y:S04]  /*e830*/  SHFL.IDX PT, R97, R11, R209, 0x1f ;  /* 0x00001fd10b617589 */ /* 0x000e6800000e0000 */
[----:B--2---:R-:W2:Y:S04]  /*e840*/  SHFL.IDX PT, R204, R11, R215, 0x1f ;  /* 0x00001fd70bcc7589 */ /* 0x004ea800000e0000 */
[----:B------:R-:W4:Y:S01]  /*e850*/  SHFL.IDX PT, R205, R11, R10, 0x1f ;  /* 0x00001f0a0bcd7589 */ /* 0x000f2200000e0000 */
[--C-:B------:R-:W-:Y:S01]  /*e860*/  FFMA.FTZ R112, R112, UR4, -R122.reuse ;  /* 0x0000000470707c23 */ /* 0x100fe2000801087a */
[----:B------:R-:W-:Y:S01]  /*e870*/  FFMA.FTZ R107, R107, UR4, -R122 ;  /* 0x000000046b6b7c23 */ /* 0x000fe2000801087a */
[--C-:B---3--:R-:W-:Y:S01]  /*e880*/  FFMA.FTZ R122, R95, UR4, -R124.reuse ;  /* 0x000000045f7a7c23 */ /* 0x108fe2000801087c */
[----:B------:R-:W-:-:S02]  /*e890*/  FFMA.FTZ R124, R96, UR4, -R124 ;  /* 0x00000004607c7c23 */ /* 0x000fc4000801087c */
[----:B------:R-:W3:Y:S01]  /*e8a0*/  SHFL.IDX PT, R96, R11, R225, 0x1f ;  /* 0x00001fe10b607589 */ /* 0x000ee200000e0000 */
[----:B------:R-:W-:Y:S01]  /*e8b0*/  FFMA.FTZ R109, R109, UR4, -R38 ;  /* 0x000000046d6d7c23 */ /* 0x000fe20008010826 */
[----:B------:R-:W-:Y:S01]  /*e8c0*/  FFMA.FTZ R103, R103, UR4, -R39 ;  /* 0x0000000467677c23 */ /* 0x000fe20008010827 */
[--C-:B-1----:R-:W-:Y:S01]  /*e8d0*/  FFMA.FTZ R105, R105, UR4, -R97.reuse ;  /* 0x0000000469697c23 */ /* 0x102fe20008010861 */
[----:B------:R-:W-:Y:S01]  /*e8e0*/  FFMA.FTZ R104, R104, UR4, -R97 ;  /* 0x0000000468687c23 */ /* 0x000fe20008010861 */
[--C-:B--2---:R-:W-:Y:S01]  /*e8f0*/  FFMA.FTZ R119, R119, UR4, -R204.reuse ;  /* 0x0000000477777c23 */ /* 0x104fe200080108cc */
[----:B------:R-:W-:Y:S02]  /*e900*/  FFMA.FTZ R204, R94, UR4, -R204 ;  /* 0x000000045ecc7c23 */ /* 0x000fe400080108cc */
[----:B------:R1:W-:Y:S02]  /*e910*/  MUFU.EX2 R94, R120 ;  /* 0x00000078005e7308 */ /* 0x0003e40000000800 */
[----:B-1----:R-:W-:-:S02]  /*e920*/  FFMA.FTZ R120, R99, UR4, -R207 ;  /* 0x0000000463787c23 */ /* 0x002fc400080108cf */
[----:B------:R-:W1:Y:S04]  /*e930*/  SHFL.IDX PT, R99, R14, R10, 0x1f ;  /* 0x00001f0a0e637589 */ /* 0x000e6800000e0000 */
[----:B------:R2:W-:Y:S01]  /*e940*/  MUFU.EX2 R97, R109 ;  /* 0x0000006d00617308 */ /* 0x0005e20000000800 */
[----:B------:R-:W-:Y:S01]  /*e950*/  FFMA.FTZ R114, R114, UR4, -R39 ;  /* 0x0000000472727c23 */ /* 0x000fe20008010827 */
[--C-:B----4-:R-:W-:Y:S01]  /*e960*/  FFMA.FTZ R117, R117, UR4, -R205.reuse ;  /* 0x0000000475757c23 */ /* 0x110fe200080108cd */
[----:B--2---:R-:W2:Y:S05]  /*e970*/  SHFL.IDX PT, R109, R14, R225, 0x1f ;  /* 0x00001fe10e6d7589 */ /* 0x004eaa00000e0000 */
[----:B------:R4:W-:Y:S01]  /*e980*/  MUFU.EX2 R95, R103 ;  /* 0x00000067005f7308 */ /* 0x0009e20000000800 */
[----:B------:R-:W-:-:S02]  /*e990*/  FFMA.FTZ R106, R106, UR4, -R205 ;  /* 0x000000046a6a7c23 */ /* 0x000fc400080108cd */
[----:B------:R-:W-:Y:S04]  /*e9a0*/  SHFL.IDX PT, R205, R11, R229, 0x1f ;  /* 0x00001fe50bcd7589 */ /* 0x000fe800000e0000 */
[----:B----4-:R-:W4:Y:S01]  /*e9b0*/  SHFL.IDX PT, R103, R14, R209, 0x1f ;  /* 0x00001fd10e677589 */ /* 0x010f2200000e0000 */
[----:B------:R-:W2:Y:S01]  /*e9c0*/  MUFU.EX2 R25, R25 ;  /* 0x0000001900197308 */ /* 0x000ea20000000800 */
[----:B---3--:R-:W-:-:S07]  /*e9d0*/  FFMA.FTZ R101, R101, UR4, -R96 ;  /* 0x0000000465657c23 */ /* 0x008fce0008010860 */
[----:B------:R3:W-:Y:S01]  /*e9e0*/  MUFU.EX2 R38, R123 ;  /* 0x0000007b00267308 */ /* 0x0007e20000000800 */
[----:B------:R-:W-:-:S07]  /*e9f0*/  FFMA.FTZ R100, R100, UR4, -R96 ;  /* 0x0000000464647c23 */ /* 0x000fce0008010860 */
[----:B------:R1:W-:Y:S01]  /*ea00*/  MUFU.EX2 R39, R125 ;  /* 0x0000007d00277308 */ /* 0x0003e20000000800 */
[----:B---3--:R-:W-:Y:S04]  /*ea10*/  SHFL.IDX PT, R123, R11, R230, 0x1f ;  /* 0x00001fe60b7b7589 */ /* 0x008fe800000e0000 */
[----:B-1----:R1:W-:Y:S03]  /*ea20*/  SHFL.IDX PT, R125, R11, R211, 0x1f ;  /* 0x00001fd30b7d7589 */ /* 0x0023e600000e0000 */
[----:B------:R3:W-:Y:S08]  /*ea30*/  MUFU.EX2 R96, R114 ;  /* 0x0000007200607308 */ /* 0x0007f00000000800 */
[----:B-1----:R1:W-:Y:S01]  /*ea40*/  MUFU.EX2 R11, R121 ;  /* 0x00000079000b7308 */ /* 0x0023e20000000800 */
[----:B---3--:R-:W-:Y:S04]  /*ea50*/  SHFL.IDX PT, R114, R14, R211, 0x1f ;  /* 0x00001fd30e727589 */ /* 0x008fe800000e0000 */
[----:B-1----:R-:W1:Y:S01]  /*ea60*/  SHFL.IDX PT, R121, R14, R215, 0x1f ;  /* 0x00001fd70e797589 */ /* 0x002e6200000e0000 */
[----:B------:R-:W-:Y:S01]  /*ea70*/  FFMA.FTZ R111, R111, UR4, -R207 ;  /* 0x000000046f6f7c23 */ /* 0x000fe200080108cf */
[--C-:B------:R-:W-:Y:S01]  /*ea80*/  FFMA.FTZ R113, R113, UR4, -R99.reuse ;  /* 0x0000000471717c23 */ /* 0x100fe20008010863 */
[----:B------:R-:W-:Y:S01]  /*ea90*/  FFMA.FTZ R131, R131, UR4, -R99 ;  /* 0x0000000483837c23 */ /* 0x000fe20008010863 */
[----:B------:R-:W3:Y:S01]  /*eaa0*/  SHFL.IDX PT, R207, R14, R226, 0x1f ;  /* 0x00001fe20ecf7589 */ /* 0x000ee200000e0000 */
[----:B------:R4:W-:Y:S01]  /*eab0*/  MUFU.EX2 R99, R112 ;  /* 0x0000007000637308 */ /* 0x0009e20000000800 */
[--C-:B--2---:R-:W-:Y:S01]  /*eac0*/  FFMA.FTZ R130, R130, UR4, -R109.reuse ;  /* 0x0000000482827c23 */ /* 0x104fe2000801086d */
[----:B------:R-:W-:Y:S01]  /*ead0*/  FFMA.FTZ R137, R137, UR4, -R109 ;  /* 0x0000000489897c23 */ /* 0x000fe2000801086d */
[----:B------:R-:W-:Y:S01]  /*eae0*/  FMUL.FTZ R216, R25, R216 ;  /* 0x000000d819d87220 */ /* 0x000fe20000410000 */
[----:B------:R-:W-:Y:S01]  /*eaf0*/  FFMA.FTZ R109, -R237, R237, 1 ;  /* 0x3f800000ed6d7423 */ /* 0x000fe200000101ed */
[----:B----4-:R-:W-:-:S03]  /*eb00*/  FFMA.FTZ R127, R127, UR4, -R103 ;  /* 0x000000047f7f7c23 */ /* 0x010fc60008010867 */
[----:B------:R-:W2:Y:S01]  /*eb10*/  MUFU.EX2 R26, R26 ;  /* 0x0000001a001a7308 */ /* 0x000ea20000000800 */
[----:B------:R-:W4:Y:S01]  /*eb20*/  SHFL.IDX PT, R112, R14, R230, 0x1f ;  /* 0x00001fe60e707589 */ /* 0x000f2200000e0000 */
[----:B------:R-:W-:Y:S01]  /*eb30*/  FFMA.FTZ R139, R139, UR4, -R103 ;  /* 0x000000048b8b7c23 */ /* 0x000fe20008010867 */
[----:B------:R-:W-:Y:S02]  /*eb40*/  FMUL.FTZ R109, R109, R216 ;  /* 0x000000d86d6d7220 */ /* 0x000fe40000410000 */
[----:B------:R3:W4:Y:S03]  /*eb50*/  SHFL.IDX PT, R103, R14, R229, 0x1f ;  /* 0x00001fe50e677589 */ /* 0x00072600000e0000 */
[----:B------:R-:W2:Y:S01]  /*eb60*/  MUFU.TANH R132, R132 ;  /* 0x0000008400847308 */ /* 0x000ea20000002400 */
[----:B------:R-:W4:Y:S07]  /*eb70*/  SHFL.IDX PT, R216, R17, R10, 0x1f ;  /* 0x00001f0a11d87589 */ /* 0x000f2e00000e0000 */
[----:B------:R-:W4:Y:S01]  /*eb80*/  MUFU.TANH R134, R134 ;  /* 0x0000008600867308 */ /* 0x000f220000002400 */
[--C-:B-1----:R-:W-:Y:S01]  /*eb90*/  FFMA.FTZ R108, R108, UR4, -R121.reuse ;  /* 0x000000046c6c7c23 */ /* 0x102fe20008010879 */
[----:B------:R-:W-:Y:S01]  /*eba0*/  FFMA.FTZ R138, R138, UR4, -R121 ;  /* 0x000000048a8a7c23 */ /* 0x000fe20008010879 */
[----:B------:R-:W-:-:S05]  /*ebb0*/  FFMA.FTZ R102, R102, UR4, -R125 ;  /* 0x0000000466667c23 */ /* 0x000fca000801087d */
[----:B------:R-:W-:Y:S01]  /*ebc0*/  MUFU.TANH R133, R133 ;  /* 0x0000008500857308 */ /* 0x000fe20000002400 */
[----:B------:R-:W-:Y:S01]  /*ebd0*/  FFMA.FTZ R115, R115, UR4, -R125 ;  /* 0x0000000473737c23 */ /* 0x000fe2000801087d */
[----:B------:R-:W-:-:S06]  /*ebe0*/  FSEL R121, R4, -INF , !P3 ;  /* 0xff80000004797808 */ /* 0x000fcc0005800000 */
[----:B------:R-:W1:Y:S01]  /*ebf0*/  MUFU.TANH R135, R135 ;  /* 0x0000008700877308 */ /* 0x000e620000002400 */
[----:B------:R-:W-:-:S07]  /*ec00*/  FSEL R125, R128, -INF , !P2 ;  /* 0xff800000807d7808 */ /* 0x000fce0005000000 */
[----:B------:R-:W1:Y:S08]  /*ec10*/  MUFU.EX2 R28, R28 ;  /* 0x0000001c001c7308 */ /* 0x000e700000000800 */
[----:B------:R-:W1:Y:S01]  /*ec20*/  MUFU.EX2 R29, R29 ;  /* 0x0000001d001d7308 */ /* 0x000e620000000800 */
[----:B------:R-:W-:-:S07]  /*ec30*/  FFMA.FTZ R121, R121, UR4, -R114 ;  /* 0x0000000479797c23 */ /* 0x000fce0008010872 */
[----:B------:R-:W1:Y:S01]  /*ec40*/  MUFU.EX2 R32, R32 ;  /* 0x0000002000207308 */ /* 0x000e620000000800 */
[--C-:B------:R-:W-:Y:S01]  /*ec50*/  FFMA.FTZ R110, R110, UR4, -R205.reuse ;  /* 0x000000046e6e7c23 */ /* 0x100fe200080108cd */
[----:B------:R-:W-:Y:S01]  /*ec60*/  FFMA.FTZ R118, R118, UR4, -R205 ;  /* 0x0000000476767c23 */ /* 0x000fe200080108cd */
[----:B---3--:R-:W-:-:S05]  /*ec70*/  FFMA.FTZ R14, -R200, R200, 1 ;  /* 0x3f800000c80e7423 */ /* 0x008fca00000101c8 */
[----:B------:R-:W3:Y:S01]  /*ec80*/  MUFU.EX2 R30, R30 ;  /* 0x0000001e001e7308 */ /* 0x000ee20000000800 */
[----:B--2---:R-:W-:Y:S01]  /*ec90*/  FMUL.FTZ R212, R26, R212 ;  /* 0x000000d41ad47220 */ /* 0x004fe20000410000 */
[----:B------:R-:W-:Y:S01]  /*eca0*/  FFMA.FTZ R114, R125, UR4, -R114 ;  /* 0x000000047d727c23 */ /* 0x000fe20008010872 */
[----:B------:R-:W-:-:S05]  /*ecb0*/  FSEL R125, R132, -INF , !P5 ;  /* 0xff800000847d7808 */ /* 0x000fca0006800000 */
[----:B------:R-:W2:Y:S01]  /*ecc0*/  MUFU.EX2 R31, R31 ;  /* 0x0000001f001f7308 */ /* 0x000ea20000000800 */
[----:B----4-:R-:W-:Y:S01]  /*ecd0*/  FSEL R205, R134, -INF , !P0 ;  /* 0xff80000086cd7808 */ /* 0x010fe20004000000 */
[----:B------:R-:W-:Y:S01]  /*ece0*/  FMUL.FTZ R218, R27, R218 ;  /* 0x000000da1bda7220 */ /* 0x000fe20000410000 */
[--C-:B------:R-:W-:Y:S01]  /*ecf0*/  FFMA.FTZ R116, R116, UR4, -R123.reuse ;  /* 0x0000000474747c23 */ /* 0x100fe2000801087b */
[----:B------:R-:W-:Y:S01]  /*ed00*/  FFMA.FTZ R123, R98, UR4, -R123 ;  /* 0x00000004627b7c23 */ /* 0x000fe2000801087b */
[----:B------:R-:W-:Y:S01]  /*ed10*/  FMUL.FTZ R14, R14, R212 ;  /* 0x000000d40e0e7220 */ /* 0x000fe20000410000 */
[--C-:B------:R-:W-:Y:S01]  /*ed20*/  FFMA.FTZ R126, R126, UR4, -R207.reuse ;  /* 0x000000047e7e7c23 */ /* 0x100fe200080108cf */
[----:B------:R-:W-:Y:S01]  /*ed30*/  FFMA.FTZ R129, R129, UR4, -R207 ;  /* 0x0000000481817c23 */ /* 0x000fe200080108cf */
[----:B------:R4:W-:Y:S01]  /*ed40*/  MUFU.EX2 R98, R206 ;  /* 0x000000ce00627308 */ /* 0x0009e20000000800 */
[----:B------:R-:W-:Y:S01]  /*ed50*/  FFMA.FTZ R212, -R21, R21, 1 ;  /* 0x3f80000015d47423 */ /* 0x000fe20000010115 */
[--C-:B------:R-:W-:Y:S01]  /*ed60*/  FFMA.FTZ R125, R125, UR4, -R112.reuse ;  /* 0x000000047d7d7c23 */ /* 0x100fe20008010870 */
[----:B------:R-:W-:Y:S01]  /*ed70*/  FFMA.FTZ R205, R205, UR4, -R112 ;  /* 0x00000004cdcd7c23 */ /* 0x000fe20008010870 */
[----:B-1----:R-:W-:Y:S01]  /*ed80*/  FSEL R207, R135, -INF , !P1 ;  /* 0xff80000087cf7808 */ /* 0x002fe20004800000 */
[----:B------:R-:W-:Y:S01]  /*ed90*/  FFMA.FTZ R21, -R22, R22, 1 ;  /* 0x3f80000016157423 */ /* 0x000fe20000010116 */
[----:B------:R-:W-:Y:S01]  /*eda0*/  FMUL.FTZ R112, R235, R218 ;  /* 0x000000daeb707220 */ /* 0x000fe20000410000 */
[----:B------:R-:W-:Y:S01]  /*edb0*/  FMUL.FTZ R221, R28, R221 ;  /* 0x000000dd1cdd7220 */ /* 0x000fe20000410000 */
[----:B------:R-:W-:Y:S01]  /*edc0*/  FMUL.FTZ R22, R18, R227 ;  /* 0x000000e312167220 */ /* 0x000fe20000410000 */
[----:B----4-:R-:W-:Y:S01]  /*edd0*/  FSEL R206, R133, -INF , !P4 ;  /* 0xff80000085ce7808 */ /* 0x010fe20006000000 */
[----:B------:R-:W-:Y:S01]  /*ede0*/  FFMA.FTZ R209, -R233, R233, 1 ;  /* 0x3f800000e9d17423 */ /* 0x000fe200000101e9 */
[----:B------:R-:W-:Y:S01]  /*edf0*/  FFMA.FTZ R211, -R234, R234, 1 ;  /* 0x3f800000ead37423 */ /* 0x000fe200000101ea */
[----:B------:R-:W-:Y:S01]  /*ee00*/  FMUL.FTZ R222, R29, R222 ;  /* 0x000000de1dde7220 */ /* 0x000fe20000410000 */
[----:B------:R-:W1:Y:S01]  /*ee10*/  SHFL.IDX PT, R218, R17, R215, 0x1f ;  /* 0x00001fd711da7589 */ /* 0x000e6200000e0000 */
[C---:B------:R-:W-:Y:S01]  /*ee20*/  VIADD R227, R10.reuse, 0x8 ;  /* 0x000000080ae37836 */ /* 0x040fe20000000000 */
[----:B------:R-:W-:Y:S01]  /*ee30*/  IADD3 R234, R10, 0xc, RZ ;  /* 0x0000000c0aea7810 */ /* 0x000fe20007ffe0ff */
[----:B------:R-:W-:Y:S01]  /*ee40*/  FMUL.FTZ R226, R32, R220 ;  /* 0x000000dc20e27220 */ /* 0x000fe20000410000 */
[--C-:B------:R-:W-:Y:S01]  /*ee50*/  FFMA.FTZ R206, R206, UR4, -R103.reuse ;  /* 0x00000004cece7c23 */ /* 0x100fe20008010867 */
[----:B------:R-:W-:Y:S01]  /*ee60*/  FFMA.FTZ R207, R207, UR4, -R103 ;  /* 0x00000004cfcf7c23 */ /* 0x000fe20008010867 */
[----:B------:R-:W4:Y:S01]  /*ee70*/  SHFL.IDX PT, R220, R17, R229, 0x1f ;  /* 0x00001fe511dc7589 */ /* 0x000f2200000e0000 */
[----:B------:R-:W-:Y:S01]  /*ee80*/  FMUL.FTZ R103, R236, R221 ;  /* 0x000000ddec677220 */ /* 0x000fe20000410000 */
[----:B---3--:R-:W-:Y:S01]  /*ee90*/  FMUL.FTZ R223, R30, R223 ;  /* 0x000000df1edf7220 */ /* 0x008fe20000410000 */
[----:B------:R-:W-:Y:S01]  /*eea0*/  FMUL.FTZ R209, R209, R222 ;  /* 0x000000ded1d17220 */ /* 0x000fe20000410000 */
[----:B------:R-:W3:Y:S01]  /*eeb0*/  SHFL.IDX PT, R221, R17, R227, 0x1f ;  /* 0x00001fe311dd7589 */ /* 0x000ee200000e0000 */
[----:B--2---:R-:W-:Y:S01]  /*eec0*/  FMUL.FTZ R222, R31, R217 ;  /* 0x000000d91fde7220 */ /* 0x004fe20000410000 */
[----:B------:R-:W-:-:S02]  /*eed0*/  VIADD R233, R10, 0x10 ;  /* 0x000000100ae97836 */ /* 0x000fc40000000000 */
[--C-:B------:R-:W-:Y:S01]  /*eee0*/  FADD.FTZ R40, R40, -R216.reuse ;  /* 0x800000d828287221 */ /* 0x100fe20000010000 */
[----:B------:R-:W-:Y:S01]  /*eef0*/  FADD.FTZ R42, R42, -R216 ;  /* 0x800000d82a2a7221 */ /* 0x000fe20000010000 */
[----:B------:R-:W2:Y:S01]  /*ef00*/  SHFL.IDX PT, R217, R17, R234, 0x1f ;  /* 0x00001fea11d97589 */ /* 0x000ea200000e0000 */
[----:B------:R-:W-:-:S03]  /*ef10*/  FMUL.FTZ R224, R19, R224 ;  /* 0x000000e013e07220 */ /* 0x000fc60000410000 */
[----:B------:R1:W-:Y:S01]  /*ef20*/  LDS R216, [R13+0x400] ;  /* 0x000400000dd87984 */ /* 0x0003e20000000800 */
[----:B------:R-:W-:Y:S01]  /*ef30*/  FMUL.FTZ R211, R211, R223 ;  /* 0x000000dfd3d37220 */ /* 0x000fe20000410000 */
[----:B------:R-:W-:Y:S01]  /*ef40*/  FMUL.FTZ R22, R212, R22 ;  /* 0x00000016d4167220 */ /* 0x000fe20000410000 */
[----:B------:R-:W-:Y:S01]  /*ef50*/  FFMA.FTZ R212, -R23, R23, 1 ;  /* 0x3f80000017d47423 */ /* 0x000fe20000010117 */
[----:B------:R-:W-:Y:S01]  /*ef60*/  IADD3 R235, R10, 0x14, RZ ;  /* 0x000000140aeb7810 */ /* 0x000fe20007ffe0ff */
[----:B------:R-:W2:Y:S01]  /*ef70*/  SHFL.IDX PT, R223, R17, R233, 0x1f ;  /* 0x00001fe911df7589 */ /* 0x000ea200000e0000 */
[----:B------:R-:W2:Y:S01]  /*ef80*/  MUFU.EX2 R36, R36 ;  /* 0x0000002400247308 */ /* 0x000ea20000000800 */
[----:B------:R-:W-:Y:S01]  /*ef90*/  FMUL.FTZ R21, R21, R224 ;  /* 0x000000e015157220 */ /* 0x000fe20000410000 */
[----:B------:R-:W-:Y:S01]  /*efa0*/  FMUL.FTZ R212, R212, R222 ;  /* 0x000000ded4d47220 */ /* 0x000fe20000410000 */
[----:B------:R-:W2:Y:S04]  /*efb0*/  SHFL.IDX PT, R224, R17, R235, 0x1f ;  /* 0x00001feb11e07589 */ /* 0x000ea800000e0000 */
[----:B------:R-:W2:Y:S01]  /*efc0*/  SHFL.IDX PT, R222, R17, R230, 0x1f ;  /* 0x00001fe611de7589 */ /* 0x000ea200000e0000 */
[----:B-1----:R-:W-:Y:S01]  /*efd0*/  FFMA.FTZ R13, -R171, R171, 1 ;  /* 0x3f800000ab0d7423 */ /* 0x002fe200000101ab */
[----:B------:R-:W-:Y:S01]  /*efe0*/  FMUL.FTZ R40, R35, R40 ;  /* 0x0000002823287220 */ /* 0x000fe20000410000 */
[--C-:B------:R-:W-:Y:S01]  /*eff0*/  FADD.FTZ R41, R41, -R218.reuse ;  /* 0x800000da29297221 */ /* 0x100fe20000010000 */
[----:B------:R-:W-:Y:S01]  /*f000*/  FADD.FTZ R43, R43, -R218 ;  /* 0x800000da2b2b7221 */ /* 0x000fe20000010000 */
[--C-:B----4-:R-:W-:Y:S01]  /*f010*/  FADD.FTZ R53, R53, -R220.reuse ;  /* 0x800000dc35357221 */ /* 0x110fe20000010000 */
[----:B------:R-:W-:Y:S01]  /*f020*/  FADD.FTZ R55, R55, -R220 ;  /* 0x800000dc37377221 */ /* 0x000fe20000010000 */
[----:B------:R-:W-:Y:S01]  /*f030*/  FMUL.FTZ R13, R13, R40 ;  /* 0x000000280d0d7220 */ /* 0x000fe20000410000 */
[----:B------:R-:W-:Y:S01]  /*f040*/  FFMA.FTZ R40, -R170, R170, 1 ;  /* 0x3f800000aa287423 */ /* 0x000fe200000101aa */
[----:B------:R-:W-:Y:S01]  /*f050*/  FMUL.FTZ R220, R12, R41 ;  /* 0x000000290cdc7220 */ /* 0x000fe20000410000 */
[--C-:B---3--:R-:W-:Y:S01]  /*f060*/  FADD.FTZ R44, R44, -R221.reuse ;  /* 0x800000dd2c2c7221 */ /* 0x108fe20000010000 */
[----:B------:R-:W-:Y:S01]  /*f070*/  FADD.FTZ R46, R46, -R221 ;  /* 0x800000dd2e2e7221 */ /* 0x000fe20000010000 */
[--C-:B--2---:R-:W-:Y:S01]  /*f080*/  FADD.FTZ R45, R45, -R217.reuse ;  /* 0x800000d92d2d7221 */ /* 0x104fe20000010000 */
[----:B------:R-:W-:Y:S01]  /*f090*/  FADD.FTZ R47, R47, -R217 ;  /* 0x800000d92f2f7221 */ /* 0x000fe20000010000 */
[----:B------:R-:W-:Y:S01]  /*f0a0*/  FFMA.FTZ R217, -R169, R169, 1 ;  /* 0x3f800000a9d97423 */ /* 0x000fe200000101a9 */
[----:B------:R-:W-:Y:S01]  /*f0b0*/  FMUL.FTZ R218, R36, R42 ;  /* 0x0000002a24da7220 */ /* 0x000fe20000410000 */
[----:B------:R-:W-:Y:S01]  /*f0c0*/  FMUL.FTZ R221, R37, R43 ;  /* 0x0000002b25dd7220 */ /* 0x000fe20000410000 */
[----:B------:R-:W-:Y:S01]  /*f0d0*/  FMUL.FTZ R43, R40, R220 ;  /* 0x000000dc282b7220 */ /* 0x000fe20000410000 */
[----:B------:R-:W-:Y:S01]  /*f0e0*/  FFMA.FTZ R40, -R167, R167, 1 ;  /* 0x3f800000a7287423 */ /* 0x000fe200000101a7 */
[----:B------:R-:W-:Y:S01]  /*f0f0*/  FMUL.FTZ R44, R38, R44 ;  /* 0x0000002c262c7220 */ /* 0x000fe20000410000 */
[--C-:B------:R-:W-:Y:S01]  /*f100*/  FADD.FTZ R48, R48, -R223.reuse ;  /* 0x800000df30307221 */ /* 0x100fe20000010000 */
[----:B------:R-:W-:Y:S01]  /*f110*/  FADD.FTZ R50, R50, -R223 ;  /* 0x800000df32327221 */ /* 0x000fe20000010000 */
        /* <DEDUP_REMOVED lines=8> */
[----:B------:R-:W-:Y:S01]  /*f1a0*/  FADD.FTZ R51, R51, -R224 ;  /* 0x800000e033337221 */ /* 0x000fe20000010000 */
[----:B------:R-:W-:Y:S01]  /*f1b0*/  FADD.FTZ R52, R52, -R222 ;  /* 0x800000de34347221 */ /* 0x000fe20000010000 */
[----:B------:R-:W-:Y:S01]  /*f1c0*/  FADD.FTZ R49, R49, -R224 ;  /* 0x800000e031317221 */ /* 0x000fe20000010000 */
        /* <DEDUP_REMOVED lines=9> */
[----:B------:R-:W-:-:S02]  /*f260*/  VIADD R228, R10, 0x4 ;  /* 0x000000040ae47836 */ /* 0x000fc40000000000 */
[----:B------:R-:W-:Y:S01]  /*f270*/  FFMA.FTZ R51, -R165, R165, 1 ;  /* 0x3f800000a5337423 */ /* 0x000fe200000101a5 */
[----:B------:R-:W-:Y:S01]  /*f280*/  FMUL.FTZ R44, R89, R46 ;  /* 0x0000002e592c7220 */ /* 0x000fe20000410000 */
[----:B------:R-:W-:Y:S01]  /*f290*/  SHFL.IDX PT, R40, R216, R227, 0x1f ;  /* 0x00001fe3d8287589 */ /* 0x000fe200000e0000 */
[----:B------:R-:W1:Y:S01]  /*f2a0*/  MUFU.EX2 R122, R122 ;  /* 0x0000007a007a7308 */ /* 0x000e620000000800 */
[----:B------:R-:W-:Y:S02]  /*f2b0*/  FMUL.FTZ R46, R88, R217 ;  /* 0x000000d9582e7220 */ /* 0x000fe40000410000 */
[----:B------:R-:W2:Y:S01]  /*f2c0*/  SHFL.IDX PT, R89, R216, R10, 0x1f ;  /* 0x00001f0ad8597589 */ /* 0x000ea200000e0000 */
[----:B------:R-:W-:Y:S01]  /*f2d0*/  FMUL.FTZ R49, R92, R49 ;  /* 0x000000315c317220 */ /* 0x000fe20000410000 */
[----:B------:R-:W-:Y:S01]  /*f2e0*/  FMUL.FTZ R52, R90, R91 ;  /* 0x0000005b5a347220 */ /* 0x000fe20000410000 */
[----:B------:R-:W-:Y:S01]  /*f2f0*/  FMUL.FTZ R51, R51, R93 ;  /* 0x0000005d33337220 */ /* 0x000fe20000410000 */
[----:B------:R-:W3:Y:S01]  /*f300*/  SHFL.IDX PT, R88, R216, R228, 0x1f ;  /* 0x00001fe4d8587589 */ /* 0x000ee200000e0000 */
[----:B------:R-:W4:Y:S03]  /*f310*/  MUFU.EX2 R124, R124 ;  /* 0x0000007c007c7308 */ /* 0x000f260000000800 */
[----:B------:R-:W-:Y:S04]  /*f320*/  SHFL.IDX PT, R92, R216, R234, 0x1f ;  /* 0x00001fead85c7589 */ /* 0x000fe800000e0000 */
[----:B------:R-:W-:Y:S04]  /*f330*/  SHFL.IDX PT, R93, R216, R233, 0x1f ;  /* 0x00001fe9d85d7589 */ /* 0x000fe800000e0000 */
[----:B------:R-:W-:Y:S04]  /*f340*/  SHFL.IDX PT, R91, R216, R235, 0x1f ;  /* 0x00001febd85b7589 */ /* 0x000fe800000e0000 */
[----:B------:R-:W-:Y:S04]  /*f350*/  SHFL.IDX PT, R90, R216, R230, 0x1f ;  /* 0x00001fe6d85a7589 */ /* 0x000fe800000e0000 */
[----:B------:R-:W3:Y:S01]  /*f360*/  SHFL.IDX PT, R216, R216, R229, 0x1f ;  /* 0x00001fe5d8d87589 */ /* 0x000ee200000e0000 */
[----:B------:R-:W3:Y:S01]  /*f370*/  MUFU.EX2 R111, R111 ;  /* 0x0000006f006f7308 */ /* 0x000ee20000000800 */
[----:B------:R-:W-:Y:S01]  /*f380*/  FFMA.FTZ R42, -R168, R168, 1 ;  /* 0x3f800000a82a7423 */ /* 0x000fe200000101a8 */
[----:B------:R-:W-:Y:S01]  /*f390*/  FFMA.FTZ R217, -R164, R164, 1 ;  /* 0x3f800000a4d97423 */ /* 0x000fe200000101a4 */
[----:B------:R-:W3:Y:S02]  /*f3a0*/  LDL.LU R200, [R1+0x110] ;  /* 0x0001100001c87983 */ /* 0x000ee40000300800 */
[----:B------:R-:W-:Y:S01]  /*f3b0*/  FMUL.FTZ R42, R42, R221 ;  /* 0x000000dd2a2a7220 */ /* 0x000fe20000410000 */
[----:B-1----:R-:W-:-:S02]  /*f3c0*/  FMUL.FTZ R221, R122, R53 ;  /* 0x000000357add7220 */ /* 0x002fc40000410000 */
[----:B------:R-:W1:Y:S01]  /*f3d0*/  MUFU.EX2 R204, R204 ;  /* 0x000000cc00cc7308 */ /* 0x000e620000000800 */
[----:B------:R-:W-:Y:S01]  /*f3e0*/  FADD.FTZ R54, R54, -R222 ;  /* 0x800000de36367221 */ /* 0x000fe20000010000 */
[----:B----4-:R-:W-:Y:S01]  /*f3f0*/  FMUL.FTZ R222, R124, R55 ;  /* 0x000000377cde7220 */ /* 0x010fe20000410000 */
[----:B------:R-:W-:-:S05]  /*f400*/  FMUL.FTZ R55, R217, R221 ;  /* 0x000000ddd9377220 */ /* 0x000fca0000410000 */
[----:B------:R-:W4:Y:S01]  /*f410*/  MUFU.EX2 R119, R119 ;  /* 0x0000007700777308 */ /* 0x000f220000000800 */
[----:B--2---:R-:W-:Y:S01]  /*f420*/  FADD.FTZ R217, R56, -R89 ;  /* 0x8000005938d97221 */ /* 0x004fe20000010000 */
[----:B------:R-:W-:-:S06]  /*f430*/  FADD.FTZ R56, R60, -R40 ;  /* 0x800000283c387221 */ /* 0x000fcc0000010000 */
[----:B------:R-:W2:Y:S01]  /*f440*/  MUFU.EX2 R101, R101 ;  /* 0x0000006500657308 */ /* 0x000ea20000000800 */
[----:B------:R-:W-:Y:S01]  /*f450*/  FADD.FTZ R40, R62, -R40 ;  /* 0x800000283e287221 */ /* 0x000fe20000010000 */
[--C-:B---3--:R-:W-:Y:S01]  /*f460*/  FADD.FTZ R57, R57, -R88.reuse ;  /* 0x8000005839397221 */ /* 0x108fe20000010000 */
[----:B------:R-:W-:-:S05]  /*f470*/  FADD.FTZ R59, R59, -R88 ;  /* 0x800000583b3b7221 */ /* 0x000fca0000010000 */
[----:B------:R-:W3:Y:S01]  /*f480*/  MUFU.EX2 R120, R120 ;  /* 0x0000007800787308 */ /* 0x000ee20000000800 */
[--C-:B------:R-:W-:Y:S01]  /*f490*/  FADD.FTZ R88, R69, -R216.reuse ;  /* 0x800000d845587221 */ /* 0x100fe20000010000 */
[----:B------:R-:W-:-:S06]  /*f4a0*/  FADD.FTZ R216, R71, -R216 ;  /* 0x800000d847d87221 */ /* 0x000fcc0000010000 */
[----:B------:R-:W3:Y:S01]  /*f4b0*/  MUFU.EX2 R104, R104 ;  /* 0x0000006800687308 */ /* 0x000ee20000000800 */
[----:B------:R-:W-:Y:S01]  /*f4c0*/  FFMA.FTZ R71, -R155, R155, 1 ;  /* 0x3f8000009b477423 */ /* 0x000fe2000001019b */
[----:B------:R-:W-:-:S06]  /*f4d0*/  FMUL.FTZ R40, R111, R40 ;  /* 0x000000286f287220 */ /* 0x000fcc0000410000 */
[----:B------:R-:W3:Y:S01]  /*f4e0*/  MUFU.EX2 R107, R107 ;  /* 0x0000006b006b7308 */ /* 0x000ee20000000800 */
[----:B------:R-:W-:Y:S01]  /*f4f0*/  FADD.FTZ R64, R64, -R93 ;  /* 0x8000005d40407221 */ /* 0x000fe20000010000 */
[----:B------:R-:W-:Y:S01]  /*f500*/  FMUL.FTZ R71, R71, R40 ;  /* 0x0000002847477220 */ /* 0x000fe20000410000 */
[----:B------:R-:W-:Y:S01]  /*f510*/  FADD.FTZ R61, R61, -R92 ;  /* 0x8000005c3d3d7221 */ /* 0x000fe20000010000 */
[----:B------:R-:W-:-:S04]  /*f520*/  FFMA.FTZ R69, -R158, R158, 1 ;  /* 0x3f8000009e457423 */ /* 0x000fc8000001019e */
[----:B------:R-:W3:Y:S01]  /*f530*/  MUFU.EX2 R105, R105 ;  /* 0x0000006900697308 */ /* 0x000ee20000000800 */
[----:B-1----:R-:W-:Y:S01]  /*f540*/  FMUL.FTZ R59, R204, R59 ;  /* 0x0000003bcc3b7220 */ /* 0x002fe20000410000 */
[----:B------:R-:W-:Y:S01]  /*f550*/  FFMA.FTZ R40, -R153, R153, 1 ;  /* 0x3f80000099287423 */ /* 0x000fe20000010199 */
[----:B------:R-:W-:Y:S01]  /*f560*/  FADD.FTZ R92, R63, -R92 ;  /* 0x8000005c3f5c7221 */ /* 0x000fe20000010000 */
[----:B------:R-:W-:Y:S01]  /*f570*/  FFMA.FTZ R62, -R160, R160, 1 ;  /* 0x3f800000a03e7423 */ /* 0x000fe200000101a0 */
[----:B----4-:R-:W-:-:S03]  /*f580*/  FMUL.FTZ R57, R119, R57 ;  /* 0x0000003977397220 */ /* 0x010fc60000410000 */
[----:B------:R-:W1:Y:S01]  /*f590*/  MUFU.EX2 R100, R100 ;  /* 0x0000006400647308 */ /* 0x000e620000000800 */
[----:B--2---:R-:W-:Y:S01]  /*f5a0*/  FMUL.FTZ R64, R101, R64 ;  /* 0x0000004065407220 */ /* 0x004fe20000410000 */
[----:B------:R-:W2:Y:S01]  /*f5b0*/  LDL.LU R201, [R1+0x10c] ;  /* 0x00010c0001c97983 */ /* 0x000ea20000300800 */
[----:B------:R-:W-:Y:S01]  /*f5c0*/  FFMA.FTZ R215, -R202, R202, 1 ;  /* 0x3f800000cad77423 */ /* 0x000fe200000101ca */
[----:B------:R-:W-:Y:S01]  /*f5d0*/  FFMA.FTZ R225, -R203, R203, 1 ;  /* 0x3f800000cbe17423 */ /* 0x000fe200000101cb */
[----:B------:R-:W-:Y:S01]  /*f5e0*/  FMUL.FTZ R69, R69, R59 ;  /* 0x0000003b45457220 */ /* 0x000fe20000410000 */
[----:B------:R-:W2:Y:S02]  /*f5f0*/  LDL.LU R202, [R1+0x108] ;  /* 0x0001080001ca7983 */ /* 0x000ea40000300800 */
[----:B------:R-:W4:Y:S01]  /*f600*/  MUFU.EX2 R106, R106 ;  /* 0x0000006a006a7308 */ /* 0x000f220000000800 */
[--C-:B------:R-:W-:Y:S01]  /*f610*/  FADD.FTZ R65, R65, -R91.reuse ;  /* 0x8000005b41417221 */ /* 0x100fe20000010000 */
[----:B------:R-:W2:Y:S01]  /*f620*/  LDL.LU R203, [R1+0x104] ;  /* 0x0001040001cb7983 */ /* 0x000ea20000300800 */
[----:B------:R-:W-:Y:S01]  /*f630*/  FADD.FTZ R67, R67, -R91 ;  /* 0x8000005b43437221 */ /* 0x000fe20000010000 */
[----:B------:R-:W-:-:S04]  /*f640*/  FMUL.FTZ R62, R62, R57 ;  /* 0x000000393e3e7220 */ /* 0x000fc80000410000 */
[----:B------:R-:W4:Y:S01]  /*f650*/  MUFU.EX2 R102, R102 ;  /* 0x0000006600667308 */ /* 0x000f220000000800 */
[----:B------:R1:W5:Y:S01]  /*f660*/  LDL.LU R171, [R1+0x100] ;  /* 0x0001000001ab7983 */ /* 0x0003620000300800 */
[----:B------:R-:W-:Y:S01]  /*f670*/  FFMA.FTZ R59, -R157, R157, 1 ;  /* 0x3f8000009d3b7423 */ /* 0x000fe2000001019d */
[----:B---3--:R-:W-:Y:S01]  /*f680*/  FMUL.FTZ R56, R120, R56 ;  /* 0x0000003878387220 */ /* 0x008fe20000410000 */
[----:B------:R-:W-:Y:S01]  /*f690*/  FMUL.FTZ R92, R104, R92 ;  /* 0x0000005c685c7220 */ /* 0x000fe20000410000 */
[----:B------:R-:W-:Y:S01]  /*f6a0*/  FMUL.FTZ R64, R40, R64 ;  /* 0x0000004028407220 */ /* 0x000fe20000410000 */
[----:B------:R3:W5:Y:S02]  /*f6b0*/  LDL.LU R170, [R1+0xfc] ;  /* 0x0000fc0001aa7983 */ /* 0x0007640000300800 */
[----:B------:R-:W4:Y:S01]  /*f6c0*/  MUFU.EX2 R116, R116 ;  /* 0x0000007400747308 */ /* 0x000f220000000800 */
[----:B------:R-:W-:Y:S01]  /*f6d0*/  FADD.FTZ R58, R58, -R89 ;  /* 0x800000593a3a7221 */ /* 0x000fe20000010000 */
[----:B------:R-:W-:Y:S01]  /*f6e0*/  FFMA.FTZ R57, -R154, R154, 1 ;  /* 0x3f8000009a397423 */ /* 0x000fe2000001019a */
[----:B------:R-:W4:Y:S01]  /*f6f0*/  SHFL.IDX PT, R40, R15, R228, 0x1f ;  /* 0x00001fe40f287589 */ /* 0x000f2200000e0000 */
[----:B------:R-:W-:Y:S01]  /*f700*/  FMUL.FTZ R220, R107, R54 ;  /* 0x000000366bdc7220 */ /* 0x000fe20000410000 */
[----:B------:R-:W-:-:S02]  /*f710*/  FFMA.FTZ R218, -R163, R163, 1 ;  /* 0x3f800000a3da7423 */ /* 0x000fc400000101a3 */
[----:B------:R-:W4:Y:S01]  /*f720*/  SHFL.IDX PT, R91, R15, R235, 0x1f ;  /* 0x00001feb0f5b7589 */ /* 0x000f2200000e0000 */
[----:B------:R-:W4:Y:S01]  /*f730*/  MUFU.EX2 R115, R115 ;  /* 0x0000007300737308 */ /* 0x000f220000000800 */
[----:B------:R-:W-:Y:S02]  /*f740*/  FMUL.FTZ R59, R59, R56 ;  /* 0x000000383b3b7220 */ /* 0x000fe40000410000 */
[----:B------:R3:W5:Y:S01]  /*f750*/  LDL.LU R169, [R1+0xf8] ;  /* 0x0000f80001a97983 */ /* 0x0007620000300800 */
[----:B------:R-:W-:-:S03]  /*f760*/  FMUL.FTZ R56, R57, R92 ;  /* 0x0000005c39387220 */ /* 0x000fc60000410000 */
[----:B------:R-:W4:Y:S01]  /*f770*/  SHFL.IDX PT, R89, R15, R10, 0x1f ;  /* 0x00001f0a0f597589 */ /* 0x000f2200000e0000 */
[----:B------:R-:W4:Y:S03]  /*f780*/  MUFU.EX2 R110, R110 ;  /* 0x0000006e006e7308 */ /* 0x000f260000000800 */
[----:B------:R3:W5:Y:S01]  /*f790*/  LDL.LU R168, [R1+0xf4] ;  /* 0x0000f40001a87983 */ /* 0x0007620000300800 */
[----:B------:R-:W-:Y:S01]  /*f7a0*/  FADD.FTZ R66, R66, -R93 ;  /* 0x8000005d42427221 */ /* 0x000fe20000010000 */
[----:B------:R-:W-:Y:S02]  /*f7b0*/  FADD.FTZ R63, R68, -R90 ;  /* 0x8000005a443f7221 */ /* 0x000fe40000010000 */
[----:B------:R3:W5:Y:S01]  /*f7c0*/  LDL.LU R167, [R1+0xf0] ;  /* 0x0000f00001a77983 */ /* 0x0007620000300800 */
[----:B------:R-:W4:Y:S01]  /*f7d0*/  MUFU.EX2 R117, R117 ;  /* 0x0000007500757308 */ /* 0x000f220000000800 */
[----:B------:R-:W-:-:S02]  /*f7e0*/  FMUL.FTZ R53, R218, R220 ;  /* 0x000000dcda357220 */ /* 0x000fc40000410000 */
[----:B------:R3:W5:Y:S01]  /*f7f0*/  LDL.LU R166, [R1+0xec] ;  /* 0x0000ec0001a67983 */ /* 0x0007620000300800 */
[----:B------:R-:W-:Y:S01]  /*f800*/  FADD.FTZ R90, R70, -R90 ;  /* 0x8000005a465a7221 */ /* 0x000fe20000010000 */
[----:B------:R-:W-:Y:S02]  /*f810*/  FFMA.FTZ R54, -R162, R162, 1 ;  /* 0x3f800000a2367423 */ /* 0x000fe400000101a2 */
[----:B------:R3:W5:Y:S01]  /*f820*/  LDL.LU R165, [R1+0xe8] ;  /* 0x0000e80001a57983 */ /* 0x0007620000300800 */
[----:B------:R-:W4:Y:S01]  /*f830*/  MUFU.EX2 R123, R123 ;  /* 0x0000007b007b7308 */ /* 0x000f220000000800 */
[----:B------:R-:W-:Y:S02]  /*f840*/  FFMA.FTZ R70, -R156, R156, 1 ;  /* 0x3f8000009c467423 */ /* 0x000fe4000001019c */
[----:B------:R-:W4:Y:S01]  /*f850*/  SHFL.IDX PT, R92, R15, R230, 0x1f ;  /* 0x00001fe60f5c7589 */ /* 0x000f2200000e0000 */
[----:B------:R-:W-:Y:S01]  /*f860*/  FMUL.FTZ R61, R105, R61 ;  /* 0x0000003d693d7220 */ /* 0x000fe20000410000 */
[----:B------:R-:W-:-:S02]  /*f870*/  FFMA.FTZ R68, -R161, R161, 1 ;  /* 0x3f800000a1447423 */ /* 0x000fc400000101a1 */
[----:B------:R3:W5:Y:S01]  /*f880*/  LDL.LU R164, [R1+0xe4] ;  /* 0x0000e40001a47983 */ /* 0x0007620000300800 */
[----:B------:R-:W4:Y:S03]  /*f890*/  MUFU.EX2 R118, R118 ;  /* 0x0000007600767308 */ /* 0x000f260000000800 */
[----:B------:R-:W4:Y:S01]  /*f8a0*/  SHFL.IDX PT, R93, R15, R227, 0x1f ;  /* 0x00001fe30f5d7589 */ /* 0x000f2200000e0000 */
[----:B------:R-:W-:Y:S01]  /*f8b0*/  FFMA.FTZ R57, -R151, R151, 1 ;  /* 0x3f80000097397423 */ /* 0x000fe20000010197 */
[----:B-1----:R-:W-:Y:S02]  /*f8c0*/  FMUL.FTZ R66, R100, R66 ;  /* 0x0000004264427220 */ /* 0x002fe40000410000 */
[----:B------:R3:W5:Y:S01]  /*f8d0*/  LDL.LU R163, [R1+0xe0] ;  /* 0x0000e00001a37983 */ /* 0x0007620000300800 */
[----:B------:R-:W-:-:S03]  /*f8e0*/  FFMA.FTZ R60, -R159, R159, 1 ;  /* 0x3f8000009f3c7423 */ /* 0x000fc6000001019f */
[----:B------:R-:W1:Y:S01]  /*f8f0*/  SHFL.IDX PT, R220, R15, R229, 0x1f ;  /* 0x00001fe50fdc7589 */ /* 0x000e6200000e0000 */
[----:B------:R-:W-:-:S03]  /*f900*/  FMUL.FTZ R70, R70, R61 ;  /* 0x0000003d46467220 */ /* 0x000fc60000410000 */
[----:B------:R3:W5:Y:S04]  /*f910*/  LDL.LU R162, [R1+0xdc] ;  /* 0x0000dc0001a27983 */ /* 0x0007680000300800 */
[----:B------:R-:W1:Y:S01]  /*f920*/  SHFL.IDX PT, R218, R15, R233, 0x1f ;  /* 0x00001fe90fda7589 */ /* 0x000e6200000e0000 */
[----:B----4-:R-:W-:-:S03]  /*f930*/  FMUL.FTZ R58, R106, R58 ;  /* 0x0000003a6a3a7220 */ /* 0x010fc60000410000 */
[----:B------:R3:W5:Y:S01]  /*f940*/  LDL.LU R161, [R1+0xd8] ;  /* 0x0000d80001a17983 */ /* 0x0007620000300800 */
[----:B------:R-:W4:Y:S01]  /*f950*/  MUFU.EX2 R138, R138 ;  /* 0x0000008a008a7308 */ /* 0x000f220000000800 */
[----:B------:R-:W-:Y:S02]  /*f960*/  FMUL.FTZ R61, R102, R65 ;  /* 0x00000041663d7220 */ /* 0x000fe40000410000 */
[----:B------:R3:W5:Y:S01]  /*f970*/  LDL.LU R160, [R1+0xd4] ;  /* 0x0000d40001a07983 */ /* 0x0007620000300800 */
[----:B------:R-:W-:-:S03]  /*f980*/  FMUL.FTZ R65, R57, R66 ;  /* 0x0000004239417220 */ /* 0x000fc60000410000 */
[----:B------:R3:W5:Y:S01]  /*f990*/  LDL.LU R159, [R1+0xd0] ;  /* 0x0000d000019f7983 */ /* 0x0007620000300800 */
[----:B------:R-:W-:Y:S01]  /*f9a0*/  FFMA.FTZ R66, -R150, R150, 1 ;  /* 0x3f80000096427423 */ /* 0x000fe20000010196 */
[----:B------:R-:W-:Y:S02]  /*f9b0*/  FMUL.FTZ R63, R116, R63 ;  /* 0x0000003f743f7220 */ /* 0x000fe40000410000 */
[----:B------:R3:W5:Y:S01]  /*f9c0*/  LDL.LU R158, [R1+0xcc] ;  /* 0x0000cc00019e7983 */ /* 0x0007620000300800 */
[----:B------:R-:W-:-:S03]  /*f9d0*/  FMUL.FTZ R60, R60, R58 ;  /* 0x0000003a3c3c7220 */ /* 0x000fc60000410000 */
[----:B------:R3:W5:Y:S01]  /*f9e0*/  LDL.LU R157, [R1+0xc8] ;  /* 0x0000c800019d7983 */ /* 0x0007620000300800 */
[----:B------:R-:W-:-:S03]  /*f9f0*/  FFMA.FTZ R58, -R152, R152, 1 ;  /* 0x3f800000983a7423 */ /* 0x000fc60000010198 */
[----:B------:R3:W5:Y:S01]  /*fa00*/  LDL.LU R156, [R1+0xc4] ;  /* 0x0000c400019c7983 */ /* 0x0007620000300800 */
[----:B------:R-:W-:Y:S01]  /*fa10*/  FFMA.FTZ R57, -R149, R149, 1 ;  /* 0x3f80000095397423 */ /* 0x000fe20000010195 */
        /* <DEDUP_REMOVED lines=18> */
[----:B------:R-:W-:-:S02]  /*fb40*/  FMUL.FTZ R216, R118, R216 ;  /* 0x000000d876d87220 */ /* 0x000fc40000410000 */
[----:B------:R3:W5:Y:S01]  /*fb50*/  LDL.LU R148, [R1+0xa4] ;  /* 0x0000a40001947983 */ /* 0x0007620000300800 */
[--C-:B------:R-:W-:Y:S01]  /*fb60*/  FADD.FTZ R73, R73, -R40.reuse ;  /* 0x8000002849497221 */ /* 0x100fe20000010000 */
[--C-:B------:R-:W-:Y:S01]  /*fb70*/  FADD.FTZ R81, R81, -R91.reuse ;  /* 0x8000005b51517221 */ /* 0x100fe20000010000 */
[----:B------:R-:W-:Y:S01]  /*fb80*/  FADD.FTZ R83, R83, -R91 ;  /* 0x8000005b53537221 */ /* 0x000fe20000010000 */
[----:B------:R3:W5:Y:S01]  /*fb90*/  LDL.LU R147, [R1+0xa0] ;  /* 0x0000a00001937983 */ /* 0x0007620000300800 */
[----:B------:R-:W-:Y:S01]  /*fba0*/  FFMA.FTZ R88, -R145, R145, 1 ;  /* 0x3f80000091587423 */ /* 0x000fe20000010191 */
[----:B------:R-:W-:Y:S01]  /*fbb0*/  FMUL.FTZ R68, R68, R217 ;  /* 0x000000d944447220 */ /* 0x000fe20000410000 */
[--C-:B------:R-:W-:Y:S01]  /*fbc0*/  FADD.FTZ R72, R72, -R89.reuse ;  /* 0x8000005948487221 */ /* 0x100fe20000010000 */
[----:B------:R3:W5:Y:S01]  /*fbd0*/  LDL.LU R146, [R1+0x9c] ;  /* 0x00009c0001927983 */ /* 0x0007620000300800 */
[----:B------:R-:W-:Y:S01]  /*fbe0*/  FADD.FTZ R74, R74, -R89 ;  /* 0x800000594a4a7221 */ /* 0x000fe20000010000 */
[----:B------:R-:W-:Y:S01]  /*fbf0*/  FADD.FTZ R40, R75, -R40 ;  /* 0x800000284b287221 */ /* 0x000fe20000010000 */
[----:B------:R-:W-:Y:S01]  /*fc00*/  FFMA.FTZ R91, -R144, R144, 1 ;  /* 0x3f800000905b7423 */ /* 0x000fe20000010190 */
[----:B------:R3:W5:Y:S01]  /*fc10*/  LDL.LU R145, [R1+0x98] ;  /* 0x0000980001917983 */ /* 0x0007620000300800 */
[----:B------:R-:W-:Y:S01]  /*fc20*/  FMUL.FTZ R67, R67, R90 ;  /* 0x0000005a43437220 */ /* 0x000fe20000410000 */
[----:B------:R-:W-:Y:S01]  /*fc30*/  FFMA.FTZ R89, -R143, R143, 1 ;  /* 0x3f8000008f597423 */ /* 0x000fe2000001018f */
[----:B------:R-:W-:Y:S01]  /*fc40*/  FFMA.FTZ R90, -R142, R142, 1 ;  /* 0x3f8000008e5a7423 */ /* 0x000fe2000001018e */
[----:B------:R4:W3:Y:S01]  /*fc50*/  SHFL.IDX PT, R217, R15, R234, 0x1f ;  /* 0x00001fea0fd97589 */ /* 0x0008e200000e0000 */
[----:B------:R-:W-:-:S03]  /*fc60*/  FMUL.FTZ R61, R61, R216 ;  /* 0x000000d83d3d7220 */ /* 0x000fc60000410000 */
[----:B------:R1:W5:Y:S01]  /*fc70*/  LDL.LU R144, [R1+0x94] ;  /* 0x0000940001907983 */ /* 0x0003620000300800 */
[--C-:B------:R-:W-:Y:S01]  /*fc80*/  FADD.FTZ R84, R84, -R92.reuse ;  /* 0x8000005c54547221 */ /* 0x100fe20000010000 */
[----:B------:R-:W-:Y:S02]  /*fc90*/  FADD.FTZ R86, R86, -R92 ;  /* 0x8000005c56567221 */ /* 0x000fe40000010000 */
[----:B------:R1:W5:Y:S01]  /*fca0*/  LDL.LU R143, [R1+0x90] ;  /* 0x00009000018f7983 */ /* 0x0003620000300800 */
[----:B----4-:R4:W-:Y:S01]  /*fcb0*/  MUFU.EX2 R15, R121 ;  /* 0x00000079000f7308 */ /* 0x0109e20000000800 */
[----:B------:R-:W-:Y:S02]  /*fcc0*/  FMUL.FTZ R40, R138, R40 ;  /* 0x000000288a287220 */ /* 0x000fe40000410000 */
[----:B------:R1:W5:Y:S01]  /*fcd0*/  LDL.LU R142, [R1+0x8c] ;  /* 0x00008c00018e7983 */ /* 0x0003620000300800 */
[----:B------:R-:W-:Y:S01]  /*fce0*/  FFMA.FTZ R216, -R140, R140, 1 ;  /* 0x3f8000008cd87423 */ /* 0x000fe2000001018c */
[--C-:B------:R-:W-:Y:S01]  /*fcf0*/  FADD.FTZ R76, R76, -R93.reuse ;  /* 0x8000005d4c4c7221 */ /* 0x100fe20000010000 */
[----:B------:R-:W-:Y:S01]  /*fd00*/  FADD.FTZ R78, R78, -R93 ;  /* 0x8000005d4e4e7221 */ /* 0x000fe20000010000 */
[----:B------:R-:W-:Y:S01]  /*fd10*/  FFMA.FTZ R92, -R7, R7, 1 ;  /* 0x3f800000075c7423 */ /* 0x000fe20000010107 */
[----:B----4-:R-:W-:-:S02]  /*fd20*/  FFMA.FTZ R121, -R141, R141, 1 ;  /* 0x3f8000008d797423 */ /* 0x010fc4000001018d */
        /* <DEDUP_REMOVED lines=12> */
[----:B------:R-:W-:-:S03]  /*fdf0*/  FFMA.FTZ R40, -R2, R2, 1 ;  /* 0x3f80000002287423 */ /* 0x000fc60000010102 */
[----:B------:R4:W5:Y:S04]  /*fe00*/  LDL.LU R5, [R1+0x78] ;  /* 0x0000780001057983 */ /* 0x0009680000300800 */
[----:B------:R4:W5:Y:S04]  /*fe10*/  LDL.LU R4, [R1+0x74] ;  /* 0x0000740001047983 */ /* 0x0009680000300800 */
[----:B------:R4:W5:Y:S04]  /*fe20*/  LDL.LU R2, [R1+0x70] ;  /* 0x0000700001027983 */ /* 0x0009680000300800 */
[----:B------:R-:W4:Y:S01]  /*fe30*/  LDL R221, [R1+0x54] ;  /* 0x0000540001dd7983 */ /* 0x000f220000100800 */
[----:B------:R-:W1:Y:S08]  /*fe40*/  MUFU.EX2 R131, R131 ;  /* 0x0000008300837308 */ /* 0x000e700000000800 */
        /* <DEDUP_REMOVED lines=16> */
[----:B------:R-:W-:Y:S01]  /*ff50*/  FMUL.FTZ R76, R126, R76 ;  /* 0x0000004c7e4c7220 */ /* 0x000fe20000410000 */
[----:B---3--:R-:W-:Y:S01]  /*ff60*/  FMUL.FTZ R82, R137, R82 ;  /* 0x0000005289527220 */ /* 0x008fe20000410000 */
        /* <DEDUP_REMOVED lines=229> */
.L_x_1541:
        /* <DEDUP_REMOVED lines=70> */
.L_x_1542:
        /* <DEDUP_REMOVED lines=12> */
.L_x_1532:
        /* <DEDUP_REMOVED lines=34> */
.L_x_1500:
[----:B------:R-:W-:Y:S05]  /*11500*/  @P0 BRA `(.L_x_1498) ;  /* 0x00000044002c0947 */ /* 0x000fea0003800000 */
[----:B------:R-:W2:Y:S01]  /*11510*/  LDC R17, c[0x0][0x850] ;  /* 0x00021400ff117b82 */ /* 0x000ea20000000800 */
[----:B------:R-:W3:Y:S01]  /*11520*/  S2R R14, SR_TID.X ;  /* 0x00000000000e7919 */ /* 0x000ee20000002100 */
[----:B------:R-:W-:Y:S01]  /*11530*/  MOV R4, 0x400 ;  /* 0x0000040000047802 */ /* 0x000fe20000000f00 */
[----:B------:R-:W-:Y:S01]  /*11540*/  ULDC.64 UR4, c[0x0][0x818] ;  /* 0x0002060000047ab9 */ /* 0x000fe20000000a00 */
[----:B------:R-:W-:Y:S01]  /*11550*/  ULDC.64 UR6, c[0x0][0x840] ;  /* 0x0002100000067ab9 */ /* 0x000fe20000000a00 */
[----:B------:R-:W4:Y:S01]  /*11560*/  S2R R10, SR_CTAID.Y ;  /* 0x00000000000a7919 */ /* 0x000f220000002600 */
[----:B------:R-:W5:Y:S01]  /*11570*/  S2R R9, SR_CgaCtaId ;  /* 0x0000000000097919 */ /* 0x000f620000008800 */
[----:B------:R-:W1:Y:S01]  /*11580*/  S2R R12, SR_CTAID.X ;  /* 0x00000000000c7919 */ /* 0x000e620000002500 */
[----:B------:R-:W1:Y:S01]  /*11590*/  S2R R21, SR_CTAID.Z ;  /* 0x0000000000157919 */ /* 0x000e620000002700 */
[----:B--2---:R-:W-:Y:S01]  /*115a0*/  ISETP.NE.AND P0, PT, R17, 0x1, PT ;  /* 0x000000011100780c */ /* 0x004fe20003f05270 */
[----:B---3--:R-:W-:-:S12]  /*115b0*/  VIADD R19, R14, 0xffffff80 ;  /* 0xffffff800e137836 */ /* 0x008fd80000000000 */
[----:B------:R-:W2:Y:S01]  /*115c0*/  @P0 LDC R3, c[0x0][0x854] ;  /* 0x00021500ff030b82 */ /* 0x000ea20000000800 */
[----:B------:R-:W-:Y:S02]  /*115d0*/  SHF.R.S32.HI R2, RZ, 0x1f, R19 ;  /* 0x0000001fff027819 */ /* 0x000fe40000011413 */
[----:B----4-:R-:W-:Y:S02]  /*115e0*/  MOV R7, R10 ;  /* 0x0000000a00077202 */ /* 0x010fe40000000f00 */
[----:B-----5:R-:W-:Y:S02]  /*115f0*/  LEA R23, R9, R4, 0x18 ;  /* 0x0000000409177211 */ /* 0x020fe400078ec0ff */
[----:B------:R-:W-:Y:S01]  /*11600*/  LEA.HI R2, R2, R19, RZ, 0x7 ;  /* 0x0000001302027211 */ /* 0x000fe200078f38ff */
[----:B------:R-:W3:Y:S01]  /*11610*/  @P0 LDC R5, c[0x0][0x858] ;  /* 0x00021600ff050b82 */ /* 0x000ee20000000800 */
[----:B-1----:R-:W-:Y:S02]  /*11620*/  IMAD.SHL.U32 R4, R12, 0x2000, RZ ;  /* 0x000020000c047824 */ /* 0x002fe400078e00ff */
[----:B--2---:R-:W-:-:S05]  /*11630*/  @P0 IMAD.HI.U32 R0, R10, R3, RZ ;  /* 0x000000030a000227 */ /* 0x004fca00078e00ff */
[----:B---3--:R-:W-:Y:S02]  /*11640*/  @P0 SHF.R.U32.HI R7, RZ, R5, R0 ;  /* 0x00000005ff070219 */ /* 0x008fe40000011600 */
[C---:B------:R-:W-:Y:S02]  /*11650*/  LOP3.LUT R0, R2.reuse, 0xfffff80, RZ, 0xc0, !PT ;  /* 0x0fffff8002007812 */ /* 0x040fe400078ec0ff */
[----:B------:R-:W-:Y:S02]  /*11660*/  SHF.R.S32.HI R11, RZ, 0x1f, R7 ;  /* 0x0000001fff0b7819 */ /* 0x000fe40000011407 */
[----:B------:R-:W-:Y:S01]  /*11670*/  SHF.R.S32.HI R5, RZ, 0x1f, R4 ;  /* 0x0000001fff057819 */ /* 0x000fe20000011404 */
[----:B------:R-:W-:Y:S01]  /*11680*/  IMAD.IADD R0, R19, 0x1, -R0 ;  /* 0x0000000113007824 */ /* 0x000fe200078e0a00 */
[----:B------:R-:W-:Y:S01]  /*11690*/  SHF.L.U32 R2, R2, 0x5, RZ ;  /* 0x0000000502027819 */ /* 0x000fe200000006ff */
[C---:B------:R-:W-:Y:S02]  /*116a0*/  IMAD R6, R11.reuse, UR4, RZ ;  /* 0x000000040b067c24 */ /* 0x040fe4000f8e02ff */
[----:B------:R-:W-:Y:S01]  /*116b0*/  IMAD R8, R11, UR6, RZ ;  /* 0x000000060b087c24 */ /* 0x000fe2000f8e02ff */
[----:B------:R-:W-:Y:S01]  /*116c0*/  LOP3.LUT R9, R2, 0x3ffff000, RZ, 0xc0, !PT ;  /* 0x3ffff00002097812 */ /* 0x000fe200078ec0ff */
[----:B------:R-:W-:-:S03]  /*116d0*/  IMAD.WIDE.U32 R2, R7, UR4, R4 ;  /* 0x0000000407027c25 */ /* 0x000fc6000f8e0004 */
[----:B------:R-:W-:Y:S01]  /*116e0*/  LEA R0, R0, R9, 0x2 ;  /* 0x0000000900007211 */ /* 0x000fe200078e10ff */
[C---:B------:R-:W-:Y:S01]  /*116f0*/  IMAD R13, R7.reuse, UR5, R6 ;  /* 0x00000005070d7c24 */ /* 0x040fe2000f8e0206 */
[----:B------:R-:W-:Y:S01]  /*11700*/  SHF.R.S32.HI R6, RZ, 0x1f, R21 ;  /* 0x0000001fff067819 */ /* 0x000fe20000011415 */
        /* <DEDUP_REMOVED lines=8> */
[C---:B------:R-:W-:Y:S02]  /*11790*/  IMAD R13, R21.reuse, UR5, R8 ;  /* 0x00000005150d7c24 */ /* 0x040fe4000f8e0208 */
[----:B------:R-:W-:-:S04]  /*117a0*/  IMAD.WIDE.U32 R2, R21, UR4, R2 ;  /* 0x0000000415027c25 */ /* 0x000fc8000f8e0002 */
[----:B------:R-:W-:Y:S01]  /*117b0*/  IMAD R9, R21, UR7, R6 ;  /* 0x0000000715097c24 */ /* 0x000fe2000f8e0206 */
[----:B------:R-:W-:Y:S01]  /*117c0*/  IADD3 R13, R3, R13, RZ ;  /* 0x0000000d030d7210 */ /* 0x000fe20007ffe0ff */
[----:B------:R-:W-:Y:S01]  /*117d0*/  IMAD.WIDE.U32 R4, R21, UR6, R4 ;  /* 0x0000000615047c25 */ /* 0x000fe2000f8e0004 */
[----:B------:R-:W-:Y:S05]  /*117e0*/  WARPSYNC.ALL ;  /* 0x0000000000007948 */ /* 0x000fea0003800000 */
[----:B------:R-:W-:Y:S02]  /*117f0*/  IMAD R0, R0, 0x4, R23 ;  /* 0x0000000400007824 */ /* 0x000fe400078e0217 */
[----:B------:R-:W-:Y:S01]  /*11800*/  IMAD.IADD R9, R5, 0x1, R9 ;  /* 0x0000000105097824 */ /* 0x000fe200078e0209 */
[----:B------:R-:W-:Y:S01]  /*11810*/  BAR.SYNC.DEFER_BLOCKING 0x1, 0x100 ;  /* 0x0044000000007b1d */ /* 0x000fe20000010000 */
[----:B------:R-:W-:-:S02]  /*11820*/  ISETP.NE.AND P0, PT, R19, RZ, PT ;  /* 0x000000ff1300720c */ /* 0x000fc40003f05270 */
[----:B------:R-:W-:-:S03]  /*11830*/  ISETP.NE.AND P1, PT, R14, 0x80, PT ;  /* 0x000000800e00780c */ /* 0x000fc60003f25270 */
        /* <DEDUP_REMOVED lines=10> */
[----:B------:R-:W-:Y:S02]  /*118e0*/  IADD3 R6, P2, P3, R8, R6, R7 ;  /* 0x0000000608067210 */ /* 0x000fe40007b5e007 */
[----:B------:R-:W-:Y:S01]  /*118f0*/  SHF.R.S32.HI R8, RZ, 0x1f, R8 ;  /* 0x0000001fff087819 */ /* 0x000fe20000011408 */
[----:B------:R3:W-:Y:S03]  /*11900*/  STS.128 [R0], R172 ;  /* 0x000000ac00007388 */ /* 0x0007e60000000c00 */
[----:B------:R-:W-:Y:S01]  /*11910*/  IADD3.X R11, R8, R12, R11, P2, P3 ;  /* 0x0000000c080b7210 */ /* 0x000fe200017e640b */
[----:B------:R-:W-:Y:S01]  /*11920*/  IMAD.MOV R8, RZ, RZ, -R7 ;  /* 0x000000ffff087224 */ /* 0x000fe200078e0a07 */
[C---:B------:R-:W-:Y:S01]  /*11930*/  SHF.L.U32 R12, R6.reuse, 0x2, RZ ;  /* 0x00000002060c7819 */ /* 0x040fe200000006ff */
[----:B------:R3:W-:Y:S01]  /*11940*/  STS.128 [R0+0x800], R176 ;  /* 0x000800b000007388 */ /* 0x0007e20000000c00 */
[----:B------:R-:W-:Y:S01]  /*11950*/  SHF.L.U64.HI R11, R6, 0x2, R11 ;  /* 0x00000002060b7819 */ /* 0x000fe2000001020b */
[----:B------:R-:W-:Y:S01]  /*11960*/  IMAD R17, R17, R8, R10 ;  /* 0x0000000811117224 */ /* 0x000fe200078e020a */
        /* <DEDUP_REMOVED lines=11> */
.L_x_1546:
[----:B------:R-:W2:Y:S04]  /*11a20*/  LDG.E.STRONG.GPU R8, desc[UR38][R6.64] ;  /* 0x0000002606087981 */ /* 0x000ea8000c1ef900 */
[----:B--2---:R-:W-:Y:S01]  /*11a30*/  CCTL.IVALL ;  /* 0x00000000ff00798f */ /* 0x004fe20002000000 */
[----:B------:R-:W-:Y:S05]  /*11a40*/  YIELD ;  /* 0x0000000000007946 */ /* 0x000fea0003800000 */
[----:B------:R-:W-:-:S13]  /*11a50*/  ISETP.NE.AND P0, PT, R8, R17, PT ;  /* 0x000000110800720c */ /* 0x000fda0003f05270 */
[----:B------:R-:W-:Y:S05]  /*11a60*/  @P0 BRA `(.L_x_1546) ;  /* 0xfffffffc00ec0947 */ /* 0x000fea000383ffff */
.L_x_1545:
[----:B------:R-:W-:Y:S05]  /*11a70*/  BSYNC B0 ;  /* 0x0000000000007941 */ /* 0x000fea0003800000 */
.L_x_1544:
[----:B------:R-:W-:Y:S01]  /*11a80*/  UMOV UR4, 0xffffffff ;  /* 0xffffffff00047882 */ /* 0x000fe20000000000 */
[----:B------:R-:W-:Y:S02]  /*11a90*/  LEA.HI.X R13, R2, R15, R13, 0x2, P2 ;  /* 0x0000000f020d7211 */ /* 0x000fe400010f140d */
[----:B------:R-:W-:Y:S01]  /*11aa0*/  LEA.HI.X R9, R4, R19, R9, 0x2, P3 ;  /* 0x0000001304097211 */ /* 0x000fe200018f1409 */
[----:B------:R-:W-:Y:S06]  /*11ab0*/  BRA.DIV UR4, `(.L_x_1547) ;  /* 0x0000004204747947 */ /* 0x000fec000b800000 */
[----:B------:R-:W-:Y:S01]  /*11ac0*/  NOP ;  /* 0x0000000000007918 */ /* 0x000fe20000000000 */
.L_x_1645:
        /* <DEDUP_REMOVED lines=17> */
.L_x_1550:
[----:B------:R-:W-:Y:S01]  /*11be0*/  @P0 ELECT P2, URZ, PT ;  /* 0x00000000003f082f */ /* 0x000fe20003840000 */
[----:B------:R1:W-:-:S12]  /*11bf0*/  UBLKRED.G.S.ADD.F32.RN [UR4], [UR6], UR7, desc[UR8] ;  /* 0x00000804060073bb */ /* 0x0003d800080a1407 */
[----:B------:R-:W-:Y:S02]  /*11c00*/  @P2 PLOP3.LUT P0, PT, P2, PT, PT, 0x8, 0x0 ;  /* 0x000000000000281c */ /* 0x000fe4000170e170 */
[----:B------:R-:W-:-:S11]  /*11c10*/  PLOP3.LUT P2, PT, PT, PT, PT, 0x8, 0x0 ;  /* 0x000000000000781c */ /* 0x000fd60003f4e170 */
[----:B-1----:R-:W-:Y:S05]  /*11c20*/  @P0 BRA.U.ANY `(.L_x_1550) ;  /* 0xfffffffd00ec0947 */ /* 0x002fea000393ffff */
[----:B------:R0:W-:Y:S01]  /*11c30*/  UTMACMDFLUSH ;  /* 0x00000000000079b7 */ /* 0x0001e20000000000 */
[----:B------:R-:W-:-:S04]  /*11c40*/  DEPBAR.LE SB0, 0x0 ;  /* 0x000080000000791a */ /* 0x000fc80000000000 */
.L_x_1549:
[----:B------:R-:W-:Y:S05]  /*11c50*/  BSYNC B0 ;  /* 0x0000000000007941 */ /* 0x000fea0003800000 */
.L_x_1548:
        /* <DEDUP_REMOVED lines=12> */
[----:B------:R-:W-:-:S05]  /*11d20*/  MOV R3, 0x1 ;  /* 0x0000000100037802 */ /* 0x000fca0000000f00 */
[----:B------:R1:W-:Y:S02]  /*11d30*/  REDG.E.ADD.S32.STRONG.GPU desc[UR38][R6.64], R3 ;  /* 0x000000030600798e */ /* 0x0003e4000c10e3a6 */
.L_x_1552:
[----:B------:R-:W-:Y:S05]  /*11d40*/  BSYNC B0 ;  /* 0x0000000000007941 */ /* 0x000fea0003800000 */
.L_x_1551:
[----:B------:R-:W-:Y:S06]  /*11d50*/  BAR.SYNC.DEFER_BLOCKING 0x1, 0x100 ;  /* 0x0044000000007b1d */ /* 0x000fec0000010000 */
[----:B------:R-:W-:Y:S01]  /*11d60*/  ULDC.64 UR4, c[0x0][0x860] ;  /* 0x0002180000047ab9 */ /* 0x000fe20000000a00 */
[----:B------:R-:W-:Y:S01]  /*11d70*/  BSSY B0, `(.L_x_1553) ;  /* 0x0000011000007945 */ /* 0x000fe20003800000 */
[----:B------:R-:W-:-:S04]  /*11d80*/  IADD3 R2, P0, R12, UR4, RZ ;  /* 0x000000040c027c10 */ /* 0x000fc8000ff1e0ff */
[----:B-1----:R-:W-:Y:S01]  /*11d90*/  IADD3.X R3, R11, UR5, RZ, P0, !PT ;  /* 0x000000050b037c10 */ /* 0x002fe200087fe4ff */
        /* <DEDUP_REMOVED lines=9> */
.L_x_1555:
[----:B-1-3--:R-:W2:Y:S04]  /*11e30*/  LDG.E.STRONG.GPU R0, desc[UR38][R2.64] ;  /* 0x0000002602007981 */ /* 0x00aea8000c1ef900 */
[----:B--2---:R-:W-:Y:S01]  /*11e40*/  CCTL.IVALL ;  /* 0x00000000ff00798f */ /* 0x004fe20002000000 */
[----:B------:R-:W-:Y:S05]  /*11e50*/  YIELD ;  /* 0x0000000000007946 */ /* 0x000fea0003800000 */
[----:B------:R-:W-:-:S13]  /*11e60*/  ISETP.NE.AND P0, PT, R0, R17, PT ;  /* 0x000000110000720c */ /* 0x000fda0003f05270 */
[----:B------:R-:W-:Y:S05]  /*11e70*/  @P0 BRA `(.L_x_1555) ;  /* 0xfffffffc00ec0947 */ /* 0x000fea000383ffff */
.L_x_1554:
[----:B------:R-:W-:Y:S05]  /*11e80*/  BSYNC B0 ;  /* 0x0000000000007941 */ /* 0x000fea0003800000 */
.L_x_1553:
[----:B------:R-:W-:-:S03]  /*11e90*/  UMOV UR4, 0xffffffff ;  /* 0xffffffff00047882 */ /* 0x000fc60000000000 */
[----:B------:R-:W-:Y:S05]  /*11ea0*/  BRA.DIV UR4, `(.L_x_1556) ;  /* 0x0000003e04947947 */ /* 0x000fea000b800000 */
[----:B------:R-:W-:Y:S01]  /*11eb0*/  NOP ;  /* 0x0000000000007918 */ /* 0x000fe20000000000 */
.L_x_1648:
        /* <DEDUP_REMOVED lines=17> */
.L_x_1559:
[----:B------:R-:W-:Y:S01]  /*11fd0*/  @P0 ELECT P2, URZ, PT ;  /* 0x00000000003f082f */ /* 0x000fe20003840000 */
[----:B------:R2:W-:-:S12]  /*11fe0*/  UBLKRED.G.S.ADD.F32.RN [UR4], [UR6], UR7, desc[UR8] ;  /* 0x00000804060073bb */ /* 0x0005d800080a1407 */
[----:B------:R-:W-:Y:S02]  /*11ff0*/  @P2 PLOP3.LUT P0, PT, P2, PT, PT, 0x8, 0x0 ;  /* 0x000000000000281c */ /* 0x000fe4000170e170 */
[----:B------:R-:W-:-:S11]  /*12000*/  PLOP3.LUT P2, PT, PT, PT, PT, 0x8, 0x0 ;  /* 0x000000000000781c */ /* 0x000fd60003f4e170 */
[----:B--2---:R-:W-:Y:S05]  /*12010*/  @P0 BRA.U.ANY `(.L_x_1559) ;  /* 0xfffffffd00ec0947 */ /* 0x004fea000393ffff */
[----:B------:R0:W-:Y:S01]  /*12020*/  UTMACMDFLUSH ;  /* 0x00000000000079b7 */ /* 0x0001e20000000000 */
[----:B------:R-:W-:-:S04]  /*12030*/  DEPBAR.LE SB0, 0x0 ;  /* 0x000080000000791a */ /* 0x000fc80000000000 */
.L_x_1558:
[----:B------:R-:W-:Y:S05]  /*12040*/  BSYNC B0 ;  /* 0x0000000000007941 */ /* 0x000fea0003800000 */
.L_x_1557:
        /* <DEDUP_REMOVED lines=11> */
[----:B012345:R-:W-:Y:S04]  /*12100*/  CCTL.IVALL ;  /* 0x00000000ff00798f */ /* 0x03ffe80002000000 */
[----:B------:R2:W-:Y:S01]  /*12110*/  REDG.E.ADD.S32.STRONG.GPU desc[UR38][R2.64], R5 ;  /* 0x000000050200798e */ /* 0x0005e2000c10e3a6 */
[----:B------:R-:W-:Y:S05]  /*12120*/  BRA `(.L_x_1498) ;  /* 0x0000003800247947 */ /* 0x000fea0003800000 */
.L_x_1496:
        /* <DEDUP_REMOVED lines=34> */
.L_x_1561:
[----:B------:R-:W-:-:S07]  /*12350*/  MOV R9, UR5 ;  /* 0x0000000500097c02 */ /* 0x000fce0008000f00 */
.L_x_1562:
[----:B------:R-:W-:Y:S01]  /*12360*/  ULEA UR6, UR22, UR6, 0x7 ;  /* 0x0000000616067291 */ /* 0x000fe2000f8e383f */
[----:B------:R-:W-:Y:S01]  /*12370*/  ULDC UR4, c[0x0][0x290] ;  /* 0x0000a40000047ab9 */ /* 0x000fe20000000800 */
[----:B------:R-:W-:Y:S01]  /*12380*/  ULDC UR7, c[0x0][0x74c] ;  /* 0x0001d30000077ab9 */ /* 0x000fe20000000800 */
[----:B------:R-:W-:Y:S01]  /*12390*/  ULDC UR14, c[0x0][0x288] ;  /* 0x0000a200000e7ab9 */ /* 0x000fe20000000800 */
[----:B------:R-:W-:Y:S01]  /*123a0*/  UIADD3 UR10, -UR7, UR6, -UR4 ;  /* 0x00000006070a7290 */ /* 0x000fe2000fffe904 */
[----:B------:R-:W-:-:S03]  /*123b0*/  ELECT P0, URZ, PT ;  /* 0x00000000003f782f */ /* 0x000fc60003800000 */
[----:B------:R-:W-:Y:S01]  /*123c0*/  USHF.R.S32.HI UR12, URZ, 0x1f, UR10 ;  /* 0x0000001f3f0c7899 */ /* 0x000fe2000801140a */
[----:B------:R-:W-:Y:S02]  /*123d0*/  ULDC.64 UR6, c[0x0][0x2d8] ;  /* 0x0000b60000067ab9 */ /* 0x000fe40000000a00 */
[----:B------:R-:W-:Y:S02]  /*123e0*/  UIMAD UR4, UR11, UR6, URZ ;  /* 0x000000060b0472a4 */ /* 0x000fe4000f8e023f */
[----:B------:R-:W-:Y:S02]  /*123f0*/  ULEA.HI UR10, UR12, UR10, URZ, 0x7 ;  /* 0x0000000a0c0a7291 */ /* 0x000fe4000f8f383f */
[----:B------:R-:W-:Y:S02]  /*12400*/  UIMAD.WIDE.U32 UR8, UR16, UR6, URZ ;  /* 0x00000006100872a5 */ /* 0x000fe4000f8e003f */
[----:B------:R-:W-:Y:S02]  /*12410*/  UIMAD UR4, UR16, UR7, UR4 ;  /* 0x00000007100472a4 */ /* 0x000fe4000f8e0204 */
[----:B------:R-:W-:-:S02]  /*12420*/  USHF.R.S32.HI UR6, URZ, 0x1f, UR15 ;  /* 0x0000001f3f067899 */ /* 0x000fc4000801140f */
[----:B------:R-:W-:Y:S01]  /*12430*/  USHF.R.S32.HI UR7, URZ, 0x7, UR10 ;  /* 0x000000073f077899 */ /* 0x000fe2000801140a */
[----:B------:R-:W-:Y:S01]  /*12440*/  ULDC.64 UR12, c[0x0][0x2e0] ;  /* 0x0000b800000c7ab9 */ /* 0x000fe20000000a00 */
[----:B------:R-:W-:Y:S02]  /*12450*/  UIADD3 UR9, UR9, UR4, URZ ;  /* 0x0000000409097290 */ /* 0x000fe4000fffe03f */
[----:B------:R-:W-:Y:S02]  /*12460*/  UIMAD UR6, UR6, UR12, URZ ;  /* 0x0000000c060672a4 */ /* 0x000fe4000f8e023f */
[----:B------:R-:W-:Y:S02]  /*12470*/  UISETP.LT.AND UP0, UPT, URZ, UR7, UPT ;  /* 0x000000073f00728c */ /* 0x000fe4000bf01270 */
[----:B------:R-:W-:Y:S02]  /*12480*/  UIMAD UR4, UR15, UR13, UR6 ;  /* 0x0000000d0f0472a4 */ /* 0x000fe4000f8e0206 */
[----:B------:R-:W-:-:S02]  /*12490*/  USEL UR6, URZ, UR7, !UP0 ;  /* 0x000000073f067287 */ /* 0x000fc4000c000000 */
[----:B------:R-:W-:Y:S02]  /*124a0*/  UIMAD UR10, UR15, UR14, URZ ;  /* 0x0000000e0f0a72a4 */ /* 0x000fe4000f8e023f */
[----:B------:R-:W-:Y:S02]  /*124b0*/  UIMAD.WIDE.U32 UR8, UR15, UR12, UR8 ;  /* 0x0000000c0f0872a5 */ /* 0x000fe4000f8e0008 */
[----:B------:R-:W-:Y:S01]  /*124c0*/  ISETP.GT.AND P1, PT, R9, UR6, PT ;  /* 0x0000000609007c0c */ /* 0x000fe2000bf24270 */
[----:B------:R-:W-:-:S04]  /*124d0*/  UIADD3 UR7, UP0, UR10, UR16, URZ ;  /* 0x000000100a077290 */ /* 0x000fc8000ff1e03f */
        /* <DEDUP_REMOVED lines=22> */
.L_x_1567:
[----:B------:R-:W2:Y:S04]  /*12640*/  LDG.E.STRONG.GPU R0, desc[UR38][R2.64] ;  /* 0x0000002602007981 */ /* 0x000ea8000c1ef900 */
[----:B--2---:R-:W-:Y:S01]  /*12650*/  CCTL.IVALL ;  /* 0x00000000ff00798f */ /* 0x004fe20002000000 */
[----:B------:R-:W-:Y:S05]  /*12660*/  YIELD ;  /* 0x0000000000007946 */ /* 0x000fea0003800000 */
[----:B------:R-:W-:-:S13]  /*12670*/  ISETP.NE.AND P1, PT, R0, UR22, PT ;  /* 0x0000001600007c0c */ /* 0x000fda000bf25270 */
[----:B------:R-:W-:Y:S05]  /*12680*/  @P1 BRA `(.L_x_1567) ;  /* 0xfffffffc00ec1947 */ /* 0x000fea000383ffff */
.L_x_1566:
[----:B------:R-:W-:Y:S05]  /*12690*/  BSYNC B0 ;  /* 0x0000000000007941 */ /* 0x000fea0003800000 */
.L_x_1565:
[----:B------:R-:W-:-:S03]  /*126a0*/  UMOV UR4, 0xffffffff ;  /* 0xffffffff00047882 */ /* 0x000fc60000000000 */
[----:B------:R-:W-:Y:S05]  /*126b0*/  BRA.DIV UR4, `(.L_x_1568) ;  /* 0x0000003604ac7947 */ /* 0x000fea000b800000 */
[----:B------:R-:W-:Y:S01]  /*126c0*/  NOP ;  /* 0x0000000000007918 */ /* 0x000fe20000000000 */
.L_x_1651:
        /* <DEDUP_REMOVED lines=22> */
.L_x_1570:
[----:B------:R-:W-:Y:S05]  /*12830*/  BSYNC B0 ;  /* 0x0000000000007941 */ /* 0x000fea0003800000 */
.L_x_1569:
        /* <DEDUP_REMOVED lines=20> */
.L_x_1572:
[----:B------:R-:W-:Y:S05]  /*12980*/  BSYNC B0 ;  /* 0x0000000000007941 */ /* 0x000fea0003800000 */
.L_x_1571:
[----:B------:R-:W-:Y:S06]  /*12990*/  BAR.ARV 0xa, 0xa0 ;  /* 0x0282800000007b1d */ /* 0x000fec0000002000 */
[----:B------:R-:W-:Y:S04]  /*129a0*/  BSSY B0, `(.L_x_1573) ;  /* 0x0000003000007945 */ /* 0x000fe80003800000 */
[----:B------:R-:W-:Y:S05]  /*129b0*/  @!P0 BRA `(.L_x_1574) ;  /* 0x0000000000048947 */ /* 0x000fea0003800000 */
[----:B------:R-:W-:-:S04]  /*129c0*/  DEPBAR.LE SB0, 0x0 ;  /* 0x000080000000791a */ /* 0x000fc80000000000 */
.L_x_1574:
[----:B------:R-:W-:Y:S05]  /*129d0*/  BSYNC B0 ;  /* 0x0000000000007941 */ /* 0x000fea0003800000 */
.L_x_1573:
        /* <DEDUP_REMOVED lines=19> */
.L_x_1576:
[----:B------:R-:W-:Y:S05]  /*12b10*/  BSYNC B0 ;  /* 0x0000000000007941 */ /* 0x000fea0003800000 */
.L_x_1575:
[----:B------:R-:W-:Y:S01]  /*12b20*/  UIADD3 UR13, UR6, 0x1, URZ ;  /* 0x00000001060d7890 */ /* 0x000fe2000fffe03f */
[----:B------:R-:W-:Y:S11]  /*12b30*/  BRA `(.L_x_1577) ;  /* 0x0000000000047947 */ /* 0x000ff60003800000 */
.L_x_1564:
[----:B------:R-:W-:-:S05]  /*12b40*/  UMOV UR13, UR6 ;  /* 0x00000006000d7c82 */ /* 0x000fca0008000000 */
.L_x_1577:
        /* <DEDUP_REMOVED lines=11> */
.L_x_1602:
        /* <DEDUP_REMOVED lines=11> */
.L_x_1580:
[----:B------:R-:W2:Y:S04]  /*12cb0*/  LDG.E.STRONG.GPU R0, desc[UR38][R2.64] ;  /* 0x0000002602007981 */ /* 0x000ea8000c1ef900 */
[----:B--2---:R-:W-:Y:S01]  /*12cc0*/  CCTL.IVALL ;  /* 0x00000000ff00798f */ /* 0x004fe20002000000 */
[----:B------:R-:W-:Y:S05]  /*12cd0*/  YIELD ;  /* 0x0000000000007946 */ /* 0x000fea0003800000 */
[----:B------:R-:W-:-:S13]  /*12ce0*/  ISETP.NE.AND P1, PT, R0, UR22, PT ;  /* 0x0000001600007c0c */ /* 0x000fda000bf25270 */
[----:B------:R-:W-:Y:S05]  /*12cf0*/  @P1 BRA `(.L_x_1580) ;  /* 0xfffffffc00ec1947 */ /* 0x000fea000383ffff */
.L_x_1579:
[----:B------:R-:W-:Y:S05]  /*12d00*/  BSYNC B0 ;  /* 0x0000000000007941 */ /* 0x000fea0003800000 */
.L_x_1578:
[----:B------:R-:W-:-:S03]  /*12d10*/  UMOV UR16, 0xffffffff ;  /* 0xffffffff00107882 */ /* 0x000fc60000000000 */
[----:B------:R-:W-:Y:S05]  /*12d20*/  BRA.DIV UR16, `(.L_x_1581) ;  /* 0x00000032102c7947 */ /* 0x000fea000b800000 */
[----:B------:R-:W-:Y:S01]  /*12d30*/  NOP ;  /* 0x0000000000007918 */ /* 0x000fe20000000000 */
.L_x_1654:
        /* <DEDUP_REMOVED lines=19> */
.L_x_1583:
[----:B------:R-:W-:Y:S05]  /*12e70*/  BSYNC B0 ;  /* 0x0000000000007941 */ /* 0x000fea0003800000 */
.L_x_1582:
        /* <DEDUP_REMOVED lines=15> */
.L_x_1585:
[----:B------:R-:W-:Y:S05]  /*12f70*/  BSYNC B0 ;  /* 0x0000000000007941 */ /* 0x000fea0003800000 */
.L_x_1584:
[----:B------:R-:W-:Y:S06]  /*12f80*/  BAR.ARV 0xa, 0xa0 ;  /* 0x0282800000007b1d */ /* 0x000fec0000002000 */
[----:B------:R-:W-:Y:S04]  /*12f90*/  BSSY B0, `(.L_x_1586) ;  /* 0x0000003000007945 */ /* 0x000fe80003800000 */
[----:B------:R-:W-:Y:S05]  /*12fa0*/  @!P0 BRA `(.L_x_1587) ;  /* 0x0000000000048947 */ /* 0x000fea0003800000 */
[----:B------:R-:W-:-:S04]  /*12fb0*/  DEPBAR.LE SB0, 0x0 ;  /* 0x000080000000791a */ /* 0x000fc80000000000 */
.L_x_1587:
[----:B------:R-:W-:Y:S05]  /*12fc0*/  BSYNC B0 ;  /* 0x0000000000007941 */ /* 0x000fea0003800000 */
.L_x_1586:
        /* <DEDUP_REMOVED lines=19> */
.L_x_1589:
[----:B------:R-:W-:Y:S05]  /*13100*/  BSYNC B0 ;  /* 0x0000000000007941 */ /* 0x000fea0003800000 */
.L_x_1588:
        /* <DEDUP_REMOVED lines=9> */
.L_x_1592:
[----:B------:R-:W2:Y:S04]  /*131a0*/  LDG.E.STRONG.GPU R0, desc[UR38][R2.64] ;  /* 0x0000002602007981 */ /* 0x000ea8000c1ef900 */
[----:B--2---:R-:W-:Y:S01]  /*131b0*/  CCTL.IVALL ;  /* 0x00000000ff00798f */ /* 0x004fe20002000000 */
[----:B------:R-:W-:Y:S05]  /*131c0*/  YIELD ;  /* 0x0000000000007946 */ /* 0x000fea0003800000 */
[----:B------:R-:W-:-:S13]  /*131d0*/  ISETP.NE.AND P1, PT, R0, UR22, PT ;  /* 0x0000001600007c0c */ /* 0x000fda000bf25270 */
[----:B------:R-:W-:Y:S05]  /*131e0*/  @P1 BRA `(.L_x_1592) ;  /* 0xfffffffc00ec1947 */ /* 0x000fea000383ffff */
.L_x_1591:
[----:B------:R-:W-:Y:S05]  /*131f0*/  BSYNC B0 ;  /* 0x0000000000007941 */ /* 0x000fea0003800000 */
.L_x_1590:
[----:B------:R-:W-:-:S03]  /*13200*/  UMOV UR14, 0xffffffff ;  /* 0xffffffff000e7882 */ /* 0x000fc60000000000 */
[----:B------:R-:W-:Y:S05]  /*13210*/  BRA.DIV UR14, `(.L_x_1593) ;  /* 0x0000002e0e0c7947 */ /* 0x000fea000b800000 */
[----:B------:R-:W-:Y:S01]  /*13220*/  NOP ;  /* 0x0000000000007918 */ /* 0x000fe20000000000 */
.L_x_1657:
        /* <DEDUP_REMOVED lines=15> */
.L_x_1595:
[----:B------:R-:W-:Y:S05]  /*13320*/  BSYNC B0 ;  /* 0x0000000000007941 */ /* 0x000fea0003800000 */
.L_x_1594:
        /* <DEDUP_REMOVED lines=15> */
.L_x_1597:
[----:B------:R-:W-:Y:S05]  /*13420*/  BSYNC B0 ;  /* 0x0000000000007941 */ /* 0x000fea0003800000 */
.L_x_1596:
[----:B------:R-:W-:Y:S06]  /*13430*/  BAR.ARV 0xa, 0xa0 ;  /* 0x0282800000007b1d */ /* 0x000fec0000002000 */
[----:B------:R-:W-:Y:S04]  /*13440*/  BSSY B0, `(.L_x_1598) ;  /* 0x0000003000007945 */ /* 0x000fe80003800000 */
[----:B------:R-:W-:Y:S05]  /*13450*/  @!P0 BRA `(.L_x_1599) ;  /* 0x0000000000048947 */ /* 0x000fea0003800000 */
[----:B------:R-:W-:-:S04]  /*13460*/  DEPBAR.LE SB0, 0x0 ;  /* 0x000080000000791a */ /* 0x000fc80000000000 */
.L_x_1599:
[----:B------:R-:W-:Y:S05]  /*13470*/  BSYNC B0 ;  /* 0x0000000000007941 */ /* 0x000fea0003800000 */
.L_x_1598:
        /* <DEDUP_REMOVED lines=19> */
.L_x_1601:
[----:B------:R-:W-:Y:S05]  /*135b0*/  BSYNC B0 ;  /* 0x0000000000007941 */ /* 0x000fea0003800000 */
.L_x_1600:
[----:B------:R-:W-:Y:S02]  /*135c0*/  UIADD3 UR6, UR6, 0x2, URZ ;  /* 0x0000000206067890 */ /* 0x000fe4000fffe03f */
[----:B------:R-:W-:-:S04]  /*135d0*/  UIADD3 UR4, UR4, 0x4000, URZ ;  /* 0x0000400004047890 */ /* 0x000fc8000fffe03f */
[----:B------:R-:W-:-:S13]  /*135e0*/  ISETP.LE.AND P1, PT, R9, UR6, PT ;  /* 0x0000000609007c0c */ /* 0x000fda000bf23270 */
[----:B------:R-:W-:Y:S05]  /*135f0*/  @!P1 BRA `(.L_x_1602) ;  /* 0xfffffff400809947 */ /* 0x000fea000383ffff */
.L_x_1563:
        /* <DEDUP_REMOVED lines=41> */
.L_x_1605:
[----:B------:R-:W-:Y:S05]  /*13890*/  BSYNC B0 ;  /* 0x0000000000007941 */ /* 0x000fea0003800000 */
.L_x_1604:
[----:B------:R-:W-:Y:S05]  /*138a0*/  BRA `(.L_x_1606) ;  /* 0x0000000000047947 */ /* 0x000fea0003800000 */
.L_x_1603:
[----:B------:R-:W-:-:S05]  /*138b0*/  UMOV UR4, UR6 ;  /* 0x0000000600047c82 */ /* 0x000fca0008000000 */
.L_x_1606:
        /* <DEDUP_REMOVED lines=11> */
.L_x_1611:
        /* <DEDUP_REMOVED lines=24> */
.L_x_1608:
[----:B------:R-:W-:Y:S05]  /*13af0*/  BSYNC B0 ;  /* 0x0000000000007941 */ /* 0x000fea0003800000 */
.L_x_1607:
        /* <DEDUP_REMOVED lines=24> */
.L_x_1610:
[----:B------:R-:W-:Y:S05]  /*13c80*/  BSYNC B0 ;  /* 0x0000000000007941 */ /* 0x000fea0003800000 */
.L_x_1609:
[----:B------:R-:W-:Y:S02]  /*13c90*/  UIADD3 UR11, UR11, 0x2, URZ ;  /* 0x000000020b0b7890 */ /* 0x000fe4000fffe03f */
[----:B------:R-:W-:Y:S02]  /*13ca0*/  ULEA UR8, UR18, UR8, 0x1 ;  /* 0x0000000812087291 */ /* 0x000fe4000f8e083f */
[----:B------:R-:W-:Y:S02]  /*13cb0*/  ULEA UR9, UR18, UR9, 0x1 ;  /* 0x0000000912097291 */ /* 0x000fe4000f8e083f */
[----:B------:R-:W-:-:S13]  /*13cc0*/  ISETP.NE.AND P0, PT, RZ, UR11, PT ;  /* 0x0000000bff007c0c */ /* 0x000fda000bf05270 */
[----:B------:R-:W-:Y:S05]  /*13cd0*/  @!P0 BRA `(.L_x_1498) ;  /* 0x0000001c00388947 */ /* 0x000fea0003800000 */
[----:B------:R-:W-:Y:S05]  /*13ce0*/  BRA `(.L_x_1611) ;  /* 0xfffffffc00207947 */ /* 0x000fea000383ffff */
.L_x_1560:
        /* <DEDUP_REMOVED lines=33> */
.L_x_1613:
        /* <DEDUP_REMOVED lines=42> */
.L_x_1658:
        /* <DEDUP_REMOVED lines=15> */
.L_x_1616:
        /* <DEDUP_REMOVED lines=75> */
.L_x_1627:
[----:B--234-:R-:W-:-:S04]  /*14740*/  SHF.L.U32 R21, R11, 0x1f, RZ ;  /* 0x0000001f0b157819 */ /* 0x01cfc800000006ff */
[----:B------:R-:W1:Y:S02]  /*14750*/  SYNCS.PHASECHK.TRANS64.TRYWAIT P1, [R16+URZ+0x30c40], R21 ;  /* 0x030c4015100075a7 */ /* 0x000e64000802017f */
[----:B-1----:R-:W-:Y:S05]  /*14760*/  @!P1 BRA `(.L_x_1619) ;  /* 0x0000001400e89947 */ /* 0x002fea0003800000 */
.L_x_1659:
[----:B------:R-:W-:Y:S05]  /*14770*/  @P0 BRA `(.L_x_1620) ;  /* 0x0000000000140947 */ /* 0x000fea0003800000 */
[----:B------:R-:W-:Y:S02]  /*14780*/  ISETP.NE.AND P1, PT, R6, RZ, PT ;  /* 0x000000ff0600720c */ /* 0x000fe40003f25270 */
[----:B------:R-:W-:-:S04]  /*14790*/  MOV R3, 0x4200 ;  /* 0x0000420000037802 */ /* 0x000fc80000000f00 */
[----:B------:R2:W-:Y:S07]  /*147a0*/  SYNCS.ARRIVE.TRANS64 RZ, [R16+URZ+0x30c30], R3 ;  /* 0x030c300310ff79a7 */ /* 0x0005ee000800003f */
[----:B------:R-:W-:Y:S05]  /*147b0*/  @!P1 BRA `(.L_x_1620) ;  /* 0x0000000000049947 */ /* 0x000fea0003800000 */
[----:B------:R-:W-:Y:S01]  /*147c0*/  BPT.TRAP 0x1 ;  /* 0x000000040000795c */ /* 0x000fe20000300000 */
.L_x_1620:
        /* <DEDUP_REMOVED lines=29> */
.L_x_1660:
[----:B------:R-:W-:Y:S05]  /*149a0*/  @P0 BRA `(.L_x_1622) ;  /* 0x0000000000140947 */ /* 0x000fea0003800000 */
[----:B------:R-:W-:Y:S01]  /*149b0*/  ISETP.NE.AND P1, PT, R6, RZ, PT ;  /* 0x000000ff0600720c */ /* 0x000fe20003f25270 */
[----:B------:R-:W-:-:S04]  /*149c0*/  IMAD.MOV.U32 R2, RZ, RZ, 0x4200 ;  /* 0x00004200ff027424 */ /* 0x000fc800078e00ff */
[----:B------:R3:W-:Y:S08]  /*149d0*/  SYNCS.ARRIVE.TRANS64 RZ, [R16+URZ+0x30c18], R2 ;  /* 0x030c180210ff79a7 */ /* 0x0007f0000800003f */
[----:B------:R-:W-:Y:S05]  /*149e0*/  @!P1 BRA `(.L_x_1622) ;  /* 0x0000000000049947 */ /* 0x000fea0003800000 */
[----:B------:R-:W-:Y:S01]  /*149f0*/  BPT.TRAP 0x1 ;  /* 0x000000040000795c */ /* 0x000fe20000300000 */
.L_x_1622:
        /* <DEDUP_REMOVED lines=29> */
.L_x_1661:
[----:B------:R-:W-:Y:S05]  /*14bd0*/  @P0 BRA `(.L_x_1624) ;  /* 0x0000000000140947 */ /* 0x000fea0003800000 */
[----:B------:R-:W-:Y:S01]  /*14be0*/  ISETP.NE.AND P1, PT, R6, RZ, PT ;  /* 0x000000ff0600720c */ /* 0x000fe20003f25270 */
[----:B-123--:R-:W-:-:S04]  /*14bf0*/  IMAD.MOV.U32 R21, RZ, RZ, 0x4200 ;  /* 0x00004200ff157424 */ /* 0x00efc800078e00ff */
[----:B------:R4:W-:Y:S08]  /*14c00*/  SYNCS.ARRIVE.TRANS64 RZ, [R16+URZ+0x30c38], R21 ;  /* 0x030c381510ff79a7 */ /* 0x0009f0000800003f */
[----:B------:R-:W-:Y:S05]  /*14c10*/  @!P1 BRA `(.L_x_1624) ;  /* 0x0000000000049947 */ /* 0x000fea0003800000 */
[----:B------:R-:W-:Y:S01]  /*14c20*/  BPT.TRAP 0x1 ;  /* 0x000000040000795c */ /* 0x000fe20000300000 */
.L_x_1624:
        /* <DEDUP_REMOVED lines=24> */
.L_x_1663:
[----:B------:R-:W-:Y:S05]  /*14db0*/  @P0 BRA `(.L_x_1626) ;  /* 0x0000000000140947 */ /* 0x000fea0003800000 */
[----:B------:R-:W-:Y:S01]  /*14dc0*/  ISETP.NE.AND P1, PT, R6, RZ, PT ;  /* 0x000000ff0600720c */ /* 0x000fe20003f25270 */
[----:B------:R-:W-:-:S04]  /*14dd0*/  IMAD.MOV.U32 R5, RZ, RZ, 0x4200 ;  /* 0x00004200ff057424 */ /* 0x000fc800078e00ff */
[----:B------:R1:W-:Y:S08]  /*14de0*/  SYNCS.ARRIVE.TRANS64 RZ, [R16+URZ+0x30c10], R5 ;  /* 0x030c100510ff79a7 */ /* 0x0003f0000800003f */
[----:B------:R-:W-:Y:S05]  /*14df0*/  @!P1 BRA `(.L_x_1626) ;  /* 0x0000000000049947 */ /* 0x000fea0003800000 */
[----:B------:R-:W-:Y:S01]  /*14e00*/  BPT.TRAP 0x1 ;  /* 0x000000040000795c */ /* 0x000fe20000300000 */
.L_x_1626:
        /* <DEDUP_REMOVED lines=30> */
.L_x_1618:
[----:B------:R-:W2:Y:S02]  /*14ff0*/  LDL.LU R4, [R1+0x4] ;  /* 0x0000040001047983 */ /* 0x000ea40000300800 */
[----:B--2---:R-:W-:Y:S02]  /*15000*/  ISETP.NE.AND P1, PT, R4, RZ, PT ;  /* 0x000000ff0400720c */ /* 0x004fe40003f25270 */
[----:B------:R2:W5:Y:S11]  /*15010*/  LDL R4, [R1] ;  /* 0x0000000001047983 */ /* 0x0005760000100800 */
[----:B--2---:R-:W-:Y:S05]  /*15020*/  @!P1 BRA `(.L_x_1617) ;  /* 0x0000000400109947 */ /* 0x004fea0003800000 */
[----:B------:R-:W-:-:S04]  /*15030*/  SHF.L.U32 R13, R11, 0x1f, RZ ;  /* 0x0000001f0b0d7819 */ /* 0x000fc800000006ff */
[----:B------:R-:W1:Y:S02]  /*15040*/  SYNCS.PHASECHK.TRANS64.TRYWAIT P1, [R16+URZ+0x30c40], R13 ;  /* 0x030c400d100075a7 */ /* 0x000e64000802017f */
[----:B-1----:R-:W-:Y:S05]  /*15050*/  @!P1 BRA `(.L_x_1628) ;  /* 0x0000001000009947 */ /* 0x002fea0003800000 */
.L_x_1664:
[----:B------:R-:W-:Y:S05]  /*15060*/  @P0 BRA `(.L_x_1629) ;  /* 0x0000000000140947 */ /* 0x000fea0003800000 */
[----:B------:R-:W-:Y:S01]  /*15070*/  ISETP.NE.AND P1, PT, R6, RZ, PT ;  /* 0x000000ff0600720c */ /* 0x000fe20003f25270 */
[----:B------:R-:W-:-:S04]  /*15080*/  IMAD.MOV.U32 R5, RZ, RZ, 0x4200 ;  /* 0x00004200ff057424 */ /* 0x000fc800078e00ff */
[----:B------:R2:W-:Y:S08]  /*15090*/  SYNCS.ARRIVE.TRANS64 RZ, [R16+URZ+0x30c30], R5 ;  /* 0x030c300510ff79a7 */ /* 0x0005f0000800003f */
[----:B------:R-:W-:Y:S05]  /*150a0*/  @!P1 BRA `(.L_x_1629) ;  /* 0x0000000000049947 */ /* 0x000fea0003800000 */
[----:B------:R-:W-:Y:S01]  /*150b0*/  BPT.TRAP 0x1 ;  /* 0x000000040000795c */ /* 0x000fe20000300000 */
.L_x_1629:
        /* <DEDUP_REMOVED lines=26> */
.L_x_1665:
[----:B------:R-:W-:Y:S05]  /*15260*/  @P0 BRA `(.L_x_1631) ;  /* 0x0000000000140947 */ /* 0x000fea0003800000 */
[----:B------:R-:W-:Y:S02]  /*15270*/  ISETP.NE.AND P0, PT, R6, RZ, PT ;  /* 0x000000ff0600720c */ /* 0x000fe40003f05270 */
[----:B------:R-:W-:-:S04]  /*15280*/  MOV R5, 0x4200 ;  /* 0x0000420000057802 */ /* 0x000fc80000000f00 */
[----:B------:R2:W-:Y:S07]  /*15290*/  SYNCS.ARRIVE.TRANS64 RZ, [R16+URZ+0x30c18], R5 ;  /* 0x030c180510ff79a7 */ /* 0x0005ee000800003f */
[----:B------:R-:W-:Y:S05]  /*152a0*/  @!P0 BRA `(.L_x_1631) ;  /* 0x0000000000048947 */ /* 0x000fea0003800000 */
[----:B------:R-:W-:Y:S01]  /*152b0*/  BPT.TRAP 0x1 ;  /* 0x000000040000795c */ /* 0x000fe20000300000 */
.L_x_1631:
        /* <DEDUP_REMOVED lines=27> */
.L_x_1617:
[----:B------:R-:W2:Y:S01]  /*15470*/  S2R R0, SR_TID.X ;  /* 0x0000000000007919 */ /* 0x000ea20000002100 */
[----:B------:R-:W-:Y:S01]  /*15480*/  IMAD R3, R19, 0x8, R16 ;  /* 0x0000000813037824 */ /* 0x000fe200078e0210 */
[----:B--2---:R-:W-:Y:S02]  /*15490*/  LOP3.LUT R2, R0, 0x7f, RZ, 0xc0, !PT ;  /* 0x0000007f00027812 */ /* 0x004fe400078ec0ff */
[----:B------:R-:W-:Y:S02]  /*154a0*/  SHF.L.U32 R0, R11, 0x1f, RZ ;  /* 0x0000001f0b007819 */ /* 0x000fe400000006ff */
[----:B------:R-:W-:Y:S02]  /*154b0*/  ISETP.NE.AND P1, PT, R2, RZ, PT ;  /* 0x000000ff0200720c */ /* 0x000fe40003f25270 */
[----:B------:R-:W2:Y:S02]  /*154c0*/  SYNCS.PHASECHK.TRANS64.TRYWAIT P0, [R3+URZ+0x30c40], R0 ;  /* 0x030c4000030075a7 */ /* 0x000ea4000800017f */
[----:B--2---:R-:W-:Y:S09]  /*154d0*/  @!P0 BRA `(.L_x_1632) ;  /* 0x0000000c00088947 */ /* 0x004ff20003800000 */
.L_x_1666:
[----:B------:R-:W-:Y:S05]  /*154e0*/  @P1 BRA `(.L_x_1633) ;  /* 0x0000000000181947 */ /* 0x000fea0003800000 */
[----:B------:R-:W1:Y:S01]  /*154f0*/  S2R R2, SR_TID.X ;  /* 0x0000000000027919 */ /* 0x000e620000002100 */
[----:B--2---:R-:W-:-:S04]  /*15500*/  MOV R0, 0x4200 ;  /* 0x0000420000007802 */ /* 0x004fc80000000f00 */
[----:B------:R2:W-:Y:S01]  /*15510*/  SYNCS.ARRIVE.TRANS64 RZ, [R3+URZ+0x30c30], R0 ;  /* 0x030c300003ff79a7 */ /* 0x0005e2000800003f */
[----:B-1----:R-:W-:-:S13]  /*15520*/  LOP3.LUT P0, RZ, R2, 0x1f, RZ, 0xc0, !PT ;  /* 0x0000001f02ff7812 */ /* 0x002fda000780c0ff */
[----:B--2---:R-:W-:Y:S05]  /*15530*/  @!P0 BRA `(.L_x_1633) ;  /* 0x0000000000048947 */ /* 0x004fea0003800000 */
[----:B------:R-:W-:Y:S01]  /*15540*/  BPT.TRAP 0x1 ;  /* 0x000000040000795c */ /* 0x000fe20000300000 */
.L_x_1633:
        /* <DEDUP_REMOVED lines=33> */
.L_x_1614:
[----:B------:R-:W-:Y:S05]  /*15760*/  BSYNC B0 ;  /* 0x0000000000007941 */ /* 0x000fea0003800000 */
.L_x_1612:
[----:B------:R-:W-:-:S03]  /*15770*/  UMOV UR8, 0xffffffff ;  /* 0xffffffff00087882 */ /* 0x000fc60000000000 */
[----:B------:R-:W-:Y:S05]  /*15780*/  BRA.DIV UR8, `(.L_x_1634) ;  /* 0x0000000a08707947 */ /* 0x000fea000b800000 */
[----:B------:R-:W-:-:S13]  /*15790*/  ELECT P6, URZ, PT ;  /* 0x00000000003f782f */ /* 0x000fda00038c0000 */
.L_x_1669:
[----:B------:R-:W-:Y:S05]  /*157a0*/  @!P6 BRA `(.L_x_1498) ;  /* 0x000000000084e947 */ /* 0x000fea0003800000 */
[----:B------:R-:W-:-:S06]  /*157b0*/  ULOP3.LUT UR8, UR36, 0x2, URZ, 0xfc, !UPT ;  /* 0x0000000224087892 */ /* 0x000fcc000f8efc3f */
[----:B------:R-:W-:-:S05]  /*157c0*/  IMAD.U32 R0, RZ, RZ, UR8 ;  /* 0x00000008ff007e24 */ /* 0x000fca000f8e00ff */
[----:B------:R-:W-:-:S13]  /*157d0*/  ISETP.NE.AND P2, PT, R0, 0x3, PT ;  /* 0x000000030000780c */ /* 0x000fda0003f45270 */
[----:B------:R-:W-:Y:S05]  /*157e0*/  @!P2 BRA `(.L_x_1635) ;  /* 0x000000000004a947 */ /* 0x000fea0003800000 */
[----:B------:R-:W-:Y:S01]  /*157f0*/  BPT.TRAP 0x1 ;  /* 0x000000040000795c */ /* 0x000fe20000300000 */
.L_x_1635:
        /* <DEDUP_REMOVED lines=15> */
.L_x_1670:
[----:B------:R-:W2:Y:S02]  /*158f0*/  SYNCS.PHASECHK.TRANS64.TRYWAIT P0, [R3+URZ], R0 ;  /* 0x00000000030075a7 */ /* 0x000ea4000800017f */
[----:B--2---:R-:W-:Y:S05]  /*15900*/  @!P0 BRA `(.L_x_1637) ;  /* 0x0000000800448947 */ /* 0x004fea0003800000 */
.L_x_1671:
[----:B------:R-:W-:Y:S05]  /*15910*/  @!P2 BRA `(.L_x_1638) ;  /* 0x000000000004a947 */ /* 0x000fea0003800000 */
[----:B------:R-:W-:Y:S01]  /*15920*/  BPT.TRAP 0x1 ;  /* 0x000000040000795c */ /* 0x000fe20000300000 */
.L_x_1638:
[----:B--2---:R-:W-:-:S05]  /*15930*/  IADD3 R3, R7, 0x30c40, RZ ;  /* 0x00030c4007037810 */ /* 0x004fca0007ffe0ff */
[----:B------:R-:W-:-:S04]  /*15940*/  IMAD R2, R2, 0x8, R3 ;  /* 0x0000000802027824 */ /* 0x000fc800078e0203 */
[----:B------:R-:W2:Y:S02]  /*15950*/  SYNCS.PHASECHK.TRANS64.TRYWAIT P0, [R2+URZ], R5 ;  /* 0x00000005020075a7 */ /* 0x000ea4000800017f */
[----:B--2---:R-:W-:Y:S05]  /*15960*/  @!P0 BRA `(.L_x_1639) ;  /* 0x0000000800408947 */ /* 0x004fea0003800000 */
.L_x_1672:
[----:B------:R-:W-:-:S07]  /*15970*/  LEA R3, R4, R3, 0x3 ;  /* 0x0000000304037211 */ /* 0x000fce00078e18ff */
.L_x_1640:
[----:B---3--:R3:W4:Y:S02]  /*15980*/  SYNCS.PHASECHK.TRANS64.TRYWAIT P0, [R3+URZ], R0 ;  /* 0x00000000030075a7 */ /* 0x008724000800017f */
[----:B----4-:R-:W-:Y:S05]  /*15990*/  @!P0 NANOSLEEP.SYNCS 0x989680 ;  /* 0x009896800000895d */ /* 0x010fea0003900000 */
[----:B------:R-:W4:Y:S02]  /*159a0*/  @!P0 SYNCS.PHASECHK.TRANS64 P0, [R3+URZ], R0 ;  /* 0x00000000030085a7 */ /* 0x000f24000800007f */
[----:B----4-:R-:W-:Y:S05]  /*159b0*/  @!P0 BRA `(.L_x_1640) ;  /* 0xfffffffc00f08947 */ /* 0x010fea000383ffff */
.L_x_1498:
[----:B------:R-:W-:Y:S05]  /*159c0*/  BSYNC B6 ;  /* 0x0000000000067941 */ /* 0x000fea0003800000 */
.L_x_1495:
[----:B------:R-:W-:Y:S05]  /*159d0*/  EXIT ;  /* 0x000000000000794d */ /* 0x000fea0003800000 */
.L_x_1505:
[----:B------:R-:W-:Y:S01]  /*159e0*/  IMAD.MOV.U32 R13, RZ, RZ, R18 ;  /* 0x000000ffff0d7224 */ /* 0x000fe200078e0012 */
[----:B------:R-:W-:Y:S01]  /*159f0*/  MOV R12, RZ ;  /* 0x000000ff000c7202 */ /* 0x000fe20000000f00 */
[----:B------:R-:W-:Y:S01]  /*15a00*/  IMAD.MOV.U32 R11, RZ, RZ, 0x1f ;  /* 0x0000001fff0b7424 */ /* 0x000fe200078e00ff */
[----:B------:R-:W-:-:S07]  /*15a10*/  MOV R15, 0xffffffff ;  /* 0xffffffff000f7802 */ /* 0x000fce0000000f00 */
[----:B------:R-:W-:Y:S05]  /*15a20*/  WARPSYNC.COLLECTIVE R15, `(.L_x_1641) ;  /* 0x000000000f087348 */ /* 0x000fea0003c00000 */
[----:B------:R1:W2:Y:S02]  /*15a30*/  SHFL.IDX P6, R14, R13, R12, R11 ;  /* 0x0000000c0d0e7389 */ /* 0x0002a400000c000b */
[----:B-12---:R-:W-:Y:S01]  /*15a40*/  ENDCOLLECTIVE ;  /* 0x000000000000791b */ /* 0x006fe20003800000 */
.L_x_1641:
[----:B------:R-:W-:Y:S05]  /*15a50*/  BRA `(.L_x_1642) ;  /* 0xfffffeb400447947 */ /* 0x000fea000383ffff */
.L_x_1507:
[----:B--2---:R2:W3:Y:S02]  /*15a60*/  SYNCS.PHASECHK.TRANS64.TRYWAIT P0, [R16+URZ+0x30c00], R11 ;  /* 0x030c000b100075a7 */ /* 0x0044e4000800017f */
[----:B---3--:R-:W-:Y:S05]  /*15a70*/  @!P0 NANOSLEEP.SYNCS 0x989680 ;  /* 0x009896800000895d */ /* 0x008fea0003900000 */
[----:B------:R-:W3:Y:S02]  /*15a80*/  @!P0 SYNCS.PHASECHK.TRANS64 P0, [R16+URZ+0x30c00], R11 ;  /* 0x030c000b100085a7 */ /* 0x000ee4000800007f */
[----:B---3--:R-:W-:Y:S05]  /*15a90*/  @!P0 BRA `(.L_x_1507) ;  /* 0xfffffffc00f08947 */ /* 0x008fea000383ffff */
[----:B------:R-:W-:Y:S05]  /*15aa0*/  BRA `(.L_x_1506) ;  /* 0xfffffeb400907947 */ /* 0x000fea000383ffff */
.L_x_1512:
[----:B--2---:R2:W3:Y:S02]  /*15ab0*/  SYNCS.PHASECHK.TRANS64.TRYWAIT P0, [R6+URZ+0x30c10], R23 ;  /* 0x030c1017060075a7 */ /* 0x0044e4000800017f */
[----:B---3--:R-:W-:Y:S05]  /*15ac0*/  @!P0 NANOSLEEP.SYNCS 0x989680 ;  /* 0x009896800000895d */ /* 0x008fea0003900000 */
[----:B------:R-:W3:Y:S02]  /*15ad0*/  @!P0 SYNCS.PHASECHK.TRANS64 P0, [R6+URZ+0x30c10], R23 ;  /* 0x030c1017060085a7 */ /* 0x000ee4000800007f */
[----:B---3--:R-:W-:Y:S05]  /*15ae0*/  @!P0 BRA `(.L_x_1512) ;  /* 0xfffffffc00f08947 */ /* 0x008fea000383ffff */
[----:B------:R-:W-:Y:S05]  /*15af0*/  BRA `(.L_x_1511) ;  /* 0xfffffec000507947 */ /* 0x000fea000383ffff */
.L_x_1516:
[----:B------:R1:W1:Y:S02]  /*15b00*/  SYNCS.PHASECHK.TRANS64.TRYWAIT P0, [R6+URZ+0x30c30], R23 ;  /* 0x030c3017060075a7 */ /* 0x000264000800017f */
[----:B-1----:R-:W-:Y:S05]  /*15b10*/  @!P0 NANOSLEEP.SYNCS 0x989680 ;  /* 0x009896800000895d */ /* 0x002fea0003900000 */
[----:B------:R-:W1:Y:S02]  /*15b20*/  @!P0 SYNCS.PHASECHK.TRANS64 P0, [R6+URZ+0x30c30], R23 ;  /* 0x030c3017060085a7 */ /* 0x000e64000800007f */
[----:B-1----:R-:W-:Y:S05]  /*15b30*/  @!P0 BRA `(.L_x_1516) ;  /* 0xfffffffc00f08947 */ /* 0x002fea000383ffff */
[----:B------:R-:W-:Y:S05]  /*15b40*/  BRA `(.L_x_1515) ;  /* 0xfffffec400587947 */ /* 0x000fea000383ffff */
.L_x_1524:
[----:B--2---:R2:W3:Y:S02]  /*15b50*/  SYNCS.PHASECHK.TRANS64.TRYWAIT P1, [R6+URZ+0x30c10], R23 ;  /* 0x030c1017060075a7 */ /* 0x0044e4000802017f */
[----:B---3--:R-:W-:Y:S05]  /*15b60*/  @!P1 NANOSLEEP.SYNCS 0x989680 ;  /* 0x009896800000995d */ /* 0x008fea0003900000 */
[----:B------:R-:W3:Y:S02]  /*15b70*/  @!P1 SYNCS.PHASECHK.TRANS64 P1, [R6+URZ+0x30c10], R23 ;  /* 0x030c1017060095a7 */ /* 0x000ee4000802007f */
[----:B---3--:R-:W-:Y:S05]  /*15b80*/  @!P1 BRA `(.L_x_1524) ;  /* 0xfffffffc00f09947 */ /* 0x008fea000383ffff */
[----:B------:R-:W-:Y:S05]  /*15b90*/  BRA `(.L_x_1523) ;  /* 0xffffff1800747947 */ /* 0x000fea000383ffff */
.L_x_1528:
[----:B------:R1:W1:Y:S02]  /*15ba0*/  SYNCS.PHASECHK.TRANS64.TRYWAIT P1, [R6+URZ+0x30c30], R23 ;  /* 0x030c3017060075a7 */ /* 0x000264000802017f */
[----:B-1----:R-:W-:Y:S05]  /*15bb0*/  @!P1 NANOSLEEP.SYNCS 0x989680 ;  /* 0x009896800000995d */ /* 0x002fea0003900000 */
[----:B------:R-:W1:Y:S02]  /*15bc0*/  @!P1 SYNCS.PHASECHK.TRANS64 P1, [R6+URZ+0x30c30], R23 ;  /* 0x030c3017060095a7 */ /* 0x000e64000802007f */
[----:B-1----:R-:W-:Y:S05]  /*15bd0*/  @!P1 BRA `(.L_x_1528) ;  /* 0xfffffffc00f09947 */ /* 0x002fea000383ffff */
[----:B------:R-:W-:Y:S05]  /*15be0*/  BRA `(.L_x_1527) ;  /* 0xffffff1c00747947 */ /* 0x000fea000383ffff */
.L_x_1536:
[----:B--2---:R2:W3:Y:S02]  /*15bf0*/  SYNCS.PHASECHK.TRANS64.TRYWAIT P0, [R6+URZ+0x30c10], R19 ;  /* 0x030c1013060075a7 */ /* 0x0044e4000800017f */
[----:B---3--:R-:W-:Y:S05]  /*15c00*/  @!P0 NANOSLEEP.SYNCS 0x989680 ;  /* 0x009896800000895d */ /* 0x008fea0003900000 */
[----:B------:R-:W3:Y:S02]  /*15c10*/  @!P0 SYNCS.PHASECHK.TRANS64 P0, [R6+URZ+0x30c10], R19 ;  /* 0x030c1013060085a7 */ /* 0x000ee4000800007f */
[----:B---3--:R-:W-:Y:S05]  /*15c20*/  @!P0 BRA `(.L_x_1536) ;  /* 0xfffffffc00f08947 */ /* 0x008fea000383ffff */
[----:B------:R-:W-:Y:S05]  /*15c30*/  BRA `(.L_x_1535) ;  /* 0xffffff6400a87947 */ /* 0x000fea000383ffff */
.L_x_1540:
[----:B------:R1:W1:Y:S02]  /*15c40*/  SYNCS.PHASECHK.TRANS64.TRYWAIT P0, [R6+URZ+0x30c30], R19 ;  /* 0x030c3013060075a7 */ /* 0x000264000800017f */
[----:B-1----:R-:W-:Y:S05]  /*15c50*/  @!P0 NANOSLEEP.SYNCS 0x989680 ;  /* 0x009896800000895d */ /* 0x002fea0003900000 */
[----:B------:R-:W1:Y:S02]  /*15c60*/  @!P0 SYNCS.PHASECHK.TRANS64 P0, [R6+URZ+0x30c30], R19 ;  /* 0x030c3013060085a7 */ /* 0x000e64000800007f */
[----:B-1----:R-:W-:Y:S05]  /*15c70*/  @!P0 BRA `(.L_x_1540) ;  /* 0xfffffffc00f08947 */ /* 0x002fea000383ffff */
[----:B------:R-:W-:Y:S05]  /*15c80*/  BRA `(.L_x_1539) ;  /* 0xffffff6800b07947 */ /* 0x000fea000383ffff */
.L_x_1547:
[----:B------:R-:W-:Y:S01]  /*15c90*/  BSSY B0, `(.L_x_1643) ;  /* 0x0000005000007945 */ /* 0x000fe20003800000 */
[----:B------:R-:W-:-:S07]  /*15ca0*/  IMAD.MOV.U32 R15, RZ, RZ, -0x1 ;  /* 0xffffffffff0f7424 */ /* 0x000fce00078e00ff */
[----:B---3--:R-:W-:Y:S05]  /*15cb0*/  WARPSYNC.COLLECTIVE R15, `(.L_x_1644) ;  /* 0x000000000f087348 */ /* 0x008fea0003c00000 */
[----:B------:R-:W-:Y:S01]  /*15cc0*/  NOP ;  /* 0x0000000000007918 */ /* 0x000fe20000000000 */
[----:B---3--:R-:W-:Y:S01]  /*15cd0*/  ENDCOLLECTIVE ;  /* 0x000000000000791b */ /* 0x008fe20003800000 */
.L_x_1644:
[----:B------:R-:W-:Y:S05]  /*15ce0*/  BSYNC B0 ;  /* 0x0000000000007941 */ /* 0x000fea0003800000 */
.L_x_1643:
[----:B------:R-:W-:Y:S05]  /*15cf0*/  BRA `(.L_x_1645) ;  /* 0xffffffbc00747947 */ /* 0x000fea000383ffff */
.L_x_1556:
[----:B------:R-:W-:Y:S01]  /*15d00*/  BSSY B0, `(.L_x_1646) ;  /* 0x0000005000007945 */ /* 0x000fe20003800000 */
[----:B------:R-:W-:-:S07]  /*15d10*/  MOV R15, 0xffffffff ;  /* 0xffffffff000f7802 */ /* 0x000fce0000000f00 */
[----:B-1-3--:R-:W-:Y:S05]  /*15d20*/  WARPSYNC.COLLECTIVE R15, `(.L_x_1647) ;  /* 0x000000000f087348 */ /* 0x00afea0003c00000 */
[----:B------:R-:W-:Y:S01]  /*15d30*/  NOP ;  /* 0x0000000000007918 */ /* 0x000fe20000000000 */
[----:B-1-3--:R-:W-:Y:S01]  /*15d40*/  ENDCOLLECTIVE ;  /* 0x000000000000791b */ /* 0x00afe20003800000 */
.L_x_1647:
[----:B------:R-:W-:Y:S05]  /*15d50*/  BSYNC B0 ;  /* 0x0000000000007941 */ /* 0x000fea0003800000 */
.L_x_1646:
[----:B------:R-:W-:Y:S05]  /*15d60*/  BRA `(.L_x_1648) ;  /* 0xffffffc000547947 */ /* 0x000fea000383ffff */
.L_x_1568:
[----:B------:R-:W-:Y:S01]  /*15d70*/  BSSY B0, `(.L_x_1649) ;  /* 0x0000005000007945 */ /* 0x000fe20003800000 */
[----:B------:R-:W-:-:S07]  /*15d80*/  IMAD.MOV.U32 R15, RZ, RZ, -0x1 ;  /* 0xffffffffff0f7424 */ /* 0x000fce00078e00ff */
[----:B------:R-:W-:Y:S05]  /*15d90*/  WARPSYNC.COLLECTIVE R15, `(.L_x_1650) ;  /* 0x000000000f087348 */ /* 0x000fea0003c00000 */
[----:B------:R-:W-:Y:S01]  /*15da0*/  NOP ;  /* 0x0000000000007918 */ /* 0x000fe20000000000 */
[----:B------:R-:W-:Y:S01]  /*15db0*/  ENDCOLLECTIVE ;  /* 0x000000000000791b */ /* 0x000fe20003800000 */
.L_x_1650:
[----:B------:R-:W-:Y:S05]  /*15dc0*/  BSYNC B0 ;  /* 0x0000000000007941 */ /* 0x000fea0003800000 */
.L_x_1649:
[----:B------:R-:W-:Y:S05]  /*15dd0*/  BRA `(.L_x_1651) ;  /* 0xffffffc8003c7947 */ /* 0x000fea000383ffff */
.L_x_1581:
[----:B------:R-:W-:Y:S01]  /*15de0*/  BSSY B0, `(.L_x_1652) ;  /* 0x0000005000007945 */ /* 0x000fe20003800000 */
[----:B------:R-:W-:-:S07]  /*15df0*/  MOV R15, 0xffffffff ;  /* 0xffffffff000f7802 */ /* 0x000fce0000000f00 */
[----:B------:R-:W-:Y:S05]  /*15e00*/  WARPSYNC.COLLECTIVE R15, `(.L_x_1653) ;  /* 0x000000000f087348 */ /* 0x000fea0003c00000 */
[----:B------:R-:W-:Y:S01]  /*15e10*/  NOP ;  /* 0x0000000000007918 */ /* 0x000fe20000000000 */
[----:B------:R-:W-:Y:S01]  /*15e20*/  ENDCOLLECTIVE ;  /* 0x000000000000791b */ /* 0x000fe20003800000 */
.L_x_1653:
[----:B------:R-:W-:Y:S05]  /*15e30*/  BSYNC B0 ;  /* 0x0000000000007941 */ /* 0x000fea0003800000 */
.L_x_1652:
[----:B------:R-:W-:Y:S05]  /*15e40*/  BRA `(.L_x_1654) ;  /* 0xffffffcc00bc7947 */ /* 0x000fea000383ffff */
.L_x_1593:
[----:B------:R-:W-:Y:S01]  /*15e50*/  BSSY B0, `(.L_x_1655) ;  /* 0x0000005000007945 */ /* 0x000fe20003800000 */
[----:B------:R-:W-:-:S07]  /*15e60*/  IMAD.MOV.U32 R15, RZ, RZ, -0x1 ;  /* 0xffffffffff0f7424 */ /* 0x000fce00078e00ff */
[----:B------:R-:W-:Y:S05]  /*15e70*/  WARPSYNC.COLLECTIVE R15, `(.L_x_1656) ;  /* 0x000000000f087348 */ /* 0x000fea0003c00000 */
[----:B------:R-:W-:Y:S01]  /*15e80*/  NOP ;  /* 0x0000000000007918 */ /* 0x000fe20000000000 */
[----:B------:R-:W-:Y:S01]  /*15e90*/  ENDCOLLECTIVE ;  /* 0x000000000000791b */ /* 0x000fe20003800000 */
.L_x_1656:
[----:B------:R-:W-:Y:S05]  /*15ea0*/  BSYNC B0 ;  /* 0x0000000000007941 */ /* 0x000fea0003800000 */
.L_x_1655:
[----:B------:R-:W-:Y:S05]  /*15eb0*/  BRA `(.L_x_1657) ;  /* 0xffffffd000dc7947 */ /* 0x000fea000383ffff */
.L_x_1615:
[----:B-1----:R1:W2:Y:S02]  /*15ec0*/  SYNCS.PHASECHK.TRANS64.TRYWAIT P0, [R16+URZ+0x30c20], R3 ;  /* 0x030c2003100075a7 */ /* 0x0022a4000800017f */
[----:B--2---:R-:W-:Y:S05]  /*15ed0*/  @!P0 NANOSLEEP.SYNCS 0x989680 ;  /* 0x009896800000895d */ /* 0x004fea0003900000 */
[----:B------:R-:W2:Y:S02]  /*15ee0*/  @!P0 SYNCS.PHASECHK.TRANS64 P0, [R16+URZ+0x30c20], R3 ;  /* 0x030c2003100085a7 */ /* 0x000ea4000800007f */
[----:B--2---:R-:W-:Y:S05]  /*15ef0*/  @!P0 BRA `(.L_x_1615) ;  /* 0xfffffffc00f08947 */ /* 0x004fea000383ffff */
[----:B------:R-:W-:Y:S05]  /*15f00*/  BRA `(.L_x_1658) ;  /* 0xffffffe000a47947 */ /* 0x000fea000383ffff */
.L_x_1619:
[----:B-1----:R1:W2:Y:S02]  /*15f10*/  SYNCS.PHASECHK.TRANS64.TRYWAIT P1, [R16+URZ+0x30c40], R21 ;  /* 0x030c4015100075a7 */ /* 0x0022a4000802017f */
[----:B--2---:R-:W-:Y:S05]  /*15f20*/  @!P1 NANOSLEEP.SYNCS 0x989680 ;  /* 0x009896800000995d */ /* 0x004fea0003900000 */
[----:B------:R-:W2:Y:S02]  /*15f30*/  @!P1 SYNCS.PHASECHK.TRANS64 P1, [R16+URZ+0x30c40], R21 ;  /* 0x030c4015100095a7 */ /* 0x000ea4000802007f */
[----:B--2---:R-:W-:Y:S05]  /*15f40*/  @!P1 BRA `(.L_x_1619) ;  /* 0xfffffffc00f09947 */ /* 0x004fea000383ffff */
[----:B------:R-:W-:Y:S05]  /*15f50*/  BRA `(.L_x_1659) ;  /* 0xffffffe800047947 */ /* 0x000fea000383ffff */
.L_x_1621:
[----:B--2---:R2:W3:Y:S02]  /*15f60*/  SYNCS.PHASECHK.TRANS64.TRYWAIT P1, [R16+URZ+0x30c28], R21 ;  /* 0x030c2815100075a7 */ /* 0x0044e4000802017f */
[----:B---3--:R-:W-:Y:S05]  /*15f70*/  @!P1 NANOSLEEP.SYNCS 0x989680 ;  /* 0x009896800000995d */ /* 0x008fea0003900000 */
[----:B------:R-:W3:Y:S02]  /*15f80*/  @!P1 SYNCS.PHASECHK.TRANS64 P1, [R16+URZ+0x30c28], R21 ;  /* 0x030c2815100095a7 */ /* 0x000ee4000802007f */
[----:B---3--:R-:W-:Y:S05]  /*15f90*/  @!P1 BRA `(.L_x_1621) ;  /* 0xfffffffc00f09947 */ /* 0x008fea000383ffff */
[----:B------:R-:W-:Y:S05]  /*15fa0*/  BRA `(.L_x_1660) ;  /* 0xffffffe8007c7947 */ /* 0x000fea000383ffff */
.L_x_1623:
[----:B---3--:R3:W4:Y:S02]  /*15fb0*/  SYNCS.PHASECHK.TRANS64.TRYWAIT P1, [R16+URZ+0x30c48], R21 ;  /* 0x030c4815100075a7 */ /* 0x008724000802017f */
[----:B----4-:R-:W-:Y:S05]  /*15fc0*/  @!P1 NANOSLEEP.SYNCS 0x989680 ;  /* 0x009896800000995d */ /* 0x010fea0003900000 */
[----:B------:R-:W4:Y:S02]  /*15fd0*/  @!P1 SYNCS.PHASECHK.TRANS64 P1, [R16+URZ+0x30c48], R21 ;  /* 0x030c4815100095a7 */ /* 0x000f24000802007f */
[----:B----4-:R-:W-:Y:S05]  /*15fe0*/  @!P1 BRA `(.L_x_1623) ;  /* 0xfffffffc00f09947 */ /* 0x010fea000383ffff */
[----:B------:R-:W-:Y:S05]  /*15ff0*/  BRA `(.L_x_1661) ;  /* 0xffffffe800f47947 */ /* 0x000fea000383ffff */
.L_x_1625:
[----:B------:R-:W-:-:S07]  /*16000*/  SHF.L.U32 R5, R11, 0x1f, RZ ;  /* 0x0000001f0b057819 */ /* 0x000fce00000006ff */
.L_x_1662:
[----:B------:R1:W1:Y:S02]  /*16010*/  SYNCS.PHASECHK.TRANS64.TRYWAIT P1, [R16+URZ+0x30c20], R5 ;  /* 0x030c2005100075a7 */ /* 0x000264000802017f */
[----:B-1----:R-:W-:Y:S05]  /*16020*/  @!P1 NANOSLEEP.SYNCS 0x989680 ;  /* 0x009896800000995d */ /* 0x002fea0003900000 */
[----:B------:R-:W1:Y:S02]  /*16030*/  @!P1 SYNCS.PHASECHK.TRANS64 P1, [R16+URZ+0x30c20], R5 ;  /* 0x030c2005100095a7 */ /* 0x000e64000802007f */
[----:B-1----:R-:W-:Y:S05]  /*16040*/  @!P1 BRA `(.L_x_1662) ;  /* 0xfffffffc00f09947 */ /* 0x002fea000383ffff */
[----:B------:R-:W-:Y:S05]  /*16050*/  BRA `(.L_x_1663) ;  /* 0xffffffec00547947 */ /* 0x000fea000383ffff */
.L_x_1628:
[----:B-1----:R1:W2:Y:S02]  /*16060*/  SYNCS.PHASECHK.TRANS64.TRYWAIT P1, [R16+URZ+0x30c40], R13 ;  /* 0x030c400d100075a7 */ /* 0x0022a4000802017f */
[----:B--2---:R-:W-:Y:S05]  /*16070*/  @!P1 NANOSLEEP.SYNCS 0x989680 ;  /* 0x009896800000995d */ /* 0x004fea0003900000 */
[----:B------:R-:W2:Y:S02]  /*16080*/  @!P1 SYNCS.PHASECHK.TRANS64 P1, [R16+URZ+0x30c40], R13 ;  /* 0x030c400d100095a7 */ /* 0x000ea4000802007f */
[----:B--2---:R-:W-:Y:S05]  /*16090*/  @!P1 BRA `(.L_x_1628) ;  /* 0xfffffffc00f09947 */ /* 0x004fea000383ffff */
[----:B------:R-:W-:Y:S05]  /*160a0*/  BRA `(.L_x_1664) ;  /* 0xffffffec00ec7947 */ /* 0x000fea000383ffff */
.L_x_1630:
[----:B-1----:R1:W2:Y:S02]  /*160b0*/  SYNCS.PHASECHK.TRANS64.TRYWAIT P1, [R16+URZ+0x30c28], R13 ;  /* 0x030c280d100075a7 */ /* 0x0022a4000802017f */
[----:B--2---:R-:W-:Y:S05]  /*160c0*/  @!P1 NANOSLEEP.SYNCS 0x989680 ;  /* 0x009896800000995d */ /* 0x004fea0003900000 */
[----:B------:R-:W2:Y:S02]  /*160d0*/  @!P1 SYNCS.PHASECHK.TRANS64 P1, [R16+URZ+0x30c28], R13 ;  /* 0x030c280d100095a7 */ /* 0x000ea4000802007f */
[----:B--2---:R-:W-:Y:S05]  /*160e0*/  @!P1 BRA `(.L_x_1630) ;  /* 0xfffffffc00f09947 */ /* 0x004fea000383ffff */
[----:B------:R-:W-:Y:S05]  /*160f0*/  BRA `(.L_x_1665) ;  /* 0xfffffff000587947 */ /* 0x000fea000383ffff */
.L_x_1632:
[----:B--2---:R2:W1:Y:S02]  /*16100*/  SYNCS.PHASECHK.TRANS64.TRYWAIT P0, [R3+URZ+0x30c40], R0 ;  /* 0x030c4000030075a7 */ /* 0x004464000800017f */
[----:B-1----:R-:W-:Y:S05]  /*16110*/  @!P0 NANOSLEEP.SYNCS 0x989680 ;  /* 0x009896800000895d */ /* 0x002fea0003900000 */
[----:B------:R-:W1:Y:S02]  /*16120*/  @!P0 SYNCS.PHASECHK.TRANS64 P0, [R3+URZ+0x30c40], R0 ;  /* 0x030c4000030085a7 */ /* 0x000e64000800007f */
[----:B-1----:R-:W-:Y:S05]  /*16130*/  @!P0 BRA `(.L_x_1632) ;  /* 0xfffffffc00f08947 */ /* 0x002fea000383ffff */
[----:B------:R-:W-:Y:S05]  /*16140*/  BRA `(.L_x_1666) ;  /* 0xfffffff000e47947 */ /* 0x000fea000383ffff */
.L_x_1634:
[----:B------:R-:W-:Y:S01]  /*16150*/  BSSY B0, `(.L_x_1667) ;  /* 0x0000006000007945 */ /* 0x000fe20003800000 */
[----:B------:R-:W-:-:S07]  /*16160*/  MOV R15, 0xffffffff ;  /* 0xffffffff000f7802 */ /* 0x000fce0000000f00 */
[----:B------:R-:W-:Y:S05]  /*16170*/  WARPSYNC.COLLECTIVE R15, `(.L_x_1668) ;  /* 0x000000000f0c7348 */ /* 0x000fea0003c00000 */
[----:B------:R-:W-:Y:S02]  /*16180*/  ELECT P6, UR62, PT ;  /* 0x00000000003e782f */ /* 0x000fe400038c0000 */
[----:B------:R-:W-:Y:S01]  /*16190*/  MOV R14, UR62 ;  /* 0x0000003e000e7c02 */ /* 0x000fe20008000f00 */
[----:B------:R-:W-:Y:S10]  /*161a0*/  ENDCOLLECTIVE ;  /* 0x000000000000791b */ /* 0x000ff40003800000 */
.L_x_1668:
[----:B------:R-:W-:Y:S05]  /*161b0*/  BSYNC B0 ;  /* 0x0000000000007941 */ /* 0x000fea0003800000 */
.L_x_1667:
[----:B------:R-:W-:Y:S05]  /*161c0*/  BRA `(.L_x_1669) ;  /* 0xfffffff400747947 */ /* 0x000fea000383ffff */
.L_x_1636:
[----:B-1----:R1:W2:Y:S02]  /*161d0*/  SYNCS.PHASECHK.TRANS64.TRYWAIT P0, [R6+URZ], R5 ;  /* 0x00000005060075a7 */ /* 0x0022a4000800017f */
[----:B--2---:R-:W-:Y:S05]  /*161e0*/  @!P0 NANOSLEEP.SYNCS 0x989680 ;  /* 0x009896800000895d */ /* 0x004fea0003900000 */
[----:B------:R-:W2:Y:S02]  /*161f0*/  @!P0 SYNCS.PHASECHK.TRANS64 P0, [R6+URZ], R5 ;  /* 0x00000005060085a7 */ /* 0x000ea4000800007f */
[----:B--2---:R-:W-:Y:S05]  /*16200*/  @!P0 BRA `(.L_x_1636) ;  /* 0xfffffffc00f08947 */ /* 0x004fea000383ffff */
[----:B------:R-:W-:Y:S05]  /*16210*/  BRA `(.L_x_1670) ;  /* 0xfffffff400b47947 */ /* 0x000fea000383ffff */
.L_x_1637:
[----:B--2---:R2:W3:Y:S02]  /*16220*/  SYNCS.PHASECHK.TRANS64.TRYWAIT P0, [R3+URZ], R0 ;  /* 0x00000000030075a7 */ /* 0x0044e4000800017f */
[----:B---3--:R-:W-:Y:S05]  /*16230*/  @!P0 NANOSLEEP.SYNCS 0x989680 ;  /* 0x009896800000895d */ /* 0x008fea0003900000 */
[----:B------:R-:W3:Y:S02]  /*16240*/  @!P0 SYNCS.PHASECHK.TRANS64 P0, [R3+URZ], R0 ;  /* 0x00000000030085a7 */ /* 0x000ee4000800007f */
[----:B---3--:R-:W-:Y:S05]  /*16250*/  @!P0 BRA `(.L_x_1637) ;  /* 0xfffffffc00f08947 */ /* 0x008fea000383ffff */
[----:B------:R-:W-:Y:S05]  /*16260*/  BRA `(.L_x_1671) ;  /* 0xfffffff400a87947 */ /* 0x000fea000383ffff */
.L_x_1639:
[----:B--2---:R2:W3:Y:S02]  /*16270*/  SYNCS.PHASECHK.TRANS64.TRYWAIT P0, [R2+URZ], R5 ;  /* 0x00000005020075a7 */ /* 0x0044e4000800017f */
[----:B---3--:R-:W-:Y:S05]  /*16280*/  @!P0 NANOSLEEP.SYNCS 0x989680 ;  /* 0x009896800000895d */ /* 0x008fea0003900000 */
[----:B------:R-:W3:Y:S02]  /*16290*/  @!P0 SYNCS.PHASECHK.TRANS64 P0, [R2+URZ], R5 ;  /* 0x00000005020085a7 */ /* 0x000ee4000800007f */
[----:B---3--:R-:W-:Y:S05]  /*162a0*/  @!P0 BRA `(.L_x_1639) ;  /* 0xfffffffc00f08947 */ /* 0x008fea000383ffff */
[----:B------:R-:W-:Y:S05]  /*162b0*/  BRA `(.L_x_1672) ;  /* 0xfffffff400ac7947 */ /* 0x000fea000383ffff */
.L_x_1673:
        /* <DEDUP_REMOVED lines=12> */
.L_x_7385:


//--------------------- .text._ZN7cutlass13device_kernelIN5flash11enable_sm90INS1_16FlashAttnBwdSm90INS1_25CollectiveMainloopBwdSm90ILi2ELi2ELi2EN4cute5tupleIJNS5_1CILi1EEES8_S8_EEENS6_IJNS7_ILi128EEESA_NS7_ILi64EEEEEENS_6half_tEfNS_4arch4Sm90ELb0ELb1ELb1ELb1ELb0ELb1ELb0ELb0ELi2ELi1ELi2ELi2ELb0EEENS1_21CollectiveEpilogueBwdISC_SD_SF_Li256ELb1ELb0ELi1EEENS1_19SingleTileSchedulerILb1ELb0ELb0ELi128EEEEEEEEEvNT_6ParamsE --------------------------
	.section	.text._ZN7cutlass13device_kernelIN5flash11enable_sm90INS1_16FlashAttnBwdSm90INS1_25CollectiveMainloopBwdSm90ILi2ELi2ELi2EN4cute5tupleIJNS5_1CILi1EEES8_S8_EEENS6_IJNS7_ILi128EEESA_NS7_ILi64EEEEEENS_6half_tEfNS_4arch4Sm90ELb0ELb1ELb1ELb1ELb0ELb1ELb0ELb0ELi2ELi1ELi2ELi2ELb0EEENS1_21CollectiveEpilogueBwdISC_SD_SF_Li256ELb1ELb0ELi1EEENS1_19SingleTileSchedulerILb1ELb0ELb0ELi128EEEEEEEEEvNT_6ParamsE,"ax",@progbits
	.align	128
.text._ZN7cutlass13device_kernelIN5flash11enable_sm90INS1_16FlashAttnBwdSm90INS1_25CollectiveMainloopBwdSm90ILi2ELi2ELi2EN4cute5tupleIJNS5_1CILi1EEES8_S8_EEENS6_IJNS7_ILi128EEESA_NS7_ILi64EEEEEENS_6half_tEfNS_4arch4Sm90ELb0ELb1ELb1ELb1ELb0ELb1ELb0ELb0ELi2ELi1ELi2ELi2ELb0EEENS1_21CollectiveEpilogueBwdISC_SD_SF_Li256ELb1ELb0ELi1EEENS1_19SingleTileSchedulerILb1ELb0ELb0ELi128EEEEEEEEEvNT_6ParamsE:
        .type           _ZN7cutlass13device_kernelIN5flash11enable_sm90INS1_16FlashAttnBwdSm90INS1_25CollectiveMainloopBwdSm90ILi2ELi2ELi2EN4cute5tupleIJNS5_1CILi1EEES8_S8_EEENS6_IJNS7_ILi128EEESA_NS7_ILi64EEEEEENS_6half_tEfNS_4arch4Sm90ELb0ELb1ELb1ELb1ELb0ELb1ELb0ELb0ELi2ELi1ELi2ELi2ELb0EEENS1_21CollectiveEpilogueBwdISC_SD_SF_Li256ELb1ELb0ELi1EEENS1_19SingleTileSchedulerILb1ELb0ELb0ELi128EEEEEEEEEvNT_6ParamsE,@function
        .size           _ZN7cutlass13device_kernelIN5flash11enable_sm90INS1_16FlashAttnBwdSm90INS1_25CollectiveMainloopBwdSm90ILi2ELi2ELi2EN4cute5tupleIJNS5_1CILi1EEES8_S8_EEENS6_IJNS7_ILi128EEESA_NS7_ILi64EEEEEENS_6half_tEfNS_4arch4Sm90ELb0ELb1ELb1ELb1ELb0ELb1ELb0ELb0ELi2ELi1ELi2ELi2ELb0EEENS1_21CollectiveEpilogueBwdISC_SD_SF_Li256ELb1ELb0ELi1EEENS1_19SingleTileSchedulerILb1ELb0ELb0ELi128EEEEEEEEEvNT_6ParamsE,(.L_x_7386 - _ZN7cutlass13device_kernelIN5flash11enable_sm90INS1_16FlashAttnBwdSm90INS1_25CollectiveMainloopBwdSm90ILi2ELi2ELi2EN4cute5tupleIJNS5_1CILi1EEES8_S8_EEENS6_IJNS7_ILi128EEESA_NS7_ILi64EEEEEENS_6half_tEfNS_4arch4Sm90ELb0ELb1ELb1ELb1ELb0ELb1ELb0ELb0ELi2ELi1ELi2ELi2ELb0EEENS1_21CollectiveEpilogueBwdISC_SD_SF_Li256ELb1ELb0ELi1EEENS1_19SingleTileSchedulerILb1ELb0ELb0ELi128EEEEEEEEEvNT_6ParamsE)
        .other          _ZN7cutlass13device_kernelIN5flash11enable_sm90INS1_16FlashAttnBwdSm90INS1_25CollectiveMainloopBwdSm90ILi2ELi2ELi2EN4cute5tupleIJNS5_1CILi1EEES8_S8_EEENS6_IJNS7_ILi128EEESA_NS7_ILi64EEEEEENS_6half_tEfNS_4arch4Sm90ELb0ELb1ELb1ELb1ELb0ELb1ELb0ELb0ELi2ELi1ELi2ELi2ELb0EEENS1_21CollectiveEpilogueBwdISC_SD_SF_Li256ELb1ELb0ELi1EEENS1_19SingleTileSchedulerILb1ELb0ELb0ELi128EEEEEEEEEvNT_6ParamsE,@"STO_CUDA_ENTRY STV_DEFAULT"
_ZN7cutlass13device_kernelIN5flash11enable_sm90INS1_16FlashAttnBwdSm90INS1_25CollectiveMainloopBwdSm90ILi2ELi2ELi2EN4cute5tupleIJNS5_1CILi1EEES8_S8_EEENS6_IJNS7_ILi128EEESA_NS7_ILi64EEEEEENS_6half_tEfNS_4arch4Sm90ELb0ELb1ELb1ELb1ELb0ELb1ELb0ELb0ELi2ELi1ELi2ELi2ELb0EEENS1_21CollectiveEpilogueBwdISC_SD_SF_Li256ELb1ELb0ELi1EEENS1_19SingleTileSchedulerILb1ELb0ELb0ELi128EEEEEEEEEvNT_6ParamsE:
        /* <DEDUP_REMOVED lines=24> */
.L_x_1675:
[----:B------:R-:W-:Y:S05]  /*0180*/  BSYNC B0 ;  /* 0x0000000000007941 */ /* 0x000fea0003800000 */
.L_x_1674:
        /* <DEDUP_REMOVED lines=37> */
.L_x_1676:
        /* <DEDUP_REMOVED lines=22> */
.L_x_1677:
[----:B------:R-:W-:Y:S01]  /*0540*/  PLOP3.LUT P0, PT, PT, PT, UP0, 0x80, 0x0 ;  /* 0x000000000000781c */ /* 0x000fe20003f0f008 */
[----:B------:R-:W-:Y:S01]  /*0550*/  NOP ;  /* 0x0000000000007918 */ /* 0x000fe20000000000 */
[----:B------:R-:W-:Y:S01]  /*0560*/  ULDC.64 UR38, c[0x0][0x208] ;  /* 0x0000820000267ab9 */ /* 0x000fe20000000a00 */
[----:B------:R-:W-:Y:S01]  /*0570*/  BSSY B6, `(.L_x_1678) ;  /* 0x000168d000067945 */ /* 0x000fe20003800000 */
[----:B-12-4-:R-:W-:Y:S09]  /*0580*/  BAR.SYNC.DEFER_BLOCKING 0x0 ;  /* 0x0000000000007b1d */ /* 0x016ff20000010000 */
[----:B------:R-:W-:Y:S05]  /*0590*/  @!P0 BRA `(.L_x_1679) ;  /* 0x0000013000648947 */ /* 0x000fea0003800000 */
.L_x_1680:
[----:B------:R-:W-:-:S08]  /*05a0*/  NOP ;  /* 0x0000000000007918 */ /* 0x000fd00000000000 */
[----:B------:R-:W1:Y:S02]  /*05b0*/  USETMAXREG.TRY_ALLOC.CTAPOOL UP0, 0xf0 ;  /* 0x000000f0000079c8 */ /* 0x000e640008000600 */
[----:B-1----:R-:W-:-:S13]  /*05c0*/  PLOP3.LUT P0, PT, PT, PT, UP0, 0x80, 0x0 ;  /* 0x000000000000781c */ /* 0x002fda0003f0f008 */
[----:B------:R-:W-:Y:S05]  /*05d0*/  @!P0 BRA `(.L_x_1680) ;  /* 0xfffffffc00f08947 */ /* 0x000fea000383ffff */
[----:B------:R-:W-:Y:S01]  /*05e0*/  LOP3.LUT R0, R0, 0x3, RZ, 0xc0, !PT ;  /* 0x0000000300007812 */ /* 0x000fe200078ec0ff */
[----:B------:R-:W1:Y:S01]  /*05f0*/  S2R R2, SR_TID.X ;  /* 0x0000000000027919 */ /* 0x000e620000002100 */
[----:B------:R-:W-:Y:S01]  /*0600*/  ULDC.64 UR4, c[0x0][0x8d8] ;  /* 0x0002360000047ab9 */ /* 0x000fe20000000a00 */
[----:B------:R-:W2:Y:S03]  /*0610*/  S2UR UR6, SR_CTAID.X ;  /* 0x00000000000679c3 */ /* 0x000ea60000002500 */
[----:B------:R-:W3:Y:S05]  /*0620*/  SHFL.IDX PT, R0, R0, RZ, 0x1f ;  /* 0x00001fff00007589 */ /* 0x000eea00000e0000 */
[----:B------:R-:W4:Y:S01]  /*0630*/  S2UR UR37, SR_CTAID.Z ;  /* 0x00000000002579c3 */ /* 0x000f220000002700 */
[----:B---3--:R-:W-:-:S02]  /*0640*/  ISETP.NE.AND P0, PT, R0, RZ, PT ;  /* 0x000000ff0000720c */ /* 0x008fc40003f05270 */
[----:B-1----:R-:W-:-:S11]  /*0650*/  SHF.R.U32.HI R2, RZ, 0x7, R2 ;  /* 0x00000007ff027819 */ /* 0x002fd60000011602 */
[----:B------:R-:W-:-:S05]  /*0660*/  @!P0 VIADD R2, R2, 0x9 ;  /* 0x0000000902028836 */ /* 0x000fca0000000000 */
[----:B------:R1:W-:Y:S06]  /*0670*/  @!P0 BAR.ARV R2, 0xa0 ;  /* 0x000280020000851d */ /* 0x0003ec0000002000 */
[----:B------:R-:W-:-:S04]  /*0680*/  ISETP.NE.U32.AND P0, PT, RZ, UR4, PT ;  /* 0x00000004ff007c0c */ /* 0x000fc8000bf05070 */
[----:B------:R-:W-:-:S13]  /*0690*/  ISETP.NE.AND.EX P0, PT, RZ, UR5, PT, P0 ;  /* 0x00000005ff007c0c */ /* 0x000fda000bf05300 */
[----:B-12-4-:R-:W-:Y:S05]  /*06a0*/  @!P0 BRA `(.L_x_1681) ;  /* 0x00000000001c8947 */ /* 0x016fea0003800000 */
[----:B------:R-:W-:Y:S02]  /*06b0*/  ULDC.64 UR4, c[0x0][0x8d8] ;  /* 0x0002360000047ab9 */ /* 0x000fe40000000a00 */
[----:B------:R-:W-:-:S06]  /*06c0*/  UIMAD.WIDE UR4, UR37, 0x4, UR4 ;  /* 0x00000004250478a5 */ /* 0x000fcc000f8e0204 */
[----:B------:R-:W-:Y:S01]  /*06d0*/  MOV R2, UR4 ;  /* 0x0000000400027c02 */ /* 0x000fe20008000f00 */
[----:B------:R-:W-:-:S05]  /*06e0*/  IMAD.U32 R3, RZ, RZ, UR5 ;  /* 0x00000005ff037e24 */ /* 0x000fca000f8e00ff */
[----:B------:R-:W2:Y:S02]  /*06f0*/  LDG.E R2, desc[UR38][R2.64] ;  /* 0x0000002602027981 */ /* 0x000ea4000c1e1900 */
[----:B--2---:R-:W-:Y:S01]  /*0700*/  R2UR UR4, R2 ;  /* 0x00000000020472ca */ /* 0x004fe200000e0000 */
[----:B------:R-:W-:-:S14]  /*0710*/  BRA `(.L_x_1682) ;  /* 0x00000000003c7947 */ /* 0x000fdc0003800000 */
.L_x_1681:
[----:B------:R-:W-:Y:S02]  /*0720*/  ULDC.64 UR4, c[0x0][0x8d0] ;  /* 0x0002340000047ab9 */ /* 0x000fe40000000a00 */
[----:B------:R-:W-:-:S04]  /*0730*/  ISETP.NE.U32.AND P0, PT, RZ, UR4, PT ;  /* 0x00000004ff007c0c */ /* 0x000fc8000bf05070 */
[----:B------:R-:W-:-:S13]  /*0740*/  ISETP.NE.AND.EX P0, PT, RZ, UR5, PT, P0 ;  /* 0x00000005ff007c0c */ /* 0x000fda000bf05300 */
[----:B------:R-:W-:Y:S05]  /*0750*/  @!P0 BRA `(.L_x_1683) ;  /* 0x0000000000288947 */ /* 0x000fea0003800000 */
[----:B------:R-:W-:Y:S02]  /*0760*/  ULDC.64 UR4, c[0x0][0x8d0] ;  /* 0x0002340000047ab9 */ /* 0x000fe40000000a00 */
[----:B------:R-:W-:-:S06]  /*0770*/  UIMAD.WIDE UR4, UR37, 0x4, UR4 ;  /* 0x00000004250478a5 */ /* 0x000fcc000f8e0204 */
[----:B------:R-:W-:Y:S01]  /*0780*/  IMAD.U32 R2, RZ, RZ, UR4 ;  /* 0x00000004ff027e24 */ /* 0x000fe2000f8e00ff */
[----:B------:R-:W-:-:S05]  /*0790*/  MOV R3, UR5 ;  /* 0x0000000500037c02 */ /* 0x000fca0008000f00 */
[----:B------:R-:W2:Y:S04]  /*07a0*/  LDG.E R4, desc[UR38][R2.64] ;  /* 0x0000002602047981 */ /* 0x000ea8000c1e1900 */
[----:B------:R-:W3:Y:S01]  /*07b0*/  LDG.E R0, desc[UR38][R2.64+0x4] ;  /* 0x0000042602007981 */ /* 0x000ee2000c1e1900 */
[----:B--2---:R-:W-:Y:S02]  /*07c0*/  R2UR UR4, R4 ;  /* 0x00000000040472ca */ /* 0x004fe400000e0000 */
[----:B---3--:R-:W-:-:S13]  /*07d0*/  R2UR UR5, R0 ;  /* 0x00000000000572ca */ /* 0x008fda00000e0000 */
[----:B------:R-:W-:Y:S01]  /*07e0*/  UIADD3 UR4, -UR4, UR5, URZ ;  /* 0x0000000504047290 */ /* 0x000fe2000fffe13f */
[----:B------:R-:W-:Y:S11]  /*07f0*/  BRA `(.L_x_1682) ;  /* 0x0000000000047947 */ /* 0x000ff60003800000 */
.L_x_1683:
[----:B------:R-:W-:-:S05]  /*0800*/  ULDC UR4, c[0x0][0x8bc] ;  /* 0x00022f0000047ab9 */ /* 0x000fca0000000800 */
.L_x_1682:
[----:B------:R-:W-:-:S04]  /*0810*/  USHF.L.U32 UR44, UR6, 0x7, URZ ;  /* 0x00000007062c7899 */ /* 0x000fc8000800063f */
[----:B------:R-:W-:-:S04]  /*0820*/  UISETP.GE.AND UP0, UPT, UR44, UR4, UPT ;  /* 0x000000042c00728c */ /* 0x000fc8000bf06270 */
[----:B------:R-:W-:-:S06]  /*0830*/  USEL UR37, UR37, 0xffffffff, !UP0 ;  /* 0xffffffff25257887 */ /* 0x000fcc000c000000 */
[----:B------:R-:W-:-:S13]  /*0840*/  ISETP.LE.AND P0, PT, RZ, UR37, PT ;  /* 0x00000025ff007c0c */ /* 0x000fda000bf03270 */
[----:B------:R-:W-:Y:S05]  /*0850*/  @!P0 BRA `(.L_x_1684) ;  /* 0x0000016400788947 */ /* 0x000fea0003800000 */
[----:B------:R-:W1:Y:S01]  /*0860*/  S2R R0, SR_TID.X ;  /* 0x0000000000007919 */ /* 0x000e620000002100 */
[----:B------:R-:W-:Y:S01]  /*0870*/  ULDC.64 UR4, c[0x0][0x780] ;  /* 0x0001e00000047ab9 */ /* 0x000fe20000000a00 */
[----:B------:R-:W-:Y:S01]  /*0880*/  ULDC UR40, c[0x0][0x290] ;  /* 0x0000a40000287ab9 */ /* 0x000fe20000000800 */
[----:B------:R-:W-:-:S04]  /*0890*/  ISETP.NE.U32.AND P0, PT, RZ, UR4, PT ;  /* 0x00000004ff007c0c */ /* 0x000fc8000bf05070 */
[----:B------:R-:W-:Y:S01]  /*08a0*/  ISETP.NE.AND.EX P0, PT, RZ, UR5, PT, P0 ;  /* 0x00000005ff007c0c */ /* 0x000fe2000bf05300 */
[----:B-1----:R-:W-:-:S12]  /*08b0*/  VIADD R17, R0, 0xffffff80 ;  /* 0xffffff8000117836 */ /* 0x002fd80000000000 */
[----:B------:R-:W-:Y:S05]  /*08c0*/  @!P0 BRA `(.L_x_1685) ;  /* 0x00000000001c8947 */ /* 0x000fea0003800000 */
[----:B------:R-:W-:Y:S02]  /*08d0*/  ULDC.64 UR4, c[0x0][0x780] ;  /* 0x0001e00000047ab9 */ /* 0x000fe40000000a00 */
[----:B------:R-:W-:-:S06]  /*08e0*/  UIMAD.WIDE UR4, UR37, 0x4, UR4 ;  /* 0x00000004250478a5 */ /* 0x000fcc000f8e0204 */
[----:B------:R-:W-:Y:S01]  /*08f0*/  IMAD.U32 R2, RZ, RZ, UR4 ;  /* 0x00000004ff027e24 */ /* 0x000fe2000f8e00ff */
[----:B------:R-:W-:-:S05]  /*0900*/  MOV R3, UR5 ;  /* 0x0000000500037c02 */ /* 0x000fca0008000f00 */
[----:B------:R-:W2:Y:S02]  /*0910*/  LDG.E R2, desc[UR38][R2.64] ;  /* 0x0000002602027981 */ /* 0x000ea4000c1e1900 */
[----:B--2---:R-:W-:Y:S01]  /*0920*/  R2UR UR41, R2 ;  /* 0x00000000022972ca */ /* 0x004fe200000e0000 */
[----:B------:R-:W-:-:S14]  /*0930*/  BRA `(.L_x_1686) ;  /* 0x0000000000387947 */ /* 0x000fdc0003800000 */
.L_x_1685:
[----:B------:R-:W-:Y:S01]  /*0940*/  ULDC.64 UR4, c[0x0][0x770] ;  /* 0x0001dc0000047ab9 */ /* 0x000fe20000000a00 */
[----:B------:R-:W-:Y:S01]  /*0950*/  ULDC UR41, c[0x0][0x280] ;  /* 0x0000a00000297ab9 */ /* 0x000fe20000000800 */
[----:B------:R-:W-:-:S04]  /*0960*/  ISETP.NE.U32.AND P0, PT, RZ, UR4, PT ;  /* 0x00000004ff007c0c */ /* 0x000fc8000bf05070 */
[----:B------:R-:W-:-:S13]  /*0970*/  ISETP.NE.AND.EX P0, PT, RZ, UR5, PT, P0 ;  /* 0x00000005ff007c0c */ /* 0x000fda000bf05300 */
[----:B------:R-:W-:Y:S05]  /*0980*/  @!P0 BRA `(.L_x_1686) ;  /* 0x0000000000248947 */ /* 0x000fea0003800000 */
[----:B------:R-:W-:Y:S02]  /*0990*/  ULDC.64 UR4, c[0x0][0x770] ;  /* 0x0001dc0000047ab9 */ /* 0x000fe40000000a00 */
[----:B------:R-:W-:-:S06]  /*09a0*/  UIMAD.WIDE UR4, UR37, 0x4, UR4 ;  /* 0x00000004250478a5 */ /* 0x000fcc000f8e0204 */
[----:B------:R-:W-:Y:S02]  /*09b0*/  IMAD.U32 R2, RZ, RZ, UR4 ;  /* 0x00000004ff027e24 */ /* 0x000fe4000f8e00ff */
[----:B------:R-:W-:-:S05]  /*09c0*/  IMAD.U32 R3, RZ, RZ, UR5 ;  /* 0x00000005ff037e24 */ /* 0x000fca000f8e00ff */
[----:B------:R-:W2:Y:S04]  /*09d0*/  LDG.E R4, desc[UR38][R2.64] ;  /* 0x0000002602047981 */ /* 0x000ea8000c1e1900 */
[----:B------:R-:W3:Y:S01]  /*09e0*/  LDG.E R0, desc[UR38][R2.64+0x4] ;  /* 0x0000042602007981 */ /* 0x000ee2000c1e1900 */
[----:B--2---:R-:W-:Y:S02]  /*09f0*/  R2UR UR41, R4 ;  /* 0x00000000042972ca */ /* 0x004fe400000e0000 */
[----:B---3--:R-:W-:-:S13]  /*0a00*/  R2UR UR4, R0 ;  /* 0x00000000000472ca */ /* 0x008fda00000e0000 */
[----:B------:R-:W-:-:S12]  /*0a10*/  UIADD3 UR41, -UR41, UR4, URZ ;  /* 0x0000000429297290 */ /* 0x000fd8000fffe13f */
.L_x_1686:
[----:B------:R-:W-:Y:S02]  /*0a20*/  ULDC.64 UR4, c[0x0][0x788] ;  /* 0x0001e20000047ab9 */ /* 0x000fe40000000a00 */
[----:B------:R-:W-:-:S04]  /*0a30*/  ISETP.NE.U32.AND P0, PT, RZ, UR4, PT ;  /* 0x00000004ff007c0c */ /* 0x000fc8000bf05070 */
[----:B------:R-:W-:-:S13]  /*0a40*/  ISETP.NE.AND.EX P0, PT, RZ, UR5, PT, P0 ;  /* 0x00000005ff007c0c */ /* 0x000fda000bf05300 */
[----:B------:R-:W-:Y:S05]  /*0a50*/  @!P0 BRA `(.L_x_1687) ;  /* 0x00000000001c8947 */ /* 0x000fea0003800000 */
[----:B------:R-:W-:Y:S02]  /*0a60*/  ULDC.64 UR4, c[0x0][0x788] ;  /* 0x0001e20000047ab9 */ /* 0x000fe40000000a00 */
[----:B------:R-:W-:-:S06]  /*0a70*/  UIMAD.WIDE UR4, UR37, 0x4, UR4 ;  /* 0x00000004250478a5 */ /* 0x000fcc000f8e0204 */
[----:B------:R-:W-:Y:S01]  /*0a80*/  MOV R2, UR4 ;  /* 0x0000000400027c02 */ /* 0x000fe20008000f00 */
[----:B------:R-:W-:-:S05]  /*0a90*/  IMAD.U32 R3, RZ, RZ, UR5 ;  /* 0x00000005ff037e24 */ /* 0x000fca000f8e00ff */
[----:B------:R-:W2:Y:S02]  /*0aa0*/  LDG.E R2, desc[UR38][R2.64] ;  /* 0x0000002602027981 */ /* 0x000ea4000c1e1900 */
[----:B--2---:R-:W-:Y:S01]  /*0ab0*/  R2UR UR40, R2 ;  /* 0x00000000022872ca */ /* 0x004fe200000e0000 */
[----:B------:R-:W-:-:S14]  /*0ac0*/  BRA `(.L_x_1688) ;  /* 0x0000000000347947 */ /* 0x000fdc0003800000 */
.L_x_1687:
        /* <DEDUP_REMOVED lines=12> */
[----:B------:R-:W-:-:S12]  /*0b90*/  UIADD3 UR40, -UR40, UR4, URZ ;  /* 0x0000000428287290 */ /* 0x000fd8000fffe13f */
.L_x_1688:
[----:B------:R-:W-:Y:S01]  /*0ba0*/  UIADD3 UR4, UR44, UR41, -UR40 ;  /* 0x000000292c047290 */ /* 0x000fe2000fffe828 */
[----:B------:R-:W-:Y:S01]  /*0bb0*/  ISETP.LE.AND P1, PT, RZ, UR6, PT ;  /* 0x00000006ff007c0c */ /* 0x000fe2000bf23270 */
[----:B------:R-:W-:Y:S01]  /*0bc0*/  ULDC UR5, c[0x0][0x74c] ;  /* 0x0001d30000057ab9 */ /* 0x000fe20000000800 */
[----:B------:R-:W-:Y:S01]  /*0bd0*/  UIADD3 UR45, UR41, 0x7f, URZ ;  /* 0x0000007f292d7890 */ /* 0x000fe2000fffe03f */
[----:B------:R-:W-:Y:S01]  /*0be0*/  PLOP3.LUT P0, PT, PT, PT, PT, 0x80, 0x0 ;  /* 0x000000000000781c */ /* 0x000fe20003f0f070 */
[----:B------:R-:W-:Y:S01]  /*0bf0*/  UIADD3 UR4, UR4, -UR5, URZ ;  /* 0x8000000504047290 */ /* 0x000fe2000fffe03f */
[----:B------:R-:W-:Y:S02]  /*0c00*/  CS2R R170, SRZ ;  /* 0x0000000000aa7805 */ /* 0x000fe4000001ff00 */
[----:B------:R-:W-:Y:S02]  /*0c10*/  CS2R R168, SRZ ;  /* 0x0000000000a87805 */ /* 0x000fe4000001ff00 */
[----:B------:R-:W-:Y:S01]  /*0c20*/  CS2R R166, SRZ ;  /* 0x0000000000a67805 */ /* 0x000fe2000001ff00 */
[----:B------:R-:W-:Y:S01]  /*0c30*/  USHF.R.S32.HI UR5, URZ, 0x1f, UR4 ;  /* 0x0000001f3f057899 */ /* 0x000fe20008011404 */
[----:B------:R-:W-:-:S02]  /*0c40*/  CS2R R164, SRZ ;  /* 0x0000000000a47805 */ /* 0x000fc4000001ff00 */
[----:B------:R-:W-:Y:S02]  /*0c50*/  CS2R R162, SRZ ;  /* 0x0000000000a27805 */ /* 0x000fe4000001ff00 */
[----:B------:R-:W-:Y:S01]  /*0c60*/  CS2R R160, SRZ ;  /* 0x0000000000a07805 */ /* 0x000fe2000001ff00 */
[----:B------:R-:W-:Y:S01]  /*0c70*/  ULEA.HI UR5, UR5, UR4, URZ, 0x7 ;  /* 0x0000000405057291 */ /* 0x000fe2000f8f383f */
[----:B------:R-:W-:Y:S01]  /*0c80*/  CS2R R158, SRZ ;  /* 0x00000000009e7805 */ /* 0x000fe2000001ff00 */
[----:B------:R-:W-:Y:S01]  /*0c90*/  USHF.R.S32.HI UR4, URZ, 0x1f, UR45 ;  /* 0x0000001f3f047899 */ /* 0x000fe2000801142d */
[----:B------:R-:W-:Y:S01]  /*0ca0*/  CS2R R156, SRZ ;  /* 0x00000000009c7805 */ /* 0x000fe2000001ff00 */
[----:B------:R-:W-:Y:S01]  /*0cb0*/  USHF.R.S32.HI UR5, URZ, 0x7, UR5 ;  /* 0x000000073f057899 */ /* 0x000fe20008011405 */
[----:B------:R-:W-:Y:S01]  /*0cc0*/  CS2R R154, SRZ ;  /* 0x00000000009a7805 */ /* 0x000fe2000001ff00 */
[----:B------:R-:W-:Y:S01]  /*0cd0*/  ULEA.HI UR4, UR4, UR45, URZ, 0x7 ;  /* 0x0000002d04047291 */ /* 0x000fe2000f8f383f */
[----:B------:R-:W-:Y:S01]  /*0ce0*/  CS2R R152, SRZ ;  /* 0x0000000000987805 */ /* 0x000fe2000001ff00 */
[----:B------:R-:W-:Y:S01]  /*0cf0*/  UISETP.LT.AND UP0, UPT, URZ, UR5, UPT ;  /* 0x000000053f00728c */ /* 0x000fe2000bf01270 */
[----:B------:R-:W-:Y:S01]  /*0d00*/  CS2R R150, SRZ ;  /* 0x0000000000967805 */ /* 0x000fe2000001ff00 */
[----:B------:R-:W-:Y:S01]  /*0d10*/  USHF.R.S32.HI UR42, URZ, 0x7, UR4 ;  /* 0x000000073f2a7899 */ /* 0x000fe20008011404 */
[----:B------:R-:W-:Y:S01]  /*0d20*/  CS2R R148, SRZ ;  /* 0x0000000000947805 */ /* 0x000fe2000001ff00 */
[----:B------:R-:W-:Y:S01]  /*0d30*/  USEL UR43, URZ, UR5, !UP0 ;  /* 0x000000053f2b7287 */ /* 0x000fe2000c000000 */
        /* <DEDUP_REMOVED lines=13> */
[----:B------:R-:W-:Y:S01]  /*0e10*/  CS2R R184, SRZ ;  /* 0x0000000000b87805 */ /* 0x000fe2000001ff00 */
[----:B------:R-:W-:Y:S01]  /*0e20*/  IMAD.MOV.U32 R183, RZ, RZ, RZ ;  /* 0x000000ffffb77224 */ /* 0x000fe200078e00ff */
[----:B------:R-:W-:Y:S06]  /*0e30*/  @!P1 BRA `(.L_x_1689) ;  /* 0x0000000000209947 */ /* 0x000fec0003800000 */
[----:B------:R-:W-:Y:S01]  /*0e40*/  UIADD3 UR4, -UR40, 0xff, UR41 ;  /* 0x000000ff28047890 */ /* 0x000fe2000fffe129 */
[----:B------:R-:W-:-:S03]  /*0e50*/  ULDC UR5, c[0x0][0x748] ;  /* 0x0001d20000057ab9 */ /* 0x000fc60000000800 */
[----:B------:R-:W-:-:S04]  /*0e60*/  UIADD3 UR4, UR4, UR5, UR44 ;  /* 0x0000000504047290 */ /* 0x000fc8000fffe02c */
[----:B------:R-:W-:-:S04]  /*0e70*/  USHF.R.S32.HI UR5, URZ, 0x1f, UR4 ;  /* 0x0000001f3f057899 */ /* 0x000fc80008011404 */
[----:B------:R-:W-:-:S04]  /*0e80*/  ULEA.HI UR5, UR5, UR4, URZ, 0x7 ;  /* 0x0000000405057291 */ /* 0x000fc8000f8f383f */
[----:B------:R-:W-:-:S04]  /*0e90*/  USHF.R.S32.HI UR5, URZ, 0x7, UR5 ;  /* 0x000000073f057899 */ /* 0x000fc80008011405 */
[----:B------:R-:W-:-:S04]  /*0ea0*/  UISETP.LT.AND UP0, UPT, UR42, UR5, UPT ;  /* 0x000000052a00728c */ /* 0x000fc8000bf01270 */
[----:B------:R-:W-:-:S12]  /*0eb0*/  USEL UR42, UR42, UR5, UP0 ;  /* 0x000000052a2a7287 */ /* 0x000fd80008000000 */
.L_x_1689:
        /* <DEDUP_REMOVED lines=28> */
.L_x_1692:
        /* <DEDUP_REMOVED lines=15> */
.L_x_1691:
        /* <DEDUP_REMOVED lines=22> */
.L_x_1694:
        /* <DEDUP_REMOVED lines=15> */
.L_x_1693:
[----:B------:R-:W-:Y:S01]  /*13c0*/  SHF.R.S32.HI R6, RZ, 0x1f, R17 ;  /* 0x0000001fff067819 */ /* 0x000fe20000011411 */
[----:B------:R-:W-:-:S03]  /*13d0*/  UMOV UR4, 0xffffffff ;  /* 0xffffffff00047882 */ /* 0x000fc60000000000 */
[----:B------:R-:W-:-:S04]  /*13e0*/  LEA.HI R0, R6, R17, RZ, 0x7 ;  /* 0x0000001106007211 */ /* 0x000fc800078f38ff */
[----:B------:R-:W-:Y:S01]  /*13f0*/  SHF.R.S32.HI R18, RZ, 0x7, R0 ;  /* 0x00000007ff127819 */ /* 0x000fe20000011400 */
[----:B------:R-:W-:Y:S06]  /*1400*/  BRA.DIV UR4, `(.L_x_1695) ;  /* 0x0000015a04947947 */ /* 0x000fec000b800000 */
[----:B------:R1:W2:Y:S02]  /*1410*/  SHFL.IDX PT, R14, R18, RZ, 0x1f ;  /* 0x00001fff120e7589 */ /* 0x0002a400000e0000 */
.L_x_1830:
        /* <DEDUP_REMOVED lines=24> */
.L_x_1696:
[----:B------:R-:W-:Y:S01]  /*15a0*/  UIADD3 UR4, UR44, UR45, -UR40 ;  /* 0x0000002d2c047290 */ /* 0x000fe2000fffe828 */
[----:B------:R-:W-:Y:S01]  /*15b0*/  LOP3.LUT R2, R0, 0xffffff80, RZ, 0xc0, !PT ;  /* 0xffffff8000027812 */ /* 0x000fe200078ec0ff */
[----:B------:R-:W-:Y:S01]  /*15c0*/  ULDC UR5, c[0x0][0x74c] ;  /* 0x0001d30000057ab9 */ /* 0x000fe20000000800 */
[----:B------:R-:W-:Y:S01]  /*15d0*/  IMAD.U32 R3, R10, 0x200, R7 ;  /* 0x000002000a037824 */ /* 0x000fe200078e0007 */
[----:B------:R-:W-:Y:S01]  /*15e0*/  UIADD3 UR4, UR4, -UR5, URZ ;  /* 0x8000000504047290 */ /* 0x000fe2000fffe03f */
[----:B------:R-:W-:Y:S01]  /*15f0*/  LEA.HI R12, R6, R17, RZ, 0x7 ;  /* 0x00000011060c7211 */ /* 0x000fe200078f38ff */
[----:B------:R-:W-:Y:S01]  /*1600*/  IMAD.IADD R13, R17, 0x1, -R2 ;  /* 0x00000001110d7824 */ /* 0x000fe200078e0a02 */
[----:B------:R-:W-:Y:S01]  /*1610*/  MOV R0, RZ ;  /* 0x000000ff00007202 */ /* 0x000fe20000000f00 */
[----:B------:R-:W-:Y:S01]  /*1620*/  USHF.R.S32.HI UR5, URZ, 0x1f, UR4 ;  /* 0x0000001f3f057899 */ /* 0x000fe20008011404 */
[----:B------:R3:W-:Y:S01]  /*1630*/  STL [R1+0x70], R3 ;  /* 0x0000700301007387 */ /* 0x0007e20000100800 */
[----:B------:R-:W-:Y:S01]  /*1640*/  SHF.R.S32.HI R12, RZ, 0x7, R12 ;  /* 0x00000007ff0c7819 */ /* 0x000fe2000001140c */
[----:B------:R-:W-:Y:S01]  /*1650*/  IMAD.MOV.U32 R4, RZ, RZ, RZ ;  /* 0x000000ffff047224 */ /* 0x000fe200078e00ff */
[----:B------:R-:W-:Y:S01]  /*1660*/  ULEA.HI UR5, UR5, UR4, URZ, 0x7 ;  /* 0x0000000405057291 */ /* 0x000fe2000f8f383f */
[--C-:B--2---:R-:W-:Y:S01]  /*1670*/  SHF.R.S32.HI R11, RZ, 0x1f, R13.reuse ;  /* 0x0000001fff0b7819 */ /* 0x104fe2000001140d */
[----:B------:R-:W-:Y:S01]  /*1680*/  STL [R1+0x68], R13 ;  /* 0x0000680d01007387 */ /* 0x000fe20000100800 */
[----:B------:R-:W-:Y:S01]  /*1690*/  IMAD R7, R12, 0x400, R13 ;  /* 0x000004000c077824 */ /* 0x000fe200078e020d */
[----:B------:R-:W-:Y:S01]  /*16a0*/  ULEA.HI.SX32 UR5, UR5, 0x1, 0x19 ;  /* 0x0000000105057891 */ /* 0x000fe2000f8fca3f */
[----:B------:R-:W-:Y:S01]  /*16b0*/  LEA.HI R8, R11, R13, RZ, 0x2 ;  /* 0x0000000d0b087211 */ /* 0x000fe200078f10ff */
[----:B------:R-:W-:Y:S01]  /*16c0*/  STL [R1+0x78], R11 ;  /* 0x0000780b01007387 */ /* 0x000fe20000100800 */
[----:B------:R-:W-:Y:S01]  /*16d0*/  IMAD.SHL.U32 R7, R7, 0x4, RZ ;  /* 0x0000000407077824 */ /* 0x000fe200078e00ff */
[----:B------:R-:W-:-:S02]  /*16e0*/  CS2R R170, SRZ ;  /* 0x0000000000aa7805 */ /* 0x000fc4000001ff00 */
[----:B------:R-:W-:Y:S02]  /*16f0*/  CS2R R168, SRZ ;  /* 0x0000000000a87805 */ /* 0x000fe4000001ff00 */
[----:B------:R-:W-:Y:S02]  /*1700*/  MOV R2, UR5 ;  /* 0x0000000500027c02 */ /* 0x000fe40008000f00 */
[----:B------:R-:W-:Y:S02]  /*1710*/  CS2R R166, SRZ ;  /* 0x0000000000a67805 */ /* 0x000fe4000001ff00 */
[----:B------:R-:W-:Y:S02]  /*1720*/  CS2R R164, SRZ ;  /* 0x0000000000a47805 */ /* 0x000fe4000001ff00 */
[----:B------:R-:W-:Y:S02]  /*1730*/  CS2R R162, SRZ ;  /* 0x0000000000a27805 */ /* 0x000fe4000001ff00 */
[----:B---3--:R-:W-:-:S02]  /*1740*/  VIMNMX R3, R2, UR42, PT ;  /* 0x0000002a02037c48 */ /* 0x008fc4000bfe0100 */
[----:B------:R-:W-:Y:S02]  /*1750*/  CS2R R160, SRZ ;  /* 0x0000000000a07805 */ /* 0x000fe4000001ff00 */
[----:B------:R-:W-:Y:S02]  /*1760*/  CS2R R158, SRZ ;  /* 0x00000000009e7805 */ /* 0x000fe4000001ff00 */
[----:B------:R-:W-:Y:S02]  /*1770*/  CS2R R156, SRZ ;  /* 0x00000000009c7805 */ /* 0x000fe4000001ff00 */
[----:B------:R-:W-:Y:S01]  /*1780*/  ISETP.LE.AND P0, PT, R3, UR43, PT ;  /* 0x0000002b03007c0c */ /* 0x000fe2000bf03270 */
[----:B------:R2:W-:Y:S01]  /*1790*/  STL [R1+0x54], R3 ;  /* 0x0000540301007387 */ /* 0x0005e20000100800 */
[----:B------:R-:W-:Y:S02]  /*17a0*/  CS2R R154, SRZ ;  /* 0x00000000009a7805 */ /* 0x000fe4000001ff00 */
[----:B------:R-:W-:-:S02]  /*17b0*/  CS2R R152, SRZ ;  /* 0x0000000000987805 */ /* 0x000fc4000001ff00 */
[----:B------:R-:W-:Y:S01]  /*17c0*/  CS2R R150, SRZ ;  /* 0x0000000000967805 */ /* 0x000fe2000001ff00 */
[----:B------:R3:W-:Y:S01]  /*17d0*/  STL [R1+0x6c], R8 ;  /* 0x00006c0801007387 */ /* 0x0007e20000100800 */
[----:B------:R-:W-:Y:S02]  /*17e0*/  CS2R R148, SRZ ;  /* 0x0000000000947805 */ /* 0x000fe4000001ff00 */
[----:B------:R-:W-:Y:S02]  /*17f0*/  CS2R R146, SRZ ;  /* 0x0000000000927805 */ /* 0x000fe4000001ff00 */
[----:B------:R-:W-:Y:S02]  /*1800*/  CS2R R144, SRZ ;  /* 0x0000000000907805 */ /* 0x000fe4000001ff00 */
[----:B------:R-:W-:Y:S02]  /*1810*/  CS2R R142, SRZ ;  /* 0x00000000008e7805 */ /* 0x000fe4000001ff00 */
[----:B------:R-:W-:-:S02]  /*1820*/  CS2R R140, SRZ ;  /* 0x00000000008c7805 */ /* 0x000fc4000001ff00 */
[----:B--2---:R-:W-:Y:S02]  /*1830*/  LOP3.LUT R3, R8, 0x7ffffffc, RZ, 0xc0, !PT ;  /* 0x7ffffffc08037812 */ /* 0x004fe400078ec0ff */
        /* <DEDUP_REMOVED lines=20> */
[----:B------:R-:W-:Y:S01]  /*1980*/  IMAD.MOV.U32 R171, RZ, RZ, RZ ;  /* 0x000000ffffab7224 */ /* 0x000fe200078e00ff */
[--C-:B------:R-:W-:Y:S02]  /*1990*/  SHF.R.S32.HI R7, RZ, 0x2, R8.reuse ;  /* 0x00000002ff077819 */ /* 0x100fe40000011408 */
[----:B------:R-:W-:Y:S01]  /*19a0*/  SHF.R.S32.HI R4, RZ, 0x1f, R8 ;  /* 0x0000001fff047819 */ /* 0x000fe20000011408 */
[----:B------:R-:W-:Y:S01]  /*19b0*/  IMAD.IADD R0, R17, 0x1, -R0 ;  /* 0x0000000111007824 */ /* 0x000fe200078e0a00 */
[----:B------:R-:W-:Y:S02]  /*19c0*/  LEA.HI R6, R6, R17, RZ, 0x2 ;  /* 0x0000001106067211 */ /* 0x000fe400078f10ff */
[----:B------:R-:W-:Y:S02]  /*19d0*/  LEA.HI R4, R4, R7, RZ, 0x3 ;  /* 0x0000000704047211 */ /* 0x000fe400078f18ff */
[----:B------:R-:W-:-:S02]  /*19e0*/  LOP3.LUT R8, R6, 0xfffffffc, RZ, 0xc0, !PT ;  /* 0xfffffffc06087812 */ /* 0x000fc400078ec0ff */
[----:B------:R-:W-:Y:S02]  /*19f0*/  SHF.R.S32.HI R5, RZ, 0x1f, R0 ;  /* 0x0000001fff057819 */ /* 0x000fe40000011400 */
[----:B------:R-:W-:Y:S02]  /*1a00*/  LOP3.LUT R6, R4, 0xfffffff8, RZ, 0xc0, !PT ;  /* 0xfffffff804067812 */ /* 0x000fe400078ec0ff */
[----:B------:R-:W-:Y:S02]  /*1a10*/  IADD3 R9, R17, -R8, RZ ;  /* 0x8000000811097210 */ /* 0x000fe40007ffe0ff */
[----:B------:R-:W-:Y:S01]  /*1a20*/  LEA.HI R8, R11, R13, RZ, 0x5 ;  /* 0x0000000d0b087211 */ /* 0x000fe200078f28ff */
[----:B------:R-:W-:Y:S01]  /*1a30*/  IMAD.IADD R6, R7, 0x1, -R6 ;  /* 0x0000000107067824 */ /* 0x000fe200078e0a06 */
[CC--:B------:R-:W-:Y:S02]  /*1a40*/  LEA.HI R4, R5.reuse, R0.reuse, RZ, 0x3 ;  /* 0x0000000005047211 */ /* 0x0c0fe400078f18ff */
[----:B------:R-:W-:-:S02]  /*1a50*/  LEA.HI R5, R5, R0, RZ, 0x2 ;  /* 0x0000000005057211 */ /* 0x000fc400078f10ff */
[----:B------:R-:W-:Y:S02]  /*1a60*/  SHF.R.S32.HI R11, RZ, 0x5, R8 ;  /* 0x00000005ff0b7819 */ /* 0x000fe40000011408 */
[----:B------:R-:W-:Y:S02]  /*1a70*/  LEA.HI R10, R12, R12, RZ, 0x1 ;  /* 0x0000000c0c0a7211 */ /* 0x000fe400078f08ff */
[----:B------:R-:W-:Y:S01]  /*1a80*/  SHF.R.S32.HI R0, RZ, 0x3, R4 ;  /* 0x00000003ff007819 */ /* 0x000fe20000011404 */
[----:B------:R-:W-:Y:S01]  /*1a90*/  IMAD R11, R11, 0x10, R6 ;  /* 0x000000100b0b7824 */ /* 0x000fe200078e0206 */
[----:B------:R-:W-:Y:S02]  /*1aa0*/  SHF.R.S32.HI R7, RZ, 0x1f, R4 ;  /* 0x0000001fff077819 */ /* 0x000fe40000011404 */
[----:B------:R-:W-:Y:S02]  /*1ab0*/  SHF.R.S32.HI R4, RZ, 0x2, R5 ;  /* 0x00000002ff047819 */ /* 0x000fe40000011405 */
[----:B------:R-:W-:-:S02]  /*1ac0*/  LOP3.LUT R10, R10, 0x3fffffe, RZ, 0xc0, !PT ;  /* 0x03fffffe0a0a7812 */ /* 0x000fc400078ec0ff */
[----:B------:R-:W-:Y:S02]  /*1ad0*/  LEA.HI R7, R7, R0, RZ, 0x4 ;  /* 0x0000000007077211 */ /* 0x000fe400078f20ff */
[----:B------:R-:W-:Y:S01]  /*1ae0*/  IADD3 R6, R4, 0x8, RZ ;  /* 0x0000000804067810 */ /* 0x000fe20007ffe0ff */
[----:B------:R-:W-:Y:S01]  /*1af0*/  IMAD.IADD R10, R12, 0x1, -R10 ;  /* 0x000000010c0a7824 */ /* 0x000fe200078e0a0a */
[----:B------:R-:W-:Y:S01]  /*1b00*/  LOP3.LUT R7, R7, 0x1ffffff0, RZ, 0xc0, !PT ;  /* 0x1ffffff007077812 */ /* 0x000fe200078ec0ff */
[----:B------:R-:W-:Y:S01]  /*1b10*/  VIADD R12, R4, 0x18 ;  /* 0x00000018040c7836 */ /* 0x000fe20000000000 */
[----:B------:R-:W-:Y:S01]  /*1b20*/  LEA.HI R8, R6, R6, RZ, 0x1 ;  /* 0x0000000606087211 */ /* 0x000fe200078f08ff */
[----:B-1----:R-:W-:Y:S01]  /*1b30*/  IMAD R18, R10, 0x40, R11 ;  /* 0x000000400a127824 */ /* 0x002fe200078e020b */
[----:B------:R-:W-:Y:S01]  /*1b40*/  LEA.HI R5, R5, R4, RZ, 0x1 ;  /* 0x0000000405057211 */ /* 0x000fe200078f08ff */
[----:B------:R-:W-:Y:S01]  /*1b50*/  VIADD R10, R4, 0x10 ;  /* 0x00000010040a7836 */ /* 0x000fe20000000000 */
[----:B------:R-:W-:-:S02]  /*1b60*/  IADD3 R0, R0, -R7, RZ ;  /* 0x8000000700007210 */ /* 0x000fc40007ffe0ff */
[----:B------:R-:W-:Y:S02]  /*1b70*/  LOP3.LUT R7, R8, 0xfffffffe, RZ, 0xc0, !PT ;  /* 0xfffffffe08077812 */ /* 0x000fe400078ec0ff */
[----:B------:R-:W-:Y:S02]  /*1b80*/  LOP3.LUT R5, R5, 0xfffffffe, RZ, 0xc0, !PT ;  /* 0xfffffffe05057812 */ /* 0x000fe400078ec0ff */
[--C-:B------:R-:W-:Y:S01]  /*1b90*/  SHF.R.S32.HI R11, RZ, 0x1f, R8.reuse ;  /* 0x0000001fff0b7819 */ /* 0x100fe20000011408 */
[----:B------:R-:W-:Y:S01]  /*1ba0*/  IMAD.IADD R7, R6, 0x1, -R7 ;  /* 0x0000000106077824 */ /* 0x000fe200078e0a07 */
[----:B------:R-:W-:Y:S02]  /*1bb0*/  IADD3 R5, R4, -R5, RZ ;  /* 0x8000000504057210 */ /* 0x000fe40007ffe0ff */
[----:B------:R-:W-:Y:S02]  /*1bc0*/  LEA.HI R6, R10, R10, RZ, 0x1 ;  /* 0x0000000a0a067211 */ /* 0x000fe400078f08ff */
[----:B------:R-:W-:Y:S01]  /*1bd0*/  SHF.R.S32.HI R4, RZ, 0x1, R8 ;  /* 0x00000001ff047819 */ /* 0x000fe20000011408 */
[----:B------:R-:W-:Y:S01]  /*1be0*/  IMAD R0, R0, 0x8, R5 ;  /* 0x0000000800007824 */ /* 0x000fe200078e0205 */
[----:B------:R-:W-:-:S02]  /*1bf0*/  LEA.HI R14, R12, R12, RZ, 0x1 ;  /* 0x0000000c0c0e7211 */ /* 0x000fc400078f08ff */
[----:B------:R-:W-:Y:S02]  /*1c00*/  LOP3.LUT R13, R6, 0xfffffffe, RZ, 0xc0, !PT ;  /* 0xfffffffe060d7812 */ /* 0x000fe400078ec0ff */
[--C-:B------:R-:W-:Y:S01]  /*1c10*/  SHF.R.S32.HI R8, RZ, 0x1, R6.reuse ;  /* 0x00000001ff087819 */ /* 0x100fe20000011406 */
[----:B------:R1:W-:Y:S01]  /*1c20*/  STL [R1+0x64], R0 ;  /* 0x0000640001007387 */ /* 0x0003e20000100800 */
[----:B------:R-:W-:Y:S01]  /*1c30*/  SHF.R.S32.HI R15, RZ, 0x1f, R6 ;  /* 0x0000001fff0f7819 */ /* 0x000fe20000011406 */
[----:B------:R-:W-:Y:S01]  /*1c40*/  IMAD.IADD R13, R10, 0x1, -R13 ;  /* 0x000000010a0d7824 */ /* 0x000fe200078e0a0d */
[----:B------:R-:W-:Y:S02]  /*1c50*/  LEA.HI R11, R11, R4, RZ, 0x4 ;  /* 0x000000040b0b7211 */ /* 0x000fe400078f20ff */
[--C-:B------:R-:W-:Y:S02]  /*1c60*/  SHF.R.S32.HI R6, RZ, 0x1, R14.reuse ;  /* 0x00000001ff067819 */ /* 0x100fe4000001140e */
[----:B------:R-:W-:-:S02]  /*1c70*/  SHF.R.S32.HI R17, RZ, 0x1f, R14 ;  /* 0x0000001fff117819 */ /* 0x000fc4000001140e */
[----:B------:R-:W-:Y:S02]  /*1c80*/  LEA.HI R15, R15, R8, RZ, 0x4 ;  /* 0x000000080f0f7211 */ /* 0x000fe400078f20ff */
        /* <DEDUP_REMOVED lines=9> */
[----:B------:R-:W-:-:S02]  /*1d20*/  IADD3 R6, R6, -R19, RZ ;  /* 0x8000001306067210 */ /* 0x000fc40007ffe0ff */
[----:B------:R-:W-:Y:S02]  /*1d30*/  LEA R4, R8, R13, 0x3 ;  /* 0x0000000d08047211 */ /* 0x000fe400078e18ff */
[----:B------:R2:W-:Y:S01]  /*1d40*/  STL [R1+0x60], R5 ;  /* 0x0000600501007387 */ /* 0x0005e20000100800 */
[----:B-1----:R-:W-:Y:S01]  /*1d50*/  IMAD R0, R6, 0x8, R17 ;  /* 0x0000000806007824 */ /* 0x002fe200078e0211 */
[----:B------:R-:W-:Y:S02]  /*1d60*/  IADD3 R7, RZ, -UR44, -R18 ;  /* 0x8000002cff077c10 */ /* 0x000fe4000fffe812 */
[----:B------:R1:W-:Y:S04]  /*1d70*/  STL [R1+0x5c], R4 ;  /* 0x00005c0401007387 */ /* 0x0003e80000100800 */
[----:B------:R3:W-:Y:S01]  /*1d80*/  STL [R1+0x58], R0 ;  /* 0x0000580001007387 */ /* 0x0007e20000100800 */
[----:B--2---:R-:W-:Y:S01]  /*1d90*/  IMAD.U32 R5, RZ, RZ, UR44 ;  /* 0x0000002cff057e24 */ /* 0x004fe2000f8e00ff */
[----:B-1----:R-:W-:-:S04]  /*1da0*/  MOV R4, RZ ;  /* 0x000000ff00047202 */ /* 0x002fc80000000f00 */
[----:B------:R-:W-:Y:S01]  /*1db0*/  IADD3 R8, -R18, UR40, -R5 ;  /* 0x0000002812087c10 */ /* 0x000fe2000fffe905 */
[----:B---3--:R-:W-:-:S07]  /*1dc0*/  IMAD.MOV.U32 R0, RZ, RZ, RZ ;  /* 0x000000ffff007224 */ /* 0x008fce00078e00ff */
.L_x_1709:
[----:B------:R-:W-:-:S06]  /*1dd0*/  ULOP3.LUT UR4, UR36, 0x1, URZ, 0xfc, !UPT ;  /* 0x0000000124047892 */ /* 0x000fcc000f8efc3f */
[----:B------:R-:W-:-:S04]  /*1de0*/  MOV R5, UR4 ;  /* 0x0000000400057c02 */ /* 0x000fc80008000f00 */
[----:B------:R-:W-:-:S13]  /*1df0*/  ISETP.NE.AND P6, PT, R5, 0x3, PT ;  /* 0x000000030500780c */ /* 0x000fda0003fc5270 */
[----:B------:R-:W-:Y:S05]  /*1e00*/  @!P6 BRA `(.L_x_1699) ;  /* 0x000000000004e947 */ /* 0x000fea0003800000 */
[----:B------:R-:W-:Y:S01]  /*1e10*/  BPT.TRAP 0x1 ;  /* 0x000000040000795c */ /* 0x000fe20000300000 */
.L_x_1699:
[----:B------:R-:W-:Y:S01]  /*1e20*/  IMAD R6, R0, 0x8, R16 ;  /* 0x0000000800067824 */ /* 0x000fe200078e0210 */
[----:B------:R-:W-:-:S04]  /*1e30*/  SHF.L.U32 R23, R4, 0x1f, RZ ;  /* 0x0000001f04177819 */ /* 0x000fc800000006ff */
[----:B------:R1:W2:Y:S01]  /*1e40*/  SYNCS.PHASECHK.TRANS64.TRYWAIT P0, [R6+URZ+0x30c10], R23 ;  /* 0x030c1017060075a7 */ /* 0x0002a2000800017f */
[----:B------:R-:W-:Y:S05]  /*1e50*/  @!P6 BRA `(.L_x_1700) ;  /* 0x000000000004e947 */ /* 0x000fea0003800000 */
[----:B------:R-:W-:Y:S01]  /*1e60*/  BPT.TRAP 0x1 ;  /* 0x000000040000795c */ /* 0x000fe20000300000 */
.L_x_1700:
[----:B------:R-:W-:-:S05]  /*1e70*/  VIADD R5, R16, 0x10000 ;  /* 0x0001000010057836 */ /* 0x000fca0000000000 */
[----:B------:R-:W-:-:S04]  /*1e80*/  SHF.R.U32.HI R5, RZ, 0x4, R5 ;  /* 0x00000004ff057819 */ /* 0x000fc80000011605 */
[----:B------:R-:W-:Y:S01]  /*1e90*/  LOP3.LUT R5, R5, 0x3fff, RZ, 0xc0, !PT ;  /* 0x00003fff05057812 */ /* 0x000fe200078ec0ff */
[----:B--2---:R-:W-:Y:S06]  /*1ea0*/  @P0 BRA `(.L_x_1701) ;  /* 0x0000000000080947 */ /* 0x004fec0003800000 */
[----:B------:R-:W2:Y:S02]  /*1eb0*/  SYNCS.PHASECHK.TRANS64.TRYWAIT P0, [R6+URZ+0x30c10], R23 ;  /* 0x030c1017060075a7 */ /* 0x000ea4000800017f */
[----:B--2---:R-:W-:Y:S05]  /*1ec0*/  @!P0 BRA `(.L_x_1702) ;  /* 0x0000015000188947 */ /* 0x004fea0003800000 */
.L_x_1701:
        /* <DEDUP_REMOVED lines=13> */
[----:B---3--:R-:W-:-:S04]  /*1fa0*/  LEA R10, R10, R16, 0xd ;  /* 0x000000100a0a7211 */ /* 0x008fc800078e68ff */
        /* <DEDUP_REMOVED lines=51> */
.L_x_1703:
[----:B------:R1:W1:Y:S01]  /*22e0*/  SYNCS.PHASECHK.TRANS64.TRYWAIT P0, [R6+URZ+0x30c30], R23 ;  /* 0x030c3017060075a7 */ /* 0x000262000800017f */
[----:B------:R-:W-:Y:S05]  /*22f0*/  @!P6 BRA `(.L_x_1704) ;  /* 0x000000000004e947 */ /* 0x000fea0003800000 */
[----:B------:R-:W-:Y:S01]  /*2300*/  BPT.TRAP 0x1 ;  /* 0x000000040000795c */ /* 0x000fe20000300000 */
.L_x_1704:
[----:B-1----:R-:W-:Y:S05]  /*2310*/  @P0 BRA `(.L_x_1705) ;  /* 0x0000000000080947 */ /* 0x002fea0003800000 */
[----:B------:R-:W1:Y:S02]  /*2320*/  SYNCS.PHASECHK.TRANS64.TRYWAIT P0, [R6+URZ+0x30c30], R23 ;  /* 0x030c3017060075a7 */ /* 0x000e64000800017f */
[----:B-1----:R-:W-:Y:S05]  /*2330*/  @!P0 BRA `(.L_x_1706) ;  /* 0x0000014c00108947 */ /* 0x002fea0003800000 */
.L_x_1705:
        /* <DEDUP_REMOVED lines=49> */
[C---:B------:R-:W-:Y:S01]  /*2650*/  ISETP.GT.AND P2, PT, R7.reuse, RZ, PT ;  /* 0x000000ff0700720c */ /* 0x040fe20003f44270 */
[----:B------:R-:W-:Y:S01]  /*2660*/  FMUL.FTZ R92, R92, UR13 ;  /* 0x0000000d5c5c7c20 */ /* 0x000fe20008410000 */
[C---:B------:R-:W-:Y:S01]  /*2670*/  ISETP.GT.AND P1, PT, R8.reuse, RZ, PT ;  /* 0x000000ff0800720c */ /* 0x040fe20003f24270 */
[----:B------:R3:W-:Y:S01]  /*2680*/  STL [R1+0x124], R200 ;  /* 0x000124c801007387 */ /* 0x0007e20000100800 */
[----:B------:R-:W-:Y:S01]  /*2690*/  ISETP.GT.AND P0, PT, R7, 0x8, PT ;  /* 0x000000080700780c */ /* 0x000fe20003f04270 */
[----:B------:R-:W-:Y:S01]  /*26a0*/  FMUL.FTZ R93, R93, UR13 ;  /* 0x0000000d5d5d7c20 */ /* 0x000fe20008410000 */
[----:B------:R-:W4:Y:S01]  /*26b0*/  MUFU.TANH R18, R18 ;  /* 0x0000001200127308 */ /* 0x000f220000002400 */
[----:B-1----:R-:W-:Y:S01]  /*26c0*/  WARPGROUP.ARRIVE ;  /* 0x00000000000079c5 */ /* 0x002fe20000000000 */
[----:B------:R-:W-:Y:S01]  /*26d0*/  STL [R1+0x120], R201 ;  /* 0x000120c901007387 */ /* 0x000fe20000100800 */
        /* <DEDUP_REMOVED lines=14> */
[----:B---3--:R2:W-:Y:S01]  /*27c0*/  MUFU.TANH R200, R89 ;  /* 0x0000005900c87308 */ /* 0x0085e20000002400 */
        /* <DEDUP_REMOVED lines=8> */
[----:B--2---:R-:W2:Y:S01]  /*2850*/  LDC.64 R88, c[0x0][0x748] ;  /* 0x0001d200ff587b82 */ /* 0x004ea20000000a00 */
[----:B------:R3:W-:Y:S01]  /*2860*/  STL [R1+0x108], R168 ;  /* 0x000108a801007387 */ /* 0x0007e20000100800 */
[----:B------:R-:W-:Y:S01]  /*2870*/  FMUL.FTZ R98, R98, UR13 ;  /* 0x0000000d62627c20 */ /* 0x000fe20008410000 */
[----:B------:R-:W-:Y:S01]  /*2880*/  FMUL.FTZ R99, R99, UR13 ;  /* 0x0000000d63637c20 */ /* 0x000fe20008410000 */
[----:B------:R-:W-:Y:S01]  /*2890*/  FMUL.FTZ R100, R100, UR13 ;  /* 0x0000000d64647c20 */ /* 0x000fe20008410000 */
[----:B------:R-:W-:Y:S01]  /*28a0*/  STL [R1+0x104], R167 ;  /* 0x000104a701007387 */ /* 0x000fe20000100800 */
[----:B------:R-:W-:Y:S01]  /*28b0*/  FMUL.FTZ R101, R101, UR13 ;  /* 0x0000000d65657c20 */ /* 0x000fe20008410000 */
[----:B------:R-:W4:Y:S01]  /*28c0*/  MUFU.TANH R22, R22 ;  /* 0x0000001600167308 */ /* 0x000f220000002400 */
[----:B------:R-:W-:Y:S01]  /*28d0*/  FMUL.FTZ R104, R104, UR13 ;  /* 0x0000000d68687c20 */ /* 0x000fe20008410000 */
[----:B------:R-:W-:Y:S01]  /*28e0*/  STL [R1+0x100], R166 ;  /* 0x000100a601007387 */ /* 0x000fe20000100800 */
[----:B------:R-:W-:Y:S01]  /*28f0*/  FMUL.FTZ R108, R108, UR13 ;  /* 0x0000000d6c6c7c20 */ /* 0x000fe20008410000 */
[----:B------:R-:W-:Y:S01]  /*2900*/  FMUL.FTZ R109, R109, UR13 ;  /* 0x0000000d6d6d7c20 */ /* 0x000fe20008410000 */
[----:B------:R-:W-:Y:S01]  /*2910*/  LEA R132, R0, R132, 0xa ;  /* 0x0000008400847211 */ /* 0x000fe200078e50ff */
[----:B------:R-:W-:Y:S01]  /*2920*/  STL [R1+0xfc], R165 ;  /* 0x0000fca501007387 */ /* 0x000fe20000100800 */
[----:B------:R-:W-:Y:S01]  /*2930*/  FMUL.FTZ R121, R121, UR13 ;  /* 0x0000000d79797c20 */ /* 0x000fe20008410000 */
[----:B------:R-:W4:Y:S01]  /*2940*/  MUFU.TANH R230, R230 ;  /* 0x000000e600e67308 */ /* 0x000f220000002400 */
[----:B------:R-:W-:Y:S01]  /*2950*/  R2UR UR12, R132 ;  /* 0x00000000840c72ca */ /* 0x000fe200000e0000 */
[----:B------:R-:W-:Y:S01]  /*2960*/  STL [R1+0xf8], R164 ;  /* 0x0000f8a401007387 */ /* 0x000fe20000100800 */
        /* <DEDUP_REMOVED lines=21> */
[----:B------:R-:W-:Y:S01]  /*2ac0*/  MUFU.TANH R201, R90 ;  /* 0x0000005a00c97308 */ /* 0x000fe20000002400 */
[----:B------:R-:W-:Y:S01]  /*2ad0*/  FMUL.FTZ R126, R126, UR13 ;  /* 0x0000000d7e7e7c20 */ /* 0x000fe20008410000 */
[----:B------:R-:W-:Y:S01]  /*2ae0*/  STL [R1+0xe0], R158 ;  /* 0x0000e09e01007387 */ /* 0x000fe20000100800 */
[----:B------:R-:W-:Y:S01]  /*2af0*/  FMUL.FTZ R125, R125, UR13 ;  /* 0x0000000d7d7d7c20 */ /* 0x000fe20008410000 */
[----:B------:R-:W-:Y:S01]  /*2b00*/  FMUL.FTZ R127, R127, UR13 ;  /* 0x0000000d7f7f7c20 */ /* 0x000fe20008410000 */
[----:B------:R-:W-:Y:S01]  /*2b10*/  FMUL.FTZ R227, R129, UR13 ;  /* 0x0000000d81e37c20 */ /* 0x000fe20008410000 */
        /* <DEDUP_REMOVED lines=13> */
[----:B------:R1:W-:Y:S02]  /*2bf0*/  STL [R1+0xbc], R149 ;  /* 0x0000bc9501007387 */ /* 0x0003e40000100800 */
[----:B---3--:R-:W3:Y:S02]  /*2c00*/  MUFU.TANH R168, R96 ;  /* 0x0000006000a87308 */ /* 0x008ee40000002400 */
[----:B------:R-:W-:Y:S04]  /*2c10*/  STL [R1+0xb8], R148 ;  /* 0x0000b89401007387 */ /* 0x000fe80000100800 */
[----:B------:R-:W-:Y:S02]  /*2c20*/  STL [R1+0xb4], R147 ;  /* 0x0000b49301007387 */ /* 0x000fe40000100800 */
[----:B-1----:R2:W-:Y:S02]  /*2c30*/  MUFU.TANH R149, R115 ;  /* 0x0000007300957308 */ /* 0x0025e40000002400 */
[----:B------:R-:W-:Y:S04]  /*2c40*/  STL [R1+0xb0], R146 ;  /* 0x0000b09201007387 */ /* 0x000fe80000100800 */
[----:B------:R-:W-:Y:S02]  /*2c50*/  STL [R1+0xac], R145 ;  /* 0x0000ac9101007387 */ /* 0x000fe40000100800 */
[----:B------:R-:W1:Y:S02]  /*2c60*/  MUFU.TANH R167, R97 ;  /* 0x0000006100a77308 */ /* 0x000e640000002400 */
[----:B------:R-:W-:Y:S04]  /*2c70*/  STL [R1+0xa8], R144 ;  /* 0x0000a89001007387 */ /* 0x000fe80000100800 */
[----:B------:R-:W-:Y:S02]  /*2c80*/  STL [R1+0xa4], R143 ;  /* 0x0000a48f01007387 */ /* 0x000fe40000100800 */
[----:B------:R3:W-:Y:S02]  /*2c90*/  MUFU.TANH R197, R133 ;  /* 0x0000008500c57308 */ /* 0x0007e40000002400 */
[----:B------:R-:W-:Y:S04]  /*2ca0*/  STL [R1+0xa0], R142 ;  /* 0x0000a08e01007387 */ /* 0x000fe80000100800 */
[----:B------:R-:W-:Y:S02]  /*2cb0*/  STL [R1+0x9c], R141 ;  /* 0x00009c8d01007387 */ /* 0x000fe40000100800 */
[----:B------:R-:W1:Y:S02]  /*2cc0*/  MUFU.TANH R20, R20 ;  /* 0x0000001400147308 */ /* 0x000e640000002400 */
[----:B------:R3:W-:Y:S01]  /*2cd0*/  STL [R1+0x98], R140 ;  /* 0x0000988c01007387 */ /* 0x0007e20000100800 */
[----:B------:R-:W-:-:S02]  /*2ce0*/  WARPGROUP.DEPBAR.LE gsb0, 0x0 ;  /* 0x00008000000079c5 */ /* 0x000fc40000010000 */
[----:B------:R-:W-:Y:S01]  /*2cf0*/  WARPGROUP.ARRIVE ;  /* 0x00000000000079c5 */ /* 0x000fe20000000000 */
[----:B------:R-:W-:Y:S02]  /*2d00*/  STL [R1+0x94], R6 ;  /* 0x0000940601007387 */ /* 0x000fe40000100800 */
[----:B------:R-:W1:Y:S02]  /*2d10*/  MUFU.TANH R21, R21 ;  /* 0x0000001500157308 */ /* 0x000e640000002400 */
[----:B------:R-:W-:Y:S01]  /*2d20*/  STL [R1+0x90], R5 ;  /* 0x0000900501007387 */ /* 0x000fe20000100800 */
[----:B------:R-:W-:Y:S01]  /*2d30*/  HGMMA.64x128x16.F32 R24, gdesc[UR4], R24, gsb0 ;  /* 0x01e00000041879f0 */ /* 0x000fe20008000818 */
[----:B------:R-:W-:Y:S02]  /*2d40*/  ULEA UR4, UR43, -UR41, 0x7 ;  /* 0x800000292b047291 */ /* 0x000fe4000f8e383f */
[----:B------:R-:W-:Y:S02]  /*2d50*/  UIADD3 UR6, UR8, 0x4, URZ ;  /* 0x0000000408067890 */ /* 0x000fe4000fffe03f */
[----:B------:R-:W1:Y:S01]  /*2d60*/  MUFU.TANH R23, R23 ;  /* 0x0000001700177308 */ /* 0x000e620000002400 */
[----:B------:R-:W-:Y:S01]  /*2d70*/  UMOV UR7, 0x40000040 ;  /* 0x4000004000077882 */ /* 0x000fe20000000000 */
[----:B------:R-:W-:Y:S01]  /*2d80*/  UMOV UR5, 0x40000040 ;  /* 0x4000004000057882 */ /* 0x000fe20000000000 */
[----:B------:R-:W-:Y:S01]  /*2d90*/  LEA R91, R3, UR4, 0x1 ;  /* 0x00000004035b7c11 */ /* 0x000fe2000f8e08ff */
[----:B------:R-:W-:Y:S01]  /*2da0*/  UIADD3 UR4, UR9, 0x4, URZ ;  /* 0x0000000409047890 */ /* 0x000fe2000fffe03f */
[----:B------:R-:W-:Y:S01]  /*2db0*/  STL [R1+0x8c], R4 ;  /* 0x00008c0401007387 */ /* 0x000fe20000100800 */
[----:B------:R-:W-:-:S02]  /*2dc0*/  UIADD3 UR8, UR9, 0x6, URZ ;  /* 0x0000000609087890 */ /* 0x000fc4000fffe03f */
[----:B------:R-:W-:Y:S01]  /*2dd0*/  IMAD.IADD R91, R8, 0x1, R91 ;  /* 0x00000001085b7824 */ /* 0x000fe200078e025b */
[----:B------:R-:W-:Y:S01]  /*2de0*/  UMOV UR9, 0x40000040 ;  /* 0x4000004000097882 */ /* 0x000fe20000000000 */
[----:B------:R-:W1:Y:S01]  /*2df0*/  MUFU.TANH R232, R232 ;  /* 0x000000e800e87308 */ /* 0x000e620000002400 */
[----:B------:R-:W-:Y:S01]  /*2e00*/  STL [R1+0x88], R2 ;  /* 0x0000880201007387 */ /* 0x000fe20000100800 */
[C---:B--2---:R-:W-:Y:S01]  /*2e10*/  IMAD.IADD R115, R88.reuse, 0x1, -R91 ;  /* 0x0000000158737824 */ /* 0x044fe200078e0a5b */
[----:B------:R-:W-:Y:S02]  /*2e20*/  IADD3 R90, RZ, -R91, -R89 ;  /* 0x8000005bff5a7210 */ /* 0x000fe40007ffe859 */
[----:B------:R-:W-:Y:S01]  /*2e30*/  IADD3 R215, R88, 0x8, -R91 ;  /* 0x0000000858d77810 */ /* 0x000fe20007ffe85b */
[----:B------:R-:W-:Y:S01]  /*2e40*/  FMUL.FTZ R88, R124, UR13 ;  /* 0x0000000d7c587c20 */ /* 0x000fe20008410000 */
[----:B------:R-:W-:Y:S01]  /*2e50*/  SEL R115, R115, 0x80, !P2 ;  /* 0x0000008073737807 */ /* 0x000fe20005000000 */
[----:B------:R-:W2:Y:S01]  /*2e60*/  MUFU.TANH R228, R228 ;  /* 0x000000e400e47308 */ /* 0x000ea20000002400 */
[----:B------:R-:W-:-:S02]  /*2e70*/  IADD3 R214, -R91, 0x8, -R89 ;  /* 0x000000085bd67810 */ /* 0x000fc40007ffe959 */
[----:B------:R-:W-:Y:S02]  /*2e80*/  SEL R124, R90, 0x80, P1 ;  /* 0x000000805a7c7807 */ /* 0x000fe40000800000 */
[----:B------:R-:W-:Y:S02]  /*2e90*/  SEL R215, R215, 0x80, !P0 ;  /* 0x00000080d7d77807 */ /* 0x000fe40004000000 */
[C---:B------:R-:W-:Y:S01]  /*2ea0*/  ISETP.GE.AND P4, PT, R115.reuse, RZ, PT ;  /* 0x000000ff7300720c */ /* 0x040fe20003f86270 */
[----:B------:R-:W2:Y:S01]  /*2eb0*/  MUFU.TANH R237, R237 ;  /* 0x000000ed00ed7308 */ /* 0x000ea20000002400 */
[C---:B------:R-:W-:Y:S02]  /*2ec0*/  ISETP.GE.AND P2, PT, R115.reuse, 0x8, PT ;  /* 0x000000087300780c */ /* 0x040fe40003f46270 */
[C---:B------:R-:W-:Y:S02]  /*2ed0*/  ISETP.GE.AND P0, PT, R115.reuse, 0x9, PT ;  /* 0x000000097300780c */ /* 0x040fe40003f06270 */
[----:B------:R-:W-:-:S02]  /*2ee0*/  ISETP.GE.AND P1, PT, R115, 0x10, PT ;  /* 0x000000107300780c */ /* 0x000fc40003f26270 */
[----:B------:R-:W-:Y:S01]  /*2ef0*/  SEL R214, R214, 0x80, P3 ;  /* 0x00000080d6d67807 */ /* 0x000fe20001800000 */
[----:B------:R1:W-:Y:S01]  /*2f00*/  MUFU.TANH R198, R134 ;  /* 0x0000008600c67308 */ /* 0x0003e20000002400 */
[----:B------:R-:W-:Y:S02]  /*2f10*/  ISETP.GE.AND P3, PT, R115, 0x1, PT ;  /* 0x000000017300780c */ /* 0x000fe40003f66270 */
[C---:B------:R-:W-:Y:S02]  /*2f20*/  ISETP.GT.OR P4, PT, R124.reuse, RZ, !P4 ;  /* 0x000000ff7c00720c */ /* 0x040fe40006784670 */
[C---:B------:R-:W-:Y:S02]  /*2f30*/  ISETP.GT.OR P2, PT, R124.reuse, 0x8, !P2 ;  /* 0x000000087c00780c */ /* 0x040fe40005744670 */
[C---:B------:R-:W-:Y:S01]  /*2f40*/  ISETP.GT.OR P0, PT, R124.reuse, 0x9, !P0 ;  /* 0x000000097c00780c */ /* 0x040fe20004704670 */
[----:B------:R-:W-:Y:S01]  /*2f50*/  MUFU.TANH R159, R105 ;  /* 0x00000069009f7308 */ /* 0x000fe20000002400 */
[----:B------:R-:W-:-:S02]  /*2f60*/  ISETP.GT.OR P1, PT, R124, 0x10, !P1 ;  /* 0x000000107c00780c */ /* 0x000fc40004f24670 */
[----:B------:R-:W-:Y:S02]  /*2f70*/  ISETP.GT.OR P3, PT, R124, 0x1, !P3 ;  /* 0x000000017c00780c */ /* 0x000fe40005f64670 */
[----:B----4-:R-:W-:Y:S02]  /*2f80*/  FSEL R210, R18, -INF , !P4 ;  /* 0xff80000012d27808 */ /* 0x010fe40006000000 */
[----:B------:R-:W-:Y:S01]  /*2f90*/  FSEL R220, R22, -INF , !P2 ;  /* 0xff80000016dc7808 */ /* 0x000fe20005000000 */
[----:B------:R4:W-:Y:S01]  /*2fa0*/  MUFU.TANH R153, R112 ;  /* 0x0000007000997308 */ /* 0x0009e20000002400 */
[C---:B------:R-:W-:Y:S01]  /*2fb0*/  FSEL R225, R230.reuse, -INF , !P0 ;  /* 0xff800000e6e17808 */ /* 0x040fe20004000000 */
[----:B------:R-:W-:Y:S01]  /*2fc0*/  FFMA.FTZ R230, -R230, R230, 1 ;  /* 0x3f800000e6e67423 */ /* 0x000fe200000101e6 */
[----:B------:R-:W-:Y:S02]  /*2fd0*/  FSEL R209, R231, -INF , !P1 ;  /* 0xff800000e7d17808 */ /* 0x000fe40004800000 */
[----:B------:R-:W-:-:S02]  /*2fe0*/  ISETP.GE.AND P4, PT, R115, 0x11, PT ;  /* 0x000000117300780c */ /* 0x000fc40003f86270 */
[C---:B------:R-:W-:Y:S01]  /*2ff0*/  ISETP.GE.AND P2, PT, R115.reuse, 0x19, PT ;  /* 0x000000197300780c */ /* 0x040fe20003f46270 */
[----:B------:R2:W-:Y:S01]  /*3000*/  MUFU.TANH R151, R113 ;  /* 0x0000007100977308 */ /* 0x0005e20000002400 */
[C---:B------:R-:W-:Y:S02]  /*3010*/  ISETP.GE.AND P0, PT, R115.reuse, 0x20, PT ;  /* 0x000000207300780c */ /* 0x040fe40003f06270 */
[----:B------:R-:W-:Y:S02]  /*3020*/  ISETP.GE.AND P1, PT, R115, 0x21, PT ;  /* 0x000000217300780c */ /* 0x000fe40003f26270 */
[----:B------:R-:W-:Y:S02]  /*3030*/  FSEL R211, R19, -INF , !P3 ;  /* 0xff80000013d37808 */ /* 0x000fe40005800000 */
[----:B------:R-:W-:Y:S01]  /*3040*/  ISETP.GE.AND P3, PT, R115, 0x18, PT ;  /* 0x000000187300780c */ /* 0x000fe20003f66270 */
[----:B------:R-:W2:Y:S01]  /*3050*/  MUFU.TANH R236, R236 ;  /* 0x000000ec00ec7308 */ /* 0x000ea20000002400 */
[----:B------:R-:W-:-:S02]  /*3060*/  ISETP.GT.OR P4, PT, R124, 0x11, !P4 ;  /* 0x000000117c00780c */ /* 0x000fc40006784670 */
[C---:B------:R-:W-:Y:S02]  /*3070*/  ISETP.GT.OR P2, PT, R124.reuse, 0x19, !P2 ;  /* 0x000000197c00780c */ /* 0x040fe40005744670 */
[C---:B------:R-:W-:Y:S02]  /*3080*/  ISETP.GT.OR P0, PT, R124.reuse, 0x20, !P0 ;  /* 0x000000207c00780c */ /* 0x040fe40004704670 */
[C---:B------:R-:W-:Y:S01]  /*3090*/  ISETP.GT.OR P1, PT, R124.reuse, 0x21, !P1 ;  /* 0x000000217c00780c */ /* 0x040fe20004f24670 */
[----:B------:R-:W2:Y:S01]  /*30a0*/  MUFU.TANH R234, R234 ;  /* 0x000000ea00ea7308 */ /* 0x000ea20000002400 */
[----:B------:R-:W-:Y:S02]  /*30b0*/  ISETP.GT.OR P3, PT, R124, 0x18, !P3 ;  /* 0x000000187c00780c */ /* 0x000fe40005f64670 */
[----:B------:R-:W-:Y:S02]  /*30c0*/  FSEL R207, R229, -INF , !P4 ;  /* 0xff800000e5cf7808 */ /* 0x000fe40006000000 */
[----:B------:R-:W-:-:S02]  /*30d0*/  FSEL R138, R194, -INF , !P2 ;  /* 0xff800000c28a7808 */ /* 0x000fc40005000000 */
[----:B------:R-:W-:Y:S01]  /*30e0*/  FSEL R136, R195, -INF , !P0 ;  /* 0xff800000c3887808 */ /* 0x000fe20004000000 */
[----:B---3--:R3:W-:Y:S01]  /*30f0*/  MUFU.TANH R140, R88 ;  /* 0x00000058008c7308 */ /* 0x0087e20000002400 */
[----:B------:R-:W-:Y:S02]  /*3100*/  FSEL R133, R196, -INF , !P1 ;  /* 0xff800000c4857808 */ /* 0x000fe40004800000 */
[C---:B------:R-:W-:Y:S02]  /*3110*/  ISETP.GE.AND P4, PT, R115.reuse, 0x28, PT ;  /* 0x000000287300780c */ /* 0x040fe40003f86270 */
[C---:B------:R-:W-:Y:S02]  /*3120*/  ISETP.GE.AND P2, PT, R115.reuse, 0x30, PT ;  /* 0x000000307300780c */ /* 0x040fe40003f46270 */
[C---:B------:R-:W-:Y:S01]  /*3130*/  ISETP.GE.AND P0, PT, R115.reuse, 0x31, PT ;  /* 0x000000317300780c */ /* 0x040fe20003f06270 */
[----:B------:R-:W3:Y:S01]  /*3140*/  MUFU.TANH R170, R94 ;  /* 0x0000005e00aa7308 */ /* 0x000ee20000002400 */
[----:B------:R-:W-:-:S02]  /*3150*/  ISETP.GE.AND P1, PT, R115, 0x38, PT ;  /* 0x000000387300780c */ /* 0x000fc40003f26270 */
[C---:B------:R-:W-:Y:S01]  /*3160*/  FSEL R205, R235.reuse, -INF , !P3 ;  /* 0xff800000ebcd7808 */ /* 0x040fe20005800000 */
[----:B------:R-:W-:Y:S01]  /*3170*/  FFMA.FTZ R235, -R235, R235, 1 ;  /* 0x3f800000ebeb7423 */ /* 0x000fe200000101eb */
[C---:B------:R-:W-:Y:S02]  /*3180*/  ISETP.GE.AND P3, PT, R115.reuse, 0x29, PT ;  /* 0x000000297300780c */ /* 0x040fe40003f66270 */
[----:B------:R-:W-:Y:S01]  /*3190*/  ISETP.GE.AND P5, PT, R115, 0x39, PT ;  /* 0x000000397300780c */ /* 0x000fe20003fa6270 */
[----:B------:R-:W3:Y:S01]  /*31a0*/  MUFU.TANH R169, R95 ;  /* 0x0000005f00a97308 */ /* 0x000ee20000002400 */
[C---:B------:R-:W-:Y:S02]  /*31b0*/  ISETP.GT.OR P4, PT, R124.reuse, 0x28, !P4 ;  /* 0x000000287c00780c */ /* 0x040fe40006784670 */
[C---:B------:R-:W-:Y:S02]  /*31c0*/  ISETP.GT.OR P2, PT, R124.reuse, 0x30, !P2 ;  /* 0x000000307c00780c */ /* 0x040fe40005744670 */
[----:B------:R-:W-:-:S02]  /*31d0*/  ISETP.GT.OR P0, PT, R124, 0x31, !P0 ;  /* 0x000000317c00780c */ /* 0x000fc40004704670 */
[C---:B------:R-:W-:Y:S01]  /*31e0*/  ISETP.GT.OR P1, PT, R124.reuse, 0x38, !P1 ;  /* 0x000000387c00780c */ /* 0x040fe20004f24670 */
[----:B------:R-:W3:Y:S01]  /*31f0*/  MUFU.TANH R166, R98 ;  /* 0x0000006200a67308 */ /* 0x000ee20000002400 */
[C---:B------:R-:W-:Y:S02]  /*3200*/  ISETP.GT.OR P3, PT, R124.reuse, 0x29, !P3 ;  /* 0x000000297c00780c */ /* 0x040fe40005f64670 */
[----:B------:R-:W-:Y:S02]  /*3210*/  ISETP.GT.OR P5, PT, R124, 0x39, !P5 ;  /* 0x000000397c00780c */ /* 0x000fe40006fa4670 */
[----:B-1----:R-:W-:Y:S02]  /*3220*/  FSEL R134, R199, -INF , !P4 ;  /* 0xff800000c7867808 */ /* 0x002fe40006000000 */
[----:B----4-:R-:W-:Y:S01]  /*3230*/  FSEL R112, R202, -INF , !P2 ;  /* 0xff800000ca707808 */ /* 0x010fe20005000000 */
[----:B------:R-:W1:Y:S01]  /*3240*/  MUFU.TANH R165, R99 ;  /* 0x0000006300a57308 */ /* 0x000e620000002400 */
[----:B--2---:R-:W-:-:S02]  /*3250*/  FSEL R113, R203, -INF , !P0 ;  /* 0xff800000cb717808 */ /* 0x004fc40004000000 */
[----:B------:R-:W-:Y:S02]  /*3260*/  FSEL R105, R168, -INF , !P1 ;  /* 0xff800000a8697808 */ /* 0x000fe40004800000 */
[C---:B------:R-:W-:Y:S02]  /*3270*/  ISETP.GE.AND P4, PT, R215.reuse, RZ, PT ;  /* 0x000000ffd700720c */ /* 0x040fe40003f86270 */
[C---:B------:R-:W-:Y:S01]  /*3280*/  ISETP.GE.AND P2, PT, R215.reuse, 0x1, PT ;  /* 0x00000001d700780c */ /* 0x040fe20003f46270 */
[----:B------:R-:W2:Y:S01]  /*3290*/  MUFU.TANH R164, R100 ;  /* 0x0000006400a47308 */ /* 0x000ea20000002400 */
[C---:B------:R-:W-:Y:S02]  /*32a0*/  ISETP.GE.AND P0, PT, R215.reuse, 0x8, PT ;  /* 0x00000008d700780c */ /* 0x040fe40003f06270 */
[----:B------:R-:W-:Y:S02]  /*32b0*/  ISETP.GE.AND P1, PT, R215, 0x9, PT ;  /* 0x00000009d700780c */ /* 0x000fe40003f26270 */
[----:B---3--:R-:W-:-:S02]  /*32c0*/  FSEL R88, R200, -INF , !P3 ;  /* 0xff800000c8587808 */ /* 0x008fc40005800000 */
[----:B------:R-:W-:Y:S01]  /*32d0*/  FSEL R92, R167, -INF , !P5 ;  /* 0xff800000a75c7808 */ /* 0x000fe20006800000 */
[----:B------:R-:W-:Y:S02]  /*32e0*/  WARPGROUP.DEPBAR.LE gsb0, 0x0 ;  /* 0x00008000000079c5 */ /* 0x000fe40000010000 */
[----:B------:R-:W3:Y:S01]  /*32f0*/  LDS R218, [R218+0x400] ;  /* 0x00040000dada7984 */ /* 0x000ee20000000800 */
[----:B------:R-:W-:Y:S01]  /*3300*/  WARPGROUP.ARRIVE ;  /* 0x00000000000079c5 */ /* 0x000fe20000000000 */
[C---:B------:R-:W-:Y:S01]  /*3310*/  ISETP.GE.AND P3, PT, R215.reuse, 0x10, PT ;  /* 0x00000010d700780c */ /* 0x040fe20003f66270 */
[----:B------:R-:W4:Y:S01]  /*3320*/  MUFU.TANH R163, R101 ;  /* 0x0000006500a37308 */ /* 0x000f220000002400 */
[----:B------:R-:W-:Y:S02]  /*3330*/  ISETP.GE.AND P5, PT, R215, 0x11, PT ;  /* 0x00000011d700780c */ /* 0x000fe40003fa6270 */
[C---:B------:R-:W-:Y:S01]  /*3340*/  ISETP.GT.OR P4, PT, R214.reuse, RZ, !P4 ;  /* 0x000000ffd600720c */ /* 0x040fe20006784670 */
[----:B------:R-:W-:Y:S01]  /*3350*/  HGMMA.64x128x16.F32 R24, gdesc[UR4], R24, gsb0 ;  /* 0x01e00000041879f0 */ /* 0x000fe20008000818 */
[C---:B------:R-:W-:Y:S01]  /*3360*/  ISETP.GT.OR P2, PT, R214.reuse, 0x1, !P2 ;  /* 0x00000001d600780c */ /* 0x040fe20005744670 */
[----:B------:R-:W-:Y:S01]  /*3370*/  ULDC UR4, c[0x0][0x744] ;  /* 0x0001d10000047ab9 */ /* 0x000fe20000000800 */
[C---:B------:R-:W-:Y:S01]  /*3380*/  ISETP.GT.OR P0, PT, R214.reuse, 0x8, !P0 ;  /* 0x00000008d600780c */ /* 0x040fe20004704670 */
[----:B------:R-:W4:Y:S01]  /*3390*/  MUFU.TANH R160, R104 ;  /* 0x0000006800a07308 */ /* 0x000f220000002400 */
[----:B------:R-:W-:-:S02]  /*33a0*/  ISETP.GT.OR P1, PT, R214, 0x9, !P1 ;  /* 0x00000009d600780c */ /* 0x000fc40004f24670 */
[C---:B------:R-:W-:Y:S02]  /*33b0*/  ISETP.GT.OR P3, PT, R214.reuse, 0x10, !P3 ;  /* 0x00000010d600780c */ /* 0x040fe40005f64670 */
[----:B------:R-:W-:Y:S02]  /*33c0*/  ISETP.GT.OR P5, PT, R214, 0x11, !P5 ;  /* 0x00000011d600780c */ /* 0x000fe40006fa4670 */
[----:B------:R-:W-:Y:S01]  /*33d0*/  FSEL R212, R20, -INF , !P4 ;  /* 0xff80000014d47808 */ /* 0x000fe20006000000 */
[----:B------:R-:W4:Y:S01]  /*33e0*/  MUFU.TANH R156, R108 ;  /* 0x0000006c009c7308 */ /* 0x000f220000002400 */
[C---:B------:R-:W-:Y:S01]  /*33f0*/  FSEL R213, R21.reuse, -INF , !P2 ;  /* 0xff80000015d57808 */ /* 0x040fe20005000000 */
[----:B------:R-:W-:Y:S01]  /*3400*/  FFMA.FTZ R21, -R21, R21, 1 ;  /* 0x3f80000015157423 */ /* 0x000fe20000010115 */
[C---:B------:R-:W-:Y:S01]  /*3410*/  FSEL R219, R23.reuse, -INF , !P0 ;  /* 0xff80000017db7808 */ /* 0x040fe20004000000 */
[----:B------:R-:W-:Y:S01]  /*3420*/  FFMA.FTZ R23, -R23, R23, 1 ;  /* 0x3f80000017177423 */ /* 0x000fe20000010117 */
[----:B------:R-:W-:-:S02]  /*3430*/  FSEL R224, R232, -INF , !P1 ;  /* 0xff800000e8e07808 */ /* 0x000fc40004800000 */
[C---:B------:R-:W-:Y:S01]  /*3440*/  ISETP.GE.AND P4, PT, R215.reuse, 0x18, PT ;  /* 0x00000018d700780c */ /* 0x040fe20003f86270 */
[----:B------:R-:W4:Y:S01]  /*3450*/  MUFU.TANH R155, R109 ;  /* 0x0000006d009b7308 */ /* 0x000f220000002400 */
[C---:B------:R-:W-:Y:S02]  /*3460*/  ISETP.GE.AND P2, PT, R215.reuse, 0x19, PT ;  /* 0x00000019d700780c */ /* 0x040fe40003f46270 */
[C---:B------:R-:W-:Y:S02]  /*3470*/  ISETP.GE.AND P0, PT, R215.reuse, 0x20, PT ;  /* 0x00000020d700780c */ /* 0x040fe40003f06270 */
[----:B------:R-:W-:Y:S02]  /*3480*/  ISETP.GE.AND P1, PT, R215, 0x21, PT ;  /* 0x00000021d700780c */ /* 0x000fe40003f26270 */
[C---:B------:R-:W-:Y:S01]  /*3490*/  FSEL R208, R228.reuse, -INF , !P3 ;  /* 0xff800000e4d07808 */ /* 0x040fe20005800000 */
[----:B------:R1:W-:Y:S01]  /*34a0*/  MUFU.TANH R143, R121 ;  /* 0x00000079008f7308 */ /* 0x0003e20000002400 */
[----:B------:R-:W-:Y:S01]  /*34b0*/  FSEL R206, R237, -INF , !P5 ;  /* 0xff800000edce7808 */ /* 0x000fe20006800000 */
[----:B------:R-:W-:Y:S01]  /*34c0*/  FFMA.FTZ R228, -R228, R228, 1 ;  /* 0x3f800000e4e47423 */ /* 0x000fe200000101e4 */
[----:B------:R-:W-:-:S02]  /*34d0*/  ISETP.GE.AND P3, PT, R215, 0x28, PT ;  /* 0x00000028d700780c */ /* 0x000fc40003f66270 */
[----:B------:R-:W-:Y:S01]  /*34e0*/  ISETP.GE.AND P5, PT, R215, 0x29, PT ;  /* 0x00000029d700780c */ /* 0x000fe20003fa6270 */
[----:B---3--:R-:W-:Y:S01]  /*34f0*/  SHFL.IDX PT, R223, R218, R9, 0x1f ;  /* 0x00001f09dadf7589 */ /* 0x008fe200000e0000 */
[C---:B------:R-:W-:Y:S01]  /*3500*/  ISETP.GT.OR P4, PT, R214.reuse, 0x18, !P4 ;  /* 0x00000018d600780c */ /* 0x040fe20006784670 */
[----:B------:R-:W3:Y:S01]  /*3510*/  MUFU.TANH R162, R102 ;  /* 0x0000006600a27308 */ /* 0x000ee20000002400 */
[C---:B------:R-:W-:Y:S02]  /*3520*/  ISETP.GT.OR P2, PT, R214.reuse, 0x19, !P2 ;  /* 0x00000019d600780c */ /* 0x040fe40005744670 */
[C---:B------:R-:W-:Y:S02]  /*3530*/  ISETP.GT.OR P0, PT, R214.reuse, 0x20, !P0 ;  /* 0x00000020d600780c */ /* 0x040fe40004704670 */
[C---:B------:R-:W-:Y:S02]  /*3540*/  ISETP.GT.OR P1, PT, R214.reuse, 0x21, !P1 ;  /* 0x00000021d600780c */ /* 0x040fe40004f24670 */
[C---:B------:R-:W-:Y:S01]  /*3550*/  ISETP.GT.OR P3, PT, R214.reuse, 0x28, !P3 ;  /* 0x00000028d600780c */ /* 0x040fe20005f64670 */
[----:B------:R2:W-:Y:S01]  /*3560*/  MUFU.TANH R150, R114 ;  /* 0x0000007200967308 */ /* 0x0005e20000002400 */
[----:B------:R-:W-:-:S02]  /*3570*/  ISETP.GT.OR P5, PT, R214, 0x29, !P5 ;  /* 0x00000029d600780c */ /* 0x000fc40006fa4670 */
[----:B------:R-:W-:Y:S02]  /*3580*/  FSEL R204, R236, -INF , !P4 ;  /* 0xff800000eccc7808 */ /* 0x000fe40006000000 */
[----:B------:R-:W-:Y:S02]  /*3590*/  FSEL R139, R234, -INF , !P2 ;  /* 0xff800000ea8b7808 */ /* 0x000fe40005000000 */
[----:B------:R-:W-:Y:S01]  /*35a0*/  FSEL R137, R197, -INF , !P0 ;  /* 0xff800000c5897808 */ /* 0x000fe20004000000 */
[----:B------:R-:W3:Y:S01]  /*35b0*/  MUFU.TANH R161, R103 ;  /* 0x0000006700a17308 */ /* 0x000ee20000002400 */
[----:B------:R-:W-:Y:S02]  /*35c0*/  FSEL R135, R198, -INF , !P1 ;  /* 0xff800000c6877808 */ /* 0x000fe40004800000 */
[C---:B------:R-:W-:Y:S02]  /*35d0*/  ISETP.GE.AND P4, PT, R215.reuse, 0x30, PT ;  /* 0x00000030d700780c */ /* 0x040fe40003f86270 */
[----:B------:R-:W-:-:S02]  /*35e0*/  ISETP.GE.AND P2, PT, R215, 0x31, PT ;  /* 0x00000031d700780c */ /* 0x000fc40003f46270 */
[C---:B------:R-:W-:Y:S01]  /*35f0*/  ISETP.GE.AND P0, PT, R215.reuse, 0x38, PT ;  /* 0x00000038d700780c */ /* 0x040fe20003f06270 */
[----:B------:R-:W3:Y:S01]  /*3600*/  MUFU.TANH R158, R106 ;  /* 0x0000006a009e7308 */ /* 0x000ee20000002400 */
[----:B------:R-:W-:Y:S02]  /*3610*/  ISETP.GE.AND P1, PT, R215, 0x39, PT ;  /* 0x00000039d700780c */ /* 0x000fe40003f26270 */
[----:B------:R-:W-:Y:S02]  /*3620*/  FSEL R132, R201, -INF , !P3 ;  /* 0xff800000c9847808 */ /* 0x000fe40005800000 */
[----:B-1----:R-:W-:Y:S02]  /*3630*/  FSEL R121, R171, -INF , !P5 ;  /* 0xff800000ab797808 */ /* 0x002fe40006800000 */
[C---:B------:R-:W-:Y:S01]  /*3640*/  ISETP.GE.AND P3, PT, R115.reuse, 0x40, PT ;  /* 0x000000407300780c */ /* 0x040fe20003f66270 */
[----:B------:R-:W1:Y:S01]  /*3650*/  MUFU.TANH R157, R107 ;  /* 0x0000006b009d7308 */ /* 0x000e620000002400 */
[----:B------:R-:W-:-:S02]  /*3660*/  ISETP.GE.AND P5, PT, R115, 0x41, PT ;  /* 0x000000417300780c */ /* 0x000fc40003fa6270 */
[C---:B------:R-:W-:Y:S02]  /*3670*/  ISETP.GT.OR P4, PT, R214.reuse, 0x30, !P4 ;  /* 0x00000030d600780c */ /* 0x040fe40006784670 */
[C---:B------:R-:W-:Y:S02]  /*3680*/  ISETP.GT.OR P2, PT, R214.reuse, 0x31, !P2 ;  /* 0x00000031d600780c */ /* 0x040fe40005744670 */
[C---:B------:R-:W-:Y:S01]  /*3690*/  ISETP.GT.OR P0, PT, R214.reuse, 0x38, !P0 ;  /* 0x00000038d600780c */ /* 0x040fe20004704670 */
[----:B------:R4:W-:Y:S01]  /*36a0*/  MUFU.TANH R152, R111 ;  /* 0x0000006f00987308 */ /* 0x0009e20000002400 */
[----:B------:R-:W-:Y:S02]  /*36b0*/  ISETP.GT.OR P1, PT, R214, 0x39, !P1 ;  /* 0x00000039d600780c */ /* 0x000fe40004f24670 */
        /* <DEDUP_REMOVED lines=13> */
[----:B------:R-:W2:Y:S01]  /*3790*/  MUFU.TANH R147, R117 ;  /* 0x0000007500937308 */ /* 0x000ea20000002400 */
[----:B----4-:R-:W-:Y:S02]  /*37a0*/  FSEL R111, R163, -INF , !P5 ;  /* 0xff800000a36f7808 */ /* 0x010fe40006800000 */
[C---:B------:R-:W-:Y:S02]  /*37b0*/  ISETP.GE.AND P3, PT, R115.reuse, 0x58, PT ;  /* 0x000000587300780c */ /* 0x040fe40003f66270 */
[----:B------:R-:W-:-:S02]  /*37c0*/  ISETP.GE.AND P5, PT, R115, 0x59, PT ;  /* 0x000000597300780c */ /* 0x000fc40003fa6270 */
        /* <DEDUP_REMOVED lines=8> */
[----:B------:R-:W-:Y:S02]  /*3850*/  FSEL R95, R160, -INF , !P4 ;  /* 0xff800000a05f7808 */ /* 0x000fe40006000000 */
        /* <DEDUP_REMOVED lines=8> */
[----:B------:R-:W-:Y:S01]  /*38e0*/  ISETP.GE.AND P1, PT, R215, 0x49, PT ;  /* 0x00000049d700780c */ /* 0x000fe20003f26270 */
[----:B------:R-:W-:Y:S02]  /*38f0*/  WARPGROUP.DEPBAR.LE gsb0, 0x0 ;  /* 0x00008000000079c5 */ /* 0x000fe40000010000 */
[----:B------:R-:W-:Y:S01]  /*3900*/  WARPGROUP.ARRIVE ;  /* 0x00000000000079c5 */ /* 0x000fe20000000000 */
[----:B------:R-:W-:Y:S02]  /*3910*/  FSEL R108, R153, -INF , !P3 ;  /* 0xff800000996c7808 */ /* 0x000fe40005800000 */
[----:B------:R-:W-:Y:S01]  /*3920*/  FSEL R103, R151, -INF , !P5 ;  /* 0xff80000097677808 */ /* 0x000fe20006800000 */
[----:B------:R-:W4:Y:S01]  /*3930*/  MUFU.TANH R141, R123 ;  /* 0x0000007b008d7308 */ /* 0x000f220000002400 */
[C---:B------:R-:W-:Y:S01]  /*3940*/  ISETP.GE.AND P3, PT, R215.reuse, 0x50, PT ;  /* 0x00000050d700780c */ /* 0x040fe20003f66270 */
[----:B------:R-:W-:Y:S01]  /*3950*/  HGMMA.64x128x16.F32 R24, gdesc[UR8], R24, gsb0 ;  /* 0x01e00000081879f0 */ /* 0x000fe20008000818 */
[----:B------:R-:W-:-:S02]  /*3960*/  ISETP.GE.AND P5, PT, R215, 0x51, PT ;  /* 0x00000051d700780c */ /* 0x000fc40003fa6270 */
[C---:B------:R-:W-:Y:S02]  /*3970*/  ISETP.GT.OR P4, PT, R214.reuse, 0x40, !P4 ;  /* 0x00000040d600780c */ /* 0x040fe40006784670 */
[C---:B------:R-:W-:Y:S01]  /*3980*/  ISETP.GT.OR P2, PT, R214.reuse, 0x41, !P2 ;  /* 0x00000041d600780c */ /* 0x040fe20005744670 */
[----:B------:R1:W4:Y:S01]  /*3990*/  MUFU.TANH R5, R126 ;  /* 0x0000007e00057308 */ /* 0x0003220000002400 */
[C---:B------:R-:W-:Y:S02]  /*39a0*/  ISETP.GT.OR P0, PT, R214.reuse, 0x48, !P0 ;  /* 0x00000048d600780c */ /* 0x040fe40004704670 */
[C---:B------:R-:W-:Y:S02]  /*39b0*/  ISETP.GT.OR P1, PT, R214.reuse, 0x49, !P1 ;  /* 0x00000049d600780c */ /* 0x040fe40004f24670 */
[C---:B------:R-:W-:Y:S02]  /*39c0*/  ISETP.GT.OR P3, PT, R214.reuse, 0x50, !P3 ;  /* 0x00000050d600780c */ /* 0x040fe40005f64670 */
[----:B------:R-:W-:Y:S01]  /*39d0*/  ISETP.GT.OR P5, PT, R214, 0x51, !P5 ;  /* 0x00000051d600780c */ /* 0x000fe20006fa4670 */
[----:B------:R2:W-:Y:S01]  /*39e0*/  MUFU.TANH R6, R125 ;  /* 0x0000007d00067308 */ /* 0x0005e20000002400 */
[----:B---3--:R-:W-:Y:S01]  /*39f0*/  FSEL R101, R162, -INF , !P4 ;  /* 0xff800000a2657808 */ /* 0x008fe20006000000 */
[----:B-1----:R-:W-:Y:S01]  /*3a00*/  VIADD R126, R9, 0x8 ;  /* 0x00000008097e7836 */ /* 0x002fe20000000000 */
[----:B------:R-:W-:-:S02]  /*3a10*/  FSEL R93, R161, -INF , !P2 ;  /* 0xff800000a15d7808 */ /* 0x000fc40005000000 */
[----:B------:R-:W-:Y:S02]  /*3a20*/  FSEL R104, R158, -INF , !P0 ;  /* 0xff8000009e687808 */ /* 0x000fe40004000000 */
[----:B------:R-:W-:Y:S01]  /*3a30*/  FSEL R99, R157, -INF , !P1 ;  /* 0xff8000009d637808 */ /* 0x000fe20004800000 */
[----:B------:R-:W-:Y:S01]  /*3a40*/  SHFL.IDX PT, R216, R218, R126, 0x1f ;  /* 0x00001f7edad87589 */ /* 0x000fe200000e0000 */
[C---:B------:R-:W-:Y:S01]  /*3a50*/  ISETP.GE.AND P4, PT, R215.reuse, 0x58, PT ;  /* 0x00000058d700780c */ /* 0x040fe20003f86270 */
[----:B--2---:R-:W-:Y:S01]  /*3a60*/  FMUL.FTZ R125, R128, UR13 ;  /* 0x0000000d807d7c20 */ /* 0x004fe20008410000 */
[----:B------:R-:W-:Y:S01]  /*3a70*/  ISETP.GE.AND P2, PT, R215, 0x59, PT ;  /* 0x00000059d700780c */ /* 0x000fe20003f46270 */
[----:B------:R1:W-:Y:S01]  /*3a80*/  MUFU.TANH R4, R127 ;  /* 0x0000007f00047308 */ /* 0x0003e20000002400 */
[C---:B------:R-:W-:Y:S02]  /*3a90*/  ISETP.GE.AND P0, PT, R115.reuse, 0x60, PT ;  /* 0x000000607300780c */ /* 0x040fe40003f06270 */
[----:B------:R-:W-:-:S02]  /*3aa0*/  ISETP.GE.AND P1, PT, R115, 0x61, PT ;  /* 0x000000617300780c */ /* 0x000fc40003f26270 */
[----:B------:R-:W-:Y:S02]  /*3ab0*/  FSEL R96, R154, -INF , !P3 ;  /* 0xff8000009a607808 */ /* 0x000fe40005800000 */
[----:B------:R-:W-:Y:S01]  /*3ac0*/  FSEL R107, R152, -INF , !P5 ;  /* 0xff800000986b7808 */ /* 0x000fe20006800000 */
[----:B------:R2:W-:Y:S01]  /*3ad0*/  MUFU.TANH R2, R125 ;  /* 0x0000007d00027308 */ /* 0x0005e20000002400 */
[C---:B------:R-:W-:Y:S01]  /*3ae0*/  ISETP.GE.AND P3, PT, R115.reuse, 0x68, PT ;  /* 0x000000687300780c */ /* 0x040fe20003f66270 */
[----:B-1----:R-:W-:Y:S01]  /*3af0*/  FMUL.FTZ R127, R130, UR13 ;  /* 0x0000000d827f7c20 */ /* 0x002fe20008410000 */
[----:B------:R-:W-:Y:S02]  /*3b00*/  ISETP.GE.AND P5, PT, R115, 0x69, PT ;  /* 0x000000697300780c */ /* 0x000fe40003fa6270 */
[C---:B------:R-:W-:Y:S02]  /*3b10*/  ISETP.GT.OR P4, PT, R214.reuse, 0x58, !P4 ;  /* 0x00000058d600780c */ /* 0x040fe40006784670 */
[----:B------:R-:W-:Y:S01]  /*3b20*/  ISETP.GT.OR P2, PT, R214, 0x59, !P2 ;  /* 0x00000059d600780c */ /* 0x000fe20005744670 */
[----:B------:R-:W-:Y:S01]  /*3b30*/  MUFU.TANH R127, R127 ;  /* 0x0000007f007f7308 */ /* 0x000fe20000002400 */
[C---:B------:R-:W-:Y:S01]  /*3b40*/  ISETP.GT.OR P0, PT, R124.reuse, 0x60, !P0 ;  /* 0x000000607c00780c */ /* 0x040fe20004704670 */
[----:B--2---:R-:W-:Y:S01]  /*3b50*/  VIADD R125, R9, 0xc ;  /* 0x0000000c097d7836 */ /* 0x004fe20000000000 */
[----:B------:R-:W-:-:S02]  /*3b60*/  ISETP.GT.OR P1, PT, R124, 0x61, !P1 ;  /* 0x000000617c00780c */ /* 0x000fc40004f24670 */
[C---:B------:R-:W-:Y:S02]  /*3b70*/  ISETP.GT.OR P3, PT, R124.reuse, 0x68, !P3 ;  /* 0x000000687c00780c */ /* 0x040fe40005f64670 */
[----:B------:R-:W-:Y:S01]  /*3b80*/  ISETP.GT.OR P5, PT, R124, 0x69, !P5 ;  /* 0x000000697c00780c */ /* 0x000fe20006fa4670 */
[----:B------:R-:W1:Y:S01]  /*3b90*/  SHFL.IDX PT, R233, R17, R125, 0x1f ;  /* 0x00001f7d11e97589 */ /* 0x000e6200000e0000 */
[----:B------:R-:W-:Y:S01]  /*3ba0*/  FSEL R90, R150, -INF , !P4 ;  /* 0xff800000965a7808 */ /* 0x000fe20006000000 */
[----:B------:R-:W-:Y:S01]  /*3bb0*/  MUFU.TANH R227, R227 ;  /* 0x000000e300e37308 */ /* 0x000fe20000002400 */
[----:B------:R-:W-:Y:S02]  /*3bc0*/  FSEL R110, R149, -INF , !P2 ;  /* 0xff800000956e7808 */ /* 0x000fe40005000000 */
[----:B------:R-:W-:Y:S02]  /*3bd0*/  FSEL R106, R148, -INF , !P0 ;  /* 0xff800000946a7808 */ /* 0x000fe40004000000 */
[----:B------:R-:W-:-:S02]  /*3be0*/  FSEL R94, R147, -INF , !P1 ;  /* 0xff800000935e7808 */ /* 0x000fc40004800000 */
[C---:B------:R-:W-:Y:S01]  /*3bf0*/  ISETP.GE.AND P4, PT, R115.reuse, 0x70, PT ;  /* 0x000000707300780c */ /* 0x040fe20003f86270 */
[----:B------:R-:W-:Y:S01]  /*3c00*/  MUFU.TANH R131, R131 ;  /* 0x0000008300837308 */ /* 0x000fe20000002400 */
[C---:B------:R-:W-:Y:S02]  /*3c10*/  ISETP.GE.AND P2, PT, R115.reuse, 0x71, PT ;  /* 0x000000717300780c */ /* 0x040fe40003f46270 */
[C---:B------:R-:W-:Y:S02]  /*3c20*/  ISETP.GE.AND P0, PT, R115.reuse, 0x78, PT ;  /* 0x000000787300780c */ /* 0x040fe40003f06270 */
[----:B------:R-:W-:Y:S02]  /*3c30*/  ISETP.GE.AND P1, PT, R115, 0x79, PT ;  /* 0x000000797300780c */ /* 0x000fe40003f26270 */
[----:B----4-:R-:W-:Y:S02]  /*3c40*/  FSEL R116, R144, -INF , !P3 ;  /* 0xff80000090747808 */ /* 0x010fe40005800000 */
[----:B------:R-:W-:-:S02]  /*3c50*/  FSEL R115, R143, -INF , !P5 ;  /* 0xff8000008f737808 */ /* 0x000fc40006800000 */
[C---:B------:R-:W-:Y:S02]  /*3c60*/  ISETP.GE.AND P3, PT, R215.reuse, 0x60, PT ;  /* 0x00000060d700780c */ /* 0x040fe40003f66270 */
[----:B------:R-:W-:Y:S01]  /*3c70*/  ISETP.GE.AND P5, PT, R215, 0x61, PT ;  /* 0x00000061d700780c */ /* 0x000fe20003fa6270 */
[----:B-1----:R-:W-:Y:S01]  /*3c80*/  FFMA.FTZ R224, R224, UR4, -R233 ;  /* 0x00000004e0e07c23 */ /* 0x002fe200080108e9 */
[----:B------:R-:W-:Y:S02]  /*3c90*/  ISETP.GT.OR P4, PT, R124, 0x70, !P4 ;  /* 0x000000707c00780c */ /* 0x000fe40006784670 */
[C---:B------:R-:W-:Y:S02]  /*3ca0*/  ISETP.GT.OR P3, PT, R214.reuse, 0x60, !P3 ;  /* 0x00000060d600780c */ /* 0x040fe40005f64670 */
[----:B------:R-:W-:Y:S02]  /*3cb0*/  ISETP.GT.OR P5, PT, R214, 0x61, !P5 ;  /* 0x00000061d600780c */ /* 0x000fe40006fa4670 */
[----:B------:R-:W-:-:S02]  /*3cc0*/  FSEL R118, R140, -INF , !P4 ;  /* 0xff8000008c767808 */ /* 0x000fc40006000000 */
        /* <DEDUP_REMOVED lines=8> */
[C---:B------:R-:W-:Y:S02]  /*3d50*/  ISETP.GT.OR P4, PT, R214.reuse, 0x68, !P4 ;  /* 0x00000068d600780c */ /* 0x040fe40006784670 */
[C---:B------:R-:W-:Y:S02]  /*3d60*/  ISETP.GT.OR P3, PT, R214.reuse, 0x69, !P3 ;  /* 0x00000069d600780c */ /* 0x040fe40005f64670 */
[----:B------:R-:W-:Y:S02]  /*3d70*/  ISETP.GT.OR P5, PT, R214, 0x70, !P5 ;  /* 0x00000070d600780c */ /* 0x000fe40006fa4670 */
[----:B------:R-:W-:-:S02]  /*3d80*/  IADD3 R124, R9, 0x4, RZ ;  /* 0x00000004097c7810 */ /* 0x000fc40007ffe0ff */
[----:B------:R-:W-:Y:S02]  /*3d90*/  FSEL R117, R142, -INF , !P4 ;  /* 0xff8000008e757808 */ /* 0x000fe40006000000 */
[----:B------:R-:W-:Y:S01]  /*3da0*/  FSEL R123, R141, -INF , !P3 ;  /* 0xff8000008d7b7808 */ /* 0x000fe20005800000 */
[----:B------:R-:W1:Y:S01]  /*3db0*/  SHFL.IDX PT, R128, R218, R124, 0x1f ;  /* 0x00001f7cda807589 */ /* 0x000e6200000e0000 */
[----:B------:R-:W-:Y:S02]  /*3dc0*/  FSEL R120, R5, -INF , !P5 ;  /* 0xff80000005787808 */ /* 0x000fe40006800000 */
[C---:B------:R-:W-:Y:S01]  /*3dd0*/  ISETP.GE.AND P4, PT, R215.reuse, 0x71, PT ;  /* 0x00000071d700780c */ /* 0x040fe20003f86270 */
[----:B------:R-:W2:Y:S01]  /*3de0*/  SHFL.IDX PT, R217, R17, R124, 0x1f ;  /* 0x00001f7c11d97589 */ /* 0x000ea200000e0000 */
[C---:B------:R-:W-:Y:S02]  /*3df0*/  ISETP.GE.AND P3, PT, R215.reuse, 0x78, PT ;  /* 0x00000078d700780c */ /* 0x040fe40003f66270 */
[----:B------:R-:W-:-:S02]  /*3e00*/  ISETP.GE.AND P5, PT, R215, 0x79, PT ;  /* 0x00000079d700780c */ /* 0x000fc40003fa6270 */
[----:B------:R-:W3:Y:S01]  /*3e10*/  SHFL.IDX PT, R215, R17, R9, 0x1f ;  /* 0x00001f0911d77589 */ /* 0x000ee200000e0000 */
[C---:B------:R-:W-:Y:S02]  /*3e20*/  ISETP.GT.OR P4, PT, R214.reuse, 0x71, !P4 ;  /* 0x00000071d600780c */ /* 0x040fe40006784670 */
[C---:B------:R-:W-:Y:S02]  /*3e30*/  ISETP.GT.OR P3, PT, R214.reuse, 0x78, !P3 ;  /* 0x00000078d600780c */ /* 0x040fe40005f64670 */
[----:B------:R-:W-:Y:S02]  /*3e40*/  ISETP.GT.OR P5, PT, R214, 0x79, !P5 ;  /* 0x00000079d600780c */ /* 0x000fe40006fa4670 */
        /* <DEDUP_REMOVED lines=9> */
[--C-:B---3--:R-:W-:Y:S01]  /*3ee0*/  FFMA.FTZ R216, R210, UR4, -R215.reuse ;  /* 0x00000004d2d87c23 */ /* 0x108fe200080108d7 */
[----:B------:R-:W-:Y:S01]  /*3ef0*/  FFMA.FTZ R25, R212, UR4, -R215 ;  /* 0x00000004d4197c23 */ /* 0x000fe200080108d7 */
[----:B------:R-:W-:Y:S01]  /*3f00*/  IADD3 R215, R9, 0x10, RZ ;  /* 0x0000001009d77810 */ /* 0x000fe20007ffe0ff */
[----:B------:R-:W-:Y:S01]  /*3f10*/  FADD.FTZ R128, R27, -R128 ;  /* 0x800000801b807221 */ /* 0x000fe20000010000 */
[C---:B------:R-:W-:Y:S01]  /*3f20*/  VIADD R217, R9.reuse, 0x14 ;  /* 0x0000001409d97836 */ /* 0x040fe20000000000 */
[----:B------:R-:W1:Y:S01]  /*3f30*/  SHFL.IDX PT, R28, R17, R126, 0x1f ;  /* 0x00001f7e111c7589 */ /* 0x000e6200000e0000 */
[C---:B------:R-:W-:Y:S01]  /*3f40*/  IADD3 R213, R9.reuse, 0x1c, RZ ;  /* 0x0000001c09d57810 */ /* 0x040fe20007ffe0ff */
[----:B------:R-:W-:-:S02]  /*3f50*/  VIADD R212, R9, 0x18 ;  /* 0x0000001809d47836 */ /* 0x000fc40000000000 */
[--C-:B----4-:R-:W-:Y:S01]  /*3f60*/  FADD.FTZ R210, R29, -R214.reuse ;  /* 0x800000d61dd27221 */ /* 0x110fe20000010000 */
[----:B------:R-:W2:Y:S01]  /*3f70*/  SHFL.IDX PT, R27, R218, R215, 0x1f ;  /* 0x00001fd7da1b7589 */ /* 0x000ea200000e0000 */
[----:B------:R-:W-:Y:S01]  /*3f80*/  FADD.FTZ R214, R31, -R214 ;  /* 0x800000d61fd67221 */ /* 0x000fe20000010000 */
[----:B------:R-:W3:Y:S02]  /*3f90*/  MUFU.EX2 R211, R211 ;  /* 0x000000d300d37308 */ /* 0x000ee40000000800 */
[----:B------:R-:W4:Y:S04]  /*3fa0*/  SHFL.IDX PT, R222, R218, R217, 0x1f ;  /* 0x00001fd9dade7589 */ /* 0x000f2800000e0000 */
[----:B------:R-:W4:Y:S02]  /*3fb0*/  SHFL.IDX PT, R29, R218, R213, 0x1f ;  /* 0x00001fd5da1d7589 */ /* 0x000f2400000e0000 */
[----:B------:R-:W4:Y:S02]  /*3fc0*/  MUFU.EX2 R26, R26 ;  /* 0x0000001a001a7308 */ /* 0x000f240000000800 */
[----:B------:R2:W4:Y:S04]  /*3fd0*/  SHFL.IDX PT, R30, R218, R212, 0x1f ;  /* 0x00001fd4da1e7589 */ /* 0x00052800000e0000 */
[----:B------:R-:W4:Y:S02]  /*3fe0*/  SHFL.IDX PT, R31, R17, R215, 0x1f ;  /* 0x00001fd7111f7589 */ /* 0x000f2400000e0000 */
[----:B------:R-:W4:Y:S01]  /*3ff0*/  MUFU.EX2 R25, R25 ;  /* 0x0000001900197308 */ /* 0x000f220000000800 */
[----:B---3--:R-:W-:Y:S01]  /*4000*/  FMUL.FTZ R221, R211, R221 ;  /* 0x000000ddd3dd7220 */ /* 0x008fe20000410000 */
[--C-:B-1----:R-:W-:Y:S01]  /*4010*/  FFMA.FTZ R24, R220, UR4, -R28.reuse ;  /* 0x00000004dc187c23 */ /* 0x102fe2000801081c */
[----:B------:R-:W-:Y:S01]  /*4020*/  FFMA.FTZ R28, R219, UR4, -R28 ;  /* 0x00000004db1c7c23 */ /* 0x000fe2000801081c */
        /* <DEDUP_REMOVED lines=24> */
[--C-:B-1----:R-:W-:Y:S01]  /*41b0*/  FFMA.FTZ R207, R207, UR4, -R32.reuse ;  /* 0x00000004cfcf7c23 */ /* 0x102fe20008010820 */
[----:B------:R-:W-:-:S03]  /*41c0*/  FFMA.FTZ R32, R206, UR4, -R32 ;  /* 0x00000004ce207c23 */ /* 0x000fc60008010820 */
[----:B------:R1:W-:Y:S01]  /*41d0*/  MUFU.EX2 R18, R31 ;  /* 0x0000001f00127308 */ /* 0x0003e20000000800 */
[----:B------:R-:W-:Y:S01]  /*41e0*/  FFMA.FTZ R206, -R20, R20, 1 ;  /* 0x3f80000014ce7423 */ /* 0x000fe20000010114 */
[----:B---3--:R-:W-:-:S03]  /*41f0*/  FFMA.FTZ R204, R204, UR4, -R33 ;  /* 0x00000004cccc7c23 */ /* 0x008fc60008010821 */
[----:B------:R-:W-:Y:S01]  /*4200*/  FMUL.FTZ R206, R206, R223 ;  /* 0x000000dfcece7220 */ /* 0x000fe20000410000 */
[----:B------:R-:W-:Y:S02]  /*4210*/  FFMA.FTZ R223, -R194, R194, 1 ;  /* 0x3f800000c2df7423 */ /* 0x000fe400000101c2 */
[----:B------:R2:W3:Y:S01]  /*4220*/  MUFU.EX2 R20, R32 ;  /* 0x0000002000147308 */ /* 0x0004e20000000800 */
[----:B-1----:R-:W-:Y:S01]  /*4230*/  FFMA.FTZ R31, R205, UR4, -R33 ;  /* 0x00000004cd1f7c23 */ /* 0x002fe20008010821 */
[----:B----4-:R-:W-:Y:S01]  /*4240*/  FFMA.FTZ R33, R139, UR4, -R34 ;  /* 0x000000048b217c23 */ /* 0x010fe20008010822 */
[----:B------:R-:W-:Y:S01]  /*4250*/  FMUL.FTZ R214, R30, R214 ;  /* 0x000000d61ed67220 */ /* 0x000fe20000410000 */
[----:B------:R-:W1:Y:S01]  /*4260*/  SHFL.IDX PT, R139, R15, R124, 0x1f ;  /* 0x00001f7c0f8b7589 */ /* 0x000e6200000e0000 */
[----:B------:R-:W-:-:S03]  /*4270*/  FFMA.FTZ R205, R134, UR4, -R209 ;  /* 0x0000000486cd7c23 */ /* 0x000fc600080108d1 */
[----:B------:R4:W1:Y:S01]  /*4280*/  MUFU.EX2 R17, R207 ;  /* 0x000000cf00117308 */ /* 0x0008620000000800 */
[----:B--2---:R-:W-:Y:S01]  /*4290*/  FFMA.FTZ R32, -R19, R19, 1 ;  /* 0x3f80000013207423 */ /* 0x004fe20000010113 */
[----:B------:R-:W-:Y:S01]  /*42a0*/  FFMA.FTZ R134, R132, UR4, -R209 ;  /* 0x0000000484867c23 */ /* 0x000fe200080108d1 */
[----:B------:R-:W2:Y:S04]  /*42b0*/  LDL.LU R194, [R1+0x13c] ;  /* 0x00013c0001c27983 */ /* 0x000ea80000300800 */
[----:B------:R-:W1:Y:S01]  /*42c0*/  SHFL.IDX PT, R209, R10, R126, 0x1f ;  /* 0x00001f7e0ad17589 */ /* 0x000e6200000e0000 */
[----:B------:R1:W-:Y:S01]  /*42d0*/  MUFU.EX2 R19, R204 ;  /* 0x000000cc00137308 */ /* 0x0003e20000000800 */
[----:B---3--:R-:W-:Y:S02]  /*42e0*/  FMUL.FTZ R222, R20, R222 ;  /* 0x000000de14de7220 */ /* 0x008fe40000410000 */
        /* <DEDUP_REMOVED lines=35> */
[--C-:B---3--:R-:W-:Y:S01]  /*4520*/  FFMA.FTZ R109, R109, UR4, -R207.reuse ;  /* 0x000000046d6d7c23 */ /* 0x108fe200080108cf */
[----:B------:R-:W-:Y:S01]  /*4530*/  FFMA.FTZ R114, R101, UR4, -R207 ;  /* 0x0000000465727c23 */ /* 0x000fe200080108cf */
[----:B------:R-:W3:Y:S01]  /*4540*/  SHFL.IDX PT, R139, R10, R213, 0x1f ;  /* 0x00001fd50a8b7589 */ /* 0x000ee200000e0000 */
[--C-:B------:R-:W-:Y:S01]  /*4550*/  FFMA.FTZ R101, R93, UR4, -R121.reuse ;  /* 0x000000045d657c23 */ /* 0x100fe20008010879 */
[----:B------:R-:W-:Y:S01]  /*4560*/  FFMA.FTZ R111, R111, UR4, -R121 ;  /* 0x000000046f6f7c23 */ /* 0x000fe20008010879 */
[----:B------:R-:W-:Y:S01]  /*4570*/  FFMA.FTZ R121, R95, UR4, -R209 ;  /* 0x000000045f797c23 */ /* 0x000fe200080108d1 */
[----:B------:R-:W3:Y:S01]  /*4580*/  SHFL.IDX PT, R207, R10, R217, 0x1f ;  /* 0x00001fd90acf7589 */ /* 0x000ee200000e0000 */
        /* <DEDUP_REMOVED lines=9> */
[--C-:B---3--:R-:W-:Y:S01]  /*4620*/  FFMA.FTZ R103, R103, UR4, -R139.reuse ;  /* 0x0000000467677c23 */ /* 0x108fe2000801088b */
        /* <DEDUP_REMOVED lines=11> */
[----:B---3--:R-:W-:Y:S01]  /*46e0*/  FFMA.FTZ R135, R98, UR4, -R207 ;  /* 0x0000000462877c23 */ /* 0x008fe200080108cf */
[----:B------:R-:W-:-:S02]  /*46f0*/  FSEL R207, R227, -INF , !P1 ;  /* 0xff800000e3cf7808 */ /* 0x000fc40004800000 */
[----:B------:R-:W3:Y:S01]  /*4700*/  SHFL.IDX PT, R96, R12, R125, 0x1f ;  /* 0x00001f7d0c607589 */ /* 0x000ee200000e0000 */
        /* <DEDUP_REMOVED lines=14> */
[--C-:B---3--:R-:W-:Y:S01]  /*47f0*/  FFMA.FTZ R115, R115, UR4, -R96.reuse ;  /* 0x0000000473737c23 */ /* 0x108fe20008010860 */
[----:B------:R-:W-:Y:S01]  /*4800*/  FFMA.FTZ R123, R123, UR4, -R96 ;  /* 0x000000047b7b7c23 */ /* 0x000fe20008010860 */
[----:B------:R-:W3:Y:S01]  /*4810*/  MUFU.EX2 R35, R35 ;  /* 0x0000002300237308 */ /* 0x000ee20000000800 */
[--C-:B-1----:R-:W-:Y:S01]  /*4820*/  FFMA.FTZ R137, R94, UR4, -R99.reuse ;  /* 0x000000045e897c23 */ /* 0x102fe20008010863 */
[----:B------:R-:W-:Y:S02]  /*4830*/  FFMA.FTZ R122, R122, UR4, -R99 ;  /* 0x000000047a7a7c23 */ /* 0x000fe40008010863 */
[----:B------:R-:W-:Y:S01]  /*4840*/  SHFL.IDX PT, R99, R12, R217, 0x1f ;  /* 0x00001fd90c637589 */ /* 0x000fe200000e0000 */
[--C-:B------:R-:W-:Y:S01]  /*4850*/  FFMA.FTZ R106, R106, UR4, -R205.reuse ;  /* 0x000000046a6a7c23 */ /* 0x100fe200080108cd */
[----:B------:R-:W-:Y:S02]  /*4860*/  FFMA.FTZ R119, R119, UR4, -R205 ;  /* 0x0000000477777c23 */ /* 0x000fe400080108cd */
[----:B------:R1:W-:Y:S01]  /*4870*/  MUFU.EX2 R96, R112 ;  /* 0x0000007000607308 */ /* 0x0003e20000000800 */
[----:B------:R3:W3:Y:S01]  /*4880*/  SHFL.IDX PT, R205, R12, R213, 0x1f ;  /* 0x00001fd50ccd7589 */ /* 0x0006e200000e0000 */
        /* <DEDUP_REMOVED lines=9> */
[----:B---3--:R1:W-:Y:S01]  /*4920*/  MUFU.EX2 R12, R102 ;  /* 0x00000066000c7308 */ /* 0x0083e20000000800 */
[----:B------:R-:W-:Y:S02]  /*4930*/  FFMA.FTZ R138, -R229, R229, 1 ;  /* 0x3f800000e58a7423 */ /* 0x000fe400000101e5 */
[----:B------:R-:W-:Y:S02]  /*4940*/  FFMA.FTZ R129, R129, UR4, -R97 ;  /* 0x0000000481817c23 */ /* 0x000fe40008010861 */
[----:B------:R-:W-:Y:S02]  /*4950*/  FMUL.FTZ R138, R138, R220 ;  /* 0x000000dc8a8a7220 */ /* 0x000fe40000410000 */
[----:B------:R-:W3:Y:S01]  /*4960*/  SHFL.IDX PT, R220, R221, R215, 0x1f ;  /* 0x00001fd7dddc7589 */ /* 0x000ee200000e0000 */
        /* <DEDUP_REMOVED lines=20> */
[----:B---3--:R-:W-:Y:S01]  /*4ab0*/  FMUL.FTZ R105, R23, R98 ;  /* 0x0000006217697220 */ /* 0x008fe20000410000 */
[----:B------:R-:W-:Y:S01]  /*4ac0*/  FSEL R23, R131, -INF , !P5 ;  /* 0xff80000083177808 */ /* 0x000fe20006800000 */
[----:B------:R3:W-:Y:S04]  /*4ad0*/  MUFU.EX2 R98, R101 ;  /* 0x0000006500627308 */ /* 0x0007e80000000800 */
[----:B------:R-:W-:-:S04]  /*4ae0*/  FFMA.FTZ R205, R23, UR4, -R205 ;  /* 0x0000000417cd7c23 */ /* 0x000fc800080108cd */
[----:B------:R4:W-:Y:S01]  /*4af0*/  MUFU.EX2 R23, R114 ;  /* 0x0000007200177308 */ /* 0x0009e20000000800 */
[----:B---3--:R-:W-:Y:S02]  /*4b00*/  FMUL.FTZ R101, R235, R36 ;  /* 0x00000024eb657220 */ /* 0x008fe40000410000 */
[----:B------:R-:W-:Y:S05]  /*4b10*/  SHFL.IDX PT, R36, R221, R212, 0x1f ;  /* 0x00001fd4dd247589 */ /* 0x000fea00000e0000 */
[----:B------:R-:W3:Y:S01]  /*4b20*/  MUFU.EX2 R34, R34 ;  /* 0x0000002200227308 */ /* 0x000ee20000000800 */
        /* <DEDUP_REMOVED lines=15> */
[----:B------:R-:W2:Y:S08]  /*4c20*/  MUFU.EX2 R100, R100 ;  /* 0x0000006400647308 */ /* 0x000eb00000000800 */
        /* <DEDUP_REMOVED lines=45> */
[----:B------:R-:W2:Y:S01]  /*4f00*/  SHFL.IDX PT, R214, R41, R9, 0x1f ;  /* 0x00001f0929d67589 */ /* 0x000ea200000e0000 */
[----:B------:R-:W-:Y:S01]  /*4f10*/  FFMA.FTZ R46, -R195, R195, 1 ;  /* 0x3f800000c32e7423 */ /* 0x000fe200000101c3 */
[----:B---3--:R-:W-:Y:S01]  /*4f20*/  FMUL.FTZ R40, R34, R40 ;  /* 0x0000002822287220 */ /* 0x008fe20000410000 */
[----:B------:R-:W-:Y:S01]  /*4f30*/  FMUL.FTZ R49, R49, R210 ;  /* 0x000000d231317220 */ /* 0x000fe20000410000 */
[----:B------:R-:W-:Y:S01]  /*4f40*/  SHFL.IDX PT, R218, R41, R212, 0x1f ;  /* 0x00001fd429da7589 */ /* 0x000fe200000e0000 */
[----:B------:R-:W-:Y:S01]  /*4f50*/  FMUL.FTZ R220, R90, R220 ;  /* 0x000000dc5adc7220 */ /* 0x000fe20000410000 */
[----:B------:R-:W-:Y:S01]  /*4f60*/  FMUL.FTZ R46, R46, R40 ;  /* 0x000000282e2e7220 */ /* 0x000fe20000410000 */
[----:B------:R-:W-:Y:S01]  /*4f70*/  MUFU.EX2 R116, R116 ;  /* 0x0000007400747308 */ /* 0x000fe20000000800 */
[----:B------:R-:W3:Y:S01]  /*4f80*/  SHFL.IDX PT, R210, R41, R124, 0x1f ;  /* 0x00001f7c29d27589 */ /* 0x000ee200000e0000 */
        /* <DEDUP_REMOVED lines=26> */
[--C-:B--2---:R-:W-:Y:S01]  /*5130*/  FADD.FTZ R56, R56, -R214.reuse ;  /* 0x800000d638387221 */ /* 0x104fe20000010000 */
[----:B------:R-:W-:Y:S01]  /*5140*/  FMUL.FTZ R54, R54, R53 ;  /* 0x0000003536367220 */ /* 0x000fe20000410000 */
[----:B------:R-:W-:Y:S01]  /*5150*/  FADD.FTZ R58, R58, -R214 ;  /* 0x800000d63a3a7221 */ /* 0x000fe20000010000 */
[----:B------:R-:W1:Y:S01]  /*5160*/  SHFL.IDX PT, R62, R63, R9, 0x1f ;  /* 0x00001f093f3e7589 */ /* 0x000e6200000e0000 */
[----:B------:R-:W-:Y:S01]  /*5170*/  FMUL.FTZ R53, R36, R55 ;  /* 0x0000003724357220 */ /* 0x000fe20000410000 */
[----:B---3--:R-:W-:Y:S01]  /*5180*/  FADD.FTZ R57, R57, -R210 ;  /* 0x800000d239397221 */ /* 0x008fe20000010000 */
        /* <DEDUP_REMOVED lines=151> */
[----:B------:R-:W-:Y:S01]  /*5b00*/  FMUL.FTZ R73, R137, R73 ;  /* 0x0000004989497220 */ /* 0x000fe20000410000 */
[----:B------:R-:W-:-:S03]  /*5b10*/  FMUL.FTZ R66, R66, R36 ;  /* 0x0000002442427220 */ /* 0x000fc60000410000 */
[----:B------:R-:W-:Y:S01]  /*5b20*/  FMUL.FTZ R124, R124, R73 ;  /* 0x000000497c7c7220 */ /* 0x000fe20000410000 */
[----:B------:R-:W-:Y:S01]  /*5b30*/  FMUL.FTZ R73, R116, R76 ;  /* 0x0000004c74497220 */ /* 0x000fe20000410000 */
[----:B------:R-:W-:-:S03]  /*5b40*/  FMUL.FTZ R36, R122, R75 ;  /* 0x0000004b7a247220 */ /* 0x000fc60000410000 */
[----:B------:R-:W-:Y:S01]  /*5b50*/  FMUL.FTZ R210, R210, R73 ;  /* 0x00000049d2d27220 */ /* 0x000fe20000410000 */
[----:B------:R-:W-:Y:S01]  /*5b60*/  FMUL.FTZ R73, R130, R84 ;  /* 0x0000005482497220 */ /* 0x000fe20000410000 */
[----:B------:R-:W-:Y:S01]  /*5b70*/  FMUL.FTZ R121, R121, R36 ;  /* 0x0000002479797220 */ /* 0x000fe20000410000 */
[----:B------:R-:W-:Y:S01]  /*5b80*/  FMUL.FTZ R36, R113, R81 ;  /* 0x0000005171247220 */ /* 0x000fe20000410000 */
[----:B------:R-:W-:Y:S01]  /*5b90*/  FMUL.FTZ R221, R132, R221 ;  /* 0x000000dd84dd7220 */ /* 0x000fe20000410000 */
[----:B------:R-:W-:Y:S01]  /*5ba0*/  FMUL.FTZ R218, R218, R73 ;  /* 0x00000049dada7220 */ /* 0x000fe20000410000 */
[----:B---3--:R-:W-:Y:S01]  /*5bb0*/  FMUL.FTZ R86, R129, R86 ;  /* 0x0000005681567220 */ /* 0x008fe20000410000 */
[----:B------:R-:W-:Y:S01]  /*5bc0*/  F2FP.F16.F32.PACK_AB R73, R51, R11 ;  /* 0x0000000b3349723e */ /* 0x000fe200000000ff */
        /* <DEDUP_REMOVED lines=69> */
[----:B--2---:R-:W-:-:S04]  /*6020*/  IMAD R11, R0, 0x4000, R220 ;  /* 0x00004000000b7824 */ /* 0x004fc800078e02dc */
        /* <DEDUP_REMOVED lines=76> */
[----:B------:R-:W-:-:S05]  /*64f0*/  IADD3 R40, R16, 0x20c00, RZ ;  /* 0x00020c0010287810 */ /* 0x000fca0007ffe0ff */
[----:B---3--:R-:W-:-:S05]  /*6500*/  IMAD R10, R14, 0x2000, R40 ;  /* 0x000020000e0a7824 */ /* 0x008fca00078e0228 */
        /* <DEDUP_REMOVED lines=70> */
.L_x_1707:
        /* <DEDUP_REMOVED lines=68> */
.L_x_1708:
        /* <DEDUP_REMOVED lines=12> */
.L_x_1698:
[----:B------:R-:W2:Y:S01]  /*6e70*/  S2UR UR6, SR_CTAID.X ;  /* 0x00000000000679c3 */ /* 0x000ea20000002500 */
[----:B------:R-:W-:Y:S01]  /*6e80*/  UIADD3 UR4, UR41, -UR40, URZ ;  /* 0x8000002829047290 */ /* 0x000fe2000fffe03f */
[----:B------:R-:W-:-:S03]  /*6e90*/  ULDC UR5, c[0x0][0x748] ;  /* 0x0001d20000057ab9 */ /* 0x000fc60000000800 */
[----:B--2---:R-:W-:-:S04]  /*6ea0*/  ULEA UR4, UR6, UR4, 0x7 ;  /* 0x0000000406047291 */ /* 0x004fc8000f8e383f */
[----:B------:R-:W-:-:S04]  /*6eb0*/  UIADD3 UR4, UR4, UR5, URZ ;  /* 0x0000000504047290 */ /* 0x000fc8000fffe03f */
[----:B------:R-:W-:-:S04]  /*6ec0*/  USHF.R.S32.HI UR5, URZ, 0x1f, UR4 ;  /* 0x0000001f3f057899 */ /* 0x000fc80008011404 */
[----:B------:R-:W-:-:S04]  /*6ed0*/  ULEA.HI UR5, UR5, UR4, URZ, 0x7 ;  /* 0x0000000405057291 */ /* 0x000fc8000f8f383f */
[----:B------:R-:W-:-:S06]  /*6ee0*/  USHF.R.S32.HI UR5, URZ, 0x7, UR5 ;  /* 0x000000073f057899 */ /* 0x000fcc0008011405 */
[----:B------:R-:W-:-:S04]  /*6ef0*/  MOV R5, UR5 ;  /* 0x0000000500057c02 */ /* 0x000fc80008000f00 */
        /* <DEDUP_REMOVED lines=8> */
[----:B------:R-:W-:Y:S01]  /*6f80*/  UIMAD UR4, UR6, -0x80, UR40 ;  /* 0xffffff80060478a4 */ /* 0x000fe2000f8e0228 */
[----:B------:R-:W-:Y:S01]  /*6f90*/  IMAD.MOV.U32 R23, RZ, RZ, 0x40000040 ;  /* 0x40000040ff177424 */ /* 0x000fe200078e00ff */
[----:B------:R-:W-:Y:S01]  /*6fa0*/  MOV R21, 0x40000040 ;  /* 0x4000004000157802 */ /* 0x000fe20000000f00 */
[----:B------:R-:W5:Y:S01]  /*6fb0*/  S2R R5, SR_TID.X ;  /* 0x0000000000057919 */ /* 0x000f620000002100 */
[----:B------:R-:W-:Y:S01]  /*6fc0*/  IMAD.MOV.U32 R19, RZ, RZ, 0x40000040 ;  /* 0x40000040ff137424 */ /* 0x000fe200078e00ff */
[----:B------:R-:W1:Y:S01]  /*6fd0*/  S2R R13, SR_TID.X ;  /* 0x00000000000d7919 */ /* 0x000e620000002100 */
[----:B-----5:R-:W-:-:S02]  /*6fe0*/  VIADD R7, R5, 0xffffff80 ;  /* 0xffffff8005077836 */ /* 0x020fc40000000000 */
[C---:B-1----:R-:W-:Y:S02]  /*6ff0*/  VIADD R15, R13.reuse, 0xffffff80 ;  /* 0xffffff800d0f7836 */ /* 0x042fe40000000000 */
[----:B------:R-:W-:-:S03]  /*7000*/  VIADD R17, R13, 0xffffff80 ;  /* 0xffffff800d117836 */ /* 0x000fc60000000000 */
[----:B------:R-:W-:-:S04]  /*7010*/  SHF.R.S32.HI R15, RZ, 0x1f, R15 ;  /* 0x0000001fff0f7819 */ /* 0x000fc8000001140f */
[----:B------:R-:W-:-:S04]  /*7020*/  LEA.HI R15, R15, R17, RZ, 0x7 ;  /* 0x000000110f0f7211 */ /* 0x000fc800078f38ff */
[----:B------:R-:W-:-:S04]  /*7030*/  SHF.R.S32.HI R15, RZ, 0x7, R15 ;  /* 0x00000007ff0f7819 */ /* 0x000fc8000001140f */
[----:B------:R-:W-:Y:S01]  /*7040*/  LEA.HI R13, R15, R15, RZ, 0x1 ;  /* 0x0000000f0f0d7211 */ /* 0x000fe200078f08ff */
        /* <DEDUP_REMOVED lines=11> */
[----:B------:R-:W-:Y:S02]  /*7100*/  MOV R12, UR4 ;  /* 0x00000004000c7c02 */ /* 0x000fe40008000f00 */
[----:B------:R-:W-:Y:S02]  /*7110*/  LEA.HI R5, R8, R11, RZ, 0x3 ;  /* 0x0000000b08057211 */ /* 0x000fe400078f18ff */
[----:B------:R-:W-:Y:S01]  /*7120*/  IADD3 R8, R7, -R6, RZ ;  /* 0x8000000607087210 */ /* 0x000fe20007ffe0ff */
[----:B------:R-:W-:Y:S01]  /*7130*/  IMAD R6, R9, -0x10, R12 ;  /* 0xfffffff009067824 */ /* 0x000fe200078e020c */
[----:B------:R-:W-:Y:S01]  /*7140*/  LOP3.LUT R12, R5, 0xfffffff8, RZ, 0xc0, !PT ;  /* 0xfffffff8050c7812 */ /* 0x000fe200078ec0ff */
[----:B------:R-:W-:Y:S01]  /*7150*/  IMAD.IADD R7, R7, 0x1, -R10 ;  /* 0x0000000107077824 */ /* 0x000fe200078e0a0a */
[----:B------:R-:W-:-:S02]  /*7160*/  SHF.R.S32.HI R9, RZ, 0x1f, R8 ;  /* 0x0000001fff097819 */ /* 0x000fc40000011408 */
[----:B------:R-:W-:Y:S02]  /*7170*/  IADD3 R6, R6, R12, -R11 ;  /* 0x0000000c06067210 */ /* 0x000fe40007ffe80b */
[CC--:B------:R-:W-:Y:S02]  /*7180*/  LEA.HI R11, R9.reuse, R8.reuse, RZ, 0x3 ;  /* 0x00000008090b7211 */ /* 0x0c0fe400078f18ff */
[----:B------:R-:W-:Y:S02]  /*7190*/  LEA.HI R12, R9, R8, RZ, 0x2 ;  /* 0x00000008090c7211 */ /* 0x000fe400078f10ff */
[----:B------:R-:W-:Y:S02]  /*71a0*/  LOP3.LUT R5, R13, 0xfffffffe, RZ, 0xc0, !PT ;  /* 0xfffffffe0d057812 */ /* 0x000fe400078ec0ff */
[--C-:B------:R-:W-:Y:S02]  /*71b0*/  SHF.R.S32.HI R9, RZ, 0x3, R11.reuse ;  /* 0x00000003ff097819 */ /* 0x100fe4000001140b */
[----:B------:R-:W-:Y:S01]  /*71c0*/  SHF.R.S32.HI R14, RZ, 0x1f, R11 ;  /* 0x0000001fff0e7819 */ /* 0x000fe2000001140b */
[----:B------:R-:W-:Y:S01]  /*71d0*/  IMAD.IADD R5, R15, 0x1, -R5 ;  /* 0x000000010f057824 */ /* 0x000fe200078e0a05 */
[----:B------:R-:W-:-:S02]  /*71e0*/  SHF.R.S32.HI R11, RZ, 0x2, R12 ;  /* 0x00000002ff0b7819 */ /* 0x000fc4000001140c */
[----:B------:R-:W-:Y:S01]  /*71f0*/  LEA.HI R14, R14, R9, RZ, 0x4 ;  /* 0x000000090e0e7211 */ /* 0x000fe200078f20ff */
[----:B------:R-:W-:Y:S01]  /*7200*/  IMAD R8, R5, -0x40, R6 ;  /* 0xffffffc005087824 */ /* 0x000fe200078e0206 */
[----:B------:R-:W-:Y:S01]  /*7210*/  LEA.HI R12, R12, R11, RZ, 0x1 ;  /* 0x0000000b0c0c7211 */ /* 0x000fe200078f08ff */
[C---:B------:R-:W-:Y:S01]  /*7220*/  VIADD R13, R11.reuse, 0x10 ;  /* 0x000000100b0d7836 */ /* 0x040fe20000000000 */
[----:B------:R-:W-:Y:S01]  /*7230*/  LOP3.LUT R14, R14, 0x1ffffff0, RZ, 0xc0, !PT ;  /* 0x1ffffff00e0e7812 */ /* 0x000fe200078ec0ff */
[C---:B------:R-:W-:Y:S01]  /*7240*/  VIADD R15, R11.reuse, 0x18 ;  /* 0x000000180b0f7836 */ /* 0x040fe20000000000 */
[----:B------:R-:W-:Y:S02]  /*7250*/  IADD3 R5, R11, 0x8, RZ ;  /* 0x000000080b057810 */ /* 0x000fe40007ffe0ff */
[----:B------:R-:W-:Y:S01]  /*7260*/  LOP3.LUT R12, R12, 0xfffffffe, RZ, 0xc0, !PT ;  /* 0xfffffffe0c0c7812 */ /* 0x000fe200078ec0ff */
[----:B------:R-:W-:Y:S01]  /*7270*/  IMAD.IADD R9, R9, 0x1, -R14 ;  /* 0x0000000109097824 */ /* 0x000fe200078e0a0e */
[----:B------:R-:W-:-:S02]  /*7280*/  LEA.HI R6, R5, R5, RZ, 0x1 ;  /* 0x0000000505067211 */ /* 0x000fc400078f08ff */
[----:B------:R-:W-:Y:S02]  /*7290*/  IADD3 R12, R11, -R12, RZ ;  /* 0x8000000c0b0c7210 */ /* 0x000fe40007ffe0ff */
[----:B------:R-:W-:Y:S02]  /*72a0*/  LOP3.LUT R10, R6, 0xfffffffe, RZ, 0xc0, !PT ;  /* 0xfffffffe060a7812 */ /* 0x000fe400078ec0ff */
[----:B------:R-:W-:Y:S02]  /*72b0*/  LEA R11, R9, R12, 0x3 ;  /* 0x0000000c090b7211 */ /* 0x000fe400078e18ff */
[----:B------:R-:W-:Y:S01]  /*72c0*/  LEA.HI R9, R13, R13, RZ, 0x1 ;  /* 0x0000000d0d097211 */ /* 0x000fe200078f08ff */
[----:B------:R-:W-:Y:S01]  /*72d0*/  IMAD.IADD R10, R5, 0x1, -R10 ;  /* 0x00000001050a7824 */ /* 0x000fe200078e0a0a */
[--C-:B------:R-:W-:Y:S01]  /*72e0*/  SHF.R.S32.HI R5, RZ, 0x1, R6.reuse ;  /* 0x00000001ff057819 */ /* 0x100fe20000011406 */
[----:B------:R1:W-:Y:S01]  /*72f0*/  STL [R1+0x54], R11 ;  /* 0x0000540b01007387 */ /* 0x0003e20000100800 */
[----:B------:R-:W-:-:S02]  /*7300*/  SHF.R.S32.HI R6, RZ, 0x1f, R6 ;  /* 0x0000001fff067819 */ /* 0x000fc40000011406 */
[--C-:B------:R-:W-:Y:S02]  /*7310*/  SHF.R.S32.HI R14, RZ, 0x1f, R9.reuse ;  /* 0x0000001fff0e7819 */ /* 0x100fe40000011409 */
[----:B------:R-:W-:Y:S02]  /*7320*/  LEA.HI R17, R15, R15, RZ, 0x1 ;  /* 0x0000000f0f117211 */ /* 0x000fe400078f08ff */
[----:B------:R-:W-:Y:S02]  /*7330*/  LOP3.LUT R12, R9, 0xfffffffe, RZ, 0xc0, !PT ;  /* 0xfffffffe090c7812 */ /* 0x000fe400078ec0ff */
[----:B------:R-:W-:Y:S02]  /*7340*/  LEA.HI R6, R6, R5, RZ, 0x4 ;  /* 0x0000000506067211 */ /* 0x000fe400078f20ff */
[----:B-1----:R-:W-:Y:S01]  /*7350*/  SHF.R.S32.HI R11, RZ, 0x1, R9 ;  /* 0x00000001ff0b7819 */ /* 0x002fe20000011409 */
[----:B------:R-:W-:Y:S01]  /*7360*/  IMAD.IADD R12, R13, 0x1, -R12 ;  /* 0x000000010d0c7824 */ /* 0x000fe200078e0a0c */
[----:B------:R-:W-:-:S02]  /*7370*/  SHF.R.S32.HI R9, RZ, 0x1, R17 ;  /* 0x00000001ff097819 */ /* 0x000fc40000011411 */
[----:B------:R-:W-:Y:S02]  /*7380*/  LEA.HI R14, R14, R11, RZ, 0x4 ;  /* 0x0000000b0e0e7211 */ /* 0x000fe400078f20ff */
[----:B------:R-:W-:Y:S02]  /*7390*/  SHF.R.S32.HI R18, RZ, 0x1f, R17 ;  /* 0x0000001fff127819 */ /* 0x000fe40000011411 */
[----:B------:R-:W-:Y:S02]  /*73a0*/  LOP3.LUT R6, R6, 0x1ffffff0, RZ, 0xc0, !PT ;  /* 0x1ffffff006067812 */ /* 0x000fe400078ec0ff */
[----:B------:R-:W-:Y:S02]  /*73b0*/  LOP3.LUT R14, R14, 0x1ffffff0, RZ, 0xc0, !PT ;  /* 0x1ffffff00e0e7812 */ /* 0x000fe400078ec0ff */
[----:B------:R-:W-:Y:S02]  /*73c0*/  LEA.HI R13, R18, R9, RZ, 0x4 ;  /* 0x00000009120d7211 */ /* 0x000fe400078f20ff */
[----:B------:R-:W-:Y:S01]  /*73d0*/  IADD3 R5, R5, -R6, RZ ;  /* 0x8000000605057210 */ /* 0x000fe20007ffe0ff */
[----:B------:R-:W-:Y:S01]  /*73e0*/  IMAD.IADD R11, R11, 0x1, -R14 ;  /* 0x000000010b0b7824 */ /* 0x000fe200078e0a0e */
[----:B------:R-:W-:Y:S01]  /*73f0*/  LOP3.LUT R18, R17, 0xfffffffe, RZ, 0xc0, !PT ;  /* 0xfffffffe11127812 */ /* 0x000fe200078ec0ff */
[----:B------:R-:W-:Y:S01]  /*7400*/  IMAD R6, R22, 0x2000, R16 ;  /* 0x0000200016067824 */ /* 0x000fe200078e0210 */
[----:B------:R-:W-:Y:S01]  /*7410*/  LOP3.LUT R20, R13, 0x1ffffff0, RZ, 0xc0, !PT ;  /* 0x1ffffff00d147812 */ /* 0x000fe200078ec0ff */
[----:B------:R-:W-:Y:S01]  /*7420*/  IMAD R10, R5, 0x8, R10 ;  /* 0x00000008050a7824 */ /* 0x000fe200078e020a */
[----:B------:R-:W-:Y:S01]  /*7430*/  LEA R5, R11, R12, 0x3 ;  /* 0x0000000c0b057211 */ /* 0x000fe200078e18ff */
[----:B------:R-:W-:Y:S01]  /*7440*/  IMAD.IADD R18, R15, 0x1, -R18 ;  /* 0x000000010f127824 */ /* 0x000fe200078e0a12 */
[----:B------:R-:W-:Y:S01]  /*7450*/  IADD3 R9, R9, -R20, RZ ;  /* 0x8000001409097210 */ /* 0x000fe20007ffe0ff */
[----:B------:R-:W-:Y:S01]  /*7460*/  IMAD.MOV.U32 R11, RZ, RZ, 0x40000040 ;  /* 0x40000040ff0b7424 */ /* 0x000fe200078e00ff */
[----:B------:R1:W-:Y:S01]  /*7470*/  STL [R1+0x4c], R10 ;  /* 0x00004c0a01007387 */ /* 0x0003e20000100800 */
[----:B------:R-:W-:Y:S01]  /*7480*/  IMAD.MOV.U32 R15, RZ, RZ, 0x40000040 ;  /* 0x40000040ff0f7424 */ /* 0x000fe200078e00ff */
[----:B------:R-:W-:-:S02]  /*7490*/  MOV R13, 0x40000040 ;  /* 0x40000040000d7802 */ /* 0x000fc40000000f00 */
[----:B------:R2:W-:Y:S01]  /*74a0*/  STL [R1+0x48], R5 ;  /* 0x0000480501007387 */ /* 0x0005e20000100800 */
[----:B-1----:R-:W-:Y:S02]  /*74b0*/  IMAD R10, R9, 0x8, R18 ;  /* 0x00000008090a7824 */ /* 0x002fe400078e0212 */
[C---:B------:R-:W-:Y:S01]  /*74c0*/  VIADD R9, R6.reuse, 0x4000 ;  /* 0x0000400006097836 */ /* 0x040fe20000000000 */
[----:B--2---:R-:W-:Y:S02]  /*74d0*/  IADD3 R5, R6, 0x20c00, RZ ;  /* 0x00020c0006057810 */ /* 0x004fe40007ffe0ff */
[----:B------:R1:W-:Y:S01]  /*74e0*/  STL [R1+0x44], R10 ;  /* 0x0000440a01007387 */ /* 0x0003e20000100800 */
        /* <DEDUP_REMOVED lines=31> */
.L_x_1721:
[----:B------:R-:W-:-:S05]  /*76e0*/  IMAD.U32 R5, RZ, RZ, UR36 ;  /* 0x00000024ff057e24 */ /* 0x000fca000f8e00ff */
[----:B------:R-:W-:-:S04]  /*76f0*/  LOP3.LUT R5, R5, 0x1, RZ, 0xfc, !PT ;  /* 0x0000000105057812 */ /* 0x000fc800078efcff */
[----:B------:R-:W-:-:S13]  /*7700*/  ISETP.NE.AND P0, PT, R5, 0x3, PT ;  /* 0x000000030500780c */ /* 0x000fda0003f05270 */
[----:B------:R-:W-:Y:S05]  /*7710*/  @!P0 BRA `(.L_x_1711) ;  /* 0x0000000000048947 */ /* 0x000fea0003800000 */
[----:B------:R-:W-:Y:S01]  /*7720*/  BPT.TRAP 0x1 ;  /* 0x000000040000795c */ /* 0x000fe20000300000 */
.L_x_1711:
[----:B------:R-:W-:Y:S02]  /*7730*/  LEA R6, R0, R16, 0x3 ;  /* 0x0000001000067211 */ /* 0x000fe400078e18ff */
[----:B--2---:R-:W-:-:S04]  /*7740*/  SHF.L.U32 R23, R4, 0x1f, RZ ;  /* 0x0000001f04177819 */ /* 0x004fc800000006ff */
[----:B------:R1:W2:Y:S01]  /*7750*/  SYNCS.PHASECHK.TRANS64.TRYWAIT P1, [R6+URZ+0x30c10], R23 ;  /* 0x030c1017060075a7 */ /* 0x0002a2000802017f */
[----:B------:R-:W-:Y:S05]  /*7760*/  @!P0 BRA `(.L_x_1712) ;  /* 0x0000000000048947 */ /* 0x000fea0003800000 */
[----:B------:R-:W-:Y:S01]  /*7770*/  BPT.TRAP 0x1 ;  /* 0x000000040000795c */ /* 0x000fe20000300000 */
.L_x_1712:
[----:B------:R-:W-:-:S05]  /*7780*/  VIADD R5, R16, 0x10000 ;  /* 0x0001000010057836 */ /* 0x000fca0000000000 */
[----:B------:R-:W-:-:S04]  /*7790*/  SHF.R.U32.HI R5, RZ, 0x4, R5 ;  /* 0x00000004ff057819 */ /* 0x000fc80000011605 */
[----:B------:R-:W-:-:S04]  /*77a0*/  LOP3.LUT R5, R5, 0x3fff, RZ, 0xc0, !PT ;  /* 0x00003fff05057812 */ /* 0x000fc800078ec0ff */
[----:B------:R-:W-:Y:S01]  /*77b0*/  LOP3.LUT R9, R5, 0x10000, RZ, 0xfc, !PT ;  /* 0x0001000005097812 */ /* 0x000fe200078efcff */
[----:B--2---:R-:W-:Y:S06]  /*77c0*/  @P1 BRA `(.L_x_1713) ;  /* 0x0000000000081947 */ /* 0x004fec0003800000 */
[----:B------:R-:W2:Y:S02]  /*77d0*/  SYNCS.PHASECHK.TRANS64.TRYWAIT P1, [R6+URZ+0x30c10], R23 ;  /* 0x030c1017060075a7 */ /* 0x000ea4000802017f */
[----:B--2---:R-:W-:Y:S05]  /*77e0*/  @!P1 BRA `(.L_x_1714) ;  /* 0x000000f400f89947 */ /* 0x004fea0003800000 */
.L_x_1713:
        /* <DEDUP_REMOVED lines=63> */
.L_x_1715:
[----:B------:R1:W1:Y:S01]  /*7be0*/  SYNCS.PHASECHK.TRANS64.TRYWAIT P1, [R6+URZ+0x30c30], R23 ;  /* 0x030c3017060075a7 */ /* 0x000262000802017f */
[----:B------:R-:W-:Y:S05]  /*7bf0*/  @!P0 BRA `(.L_x_1716) ;  /* 0x0000000000048947 */ /* 0x000fea0003800000 */
[----:B------:R-:W-:Y:S01]  /*7c00*/  BPT.TRAP 0x1 ;  /* 0x000000040000795c */ /* 0x000fe20000300000 */
.L_x_1716:
[----:B-1----:R-:W-:Y:S05]  /*7c10*/  @P1 BRA `(.L_x_1717) ;  /* 0x0000000000081947 */ /* 0x002fea0003800000 */
[----:B------:R-:W1:Y:S02]  /*7c20*/  SYNCS.PHASECHK.TRANS64.TRYWAIT P1, [R6+URZ+0x30c30], R23 ;  /* 0x030c3017060075a7 */ /* 0x000e64000802017f */
[----:B-1----:R-:W-:Y:S05]  /*7c30*/  @!P1 BRA `(.L_x_1718) ;  /* 0x000000f000f89947 */ /* 0x002fea0003800000 */
.L_x_1717:
        /* <DEDUP_REMOVED lines=954> */
.L_x_1719:
        /* <DEDUP_REMOVED lines=70> */
.L_x_1720:
        /* <DEDUP_REMOVED lines=12> */
.L_x_1710:
[----:B------:R-:W-:-:S06]  /*bd00*/  UISETP.GE.AND UP0, UPT, UR43, UR42, UPT ;  /* 0x0000002a2b00728c */ /* 0x000fcc000bf06270 */
[----:B------:R-:W-:-:S13]  /*bd10*/  PLOP3.LUT P0, PT, PT, PT, UP0, 0x80, 0x0 ;  /* 0x000000000000781c */ /* 0x000fda0003f0f008 */
[----:B------:R-:W-:Y:S05]  /*bd20*/  @P0 BRA `(.L_x_1722) ;  /* 0x0000005800200947 */ /* 0x000fea0003800000 */
[----:B------:R-:W2:Y:S04]  /*bd30*/  LDL.LU R12, [R1+0x68] ;  /* 0x00006800010c7983 */ /* 0x000ea80000300800 */
[----:B------:R-:W3:Y:S01]  /*bd40*/  LDL.LU R20, [R1+0x50] ;  /* 0x0000500001147983 */ /* 0x000ee20000300800 */
[----:B------:R-:W4:Y:S01]  /*bd50*/  S2R R5, SR_TID.X ;  /* 0x0000000000057919 */ /* 0x000f220000002100 */
[----:B------:R-:W5:Y:S01]  /*bd60*/  S2R R10, SR_TID.X ;  /* 0x00000000000a7919 */ /* 0x000f620000002100 */
[----:B----4-:R-:W-:Y:S01]  /*bd70*/  VIADD R5, R5, 0xffffff80 ;  /* 0xffffff8005057836 */ /* 0x010fe20000000000 */
[C---:B-----5:R-:W-:Y:S01]  /*bd80*/  IADD3 R13, R10.reuse, -0x80, RZ ;  /* 0xffffff800a0d7810 */ /* 0x060fe20007ffe0ff */
[----:B------:R-:W-:-:S03]  /*bd90*/  VIADD R14, R10, 0xffffff80 ;  /* 0xffffff800a0e7836 */ /* 0x000fc60000000000 */
[----:B------:R-:W-:Y:S02]  /*bda0*/  SHF.R.S32.HI R6, RZ, 0x1f, R5 ;  /* 0x0000001fff067819 */ /* 0x000fe40000011405 */
[----:B------:R-:W-:Y:S02]  /*bdb0*/  SHF.R.S32.HI R13, RZ, 0x1f, R13 ;  /* 0x0000001fff0d7819 */ /* 0x000fe4000001140d */
[----:B------:R-:W-:Y:S02]  /*bdc0*/  LEA.HI R7, R6, R5, RZ, 0x5 ;  /* 0x0000000506077211 */ /* 0x000fe400078f28ff */
[----:B------:R-:W-:-:S04]  /*bdd0*/  LEA.HI R13, R13, R14, RZ, 0x7 ;  /* 0x0000000e0d0d7211 */ /* 0x000fc800078f38ff */
[----:B------:R-:W-:Y:S01]  /*bde0*/  SHF.R.S32.HI R13, RZ, 0x7, R13 ;  /* 0x00000007ff0d7819 */ /* 0x000fe2000001140d */
[----:B------:R-:W4:Y:S01]  /*bdf0*/  S2UR UR4, SR_CTAID.X ;  /* 0x00000000000479c3 */ /* 0x000f220000002500 */
[----:B------:R-:W-:Y:S01]  /*be00*/  IMAD.MOV.U32 R25, RZ, RZ, 0x40000040 ;  /* 0x40000040ff197424 */ /* 0x000fe200078e00ff */
[----:B------:R-:W-:Y:S01]  /*be10*/  MOV R23, 0x40000040 ;  /* 0x4000004000177802 */ /* 0x000fe20000000f00 */
[----:B------:R-:W-:Y:S01]  /*be20*/  IMAD.MOV.U32 R21, RZ, RZ, 0x40000040 ;  /* 0x40000040ff157424 */ /* 0x000fe200078e00ff */
[----:B----4-:R-:W-:Y:S01]  /*be30*/  UIMAD UR4, UR4, -0x80, UR40 ;  /* 0xffffff80040478a4 */ /* 0x010fe2000f8e0228 */
[----:B--2---:R-:W-:-:S04]  /*be40*/  SHF.R.S32.HI R11, RZ, 0x1f, R12 ;  /* 0x0000001fff0b7819 */ /* 0x004fc8000001140c */
[CC--:B------:R-:W-:Y:S02]  /*be50*/  LEA.HI R8, R11.reuse, R12.reuse, RZ, 0x2 ;  /* 0x0000000c0b087211 */ /* 0x0c0fe400078f10ff */
[----:B------:R-:W-:Y:S02]  /*be60*/  LEA.HI R11, R11, R12, RZ, 0x5 ;  /* 0x0000000c0b0b7211 */ /* 0x000fe400078f28ff */
[--C-:B------:R-:W-:Y:S02]  /*be70*/  SHF.R.S32.HI R9, RZ, 0x2, R8.reuse ;  /* 0x00000002ff097819 */ /* 0x100fe40000011408 */
[----:B------:R-:W-:Y:S02]  /*be80*/  SHF.R.S32.HI R8, RZ, 0x1f, R8 ;  /* 0x0000001fff087819 */ /* 0x000fe40000011408 */
[----:B------:R-:W-:Y:S02]  /*be90*/  SHF.R.S32.HI R11, RZ, 0x5, R11 ;  /* 0x00000005ff0b7819 */ /* 0x000fe4000001140b */
[----:B------:R-:W-:-:S02]  /*bea0*/  LEA.HI R10, R8, R9, RZ, 0x3 ;  /* 0x00000009080a7211 */ /* 0x000fc400078f18ff */
[----:B------:R-:W-:Y:S02]  /*beb0*/  LOP3.LUT R8, R7, 0xffffffe0, RZ, 0xc0, !PT ;  /* 0xffffffe007087812 */ /* 0x000fe400078ec0ff */
[----:B------:R-:W-:Y:S02]  /*bec0*/  LEA.HI R7, R13, R13, RZ, 0x1 ;  /* 0x0000000d0d077211 */ /* 0x000fe400078f08ff */
[----:B------:R-:W-:Y:S01]  /*bed0*/  LOP3.LUT R10, R10, 0xfffffff8, RZ, 0xc0, !PT ;  /* 0xfffffff80a0a7812 */ /* 0x000fe200078ec0ff */
[----:B------:R-:W-:Y:S01]  /*bee0*/  IMAD.IADD R8, R5, 0x1, -R8 ;  /* 0x0000000105087824 */ /* 0x000fe200078e0a08 */
[----:B------:R-:W-:-:S03]  /*bef0*/  LOP3.LUT R12, R7, 0x3fffffe, RZ, 0xc0, !PT ;  /* 0x03fffffe070c7812 */ /* 0x000fc600078ec0ff */
[----:B------:R-:W-:Y:S01]  /*bf00*/  IMAD.IADD R10, R9, 0x1, -R10 ;  /* 0x00000001090a7824 */ /* 0x000fe200078e0a0a */
[----:B------:R-:W-:Y:S02]  /*bf10*/  SHF.R.S32.HI R7, RZ, 0x1f, R8 ;  /* 0x0000001fff077819 */ /* 0x000fe40000011408 */
[----:B------:R-:W-:Y:S02]  /*bf20*/  LEA.HI R9, R6, R5, RZ, 0x2 ;  /* 0x0000000506097211 */ /* 0x000fe400078f10ff */
[CC--:B------:R-:W-:Y:S02]  /*bf30*/  LEA.HI R6, R7.reuse, R8.reuse, RZ, 0x3 ;  /* 0x0000000807067211 */ /* 0x0c0fe400078f18ff */
[----:B------:R-:W-:Y:S01]  /*bf40*/  LEA.HI R8, R7, R8, RZ, 0x2 ;  /* 0x0000000807087211 */ /* 0x000fe200078f10ff */
[----:B------:R-:W-:Y:S01]  /*bf50*/  IMAD R10, R11, 0x10, R10 ;  /* 0x000000100b0a7824 */ /* 0x000fe200078e020a */
[----:B------:R-:W-:Y:S02]  /*bf60*/  IADD3 R13, R13, -R12, RZ ;  /* 0x8000000c0d0d7210 */ /* 0x000fe40007ffe0ff */
[----:B------:R-:W-:-:S02]  /*bf70*/  LOP3.LUT R12, R9, 0xfffffffc, RZ, 0xc0, !PT ;  /* 0xfffffffc090c7812 */ /* 0x000fc400078ec0ff */
[----:B------:R-:W-:Y:S02]  /*bf80*/  SHF.R.S32.HI R7, RZ, 0x3, R6 ;  /* 0x00000003ff077819 */ /* 0x000fe40000011406 */
[----:B------:R-:W-:Y:S02]  /*bf90*/  SHF.R.S32.HI R11, RZ, 0x2, R8 ;  /* 0x00000002ff0b7819 */ /* 0x000fe40000011408 */
[----:B------:R-:W-:Y:S01]  /*bfa0*/  SHF.R.S32.HI R6, RZ, 0x1f, R6 ;  /* 0x0000001fff067819 */ /* 0x000fe20000011406 */
[----:B------:R-:W-:Y:S02]  /*bfb0*/  IMAD.IADD R9, R5, 0x1, -R12 ;  /* 0x0000000105097824 */ /* 0x000fe400078e0a0c */
[C---:B------:R-:W-:Y:S01]  /*bfc0*/  VIADD R5, R11.reuse, 0x8 ;  /* 0x000000080b057836 */ /* 0x040fe20000000000 */
[----:B------:R-:W-:Y:S01]  /*bfd0*/  LEA.HI R6, R6, R7, RZ, 0x4 ;  /* 0x0000000706067211 */ /* 0x000fe200078f20ff */
[----:B------:R-:W-:Y:S01]  /*bfe0*/  VIADD R12, R11, 0x10 ;  /* 0x000000100b0c7836 */ /* 0x000fe20000000000 */
[----:B------:R-:W-:-:S02]  /*bff0*/  LEA R19, R13, R10, 0x6 ;  /* 0x0000000a0d137211 */ /* 0x000fc400078e30ff */
[----:B------:R-:W-:Y:S02]  /*c000*/  LOP3.LUT R6, R6, 0x1ffffff0, RZ, 0xc0, !PT ;  /* 0x1ffffff006067812 */ /* 0x000fe400078ec0ff */
[----:B------:R-:W-:Y:S02]  /*c010*/  LEA.HI R10, R5, R5, RZ, 0x1 ;  /* 0x00000005050a7211 */ /* 0x000fe400078f08ff */
[----:B------:R-:W-:Y:S02]  /*c020*/  LEA.HI R8, R8, R11, RZ, 0x1 ;  /* 0x0000000b08087211 */ /* 0x000fe400078f08ff */
[----:B------:R-:W-:Y:S02]  /*c030*/  LEA.HI R13, R12, R12, RZ, 0x1 ;  /* 0x0000000c0c0d7211 */ /* 0x000fe400078f08ff */
[----:B------:R-:W-:Y:S01]  /*c040*/  IADD3 R7, R7, -R6, RZ ;  /* 0x8000000607077210 */ /* 0x000fe20007ffe0ff */
[----:B------:R-:W-:Y:S01]  /*c050*/  VIADD R14, R11, 0x18 ;  /* 0x000000180b0e7836 */ /* 0x000fe20000000000 */
[----:B------:R-:W-:-:S02]  /*c060*/  LOP3.LUT R6, R10, 0xfffffffe, RZ, 0xc0, !PT ;  /* 0xfffffffe0a067812 */ /* 0x000fc400078ec0ff */
[----:B------:R-:W-:Y:S02]  /*c070*/  LOP3.LUT R8, R8, 0xfffffffe, RZ, 0xc0, !PT ;  /* 0xfffffffe08087812 */ /* 0x000fe400078ec0ff */
[----:B------:R-:W-:Y:S02]  /*c080*/  LOP3.LUT R15, R13, 0xfffffffe, RZ, 0xc0, !PT ;  /* 0xfffffffe0d0f7812 */ /* 0x000fe400078ec0ff */
[----:B------:R-:W-:Y:S01]  /*c090*/  IADD3 R6, R5, -R6, RZ ;  /* 0x8000000605067210 */ /* 0x000fe20007ffe0ff */
[----:B------:R-:W-:Y:S01]  /*c0a0*/  IMAD.IADD R8, R11, 0x1, -R8 ;  /* 0x000000010b087824 */ /* 0x000fe200078e0a08 */
[--C-:B------:R-:W-:Y:S01]  /*c0b0*/  SHF.R.S32.HI R5, RZ, 0x1, R10.reuse ;  /* 0x00000001ff057819 */ /* 0x100fe2000001140a */
[----:B------:R-:W-:Y:S01]  /*c0c0*/  IMAD.IADD R15, R12, 0x1, -R15 ;  /* 0x000000010c0f7824 */ /* 0x000fe200078e0a0f */
[----:B------:R-:W-:Y:S02]  /*c0d0*/  LEA.HI R17, R14, R14, RZ, 0x1 ;  /* 0x0000000e0e117211 */ /* 0x000fe400078f08ff */
[----:B------:R-:W-:-:S02]  /*c0e0*/  SHF.R.S32.HI R10, RZ, 0x1f, R10 ;  /* 0x0000001fff0a7819 */ /* 0x000fc4000001140a */
[--C-:B------:R-:W-:Y:S02]  /*c0f0*/  SHF.R.S32.HI R11, RZ, 0x1, R13.reuse ;  /* 0x00000001ff0b7819 */ /* 0x100fe4000001140d */
[----:B------:R-:W-:Y:S02]  /*c100*/  SHF.R.S32.HI R12, RZ, 0x1f, R13 ;  /* 0x0000001fff0c7819 */ /* 0x000fe4000001140d */
[--C-:B------:R-:W-:Y:S02]  /*c110*/  SHF.R.S32.HI R13, RZ, 0x1, R17.reuse ;  /* 0x00000001ff0d7819 */ /* 0x100fe40000011411 */
[----:B-1----:R-:W-:Y:S02]  /*c120*/  SHF.R.S32.HI R18, RZ, 0x1f, R17 ;  /* 0x0000001fff127819 */ /* 0x002fe40000011411 */
[----:B------:R-:W-:Y:S02]  /*c130*/  LEA.HI R10, R10, R5, RZ, 0x4 ;  /* 0x000000050a0a7211 */ /* 0x000fe400078f20ff */
[----:B------:R-:W-:-:S02]  /*c140*/  LEA.HI R12, R12, R11, RZ, 0x4 ;  /* 0x0000000b0c0c7211 */ /* 0x000fc400078f20ff */
[----:B------:R-:W-:Y:S02]  /*c150*/  LEA.HI R18, R18, R13, RZ, 0x4 ;  /* 0x0000000d12127211 */ /* 0x000fe400078f20ff */
[----:B------:R-:W-:Y:S02]  /*c160*/  LOP3.LUT R10, R10, 0x1ffffff0, RZ, 0xc0, !PT ;  /* 0x1ffffff00a0a7812 */ /* 0x000fe400078ec0ff */
[----:B------:R-:W-:Y:S02]  /*c170*/  LOP3.LUT R12, R12, 0x1ffffff0, RZ, 0xc0, !PT ;  /* 0x1ffffff00c0c7812 */ /* 0x000fe400078ec0ff */
[----:B------:R-:W-:Y:S02]  /*c180*/  LOP3.LUT R17, R17, 0xfffffffe, RZ, 0xc0, !PT ;  /* 0xfffffffe11117812 */ /* 0x000fe400078ec0ff */
[----:B------:R-:W-:Y:S02]  /*c190*/  LOP3.LUT R18, R18, 0x1ffffff0, RZ, 0xc0, !PT ;  /* 0x1ffffff012127812 */ /* 0x000fe400078ec0ff */
[----:B------:R-:W-:Y:S01]  /*c1a0*/  IADD3 R5, R5, -R10, RZ ;  /* 0x8000000a05057210 */ /* 0x000fe20007ffe0ff */
[----:B------:R-:W-:Y:S01]  /*c1b0*/  IMAD.IADD R12, R11, 0x1, -R12 ;  /* 0x000000010b0c7824 */ /* 0x000fe200078e0a0c */
[----:B------:R-:W-:Y:S01]  /*c1c0*/  LEA R8, R7, R8, 0x3 ;  /* 0x0000000807087211 */ /* 0x000fe200078e18ff */
[----:B------:R-:W-:-:S02]  /*c1d0*/  IMAD.IADD R17, R14, 0x1, -R17 ;  /* 0x000000010e117824 */ /* 0x000fc400078e0a11 */
[----:B------:R-:W-:Y:S02]  /*c1e0*/  IMAD.IADD R18, R13, 0x1, -R18 ;  /* 0x000000010d127824 */ /* 0x000fe400078e0a12 */
[----:B------:R-:W-:Y:S02]  /*c1f0*/  IMAD R7, R5, 0x8, R6 ;  /* 0x0000000805077824 */ /* 0x000fe400078e0206 */
[----:B------:R-:W-:Y:S01]  /*c200*/  IMAD R5, R12, 0x8, R15 ;  /* 0x000000080c057824 */ /* 0x000fe200078e020f */
[----:B------:R-:W-:Y:S01]  /*c210*/  STL [R1+0x84], R8 ;  /* 0x0000840801007387 */ /* 0x000fe20000100800 */
[----:B------:R-:W-:-:S03]  /*c220*/  LEA R6, R18, R17, 0x3 ;  /* 0x0000001112067211 */ /* 0x000fc600078e18ff */
[----:B------:R-:W-:Y:S04]  /*c230*/  STL [R1+0x80], R7 ;  /* 0x0000800701007387 */ /* 0x000fe80000100800 */
[----:B------:R3:W-:Y:S04]  /*c240*/  STL [R1+0x7c], R5 ;  /* 0x00007c0501007387 */ /* 0x0007e80000100800 */
[----:B------:R1:W-:Y:S01]  /*c250*/  STL [R1+0x78], R6 ;  /* 0x0000780601007387 */ /* 0x0003e20000100800 */
[----:B---3--:R-:W-:-:S04]  /*c260*/  IMAD R5, R20, 0x2000, R16 ;  /* 0x0000200014057824 */ /* 0x008fc800078e0210 */
[C---:B-1----:R-:W-:Y:S01]  /*c270*/  VIADD R6, R5.reuse, 0x4000 ;  /* 0x0000400005067836 */ /* 0x042fe20000000000 */
[----:B------:R-:W-:Y:S02]  /*c280*/  IADD3 R7, R5, 0x20c00, RZ ;  /* 0x00020c0005077810 */ /* 0x000fe40007ffe0ff */
[----:B------:R-:W-:Y:S02]  /*c290*/  SHF.R.U32.HI R5, RZ, 0x4, R5 ;  /* 0x00000004ff057819 */ /* 0x000fe40000011605 */
[----:B------:R-:W-:Y:S02]  /*c2a0*/  SHF.R.U32.HI R6, RZ, 0x4, R6 ;  /* 0x00000004ff067819 */ /* 0x000fe40000011606 */
[----:B------:R-:W-:Y:S02]  /*c2b0*/  SHF.R.U32.HI R7, RZ, 0x4, R7 ;  /* 0x00000004ff077819 */ /* 0x000fe40000011607 */
[----:B------:R-:W-:Y:S02]  /*c2c0*/  LOP3.LUT R5, R5, 0x3fff, RZ, 0xc0, !PT ;  /* 0x00003fff05057812 */ /* 0x000fe400078ec0ff */
[----:B------:R-:W-:-:S02]  /*c2d0*/  LOP3.LUT R6, R6, 0x3fff, RZ, 0xc0, !PT ;  /* 0x00003fff06067812 */ /* 0x000fc400078ec0ff */
[----:B------:R-:W-:Y:S02]  /*c2e0*/  LOP3.LUT R7, R7, 0x3fff, RZ, 0xc0, !PT ;  /* 0x00003fff07077812 */ /* 0x000fe400078ec0ff */
[----:B------:R-:W-:Y:S01]  /*c2f0*/  LOP3.LUT R12, R5, 0x10000, RZ, 0xfc, !PT ;  /* 0x00010000050c7812 */ /* 0x000fe200078efcff */
[----:B------:R-:W1:Y:S01]  /*c300*/  S2R R8, SR_CTAID.X ;  /* 0x0000000000087919 */ /* 0x000e620000002500 */
[----:B------:R-:W-:Y:S02]  /*c310*/  LOP3.LUT R5, R6, 0x10000, RZ, 0xfc, !PT ;  /* 0x0001000006057812 */ /* 0x000fe400078efcff */
[----:B------:R-:W-:Y:S01]  /*c320*/  LOP3.LUT R6, R7, 0x10000, RZ, 0xfc, !PT ;  /* 0x0001000007067812 */ /* 0x000fe200078efcff */
[C---:B------:R-:W-:Y:S01]  /*c330*/  VIADD R24, R12.reuse, 0x2 ;  /* 0x000000020c187836 */ /* 0x040fe20000000000 */
[----:B------:R2:W-:Y:S01]  /*c340*/  STL [R1+0x6c], R12 ;  /* 0x00006c0c01007387 */ /* 0x0005e20000100800 */
[C---:B------:R-:W-:Y:S01]  /*c350*/  VIADD R22, R12.reuse, 0x4 ;  /* 0x000000040c167836 */ /* 0x040fe20000000000 */
[----:B------:R-:W-:Y:S01]  /*c360*/  IADD3 R20, R12, 0x6, RZ ;  /* 0x000000060c147810 */ /* 0x000fe20007ffe0ff */
[----:B------:R-:W-:Y:S01]  /*c370*/  IMAD.MOV.U32 R11, RZ, RZ, 0x40000040 ;  /* 0x40000040ff0b7424 */ /* 0x000fe200078e00ff */
[----:B------:R-:W-:Y:S01]  /*c380*/  STL [R1+0x74], R6 ;  /* 0x0000740601007387 */ /* 0x000fe20000100800 */
[C---:B------:R-:W-:Y:S01]  /*c390*/  IADD3 R10, R5.reuse, 0x6, RZ ;  /* 0x00000006050a7810 */ /* 0x040fe20007ffe0ff */
[----:B------:R-:W-:Y:S01]  /*c3a0*/  VIADD R14, R5, 0x2 ;  /* 0x00000002050e7836 */ /* 0x000fe20000000000 */
[----:B------:R-:W-:Y:S01]  /*c3b0*/  MOV R13, 0x40000040 ;  /* 0x40000040000d7802 */ /* 0x000fe20000000f00 */
[----:B------:R3:W-:Y:S01]  /*c3c0*/  STL [R1+0x68], R5 ;  /* 0x0000680501007387 */ /* 0x0007e20000100800 */
[----:B------:R-:W-:-:S02]  /*c3d0*/  IMAD.MOV.U32 R15, RZ, RZ, 0x40000040 ;  /* 0x40000040ff0f7424 */ /* 0x000fc400078e00ff */
[----:B--2---:R-:W-:Y:S01]  /*c3e0*/  VIADD R12, R5, 0x4 ;  /* 0x00000004050c7836 */ /* 0x004fe20000000000 */
[----:B------:R2:W-:Y:S04]  /*c3f0*/  STL.64 [R1+0x60], R24 ;  /* 0x0000601801007387 */ /* 0x0005e80000100a00 */
[----:B------:R2:W-:Y:S04]  /*c400*/  STL.64 [R1+0x58], R22 ;  /* 0x0000581601007387 */ /* 0x0005e80000100a00 */
[----:B------:R2:W-:Y:S04]  /*c410*/  STL.64 [R1+0x50], R20 ;  /* 0x0000501401007387 */ /* 0x0005e80000100a00 */
[----:B------:R2:W-:Y:S04]  /*c420*/  STL.64 [R1+0x38], R10 ;  /* 0x0000380a01007387 */ /* 0x0005e80000100a00 */
[----:B------:R2:W-:Y:S04]  /*c430*/  STL.64 [R1+0x48], R14 ;  /* 0x0000480e01007387 */ /* 0x0005e80000100a00 */
[----:B------:R2:W-:Y:S01]  /*c440*/  STL.64 [R1+0x40], R12 ;  /* 0x0000400c01007387 */ /* 0x0005e20000100a00 */
[C---:B---3--:R-:W-:Y:S01]  /*c450*/  VIADD R5, R9.reuse, 0x4 ;  /* 0x0000000409057836 */ /* 0x048fe20000000000 */
[C---:B------:R-:W-:Y:S01]  /*c460*/  IADD3 R6, R9.reuse, 0xc, RZ ;  /* 0x0000000c09067810 */ /* 0x040fe20007ffe0ff */
[C---:B------:R-:W-:Y:S01]  /*c470*/  VIADD R7, R9.reuse, 0x8 ;  /* 0x0000000809077836 */ /* 0x040fe20000000000 */
[C---:B------:R-:W-:Y:S01]  /*c480*/  IADD3 R6, R9.reuse, 0x18, RZ ;  /* 0x0000001809067810 */ /* 0x040fe20007ffe0ff */
[----:B------:R-:W-:-:S02]  /*c490*/  VIADD R5, R9, 0x10 ;  /* 0x0000001009057836 */ /* 0x000fc40000000000 */
[----:B------:R-:W-:Y:S01]  /*c4a0*/  VIADD R7, R9, 0x14 ;  /* 0x0000001409077836 */ /* 0x000fe20000000000 */
[----:B------:R-:W-:Y:S01]  /*c4b0*/  IADD3 R7, -R19, UR4, RZ ;  /* 0x0000000413077c10 */ /* 0x000fe2000fffe1ff */
[----:B------:R-:W-:Y:S02]  /*c4c0*/  VIADD R5, R9, 0x1c ;  /* 0x0000001c09057836 */ /* 0x000fe40000000000 */
[----:B-1----:R-:W-:-:S07]  /*c4d0*/  IMAD R8, R8, -0x80, -R19 ;  /* 0xffffff8008087824 */ /* 0x002fce00078e0a13 */
.L_x_1733:
[----:B------:R-:W-:-:S05]  /*c4e0*/  IMAD.U32 R5, RZ, RZ, UR36 ;  /* 0x00000024ff057e24 */ /* 0x000fca000f8e00ff */
[----:B------:R-:W-:-:S04]  /*c4f0*/  LOP3.LUT R5, R5, 0x1, RZ, 0xfc, !PT ;  /* 0x0000000105057812 */ /* 0x000fc800078efcff */
[----:B------:R-:W-:-:S13]  /*c500*/  ISETP.NE.AND P6, PT, R5, 0x3, PT ;  /* 0x000000030500780c */ /* 0x000fda0003fc5270 */
[----:B------:R-:W-:Y:S05]  /*c510*/  @!P6 BRA `(.L_x_1723) ;  /* 0x000000000004e947 */ /* 0x000fea0003800000 */
[----:B------:R-:W-:Y:S01]  /*c520*/  BPT.TRAP 0x1 ;  /* 0x000000040000795c */ /* 0x000fe20000300000 */
.L_x_1723:
[----:B------:R-:W-:Y:S02]  /*c530*/  LEA R6, R0, R16, 0x3 ;  /* 0x0000001000067211 */ /* 0x000fe400078e18ff */
[----:B--2---:R-:W-:-:S04]  /*c540*/  SHF.L.U32 R23, R4, 0x1f, RZ ;  /* 0x0000001f04177819 */ /* 0x004fc800000006ff */
[----:B------:R1:W2:Y:S01]  /*c550*/  SYNCS.PHASECHK.TRANS64.TRYWAIT P0, [R6+URZ+0x30c10], R23 ;  /* 0x030c1017060075a7 */ /* 0x0002a2000800017f */
[----:B------:R-:W-:Y:S05]  /*c560*/  @!P6 BRA `(.L_x_1724) ;  /* 0x000000000004e947 */ /* 0x000fea0003800000 */
[----:B------:R-:W-:Y:S01]  /*c570*/  BPT.TRAP 0x1 ;  /* 0x000000040000795c */ /* 0x000fe20000300000 */
.L_x_1724:
[----:B------:R-:W-:-:S05]  /*c580*/  VIADD R5, R16, 0x10000 ;  /* 0x0001000010057836 */ /* 0x000fca0000000000 */
[----:B------:R-:W-:-:S04]  /*c590*/  SHF.R.U32.HI R5, RZ, 0x4, R5 ;  /* 0x00000004ff057819 */ /* 0x000fc80000011605 */
[----:B------:R-:W-:-:S04]  /*c5a0*/  LOP3.LUT R5, R5, 0x3fff, RZ, 0xc0, !PT ;  /* 0x00003fff05057812 */ /* 0x000fc800078ec0ff */
[----:B------:R-:W-:Y:S01]  /*c5b0*/  LOP3.LUT R11, R5, 0x10000, RZ, 0xfc, !PT ;  /* 0x00010000050b7812 */ /* 0x000fe200078efcff */
[----:B--2---:R-:W-:Y:S06]  /*c5c0*/  @P0 BRA `(.L_x_1725) ;  /* 0x0000000000080947 */ /* 0x004fec0003800000 */
[----:B------:R-:W2:Y:S02]  /*c5d0*/  SYNCS.PHASECHK.TRANS64.TRYWAIT P0, [R6+URZ+0x30c10], R23 ;  /* 0x030c1017060075a7 */ /* 0x000ea4000800017f */
[----:B--2---:R-:W-:Y:S05]  /*c5e0*/  @!P0 BRA `(.L_x_1726) ;  /* 0x000000a800a08947 */ /* 0x004fea0003800000 */
.L_x_1725:
        /* <DEDUP_REMOVED lines=63> */
.L_x_1727:
[----:B------:R1:W1:Y:S01]  /*c9e0*/  SYNCS.PHASECHK.TRANS64.TRYWAIT P0, [R6+URZ+0x30c30], R23 ;  /* 0x030c3017060075a7 */ /* 0x000262000800017f */
[----:B------:R-:W-:Y:S05]  /*c9f0*/  @!P6 BRA `(.L_x_1728) ;  /* 0x000000000004e947 */ /* 0x000fea0003800000 */
[----:B------:R-:W-:Y:S01]  /*ca00*/  BPT.TRAP 0x1 ;  /* 0x000000040000795c */ /* 0x000fe20000300000 */
.L_x_1728:
[----:B-1----:R-:W-:Y:S05]  /*ca10*/  @P0 BRA `(.L_x_1729) ;  /* 0x0000000000080947 */ /* 0x002fea0003800000 */
[----:B------:R-:W1:Y:S02]  /*ca20*/  SYNCS.PHASECHK.TRANS64.TRYWAIT P0, [R6+URZ+0x30c30], R23 ;  /* 0x030c3017060075a7 */ /* 0x000e64000800017f */
[----:B-1----:R-:W-:Y:S05]  /*ca30*/  @!P0 BRA `(.L_x_1730) ;  /* 0x000000a400a08947 */ /* 0x002fea0003800000 */
.L_x_1729:
        /* <DEDUP_REMOVED lines=93> */
[----:B------:R2:W-:Y:S04]  /*d010*/  STL [R1+0x88], R2 ;  /* 0x0000880201007387 */ /* 0x0005e80000100800 */
[----:B-1----:R-:W3:Y:S01]  /*d020*/  LDL.64 R4, [R1+0x48] ;  /* 0x0000480001047983 */ /* 0x002ee20000100a00 */
[----:B------:R-:W-:Y:S01]  /*d030*/  WARPGROUP.ARRIVE ;  /* 0x00000000000079c5 */ /* 0x000fe20000000000 */
[----:B------:R1:W-:Y:S01]  /*d040*/  MUFU.TANH R166, R92 ;  /* 0x0000005c00a67308 */ /* 0x0003e20000002400 */
[----:B------:R-:W-:Y:S01]  /*d050*/  FMUL.FTZ R100, R100, UR9 ;  /* 0x0000000964647c20 */ /* 0x000fe20008410000 */
[----:B--2---:R-:W2:Y:S01]  /*d060*/  LDC R2, c[0x0][0x74c] ;  /* 0x0001d300ff027b82 */ /* 0x004ea20000000800 */
[----:B------:R-:W-:Y:S01]  /*d070*/  FMUL.FTZ R101, R101, UR9 ;  /* 0x0000000965657c20 */ /* 0x000fe20008410000 */
[----:B------:R-:W-:Y:S01]  /*d080*/  FMUL.FTZ R120, R120, UR9 ;  /* 0x0000000978787c20 */ /* 0x000fe20008410000 */
[----:B------:R-:W-:Y:S01]  /*d090*/  HGMMA.64x128x16.F32 R24, gdesc[UR4], RZ, !UPT, gsb0 ;  /* 0x01e00000041879f0 */ /* 0x000fe2000c0008ff */
        /* <DEDUP_REMOVED lines=11> */
[----:B----4-:R-:W4:Y:S01]  /*d150*/  LDL.64 R98, [R1+0x38] ;  /* 0x0000380001627983 */ /* 0x010f220000100a00 */
[----:B------:R-:W-:Y:S01]  /*d160*/  UMOV UR14, UR4 ;  /* 0x00000004000e7c82 */ /* 0x000fe20008000000 */
[----:B------:R-:W-:Y:S01]  /*d170*/  FMUL.FTZ R124, R124, UR9 ;  /* 0x000000097c7c7c20 */ /* 0x000fe20008410000 */
        /* <DEDUP_REMOVED lines=9> */
[----:B------:R-:W-:-:S03]  /*d210*/  FMUL.FTZ R106, R106, UR9 ;  /* 0x000000096a6a7c20 */ /* 0x000fc60008410000 */
[----:B------:R1:W-:Y:S08]  /*d220*/  MUFU.TANH R169, R89 ;  /* 0x0000005900a97308 */ /* 0x0003f00000002400 */
[----:B------:R2:W4:Y:S08]  /*d230*/  MUFU.TANH R203, R23 ;  /* 0x0000001700cb7308 */ /* 0x0005300000002400 */
[----:B------:R-:W4:Y:S08]  /*d240*/  MUFU.TANH R171, R137 ;  /* 0x0000008900ab7308 */ /* 0x000f300000002400 */
[----:B------:R2:W-:Y:S01]  /*d250*/  MUFU.TANH R167, R91 ;  /* 0x0000005b00a77308 */ /* 0x0005e20000002400 */
[----:B---3--:R-:W-:Y:S01]  /*d260*/  R2UR UR12, R4 ;  /* 0x00000000040c72ca */ /* 0x008fe200000e0000 */
[----:B------:R-:W-:-:S02]  /*d270*/  WARPGROUP.DEPBAR.LE gsb0, 0x0 ;  /* 0x00008000000079c5 */ /* 0x000fc40000010000 */
[----:B------:R-:W-:Y:S01]  /*d280*/  R2UR UR13, R5 ;  /* 0x00000000050d72ca */ /* 0x000fe200000e0000 */
[----:B------:R-:W-:Y:S01]  /*d290*/  ULEA UR4, UR43, -UR41, 0x7 ;  /* 0x800000292b047291 */ /* 0x000fe2000f8e383f */
[----:B------:R-:W3:Y:S01]  /*d2a0*/  LDL.64 R4, [R1+0x40] ;  /* 0x0000400001047983 */ /* 0x000ee20000100a00 */
[----:B------:R-:W-:Y:S01]  /*d2b0*/  WARPGROUP.ARRIVE ;  /* 0x00000000000079c5 */ /* 0x000fe20000000000 */
[----:B-1----:R-:W-:Y:S01]  /*d2c0*/  FMUL.FTZ R90, R96, UR9 ;  /* 0x00000009605a7c20 */ /* 0x002fe20008410000 */
[----:B------:R-:W-:Y:S01]  /*d2d0*/  FMUL.FTZ R88, R94, UR9 ;  /* 0x000000095e587c20 */ /* 0x000fe20008410000 */
[----:B------:R-:W-:Y:S01]  /*d2e0*/  FMUL.FTZ R89, R95, UR9 ;  /* 0x000000095f597c20 */ /* 0x000fe20008410000 */
[----:B--2---:R-:W-:Y:S01]  /*d2f0*/  IADD3 R2, -R2, 0x8, RZ ;  /* 0x0000000802027810 */ /* 0x004fe20007ffe1ff */
[----:B------:R-:W1:Y:S01]  /*d300*/  LDC.64 R94, c[0x0][0x748] ;  /* 0x0001d200ff5e7b82 */ /* 0x000e620000000a00 */
[----:B------:R1:W-:Y:S01]  /*d310*/  MUFU.TANH R6, R126 ;  /* 0x0000007e00067308 */ /* 0x0003e20000002400 */
[----:B------:R-:W-:Y:S01]  /*d320*/  FMUL.FTZ R23, R93, UR9 ;  /* 0x000000095d177c20 */ /* 0x000fe20008410000 */
[----:B------:R-:W-:-:S02]  /*d330*/  FMUL.FTZ R91, R97, UR9 ;  /* 0x00000009615b7c20 */ /* 0x000fc40008410000 */
[----:B------:R-:W-:Y:S01]  /*d340*/  HGMMA.64x128x16.F32 R24, gdesc[UR12], R24, gsb0 ;  /* 0x01e000000c1879f0 */ /* 0x000fe20008000818 */
[----:B------:R-:W-:Y:S01]  /*d350*/  LEA R96, R3, UR4, 0x1 ;  /* 0x0000000403607c11 */ /* 0x000fe2000f8e08ff */
[----:B------:R-:W-:Y:S01]  /*d360*/  UIADD3 UR4, UR6, 0x4, URZ ;  /* 0x0000000406047890 */ /* 0x000fe2000fffe03f */
[----:B----4-:R-:W-:Y:S01]  /*d370*/  R2UR UR5, R99 ;  /* 0x00000000630572ca */ /* 0x010fe200000e0000 */
[----:B------:R-:W-:Y:S01]  /*d380*/  UMOV UR15, 0x40000040 ;  /* 0x40000040000f7882 */ /* 0x000fe20000000000 */
[----:B------:R-:W-:Y:S01]  /*d390*/  UMOV UR7, 0x40000040 ;  /* 0x4000004000077882 */ /* 0x000fe20000000000 */
[----:B------:R-:W2:Y:S01]  /*d3a0*/  MUFU.TANH R23, R23 ;  /* 0x0000001700177308 */ /* 0x000ea20000002400 */
[----:B------:R-:W-:Y:S02]  /*d3b0*/  FMUL.FTZ R93, R103, UR9 ;  /* 0x00000009675d7c20 */ /* 0x000fe40008410000 */
[----:B------:R-:W-:Y:S01]  /*d3c0*/  UMOV UR14, UR4 ;  /* 0x00000004000e7c82 */ /* 0x000fe20008000000 */
[----:B------:R-:W-:-:S04]  /*d3d0*/  IMAD.IADD R96, R7, 0x1, R96 ;  /* 0x0000000107607824 */ /* 0x000fc800078e0260 */
[----:B------:R-:W-:Y:S01]  /*d3e0*/  IMAD.IADD R221, R2, 0x1, -R96 ;  /* 0x0000000102dd7824 */ /* 0x000fe200078e0a60 */
[----:B------:R-:W-:Y:S01]  /*d3f0*/  UIADD3 UR6, UR6, 0x6, URZ ;  /* 0x0000000606067890 */ /* 0x000fe2000fffe03f */
[----:B------:R-:W4:Y:S01]  /*d400*/  MUFU.TANH R90, R90 ;  /* 0x0000005a005a7308 */ /* 0x000f220000002400 */
        /* <DEDUP_REMOVED lines=15> */
[----:B------:R-:W-:Y:S08]  /*d500*/  MUFU.TANH R156, R109 ;  /* 0x0000006d009c7308 */ /* 0x000ff00000002400 */
[----:B------:R-:W-:Y:S08]  /*d510*/  MUFU.TANH R161, R104 ;  /* 0x0000006800a17308 */ /* 0x000ff00000002400 */
[----:B------:R-:W-:Y:S01]  /*d520*/  MUFU.TANH R160, R105 ;  /* 0x0000006900a07308 */ /* 0x000fe20000002400 */
[----:B------:R-:W-:-:S07]  /*d530*/  FMUL.FTZ R110, R110, UR9 ;  /* 0x000000096e6e7c20 */ /* 0x000fce0008410000 */
[----:B------:R-:W-:Y:S01]  /*d540*/  MUFU.TANH R153, R112 ;  /* 0x0000007000997308 */ /* 0x000fe20000002400 */
[----:B------:R-:W-:Y:S02]  /*d550*/  WARPGROUP.DEPBAR.LE gsb0, 0x0 ;  /* 0x00008000000079c5 */ /* 0x000fe40000010000 */
[----:B------:R-:W1:Y:S01]  /*d560*/  LDS R224, [R224+0x400] ;  /* 0x00040000e0e07984 */ /* 0x000e620000000800 */
[----:B------:R-:W-:Y:S01]  /*d570*/  WARPGROUP.ARRIVE ;  /* 0x00000000000079c5 */ /* 0x000fe20000000000 */
[----:B------:R-:W-:-:S03]  /*d580*/  SEL R218, R95, 0x80, P1 ;  /* 0x000000805fda7807 */ /* 0x000fc60000800000 */
[----:B------:R-:W1:Y:S01]  /*d590*/  MUFU.TANH R93, R93 ;  /* 0x0000005d005d7308 */ /* 0x000e620000002400 */
[C---:B------:R-:W-:Y:S02]  /*d5a0*/  ISETP.GE.AND P3, PT, R126.reuse, RZ, PT ;  /* 0x000000ff7e00720c */ /* 0x040fe40003f66270 */
[C---:B------:R-:W-:Y:S02]  /*d5b0*/  ISETP.GE.AND P4, PT, R126.reuse, 0x1, PT ;  /* 0x000000017e00780c */ /* 0x040fe40003f86270 */
[----:B------:R-:W-:Y:S02]  /*d5c0*/  ISETP.GE.AND P1, PT, R126, 0x9, PT ;  /* 0x000000097e00780c */ /* 0x000fe40003f26270 */
[----:B------:R-:W-:Y:S01]  /*d5d0*/  R2UR UR4, R98 ;  /* 0x00000000620472ca */ /* 0x000fe200000e0000 */
[----:B------:R-:W-:Y:S01]  /*d5e0*/  MUFU.TANH R141, R124 ;  /* 0x0000007c008d7308 */ /* 0x000fe20000002400 */
[C---:B------:R-:W-:Y:S02]  /*d5f0*/  ISETP.GT.OR P3, PT, R218.reuse, RZ, !P3 ;  /* 0x000000ffda00720c */ /* 0x040fe40005f64670 */
[----:B------:R-:W-:-:S02]  /*d600*/  ISETP.GT.OR P4, PT, R218, 0x1, !P4 ;  /* 0x00000001da00780c */ /* 0x000fc40006784670 */
[----:B------:R-:W-:Y:S02]  /*d610*/  ISETP.GT.OR P1, PT, R218, 0x9, !P1 ;  /* 0x00000009da00780c */ /* 0x000fe40004f24670 */
        /* <DEDUP_REMOVED lines=11> */
[----:B------:R-:W-:-:S06]  /*d6d0*/  FMUL.FTZ R119, R119, UR9 ;  /* 0x0000000977777c20 */ /* 0x000fcc0008410000 */
        /* <DEDUP_REMOVED lines=8> */
[----:B---3--:R-:W-:-:S02]  /*d760*/  R2UR UR12, R4 ;  /* 0x00000000040c72ca */ /* 0x008fc400000e0000 */
[----:B------:R-:W-:-:S13]  /*d770*/  R2UR UR13, R5 ;  /* 0x00000000050d72ca */ /* 0x000fda00000e0000 */
[----:B------:R-:W-:Y:S01]  /*d780*/  HGMMA.64x128x16.F32 R24, gdesc[UR12], R24, gsb0 ;  /* 0x01e000000c1879f0 */ /* 0x000fe20008000818 */
[----:B------:R3:W-:Y:S02]  /*d790*/  MUFU.TANH R4, R128 ;  /* 0x0000008000047308 */ /* 0x0007e40000002400 */
[----:B---3--:R-:W-:Y:S02]  /*d7a0*/  SEL R128, R94, 0x80, !P0 ;  /* 0x000000805e807807 */ /* 0x008fe40004000000 */
        /* <DEDUP_REMOVED lines=49> */
[----:B------:R-:W-:-:S06]  /*dac0*/  WARPGROUP.ARRIVE ;  /* 0x00000000000079c5 */ /* 0x000fcc0000000000 */
[----:B------:R-:W-:Y:S01]  /*dad0*/  HGMMA.64x128x16.F32 R24, gdesc[UR4], R24, gsb0 ;  /* 0x01e00000041879f0 */ /* 0x000fe20008000818 */
[----:B------:R-:W-:Y:S01]  /*dae0*/  FSEL R122, R169, -INF , !P3 ;  /* 0xff800000a97a7808 */ /* 0x000fe20005800000 */
[----:B------:R-:W3:Y:S01]  /*daf0*/  MUFU.TANH R155, R110 ;  /* 0x0000006e009b7308 */ /* 0x000ee20000002400 */
        /* <DEDUP_REMOVED lines=12> */
[----:B----4-:R-:W-:Y:S01]  /*dbc0*/  FSEL R103, R90, -INF , !P0 ;  /* 0xff8000005a677808 */ /* 0x010fe20004000000 */
[----:B------:R-:W-:Y:S01]  /*dbd0*/  FMUL.FTZ R138, R129, UR9 ;  /* 0x00000009818a7c20 */ /* 0x000fe20008410000 */
[----:B-1----:R-:W-:Y:S01]  /*dbe0*/  FSEL R109, R91, -INF , !P1 ;  /* 0xff8000005b6d7808 */ /* 0x002fe20004800000 */
[----:B------:R1:W-:Y:S01]  /*dbf0*/  MUFU.TANH R146, R119 ;  /* 0x0000007700927308 */ /* 0x0003e20000002400 */
[C---:B------:R-:W-:Y:S01]  /*dc00*/  ISETP.GE.AND P0, PT, R128.reuse, 0x28, PT ;  /* 0x000000288000780c */ /* 0x040fe20003f06270 */
[----:B------:R-:W4:Y:S01]  /*dc10*/  SHFL.IDX PT, R226, R224, R9, 0x1f ;  /* 0x00001f09e0e27589 */ /* 0x000f2200000e0000 */
[----:B------:R-:W-:-:S02]  /*dc20*/  ISETP.GE.AND P1, PT, R128, 0x29, PT ;  /* 0x000000298000780c */ /* 0x000fc40003f26270 */
[C---:B------:R-:W-:Y:S01]  /*dc30*/  IADD3 R231, R9.reuse, 0x8, RZ ;  /* 0x0000000809e77810 */ /* 0x040fe20007ffe0ff */
[----:B------:R-:W-:Y:S01]  /*dc40*/  VIADD R232, R9, 0xc ;  /* 0x0000000c09e87836 */ /* 0x000fe20000000000 */
[C---:B------:R-:W-:Y:S01]  /*dc50*/  ISETP.GT.OR P2, PT, R218.reuse, 0x38, !P2 ;  /* 0x00000038da00780c */ /* 0x040fe20005744670 */
[----:B------:R-:W4:Y:S01]  /*dc60*/  MUFU.TANH R149, R115 ;  /* 0x0000007300957308 */ /* 0x000f220000002400 */
[----:B------:R-:W-:Y:S01]  /*dc70*/  ISETP.GT.OR P3, PT, R218, 0x39, !P3 ;  /* 0x00000039da00780c */ /* 0x000fe20005f64670 */
[----:B------:R-:W-:Y:S01]  /*dc80*/  ULDC UR4, c[0x0][0x744] ;  /* 0x0001d10000047ab9 */ /* 0x000fe20000000800 */
        /* <DEDUP_REMOVED lines=31> */
[----:B-1----:R-:W-:Y:S02]  /*de80*/  FSEL R119, R160, -INF , !P1 ;  /* 0xff800000a0777808 */ /* 0x002fe40004800000 */
[----:B------:R-:W-:-:S02]  /*de90*/  ISETP.GE.AND P0, PT, R126, 0x58, PT ;  /* 0x000000587e00780c */ /* 0x000fc40003f06270 */
[----:B------:R-:W-:Y:S02]  /*dea0*/  ISETP.GE.AND P1, PT, R126, 0x59, PT ;  /* 0x000000597e00780c */ /* 0x000fe40003f26270 */
[C---:B------:R-:W-:Y:S02]  /*deb0*/  ISETP.GT.OR P2, PT, R218.reuse, 0x48, !P2 ;  /* 0x00000048da00780c */ /* 0x040fe40005744670 */
[C---:B------:R-:W-:Y:S02]  /*dec0*/  ISETP.GT.OR P3, PT, R218.reuse, 0x49, !P3 ;  /* 0x00000049da00780c */ /* 0x040fe40005f64670 */
[C---:B------:R-:W-:Y:S02]  /*ded0*/  ISETP.GT.OR P5, PT, R218.reuse, 0x50, !P5 ;  /* 0x00000050da00780c */ /* 0x040fe40006fa4670 */
[C---:B------:R-:W-:Y:S02]  /*dee0*/  ISETP.GT.OR P4, PT, R218.reuse, 0x51, !P4 ;  /* 0x00000051da00780c */ /* 0x040fe40006784670 */
[----:B------:R-:W-:-:S02]  /*def0*/  ISETP.GT.OR P0, PT, R218, 0x58, !P0 ;  /* 0x00000058da00780c */ /* 0x000fc40004704670 */
[----:B------:R-:W-:Y:S01]  /*df00*/  ISETP.GT.OR P1, PT, R218, 0x59, !P1 ;  /* 0x00000059da00780c */ /* 0x000fe20004f24670 */
[----:B------:R-:W1:Y:S01]  /*df10*/  MUFU.TANH R147, R118 ;  /* 0x0000007600937308 */ /* 0x000e620000002400 */
        /* <DEDUP_REMOVED lines=20> */
[----:B---3--:R-:W-:Y:S02]  /*e060*/  FSEL R111, R155, -INF , !P5 ;  /* 0xff8000009b6f7808 */ /* 0x008fe40006800000 */
[----:B--2---:R-:W-:Y:S02]  /*e070*/  FSEL R104, R154, -INF , !P4 ;  /* 0xff8000009a687808 */ /* 0x004fe40006000000 */
[----:B------:R-:W-:-:S02]  /*e080*/  ISETP.GE.AND P2, PT, R128, 0x58, PT ;  /* 0x000000588000780c */ /* 0x000fc40003f46270 */
[----:B------:R-:W-:Y:S02]  /*e090*/  ISETP.GE.AND P3, PT, R128, 0x59, PT ;  /* 0x000000598000780c */ /* 0x000fe40003f66270 */
[C---:B------:R-:W-:Y:S02]  /*e0a0*/  ISETP.GE.AND P5, PT, R126.reuse, 0x60, PT ;  /* 0x000000607e00780c */ /* 0x040fe40003fa6270 */
[C---:B------:R-:W-:Y:S02]  /*e0b0*/  ISETP.GE.AND P4, PT, R126.reuse, 0x61, PT ;  /* 0x000000617e00780c */ /* 0x040fe40003f86270 */
[----:B------:R-:W-:Y:S02]  /*e0c0*/  FSEL R100, R151, -INF , !P0 ;  /* 0xff80000097647808 */ /* 0x000fe40004000000 */
[----:B----4-:R-:W-:Y:S02]  /*e0d0*/  FSEL R115, R149, -INF , !P1 ;  /* 0xff80000095737808 */ /* 0x010fe40004800000 */
        /* <DEDUP_REMOVED lines=8> */
[----:B------:R2:W3:Y:S01]  /*e160*/  MUFU.TANH R5, R127 ;  /* 0x0000007f00057308 */ /* 0x0004e20000002400 */
[----:B-1----:R-:W-:Y:S02]  /*e170*/  FSEL R95, R147, -INF , !P2 ;  /* 0xff800000935f7808 */ /* 0x002fe40005000000 */
        /* <DEDUP_REMOVED lines=8> */
[----:B--2---:R-:W-:Y:S02]  /*e200*/  FSEL R127, R141, -INF , !P0 ;  /* 0xff8000008d7f7808 */ /* 0x004fe40004000000 */
[----:B------:R-:W-:Y:S02]  /*e210*/  FSEL R126, R140, -INF , !P1 ;  /* 0xff8000008c7e7808 */ /* 0x000fe40004800000 */
[----:B------:R-:W-:-:S02]  /*e220*/  ISETP.GE.AND P0, PT, R128, 0x60, PT ;  /* 0x000000608000780c */ /* 0x000fc40003f06270 */
[----:B------:R-:W-:Y:S02]  /*e230*/  ISETP.GE.AND P1, PT, R128, 0x61, PT ;  /* 0x000000618000780c */ /* 0x000fe40003f26270 */
[----:B------:R-:W-:Y:S02]  /*e240*/  ISETP.GT.OR P2, PT, R218, 0x70, !P2 ;  /* 0x00000070da00780c */ /* 0x000fe40005744670 */
[C---:B------:R-:W-:Y:S02]  /*e250*/  ISETP.GT.OR P0, PT, R221.reuse, 0x60, !P0 ;  /* 0x00000060dd00780c */ /* 0x040fe40004704670 */
[----:B------:R-:W-:Y:S02]  /*e260*/  ISETP.GT.OR P1, PT, R221, 0x61, !P1 ;  /* 0x00000061dd00780c */ /* 0x000fe40004f24670 */
[----:B-1----:R-:W-:Y:S02]  /*e270*/  FSEL R130, R4, -INF , !P2 ;  /* 0xff80000004827808 */ /* 0x002fe40005000000 */
[----:B------:R-:W-:-:S02]  /*e280*/  FSEL R131, R143, -INF , !P0 ;  /* 0xff8000008f837808 */ /* 0x000fc40004000000 */
[----:B------:R-:W-:Y:S02]  /*e290*/  FSEL R137, R142, -INF , !P1 ;  /* 0xff8000008e897808 */ /* 0x000fe40004800000 */
[C---:B------:R-:W-:Y:S02]  /*e2a0*/  ISETP.GE.AND P2, PT, R128.reuse, 0x68, PT ;  /* 0x000000688000780c */ /* 0x040fe40003f46270 */
[C---:B------:R-:W-:Y:S02]  /*e2b0*/  ISETP.GE.AND P0, PT, R128.reuse, 0x69, PT ;  /* 0x000000698000780c */ /* 0x040fe40003f06270 */
[----:B------:R-:W-:Y:S02]  /*e2c0*/  ISETP.GE.AND P1, PT, R128, 0x70, PT ;  /* 0x000000708000780c */ /* 0x000fe40003f26270 */
[C---:B------:R-:W-:Y:S02]  /*e2d0*/  ISETP.GT.OR P2, PT, R221.reuse, 0x68, !P2 ;  /* 0x00000068dd00780c */ /* 0x040fe40005744670 */
[----:B------:R-:W-:-:S02]  /*e2e0*/  ISETP.GT.OR P0, PT, R221, 0x69, !P0 ;  /* 0x00000069dd00780c */ /* 0x000fc40004704670 */
[----:B------:R-:W-:Y:S02]  /*e2f0*/  ISETP.GT.OR P1, PT, R221, 0x70, !P1 ;  /* 0x00000070dd00780c */ /* 0x000fe40004f24670 */
[----:B------:R-:W-:Y:S02]  /*e300*/  R2UR UR8, R136 ;  /* 0x00000000880872ca */ /* 0x000fe400000e0000 */
[----:B------:R-:W-:Y:S02]  /*e310*/  FSEL R129, R6, -INF , !P2 ;  /* 0xff80000006817808 */ /* 0x000fe40005000000 */
[----:B---3--:R-:W-:Y:S02]  /*e320*/  FSEL R139, R5, -INF , !P0 ;  /* 0xff800000058b7808 */ /* 0x008fe40004000000 */
[----:B----4-:R-:W-:Y:S02]  /*e330*/  FSEL R136, R2, -INF , !P1 ;  /* 0xff80000002887808 */ /* 0x010fe40004800000 */
[----:B------:R-:W-:-:S02]  /*e340*/  ISETP.GE.AND P2, PT, R128, 0x71, PT ;  /* 0x000000718000780c */ /* 0x000fc40003f46270 */
        /* <DEDUP_REMOVED lines=19> */
[----:B--2---:R-:W-:Y:S01]  /*e480*/  FFMA.FTZ R216, R216, UR4, -R218 ;  /* 0x00000004d8d87c23 */ /* 0x004fe200080108da */
[C---:B------:R-:W-:Y:S02]  /*e490*/  VIADD R27, R9.reuse, 0x10 ;  /* 0x00000010091b7836 */ /* 0x040fe40000000000 */
[----:B------:R-:W-:Y:S01]  /*e4a0*/  FADD.FTZ R226, R26, -R226 ;  /* 0x800000e21ae27221 */ /* 0x000fe20000010000 */
[----:B------:R-:W-:Y:S01]  /*e4b0*/  IADD3 R221, R9, 0x14, RZ ;  /* 0x0000001409dd7810 */ /* 0x000fe20007ffe0ff */
[----:B------:R-:W-:-:S02]  /*e4c0*/  FFMA.FTZ R26, R214, UR4, -R218 ;  /* 0x00000004d61a7c23 */ /* 0x000fc400080108da */
[----:B------:R2:W4:Y:S01]  /*e4d0*/  MUFU.EX2 R214, R216 ;  /* 0x000000d800d67308 */ /* 0x0005220000000800 */
[----:B------:R-:W4:Y:S01]  /*e4e0*/  SHFL.IDX PT, R231, R17, R231, 0x1f ;  /* 0x00001fe711e77589 */ /* 0x000f2200000e0000 */
[--C-:B---3--:R-:W-:Y:S01]  /*e4f0*/  FADD.FTZ R218, R30, -R24.reuse ;  /* 0x800000181eda7221 */ /* 0x108fe20000010000 */
[----:B--2---:R-:W-:Y:S02]  /*e500*/  FADD.FTZ R216, R28, -R24 ;  /* 0x800000181cd87221 */ /* 0x004fe40000010000 */
[----:B------:R-:W2:Y:S04]  /*e510*/  SHFL.IDX PT, R28, R224, R27, 0x1f ;  /* 0x00001f1be01c7589 */ /* 0x000ea800000e0000 */
[----:B------:R1:W-:Y:S04]  /*e520*/  SHFL.IDX PT, R27, R224, R221, 0x1f ;  /* 0x00001fdde01b7589 */ /* 0x0003e800000e0000 */
[----:B------:R3:W2:Y:S01]  /*e530*/  SHFL.IDX PT, R30, R17, R232, 0x1f ;  /* 0x00001fe8111e7589 */ /* 0x0006a200000e0000 */
[----:B-1----:R-:W-:Y:S01]  /*e540*/  FADD.FTZ R221, R29, -R223 ;  /* 0x800000df1ddd7221 */ /* 0x002fe20000010000 */
[----:B------:R-:W-:-:S02]  /*e550*/  VIADD R29, R9, 0x18 ;  /* 0x00000018091d7836 */ /* 0x000fc40000000000 */
[----:B------:R-:W-:Y:S01]  /*e560*/  FADD.FTZ R223, R31, -R223 ;  /* 0x800000df1fdf7221 */ /* 0x000fe20000010000 */
[----:B------:R-:W-:-:S03]  /*e570*/  IADD3 R31, R9, 0x10, RZ ;  /* 0x00000010091f7810 */ /* 0x000fc60007ffe0ff */
[----:B------:R-:W1:Y:S04]  /*e580*/  SHFL.IDX PT, R29, R224, R29, 0x1f ;  /* 0x00001f1de01d7589 */ /* 0x000e6800000e0000 */
[----:B------:R-:W1:Y:S01]  /*e590*/  SHFL.IDX PT, R31, R17, R31, 0x1f ;  /* 0x00001f1f111f7589 */ /* 0x000e6200000e0000 */
[----:B---3--:R-:W-:Y:S01]  /*e5a0*/  VIADD R232, R9, 0x1c ;  /* 0x0000001c09e87836 */ /* 0x008fe20000000000 */
[----:B------:R3:W1:Y:S01]  /*e5b0*/  MUFU.EX2 R24, R26 ;  /* 0x0000001a00187308 */ /* 0x0006620000000800 */
[----:B------:R-:W-:-:S04]  /*e5c0*/  FFMA.FTZ R219, R219, UR4, -R25 ;  /* 0x00000004dbdb7c23 */ /* 0x000fc80008010819 */
[----:B------:R1:W-:Y:S01]  /*e5d0*/  SHFL.IDX PT, R232, R224, R232, 0x1f ;  /* 0x00001fe8e0e87589 */ /* 0x0003e200000e0000 */
[----:B---3--:R-:W-:Y:S01]  /*e5e0*/  FFMA.FTZ R26, R228, UR4, -R25 ;  /* 0x00000004e41a7c23 */ /* 0x008fe20008010819 */
[--C-:B----4-:R-:W-:Y:S01]  /*e5f0*/  FFMA.FTZ R25, R225, UR4, -R231.reuse ;  /* 0x00000004e1197c23 */ /* 0x110fe200080108e7 */
[----:B------:R-:W-:Y:S01]  /*e600*/  FFMA.FTZ R231, R222, UR4, -R231 ;  /* 0x00000004dee77c23 */ /* 0x000fe200080108e7 */
[--C-:B--2---:R-:W-:Y:S01]  /*e610*/  FADD.FTZ R222, R32, -R28.reuse ;  /* 0x8000001c20de7221 */ /* 0x104fe20000010000 */
[----:B------:R-:W-:Y:S02]  /*e620*/  VIADD R32, R9, 0x14 ;  /* 0x0000001409207836 */ /* 0x000fe40000000000 */
[----:B-1----:R-:W-:Y:S01]  /*e630*/  FADD.FTZ R224, R34, -R28 ;  /* 0x8000001c22e07221 */ /* 0x002fe20000010000 */
[--C-:B------:R-:W-:Y:S01]  /*e640*/  FFMA.FTZ R28, R220, UR4, -R30.reuse ;  /* 0x00000004dc1c7c23 */ /* 0x100fe2000801081e */
[----:B------:R-:W-:Y:S01]  /*e650*/  FFMA.FTZ R30, R217, UR4, -R30 ;  /* 0x00000004d91e7c23 */ /* 0x000fe2000801081e */
[--C-:B------:R-:W-:Y:S01]  /*e660*/  FADD.FTZ R217, R36, -R29.reuse ;  /* 0x8000001d24d97221 */ /* 0x100fe20000010000 */
[----:B------:R-:W-:Y:S01]  /*e670*/  FADD.FTZ R220, R38, -R29 ;  /* 0x8000001d26dc7221 */ /* 0x000fe20000010000 */
[----:B------:R-:W1:Y:S01]  /*e680*/  SHFL.IDX PT, R32, R17, R32, 0x1f ;  /* 0x00001f2011207589 */ /* 0x000e6200000e0000 */
[--C-:B------:R-:W-:Y:S01]  /*e690*/  FFMA.FTZ R29, R215, UR4, -R31.reuse ;  /* 0x00000004d71d7c23 */ /* 0x100fe2000801081f */
[----:B------:R-:W-:Y:S01]  /*e6a0*/  FFMA.FTZ R31, R213, UR4, -R31 ;  /* 0x00000004d51f7c23 */ /* 0x000fe2000801081f */
[----:B------:R-:W-:Y:S01]  /*e6b0*/  FFMA.FTZ R213, -R18, R18, 1 ;  /* 0x3f80000012d57423 */ /* 0x000fe20000010112 */
[----:B------:R-:W-:Y:S01]  /*e6c0*/  FMUL.FTZ R229, R214, R229 ;  /* 0x000000e5d6e57220 */ /* 0x000fe20000410000 */
[----:B------:R-:W-:-:S03]  /*e6d0*/  VIADD R34, R9, 0x18 ;  /* 0x0000001809227836 */ /* 0x000fc60000000000 */
[----:B------:R-:W-:Y:S01]  /*e6e0*/  FMUL.FTZ R213, R213, R229 ;  /* 0x000000e5d5d57220 */ /* 0x000fe20000410000 */
[----:B------:R-:W-:Y:S01]  /*e6f0*/  IADD3 R229, R9, 0x1c, RZ ;  /* 0x0000001c09e57810 */ /* 0x000fe20007ffe0ff */
[--C-:B------:R-:W-:Y:S02]  /*e700*/  FADD.FTZ R225, R33, -R27.reuse ;  /* 0x8000001b21e17221 */ /* 0x100fe40000010000 */
[----:B------:R-:W2:Y:S04]  /*e710*/  SHFL.IDX PT, R33, R17, R34, 0x1f ;  /* 0x00001f2211217589 */ /* 0x000ea800000e0000 */
[----:B------:R-:W3:Y:S01]  /*e720*/  SHFL.IDX PT, R34, R17, R229, 0x1f ;  /* 0x00001fe511227589 */ /* 0x000ee200000e0000 */
[----:B------:R-:W-:Y:S01]  /*e730*/  FMUL.FTZ R226, R24, R226 ;  /* 0x000000e218e27220 */ /* 0x000fe20000410000 */
[----:B------:R-:W4:Y:S01]  /*e740*/  MUFU.EX2 R219, R219 ;  /* 0x000000db00db7308 */ /* 0x000f220000000800 */
[----:B------:R-:W-:Y:S01]  /*e750*/  FADD.FTZ R228, R35, -R27 ;  /* 0x8000001b23e47221 */ /* 0x000fe20000010000 */
[--C-:B-1----:R-:W-:Y:S01]  /*e760*/  FFMA.FTZ R211, R211, UR4, -R32.reuse ;  /* 0x00000004d3d37c23 */ /* 0x102fe20008010820 */
[----:B------:R-:W-:Y:S01]  /*e770*/  FFMA.FTZ R32, R210, UR4, -R32 ;  /* 0x00000004d2207c23 */ /* 0x000fe20008010820 */
[----:B------:R-:W-:Y:S01]  /*e780*/  FFMA.FTZ R210, -R19, R19, 1 ;  /* 0x3f80000013d27423 */ /* 0x000fe20000010113 */
[----:B------:R-:W1:Y:S03]  /*e790*/  SHFL.IDX PT, R35, R15, R9, 0x1f ;  /* 0x00001f090f237589 */ /* 0x000e6600000e0000 */
[----:B------:R2:W-:Y:S01]  /*e7a0*/  MUFU.EX2 R18, R31 ;  /* 0x0000001f00127308 */ /* 0x0005e20000000800 */
[----:B------:R-:W-:Y:S01]  /*e7b0*/  FMUL.FTZ R210, R210, R226 ;  /* 0x000000e2d2d27220 */ /* 0x000fe20000410000 */
[C---:B------:R-:W-:Y:S01]  /*e7c0*/  VIADD R226, R9.reuse, 0x4 ;  /* 0x0000000409e27836 */ /* 0x040fe20000000000 */
[----:B------:R-:W-:-:S05]  /*e7d0*/  IADD3 R36, R9, 0xc, RZ ;  /* 0x0000000c09247810 */ /* 0x000fca0007ffe0ff */
[----:B------:R4:W-:Y:S01]  /*e7e0*/  MUFU.EX2 R19, R32 ;  /* 0x0000002000137308 */ /* 0x0009e20000000800 */
[--C-:B--2---:R-:W-:Y:S01]  /*e7f0*/  FFMA.FTZ R31, R208, UR4, -R33.reuse ;  /* 0x00000004d01f7c23 */ /* 0x104fe20008010821 */
[----:B----4-:R-:W-:Y:S01]  /*e800*/  FFMA.FTZ R32, R209, UR4, -R33 ;  /* 0x00000004d1207c23 */ /* 0x010fe20008010821 */
[--C-:B---3--:R-:W-:Y:S01]  /*e810*/  FFMA.FTZ R33, R206, UR4, -R34.reuse ;  /* 0x00000004ce217c23 */ /* 0x108fe20008010822 */
[----:B------:R-:W-:Y:S02]  /*e820*/  FFMA.FTZ R34, R207, UR4, -R34 ;  /* 0x00000004cf227c23 */ /* 0x000fe40008010822 */
[----:B------:R-:W-:Y:S02]  /*e830*/  SHFL.IDX PT, R207, R15, R226, 0x1f ;  /* 0x00001fe20fcf7589 */ /* 0x000fe400000e0000 */
[----:B------:R2:W-:Y:S01]  /*e840*/  MUFU.EX2 R27, R231 ;  /* 0x000000e7001b7308 */ /* 0x0005e20000000800 */
[----:B------:R-:W-:Y:S01]  /*e850*/  FFMA.FTZ R208, -R230, R230, 1 ;  /* 0x3f800000e6d07423 */ /* 0x000fe200000101e6 */
[----:B------:R-:W-:Y:S01]  /*e860*/  FMUL.FTZ R227, R219, R227 ;  /* 0x000000e3dbe37220 */ /* 0x000fe20000410000 */
[----:B------:R-:W-:-:S02]  /*e870*/  VIADD R215, R9, 0x8 ;  /* 0x0000000809d77836 */ /* 0x000fc40000000000 */
[----:B--2---:R-:W-:Y:S02]  /*e880*/  FADD.FTZ R231, R37, -R232 ;  /* 0x800000e825e77221 */ /* 0x004fe40000010000 */
[----:B------:R2:W3:Y:S01]  /*e890*/  SHFL.IDX PT, R37, R15, R36, 0x1f ;  /* 0x00001f240f257589 */ /* 0x0004e200000e0000 */
[----:B------:R-:W-:Y:S01]  /*e8a0*/  FMUL.FTZ R208, R208, R227 ;  /* 0x000000e3d0d07220 */ /* 0x000fe20000410000 */
[----:B------:R4:W-:Y:S01]  /*e8b0*/  MUFU.EX2 R17, R211 ;  /* 0x000000d300117308 */ /* 0x0009e20000000800 */
[C---:B------:R-:W-:Y:S01]  /*e8c0*/  VIADD R227, R9.reuse, 0x10 ;  /* 0x0000001009e37836 */ /* 0x040fe20000000000 */
[----:B------:R-:W3:Y:S01]  /*e8d0*/  SHFL.IDX PT, R209, R15, R215, 0x1f ;  /* 0x00001fd70fd17589 */ /* 0x000ee200000e0000 */
[--C-:B-1----:R-:W-:Y:S01]  /*e8e0*/  FFMA.FTZ R204, R204, UR4, -R35.reuse ;  /* 0x00000004cccc7c23 */ /* 0x102fe20008010823 */
[C---:B------:R-:W-:Y:S01]  /*e8f0*/  IADD3 R230, R9.reuse, 0x18, RZ ;  /* 0x0000001809e67810 */ /* 0x040fe20007ffe0ff */
[----:B----4-:R-:W-:Y:S02]  /*e900*/  VIADD R211, R9, 0x14 ;  /* 0x0000001409d37836 */ /* 0x010fe40000000000 */
[----:B--2---:R-:W-:-:S02]  /*e910*/  FFMA.FTZ R36, R205, UR4, -R35 ;  /* 0x00000004cd247c23 */ /* 0x004fc40008010823 */
[----:B------:R-:W1:Y:S04]  /*e920*/  SHFL.IDX PT, R205, R15, R227, 0x1f ;  /* 0x00001fe30fcd7589 */ /* 0x000e6800000e0000 */
[----:B------:R-:W2:Y:S01]  /*e930*/  SHFL.IDX PT, R38, R15, R211, 0x1f ;  /* 0x00001fd30f267589 */ /* 0x000ea200000e0000 */
[----:B------:R-:W-:Y:S01]  /*e940*/  FADD.FTZ R232, R39, -R232 ;  /* 0x800000e827e87221 */ /* 0x000fe20000010000 */
[----:B------:R4:W-:Y:S02]  /*e950*/  MUFU.EX2 R35, R204 ;  /* 0x000000cc00237308 */ /* 0x0009e40000000800 */
[----:B------:R-:W2:Y:S01]  /*e960*/  SHFL.IDX PT, R39, R15, R230, 0x1f ;  /* 0x00001fe60f277589 */ /* 0x000ea200000e0000 */
[----:B---3--:R-:W-:Y:S01]  /*e970*/  FFMA.FTZ R120, R120, UR4, -R37 ;  /* 0x0000000478787c23 */ /* 0x008fe20008010825 */
        /* <DEDUP_REMOVED lines=9> */
[----:B------:R-:W-:Y:S02]  /*ea10*/  VIADD R209, R9, 0xc ;  /* 0x0000000c09d17836 */ /* 0x000fe40000000000 */
[--C-:B------:R-:W-:Y:S01]  /*ea20*/  FFMA.FTZ R123, R103, UR4, -R205.reuse ;  /* 0x00000004677b7c23 */ /* 0x100fe200080108cd */
[----:B---3--:R3:W-:Y:S01]  /*ea30*/  MUFU.EX2 R15, R204 ;  /* 0x000000cc000f7308 */ /* 0x0087e20000000800 */
[--C-:B--2---:R-:W-:Y:S01]  /*ea40*/  FFMA.FTZ R109, R109, UR4, -R38.reuse ;  /* 0x000000046d6d7c23 */ /* 0x104fe20008010826 */
[----:B------:R-:W-:Y:S01]  /*ea50*/  FFMA.FTZ R103, R94, UR4, -R38 ;  /* 0x000000045e677c23 */ /* 0x000fe20008010826 */
[----:B------:R-:W-:Y:S01]  /*ea60*/  FFMA.FTZ R114, R114, UR4, -R205 ;  /* 0x0000000472727c23 */ /* 0x000fe200080108cd */
[----:B------:R-:W-:-:S04]  /*ea70*/  FFMA.FTZ R112, R112, UR4, -R39 ;  /* 0x0000000470707c23 */ /* 0x000fc80008010827 */
[----:B------:R2:W-:Y:S01]  /*ea80*/  MUFU.EX2 R38, R206 ;  /* 0x000000ce00267308 */ /* 0x0005e20000000800 */
[----:B---3--:R-:W3:Y:S01]  /*ea90*/  SHFL.IDX PT, R204, R10, R9, 0x1f ;  /* 0x00001f090acc7589 */ /* 0x008ee200000e0000 */
[----:B------:R-:W-:Y:S01]  /*eaa0*/  FFMA.FTZ R107, R107, UR4, -R39 ;  /* 0x000000046b6b7c23 */ /* 0x000fe20008010827 */
[----:B----4-:R-:W-:Y:S01]  /*eab0*/  FFMA.FTZ R205, R97, UR4, -R122 ;  /* 0x0000000461cd7c23 */ /* 0x010fe2000801087a */
[--C-:B------:R-:W-:Y:S01]  /*eac0*/  FFMA.FTZ R119, R119, UR4, -R124.reuse ;  /* 0x0000000477777c23 */ /* 0x100fe2000801087c */
[----:B--2---:R-:W2:Y:S03]  /*ead0*/  SHFL.IDX PT, R206, R10, R209, 0x1f ;  /* 0x00001fd10ace7589 */ /* 0x004ea600000e0000 */
[----:B------:R4:W-:Y:S01]  /*eae0*/  MUFU.EX2 R39, R125 ;  /* 0x0000007d00277308 */ /* 0x0009e20000000800 */
[----:B------:R-:W-:Y:S01]  /*eaf0*/  FFMA.FTZ R124, R98, UR4, -R124 ;  /* 0x00000004627c7c23 */ /* 0x000fe2000801087c */
[----:B------:R-:W2:Y:S04]  /*eb00*/  SHFL.IDX PT, R97, R10, R227, 0x1f ;  /* 0x00001fe30a617589 */ /* 0x000ea800000e0000 */
[----:B------:R-:W-:Y:S04]  /*eb10*/  SHFL.IDX PT, R98, R10, R230, 0x1f ;  /* 0x00001fe60a627589 */ /* 0x000fe800000e0000 */
[----:B----4-:R-:W4:Y:S01]  /*eb20*/  SHFL.IDX PT, R125, R10, R211, 0x1f ;  /* 0x00001fd30a7d7589 */ /* 0x010f2200000e0000 */
[----:B------:R1:W-:Y:S02]  /*eb30*/  MUFU.EX2 R94, R120 ;  /* 0x00000078005e7308 */ /* 0x0003e40000000800 */
[----:B-1----:R-:W-:-:S02]  /*eb40*/  FFMA.FTZ R120, R99, UR4, -R207 ;  /* 0x0000000463787c23 */ /* 0x002fc400080108cf */
[----:B------:R-:W1:Y:S04]  /*eb50*/  SHFL.IDX PT, R99, R12, R9, 0x1f ;  /* 0x00001f090c637589 */ /* 0x000e6800000e0000 */
[----:B------:R-:W1:Y:S01]  /*eb60*/  MUFU.EX2 R29, R29 ;  /* 0x0000001d001d7308 */ /* 0x000e620000000800 */
[--C-:B---3--:R-:W-:Y:S01]  /*eb70*/  FFMA.FTZ R117, R117, UR4, -R204.reuse ;  /* 0x0000000475757c23 */ /* 0x108fe200080108cc */
[----:B------:R-:W-:Y:S01]  /*eb80*/  FFMA.FTZ R106, R106, UR4, -R204 ;  /* 0x000000046a6a7c23 */ /* 0x000fe200080108cc */
[--C-:B--2---:R-:W-:Y:S01]  /*eb90*/  FFMA.FTZ R105, R105, UR4, -R206.reuse ;  /* 0x0000000469697c23 */ /* 0x104fe200080108ce */
        /* <DEDUP_REMOVED lines=59> */
[--C-:B------:R-:W-:Y:S01]  /*ef50*/  FFMA.FTZ R206, R206, UR4, -R112.reuse ;  /* 0x00000004cece7c23 */ /* 0x100fe20008010870 */
[----:B------:R-:W-:Y:S01]  /*ef60*/  FFMA.FTZ R207, R207, UR4, -R112 ;  /* 0x00000004cfcf7c23 */ /* 0x000fe20008010870 */
[----:B------:R3:W-:Y:S01]  /*ef70*/  MUFU.EX2 R95, R109 ;  /* 0x0000006d005f7308 */ /* 0x0007e20000000800 */
[----:B------:R-:W-:Y:S01]  /*ef80*/  FMUL.FTZ R112, R235, R221 ;  /* 0x000000ddeb707220 */ /* 0x000fe20000410000 */
[--C-:B------:R-:W-:Y:S01]  /*ef90*/  FADD.FTZ R45, R45, -R217.reuse ;  /* 0x800000d92d2d7221 */ /* 0x100fe20000010000 */
[----:B------:R-:W-:Y:S01]  /*efa0*/  FADD.FTZ R47, R47, -R217 ;  /* 0x800000d92f2f7221 */ /* 0x000fe20000010000 */
[----:B------:R-:W4:Y:S04]  /*efb0*/  SHFL.IDX PT, R221, R14, R226, 0x1f ;  /* 0x00001fe20edd7589 */ /* 0x000f2800000e0000 */
[----:B------:R-:W-:Y:S04]  /*efc0*/  LDS R217, [R11+0x400] ;  /* 0x000400000bd97984 */ /* 0x000fe80000000800 */
[----:B---3--:R2:W-:Y:S01]  /*efd0*/  SHFL.IDX PT, R109, R12, R227, 0x1f ;  /* 0x00001fe30c6d7589 */ /* 0x0085e200000e0000 */
[----:B------:R-:W3:Y:S01]  /*efe0*/  MUFU.EX2 R36, R36 ;  /* 0x0000002400247308 */ /* 0x000ee20000000800 */
[----:B--2---:R-:W-:-:S02]  /*eff0*/  FMUL.FTZ R227, R32, R220 ;  /* 0x000000dc20e37220 */ /* 0x004fc40000410000 */
[----:B------:R-:W2:Y:S01]  /*f000*/  SHFL.IDX PT, R220, R14, R229, 0x1f ;  /* 0x00001fe50edc7589 */ /* 0x000ea200000e0000 */
[--C-:B-1----:R-:W-:Y:S01]  /*f010*/  FADD.FTZ R40, R40, -R218.reuse ;  /* 0x800000da28287221 */ /* 0x102fe20000010000 */
[----:B------:R-:W-:Y:S01]  /*f020*/  FFMA.FTZ R20, -R20, R20, 1 ;  /* 0x3f80000014147423 */ /* 0x000fe20000010114 */
[----:B------:R-:W-:Y:S01]  /*f030*/  FMUL.FTZ R224, R18, R224 ;  /* 0x000000e012e07220 */ /* 0x000fe20000410000 */
[----:B------:R-:W-:Y:S01]  /*f040*/  IADD3 R235, R9, 0x10, RZ ;  /* 0x0000001009eb7810 */ /* 0x000fe20007ffe0ff */
[----:B------:R-:W-:Y:S01]  /*f050*/  FMUL.FTZ R225, R17, R225 ;  /* 0x000000e111e17220 */ /* 0x000fe20000410000 */
[----:B------:R-:W-:Y:S01]  /*f060*/  FADD.FTZ R42, R42, -R218 ;  /* 0x800000da2a2a7221 */ /* 0x000fe20000010000 */
[----:B------:R-:W-:Y:S01]  /*f070*/  FFMA.FTZ R11, -R170, R170, 1 ;  /* 0x3f800000aa0b7423 */ /* 0x000fe200000101aa */
[----:B------:R-:W-:Y:S01]  /*f080*/  FMUL.FTZ R40, R35, R40 ;  /* 0x0000002823287220 */ /* 0x000fe20000410000 */
[----:B------:R-:W-:Y:S01]  /*f090*/  FFMA.FTZ R21, -R21, R21, 1 ;  /* 0x3f80000015157423 */ /* 0x000fe20000010115 */
[----:B------:R-:W-:-:S02]  /*f0a0*/  VIADD R234, R9, 0x14 ;  /* 0x0000001409ea7836 */ /* 0x000fc40000000000 */
[--C-:B----4-:R-:W-:Y:S01]  /*f0b0*/  FADD.FTZ R41, R41, -R221.reuse ;  /* 0x800000dd29297221 */ /* 0x110fe20000010000 */
[----:B------:R-:W1:Y:S01]  /*f0c0*/  MUFU.EX2 R30, R30 ;  /* 0x0000001e001e7308 */ /* 0x000e620000000800 */
[----:B------:R-:W-:Y:S01]  /*f0d0*/  FMUL.FTZ R22, R20, R22 ;  /* 0x0000001614167220 */ /* 0x000fe20000410000 */
[----:B------:R-:W-:Y:S01]  /*f0e0*/  FMUL.FTZ R20, R211, R224 ;  /* 0x000000e0d3147220 */ /* 0x000fe20000410000 */
[----:B------:R-:W-:Y:S01]  /*f0f0*/  FADD.FTZ R43, R43, -R221 ;  /* 0x800000dd2b2b7221 */ /* 0x000fe20000010000 */
[----:B------:R-:W4:Y:S01]  /*f100*/  SHFL.IDX PT, R224, R14, R235, 0x1f ;  /* 0x00001feb0ee07589 */ /* 0x000f2200000e0000 */
[----:B------:R-:W-:Y:S01]  /*f110*/  FMUL.FTZ R11, R11, R40 ;  /* 0x000000280b0b7220 */ /* 0x000fe20000410000 */
[----:B---3--:R-:W-:Y:S01]  /*f120*/  FMUL.FTZ R42, R36, R42 ;  /* 0x0000002a242a7220 */ /* 0x008fe20000410000 */
[----:B------:R-:W-:Y:S01]  /*f130*/  FMUL.FTZ R21, R21, R225 ;  /* 0x000000e115157220 */ /* 0x000fe20000410000 */
[----:B------:R-:W-:Y:S01]  /*f140*/  FFMA.FTZ R40, -R169, R169, 1 ;  /* 0x3f800000a9287423 */ /* 0x000fe200000101a9 */
[----:B------:R-:W-:Y:S01]  /*f150*/  FMUL.FTZ R221, R15, R41 ;  /* 0x000000290fdd7220 */ /* 0x000fe20000410000 */
[--C-:B--2---:R-:W-:Y:S01]  /*f160*/  FADD.FTZ R53, R53, -R220.reuse ;  /* 0x800000dc35357221 */ /* 0x104fe20000010000 */
[----:B------:R-:W-:Y:S01]  /*f170*/  FADD.FTZ R55, R55, -R220 ;  /* 0x800000dc37377221 */ /* 0x000fe20000010000 */
[----:B------:R-:W-:Y:S01]  /*f180*/  FFMA.FTZ R220, -R168, R168, 1 ;  /* 0x3f800000a8dc7423 */ /* 0x000fe200000101a8 */
[----:B------:R-:W2:Y:S01]  /*f190*/  SHFL.IDX PT, R225, R14, R234, 0x1f ;  /* 0x00001fea0ee17589 */ /* 0x000ea200000e0000 */
[----:B------:R-:W-:-:S02]  /*f1a0*/  FADD.FTZ R46, R46, -R222 ;  /* 0x800000de2e2e7221 */ /* 0x000fc40000010000 */
[----:B------:R-:W-:Y:S01]  /*f1b0*/  FMUL.FTZ R41, R220, R42 ;  /* 0x0000002adc297220 */ /* 0x000fe20000410000 */
[----:B------:R-:W-:Y:S01]  /*f1c0*/  FMUL.FTZ R42, R40, R221 ;  /* 0x000000dd282a7220 */ /* 0x000fe20000410000 */
[----:B------:R-:W-:Y:S01]  /*f1d0*/  FFMA.FTZ R40, -R23, R23, 1 ;  /* 0x3f80000017287423 */ /* 0x000fe20000010117 */
[----:B------:R-:W-:Y:S01]  /*f1e0*/  FFMA.FTZ R23, -R88, R88, 1 ;  /* 0x3f80000058177423 */ /* 0x000fe20000010158 */
[----:B------:R-:W-:-:S04]  /*f1f0*/  FMUL.FTZ R46, R39, R46 ;  /* 0x0000002e272e7220 */ /* 0x000fc80000410000 */
[----:B------:R-:W-:Y:S01]  /*f200*/  FMUL.FTZ R23, R23, R46 ;  /* 0x0000002e17177220 */ /* 0x000fe20000410000 */
[----:B------:R-:W-:Y:S02]  /*f210*/  FFMA.FTZ R46, -R92, R92, 1 ;  /* 0x3f8000005c2e7423 */ /* 0x000fe4000001015c */
[----:B------:R-:W3:Y:S01]  /*f220*/  SHFL.IDX PT, R92, R217, R233, 0x1f ;  /* 0x00001fe9d95c7589 */ /* 0x000ee200000e0000 */
[----:B-1----:R-:W-:-:S04]  /*f230*/  FMUL.FTZ R223, R30, R223 ;  /* 0x000000df1edf7220 */ /* 0x002fc80000410000 */
[----:B------:R-:W-:Y:S02]  /*f240*/  FMUL.FTZ R209, R209, R223 ;  /* 0x000000dfd1d17220 */ /* 0x000fe40000410000 */
[----:B------:R1:W3:Y:S01]  /*f250*/  SHFL.IDX PT, R223, R14, R230, 0x1f ;  /* 0x00001fe60edf7589 */ /* 0x0002e200000e0000 */
[----:B----4-:R-:W-:Y:S01]  /*f260*/  FADD.FTZ R48, R48, -R224 ;  /* 0x800000e030307221 */ /* 0x010fe20000010000 */
[----:B------:R-:W-:Y:S01]  /*f270*/  FMUL.FTZ R45, R94, R45 ;  /* 0x0000002d5e2d7220 */ /* 0x000fe20000410000 */
[--C-:B--2---:R-:W-:Y:S01]  /*f280*/  FADD.FTZ R49, R49, -R225.reuse ;  /* 0x800000e131317221 */ /* 0x104fe20000010000 */
[----:B------:R-:W-:Y:S01]  /*f290*/  FFMA.FTZ R211, -R200, R200, 1 ;  /* 0x3f800000c8d37423 */ /* 0x000fe200000101c8 */
[----:B------:R-:W-:Y:S01]  /*f2a0*/  FMUL.FTZ R228, R19, R228 ;  /* 0x000000e413e47220 */ /* 0x000fe20000410000 */
[----:B------:R-:W-:Y:S01]  /*f2b0*/  FFMA.FTZ R89, -R89, R89, 1 ;  /* 0x3f80000059597423 */ /* 0x000fe20000010159 */
[----:B------:R-:W-:Y:S01]  /*f2c0*/  FMUL.FTZ R47, R10, R47 ;  /* 0x0000002f0a2f7220 */ /* 0x000fe20000410000 */
[----:B------:R-:W-:Y:S01]  /*f2d0*/  FFMA.FTZ R90, -R90, R90, 1 ;  /* 0x3f8000005a5a7423 */ /* 0x000fe2000001015a */
[----:B------:R-:W-:Y:S01]  /*f2e0*/  FMUL.FTZ R48, R96, R48 ;  /* 0x0000003060307220 */ /* 0x000fe20000410000 */
[----:B------:R-:W-:Y:S01]  /*f2f0*/  FFMA.FTZ R226, -R203, R203, 1 ;  /* 0x3f800000cbe27423 */ /* 0x000fe200000101cb */
[----:B------:R-:W-:Y:S01]  /*f300*/  FMUL.FTZ R45, R40, R45 ;  /* 0x0000002d282d7220 */ /* 0x000fe20000410000 */
[----:B------:R-:W-:Y:S01]  /*f310*/  FADD.FTZ R51, R51, -R225 ;  /* 0x800000e133337221 */ /* 0x000fe20000010000 */
[----:B------:R-:W-:Y:S01]  /*f320*/  FFMA.FTZ R218, -R167, R167, 1 ;  /* 0x3f800000a7da7423 */ /* 0x000fe200000101a7 */
[----:B------:R-:W-:Y:S01]  /*f330*/  FMUL.FTZ R43, R37, R43 ;  /* 0x0000002b252b7220 */ /* 0x000fe20000410000 */
[----:B------:R-:W-:Y:S01]  /*f340*/  FMUL.FTZ R40, R95, R49 ;  /* 0x000000315f287220 */ /* 0x000fe20000410000 */
[----:B------:R-:W-:Y:S01]  /*f350*/  FMUL.FTZ R211, R211, R228 ;  /* 0x000000e4d3d37220 */ /* 0x000fe20000410000 */
[----:B------:R-:W-:Y:S01]  /*f360*/  FMUL.FTZ R49, R89, R47 ;  /* 0x0000002f59317220 */ /* 0x000fe20000410000 */
[----:B------:R-:W-:Y:S01]  /*f370*/  FADD.FTZ R44, R44, -R222 ;  /* 0x800000de2c2c7221 */ /* 0x000fe20000010000 */
[----:B------:R-:W-:Y:S01]  /*f380*/  FFMA.FTZ R91, -R91, R91, 1 ;  /* 0x3f8000005b5b7423 */ /* 0x000fe2000001015b */
[----:B------:R-:W-:Y:S01]  /*f390*/  FMUL.FTZ R47, R90, R48 ;  /* 0x000000305a2f7220 */ /* 0x000fe20000410000 */
[----:B------:R-:W-:Y:S01]  /*f3a0*/  IADD3 R228, R9, 0x8, RZ ;  /* 0x0000000809e47810 */ /* 0x000fe20007ffe0ff */
[----:B-1----:R-:W-:Y:S01]  /*f3b0*/  FMUL.FTZ R14, R226, R227 ;  /* 0x000000e3e20e7220 */ /* 0x002fe20000410000 */
[----:B------:R-:W-:Y:S01]  /*f3c0*/  FFMA.FTZ R90, -R165, R165, 1 ;  /* 0x3f800000a55a7423 */ /* 0x000fe200000101a5 */
[----:B------:R-:W-:Y:S01]  /*f3d0*/  FMUL.FTZ R43, R218, R43 ;  /* 0x0000002bda2b7220 */ /* 0x000fe20000410000 */
[----:B------:R-:W-:-:S02]  /*f3e0*/  VIADD R227, R9, 0x4 ;  /* 0x0000000409e37836 */ /* 0x000fc40000000000 */
[----:B------:R-:W-:Y:S01]  /*f3f0*/  FMUL.FTZ R51, R98, R51 ;  /* 0x0000003362337220 */ /* 0x000fe20000410000 */
[----:B------:R-:W-:Y:S01]  /*f400*/  FFMA.FTZ R218, -R166, R166, 1 ;  /* 0x3f800000a6da7423 */ /* 0x000fe200000101a6 */
[----:B------:R-:W-:Y:S01]  /*f410*/  FMUL.FTZ R44, R38, R44 ;  /* 0x0000002c262c7220 */ /* 0x000fe20000410000 */
[----:B------:R-:W-:Y:S01]  /*f420*/  FMUL.FTZ R48, R91, R40 ;  /* 0x000000285b307220 */ /* 0x000fe20000410000 */
[----:B------:R-:W1:Y:S01]  /*f430*/  SHFL.IDX PT, R89, R217, R9, 0x1f ;  /* 0x00001f09d9597589 */ /* 0x000e6200000e0000 */
[----:B------:R-:W2:Y:S01]  /*f440*/  MUFU.EX2 R107, R107 ;  /* 0x0000006b006b7308 */ /* 0x000ea20000000800 */
[--C-:B---3--:R-:W-:Y:S01]  /*f450*/  FADD.FTZ R61, R61, -R92.reuse ;  /* 0x8000005c3d3d7221 */ /* 0x108fe20000010000 */
[----:B------:R-:W-:Y:S01]  /*f460*/  FMUL.FTZ R51, R90, R51 ;  /* 0x000000335a337220 */ /* 0x000fe20000410000 */
[----:B------:R-:W3:Y:S01]  /*f470*/  SHFL.IDX PT, R40, R217, R228, 0x1f ;  /* 0x00001fe4d9287589 */ /* 0x000ee200000e0000 */
[----:B------:R-:W-:Y:S01]  /*f480*/  FADD.FTZ R92, R63, -R92 ;  /* 0x8000005c3f5c7221 */ /* 0x000fe20000010000 */
[----:B------:R-:W-:Y:S01]  /*f490*/  FADD.FTZ R50, R50, -R224 ;  /* 0x800000e032327221 */ /* 0x000fe20000010000 */
[----:B------:R-:W-:Y:S01]  /*f4a0*/  FMUL.FTZ R44, R218, R44 ;  /* 0x0000002cda2c7220 */ /* 0x000fe20000410000 */
[----:B------:R-:W4:Y:S01]  /*f4b0*/  SHFL.IDX PT, R88, R217, R227, 0x1f ;  /* 0x00001fe3d9587589 */ /* 0x000f2200000e0000 */
[----:B------:R-:W1:Y:S03]  /*f4c0*/  MUFU.EX2 R205, R205 ;  /* 0x000000cd00cd7308 */ /* 0x000e660000000800 */
[----:B------:R-:W4:Y:S04]  /*f4d0*/  SHFL.IDX PT, R90, R217, R230, 0x1f ;  /* 0x00001fe6d95a7589 */ /* 0x000f2800000e0000 */
[----:B------:R-:W-:Y:S01]  /*f4e0*/  LDS R63, [R13+0x400] ;  /* 0x000400000d3f7984 */ /* 0x000fe20000000800 */
[----:B------:R-:W3:Y:S03]  /*f4f0*/  MUFU.EX2 R122, R122 ;  /* 0x0000007a007a7308 */ /* 0x000ee60000000800 */
[----:B------:R-:W4:Y:S01]  /*f500*/  SHFL.IDX PT, R218, R217, R235, 0x1f ;  /* 0x00001febd9da7589 */ /* 0x000f2200000e0000 */
[----:B------:R-:W-:-:S03]  /*f510*/  FMUL.FTZ R50, R97, R50 ;  /* 0x0000003261327220 */ /* 0x000fc60000410000 */
[----:B------:R-:W-:Y:S01]  /*f520*/  SHFL.IDX PT, R91, R217, R234, 0x1f ;  /* 0x00001fead95b7589 */ /* 0x000fe200000e0000 */
[----:B------:R-:W-:-:S03]  /*f530*/  FADD.FTZ R52, R52, -R223 ;  /* 0x800000df34347221 */ /* 0x000fc60000010000 */
[----:B------:R-:W4:Y:S01]  /*f540*/  SHFL.IDX PT, R217, R217, R229, 0x1f ;  /* 0x00001fe5d9d97589 */ /* 0x000f2200000e0000 */
[----:B------:R-:W4:Y:S01]  /*f550*/  MUFU.EX2 R117, R117 ;  /* 0x0000007500757308 */ /* 0x000f220000000800 */
[----:B------:R-:W-:Y:S01]  /*f560*/  FMUL.FTZ R46, R46, R50 ;  /* 0x000000322e2e7220 */ /* 0x000fe20000410000 */
[----:B------:R-:W-:Y:S01]  /*f570*/  FFMA.FTZ R50, -R164, R164, 1 ;  /* 0x3f800000a4327423 */ /* 0x000fe200000101a4 */
[----:B------:R-:W-:Y:S01]  /*f580*/  FMUL.FTZ R52, R99, R52 ;  /* 0x0000003463347220 */ /* 0x000fe20000410000 */
[----:B------:R-:W-:-:S04]  /*f590*/  FADD.FTZ R54, R54, -R223 ;  /* 0x800000df36367221 */ /* 0x000fc80000010000 */
[----:B------:R-:W4:Y:S01]  /*f5a0*/  MUFU.EX2 R124, R124 ;  /* 0x0000007c007c7308 */ /* 0x000f220000000800 */
[----:B------:R-:W-:Y:S01]  /*f5b0*/  FMUL.FTZ R50, R50, R52 ;  /* 0x0000003432327220 */ /* 0x000fe20000410000 */
[----:B------:R-:W-:Y:S01]  /*f5c0*/  FFMA.FTZ R52, -R162, R162, 1 ;  /* 0x3f800000a2347423 */ /* 0x000fe200000101a2 */
[----:B--2---:R-:W-:Y:S01]  /*f5d0*/  FMUL.FTZ R54, R107, R54 ;  /* 0x000000366b367220 */ /* 0x004fe20000410000 */
[----:B------:R-:W-:-:S04]  /*f5e0*/  FFMA.FTZ R220, -R163, R163, 1 ;  /* 0x3f800000a3dc7423 */ /* 0x000fc800000101a3 */
[----:B------:R-:W2:Y:S01]  /*f5f0*/  MUFU.EX2 R26, R26 ;  /* 0x0000001a001a7308 */ /* 0x000ea20000000800 */
[----:B-1----:R-:W-:Y:S01]  /*f600*/  FMUL.FTZ R53, R205, R53 ;  /* 0x00000035cd357220 */ /* 0x002fe20000410000 */
[----:B------:R-:W-:Y:S01]  /*f610*/  FFMA.FTZ R93, -R93, R93, 1 ;  /* 0x3f8000005d5d7423 */ /* 0x000fe2000001015d */
[----:B---3--:R-:W-:-:S05]  /*f620*/  FMUL.FTZ R55, R122, R55 ;  /* 0x000000377a377220 */ /* 0x008fca0000410000 */
[----:B------:R-:W1:Y:S01]  /*f630*/  MUFU.EX2 R111, R111 ;  /* 0x0000006f006f7308 */ /* 0x000e620000000800 */
[----:B------:R-:W-:-:S07]  /*f640*/  FMUL.FTZ R52, R52, R54 ;  /* 0x0000003634347220 */ /* 0x000fce0000410000 */
[----:B------:R-:W3:Y:S01]  /*f650*/  MUFU.TANH R138, R138 ;  /* 0x0000008a008a7308 */ /* 0x000ee20000002400 */
[----:B------:R-:W-:-:S07]  /*f660*/  FMUL.FTZ R54, R220, R53 ;  /* 0x00000035dc367220 */ /* 0x000fce0000410000 */
[----:B------:R-:W3:Y:S01]  /*f670*/  MUFU.EX2 R100, R100 ;  /* 0x0000006400647308 */ /* 0x000ee20000000800 */
[----:B------:R-:W-:-:S07]  /*f680*/  FMUL.FTZ R53, R93, R55 ;  /* 0x000000375d357220 */ /* 0x000fce0000410000 */
[----:B------:R-:W3:Y:S01]  /*f690*/  MUFU.EX2 R106, R106 ;  /* 0x0000006a006a7308 */ /* 0x000ee20000000800 */
[----:B------:R-:W-:-:S07]  /*f6a0*/  FADD.FTZ R56, R56, -R89 ;  /* 0x8000005938387221 */ /* 0x000fce0000010000 */
[----:B------:R-:W3:Y:S01]  /*f6b0*/  MUFU.EX2 R25, R25 ;  /* 0x0000001900197308 */ /* 0x000ee20000000800 */
[----:B------:R-:W-:-:S07]  /*f6c0*/  FADD.FTZ R55, R60, -R40 ;  /* 0x800000283c377221 */ /* 0x000fce0000010000 */
[----:B------:R-:W3:Y:S01]  /*f6d0*/  MUFU.EX2 R102, R102 ;  /* 0x0000006600667308 */ /* 0x000ee20000000800 */
[----:B------:R-:W-:-:S07]  /*f6e0*/  FADD.FTZ R40, R62, -R40 ;  /* 0x800000283e287221 */ /* 0x000fce0000010000 */
[----:B------:R-:W3:Y:S01]  /*f6f0*/  MUFU.EX2 R116, R116 ;  /* 0x0000007400747308 */ /* 0x000ee20000000800 */
[----:B----4-:R-:W-:Y:S01]  /*f700*/  FADD.FTZ R59, R59, -R88 ;  /* 0x800000583b3b7221 */ /* 0x010fe20000010000 */
[----:B------:R-:W-:-:S06]  /*f710*/  FADD.FTZ R62, R68, -R90 ;  /* 0x8000005a443e7221 */ /* 0x000fcc0000010000 */
[----:B------:R-:W4:Y:S01]  /*f720*/  MUFU.EX2 R104, R104 ;  /* 0x0000006800687308 */ /* 0x000f220000000800 */
[----:B------:R-:W-:-:S07]  /*f730*/  FFMA.FTZ R68, -R161, R161, 1 ;  /* 0x3f800000a1447423 */ /* 0x000fce00000101a1 */
[----:B------:R-:W4:Y:S01]  /*f740*/  MUFU.EX2 R101, R101 ;  /* 0x0000006500657308 */ /* 0x000f220000000800 */
[----:B------:R-:W-:Y:S01]  /*f750*/  FMUL.FTZ R56, R117, R56 ;  /* 0x0000003875387220 */ /* 0x000fe20000410000 */
        /* <DEDUP_REMOVED lines=10> */
[----:B--2---:R-:W-:Y:S01]  /*f800*/  FMUL.FTZ R212, R26, R212 ;  /* 0x000000d41ad47220 */ /* 0x004fe20000410000 */
[--C-:B------:R-:W-:Y:S01]  /*f810*/  FFMA.FTZ R130, R130, UR4, -R109.reuse ;  /* 0x0000000482827c23 */ /* 0x100fe2000801086d */
[----:B------:R-:W-:Y:S01]  /*f820*/  FFMA.FTZ R136, R136, UR4, -R109 ;  /* 0x0000000488887c23 */ /* 0x000fe2000801086d */
[----:B------:R-:W-:Y:S01]  /*f830*/  FADD.FTZ R65, R65, -R91 ;  /* 0x8000005b41417221 */ /* 0x000fe20000010000 */
[----:B------:R-:W-:Y:S01]  /*f840*/  FMUL.FTZ R68, R68, R56 ;  /* 0x0000003844447220 */ /* 0x000fe20000410000 */
[----:B------:R-:W-:Y:S01]  /*f850*/  FFMA.FTZ R71, -R155, R155, 1 ;  /* 0x3f8000009b477423 */ /* 0x000fe2000001019b */
[----:B-1----:R-:W-:Y:S01]  /*f860*/  FMUL.FTZ R40, R111, R40 ;  /* 0x000000286f287220 */ /* 0x002fe20000410000 */
[----:B---3--:R-:W-:Y:S01]  /*f870*/  FSEL R109, R138, -INF , !P3 ;  /* 0xff8000008a6d7808 */ /* 0x008fe20005800000 */
        /* <DEDUP_REMOVED lines=20> */
[----:B----4-:R-:W-:Y:S01]  /*f9c0*/  FMUL.FTZ R92, R104, R92 ;  /* 0x0000005c685c7220 */ /* 0x010fe20000410000 */
        /* <DEDUP_REMOVED lines=216> */
[----:B----4-:R-:W-:-:S04]  /*10750*/  IMAD R11, R0, 0x4000, R220 ;  /* 0x00004000000b7824 */ /* 0x010fc800078e02dc */
        /* <DEDUP_REMOVED lines=147> */
.L_x_1731:
        /* <DEDUP_REMOVED lines=70> */
.L_x_1732:
        /* <DEDUP_REMOVED lines=11> */
[----:B---3--:R-:W-:Y:S05]  /*115a0*/  @!P1 BRA `(.L_x_1733) ;  /* 0xffffffac00cc9947 */ /* 0x008fea000383ffff */
.L_x_1722:
        /* <DEDUP_REMOVED lines=34> */
.L_x_1690:
[----:B------:R-:W-:Y:S05]  /*117d0*/  @P0 BRA `(.L_x_1734) ;  /* 0x0000001000a00947 */ /* 0x000fea0003800000 */
[----:B------:R-:W2:Y:S01]  /*117e0*/  S2R R0, SR_TID.X ;  /* 0x0000000000007919 */ /* 0x000ea20000002100 */
[----:B------:R-:W3:Y:S01]  /*117f0*/  S2UR UR5, SR_CgaCtaId ;  /* 0x00000000000579c3 */ /* 0x000ee20000008800 */
[----:B------:R-:W-:Y:S01]  /*11800*/  UMOV UR4, 0x400 ;  /* 0x0000040000047882 */ /* 0x000fe20000000000 */
[----:B------:R-:W-:-:S06]  /*11810*/  F2FP.F16.F32.PACK_AB R172, R173, R172 ;  /* 0x000000acadac723e */ /* 0x000fcc00000000ff */
[----:B------:R-:W-:Y:S01]  /*11820*/  BAR.SYNC.DEFER_BLOCKING 0x1, 0x100 ;  /* 0x0044000000007b1d */ /* 0x000fe20000010000 */
        /* <DEDUP_REMOVED lines=10> */
[----:B---3--:R-:W-:Y:S01]  /*118d0*/  ULEA UR6, UR5, UR4, 0x18 ;  /* 0x0000000405067291 */ /* 0x008fe2000f8ec03f */
[----:B------:R-:W-:Y:S02]  /*118e0*/  F2FP.F16.F32.PACK_AB R190, R193, R192 ;  /* 0x000000c0c1be723e */ /* 0x000fe400000000ff */
[----:B------:R-:W-:Y:S01]  /*118f0*/  F2FP.F16.F32.PACK_AB R191, R195, R194 ;  /* 0x000000c2c3bf723e */ /* 0x000fe200000000ff */
[----:B------:R-:W-:Y:S01]  /*11900*/  ULDC.64 UR4, c[0x0][0x870] ;  /* 0x00021c0000047ab9 */ /* 0x000fe20000000a00 */
[----:B------:R-:W-:Y:S01]  /*11910*/  F2FP.F16.F32.PACK_AB R197, R199, R198 ;  /* 0x000000c6c7c5723e */ /* 0x000fe200000000ff */
[----:B--2---:R-:W-:Y:S01]  /*11920*/  VIADD R11, R0, 0xffffff80 ;  /* 0xffffff80000b7836 */ /* 0x004fe20000000000 */
[----:B------:R-:W-:-:S02]  /*11930*/  F2FP.F16.F32.PACK_AB R140, R141, R140 ;  /* 0x0000008c8d8c723e */ /* 0x000fc400000000ff */
[----:B------:R-:W-:Y:S02]  /*11940*/  F2FP.F16.F32.PACK_AB R198, R201, R200 ;  /* 0x000000c8c9c6723e */ /* 0x000fe400000000ff */
[----:B------:R-:W-:Y:S02]  /*11950*/  SHF.R.S32.HI R10, RZ, 0x1f, R11 ;  /* 0x0000001fff0a7819 */ /* 0x000fe4000001140b */
[----:B------:R-:W-:Y:S02]  /*11960*/  F2FP.F16.F32.PACK_AB R199, R203, R202 ;  /* 0x000000cacbc7723e */ /* 0x000fe400000000ff */
[CC--:B------:R-:W-:Y:S02]  /*11970*/  LEA.HI R7, R10.reuse, R11.reuse, RZ, 0x4 ;  /* 0x0000000b0a077211 */ /* 0x0c0fe400078f20ff */
[----:B------:R-:W-:Y:S02]  /*11980*/  LEA.HI R4, R10, R11, RZ, 0x5 ;  /* 0x0000000b0a047211 */ /* 0x000fe400078f28ff */
[----:B------:R-:W-:-:S02]  /*11990*/  LOP3.LUT R0, R7, 0xfffffff0, RZ, 0xc0, !PT ;  /* 0xfffffff007007812 */ /* 0x000fc400078ec0ff */
[----:B------:R-:W-:Y:S02]  /*119a0*/  SHF.R.U32.HI R7, RZ, 0x1, R7 ;  /* 0x00000001ff077819 */ /* 0x000fe40000011607 */
[----:B------:R-:W-:Y:S01]  /*119b0*/  F2FP.F16.F32.PACK_AB R141, R143, R142 ;  /* 0x0000008e8f8d723e */ /* 0x000fe200000000ff */
[----:B------:R-:W-:Y:S01]  /*119c0*/  IMAD.IADD R0, R11, 0x1, -R0 ;  /* 0x000000010b007824 */ /* 0x000fe200078e0a00 */
[----:B------:R-:W-:Y:S02]  /*119d0*/  F2FP.F16.F32.PACK_AB R148, R149, R148 ;  /* 0x000000949594723e */ /* 0x000fe400000000ff */
[----:B------:R-:W-:Y:S02]  /*119e0*/  F2FP.F16.F32.PACK_AB R142, R145, R144 ;  /* 0x00000090918e723e */ /* 0x000fe400000000ff */
[----:B------:R-:W-:Y:S02]  /*119f0*/  SHF.R.S32.HI R3, RZ, 0x1f, R0 ;  /* 0x0000001fff037819 */ /* 0x000fe40000011400 */
[----:B------:R-:W-:-:S02]  /*11a00*/  F2FP.F16.F32.PACK_AB R143, R147, R146 ;  /* 0x00000092938f723e */ /* 0x000fc400000000ff */
[----:B------:R-:W-:Y:S02]  /*11a10*/  LEA.HI R3, R3, R0, RZ, 0x3 ;  /* 0x0000000003037211 */ /* 0x000fe400078f18ff */
[----:B------:R-:W-:Y:S02]  /*11a20*/  F2FP.F16.F32.PACK_AB R149, R151, R150 ;  /* 0x000000969795723e */ /* 0x000fe400000000ff */
[C---:B------:R-:W-:Y:S02]  /*11a30*/  LOP3.LUT R5, R3.reuse, 0xfffffff8, RZ, 0xc0, !PT ;  /* 0xfffffff803057812 */ /* 0x040fe400078ec0ff */
[----:B------:R-:W-:Y:S02]  /*11a40*/  SHF.L.U32 R3, R3, 0x6, RZ ;  /* 0x0000000603037819 */ /* 0x000fe400000006ff */
[----:B------:R-:W-:Y:S02]  /*11a50*/  IADD3 R5, R0, -R5, RZ ;  /* 0x8000000500057210 */ /* 0x000fe40007ffe0ff */
[----:B------:R-:W-:-:S02]  /*11a60*/  LOP3.LUT R3, R3, 0x7ffffe00, RZ, 0xc0, !PT ;  /* 0x7ffffe0003037812 */ /* 0x000fc400078ec0ff */
[C---:B------:R-:W-:Y:S01]  /*11a70*/  R2P PR, R5.reuse, 0x6 ;  /* 0x0000000605007804 */ /* 0x040fe20000000000 */
[----:B------:R-:W-:Y:S01]  /*11a80*/  IMAD.SHL.U32 R0, R5, 0x40, RZ ;  /* 0x0000004005007824 */ /* 0x000fe200078e00ff */
[----:B------:R-:W-:Y:S01]  /*11a90*/  F2FP.F16.F32.PACK_AB R156, R157, R156 ;  /* 0x0000009c9d9c723e */ /* 0x000fe200000000ff */
[----:B------:R-:W-:Y:S01]  /*11aa0*/  IMAD.MOV.U32 R5, RZ, RZ, 0x40 ;  /* 0x00000040ff057424 */ /* 0x000fe200078e00ff */
[----:B------:R-:W-:Y:S02]  /*11ab0*/  F2FP.F16.F32.PACK_AB R150, R153, R152 ;  /* 0x000000989996723e */ /* 0x000fe400000000ff */
        /* <DEDUP_REMOVED lines=16> */
[C---:B------:R-:W-:Y:S02]  /*11bc0*/  IADD3 R2, R3.reuse, 0x4000, R0 ;  /* 0x0000400003027810 */ /* 0x040fe40007ffe000 */
[----:B------:R-:W-:Y:S02]  /*11bd0*/  IADD3 R3, R3, R6, RZ ;  /* 0x0000000603037210 */ /* 0x000fe40007ffe0ff */
[----:B------:R-:W-:Y:S01]  /*11be0*/  F2FP.F16.F32.PACK_AB R158, R161, R160 ;  /* 0x000000a0a19e723e */ /* 0x000fe200000000ff */
[----:B------:R-:W-:Y:S01]  /*11bf0*/  STSM.16.M88.4 [R2], R180 ;  /* 0x000000b402007844 */ /* 0x000fe20000000200 */
[----:B------:R-:W-:-:S02]  /*11c00*/  F2FP.F16.F32.PACK_AB R159, R163, R162 ;  /* 0x000000a2a39f723e */ /* 0x000fc400000000ff */
[----:B------:R-:W-:Y:S01]  /*11c10*/  F2FP.F16.F32.PACK_AB R165, R167, R166 ;  /* 0x000000a6a7a5723e */ /* 0x000fe200000000ff */
[----:B------:R-:W-:Y:S01]  /*11c20*/  STSM.16.M88.4 [R6], R188 ;  /* 0x000000bc06007844 */ /* 0x000fe20000000200 */
[----:B------:R-:W-:Y:S02]  /*11c30*/  F2FP.F16.F32.PACK_AB R166, R169, R168 ;  /* 0x000000a8a9a6723e */ /* 0x000fe400000000ff */
[----:B------:R-:W-:Y:S01]  /*11c40*/  F2FP.F16.F32.PACK_AB R167, R171, R170 ;  /* 0x000000aaaba7723e */ /* 0x000fe200000000ff */
[----:B------:R-:W-:Y:S01]  /*11c50*/  STSM.16.M88.4 [R3], R196 ;  /* 0x000000c403007844 */ /* 0x000fe20000000200 */
[----:B------:R-:W-:-:S03]  /*11c60*/  ISETP.NE.U32.AND P4, PT, RZ, UR4, PT ;  /* 0x00000004ff007c0c */ /* 0x000fc6000bf85070 */
[----:B------:R-:W-:Y:S01]  /*11c70*/  STSM.16.M88.4 [R0], R140 ;  /* 0x0000008c00007844 */ /* 0x000fe20000000200 */
[----:B------:R-:W-:Y:S01]  /*11c80*/  ISETP.NE.AND.EX P4, PT, RZ, UR5, PT, P4 ;  /* 0x00000005ff007c0c */ /* 0x000fe2000bf85340 */
[----:B------:R-:W-:Y:S02]  /*11c90*/  ULDC.64 UR4, c[0x0][0x870] ;  /* 0x00021c0000047ab9 */ /* 0x000fe40000000a00 */
[----:B------:R-:W-:Y:S01]  /*11ca0*/  STSM.16.M88.4 [R2+-0x4000], R148 ;  /* 0xffc0009402007844 */ /* 0x000fe20000000200 */
[----:B------:R-:W-:-:S03]  /*11cb0*/  UIMAD.WIDE UR4, UR37, 0x4, UR4 ;  /* 0x00000004250478a5 */ /* 0x000fc6000f8e0204 */
[----:B------:R2:W-:Y:S03]  /*11cc0*/  STSM.16.M88.4 [R6+-0x4000], R156 ;  /* 0xffc0009c06007844 */ /* 0x0005e60000000200 */
[----:B------:R-:W-:Y:S01]  /*11cd0*/  IMAD.U32 R4, RZ, RZ, UR4 ;  /* 0x00000004ff047e24 */ /* 0x000fe2000f8e00ff */
[----:B------:R3:W-:Y:S01]  /*11ce0*/  STSM.16.M88.4 [R3+-0x4000], R164 ;  /* 0xffc000a403007844 */ /* 0x0007e20000000200 */
[----:B------:R-:W-:Y:S01]  /*11cf0*/  IMAD.U32 R5, RZ, RZ, UR5 ;  /* 0x00000005ff057e24 */ /* 0x000fe2000f8e00ff */
[----:B------:R-:W-:Y:S01]  /*11d00*/  ULDC.64 UR4, c[0x0][0x878] ;  /* 0x00021e0000047ab9 */ /* 0x000fe20000000a00 */
[----:B------:R-:W-:Y:S06]  /*11d10*/  BAR.SYNC.DEFER_BLOCKING 0x1, 0x100 ;  /* 0x0044000000007b1d */ /* 0x000fec0000010000 */
[----:B------:R-:W4:Y:S01]  /*11d20*/  @P4 LDG.E R7, desc[UR38][R4.64] ;  /* 0x0000002604074981 */ /* 0x000f22000c1e1900 */
[----:B------:R-:W-:Y:S01]  /*11d30*/  UISETP.NE.U32.AND UP0, UPT, UR4, URZ, UPT ;  /* 0x0000003f0400728c */ /* 0x000fe2000bf05070 */
[----:B------:R-:W-:Y:S01]  /*11d40*/  LEA.HI R19, R10, R11, RZ, 0x3 ;  /* 0x0000000b0a137211 */ /* 0x000fe200078f18ff */
[----:B------:R-:W-:-:S02]  /*11d50*/  ULDC UR7, c[0x0][0x808] ;  /* 0x0002020000077ab9 */ /* 0x000fc40000000800 */
[----:B------:R-:W-:Y:S01]  /*11d60*/  UISETP.NE.AND.EX UP0, UPT, UR5, URZ, UPT, UP0 ;  /* 0x0000003f0500728c */ /* 0x000fe2000bf05300 */
[----:B--2---:R-:W-:Y:S02]  /*11d70*/  LOP3.LUT R6, R19, 0x1ffffff8, RZ, 0xc0, !PT ;  /* 0x1ffffff813067812 */ /* 0x004fe400078ec0ff */
[----:B------:R-:W-:Y:S01]  /*11d80*/  SHF.R.S32.HI R19, RZ, 0x3, R19 ;  /* 0x00000003ff137819 */ /* 0x000fe20000011413 */
[----:B------:R-:W2:Y:S01]  /*11d90*/  S2R R27, SR_CTAID.X ;  /* 0x00000000001b7919 */ /* 0x000ea20000002500 */
[----:B------:R-:W-:Y:S02]  /*11da0*/  IADD3 R6, R11, -R6, RZ ;  /* 0x800000060b067210 */ /* 0x000fe40007ffe0ff */
[----:B------:R-:W-:Y:S01]  /*11db0*/  PLOP3.LUT P0, PT, PT, PT, UP0, 0x80, 0x0 ;  /* 0x000000000000781c */ /* 0x000fe20003f0f008 */
[----:B------:R-:W1:Y:S01]  /*11dc0*/  S2R R31, SR_CTAID.Y ;  /* 0x00000000001f7919 */ /* 0x000e620000002600 */
[----:B------:R-:W-:Y:S01]  /*11dd0*/  IMAD.SHL.U32 R8, R19, 0x40, RZ ;  /* 0x0000004013087824 */ /* 0x000fe200078e00ff */
[----:B------:R-:W-:Y:S01]  /*11de0*/  MOV R0, UR7 ;  /* 0x0000000700007c02 */ /* 0x000fe20008000f00 */
[----:B------:R-:W-:Y:S01]  /*11df0*/  @UP0 ULDC.64 UR4, c[0x0][0x878] ;  /* 0x00021e0000040ab9 */ /* 0x000fe20000000a00 */
[----:B------:R-:W-:Y:S01]  /*11e00*/  IMAD.SHL.U32 R20, R6, 0x8, RZ ;  /* 0x0000000806147824 */ /* 0x000fe200078e00ff */
[----:B------:R-:W-:Y:S01]  /*11e10*/  @UP0 UIMAD.WIDE UR4, UR37, 0x4, UR4 ;  /* 0x00000004250408a5 */ /* 0x000fe2000f8e0204 */
[----:B------:R-:W-:-:S02]  /*11e20*/  LOP3.LUT R9, R8, 0x1c0, RZ, 0xc0, !PT ;  /* 0x000001c008097812 */ /* 0x000fc400078ec0ff */
[----:B------:R-:W-:Y:S02]  /*11e30*/  LEA.HI R8, R10, R11, RZ, 0x6 ;  /* 0x0000000b0a087211 */ /* 0x000fe400078f30ff */
[----:B------:R-:W-:Y:S01]  /*11e40*/  LOP3.LUT R6, R9, 0x38, R20, 0xf8, !PT ;  /* 0x0000003809067812 */ /* 0x000fe200078ef814 */
[----:B------:R-:W-:Y:S01]  /*11e50*/  IMAD.U32 R2, RZ, RZ, UR4 ;  /* 0x00000004ff027e24 */ /* 0x000fe2000f8e00ff */
[----:B------:R-:W-:Y:S01]  /*11e60*/  SHF.R.U32.HI R9, RZ, 0x3, R9 ;  /* 0x00000003ff097819 */ /* 0x000fe20000011609 */
[----:B---3--:R-:W-:Y:S01]  /*11e70*/  IMAD.U32 R3, RZ, RZ, UR5 ;  /* 0x00000005ff037e24 */ /* 0x008fe2000f8e00ff */
[----:B------:R-:W-:Y:S02]  /*11e80*/  SHF.L.U32 R8, R8, 0x3, RZ ;  /* 0x0000000308087819 */ /* 0x000fe400000006ff */
[----:B------:R-:W-:Y:S02]  /*11e90*/  LOP3.LUT R9, R6, R9, RZ, 0x3c, !PT ;  /* 0x0000000906097212 */ /* 0x000fe400078e3cff */
[----:B------:R3:W5:Y:S02]  /*11ea0*/  @P0 LDG.E R0, desc[UR38][R2.64] ;  /* 0x0000002602000981 */ /* 0x000764000c1e1900 */
[----:B------:R-:W-:-:S02]  /*11eb0*/  LOP3.LUT R8, R9, 0x7ffffe00, R8, 0xf8, !PT ;  /* 0x7ffffe0009087812 */ /* 0x000fc400078ef808 */
[----:B---3--:R-:W-:Y:S02]  /*11ec0*/  CS2R R2, SRZ ;  /* 0x0000000000027805 */ /* 0x008fe4000001ff00 */
[--C-:B----4-:R-:W-:Y:S01]  /*11ed0*/  @P4 SHF.R.S32.HI R3, RZ, 0x1f, R7.reuse ;  /* 0x0000001fff034819 */ /* 0x110fe20000011407 */
[----:B------:R-:W-:Y:S01]  /*11ee0*/  @P4 IMAD.MOV.U32 R2, RZ, RZ, R7 ;  /* 0x000000ffff024224 */ /* 0x000fe200078e0007 */
[----:B-12---:R-:W-:Y:S06]  /*11ef0*/  @P0 BRA `(.L_x_1735) ;  /* 0x0000000000100947 */ /* 0x006fec0003800000 */
[----:B------:R-:W-:Y:S05]  /*11f00*/  @!P4 BRA `(.L_x_1735) ;  /* 0x00000000000cc947 */ /* 0x000fea0003800000 */
[----:B------:R-:W2:Y:S04]  /*11f10*/  LDG.E R7, desc[UR38][R4.64] ;  /* 0x0000002604077981 */ /* 0x000ea8000c1e1900 */
[----:B-----5:R-:W2:Y:S02]  /*11f20*/  LDG.E R0, desc[UR38][R4.64+0x4] ;  /* 0x0000042604007981 */ /* 0x020ea4000c1e1900 */
[----:B--2---:R-:W-:-:S07]  /*11f30*/  IMAD.IADD R0, R0, 0x1, -R7 ;  /* 0x0000000100007824 */ /* 0x004fce00078e0a07 */
.L_x_1735:
[----:B------:R-:W-:Y:S01]  /*11f40*/  LEA R30, R8, UR6, 0x1 ;  /* 0x00000006081e7c11 */ /* 0x000fe2000f8e08ff */
[----:B------:R-:W1:Y:S01]  /*11f50*/  LDC R33, c[0x0][0x83c] ;  /* 0x00020f00ff217b82 */ /* 0x000e620000000800 */
[----:B------:R-:W-:Y:S01]  /*11f60*/  SHF.R.S32.HI R32, RZ, 0x1f, R31 ;  /* 0x0000001fff207819 */ /* 0x000fe2000001141f */
[----:B-----5:R-:W-:Y:S01]  /*11f70*/  IMAD R0, R27, -0x80, R0 ;  /* 0xffffff801b007824 */ /* 0x020fe200078e0200 */
[--C-:B------:R-:W-:Y:S01]  /*11f80*/  SHF.R.S32.HI R21, RZ, 0x1f, R20.reuse ;  /* 0x0000001fff157819 */ /* 0x100fe20000011414 */
[----:B------:R2:W3:Y:S01]  /*11f90*/  LDS.128 R12, [R30+0x1000] ;  /* 0x001000001e0c7984 */ /* 0x0004e20000000c00 */
[----:B------:R-:W-:Y:S01]  /*11fa0*/  ULDC.64 UR4, c[0x0][0x850] ;  /* 0x0002140000047ab9 */ /* 0x000fe20000000a00 */
[----:B------:R-:W-:Y:S01]  /*11fb0*/  IADD3 R2, P0, R19, R2, RZ ;  /* 0x0000000213027210 */ /* 0x000fe20007f1e0ff */
[----:B------:R-:W-:Y:S01]  /*11fc0*/  IMAD R18, R32, UR4, RZ ;  /* 0x0000000420127c24 */ /* 0x000fe2000f8e02ff */
[----:B------:R2:W4:Y:S01]  /*11fd0*/  LDS.128 R8, [R30+0x2000] ;  /* 0x002000001e087984 */ /* 0x0005220000000c00 */
[----:B------:R-:W-:Y:S01]  /*11fe0*/  IMAD.WIDE.U32 R16, R31, UR4, R20 ;  /* 0x000000041f107c25 */ /* 0x000fe2000f8e0014 */
[----:B------:R-:W-:Y:S01]  /*11ff0*/  USHF.R.S32.HI UR4, URZ, 0x1f, UR37 ;  /* 0x0000001f3f047899 */ /* 0x000fe20008011425 */
[----:B------:R-:W-:Y:S01]  /*12000*/  VIMNMX R22, R0, 0x80, PT ;  /* 0x0000008000167848 */ /* 0x000fe20003fe0100 */
[----:B------:R2:W2:Y:S01]  /*12010*/  LDS.128 R4, [R30+0x3000] ;  /* 0x003000001e047984 */ /* 0x0004a20000000c00 */
[----:B------:R-:W2:Y:S01]  /*12020*/  LDC R35, c[0x0][0x80c] ;  /* 0x00020300ff237b82 */ /* 0x000ea20000000800 */
[----:B------:R-:W-:Y:S01]  /*12030*/  IADD3 R0, R19, 0x20, RZ ;  /* 0x0000002013007810 */ /* 0x000fe20007ffe0ff */
[----:B------:R-:W-:Y:S01]  /*12040*/  IMAD R23, R31, UR5, R18 ;  /* 0x000000051f177c24 */ /* 0x000fe2000f8e0212 */
[CC--:B------:R-:W-:Y:S01]  /*12050*/  ISETP.GE.AND P3, PT, R19.reuse, R22.reuse, PT ;  /* 0x000000161300720c */ /* 0x0c0fe20003f66270 */
[----:B------:R-:W-:Y:S01]  /*12060*/  VIADD R18, R19, 0x40 ;  /* 0x0000004013127836 */ /* 0x000fe20000000000 */
[----:B------:R-:W-:Y:S01]  /*12070*/  MOV R34, UR4 ;  /* 0x0000000400227c02 */ /* 0x000fe20008000f00 */
[----:B------:R-:W-:Y:S01]  /*12080*/  ULDC.64 UR4, c[0x0][0x858] ;  /* 0x0002160000047ab9 */ /* 0x000fe20000000a00 */
[----:B------:R-:W-:Y:S01]  /*12090*/  ISETP.GE.AND P2, PT, R0, R22, PT ;  /* 0x000000160000720c */ /* 0x000fe20003f46270 */
[----:B------:R-:W-:Y:S01]  /*120a0*/  IMAD.IADD R17, R17, 0x1, R23 ;  /* 0x0000000111117824 */ /* 0x000fe200078e0217 */
[----:B------:R-:W-:Y:S01]  /*120b0*/  SEL R34, R34, RZ, !P4 ;  /* 0x000000ff22227207 */ /* 0x000fe20006000000 */
[----:B------:R-:W-:Y:S01]  /*120c0*/  BSSY B0, `(.L_x_1736) ;  /* 0x000001a000007945 */ /* 0x000fe20003800000 */
[----:B-1----:R-:W-:-:S02]  /*120d0*/  ISETP.GE.OR P6, PT, R20, R33, P3 ;  /* 0x000000211400720c */ /* 0x002fc40001fc6670 */
[----:B------:R-:W-:Y:S01]  /*120e0*/  SEL R37, RZ, UR37, P4 ;  /* 0x00000025ff257c07 */ /* 0x000fe2000a000000 */
[----:B------:R-:W-:Y:S01]  /*120f0*/  IMAD R0, R34, UR4, RZ ;  /* 0x0000000422007c24 */ /* 0x000fe2000f8e02ff */
[C---:B------:R-:W-:Y:S01]  /*12100*/  LEA.HI.X.SX32 R3, R19.reuse, R3, 0x1, P0 ;  /* 0x0000000313037211 */ /* 0x040fe200000f0eff */
[----:B------:R-:W-:Y:S01]  /*12110*/  VIADD R19, R19, 0x60 ;  /* 0x0000006013137836 */ /* 0x000fe20000000000 */
[-C--:B------:R-:W-:Y:S01]  /*12120*/  ISETP.GE.AND P1, PT, R18, R22.reuse, PT ;  /* 0x000000161200720c */ /* 0x080fe20003f26270 */
[C---:B------:R-:W-:Y:S01]  /*12130*/  IMAD R23, R37.reuse, UR5, R0 ;  /* 0x0000000525177c24 */ /* 0x040fe2000f8e0200 */
[CC--:B------:R-:W-:Y:S01]  /*12140*/  ISETP.GE.OR P5, PT, R20.reuse, R33.reuse, P2 ;  /* 0x000000211400720c */ /* 0x0c0fe200017a6670 */
[----:B------:R-:W-:Y:S01]  /*12150*/  IMAD.WIDE.U32 R28, R37, UR4, R16 ;  /* 0x00000004251c7c25 */ /* 0x000fe2000f8e0010 */
[----:B------:R-:W-:Y:S02]  /*12160*/  ISETP.GE.AND P0, PT, R19, R22, PT ;  /* 0x000000161300720c */ /* 0x000fe40003f06270 */
[----:B------:R-:W-:Y:S01]  /*12170*/  ISETP.GE.OR P4, PT, R20, R33, P1 ;  /* 0x000000211400720c */ /* 0x000fe20000f86670 */
[----:B------:R-:W-:-:S04]  /*12180*/  IMAD.WIDE R26, R27, 0x80, R2 ;  /* 0x000000801b1a7825 */ /* 0x000fc800078e0202 */
[----:B------:R-:W-:Y:S01]  /*12190*/  IMAD.IADD R23, R29, 0x1, R23 ;  /* 0x000000011d177824 */ /* 0x000fe200078e0217 */
[----:B--234-:R-:W-:Y:S07]  /*121a0*/  @P6 BRA `(.L_x_1737) ;  /* 0x00000000002c6947 */ /* 0x01cfee0003800000 */
[----:B------:R-:W1:Y:S01]  /*121b0*/  LDS.128 R16, [R30+0x4000] ;  /* 0x004000001e107984 */ /* 0x000e620000000c00 */
        /* <DEDUP_REMOVED lines=10> */
.L_x_1737:
[----:B------:R-:W-:Y:S05]  /*12260*/  BSYNC B0 ;  /* 0x0000000000007941 */ /* 0x000fea0003800000 */
.L_x_1736:
[----:B-1----:R1:W2:Y:S01]  /*12270*/  LDS.128 R16, [R30+0x5000] ;  /* 0x005000001e107984 */ /* 0x0022a20000000c00 */
[----:B------:R-:W-:Y:S01]  /*12280*/  BSSY B0, `(.L_x_1738) ;  /* 0x0000010000007945 */ /* 0x000fe20003800000 */
[----:B------:R-:W-:-:S03]  /*12290*/  ISETP.GE.OR P6, PT, R20, R33, P0 ;  /* 0x000000211400720c */ /* 0x000fc600007c6670 */
        /* <DEDUP_REMOVED lines=14> */
.L_x_1739:
[----:B------:R-:W-:Y:S05]  /*12380*/  BSYNC B0 ;  /* 0x0000000000007941 */ /* 0x000fea0003800000 */
.L_x_1738:
[----:B--23--:R2:W3:Y:S01]  /*12390*/  LDS.128 R16, [R30+0x6000] ;  /* 0x006000001e107984 */ /* 0x00c4e20000000c00 */
        /* <DEDUP_REMOVED lines=11> */
[----:B------:R-:W-:Y:S02]  /*12450*/  LEA R24, P4, R2, UR4, 0x1 ;  /* 0x0000000402187c11 */ /* 0x000fe4000f8808ff */
[----:B------:R-:W-:-:S04]  /*12460*/  IADD3 R3, R3, R25, RZ ;  /* 0x0000001903037210 */ /* 0x000fc80007ffe0ff */
[----:B------:R-:W-:-:S05]  /*12470*/  LEA.HI.X R25, R2, UR5, R3, 0x1, P4 ;  /* 0x0000000502197c11 */ /* 0x000fca000a0f0c03 */
[----:B---3--:R4:W-:Y:S02]  /*12480*/  STG.E.128 desc[UR38][R24.64], R16 ;  /* 0x0000001018007986 */ /* 0x0089e4000c101d26 */
.L_x_1741:
[----:B------:R-:W-:Y:S05]  /*12490*/  BSYNC B0 ;  /* 0x0000000000007941 */ /* 0x000fea0003800000 */
.L_x_1740:
[----:B---34-:R3:W4:Y:S01]  /*124a0*/  LDS.128 R16, [R30+0x7000] ;  /* 0x007000001e107984 */ /* 0x0187220000000c00 */
[----:B------:R-:W-:Y:S04]  /*124b0*/  BSSY B0, `(.L_x_1742) ;  /* 0x000000f000007945 */ /* 0x000fe80003800000 */
        /* <DEDUP_REMOVED lines=14> */
.L_x_1743:
[----:B------:R-:W-:Y:S05]  /*125a0*/  BSYNC B0 ;  /* 0x0000000000007941 */ /* 0x000fea0003800000 */
.L_x_1742:
[----:B----4-:R4:W1:Y:S01]  /*125b0*/  LDS.128 R16, [R30] ;  /* 0x000000001e107984 */ /* 0x0108620000000c00 */
[----:B------:R-:W-:Y:S01]  /*125c0*/  ULDC.64 UR4, c[0x0][0x820] ;  /* 0x0002080000047ab9 */ /* 0x000fe20000000a00 */
[-C--:B------:R-:W-:Y:S01]  /*125d0*/  ISETP.GE.OR P3, PT, R20, R35.reuse, P3 ;  /* 0x000000231400720c */ /* 0x080fe20001f66670 */
        /* <DEDUP_REMOVED lines=10> */
[C---:B------:R-:W-:Y:S02]  /*12680*/  IMAD R21, R37.reuse, UR5, R0 ;  /* 0x0000000525157c24 */ /* 0x040fe4000f8e0200 */
[----:B------:R-:W-:-:S05]  /*12690*/  IMAD.WIDE.U32 R24, R37, UR4, R2 ;  /* 0x0000000425187c25 */ /* 0x000fca000f8e0002 */
        /* <DEDUP_REMOVED lines=12> */
.L_x_1745:
[----:B------:R-:W-:Y:S05]  /*12760*/  BSYNC B0 ;  /* 0x0000000000007941 */ /* 0x000fea0003800000 */
.L_x_1744:
        /* <DEDUP_REMOVED lines=14> */
[----:B------:R1:W-:Y:S02]  /*12850*/  STG.E.128 desc[UR38][R16.64], R12 ;  /* 0x0000000c10007986 */ /* 0x0003e4000c101d26 */
.L_x_1747:
[----:B------:R-:W-:Y:S05]  /*12860*/  BSYNC B0 ;  /* 0x0000000000007941 */ /* 0x000fea0003800000 */
.L_x_1746:
        /* <DEDUP_REMOVED lines=15> */
.L_x_1749:
[----:B------:R-:W-:Y:S05]  /*12960*/  BSYNC B0 ;  /* 0x0000000000007941 */ /* 0x000fea0003800000 */
.L_x_1748:
        /* <DEDUP_REMOVED lines=15> */
.L_x_1734:
[----:B------:R-:W-:Y:S01]  /*12a60*/  ULDC.64 UR4, c[0x0][0x870] ;  /* 0x00021c0000047ab9 */ /* 0x000fe20000000a00 */
[----:B------:R-:W-:Y:S01]  /*12a70*/  ULDC.64 UR6, c[0x0][0x870] ;  /* 0x00021c0000067ab9 */ /* 0x000fe20000000a00 */
[----:B------:R-:W-:Y:S01]  /*12a80*/  UIMAD.WIDE UR4, UR37, 0x4, UR4 ;  /* 0x00000004250478a5 */ /* 0x000fe2000f8e0204 */
[----:B------:R-:W-:-:S04]  /*12a90*/  ISETP.NE.U32.AND P0, PT, RZ, UR6, PT ;  /* 0x00000006ff007c0c */ /* 0x000fc8000bf05070 */
[----:B------:R-:W-:Y:S01]  /*12aa0*/  ISETP.NE.AND.EX P4, PT, RZ, UR7, PT, P0 ;  /* 0x00000007ff007c0c */ /* 0x000fe2000bf85300 */
[----:B------:R-:W-:Y:S01]  /*12ab0*/  IMAD.U32 R5, RZ, RZ, UR5 ;  /* 0x00000005ff057e24 */ /* 0x000fe2000f8e00ff */
[----:B------:R-:W-:Y:S01]  /*12ac0*/  MOV R4, UR4 ;  /* 0x0000000400047c02 */ /* 0x000fe20008000f00 */
[----:B------:R-:W-:Y:S02]  /*12ad0*/  ULDC.64 UR4, c[0x0][0x878] ;  /* 0x00021e0000047ab9 */ /* 0x000fe40000000a00 */
[----:B------:R-:W-:-:S04]  /*12ae0*/  UISETP.NE.U32.AND UP0, UPT, UR4, URZ, UPT ;  /* 0x0000003f0400728c */ /* 0x000fc8000bf05070 */
[----:B------:R-:W-:Y:S01]  /*12af0*/  UISETP.NE.AND.EX UP0, UPT, UR5, URZ, UPT, UP0 ;  /* 0x0000003f0500728c */ /* 0x000fe2000bf05300 */
[----:B------:R-:W-:-:S03]  /*12b00*/  ULDC UR6, c[0x0][0x808] ;  /* 0x0002020000067ab9 */ /* 0x000fc60000000800 */
[----:B------:R-:W2:Y:S01]  /*12b10*/  @P4 LDG.E R9, desc[UR38][R4.64] ;  /* 0x0000002604094981 */ /* 0x000ea2000c1e1900 */
[----:B------:R-:W-:Y:S01]  /*12b20*/  IMAD.U32 R0, RZ, RZ, UR6 ;  /* 0x00000006ff007e24 */ /* 0x000fe2000f8e00ff */
[----:B------:R-:W-:-:S05]  /*12b30*/  PLOP3.LUT P0, PT, PT, PT, UP0, 0x80, 0x0 ;  /* 0x000000000000781c */ /* 0x000fca0003f0f008 */
[----:B------:R-:W-:Y:S02]  /*12b40*/  @UP0 ULDC.64 UR4, c[0x0][0x878] ;  /* 0x00021e0000040ab9 */ /* 0x000fe40000000a00 */
[----:B------:R-:W-:-:S06]  /*12b50*/  @UP0 UIMAD.WIDE UR4, UR37, 0x4, UR4 ;  /* 0x00000004250408a5 */ /* 0x000fcc000f8e0204 */
[----:B------:R-:W-:Y:S01]  /*12b60*/  MOV R6, UR4 ;  /* 0x0000000400067c02 */ /* 0x000fe20008000f00 */
[----:B------:R-:W-:-:S05]  /*12b70*/  IMAD.U32 R7, RZ, RZ, UR5 ;  /* 0x00000005ff077e24 */ /* 0x000fca000f8e00ff */
[----:B------:R3:W5:Y:S01]  /*12b80*/  @P0 LDG.E R0, desc[UR38][R6.64] ;  /* 0x0000002606000981 */ /* 0x000762000c1e1900 */
[----:B------:R-:W4:Y:S01]  /*12b90*/  S2R R2, SR_TID.X ;  /* 0x0000000000027919 */ /* 0x000f220000002100 */
[----:B------:R-:W1:Y:S01]  /*12ba0*/  S2R R15, SR_CTAID.X ;  /* 0x00000000000f7919 */ /* 0x000e620000002500 */
[----:B------:R-:W1:Y:S01]  /*12bb0*/  S2R R19, SR_CTAID.Y ;  /* 0x0000000000137919 */ /* 0x000e620000002600 */
[----:B----4-:R-:W-:-:S05]  /*12bc0*/  VIADD R8, R2, 0xffffff80 ;  /* 0xffffff8002087836 */ /* 0x010fca0000000000 */
[----:B------:R-:W-:-:S04]  /*12bd0*/  SHF.R.S32.HI R3, RZ, 0x1f, R8 ;  /* 0x0000001fff037819 */ /* 0x000fc80000011408 */
[----:B------:R-:W-:Y:S02]  /*12be0*/  LEA.HI R10, R3, R8, RZ, 0x3 ;  /* 0x00000008030a7211 */ /* 0x000fe400078f18ff */
[----:B------:R-:W-:Y:S02]  /*12bf0*/  CS2R R2, SRZ ;  /* 0x0000000000027805 */ /* 0x000fe4000001ff00 */
[----:B------:R-:W-:-:S04]  /*12c00*/  LOP3.LUT R11, R10, 0x1ffffff8, RZ, 0xc0, !PT ;  /* 0x1ffffff80a0b7812 */ /* 0x000fc800078ec0ff */
[----:B------:R-:W-:Y:S02]  /*12c10*/  IADD3 R11, R8, -R11, RZ ;  /* 0x8000000b080b7210 */ /* 0x000fe40007ffe0ff */
[--C-:B--2---:R-:W-:Y:S01]  /*12c20*/  @P4 SHF.R.S32.HI R3, RZ, 0x1f, R9.reuse ;  /* 0x0000001fff034819 */ /* 0x104fe20000011409 */
[----:B------:R-:W-:Y:S01]  /*12c30*/  @P4 IMAD.MOV.U32 R2, RZ, RZ, R9 ;  /* 0x000000ffff024224 */ /* 0x000fe200078e0009 */
[----:B-1-3--:R-:W-:Y:S06]  /*12c40*/  @P0 BRA `(.L_x_1750) ;  /* 0x0000000000100947 */ /* 0x00afec0003800000 */
[----:B------:R-:W-:Y:S05]  /*12c50*/  @!P4 BRA `(.L_x_1750) ;  /* 0x00000000000cc947 */ /* 0x000fea0003800000 */
[----:B------:R-:W2:Y:S04]  /*12c60*/  LDG.E R7, desc[UR38][R4.64] ;  /* 0x0000002604077981 */ /* 0x000ea8000c1e1900 */
[----:B-----5:R-:W2:Y:S02]  /*12c70*/  LDG.E R0, desc[UR38][R4.64+0x4] ;  /* 0x0000042604007981 */ /* 0x020ea4000c1e1900 */
[----:B--2---:R-:W-:-:S07]  /*12c80*/  IMAD.IADD R0, R0, 0x1, -R7 ;  /* 0x0000000100007824 */ /* 0x004fce00078e0a07 */
.L_x_1750:
[----:B------:R-:W1:Y:S01]  /*12c90*/  LDC R21, c[0x0][0x80c] ;  /* 0x00020300ff157b82 */ /* 0x000e620000000800 */
[----:B------:R-:W-:Y:S01]  /*12ca0*/  SHF.R.S32.HI R7, RZ, 0x3, R10 ;  /* 0x00000003ff077819 */ /* 0x000fe2000001140a */
[----:B------:R-:W-:Y:S01]  /*12cb0*/  ULDC.64 UR4, c[0x0][0x820] ;  /* 0x0002080000047ab9 */ /* 0x000fe20000000a00 */
[----:B------:R-:W-:Y:S01]  /*12cc0*/  SHF.L.U32 R10, R11, 0x3, RZ ;  /* 0x000000030b0a7819 */ /* 0x000fe200000006ff */
[----:B-----5:R-:W-:Y:S01]  /*12cd0*/  IMAD R0, R15, -0x80, R0 ;  /* 0xffffff800f007824 */ /* 0x020fe200078e0200 */
[----:B------:R-:W-:Y:S01]  /*12ce0*/  SHF.R.S32.HI R14, RZ, 0x1f, R19 ;  /* 0x0000001fff0e7819 */ /* 0x000fe20000011413 */
[C---:B------:R-:W-:Y:S01]  /*12cf0*/  VIADD R17, R7.reuse, 0x40 ;  /* 0x0000004007117836 */ /* 0x040fe20000000000 */
[--C-:B------:R-:W-:Y:S01]  /*12d00*/  SHF.R.S32.HI R11, RZ, 0x1f, R10.reuse ;  /* 0x0000001fff0b7819 */ /* 0x100fe2000001140a */
[----:B------:R-:W2:Y:S01]  /*12d10*/  LDC R23, c[0x0][0x83c] ;  /* 0x00020f00ff177b82 */ /* 0x000ea20000000800 */
[C---:B------:R-:W-:Y:S01]  /*12d20*/  IADD3 R2, P0, R7.reuse, R2, RZ ;  /* 0x0000000207027210 */ /* 0x040fe20007f1e0ff */
[----:B------:R-:W-:Y:S01]  /*12d30*/  IMAD R6, R14, UR4, RZ ;  /* 0x000000040e067c24 */ /* 0x000fe2000f8e02ff */
[-C--:B------:R-:W-:Y:S01]  /*12d40*/  ISETP.GE.AND P3, PT, R7, R0.reuse, PT ;  /* 0x000000000700720c */ /* 0x080fe20003f66270 */
[----:B------:R-:W-:Y:S01]  /*12d50*/  IMAD.WIDE.U32 R4, R19, UR4, R10 ;  /* 0x0000000413047c25 */ /* 0x000fe2000f8e000a */
[----:B------:R-:W-:Y:S01]  /*12d60*/  USHF.R.S32.HI UR4, URZ, 0x1f, UR37 ;  /* 0x0000001f3f047899 */ /* 0x000fe20008011425 */
[C---:B------:R-:W-:Y:S01]  /*12d70*/  LEA.HI.X.SX32 R3, R7.reuse, R3, 0x1, P0 ;  /* 0x0000000307037211 */ /* 0x040fe200000f0eff */
[----:B------:R-:W-:Y:S01]  /*12d80*/  BSSY B0, `(.L_x_1751) ;  /* 0x000001f000007945 */ /* 0x000fe20003800000 */
[C---:B------:R-:W-:Y:S01]  /*12d90*/  VIADD R13, R7.reuse, 0x20 ;  /* 0x00000020070d7836 */ /* 0x040fe20000000000 */
[----:B------:R-:W-:Y:S01]  /*12da0*/  IADD3 R7, R7, 0x60, RZ ;  /* 0x0000006007077810 */ /* 0x000fe20007ffe0ff */
[----:B------:R-:W-:Y:S01]  /*12db0*/  IMAD R9, R19, UR5, R6 ;  /* 0x0000000513097c24 */ /* 0x000fe2000f8e0206 */
[-C--:B------:R-:W-:Y:S01]  /*12dc0*/  ISETP.GE.AND P1, PT, R17, R0.reuse, PT ;  /* 0x000000001100720c */ /* 0x080fe20003f26270 */
[----:B------:R-:W-:Y:S01]  /*12dd0*/  IMAD.U32 R12, RZ, RZ, UR4 ;  /* 0x00000004ff0c7e24 */ /* 0x000fe2000f8e00ff */
[----:B------:R-:W-:Y:S01]  /*12de0*/  ULDC.64 UR4, c[0x0][0x828] ;  /* 0x00020a0000047ab9 */ /* 0x000fe20000000a00 */
[----:B------:R-:W-:Y:S01]  /*12df0*/  ISETP.GE.AND P2, PT, R13, R0, PT ;  /* 0x000000000d00720c */ /* 0x000fe20003f46270 */
[----:B------:R-:W-:Y:S01]  /*12e00*/  IMAD.IADD R5, R5, 0x1, R9 ;  /* 0x0000000105057824 */ /* 0x000fe200078e0209 */
[----:B-1----:R-:W-:-:S02]  /*12e10*/  ISETP.GE.OR P6, PT, R10, R21, P3 ;  /* 0x000000150a00720c */ /* 0x002fc40001fc6670 */
[----:B------:R-:W-:Y:S02]  /*12e20*/  SEL R12, R12, RZ, !P4 ;  /* 0x000000ff0c0c7207 */ /* 0x000fe40006000000 */
[----:B------:R-:W-:Y:S01]  /*12e30*/  ISETP.GE.AND P0, PT, R7, R0, PT ;  /* 0x000000000700720c */ /* 0x000fe20003f06270 */
[----:B------:R-:W-:Y:S01]  /*12e40*/  IMAD.WIDE R6, R15, 0x80, R2 ;  /* 0x000000800f067825 */ /* 0x000fe200078e0202 */
[----:B------:R-:W-:Y:S02]  /*12e50*/  SEL R17, RZ, UR37, P4 ;  /* 0x00000025ff117c07 */ /* 0x000fe4000a000000 */
[-C--:B------:R-:W-:Y:S01]  /*12e60*/  ISETP.GE.OR P5, PT, R10, R21.reuse, P2 ;  /* 0x000000150a00720c */ /* 0x080fe200017a6670 */
[----:B------:R-:W-:Y:S01]  /*12e70*/  IMAD R0, R12, UR4, RZ ;  /* 0x000000040c007c24 */ /* 0x000fe2000f8e02ff */
[----:B------:R-:W-:Y:S01]  /*12e80*/  ISETP.GE.OR P4, PT, R10, R21, P1 ;  /* 0x000000150a00720c */ /* 0x000fe20000f86670 */
[----:B------:R-:W-:-:S04]  /*12e90*/  IMAD.WIDE.U32 R8, R17, UR4, R4 ;  /* 0x0000000411087c25 */ /* 0x000fc8000f8e0004 */
[----:B------:R-:W-:-:S05]  /*12ea0*/  IMAD R13, R17, UR5, R0 ;  /* 0x00000005110d7c24 */ /* 0x000fca000f8e0200 */
[----:B------:R-:W-:Y:S01]  /*12eb0*/  IADD3 R5, R9, R13, RZ ;  /* 0x0000000d09057210 */ /* 0x000fe20007ffe0ff */
[----:B--2---:R-:W-:Y:S06]  /*12ec0*/  @P6 BRA `(.L_x_1752) ;  /* 0x0000000000286947 */ /* 0x004fec0003800000 */
        /* <DEDUP_REMOVED lines=10> */
.L_x_1752:
[----:B------:R-:W-:Y:S05]  /*12f70*/  BSYNC B0 ;  /* 0x0000000000007941 */ /* 0x000fea0003800000 */
.L_x_1751:
[----:B------:R-:W-:Y:S01]  /*12f80*/  BSSY B0, `(.L_x_1753) ;  /* 0x0000010000007945 */ /* 0x000fe20003800000 */
[----:B------:R-:W-:-:S03]  /*12f90*/  ISETP.GE.OR P6, PT, R10, R21, P0 ;  /* 0x000000150a00720c */ /* 0x000fc600007c6670 */
[----:B------:R-:W-:Y:S10]  /*12fa0*/  @P5 BRA `(.L_x_1754) ;  /* 0x0000000000345947 */ /* 0x000ff40003800000 */
        /* <DEDUP_REMOVED lines=13> */
.L_x_1754:
[----:B------:R-:W-:Y:S05]  /*13080*/  BSYNC B0 ;  /* 0x0000000000007941 */ /* 0x000fea0003800000 */
.L_x_1753:
        /* <DEDUP_REMOVED lines=11> */
[----:B--2---:R-:W-:Y:S01]  /*13140*/  LEA R20, P4, R2, UR4, 0x1 ;  /* 0x0000000402147c11 */ /* 0x004fe2000f8808ff */
[----:B------:R-:W-:-:S05]  /*13150*/  IMAD.IADD R3, R3, 0x1, R13 ;  /* 0x0000000103037824 */ /* 0x000fca00078e020d */
[----:B------:R-:W-:-:S05]  /*13160*/  LEA.HI.X R21, R2, UR5, R3, 0x1, P4 ;  /* 0x0000000502157c11 */ /* 0x000fca000a0f0c03 */
[----:B------:R3:W-:Y:S02]  /*13170*/  STG.E.128 desc[UR38][R20.64], RZ ;  /* 0x000000ff14007986 */ /* 0x0007e4000c101d26 */
.L_x_1756:
[----:B------:R-:W-:Y:S05]  /*13180*/  BSYNC B0 ;  /* 0x0000000000007941 */ /* 0x000fea0003800000 */
.L_x_1755:
        /* <DEDUP_REMOVED lines=15> */
.L_x_1758:
[----:B------:R-:W-:Y:S05]  /*13280*/  BSYNC B0 ;  /* 0x0000000000007941 */ /* 0x000fea0003800000 */
.L_x_1757:
        /* <DEDUP_REMOVED lines=26> */
.L_x_1760:
[----:B------:R-:W-:Y:S05]  /*13430*/  BSYNC B0 ;  /* 0x0000000000007941 */ /* 0x000fea0003800000 */
.L_x_1759:
[----:B------:R-:W-:Y:S04]  /*13440*/  BSSY B0, `(.L_x_1761) ;  /* 0x000000f000007945 */ /* 0x000fe80003800000 */
[----:B------:R-:W-:Y:S05]  /*13450*/  @P2 BRA `(.L_x_1762) ;  /* 0x0000000000342947 */ /* 0x000fea0003800000 */
[----:B----4-:R-:W-:Y:S01]  /*13460*/  IADD3 R11, P2, R6, 0x20, RZ ;  /* 0x00000020060b7810 */ /* 0x010fe20007f5e0ff */
        /* <DEDUP_REMOVED lines=12> */
.L_x_1762:
[----:B------:R-:W-:Y:S05]  /*13530*/  BSYNC B0 ;  /* 0x0000000000007941 */ /* 0x000fea0003800000 */
.L_x_1761:
        /* <DEDUP_REMOVED lines=15> */
.L_x_1764:
[----:B------:R-:W-:Y:S05]  /*13630*/  BSYNC B0 ;  /* 0x0000000000007941 */ /* 0x000fea0003800000 */
.L_x_1763:
        /* <DEDUP_REMOVED lines=15> */
.L_x_1679:
[----:B------:R-:W-:-:S08]  /*13730*/  NOP ;  /* 0x0000000000007918 */ /* 0x000fd00000000000 */
[----:B------:R-:W1:-:S00]  /*13740*/  USETMAXREG.DEALLOC.CTAPOOL 0x18 ;  /* 0x00000018000079c8 */ /* 0x000e4000080e0500 */
        /* <DEDUP_REMOVED lines=19> */
.L_x_1766:
        /* <DEDUP_REMOVED lines=13> */
.L_x_1768:
[----:B------:R-:W-:-:S05]  /*13950*/  ULDC UR4, c[0x0][0x8bc] ;  /* 0x00022f0000047ab9 */ /* 0x000fca0000000800 */
.L_x_1767:
[----:B-1----:R-:W-:-:S04]  /*13960*/  USHF.L.U32 UR11, UR14, 0x7, URZ ;  /* 0x000000070e0b7899 */ /* 0x002fc8000800063f */
[----:B------:R-:W-:-:S04]  /*13970*/  UISETP.GE.AND UP0, UPT, UR11, UR4, UPT ;  /* 0x000000040b00728c */ /* 0x000fc8000bf06270 */
[----:B--2---:R-:W-:-:S06]  /*13980*/  USEL UR12, UR12, 0xffffffff, !UP0 ;  /* 0xffffffff0c0c7887 */ /* 0x004fcc000c000000 */
[----:B------:R-:W-:-:S13]  /*13990*/  ISETP.LE.AND P0, PT, RZ, UR12, PT ;  /* 0x0000000cff007c0c */ /* 0x000fda000bf03270 */
[----:B------:R-:W-:Y:S05]  /*139a0*/  @!P0 BRA `(.L_x_1684) ;  /* 0x0000003400248947 */ /* 0x000fea0003800000 */
[----:B------:R-:W-:Y:S01]  /*139b0*/  ULDC.64 UR4, c[0x0][0x770] ;  /* 0x0001dc0000047ab9 */ /* 0x000fe20000000a00 */
[----:B------:R-:W1:Y:S01]  /*139c0*/  S2UR UR13, SR_CTAID.Y ;  /* 0x00000000000d79c3 */ /* 0x000e620000002600 */
[----:B------:R-:W-:Y:S01]  /*139d0*/  UISETP.NE.U32.AND UP0, UPT, UR4, URZ, UPT ;  /* 0x0000003f0400728c */ /* 0x000fe2000bf05070 */
[----:B------:R-:W-:-:S03]  /*139e0*/  ULDC.64 UR8, c[0x0][0x788] ;  /* 0x0001e20000087ab9 */ /* 0x000fc60000000a00 */
        /* <DEDUP_REMOVED lines=9> */
[----:B------:R-:W-:-:S06]  /*13a80*/  UISETP.NE.AND.EX UP1, UPT, UR5, URZ, UPT, UP1 ;  /* 0x0000003f0500728c */ /* 0x000fcc000bf25310 */
[----:B------:R-:W-:-:S05]  /*13a90*/  PLOP3.LUT P2, PT, PT, PT, UP1, 0x80, 0x0 ;  /* 0x000000000000781c */ /* 0x000fca0003f4f018 */
[----:B------:R-:W-:Y:S02]  /*13aa0*/  @UP1 ULDC.64 UR4, c[0x0][0x780] ;  /* 0x0001e00000041ab9 */ /* 0x000fe40000000a00 */
[----:B------:R-:W-:-:S06]  /*13ab0*/  @UP1 UIMAD.WIDE UR4, UR12, 0x4, UR4 ;  /* 0x000000040c0418a5 */ /* 0x000fcc000f8e0204 */
[----:B------:R-:W-:Y:S01]  /*13ac0*/  MOV R4, UR4 ;  /* 0x0000000400047c02 */ /* 0x000fe20008000f00 */
[----:B------:R-:W-:-:S05]  /*13ad0*/  IMAD.U32 R5, RZ, RZ, UR5 ;  /* 0x00000005ff057e24 */ /* 0x000fca000f8e00ff */
[----:B------:R-:W3:Y:S01]  /*13ae0*/  @P2 LDG.E R4, desc[UR38][R4.64] ;  /* 0x0000002604042981 */ /* 0x000ee2000c1e1900 */
[----:B------:R-:W-:Y:S01]  /*13af0*/  PLOP3.LUT P0, PT, PT, PT, UP0, 0x80, 0x0 ;  /* 0x000000000000781c */ /* 0x000fe20003f0f008 */
[----:B-1----:R-:W-:-:S12]  /*13b00*/  USHF.R.S32.HI UR16, URZ, 0x1f, UR13 ;  /* 0x0000001f3f107899 */ /* 0x002fd8000801140d */
[----:B--2---:R-:W-:Y:S02]  /*13b10*/  @P0 R2UR UR4, R0 ;  /* 0x00000000000402ca */ /* 0x004fe400000e0000 */
[----:B------:R-:W-:Y:S01]  /*13b20*/  ISETP.NE.U32.AND P0, PT, RZ, UR8, PT ;  /* 0x00000008ff007c0c */ /* 0x000fe2000bf05070 */
[----:B------:R-:W-:-:S03]  /*13b30*/  ULDC UR8, c[0x0][0x280] ;  /* 0x0000a00000087ab9 */ /* 0x000fc60000000800 */
[----:B------:R-:W-:-:S07]  /*13b40*/  ISETP.NE.AND.EX P0, PT, RZ, UR9, PT, P0 ;  /* 0x00000009ff007c0c */ /* 0x000fce000bf05300 */
[----:B------:R-:W-:-:S04]  /*13b50*/  @UP0 ULEA UR4, UR12, UR4, 0x7 ;  /* 0x000000040c040291 */ /* 0x000fc8000f8e383f */
[----:B------:R-:W-:-:S04]  /*13b60*/  @UP0 USHF.R.S32.HI UR5, URZ, 0x1f, UR4 ;  /* 0x0000001f3f050899 */ /* 0x000fc80008011404 */
[----:B------:R-:W-:-:S04]  /*13b70*/  @UP0 ULEA.HI UR5, UR5, UR4, URZ, 0x7 ;  /* 0x0000000405050291 */ /* 0x000fc8000f8f383f */
[----:B------:R-:W-:Y:S01]  /*13b80*/  @UP0 USHF.L.U32 UR5, UR5, 0x6, URZ ;  /* 0x0000000605050899 */ /* 0x000fe2000800063f */
[----:B---3--:R-:W-:-:S03]  /*13b90*/  @P2 R2UR UR8, R4 ;  /* 0x00000000040822ca */ /* 0x008fc600000e0000 */
[----:B------:R-:W-:-:S04]  /*13ba0*/  @UP0 ULOP3.LUT UR7, UR5, 0xffffe000, URZ, 0xc0, !UPT ;  /* 0xffffe00005070892 */ /* 0x000fc8000f8ec03f */
[----:B------:R-:W-:Y:S01]  /*13bb0*/  @UP0 USHF.R.S32.HI UR9, URZ, 0x1f, UR7 ;  /* 0x0000001f3f090899 */ /* 0x000fe20008011407 */
[----:B------:R-:W-:Y:S11]  /*13bc0*/  @P2 BRA `(.L_x_1769) ;  /* 0x0000000000142947 */ /* 0x000ff60003800000 */
[----:B------:R-:W-:Y:S05]  /*13bd0*/  @!P1 BRA `(.L_x_1769) ;  /* 0x0000000000109947 */ /* 0x000fea0003800000 */
[----:B------:R-:W2:Y:S04]  /*13be0*/  LDG.E R5, desc[UR38][R2.64] ;  /* 0x0000002602057981 */ /* 0x000ea8000c1e1900 */
[----:B------:R-:W2:Y:S02]  /*13bf0*/  LDG.E R0, desc[UR38][R2.64+0x4] ;  /* 0x0000042602007981 */ /* 0x000ea4000c1e1900 */
[----:B--2---:R-:W-:-:S04]  /*13c00*/  IADD3 R0, -R5, R0, RZ ;  /* 0x0000000005007210 */ /* 0x004fc80007ffe1ff */
[----:B------:R-:W-:-:S15]  /*13c10*/  R2UR UR8, R0 ;  /* 0x00000000000872ca */ /* 0x000fde00000e0000 */
.L_x_1769:
[----:B------:R-:W-:Y:S01]  /*13c20*/  UMOV UR4, URZ ;  /* 0x0000003f00047c82 */ /* 0x000fe20008000000 */
[----:B------:R-:W-:Y:S01]  /*13c30*/  UMOV UR5, URZ ;  /* 0x0000003f00057c82 */ /* 0x000fe20008000000 */
[----:B------:R-:W-:Y:S01]  /*13c40*/  ULDC UR6, c[0x0][0x290] ;  /* 0x0000a40000067ab9 */ /* 0x000fe20000000800 */
[----:B------:R-:W-:Y:S01]  /*13c50*/  @UP0 UMOV UR4, UR7 ;  /* 0x0000000700040c82 */ /* 0x000fe20008000000 */
[----:B------:R-:W-:Y:S01]  /*13c60*/  @UP0 UMOV UR5, UR9 ;  /* 0x0000000900050c82 */ /* 0x000fe20008000000 */
        /* <DEDUP_REMOVED lines=8> */
.L_x_1770:
        /* <DEDUP_REMOVED lines=9> */
[----:B------:R-:W2:Y:S02]  /*13d80*/  LDG.E R5, desc[UR38][R2.64+0x4] ;  /* 0x0000042602057981 */ /* 0x000ea4000c1e1900 */
[----:B--2---:R-:W-:-:S05]  /*13d90*/  IMAD.IADD R0, R5, 0x1, -R0 ;  /* 0x0000000105007824 */ /* 0x004fca00078e0a00 */
[----:B------:R-:W-:-:S15]  /*13da0*/  R2UR UR6, R0 ;  /* 0x00000000000672ca */ /* 0x000fde00000e0000 */
.L_x_1771:
[----:B------:R-:W-:Y:S01]  /*13db0*/  UIADD3 UR7, -UR6, UR8, UR11 ;  /* 0x0000000806077290 */ /* 0x000fe2000fffe10b */
[----:B------:R-:W-:Y:S01]  /*13dc0*/  ISETP.LE.AND P0, PT, RZ, UR14, PT ;  /* 0x0000000eff007c0c */ /* 0x000fe2000bf03270 */
[----:B------:R-:W-:Y:S02]  /*13dd0*/  ULDC UR9, c[0x0][0x74c] ;  /* 0x0001d30000097ab9 */ /* 0x000fe40000000800 */
[----:B------:R-:W-:Y:S02]  /*13de0*/  UIADD3 UR9, UR7, -UR9, URZ ;  /* 0x8000000907097290 */ /* 0x000fe4000fffe03f */
        /* <DEDUP_REMOVED lines=10> */
[----:B------:R-:W-:Y:S07]  /*13e90*/  @!P0 BRA `(.L_x_1772) ;  /* 0x00000000001c8947 */ /* 0x000fee0003800000 */
[----:B------:R-:W-:Y:S01]  /*13ea0*/  UIADD3 UR8, UR11, 0xff, UR8 ;  /* 0x000000ff0b087890 */ /* 0x000fe2000fffe008 */
[----:B------:R-:W-:-:S03]  /*13eb0*/  ULDC UR9, c[0x0][0x748] ;  /* 0x0001d20000097ab9 */ /* 0x000fc60000000800 */
[----:B------:R-:W-:-:S04]  /*13ec0*/  UIADD3 UR8, UR8, UR9, -UR6 ;  /* 0x0000000908087290 */ /* 0x000fc8000fffe806 */
[----:B------:R-:W-:-:S04]  /*13ed0*/  USHF.R.S32.HI UR6, URZ, 0x1f, UR8 ;  /* 0x0000001f3f067899 */ /* 0x000fc80008011408 */
[----:B------:R-:W-:-:S04]  /*13ee0*/  ULEA.HI UR6, UR6, UR8, URZ, 0x7 ;  /* 0x0000000806067291 */ /* 0x000fc8000f8f383f */
[----:B------:R-:W-:-:S06]  /*13ef0*/  USHF.R.S32.HI UR6, URZ, 0x7, UR6 ;  /* 0x000000073f067899 */ /* 0x000fcc0008011406 */
[----:B------:R-:W-:-:S07]  /*13f00*/  VIMNMX R2, R2, UR6, PT ;  /* 0x0000000602027c48 */ /* 0x000fce000bfe0100 */
.L_x_1772:
[----:B------:R-:W-:-:S13]  /*13f10*/  ISETP.GT.AND P0, PT, R2, UR7, PT ;  /* 0x0000000702007c0c */ /* 0x000fda000bf04270 */
[----:B------:R-:W-:Y:S05]  /*13f20*/  @!P0 BRA `(.L_x_1684) ;  /* 0x0000002c00c48947 */ /* 0x000fea0003800000 */
[----:B------:R-:W-:Y:S01]  /*13f30*/  ULDC.64 UR14, c[0x0][0x2d8] ;  /* 0x0000b600000e7ab9 */ /* 0x000fe20000000a00 */
[----:B------:R-:W-:Y:S01]  /*13f40*/  VIADD R0, R2, -UR7 ;  /* 0x8000000702007c36 */ /* 0x000fe20008000000 */
[----:B------:R-:W-:Y:S02]  /*13f50*/  UIMAD UR10, UR16, UR14, URZ ;  /* 0x0000000e100a72a4 */ /* 0x000fe4000f8e023f */
[----:B------:R-:W-:Y:S02]  /*13f60*/  UIMAD.WIDE.U32 UR8, UR13, UR14, URZ ;  /* 0x0000000e0d0872a5 */ /* 0x000fe4000f8e003f */
[----:B------:R-:W-:Y:S01]  /*13f70*/  USHF.R.S32.HI UR6, URZ, 0x1f, UR12 ;  /* 0x0000001f3f067899 */ /* 0x000fe2000801140c */
[----:B------:R-:W-:Y:S01]  /*13f80*/  LOP3.LUT R0, R0, 0x1, RZ, 0xc0, !PT ;  /* 0x0000000100007812 */ /* 0x000fe200078ec0ff */
[----:B------:R-:W-:Y:S02]  /*13f90*/  UIMAD UR13, UR13, UR15, UR10 ;  /* 0x0000000f0d0d72a4 */ /* 0x000fe4000f8e020a */
[----:B------:R-:W-:Y:S01]  /*13fa0*/  UIADD3 UR10, UP1, UR4, UR8, URZ ;  /* 0x00000008040a7290 */ /* 0x000fe2000ff3e03f */
[----:B------:R-:W-:Y:S01]  /*13fb0*/  ISETP.NE.U32.AND P1, PT, R0, 0x1, PT ;  /* 0x000000010000780c */ /* 0x000fe20003f25070 */
[----:B------:R-:W-:-:S02]  /*13fc0*/  UIADD3 UR13, UR9, UR13, URZ ;  /* 0x0000000d090d7290 */ /* 0x000fc4000fffe03f */
[----:B------:R-:W-:Y:S01]  /*13fd0*/  USEL UR6, UR6, URZ, !UP0 ;  /* 0x0000003f06067287 */ /* 0x000fe2000c000000 */
[----:B------:R-:W-:Y:S01]  /*13fe0*/  ULDC.64 UR26, c[0x0][0x2e0] ;  /* 0x0000b800001a7ab9 */ /* 0x000fe20000000a00 */
[----:B------:R-:W-:Y:S02]  /*13ff0*/  USEL UR12, UR12, URZ, !UP0 ;  /* 0x0000003f0c0c7287 */ /* 0x000fe4000c000000 */
[----:B------:R-:W-:Y:S02]  /*14000*/  UIADD3.X UR11, UR5, UR13, URZ, UP1, !UPT ;  /* 0x0000000d050b7290 */ /* 0x000fe40008ffe43f */
[----:B------:R-:W-:Y:S02]  /*14010*/  UIMAD UR14, UR6, UR26, URZ ;  /* 0x0000001a060e72a4 */ /* 0x000fe4000f8e023f */
[----:B------:R-:W-:Y:S02]  /*14020*/  UIMAD.WIDE.U32 UR10, UR12, UR26, UR10 ;  /* 0x0000001a0c0a72a5 */ /* 0x000fe4000f8e000a */
[----:B------:R-:W-:Y:S01]  /*14030*/  UIMAD UR14, UR12, UR27, UR14 ;  /* 0x0000001b0c0e72a4 */ /* 0x000fe2000f8e020e */
[----:B------:R-:W-:-:S03]  /*14040*/  ELECT P0, URZ, PT ;  /* 0x00000000003f782f */ /* 0x000fc60003800000 */
        /* <DEDUP_REMOVED lines=20> */
.L_x_1775:
[----:B------:R-:W-:Y:S05]  /*14190*/  BSYNC B0 ;  /* 0x0000000000007941 */ /* 0x000fea0003800000 */
.L_x_1774:
        /* <DEDUP_REMOVED lines=19> */
.L_x_1777:
[----:B------:R-:W-:Y:S05]  /*142d0*/  BSYNC B0 ;  /* 0x0000000000007941 */ /* 0x000fea0003800000 */
.L_x_1776:
[----:B------:R-:W-:Y:S06]  /*142e0*/  BAR.ARV 0xa, 0xa0 ;  /* 0x0282800000007b1d */ /* 0x000fec0000002000 */
[----:B------:R-:W-:Y:S04]  /*142f0*/  BSSY B0, `(.L_x_1778) ;  /* 0x0000003000007945 */ /* 0x000fe80003800000 */
[----:B------:R-:W-:Y:S05]  /*14300*/  @!P0 BRA `(.L_x_1779) ;  /* 0x0000000000048947 */ /* 0x000fea0003800000 */
[----:B------:R-:W-:-:S04]  /*14310*/  DEPBAR.LE SB0, 0x0 ;  /* 0x000080000000791a */ /* 0x000fc80000000000 */
.L_x_1779:
[----:B------:R-:W-:Y:S05]  /*14320*/  BSYNC B0 ;  /* 0x0000000000007941 */ /* 0x000fea0003800000 */
.L_x_1778:
[----:B------:R-:W-:Y:S06]  /*14330*/  BAR.ARV 0xb, 0xa0 ;  /* 0x02c2800000007b1d */ /* 0x000fec0000002000 */
[----:B------:R-:W-:Y:S01]  /*14340*/  UIADD3 UR15, UR7, 0x1, URZ ;  /* 0x00000001070f7890 */ /* 0x000fe2000fffe03f */
[----:B------:R-:W-:Y:S11]  /*14350*/  BRA `(.L_x_1780) ;  /* 0x0000000000047947 */ /* 0x000ff60003800000 */
.L_x_1773:
[----:B------:R-:W-:-:S05]  /*14360*/  UMOV UR15, UR7 ;  /* 0x00000007000f7c82 */ /* 0x000fca0008000000 */
.L_x_1780:
[----:B------:R-:W-:-:S06]  /*14370*/  UIADD3 UR6, UR7, 0x1, URZ ;  /* 0x0000000107067890 */ /* 0x000fcc000fffe03f */
[----:B------:R-:W-:-:S13]  /*14380*/  ISETP.NE.AND P1, PT, R2, UR6, PT ;  /* 0x0000000602007c0c */ /* 0x000fda000bf25270 */
[----:B------:R-:W-:Y:S05]  /*14390*/  @!P1 BRA `(.L_x_1684) ;  /* 0x0000002800a89947 */ /* 0x000fea0003800000 */
[----:B------:R-:W-:Y:S01]  /*143a0*/  UMOV UR16, UR8 ;  /* 0x0000000800107c82 */ /* 0x000fe20008000000 */
[----:B------:R-:W-:Y:S01]  /*143b0*/  UMOV UR17, UR13 ;  /* 0x0000000d00117c82 */ /* 0x000fe20008000000 */
[----:B------:R-:W-:Y:S01]  /*143c0*/  ULDC.64 UR18, c[0x0][0x2c0] ;  /* 0x0000b00000127ab9 */ /* 0x000fe20000000a00 */
[----:B------:R-:W-:Y:S01]  /*143d0*/  UIMAD.WIDE.U32 UR16, UR12, UR26, UR16 ;  /* 0x0000001a0c1072a5 */ /* 0x000fe2000f8e0010 */
[----:B------:R-:W-:Y:S01]  /*143e0*/  UMOV UR6, URZ ;  /* 0x0000003f00067c82 */ /* 0x000fe20008000000 */
[----:B------:R-:W-:Y:S02]  /*143f0*/  ULDC.64 UR30, c[0x0][0x2c0] ;  /* 0x0000b000001e7ab9 */ /* 0x000fe40000000a00 */
[----:B------:R-:W-:-:S04]  /*14400*/  UIADD3 UR25, UP0, UR4, UR16, URZ ;  /* 0x0000001004197290 */ /* 0x000fc8000ff1e03f */
[----:B------:R-:W-:Y:S02]  /*14410*/  UIADD3.X UR16, UR5, UR14, UR17, UP0, !UPT ;  /* 0x0000000e05107290 */ /* 0x000fe400087fe411 */
[----:B------:R-:W-:Y:S02]  /*14420*/  ULEA UR24, UP0, UR25, UR18, 0x2 ;  /* 0x0000001219187291 */ /* 0x000fe4000f80103f */
[----:B------:R-:W-:Y:S02]  /*14430*/  USHF.L.U32 UR18, UR15, 0xd, URZ ;  /* 0x0000000d0f127899 */ /* 0x000fe4000800063f */
        /* <DEDUP_REMOVED lines=8> */
.L_x_1793:
        /* <DEDUP_REMOVED lines=9> */
[----:B------:R-:W-:Y:S01]  /*14550*/  UMOV UR28, 0x400 ;  /* 0x00000400001c7882 */ /* 0x000fe20000000000 */
[----:B------:R-:W-:Y:S02]  /*14560*/  UMOV UR42, 0x0 ;  /* 0x00000000002a7882 */ /* 0x000fe40000000000 */
[----:B------:R-:W-:Y:S02]  /*14570*/  ULEA.HI.X.SX32 UR41, UR19, UR27, 0x1, UP0 ;  /* 0x0000001b13297291 */ /* 0x000fe400080f0e3f */
[----:B------:R-:W-:Y:S01]  /*14580*/  ULEA UR40, UP0, UR37, UR30, 0x2 ;  /* 0x0000001e25287291 */ /* 0x000fe2000f80103f */
[----:B------:R-:W-:-:S03]  /*14590*/  UMOV UR43, 0x14f00000 ;  /* 0x14f00000002b7882 */ /* 0x000fc60000000000 */
[----:B------:R-:W-:Y:S02]  /*145a0*/  ULEA.HI.X UR41, UR37, UR31, UR41, 0x2, UP0 ;  /* 0x0000001f25297291 */ /* 0x000fe400080f1429 */
[----:B-1----:R-:W-:-:S03]  /*145b0*/  ULEA UR28, UR29, UR28, 0x18 ;  /* 0x0000001c1d1c7291 */ /* 0x002fc6000f8ec03f */
[----:B------:R-:W-:Y:S01]  /*145c0*/  UMOV UR29, 0x400 ;  /* 0x00000400001d7882 */ /* 0x000fe20000000000 */
[----:B------:R-:W-:-:S09]  /*145d0*/  UIADD3 UR28, UR28, 0x8000, URZ ;  /* 0x000080001c1c7890 */ /* 0x000fd2000fffe03f */
[----:B------:R1:W-:Y:S02]  /*145e0*/  UBLKRED.G.S.ADD.F32.RN [UR40], [UR28], UR29, desc[UR42] ;  /* 0x00002a281c0073bb */ /* 0x0003e400080a141d */
[----:B-1----:R0:W-:Y:S02]  /*145f0*/  UTMACMDFLUSH ;  /* 0x00000000000079b7 */ /* 0x0021e40000000000 */
.L_x_1782:
[----:B------:R-:W-:Y:S05]  /*14600*/  BSYNC B0 ;  /* 0x0000000000007941 */ /* 0x000fea0003800000 */
.L_x_1781:
        /* <DEDUP_REMOVED lines=13> */
.L_x_1784:
[----:B------:R-:W-:Y:S05]  /*146e0*/  BSYNC B0 ;  /* 0x0000000000007941 */ /* 0x000fea0003800000 */
.L_x_1783:
[----:B------:R-:W-:Y:S06]  /*146f0*/  BAR.ARV 0xa, 0xa0 ;  /* 0x0282800000007b1d */ /* 0x000fec0000002000 */
[----:B------:R-:W-:Y:S04]  /*14700*/  BSSY B0, `(.L_x_1785) ;  /* 0x0000003000007945 */ /* 0x000fe80003800000 */
[----:B------:R-:W-:Y:S05]  /*14710*/  @!P0 BRA `(.L_x_1786) ;  /* 0x0000000000048947 */ /* 0x000fea0003800000 */
[----:B------:R-:W-:-:S04]  /*14720*/  DEPBAR.LE SB0, 0x0 ;  /* 0x000080000000791a */ /* 0x000fc80000000000 */
.L_x_1786:
[----:B------:R-:W-:Y:S05]  /*14730*/  BSYNC B0 ;  /* 0x0000000000007941 */ /* 0x000fea0003800000 */
.L_x_1785:
        /* <DEDUP_REMOVED lines=13> */
.L_x_1788:
[----:B------:R-:W-:Y:S05]  /*14810*/  BSYNC B0 ;  /* 0x0000000000007941 */ /* 0x000fea0003800000 */
.L_x_1787:
        /* <DEDUP_REMOVED lines=13> */
.L_x_1790:
[----:B------:R-:W-:Y:S05]  /*148f0*/  BSYNC B0 ;  /* 0x0000000000007941 */ /* 0x000fea0003800000 */
.L_x_1789:
[----:B------:R-:W-:Y:S01]  /*14900*/  UIADD3 UR15, UR15, 0x2, URZ ;  /* 0x000000020f0f7890 */ /* 0x000fe2000fffe03f */
[----:B------:R-:W-:Y:S06]  /*14910*/  BAR.ARV 0xa, 0xa0 ;  /* 0x0282800000007b1d */ /* 0x000fec0000002000 */
[----:B------:R-:W-:Y:S01]  /*14920*/  BSSY B0, `(.L_x_1791) ;  /* 0x0000004000007945 */ /* 0x000fe20003800000 */
[----:B------:R-:W-:-:S03]  /*14930*/  ISETP.LE.AND P1, PT, R2, UR15, PT ;  /* 0x0000000f02007c0c */ /* 0x000fc6000bf23270 */
[----:B------:R-:W-:Y:S10]  /*14940*/  @!P0 BRA `(.L_x_1792) ;  /* 0x0000000000048947 */ /* 0x000ff40003800000 */
[----:B------:R-:W-:-:S04]  /*14950*/  DEPBAR.LE SB0, 0x0 ;  /* 0x000080000000791a */ /* 0x000fc80000000000 */
.L_x_1792:
[----:B------:R-:W-:Y:S05]  /*14960*/  BSYNC B0 ;  /* 0x0000000000007941 */ /* 0x000fea0003800000 */
.L_x_1791:
[----:B------:R-:W-:Y:S06]  /*14970*/  BAR.ARV 0xb, 0xa0 ;  /* 0x02c2800000007b1d */ /* 0x000fec0000002000 */
[----:B------:R-:W-:Y:S02]  /*14980*/  UIADD3 UR19, UR19, 0x4000, URZ ;  /* 0x0000400013137890 */ /* 0x000fe4000fffe03f */
[----:B------:R-:W-:Y:S01]  /*14990*/  UIADD3 UR6, UR6, 0x4000, URZ ;  /* 0x0000400006067890 */ /* 0x000fe2000fffe03f */
[----:B------:R-:W-:Y:S11]  /*149a0*/  @!P1 BRA `(.L_x_1793) ;  /* 0xfffffff800c49947 */ /* 0x000ff6000383ffff */
[----:B------:R-:W-:Y:S05]  /*149b0*/  BRA `(.L_x_1684) ;  /* 0x0000002400207947 */ /* 0x000fea0003800000 */
.L_x_1765:
[----:B------:R-:W-:Y:S01]  /*149c0*/  ULDC.64 UR4, c[0x0][0x8d8] ;  /* 0x0002360000047ab9 */ /* 0x000fe20000000a00 */
[----:B------:R-:W1:Y:S01]  /*149d0*/  S2UR UR21, SR_CTAID.X ;  /* 0x00000000001579c3 */ /* 0x000e620000002500 */
[----:B------:R-:W-:-:S04]  /*149e0*/  ISETP.NE.U32.AND P0, PT, RZ, UR4, PT ;  /* 0x00000004ff007c0c */ /* 0x000fc8000bf05070 */
[----:B------:R-:W-:-:S03]  /*149f0*/  ISETP.NE.AND.EX P0, PT, RZ, UR5, PT, P0 ;  /* 0x00000005ff007c0c */ /* 0x000fc6000bf05300 */
[----:B------:R-:W2:Y:S08]  /*14a00*/  S2UR UR13, SR_CTAID.Z ;  /* 0x00000000000d79c3 */ /* 0x000eb00000002700 */
[----:B------:R-:W3:Y:S02]  /*14a10*/  S2UR UR20, SR_CTAID.Y ;  /* 0x00000000001479c3 */ /* 0x000ee40000002600 */
[----:B------:R-:W-:Y:S05]  /*14a20*/  @!P0 BRA `(.L_x_1794) ;  /* 0x00000000001c8947 */ /* 0x000fea0003800000 */
[----:B------:R-:W-:Y:S02]  /*14a30*/  ULDC.64 UR4, c[0x0][0x8d8] ;  /* 0x0002360000047ab9 */ /* 0x000fe40000000a00 */
[----:B--2---:R-:W-:-:S06]  /*14a40*/  UIMAD.WIDE UR4, UR13, 0x4, UR4 ;  /* 0x000000040d0478a5 */ /* 0x004fcc000f8e0204 */
[----:B------:R-:W-:Y:S01]  /*14a50*/  MOV R2, UR4 ;  /* 0x0000000400027c02 */ /* 0x000fe20008000f00 */
[----:B------:R-:W-:-:S05]  /*14a60*/  IMAD.U32 R3, RZ, RZ, UR5 ;  /* 0x00000005ff037e24 */ /* 0x000fca000f8e00ff */
[----:B------:R-:W2:Y:S02]  /*14a70*/  LDG.E R2, desc[UR38][R2.64] ;  /* 0x0000002602027981 */ /* 0x000ea4000c1e1900 */
[----:B--2---:R-:W-:Y:S01]  /*14a80*/  R2UR UR4, R2 ;  /* 0x00000000020472ca */ /* 0x004fe200000e0000 */
[----:B------:R-:W-:-:S14]  /*14a90*/  BRA `(.L_x_1795) ;  /* 0x00000000003c7947 */ /* 0x000fdc0003800000 */
.L_x_1794:
[----:B------:R-:W-:Y:S02]  /*14aa0*/  ULDC.64 UR4, c[0x0][0x8d0] ;  /* 0x0002340000047ab9 */ /* 0x000fe40000000a00 */
[----:B------:R-:W-:-:S04]  /*14ab0*/  ISETP.NE.U32.AND P0, PT, RZ, UR4, PT ;  /* 0x00000004ff007c0c */ /* 0x000fc8000bf05070 */
[----:B------:R-:W-:-:S13]  /*14ac0*/  ISETP.NE.AND.EX P0, PT, RZ, UR5, PT, P0 ;  /* 0x00000005ff007c0c */ /* 0x000fda000bf05300 */
[----:B------:R-:W-:Y:S05]  /*14ad0*/  @!P0 BRA `(.L_x_1796) ;  /* 0x0000000000288947 */ /* 0x000fea0003800000 */
[----:B------:R-:W-:Y:S02]  /*14ae0*/  ULDC.64 UR4, c[0x0][0x8d0] ;  /* 0x0002340000047ab9 */ /* 0x000fe40000000a00 */
[----:B--2---:R-:W-:-:S06]  /*14af0*/  UIMAD.WIDE UR4, UR13, 0x4, UR4 ;  /* 0x000000040d0478a5 */ /* 0x004fcc000f8e0204 */
[----:B------:R-:W-:Y:S01]  /*14b00*/  MOV R2, UR4 ;  /* 0x0000000400027c02 */ /* 0x000fe20008000f00 */
[----:B------:R-:W-:-:S05]  /*14b10*/  IMAD.U32 R3, RZ, RZ, UR5 ;  /* 0x00000005ff037e24 */ /* 0x000fca000f8e00ff */
[----:B------:R-:W2:Y:S04]  /*14b20*/  LDG.E R0, desc[UR38][R2.64] ;  /* 0x0000002602007981 */ /* 0x000ea8000c1e1900 */
[----:B------:R-:W4:Y:S01]  /*14b30*/  LDG.E R4, desc[UR38][R2.64+0x4] ;  /* 0x0000042602047981 */ /* 0x000f22000c1e1900 */
[----:B--2---:R-:W-:Y:S02]  /*14b40*/  R2UR UR4, R0 ;  /* 0x00000000000472ca */ /* 0x004fe400000e0000 */
[----:B----4-:R-:W-:-:S13]  /*14b50*/  R2UR UR5, R4 ;  /* 0x00000000040572ca */ /* 0x010fda00000e0000 */
[----:B------:R-:W-:Y:S01]  /*14b60*/  UIADD3 UR4, -UR4, UR5, URZ ;  /* 0x0000000504047290 */ /* 0x000fe2000fffe13f */
[----:B------:R-:W-:Y:S11]  /*14b70*/  BRA `(.L_x_1795) ;  /* 0x0000000000047947 */ /* 0x000ff60003800000 */
.L_x_1796:
[----:B------:R-:W-:-:S05]  /*14b80*/  ULDC UR4, c[0x0][0x8bc] ;  /* 0x00022f0000047ab9 */ /* 0x000fca0000000800 */
.L_x_1795:
[----:B-1----:R-:W-:Y:S01]  /*14b90*/  USHF.L.U32 UR8, UR21, 0x7, URZ ;  /* 0x0000000715087899 */ /* 0x002fe2000800063f */
[----:B------:R-:W-:Y:S01]  /*14ba0*/  MOV R10, 0x1 ;  /* 0x00000001000a7802 */ /* 0x000fe20000000f00 */
[----:B------:R-:W-:Y:S02]  /*14bb0*/  IMAD.MOV.U32 R0, RZ, RZ, RZ ;  /* 0x000000ffff007224 */ /* 0x000fe400078e00ff */
[----:B------:R-:W-:-:S04]  /*14bc0*/  UISETP.GE.AND UP0, UPT, UR8, UR4, UPT ;  /* 0x000000040800728c */ /* 0x000fc8000bf06270 */
[----:B--2---:R-:W-:-:S06]  /*14bd0*/  USEL UR13, UR13, 0xffffffff, !UP0 ;  /* 0xffffffff0d0d7887 */ /* 0x004fcc000c000000 */
[----:B------:R-:W-:-:S13]  /*14be0*/  ISETP.LE.AND P0, PT, RZ, UR13, PT ;  /* 0x0000000dff007c0c */ /* 0x000fda000bf03270 */
[----:B------:R-:W-:Y:S05]  /*14bf0*/  @!P0 BRA `(.L_x_1797) ;  /* 0x0000001c00fc8947 */ /* 0x000fea0003800000 */
[----:B------:R-:W-:Y:S01]  /*14c00*/  ULDC.64 UR18, c[0x0][0x770] ;  /* 0x0001dc0000127ab9 */ /* 0x000fe20000000a00 */
[----:B------:R-:W-:Y:S01]  /*14c10*/  ULDC.64 UR14, c[0x0][0x770] ;  /* 0x0001dc00000e7ab9 */ /* 0x000fe20000000a00 */
[----:B------:R-:W-:Y:S02]  /*14c20*/  UISETP.NE.U32.AND UP1, UPT, UR18, URZ, UPT ;  /* 0x0000003f1200728c */ /* 0x000fe4000bf25070 */
[----:B------:R-:W-:Y:S02]  /*14c30*/  UIMAD.WIDE UR14, UR13, 0x4, UR14 ;  /* 0x000000040d0e78a5 */ /* 0x000fe4000f8e020e */
[----:B------:R-:W-:Y:S01]  /*14c40*/  UISETP.NE.AND.EX UP1, UPT, UR19, URZ, UPT, UP1 ;  /* 0x0000003f1300728c */ /* 0x000fe2000bf25310 */
[----:B------:R-:W-:Y:S01]  /*14c50*/  ULDC.64 UR4, c[0x0][0x778] ;  /* 0x0001de0000047ab9 */ /* 0x000fe20000000a00 */
[----:B------:R-:W-:Y:S02]  /*14c60*/  ULDC.64 UR6, c[0x0][0x780] ;  /* 0x0001e00000067ab9 */ /* 0x000fe40000000a00 */
[----:B------:R-:W-:Y:S01]  /*14c70*/  MOV R2, UR14 ;  /* 0x0000000e00027c02 */ /* 0x000fe20008000f00 */
[----:B------:R-:W-:Y:S01]  /*14c80*/  IMAD.U32 R3, RZ, RZ, UR15 ;  /* 0x0000000fff037e24 */ /* 0x000fe2000f8e00ff */
[----:B------:R-:W-:Y:S01]  /*14c90*/  PLOP3.LUT P1, PT, PT, PT, UP1, 0x80, 0x0 ;  /* 0x000000000000781c */ /* 0x000fe20003f2f018 */
[----:B------:R-:W-:-:S02]  /*14ca0*/  UISETP.NE.U32.AND UP0, UPT, UR4, URZ, UPT ;  /* 0x0000003f0400728c */ /* 0x000fc4000bf05070 */
[----:B------:R-:W-:Y:S02]  /*14cb0*/  UISETP.NE.U32.AND UP2, UPT, UR6, URZ, UPT ;  /* 0x0000003f0600728c */ /* 0x000fe4000bf45070 */
[----:B------:R-:W-:Y:S02]  /*14cc0*/  UISETP.NE.AND.EX UP0, UPT, UR5, URZ, UPT, UP0 ;  /* 0x0000003f0500728c */ /* 0x000fe4000bf05300 */
[----:B------:R-:W-:Y:S01]  /*14cd0*/  UISETP.NE.AND.EX UP2, UPT, UR7, URZ, UPT, UP2 ;  /* 0x0000003f0700728c */ /* 0x000fe2000bf45320 */
[----:B------:R-:W-:Y:S01]  /*14ce0*/  ULDC.64 UR16, c[0x0][0x778] ;  /* 0x0001de0000107ab9 */ /* 0x000fe20000000a00 */
[----:B------:R-:W-:-:S04]  /*14cf0*/  ULDC.64 UR22, c[0x0][0x788] ;  /* 0x0001e20000167ab9 */ /* 0x000fc80000000a00 */
[----:B------:R-:W2:Y:S01]  /*14d00*/  @P1 LDG.E R6, desc[UR38][R2.64] ;  /* 0x0000002602061981 */ /* 0x000ea2000c1e1900 */
[----:B------:R-:W-:Y:S01]  /*14d10*/  PLOP3.LUT P2, PT, PT, PT, UP0, 0x80, 0x0 ;  /* 0x000000000000781c */ /* 0x000fe20003f4f008 */
[----:B------:R-:W-:Y:S01]  /*14d20*/  UIMAD.WIDE UR16, UR13, 0x4, UR16 ;  /* 0x000000040d1078a5 */ /* 0x000fe2000f8e0210 */
[----:B------:R-:W-:Y:S01]  /*14d30*/  PLOP3.LUT P3, PT, PT, PT, UP2, 0x80, 0x0 ;  /* 0x000000000000781c */ /* 0x000fe20003f6f028 */
[----:B------:R1:W4:Y:S01]  /*14d40*/  @P1 LDG.E R0, desc[UR38][R2.64] ;  /* 0x0000002602001981 */ /* 0x000322000c1e1900 */
[----:B------:R-:W-:Y:S02]  /*14d50*/  @UP2 ULDC.64 UR4, c[0x0][0x780] ;  /* 0x0001e00000042ab9 */ /* 0x000fe40000000a00 */
[----:B------:R-:W-:Y:S01]  /*14d60*/  @UP2 UIMAD.WIDE UR4, UR13, 0x4, UR4 ;  /* 0x000000040d0428a5 */ /* 0x000fe2000f8e0204 */
[----:B-1----:R-:W-:Y:S01]  /*14d70*/  MOV R2, UR16 ;  /* 0x0000001000027c02 */ /* 0x002fe20008000f00 */
[----:B------:R-:W-:-:S05]  /*14d80*/  IMAD.U32 R3, RZ, RZ, UR17 ;  /* 0x00000011ff037e24 */ /* 0x000fca000f8e00ff */
[----:B------:R1:W5:Y:S02]  /*14d90*/  @P2 LDG.E R4, desc[UR38][R2.64] ;  /* 0x0000002602042981 */ /* 0x000364000c1e1900 */
[----:B-1----:R-:W-:Y:S01]  /*14da0*/  MOV R2, UR4 ;  /* 0x0000000400027c02 */ /* 0x002fe20008000f00 */
[----:B------:R-:W-:-:S05]  /*14db0*/  IMAD.U32 R3, RZ, RZ, UR5 ;  /* 0x00000005ff037e24 */ /* 0x000fca000f8e00ff */
[----:B------:R-:W3:Y:S01]  /*14dc0*/  @P3 LDG.E R5, desc[UR38][R2.64] ;  /* 0x0000002602053981 */ /* 0x000ee2000c1e1900 */
[----:B------:R-:W-:Y:S01]  /*14dd0*/  ISETP.NE.U32.AND P0, PT, RZ, UR22, PT ;  /* 0x00000016ff007c0c */ /* 0x000fe2000bf05070 */
[----:B------:R-:W-:Y:S01]  /*14de0*/  UMOV UR7, URZ ;  /* 0x0000003f00077c82 */ /* 0x000fe20008000000 */
[----:B------:R-:W-:Y:S01]  /*14df0*/  UMOV UR11, URZ ;  /* 0x0000003f000b7c82 */ /* 0x000fe20008000000 */
[----:B------:R-:W-:Y:S01]  /*14e00*/  ULDC UR9, c[0x0][0x280] ;  /* 0x0000a00000097ab9 */ /* 0x000fe20000000800 */
[----:B------:R-:W-:Y:S02]  /*14e10*/  ISETP.NE.AND.EX P0, PT, RZ, UR23, PT, P0 ;  /* 0x00000017ff007c0c */ /* 0x000fe4000bf05300 */
[----:B--2---:R-:W-:Y:S02]  /*14e20*/  @P1 R2UR UR4, R6 ;  /* 0x00000000060412ca */ /* 0x004fe400000e0000 */
[----:B----4-:R-:W-:-:S11]  /*14e30*/  @P1 R2UR UR7, R0 ;  /* 0x00000000000712ca */ /* 0x010fd600000e0000 */
[----:B------:R-:W-:-:S04]  /*14e40*/  @UP1 ULEA UR4, UR13, UR4, 0x7 ;  /* 0x000000040d041291 */ /* 0x000fc8000f8e383f */
[----:B------:R-:W-:Y:S01]  /*14e50*/  @UP1 USHF.R.S32.HI UR5, URZ, 0x1f, UR4 ;  /* 0x0000001f3f051899 */ /* 0x000fe20008011404 */
[----:B-----5:R-:W-:-:S03]  /*14e60*/  @P2 R2UR UR11, R4 ;  /* 0x00000000040b22ca */ /* 0x020fc600000e0000 */
[----:B------:R-:W-:-:S04]  /*14e70*/  @UP1 ULEA.HI UR5, UR5, UR4, URZ, 0x7 ;  /* 0x0000000405051291 */ /* 0x000fc8000f8f383f */
[----:B------:R-:W-:-:S04]  /*14e80*/  @UP1 ULOP3.LUT UR6, UR5, 0xffffff80, URZ, 0xc0, !UPT ;  /* 0xffffff8005061892 */ /* 0x000fc8000f8ec03f */
[----:B------:R-:W-:Y:S01]  /*14e90*/  @UP1 USHF.R.S32.HI UR12, URZ, 0x1f, UR6 ;  /* 0x0000001f3f0c1899 */ /* 0x000fe20008011406 */
[----:B---3--:R-:W-:Y:S01]  /*14ea0*/  @P3 R2UR UR9, R5 ;  /* 0x00000000050932ca */ /* 0x008fe200000e0000 */
[----:B------:R-:W-:-:S14]  /*14eb0*/  @P3 BRA `(.L_x_1798) ;  /* 0x0000000000203947 */ /* 0x000fdc0003800000 */
[----:B------:R-:W-:Y:S05]  /*14ec0*/  @!P1 BRA `(.L_x_1798) ;  /* 0x00000000001c9947 */ /* 0x000fea0003800000 */
[----:B------:R-:W-:Y:S01]  /*14ed0*/  MOV R2, UR14 ;  /* 0x0000000e00027c02 */ /* 0x000fe20008000f00 */
[----:B------:R-:W-:-:S05]  /*14ee0*/  IMAD.U32 R3, RZ, RZ, UR15 ;  /* 0x0000000fff037e24 */ /* 0x000fca000f8e00ff */
[----:B------:R-:W2:Y:S04]  /*14ef0*/  LDG.E R0, desc[UR38][R2.64] ;  /* 0x0000002602007981 */ /* 0x000ea8000c1e1900 */
[----:B------:R-:W3:Y:S01]  /*14f00*/  LDG.E R4, desc[UR38][R2.64+0x4] ;  /* 0x0000042602047981 */ /* 0x000ee2000c1e1900 */
[----:B--2---:R-:W-:Y:S02]  /*14f10*/  R2UR UR4, R0 ;  /* 0x00000000000472ca */ /* 0x004fe400000e0000 */
[----:B---3--:R-:W-:-:S13]  /*14f20*/  R2UR UR9, R4 ;  /* 0x00000000040972ca */ /* 0x008fda00000e0000 */
[----:B------:R-:W-:-:S12]  /*14f30*/  UIADD3 UR9, -UR4, UR9, URZ ;  /* 0x0000000904097290 */ /* 0x000fd8000fffe13f */
.L_x_1798:
        /* <DEDUP_REMOVED lines=13> */
.L_x_1799:
        /* <DEDUP_REMOVED lines=8> */
.L_x_1800:
        /* <DEDUP_REMOVED lines=9> */
[----:B------:R-:W-:-:S04]  /*15120*/  ULEA.HI UR6, UR12, UR6, URZ, 0x7 ;  /* 0x000000060c067291 */ /* 0x000fc8000f8f383f */
[----:B------:R-:W-:Y:S01]  /*15130*/  VIMNMX R4, RZ, UR14, !PT ;  /* 0x0000000eff047c48 */ /* 0x000fe2000ffe0100 */
[----:B------:R-:W-:Y:S01]  /*15140*/  USHF.R.S32.HI UR6, URZ, 0x7, UR6 ;  /* 0x000000073f067899 */ /* 0x000fe20008011406 */
[----:B------:R-:W-:Y:S11]  /*15150*/  @!P0 BRA `(.L_x_1801) ;  /* 0x0000000000208947 */ /* 0x000ff60003800000 */
[----:B------:R-:W-:Y:S01]  /*15160*/  UIADD3 UR9, UR8, 0xff, UR9 ;  /* 0x000000ff08097890 */ /* 0x000fe2000fffe009 */
[----:B------:R-:W-:-:S03]  /*15170*/  ULDC UR12, c[0x0][0x748] ;  /* 0x0001d200000c7ab9 */ /* 0x000fc60000000800 */
[----:B------:R-:W-:-:S04]  /*15180*/  UIADD3 UR9, UR9, UR12, -UR10 ;  /* 0x0000000c09097290 */ /* 0x000fc8000fffe80a */
[----:B------:R-:W-:-:S04]  /*15190*/  USHF.R.S32.HI UR10, URZ, 0x1f, UR9 ;  /* 0x0000001f3f0a7899 */ /* 0x000fc80008011409 */
[----:B------:R-:W-:-:S04]  /*151a0*/  ULEA.HI UR10, UR10, UR9, URZ, 0x7 ;  /* 0x000000090a0a7291 */ /* 0x000fc8000f8f383f */
[----:B------:R-:W-:-:S04]  /*151b0*/  USHF.R.S32.HI UR10, URZ, 0x7, UR10 ;  /* 0x000000073f0a7899 */ /* 0x000fc8000801140a */
[----:B------:R-:W-:-:S04]  /*151c0*/  UISETP.LT.AND UP1, UPT, UR6, UR10, UPT ;  /* 0x0000000a0600728c */ /* 0x000fc8000bf21270 */
[----:B------:R-:W-:-:S12]  /*151d0*/  USEL UR6, UR6, UR10, UP1 ;  /* 0x0000000a06067287 */ /* 0x000fd80008800000 */
.L_x_1801:
[----:B------:R-:W-:Y:S02]  /*151e0*/  ISETP.LT.AND P0, PT, R4, UR6, PT ;  /* 0x0000000604007c0c */ /* 0x000fe4000bf01270 */
[----:B------:R-:W-:-:S11]  /*151f0*/  MOV R0, RZ ;  /* 0x000000ff00007202 */ /* 0x000fd60000000f00 */
[----:B------:R-:W-:Y:S05]  /*15200*/  @!P0 BRA `(.L_x_1797) ;  /* 0x0000001800788947 */ /* 0x000fea0003800000 */
[----:B------:R-:W-:Y:S01]  /*15210*/  USHF.R.S32.HI UR10, URZ, 0x1f, UR20 ;  /* 0x0000001f3f0a7899 */ /* 0x000fe20008011414 */
[----:B------:R-:W-:Y:S01]  /*15220*/  BSSY B0, `(.L_x_1797) ;  /* 0x000019c000007945 */ /* 0x000fe20003800000 */
[----:B------:R-:W-:Y:S01]  /*15230*/  ULDC.64 UR16, c[0x0][0x718] ;  /* 0x0001c60000107ab9 */ /* 0x000fe20000000a00 */
[----:B------:R-:W-:Y:S01]  /*15240*/  UISETP.NE.U32.AND UP1, UPT, UR18, URZ, UPT ;  /* 0x0000003f1200728c */ /* 0x000fe2000bf25070 */
[----:B------:R-:W-:Y:S01]  /*15250*/  IMAD.MOV.U32 R0, RZ, RZ, RZ ;  /* 0x000000ffff007224 */ /* 0x000fe200078e00ff */
[----:B------:R-:W-:Y:S01]  /*15260*/  UIMAD UR9, UR10, UR16, URZ ;  /* 0x000000100a0972a4 */ /* 0x000fe2000f8e023f */
[----:B------:R-:W-:Y:S01]  /*15270*/  ULDC UR12, c[0x0][0x2e8] ;  /* 0x0000ba00000c7ab9 */ /* 0x000fe20000000800 */
[----:B------:R-:W-:Y:S01]  /*15280*/  UMOV UR14, UR4 ;  /* 0x00000004000e7c82 */ /* 0x000fe20008000000 */
[----:B------:R-:W-:Y:S01]  /*15290*/  UMOV UR15, UR5 ;  /* 0x00000005000f7c82 */ /* 0x000fe20008000000 */
[----:B------:R-:W-:Y:S02]  /*152a0*/  UIMAD UR22, UR20, UR17, UR9 ;  /* 0x00000011141672a4 */ /* 0x000fe4000f8e0209 */
[----:B------:R-:W-:-:S02]  /*152b0*/  UISETP.NE.AND.EX UP1, UPT, UR19, URZ, UPT, UP1 ;  /* 0x0000003f1300728c */ /* 0x000fc4000bf25310 */
[----:B------:R-:W-:Y:S02]  /*152c0*/  USHF.R.S32.HI UR9, URZ, 0x1f, UR13 ;  /* 0x0000001f3f097899 */ /* 0x000fe4000801140d */
[----:B------:R-:W-:Y:S02]  /*152d0*/  UISETP.NE.AND UP2, UPT, UR12, 0x1, UPT ;  /* 0x000000010c00788c */ /* 0x000fe4000bf45270 */
[----:B------:R-:W-:Y:S01]  /*152e0*/  UIMAD.WIDE.U32 UR4, UR20, UR16, UR14 ;  /* 0x00000010140472a5 */ /* 0x000fe2000f8e000e */
[----:B------:R-:W-:Y:S01]  /*152f0*/  ULDC.64 UR18, c[0x0][0x730] ;  /* 0x0001cc0000127ab9 */ /* 0x000fe20000000a00 */
[----:B------:R-:W-:Y:S02]  /*15300*/  USEL UR9, UR9, URZ, !UP1 ;  /* 0x0000003f09097287 */ /* 0x000fe4000c800000 */
[----:B------:R-:W-:Y:S01]  /*15310*/  UIMAD UR10, UR10, UR18, URZ ;  /* 0x000000120a0a72a4 */ /* 0x000fe2000f8e023f */
[----:B------:R-:W-:Y:S01]  /*15320*/  ELECT P0, URZ, PT ;  /* 0x00000000003f782f */ /* 0x000fe20003800000 */
[----:B------:R-:W-:Y:S01]  /*15330*/  ULDC.64 UR16, c[0x0][0x720] ;  /* 0x0001c80000107ab9 */ /* 0x000fe20000000a00 */
[----:B------:R-:W-:-:S02]  /*15340*/  USEL UR21, UR13, URZ, !UP1 ;  /* 0x0000003f0d157287 */ /* 0x000fc4000c800000 */
[----:B------:R-:W-:Y:S02]  /*15350*/  UIADD3 UR23, UR5, UR22, URZ ;  /* 0x0000001605177290 */ /* 0x000fe4000fffe03f */
[----:B------:R-:W-:Y:S01]  /*15360*/  UIMAD UR5, UR9, UR16, URZ ;  /* 0x00000010090572a4 */ /* 0x000fe2000f8e023f */
[----:B------:R-:W-:Y:S01]  /*15370*/  UMOV UR22, UR4 ;  /* 0x0000000400167c82 */ /* 0x000fe20008000000 */
[----:B------:R-:W-:Y:S02]  /*15380*/  UIMAD.WIDE.U32 UR14, UR20, UR18, UR14 ;  /* 0x00000012140e72a5 */ /* 0x000fe4000f8e000e */
[----:B------:R-:W-:Y:S02]  /*15390*/  UIMAD UR10, UR20, UR19, UR10 ;  /* 0x00000013140a72a4 */ /* 0x000fe4000f8e020a */
[----:B------:R-:W-:Y:S01]  /*153a0*/  UIMAD.WIDE.U32 UR22, UR16, UR21, UR22 ;  /* 0x00000015101672a5 */ /* 0x000fe2000f8e0016 */
[----:B------:R-:W-:Y:S02]  /*153b0*/  ULDC.64 UR18, c[0x0][0x738] ;  /* 0x0001ce0000127ab9 */ /* 0x000fe40000000a00 */
[----:B------:R-:W-:Y:S01]  /*153c0*/  @UP2 ULDC UR16, c[0x0][0x2ec] ;  /* 0x0000bb0000102ab9 */ /* 0x000fe20000000800 */
[----:B------:R-:W-:-:S02]  /*153d0*/  UIMAD UR5, UR17, UR21, UR5 ;  /* 0x00000015110572a4 */ /* 0x000fc4000f8e0205 */
[----:B------:R-:W-:Y:S02]  /*153e0*/  UIADD3 UR15, UR15, UR10, URZ ;  /* 0x0000000a0f0f7290 */ /* 0x000fe4000fffe03f */
[----:B------:R-:W-:Y:S02]  /*153f0*/  UIMAD UR9, UR9, UR18, URZ ;  /* 0x00000012090972a4 */ /* 0x000fe4000f8e023f */
[----:B------:R-:W-:Y:S02]  /*15400*/  UIMAD.WIDE.U32 UR16, UR20, UR16, URZ ;  /* 0x00000010141072a5 */ /* 0x000fe4000f8e003f */
[----:B------:R-:W-:Y:S01]  /*15410*/  UIADD3 UR11, UR8, UR11, URZ ;  /* 0x0000000b080b7290 */ /* 0x000fe2000fffe03f */
[----:B------:R-:W-:Y:S02]  /*15420*/  UMOV UR12, UR20 ;  /* 0x00000014000c7c82 */ /* 0x000fe40008000000 */
[----:B------:R-:W-:Y:S01]  /*15430*/  @UP2 ULDC UR8, c[0x0][0x2f0] ;  /* 0x0000bc0000082ab9 */ /* 0x000fe20000000800 */
[----:B------:R-:W-:-:S02]  /*15440*/  UIMAD UR4, UR19, UR21, UR9 ;  /* 0x00000015130472a4 */ /* 0x000fc4000f8e0209 */
[----:B------:R-:W-:Y:S02]  /*15450*/  UIMAD.WIDE.U32 UR14, UR18, UR21, UR14 ;  /* 0x00000015120e72a5 */ /* 0x000fe4000f8e000e */
[----:B------:R-:W-:Y:S02]  /*15460*/  USEL UR13, UR13, URZ, !UP0 ;  /* 0x0000003f0d0d7287 */ /* 0x000fe4000c000000 */
        /* <DEDUP_REMOVED lines=9> */
.L_x_1831:
        /* <DEDUP_REMOVED lines=15> */
.L_x_1804:
[----:B------:R-:W-:Y:S01]  /*155f0*/  R2UR UR19, R4 ;  /* 0x00000000041372ca */ /* 0x000fe200000e0000 */
[----:B------:R-:W2:Y:S01]  /*15600*/  LDC.64 R12, c[0x0][0x198] ;  /* 0x00006600ff0c7b82 */ /* 0x000ea20000000a00 */
        /* <DEDUP_REMOVED lines=10> */
[----:B------:R-:W-:Y:S01]  /*156b0*/  UMOV UR27, UR11 ;  /* 0x0000000b001b7c82 */ /* 0x000fe20008000000 */
[----:B------:R-:W-:Y:S01]  /*156c0*/  USHF.L.U32 UR19, UR19, 0x7, URZ ;  /* 0x0000000713137899 */ /* 0x000fe2000800063f */
[----:B------:R-:W-:Y:S01]  /*156d0*/  IMAD.MOV.U32 R16, RZ, RZ, RZ ;  /* 0x000000ffff107224 */ /* 0x000fe200078e00ff */
[----:B------:R-:W-:Y:S01]  /*156e0*/  UMOV UR28, UR12 ;  /* 0x0000000c001c7c82 */ /* 0x000fe20008000000 */
[----:B------:R-:W-:Y:S01]  /*156f0*/  UMOV UR29, UR13 ;  /* 0x0000000d001d7c82 */ /* 0x000fe20008000000 */
[----:B------:R-:W-:-:S02]  /*15700*/  UIADD3 UR8, UP0, UR19, UR22, URZ ;  /* 0x0000001613087290 */ /* 0x000fc4000ff1e03f */
[----:B------:R-:W-:Y:S01]  /*15710*/  IMAD.U32 R3, RZ, RZ, UR19 ;  /* 0x00000013ff037e24 */ /* 0x000fe2000f8e00ff */
[----:B------:R-:W-:Y:S01]  /*15720*/  UIADD3 UR19, UR19, UR7, URZ ;  /* 0x0000000713137290 */ /* 0x000fe2000fffe03f */
[----:B------:R-:W-:Y:S02]  /*15730*/  UMOV UR26, UR18 ;  /* 0x00000012001a7c82 */ /* 0x000fe40008000000 */
[----:B------:R-:W-:Y:S01]  /*15740*/  PLOP3.LUT P1, PT, PT, PT, UP0, 0x80, 0x0 ;  /* 0x000000000000781c */ /* 0x000fe20003f2f008 */
[----:B-1----:R-:W-:Y:S01]  /*15750*/  IMAD.U32 R0, RZ, RZ, UR8 ;  /* 0x00000008ff007e24 */ /* 0x002fe2000f8e00ff */
[----:B--2---:R-:W-:Y:S01]  /*15760*/  MOV R6, R13 ;  /* 0x0000000d00067202 */ /* 0x004fe20000000f00 */
[----:B------:R-:W-:Y:S01]  /*15770*/  IMAD.MOV.U32 R7, RZ, RZ, R12 ;  /* 0x000000ffff077224 */ /* 0x000fe200078e000c */
[----:B------:R-:W-:Y:S02]  /*15780*/  LEA.HI.X.SX32 R3, R3, R14, 0x1, P1 ;  /* 0x0000000e03037211 */ /* 0x000fe400008f0eff */
[----:B------:R-:W-:-:S02]  /*15790*/  LEA R2, P1, R0, R9, 0x2 ;  /* 0x0000000900027211 */ /* 0x000fc400078210ff */
[----:B------:R-:W-:Y:S02]  /*157a0*/  R2UR UR8, R15 ;  /* 0x000000000f0872ca */ /* 0x000fe400000e0000 */
[----:B------:R-:W-:Y:S02]  /*157b0*/  LEA.HI.X R0, R0, R8, R3, 0x2, P1 ;  /* 0x0000000800007211 */ /* 0x000fe400008f1403 */
[----:B------:R-:W-:Y:S02]  /*157c0*/  R2UR UR30, R2 ;  /* 0x00000000021e72ca */ /* 0x000fe400000e0000 */
[----:B------:R-:W-:Y:S02]  /*157d0*/  R2UR UR31, R0 ;  /* 0x00000000001f72ca */ /* 0x000fe400000e0000 */
[----:B------:R-:W-:-:S04]  /*157e0*/  IADD3 R0, P1, R7, 0x2f0, RZ ;  /* 0x000002f007007810 */ /* 0x000fc80007f3e0ff */
[----:B------:R-:W-:Y:S01]  /*157f0*/  R2UR UR44, R0 ;  /* 0x00000000002c72ca */ /* 0x000fe200000e0000 */
[----:B------:R-:W-:Y:S01]  /*15800*/  UIADD3 UR16, UR8, 0x10000, URZ ;  /* 0x0001000008107890 */ /* 0x000fe2000fffe03f */
[C---:B------:R-:W-:Y:S01]  /*15810*/  IADD3 R0, P2, R7.reuse, 0x3f0, RZ ;  /* 0x000003f007007810 */ /* 0x040fe20007f5e0ff */
[----:B------:R-:W-:Y:S02]  /*15820*/  UIADD3 UR17, UR8, 0x30c10, URZ ;  /* 0x00030c1008117890 */ /* 0x000fe4000fffe03f */
[----:B------:R-:W-:Y:S01]  /*15830*/  UIADD3 UR42, UR8, 0x20000, URZ ;  /* 0x00020000082a7890 */ /* 0x000fe2000fffe03f */
[----:B------:R-:W-:Y:S01]  /*15840*/  R2UR UR46, R0 ;  /* 0x00000000002e72ca */ /* 0x000fe200000e0000 */
[----:B------:R-:W-:Y:S01]  /*15850*/  IMAD.X R0, RZ, RZ, R6, P1 ;  /* 0x000000ffff007224 */ /* 0x000fe200008e0606 */
[----:B------:R-:W-:Y:S01]  /*15860*/  IADD3 R2, P1, R7, 0xf0, RZ ;  /* 0x000000f007027810 */ /* 0x000fe20007f3e0ff */
[----:B------:R-:W-:Y:S01]  /*15870*/  UIADD3 UR9, UR8, 0x30c00, URZ ;  /* 0x00030c0008097890 */ /* 0x000fe2000fffe03f */
[----:B------:R-:W-:-:S02]  /*15880*/  UMOV UR43, UR17 ;  /* 0x00000011002b7c82 */ /* 0x000fc40008000000 */
[----:B------:R-:W-:Y:S01]  /*15890*/  IADD3.X R3, RZ, R6, RZ, P1, !PT ;  /* 0x00000006ff037210 */ /* 0x000fe20000ffe4ff */
[----:B------:R-:W-:Y:S01]  /*158a0*/  UIADD3 UR24, UR8, 0x4000, URZ ;  /* 0x0000400008187890 */ /* 0x000fe2000fffe03f */
[----:B------:R-:W-:Y:S02]  /*158b0*/  R2UR UR32, R2 ;  /* 0x00000000022072ca */ /* 0x000fe400000e0000 */
[----:B------:R-:W-:Y:S01]  /*158c0*/  R2UR UR33, R3 ;  /* 0x00000000032172ca */ /* 0x000fe200000e0000 */
[----:B------:R-:W-:Y:S01]  /*158d0*/  UMOV UR25, UR9 ;  /* 0x0000000900197c82 */ /* 0x000fe20008000000 */
[----:B------:R-:W-:Y:S01]  /*158e0*/  R2UR UR45, R0 ;  /* 0x00000000002d72ca */ /* 0x000fe200000e0000 */
[----:B------:R-:W-:-:S05]  /*158f0*/  IMAD.X R0, RZ, RZ, R6, P2 ;  /* 0x000000ffff007224 */ /* 0x000fca00010e0606 */
[----:B------:R-:W-:Y:S02]  /*15900*/  R2UR UR47, R0 ;  /* 0x00000000002f72ca */ /* 0x000fe400000e0000 */
[----:B------:R-:W-:-:S03]  /*15910*/  MOV R0, 0x8000 ;  /* 0x0000800000007802 */ /* 0x000fc60000000f00 */
[----:B------:R1:W-:Y:S01]  /*15920*/  UTMALDG.4D [UR16], [UR32], desc[UR34] ;  /* 0x00002210200075b4 */ /* 0x0003e20008019000 */
[----:B------:R1:W-:Y:S01]  /*15930*/  UBLKCP.S.G [UR42], [UR30], UR37 ;  /* 0x0000002a1e0073ba */ /* 0x0003e20008000225 */
[----:B------:R2:W-:Y:S01]  /*15940*/  SYNCS.ARRIVE.TRANS64 RZ, [R15+URZ+0x30c00], R0 ;  /* 0x030c00000fff79a7 */ /* 0x0005e2000800003f */
[----:B------:R1:W-:Y:S01]  /*15950*/  UTMALDG.4D [UR8], [UR44], desc[UR40] ;  /* 0x000028082c0075b4 */ /* 0x0003e20008019000 */
[----:B--2---:R-:W-:-:S05]  /*15960*/  IMAD.U32 R0, RZ, RZ, UR6 ;  /* 0x00000006ff007e24 */ /* 0x004fca000f8e00ff */
[----:B------:R-:W-:Y:S01]  /*15970*/  IADD3 R5, R0, -0x1, RZ ;  /* 0xffffffff00057810 */ /* 0x000fe20007ffe0ff */
[----:B------:R1:W-:Y:S03]  /*15980*/  UTMALDG.4D [UR24], [UR46], desc[UR40] ;  /* 0x000028182e0075b4 */ /* 0x0003e60008019000 */
[----:B------:R-:W-:Y:S01]  /*15990*/  ISETP.GE.AND P1, PT, R4, R5, PT ;  /* 0x000000050400720c */ /* 0x000fe20003f26270 */
[----:B------:R1:W-:-:S12]  /*159a0*/  STL [R1], R5 ;  /* 0x0000000501007387 */ /* 0x0003d80000100800 */
[----:B-1----:R-:W-:Y:S05]  /*159b0*/  @P1 BRA `(.L_x_1805) ;  /* 0x0000000c00c81947 */ /* 0x002fea0003800000 */
[----:B------:R-:W-:Y:S01]  /*159c0*/  R2UR UR8, R4 ;  /* 0x00000000040872ca */ /* 0x000fe200000e0000 */
[----:B------:R-:W-:Y:S01]  /*159d0*/  UIADD3 UR9, UR6, -0x2, URZ ;  /* 0xfffffffe06097890 */ /* 0x000fe2000fffe03f */
[----:B------:R-:W-:-:S05]  /*159e0*/  IMAD.MOV.U32 R10, RZ, RZ, 0x1 ;  /* 0x00000001ff0a7424 */ /* 0x000fca00078e00ff */
[----:B------:R-:W-:-:S06]  /*159f0*/  ISETP.NE.AND P1, PT, R4, UR9, PT ;  /* 0x0000000904007c0c */ /* 0x000fcc000bf25270 */
[----:B------:R-:W-:-:S04]  /*15a00*/  ULOP3.LUT UR8, URZ, UR8, URZ, 0x33, !UPT ;  /* 0x000000083f087292 */ /* 0x000fc8000f8e333f */
[----:B------:R-:W-:-:S06]  /*15a10*/  UIADD3 UR8, UR8, UR6, URZ ;  /* 0x0000000608087290 */ /* 0x000fcc000fffe03f */
[----:B------:R-:W-:-:S04]  /*15a20*/  MOV R0, UR8 ;  /* 0x0000000800007c02 */ /* 0x000fc80008000f00 */
[----:B------:R-:W-:Y:S02]  /*15a30*/  LOP3.LUT R5, R0, 0x1, RZ, 0xc0, !PT ;  /* 0x0000000100057812 */ /* 0x000fe400078ec0ff */
[----:B------:R-:W-:-:S03]  /*15a40*/  MOV R0, R4 ;  /* 0x0000000400007202 */ /* 0x000fc60000000f00 */
[----:B------:R1:W-:Y:S01]  /*15a50*/  STL [R1+0x4], R5 ;  /* 0x0000040501007387 */ /* 0x0003e20000100800 */
[----:B------:R-:W-:Y:S05]  /*15a60*/  @!P1 BRA `(.L_x_1806) ;  /* 0x0000000800689947 */ /* 0x000fea0003800000 */
[----:B------:R-:W-:Y:S01]  /*15a70*/  R2UR UR9, R5 ;  /* 0x00000000050972ca */ /* 0x000fe200000e0000 */
[----:B------:R-:W-:Y:S01]  /*15a80*/  IMAD.MOV.U32 R0, RZ, RZ, R4 ;  /* 0x000000ffff007224 */ /* 0x000fe200078e0004 */
[----:B------:R-:W-:-:S11]  /*15a90*/  MOV R10, 0x1 ;  /* 0x00000001000a7802 */ /* 0x000fd60000000f00 */
[----:B------:R-:W-:-:S06]  /*15aa0*/  UIADD3 UR8, UR8, -UR9, URZ ;  /* 0x8000000908087290 */ /* 0x000fcc000fffe03f */
[----:B------:R-:W-:-:S07]  /*15ab0*/  IMAD.U32 R17, RZ, RZ, UR8 ;  /* 0x00000008ff117e24 */ /* 0x000fce000f8e00ff */
.L_x_1815:
[----:B-123--:R-:W-:-:S04]  /*15ac0*/  SHF.L.U32 R18, R10, 0x1f, RZ ;  /* 0x0000001f0a127819 */ /* 0x00efc800000006ff */
[----:B------:R-:W2:Y:S02]  /*15ad0*/  SYNCS.PHASECHK.TRANS64.TRYWAIT P1, [R15+URZ+0x30c40], R18 ;  /* 0x030c40120f0075a7 */ /* 0x000ea4000802017f */
[----:B--2---:R-:W-:Y:S05]  /*15ae0*/  @!P1 BRA `(.L_x_1807) ;  /* 0x00000014009c9947 */ /* 0x004fea0003800000 */
.L_x_1832:
[----:B------:R-:W-:Y:S05]  /*15af0*/  @P0 BRA `(.L_x_1808) ;  /* 0x00000000001c0947 */ /* 0x000fea0003800000 */
[----:B------:R-:W3:Y:S02]  /*15b00*/  S2R R2, SR_TID.X ;  /* 0x0000000000027919 */ /* 0x000ee40000002100 */
[----:B---3--:R-:W-:Y:S02]  /*15b10*/  LOP3.LUT R3, R2, 0x1f, RZ, 0xc0, !PT ;  /* 0x0000001f02037812 */ /* 0x008fe400078ec0ff */
[----:B------:R-:W-:Y:S02]  /*15b20*/  MOV R2, 0x4200 ;  /* 0x0000420000027802 */ /* 0x000fe40000000f00 */
[----:B------:R-:W-:Y:S02]  /*15b30*/  ISETP.NE.AND P1, PT, R3, RZ, PT ;  /* 0x000000ff0300720c */ /* 0x000fe40003f25270 */
[----:B------:R3:W-:Y:S11]  /*15b40*/  SYNCS.ARRIVE.TRANS64 RZ, [R15+URZ+0x30c30], R2 ;  /* 0x030c30020fff79a7 */ /* 0x0007f6000800003f */
[----:B---3--:R-:W-:Y:S05]  /*15b50*/  @!P1 BRA `(.L_x_1808) ;  /* 0x0000000000049947 */ /* 0x008fea0003800000 */
[----:B------:R-:W-:Y:S01]  /*15b60*/  BPT.TRAP 0x1 ;  /* 0x000000040000795c */ /* 0x000fe20000300000 */
.L_x_1808:
[----:B------:R-:W3:Y:S01]  /*15b70*/  LDC.64 R12, c[0x0][0x728] ;  /* 0x0001ca00ff0c7b82 */ /* 0x000ee20000000a00 */
[----:B------:R-:W-:Y:S01]  /*15b80*/  IMAD.SHL.U32 R19, R0, 0x80, RZ ;  /* 0x0000008000137824 */ /* 0x000fe200078e00ff */
[----:B------:R-:W-:Y:S01]  /*15b90*/  R2UR UR8, R15 ;  /* 0x000000000f0872ca */ /* 0x000fe200000e0000 */
[----:B------:R-:W-:Y:S01]  /*15ba0*/  UMOV UR28, 0x0 ;  /* 0x00000000001c7882 */ /* 0x000fe20000000000 */
[----:B------:R-:W-:Y:S01]  /*15bb0*/  UMOV UR29, 0x14f00000 ;  /* 0x14f00000001d7882 */ /* 0x000fe20000000000 */
[----:B------:R-:W-:Y:S01]  /*15bc0*/  UMOV UR18, URZ ;  /* 0x0000003f00127c82 */ /* 0x000fe20008000000 */
[C---:B------:R-:W-:Y:S01]  /*15bd0*/  IADD3 R2, P1, R19.reuse, UR14, RZ ;  /* 0x0000000e13027c10 */ /* 0x040fe2000ff3e0ff */
[----:B------:R-:W-:Y:S01]  /*15be0*/  UMOV UR10, 0x20 ;  /* 0x00000020000a7882 */ /* 0x000fe20000000000 */
[----:B-1----:R-:W1:Y:S01]  /*15bf0*/  LDC.64 R4, c[0x0][0x198] ;  /* 0x00006600ff047b82 */ /* 0x002e620000000a00 */
[----:B------:R-:W-:-:S06]  /*15c00*/  R2UR UR19, R19 ;  /* 0x00000000131372ca */ /* 0x000fcc00000e0000 */
[----:B------:R-:W-:Y:S02]  /*15c10*/  UIADD3 UR16, UR8, 0x18000, URZ ;  /* 0x0001800008107890 */ /* 0x000fe4000fffe03f */
[----:B------:R-:W-:Y:S02]  /*15c20*/  UIADD3 UR17, UR8, 0x30c30, URZ ;  /* 0x00030c3008117890 */ /* 0x000fe4000fffe03f */
[----:B------:R-:W-:-:S03]  /*15c30*/  UIADD3 UR8, UR8, 0x20400, URZ ;  /* 0x0002040008087890 */ /* 0x000fc6000fffe03f */
[----:B------:R-:W-:Y:S01]  /*15c40*/  UIADD3 UR19, UR19, UR7, URZ ;  /* 0x0000000713137290 */ /* 0x000fe2000fffe03f */
[----:B---3--:R-:W-:Y:S01]  /*15c50*/  LEA R3, P2, R2, R12, 0x2 ;  /* 0x0000000c02037211 */ /* 0x008fe200078410ff */
[----:B------:R-:W-:-:S03]  /*15c60*/  UMOV UR9, UR17 ;  /* 0x0000001100097c82 */ /* 0x000fc60008000000 */
[----:B------:R-:W-:Y:S02]  /*15c70*/  R2UR UR24, R3 ;  /* 0x00000000031872ca */ /* 0x000fe400000e0000 */
[----:B------:R-:W-:Y:S02]  /*15c80*/  LEA.HI.X.SX32 R3, R19, R11, 0x1, P1 ;  /* 0x0000000b13037211 */ /* 0x000fe400008f0eff */
[----:B-1----:R-:W-:Y:S01]  /*15c90*/  MOV R7, R4 ;  /* 0x0000000400077202 */ /* 0x002fe20000000f00 */
        /* <DEDUP_REMOVED lines=10> */
[----:B-1-3--:R-:W-:Y:S05]  /*15d40*/  @!P1 BRA `(.L_x_1809) ;  /* 0x0000001400189947 */ /* 0x00afea0003800000 */
.L_x_1833:
[----:B------:R-:W-:Y:S05]  /*15d50*/  @P0 BRA `(.L_x_1810) ;  /* 0x00000000001c0947 */ /* 0x000fea0003800000 */
[----:B------:R-:W3:Y:S02]  /*15d60*/  S2R R2, SR_TID.X ;  /* 0x0000000000027919 */ /* 0x000ee40000002100 */
[----:B---3--:R-:W-:Y:S01]  /*15d70*/  LOP3.LUT R3, R2, 0x1f, RZ, 0xc0, !PT ;  /* 0x0000001f02037812 */ /* 0x008fe200078ec0ff */
[----:B------:R-:W-:-:S03]  /*15d80*/  IMAD.MOV.U32 R2, RZ, RZ, 0x4200 ;  /* 0x00004200ff027424 */ /* 0x000fc600078e00ff */
[----:B------:R-:W-:Y:S01]  /*15d90*/  ISETP.NE.AND P1, PT, R3, RZ, PT ;  /* 0x000000ff0300720c */ /* 0x000fe20003f25270 */
[----:B------:R3:W-:-:S12]  /*15da0*/  SYNCS.ARRIVE.TRANS64 RZ, [R15+URZ+0x30c18], R2 ;  /* 0x030c18020fff79a7 */ /* 0x0007d8000800003f */
[----:B---3--:R-:W-:Y:S05]  /*15db0*/  @!P1 BRA `(.L_x_1810) ;  /* 0x0000000000049947 */ /* 0x008fea0003800000 */
[----:B------:R-:W-:Y:S01]  /*15dc0*/  BPT.TRAP 0x1 ;  /* 0x000000040000795c */ /* 0x000fe20000300000 */
.L_x_1810:
[----:B------:R-:W-:Y:S01]  /*15dd0*/  IADD3 R19, R19, 0x80, RZ ;  /* 0x0000008013137810 */ /* 0x000fe20007ffe0ff */
[----:B------:R-:W-:Y:S01]  /*15de0*/  ULDC.64 UR8, c[0x0][0x700] ;  /* 0x0001c00000087ab9 */ /* 0x000fe20000000a00 */
[----:B------:R-:W-:Y:S01]  /*15df0*/  R2UR UR26, R15 ;  /* 0x000000000f1a72ca */ /* 0x000fe200000e0000 */
[----:B------:R-:W-:Y:S01]  /*15e00*/  IMAD.U32 R9, RZ, RZ, UR8 ;  /* 0x00000008ff097e24 */ /* 0x000fe2000f8e00ff */
[C---:B------:R-:W-:Y:S01]  /*15e10*/  IADD3 R2, P1, R19.reuse, UR22, RZ ;  /* 0x0000001613027c10 */ /* 0x040fe2000ff3e0ff */
[----:B------:R-:W-:Y:S01]  /*15e20*/  VIADD R21, R19, UR7 ;  /* 0x0000000713157c36 */ /* 0x000fe20008000000 */
[----:B------:R-:W-:Y:S01]  /*15e30*/  SHF.R.S32.HI R20, RZ, 0x1f, R19 ;  /* 0x0000001fff147819 */ /* 0x000fe20000011413 */
[----:B------:R-:W-:Y:S01]  /*15e40*/  UMOV UR24, 0x0 ;  /* 0x0000000000187882 */ /* 0x000fe20000000000 */
[----:B------:R-:W-:Y:S01]  /*15e50*/  LEA R3, P2, R2, R9, 0x2 ;  /* 0x0000000902037211 */ /* 0x000fe200078410ff */
[----:B------:R-:W-:Y:S01]  /*15e60*/  UMOV UR25, 0x14f00000 ;  /* 0x14f0000000197882 */ /* 0x000fe20000000000 */
[----:B------:R-:W-:Y:S01]  /*15e70*/  MOV R8, UR9 ;  /* 0x0000000900087c02 */ /* 0x000fe20008000f00 */
[----:B------:R-:W-:Y:S01]  /*15e80*/  UMOV UR18, URZ ;  /* 0x0000003f00127c82 */ /* 0x000fe20008000000 */
[----:B------:R-:W-:Y:S01]  /*15e90*/  R2UR UR28, R3 ;  /* 0x00000000031c72ca */ /* 0x000fe200000e0000 */
[----:B------:R-:W-:Y:S01]  /*15ea0*/  IMAD.X R3, R20, 0x1, R14, P1 ;  /* 0x0000000114037824 */ /* 0x000fe200008e060e */
[----:B------:R-:W-:Y:S01]  /*15eb0*/  R2UR UR19, R21 ;  /* 0x00000000151372ca */ /* 0x000fe200000e0000 */
[----:B------:R-:W-:-:S02]  /*15ec0*/  UIADD3 UR16, UR26, 0x14000, URZ ;  /* 0x000140001a107890 */ /* 0x000fc4000fffe03f */
[----:B------:R-:W-:Y:S01]  /*15ed0*/  UIADD3 UR17, UR26, 0x30c18, URZ ;  /* 0x00030c181a117890 */ /* 0x000fe2000fffe03f */
[----:B------:R-:W-:Y:S01]  /*15ee0*/  LEA.HI.X R3, R2, R8, R3, 0x2, P2 ;  /* 0x0000000802037211 */ /* 0x000fe200010f1403 */
[----:B------:R-:W-:Y:S01]  /*15ef0*/  UIADD3 UR26, UR26, 0x20200, URZ ;  /* 0x000202001a1a7890 */ /* 0x000fe2000fffe03f */
[----:B------:R-:W-:Y:S01]  /*15f00*/  IADD3 R2, P1, R7, 0xf0, RZ ;  /* 0x000000f007027810 */ /* 0x000fe20007f3e0ff */
[----:B------:R-:W-:Y:S01]  /*15f10*/  UMOV UR10, 0x20 ;  /* 0x00000020000a7882 */ /* 0x000fe20000000000 */
        /* <DEDUP_REMOVED lines=9> */
.L_x_1834:
[----:B------:R-:W-:Y:S05]  /*15fb0*/  @P0 BRA `(.L_x_1812) ;  /* 0x00000000001c0947 */ /* 0x000fea0003800000 */
[----:B-123--:R-:W-:-:S04]  /*15fc0*/  MOV R18, 0x4200 ;  /* 0x0000420000127802 */ /* 0x00efc80000000f00 */
[----:B------:R1:W-:Y:S02]  /*15fd0*/  SYNCS.ARRIVE.TRANS64 RZ, [R15+URZ+0x30c38], R18 ;  /* 0x030c38120fff79a7 */ /* 0x0003e4000800003f */
[----:B-1----:R-:W1:Y:S02]  /*15fe0*/  S2R R18, SR_TID.X ;  /* 0x0000000000127919 */ /* 0x002e640000002100 */
[----:B-1----:R-:W-:-:S04]  /*15ff0*/  LOP3.LUT R18, R18, 0x1f, RZ, 0xc0, !PT ;  /* 0x0000001f12127812 */ /* 0x002fc800078ec0ff */
[----:B------:R-:W-:-:S13]  /*16000*/  ISETP.NE.AND P1, PT, R18, RZ, PT ;  /* 0x000000ff1200720c */ /* 0x000fda0003f25270 */
[----:B------:R-:W-:Y:S05]  /*16010*/  @!P1 BRA `(.L_x_1812) ;  /* 0x0000000000049947 */ /* 0x000fea0003800000 */
[----:B------:R-:W-:Y:S01]  /*16020*/  BPT.TRAP 0x1 ;  /* 0x000000040000795c */ /* 0x000fe20000300000 */
.L_x_1812:
[----:B------:R-:W-:Y:S01]  /*16030*/  IADD3 R19, P1, R19, UR14, RZ ;  /* 0x0000000e13137c10 */ /* 0x000fe2000ff3e0ff */
[----:B------:R-:W-:Y:S01]  /*16040*/  UMOV UR24, 0x0 ;  /* 0x0000000000187882 */ /* 0x000fe20000000000 */
[----:B------:R-:W-:Y:S01]  /*16050*/  R2UR UR26, R15 ;  /* 0x000000000f1a72ca */ /* 0x000fe200000e0000 */
[----:B------:R-:W-:Y:S01]  /*16060*/  UMOV UR25, 0x14f00000 ;  /* 0x14f0000000197882 */ /* 0x000fe20000000000 */
[----:B------:R-:W-:Y:S01]  /*16070*/  R2UR UR19, R21 ;  /* 0x00000000151372ca */ /* 0x000fe200000e0000 */
[----:B------:R-:W-:Y:S01]  /*16080*/  IMAD.X R20, R20, 0x1, R11, P1 ;  /* 0x0000000114147824 */ /* 0x000fe200008e060b */
[C---:B------:R-:W-:Y:S01]  /*16090*/  LEA R12, P1, R19.reuse, R12, 0x2 ;  /* 0x0000000c130c7211 */ /* 0x040fe200078210ff */
        /* <DEDUP_REMOVED lines=16> */
[----:B----45:R-:W-:Y:S05]  /*161a0*/  @!P1 BRA `(.L_x_1813) ;  /* 0x0000001000289947 */ /* 0x030fea0003800000 */
.L_x_1836:
[----:B------:R-:W-:Y:S05]  /*161b0*/  @P0 BRA `(.L_x_1814) ;  /* 0x00000000001c0947 */ /* 0x000fea0003800000 */
[----:B------:R-:W5:Y:S01]  /*161c0*/  S2R R5, SR_TID.X ;  /* 0x0000000000057919 */ /* 0x000f620000002100 */
[----:B----4-:R-:W-:-:S04]  /*161d0*/  MOV R4, 0x4200 ;  /* 0x0000420000047802 */ /* 0x010fc80000000f00 */
[----:B------:R4:W-:Y:S01]  /*161e0*/  SYNCS.ARRIVE.TRANS64 RZ, [R15+URZ+0x30c10], R4 ;  /* 0x030c10040fff79a7 */ /* 0x0009e2000800003f */
[----:B-----5:R-:W-:-:S04]  /*161f0*/  LOP3.LUT R5, R5, 0x1f, RZ, 0xc0, !PT ;  /* 0x0000001f05057812 */ /* 0x020fc800078ec0ff */
[----:B------:R-:W-:-:S13]  /*16200*/  ISETP.NE.AND P1, PT, R5, RZ, PT ;  /* 0x000000ff0500720c */ /* 0x000fda0003f25270 */
[----:B----4-:R-:W-:Y:S05]  /*16210*/  @!P1 BRA `(.L_x_1814) ;  /* 0x0000000000049947 */ /* 0x010fea0003800000 */
[----:B------:R-:W-:Y:S01]  /*16220*/  BPT.TRAP 0x1 ;  /* 0x000000040000795c */ /* 0x000fe20000300000 */
.L_x_1814:
        /* <DEDUP_REMOVED lines=8> */
[----:B------:R-:W-:Y:S02]  /*162b0*/  UIADD3 UR10, UR10, 0x2, URZ ;  /* 0x000000020a0a7890 */ /* 0x000fe4000fffe03f */
[----:B------:R-:W-:Y:S02]  /*162c0*/  UIADD3 UR16, UR26, 0x10000, URZ ;  /* 0x000100001a107890 */ /* 0x000fe4000fffe03f */
[----:B------:R-:W-:Y:S02]  /*162d0*/  USHF.L.U32 UR19, UR10, 0x7, URZ ;  /* 0x000000070a137899 */ /* 0x000fe4000800063f */
[----:B------:R-:W-:Y:S02]  /*162e0*/  UIADD3 UR17, UR26, 0x30c10, URZ ;  /* 0x00030c101a117890 */ /* 0x000fe4000fffe03f */
[----:B------:R-:W-:Y:S02]  /*162f0*/  UIADD3 UR8, UP0, UR19, UR22, URZ ;  /* 0x0000001613087290 */ /* 0x000fe4000ff1e03f */
[----:B------:R-:W-:Y:S01]  /*16300*/  MOV R5, UR19 ;  /* 0x0000001300057c02 */ /* 0x000fe20008000f00 */
[----:B------:R-:W-:-:S02]  /*16310*/  UIADD3 UR19, UR19, UR7, URZ ;  /* 0x0000000713137290 */ /* 0x000fc4000fffe03f */
[----:B------:R-:W-:Y:S01]  /*16320*/  UIADD3 UR26, UR26, 0x20000, URZ ;  /* 0x000200001a1a7890 */ /* 0x000fe2000fffe03f */
[----:B------:R-:W-:Y:S01]  /*16330*/  IMAD.U32 R0, RZ, RZ, UR8 ;  /* 0x00000008ff007e24 */ /* 0x000fe2000f8e00ff */
[----:B------:R-:W-:Y:S01]  /*16340*/  PLOP3.LUT P2, PT, PT, PT, UP0, 0x80, 0x0 ;  /* 0x000000000000781c */ /* 0x000fe20003f4f008 */
[----:B------:R-:W-:Y:S01]  /*16350*/  UMOV UR27, UR17 ;  /* 0x00000011001b7c82 */ /* 0x000fe20008000000 */
[----:B------:R-:W-:Y:S02]  /*16360*/  R2UR UR8, R2 ;  /* 0x00000000020872ca */ /* 0x000fe400000e0000 */
[----:B----4-:R-:W-:Y:S02]  /*16370*/  LEA R4, P1, R0, R9, 0x2 ;  /* 0x0000000900047211 */ /* 0x010fe400078210ff */
[----:B------:R-:W-:Y:S02]  /*16380*/  LEA.HI.X.SX32 R5, R5, R14, 0x1, P2 ;  /* 0x0000000e05057211 */ /* 0x000fe400010f0eff */
[----:B------:R-:W-:-:S02]  /*16390*/  R2UR UR30, R4 ;  /* 0x00000000041e72ca */ /* 0x000fc400000e0000 */
[----:B------:R-:W-:Y:S02]  /*163a0*/  LEA.HI.X R0, R0, R8, R5, 0x2, P1 ;  /* 0x0000000800007211 */ /* 0x000fe400008f1405 */
[----:B------:R-:W-:Y:S02]  /*163b0*/  ISETP.NE.AND P1, PT, R17, RZ, PT ;  /* 0x000000ff1100720c */ /* 0x000fe40003f25270 */
[----:B------:R-:W-:Y:S01]  /*163c0*/  R2UR UR31, R0 ;  /* 0x00000000001f72ca */ /* 0x000fe200000e0000 */
[----:B------:R4:W-:Y:S01]  /*163d0*/  UTMALDG.4D [UR16], [UR8], desc[UR24] ;  /* 0x00001810080075b4 */ /* 0x0009e20008019000 */
[----:B------:R-:W-:-:S11]  /*163e0*/  MOV R0, UR10 ;  /* 0x0000000a00007c02 */ /* 0x000fd60008000f00 */
[----:B------:R4:W-:Y:S02]  /*163f0*/  UBLKCP.S.G [UR26], [UR30], UR28 ;  /* 0x0000001a1e0073ba */ /* 0x0009e4000800021c */
[----:B----4-:R-:W-:Y:S05]  /*16400*/  @P1 BRA `(.L_x_1815) ;  /* 0xfffffff400ac1947 */ /* 0x010fea000383ffff */
.L_x_1806:
[----:B------:R-:W4:Y:S02]  /*16410*/  LDL.LU R4, [R1+0x4] ;  /* 0x0000040001047983 */ /* 0x000f240000300800 */
[----:B----4-:R-:W-:Y:S02]  /*16420*/  ISETP.NE.AND P1, PT, R4, RZ, PT ;  /* 0x000000ff0400720c */ /* 0x010fe40003f25270 */
[----:B------:R4:W5:Y:S11]  /*16430*/  LDL R4, [R1] ;  /* 0x0000000001047983 */ /* 0x0009760000100800 */
[----:B----4-:R-:W-:Y:S05]  /*16440*/  @!P1 BRA `(.L_x_1805) ;  /* 0x0000000400249947 */ /* 0x010fea0003800000 */
[----:B------:R-:W-:-:S04]  /*16450*/  SHF.L.U32 R12, R10, 0x1f, RZ ;  /* 0x0000001f0a0c7819 */ /* 0x000fc800000006ff */
[----:B------:R-:W4:Y:S02]  /*16460*/  SYNCS.PHASECHK.TRANS64.TRYWAIT P1, [R15+URZ+0x30c40], R12 ;  /* 0x030c400c0f0075a7 */ /* 0x000f24000802017f */
[----:B----4-:R-:W-:Y:S05]  /*16470*/  @!P1 BRA `(.L_x_1816) ;  /* 0x0000000c008c9947 */ /* 0x010fea0003800000 */
.L_x_1837:
[----:B------:R-:W-:Y:S05]  /*16480*/  @P0 BRA `(.L_x_1817) ;  /* 0x00000000001c0947 */ /* 0x000fea0003800000 */
[----:B-----5:R-:W1:Y:S02]  /*16490*/  S2R R4, SR_TID.X ;  /* 0x0000000000047919 */ /* 0x020e640000002100 */
[----:B-1----:R-:W-:Y:S01]  /*164a0*/  LOP3.LUT R5, R4, 0x1f, RZ, 0xc0, !PT ;  /* 0x0000001f04057812 */ /* 0x002fe200078ec0ff */
[----:B------:R-:W-:-:S03]  /*164b0*/  IMAD.MOV.U32 R4, RZ, RZ, 0x4200 ;  /* 0x00004200ff047424 */ /* 0x000fc600078e00ff */
[----:B------:R-:W-:Y:S01]  /*164c0*/  ISETP.NE.AND P1, PT, R5, RZ, PT ;  /* 0x000000ff0500720c */ /* 0x000fe20003f25270 */
[----:B------:R1:W-:-:S12]  /*164d0*/  SYNCS.ARRIVE.TRANS64 RZ, [R15+URZ+0x30c30], R4 ;  /* 0x030c30040fff79a7 */ /* 0x0003d8000800003f */
[----:B-1----:R-:W-:Y:S05]  /*164e0*/  @!P1 BRA `(.L_x_1817) ;  /* 0x0000000000049947 */ /* 0x002fea0003800000 */
[----:B------:R-:W-:Y:S01]  /*164f0*/  BPT.TRAP 0x1 ;  /* 0x000000040000795c */ /* 0x000fe20000300000 */
.L_x_1817:
[----:B-1---5:R-:W1:Y:S01]  /*16500*/  LDC.64 R4, c[0x0][0x728] ;  /* 0x0001ca00ff047b82 */ /* 0x022e620000000a00 */
        /* <DEDUP_REMOVED lines=10> */
[----:B------:R-:W-:Y:S02]  /*165b0*/  UIADD3 UR19, UR19, UR7, URZ ;  /* 0x0000000713137290 */ /* 0x000fe4000fffe03f */
[----:B------:R-:W-:Y:S01]  /*165c0*/  UIADD3 UR26, UR26, 0x20400, URZ ;  /* 0x000204001a1a7890 */ /* 0x000fe2000fffe03f */
[----:B-1----:R-:W-:Y:S02]  /*165d0*/  LEA R4, P2, R13, R4, 0x2 ;  /* 0x000000040d047211 */ /* 0x002fe400078410ff */
        /* <DEDUP_REMOVED lines=13> */
.L_x_1838:
[----:B------:R-:W-:Y:S05]  /*166b0*/  @P0 BRA `(.L_x_1819) ;  /* 0x00000000001c0947 */ /* 0x000fea0003800000 */
[----:B------:R-:W2:Y:S02]  /*166c0*/  S2R R4, SR_TID.X ;  /* 0x0000000000047919 */ /* 0x000ea40000002100 */
[----:B--2---:R-:W-:Y:S02]  /*166d0*/  LOP3.LUT R5, R4, 0x1f, RZ, 0xc0, !PT ;  /* 0x0000001f04057812 */ /* 0x004fe400078ec0ff */
[----:B------:R-:W-:Y:S02]  /*166e0*/  MOV R4, 0x4200 ;  /* 0x0000420000047802 */ /* 0x000fe40000000f00 */
[----:B------:R-:W-:Y:S02]  /*166f0*/  ISETP.NE.AND P0, PT, R5, RZ, PT ;  /* 0x000000ff0500720c */ /* 0x000fe40003f05270 */
[----:B------:R2:W-:Y:S11]  /*16700*/  SYNCS.ARRIVE.TRANS64 RZ, [R15+URZ+0x30c18], R4 ;  /* 0x030c18040fff79a7 */ /* 0x0005f6000800003f */
[----:B--2---:R-:W-:Y:S05]  /*16710*/  @!P0 BRA `(.L_x_1819) ;  /* 0x0000000000048947 */ /* 0x004fea0003800000 */
[----:B------:R-:W-:Y:S01]  /*16720*/  BPT.TRAP 0x1 ;  /* 0x000000040000795c */ /* 0x000fe20000300000 */
.L_x_1819:
[----:B------:R2:W5:Y:S01]  /*16730*/  LDL.LU R4, [R1] ;  /* 0x0000000001047983 */ /* 0x0005620000300800 */
[----:B------:R-:W-:Y:S01]  /*16740*/  R2UR UR19, R0 ;  /* 0x00000000001372ca */ /* 0x000fe200000e0000 */
[----:B------:R-:W-:Y:S01]  /*16750*/  UMOV UR24, 0x0 ;  /* 0x0000000000187882 */ /* 0x000fe20000000000 */
[----:B------:R-:W-:Y:S01]  /*16760*/  R2UR UR26, R15 ;  /* 0x000000000f1a72ca */ /* 0x000fe200000e0000 */
[----:B------:R-:W-:Y:S01]  /*16770*/  UMOV UR25, 0x14f00000 ;  /* 0x14f0000000197882 */ /* 0x000fe20000000000 */
[----:B------:R-:W-:Y:S01]  /*16780*/  R2UR UR9, R3 ;  /* 0x00000000030972ca */ /* 0x000fe200000e0000 */
[----:B------:R-:W-:Y:S01]  /*16790*/  UMOV UR18, URZ ;  /* 0x0000003f00127c82 */ /* 0x000fe20008000000 */
[----:B------:R-:W-:-:S07]  /*167a0*/  UMOV UR10, 0x20 ;  /* 0x00000020000a7882 */ /* 0x000fce0000000000 */
[----:B------:R-:W-:Y:S02]  /*167b0*/  UIADD3 UR19, UR19, 0x80, URZ ;  /* 0x0000008013137890 */ /* 0x000fe4000fffe03f */
[----:B------:R-:W-:Y:S02]  /*167c0*/  UIADD3 UR16, UR26, 0x14000, URZ ;  /* 0x000140001a107890 */ /* 0x000fe4000fffe03f */
[----:B------:R-:W-:Y:S02]  /*167d0*/  UIADD3 UR8, UP0, UR19, UR22, URZ ;  /* 0x0000001613087290 */ /* 0x000fe4000ff1e03f */
[----:B------:R-:W-:Y:S01]  /*167e0*/  IMAD.U32 R5, RZ, RZ, UR19 ;  /* 0x00000013ff057e24 */ /* 0x000fe2000f8e00ff */
[----:B------:R-:W-:Y:S02]  /*167f0*/  UIADD3 UR17, UR26, 0x30c18, URZ ;  /* 0x00030c181a117890 */ /* 0x000fe4000fffe03f */
[----:B------:R-:W-:Y:S01]  /*16800*/  UIADD3 UR19, UR19, UR7, URZ ;  /* 0x0000000713137290 */ /* 0x000fe2000fffe03f */
[----:B------:R-:W-:Y:S01]  /*16810*/  PLOP3.LUT P0, PT, PT, PT, UP0, 0x80, 0x0 ;  /* 0x000000000000781c */ /* 0x000fe20003f0f008 */
[----:B------:R-:W-:Y:S01]  /*16820*/  UIADD3 UR26, UR26, 0x20200, URZ ;  /* 0x000202001a1a7890 */ /* 0x000fe2000fffe03f */
[----:B------:R-:W-:-:S02]  /*16830*/  MOV R0, UR8 ;  /* 0x0000000800007c02 */ /* 0x000fc40008000f00 */
[----:B------:R-:W-:Y:S01]  /*16840*/  LEA.HI.X.SX32 R5, R5, R14, 0x1, P0 ;  /* 0x0000000e05057211 */ /* 0x000fe200000f0eff */
[----:B------:R-:W-:Y:S01]  /*16850*/  UMOV UR27, UR17 ;  /* 0x00000011001b7c82 */ /* 0x000fe20008000000 */
[----:B------:R-:W-:Y:S02]  /*16860*/  LEA R9, P0, R0, R9, 0x2 ;  /* 0x0000000900097211 */ /* 0x000fe400078010ff */
[----:B------:R-:W-:Y:S02]  /*16870*/  R2UR UR8, R2 ;  /* 0x00000000020872ca */ /* 0x000fe400000e0000 */
[----:B------:R-:W-:Y:S02]  /*16880*/  LEA.HI.X R8, R0, R8, R5, 0x2, P0 ;  /* 0x0000000800087211 */ /* 0x000fe400000f1405 */
[----:B------:R-:W-:Y:S02]  /*16890*/  R2UR UR28, R9 ;  /* 0x00000000091c72ca */ /* 0x000fe400000e0000 */
[----:B------:R-:W-:-:S07]  /*168a0*/  R2UR UR29, R8 ;  /* 0x00000000081d72ca */ /* 0x000fce00000e0000 */
[----:B------:R2:W-:Y:S06]  /*168b0*/  UTMALDG.4D [UR16], [UR8], desc[UR24] ;  /* 0x00001810080075b4 */ /* 0x0005ec0008019000 */
[----:B------:R2:W-:Y:S02]  /*168c0*/  UBLKCP.S.G [UR26], [UR28], UR10 ;  /* 0x0000001a1c0073ba */ /* 0x0005e4000800020a */
[----:B--2---:R-:W-:-:S07]  /*168d0*/  IMAD.MOV.U32 R16, RZ, RZ, 0x1 ;  /* 0x00000001ff107424 */ /* 0x004fce00078e00ff */
.L_x_1805:
[----:B------:R-:W1:Y:S01]  /*168e0*/  S2R R0, SR_TID.X ;  /* 0x0000000000007919 */ /* 0x000e620000002100 */
[----:B------:R-:W-:Y:S02]  /*168f0*/  LEA R3, R16, R15, 0x3 ;  /* 0x0000000f10037211 */ /* 0x000fe400078e18ff */
[----:B-1----:R-:W-:Y:S02]  /*16900*/  LOP3.LUT R2, R0, 0x7f, RZ, 0xc0, !PT ;  /* 0x0000007f00027812 */ /* 0x002fe400078ec0ff */
[----:B------:R-:W-:Y:S02]  /*16910*/  SHF.L.U32 R0, R10, 0x1f, RZ ;  /* 0x0000001f0a007819 */ /* 0x000fe400000006ff */
[----:B------:R-:W-:Y:S02]  /*16920*/  ISETP.NE.AND P1, PT, R2, RZ, PT ;  /* 0x000000ff0200720c */ /* 0x000fe40003f25270 */
[----:B------:R-:W1:Y:S02]  /*16930*/  SYNCS.PHASECHK.TRANS64.TRYWAIT P0, [R3+URZ+0x30c40], R0 ;  /* 0x030c4000030075a7 */ /* 0x000e64000800017f */
[----:B-1----:R-:W-:Y:S09]  /*16940*/  @!P0 BRA `(.L_x_1820) ;  /* 0x0000000800808947 */ /* 0x002ff20003800000 */
.L_x_1839:
[----:B------:R-:W-:Y:S05]  /*16950*/  @P1 BRA `(.L_x_1821) ;  /* 0x0000000000181947 */ /* 0x000fea0003800000 */
[----:B------:R-:W1:Y:S01]  /*16960*/  S2R R2, SR_TID.X ;  /* 0x0000000000027919 */ /* 0x000e620000002100 */
[----:B------:R-:W-:-:S04]  /*16970*/  IMAD.MOV.U32 R0, RZ, RZ, 0x4200 ;  /* 0x00004200ff007424 */ /* 0x000fc800078e00ff */
[----:B------:R1:W-:Y:S02]  /*16980*/  SYNCS.ARRIVE.TRANS64 RZ, [R3+URZ+0x30c30], R0 ;  /* 0x030c300003ff79a7 */ /* 0x0003e4000800003f */
[----:B-1----:R-:W-:-:S13]  /*16990*/  LOP3.LUT P0, RZ, R2, 0x1f, RZ, 0xc0, !PT ;  /* 0x0000001f02ff7812 */ /* 0x002fda000780c0ff */
[----:B------:R-:W-:Y:S05]  /*169a0*/  @!P0 BRA `(.L_x_1821) ;  /* 0x0000000000048947 */ /* 0x000fea0003800000 */
[----:B------:R-:W-:Y:S01]  /*169b0*/  BPT.TRAP 0x1 ;  /* 0x000000040000795c */ /* 0x000fe20000300000 */
.L_x_1821:
[----:B-----5:R-:W-:Y:S01]  /*169c0*/  R2UR UR19, R4 ;  /* 0x00000000041372ca */ /* 0x020fe200000e0000 */
[----:B------:R-:W-:Y:S01]  /*169d0*/  ULDC.64 UR26, c[0x0][0x728] ;  /* 0x0001ca00001a7ab9 */ /* 0x000fe20000000a00 */
[C---:B------:R-:W-:Y:S01]  /*169e0*/  LEA R0, R16.reuse, R15, 0xe ;  /* 0x0000000f10007211 */ /* 0x040fe200078e70ff */
[----:B--234-:R-:W-:Y:S01]  /*169f0*/  IMAD R15, R16, 0x200, R15 ;  /* 0x00000200100f7824 */ /* 0x01cfe200078e020f */
[----:B------:R-:W-:Y:S02]  /*16a00*/  R2UR UR9, R11 ;  /* 0x000000000b0972ca */ /* 0x000fe400000e0000 */
[----:B------:R-:W-:Y:S02]  /*16a10*/  R2UR UR17, R3 ;  /* 0x00000000031172ca */ /* 0x000fe400000e0000 */
[----:B------:R-:W-:Y:S01]  /*16a20*/  R2UR UR16, R0 ;  /* 0x00000000001072ca */ /* 0x000fe200000e0000 */
[----:B------:R-:W-:Y:S01]  /*16a30*/  VIADD R0, R16, 0x1 ;  /* 0x0000000110007836 */ /* 0x000fe20000000000 */
        /* <DEDUP_REMOVED lines=9> */
[----:B------:R-:W-:Y:S02]  /*16ad0*/  ULEA.HI.X.SX32 UR9, UR19, UR9, 0x1, UP0 ;  /* 0x0000000913097291 */ /* 0x000fe400080f0e3f */
[----:B------:R-:W-:Y:S01]  /*16ae0*/  ULEA UR8, UP0, UR18, UR26, 0x2 ;  /* 0x0000001a12087291 */ /* 0x000fe2000f80103f */
[----:B------:R-:W-:Y:S01]  /*16af0*/  SEL R3, RZ, 0x1, P0 ;  /* 0x00000001ff037807 */ /* 0x000fe20000000000 */
[----:B------:R-:W-:Y:S01]  /*16b00*/  UIADD3 UR19, UR19, UR7, URZ ;  /* 0x0000000713137290 */ /* 0x000fe2000fffe03f */
[----:B------:R-:W-:Y:S01]  /*16b10*/  SEL R0, R0, RZ, P0 ;  /* 0x000000ff00007207 */ /* 0x000fe20000000000 */
[----:B------:R-:W-:Y:S01]  /*16b20*/  UIADD3 UR16, UR16, 0x18000, URZ ;  /* 0x0001800010107890 */ /* 0x000fe2000fffe03f */
[----:B------:R-:W-:Y:S01]  /*16b30*/  LOP3.LUT R10, R10, R3, RZ, 0x3c, !PT ;  /* 0x000000030a0a7212 */ /* 0x000fe200078e3cff */
[----:B------:R-:W-:-:S02]  /*16b40*/  ULEA.HI.X UR9, UR18, UR27, UR9, 0x2, UP0 ;  /* 0x0000001b12097291 */ /* 0x000fc400080f1409 */
[----:B------:R-:W-:Y:S01]  /*16b50*/  UIADD3 UR28, UR10, 0x20400, URZ ;  /* 0x000204000a1c7890 */ /* 0x000fe2000fffe03f */
[----:B------:R-:W-:Y:S01]  /*16b60*/  UMOV UR26, 0x0 ;  /* 0x00000000001a7882 */ /* 0x000fe20000000000 */
[----:B------:R-:W-:Y:S01]  /*16b70*/  UMOV UR27, 0x14f00000 ;  /* 0x14f00000001b7882 */ /* 0x000fe20000000000 */
[----:B------:R-:W-:Y:S01]  /*16b80*/  UMOV UR18, URZ ;  /* 0x0000003f00127c82 */ /* 0x000fe20008000000 */
[----:B------:R-:W-:Y:S01]  /*16b90*/  UMOV UR29, UR17 ;  /* 0x00000011001d7c82 */ /* 0x000fe20008000000 */
[----:B------:R-:W-:Y:S01]  /*16ba0*/  UMOV UR10, 0x20 ;  /* 0x00000020000a7882 */ /* 0x000fe20000000000 */
[----:B------:R1:W-:Y:S03]  /*16bb0*/  UTMALDG.4D [UR16], [UR24], desc[UR26] ;  /* 0x00001a10180075b4 */ /* 0x0003e60008019000 */
[----:B------:R1:W-:Y:S02]  /*16bc0*/  UBLKCP.S.G [UR28], [UR8], UR10 ;  /* 0x0000001c080073ba */ /* 0x0003e4000800020a */
[----:B-1----:R-:W-:Y:S01]  /*16bd0*/  NOP ;  /* 0x0000000000007918 */ /* 0x002fe20000000000 */
.L_x_1802:
[----:B------:R-:W-:Y:S05]  /*16be0*/  BSYNC B0 ;  /* 0x0000000000007941 */ /* 0x000fea0003800000 */
.L_x_1797:
[----:B------:R-:W-:-:S03]  /*16bf0*/  UMOV UR8, 0xffffffff ;  /* 0xffffffff00087882 */ /* 0x000fc60000000000 */
[----:B------:R-:W-:Y:S05]  /*16c00*/  BRA.DIV UR8, `(.L_x_1822) ;  /* 0x0000000608e47947 */ /* 0x000fea000b800000 */
[----:B------:R-:W-:-:S13]  /*16c10*/  ELECT P6, URZ, PT ;  /* 0x00000000003f782f */ /* 0x000fda00038c0000 */
.L_x_1842:
[----:B------:R-:W-:Y:S05]  /*16c20*/  @!P6 BRA `(.L_x_1684) ;  /* 0x000000000084e947 */ /* 0x000fea0003800000 */
[----:B------:R-:W-:-:S06]  /*16c30*/  ULOP3.LUT UR8, UR36, 0x2, URZ, 0xfc, !UPT ;  /* 0x0000000224087892 */ /* 0x000fcc000f8efc3f */
[----:B------:R-:W-:-:S04]  /*16c40*/  MOV R2, UR8 ;  /* 0x0000000800027c02 */ /* 0x000fc80008000f00 */
[----:B------:R-:W-:-:S13]  /*16c50*/  ISETP.NE.AND P2, PT, R2, 0x3, PT ;  /* 0x000000030200780c */ /* 0x000fda0003f45270 */
[----:B------:R-:W-:Y:S05]  /*16c60*/  @!P2 BRA `(.L_x_1823) ;  /* 0x000000000004a947 */ /* 0x000fea0003800000 */
[----:B---3--:R-:W-:Y:S01]  /*16c70*/  BPT.TRAP 0x1 ;  /* 0x000000040000795c */ /* 0x008fe20000300000 */
.L_x_1823:
        /* <DEDUP_REMOVED lines=9> */
[----:B------:R-:W1:Y:S01]  /*16d10*/  SYNCS.PHASECHK.TRANS64.TRYWAIT P0, [R7+URZ], R4 ;  /* 0x00000004070075a7 */ /* 0x000e62000800017f */
[----:B------:R-:W-:Y:S02]  /*16d20*/  SEL R6, R2, RZ, P1 ;  /* 0x000000ff02067207 */ /* 0x000fe40000800000 */
[----:B------:R-:W-:Y:S02]  /*16d30*/  LOP3.LUT R5, R10, R5, RZ, 0x3c, !PT ;  /* 0x000000050a057212 */ /* 0x000fe400078e3cff */
[----:B------:R-:W-:Y:S02]  /*16d40*/  LEA R3, R6, R3, 0x3 ;  /* 0x0000000306037211 */ /* 0x000fe400078e18ff */
[----:B------:R-:W-:Y:S01]  /*16d50*/  SHF.L.U32 R2, R5, 0x1f, RZ ;  /* 0x0000001f05027819 */ /* 0x000fe200000006ff */
[----:B-1----:R-:W-:Y:S06]  /*16d60*/  @!P0 BRA `(.L_x_1824) ;  /* 0x0000000400ac8947 */ /* 0x002fec0003800000 */
.L_x_1843:
[----:B------:R-:W2:Y:S02]  /*16d70*/  SYNCS.PHASECHK.TRANS64.TRYWAIT P0, [R3+URZ], R2 ;  /* 0x00000002030075a7 */ /* 0x000ea4000800017f */
[----:B--2---:R-:W-:Y:S05]  /*16d80*/  @!P0 BRA `(.L_x_1825) ;  /* 0x0000000400b88947 */ /* 0x004fea0003800000 */
.L_x_1844:
[----:B------:R-:W-:Y:S05]  /*16d90*/  @!P2 BRA `(.L_x_1826) ;  /* 0x000000000004a947 */ /* 0x000fea0003800000 */
[----:B---3--:R-:W-:Y:S01]  /*16da0*/  BPT.TRAP 0x1 ;  /* 0x000000040000795c */ /* 0x008fe20000300000 */
.L_x_1826:
[----:B--2---:R-:W-:-:S05]  /*16db0*/  VIADD R3, R8, 0x30c40 ;  /* 0x00030c4008037836 */ /* 0x004fca0000000000 */
[----:B------:R-:W-:-:S04]  /*16dc0*/  LEA R5, R0, R3, 0x3 ;  /* 0x0000000300057211 */ /* 0x000fc800078e18ff */
[----:B------:R-:W2:Y:S02]  /*16dd0*/  SYNCS.PHASECHK.TRANS64.TRYWAIT P0, [R5+URZ], R4 ;  /* 0x00000004050075a7 */ /* 0x000ea4000800017f */
[----:B--2---:R-:W-:Y:S05]  /*16de0*/  @!P0 BRA `(.L_x_1827) ;  /* 0x0000000400b48947 */ /* 0x004fea0003800000 */
.L_x_1845:
[----:B------:R-:W-:-:S07]  /*16df0*/  IMAD R3, R6, 0x8, R3 ;  /* 0x0000000806037824 */ /* 0x000fce00078e0203 */
.L_x_1828:
[----:B----4-:R4:W1:Y:S02]  /*16e00*/  SYNCS.PHASECHK.TRANS64.TRYWAIT P0, [R3+URZ], R2 ;  /* 0x00000002030075a7 */ /* 0x010864000800017f */
[----:B-1----:R-:W-:Y:S05]  /*16e10*/  @!P0 NANOSLEEP.SYNCS 0x989680 ;  /* 0x009896800000895d */ /* 0x002fea0003900000 */
[----:B------:R-:W1:Y:S02]  /*16e20*/  @!P0 SYNCS.PHASECHK.TRANS64 P0, [R3+URZ], R2 ;  /* 0x00000002030085a7 */ /* 0x000e64000800007f */
[----:B-1----:R-:W-:Y:S05]  /*16e30*/  @!P0 BRA `(.L_x_1828) ;  /* 0xfffffffc00f08947 */ /* 0x002fea000383ffff */
.L_x_1684:
[----:B---3--:R-:W-:Y:S05]  /*16e40*/  BSYNC B6 ;  /* 0x0000000000067941 */ /* 0x008fea0003800000 */
.L_x_1678:
[----:B------:R-:W-:Y:S05]  /*16e50*/  EXIT ;  /* 0x000000000000794d */ /* 0x000fea0003800000 */
.L_x_1695:
[----:B------:R-:W-:Y:S01]  /*16e60*/  MOV R13, R18 ;  /* 0x00000012000d7202 */ /* 0x000fe20000000f00 */
[----:B------:R-:W-:Y:S01]  /*16e70*/  IMAD.MOV.U32 R12, RZ, RZ, RZ ;  /* 0x000000ffff0c7224 */ /* 0x000fe200078e00ff */
[----:B------:R-:W-:Y:S01]  /*16e80*/  MOV R11, 0x1f ;  /* 0x0000001f000b7802 */ /* 0x000fe20000000f00 */
[----:B------:R-:W-:-:S07]  /*16e90*/  IMAD.MOV.U32 R15, RZ, RZ, -0x1 ;  /* 0xffffffffff0f7424 */ /* 0x000fce00078e00ff */
[----:B------:R-:W-:Y:S05]  /*16ea0*/  WARPSYNC.COLLECTIVE R15, `(.L_x_1829) ;  /* 0x000000000f087348 */ /* 0x000fea0003c00000 */
[----:B------:R1:W2:Y:S02]  /*16eb0*/  SHFL.IDX P6, R14, R13, R12, R11 ;  /* 0x0000000c0d0e7389 */ /* 0x0002a400000c000b */
[----:B-12---:R-:W-:Y:S01]  /*16ec0*/  ENDCOLLECTIVE ;  /* 0x000000000000791b */ /* 0x006fe20003800000 */
.L_x_1829:
[----:B------:R-:W-:Y:S05]  /*16ed0*/  BRA `(.L_x_1830) ;  /* 0xfffffea400507947 */ /* 0x000fea000383ffff */
.L_x_1697:
[----:B--2---:R2:W3:Y:S02]  /*16ee0*/  SYNCS.PHASECHK.TRANS64.TRYWAIT P0, [R16+URZ+0x30c00], R11 ;  /* 0x030c000b100075a7 */ /* 0x0044e4000800017f */
[----:B---3--:R-:W-:Y:S05]  /*16ef0*/  @!P0 NANOSLEEP.SYNCS 0x989680 ;  /* 0x009896800000895d */ /* 0x008fea0003900000 */
[----:B------:R-:W3:Y:S02]  /*16f00*/  @!P0 SYNCS.PHASECHK.TRANS64 P0, [R16+URZ+0x30c00], R11 ;  /* 0x030c000b100085a7 */ /* 0x000ee4000800007f */
[----:B---3--:R-:W-:Y:S05]  /*16f10*/  @!P0 BRA `(.L_x_1697) ;  /* 0xfffffffc00f08947 */ /* 0x008fea000383ffff */
[----:B------:R-:W-:Y:S05]  /*16f20*/  BRA `(.L_x_1696) ;  /* 0xfffffea4009c7947 */ /* 0x000fea000383ffff */
.L_x_1702:
[----:B--2---:R2:W3:Y:S02]  /*16f30*/  SYNCS.PHASECHK.TRANS64.TRYWAIT P0, [R6+URZ+0x30c10], R23 ;  /* 0x030c1017060075a7 */ /* 0x0044e4000800017f */
[----:B---3--:R-:W-:Y:S05]  /*16f40*/  @!P0 NANOSLEEP.SYNCS 0x989680 ;  /* 0x009896800000895d */ /* 0x008fea0003900000 */
[----:B------:R-:W3:Y:S02]  /*16f50*/  @!P0 SYNCS.PHASECHK.TRANS64 P0, [R6+URZ+0x30c10], R23 ;  /* 0x030c1017060085a7 */ /* 0x000ee4000800007f */
[----:B---3--:R-:W-:Y:S05]  /*16f60*/  @!P0 BRA `(.L_x_1702) ;  /* 0xfffffffc00f08947 */ /* 0x008fea000383ffff */
[----:B------:R-:W-:Y:S05]  /*16f70*/  BRA `(.L_x_1701) ;  /* 0xfffffeac00d47947 */ /* 0x000fea000383ffff */
.L_x_1706:
[----:B------:R1:W1:Y:S02]  /*16f80*/  SYNCS.PHASECHK.TRANS64.TRYWAIT P0, [R6+URZ+0x30c30], R23 ;  /* 0x030c3017060075a7 */ /* 0x000264000800017f */
[----:B-1----:R-:W-:Y:S05]  /*16f90*/  @!P0 NANOSLEEP.SYNCS 0x989680 ;  /* 0x009896800000895d */ /* 0x002fea0003900000 */
[----:B------:R-:W1:Y:S02]  /*16fa0*/  @!P0 SYNCS.PHASECHK.TRANS64 P0, [R6+URZ+0x30c30], R23 ;  /* 0x030c3017060085a7 */ /* 0x000e64000800007f */
[----:B-1----:R-:W-:Y:S05]  /*16fb0*/  @!P0 BRA `(.L_x_1706) ;  /* 0xfffffffc00f08947 */ /* 0x002fea000383ffff */
[----:B------:R-:W-:Y:S05]  /*16fc0*/  BRA `(.L_x_1705) ;  /* 0xfffffeb000dc7947 */ /* 0x000fea000383ffff */
.L_x_1714:
[----:B--2---:R2:W3:Y:S02]  /*16fd0*/  SYNCS.PHASECHK.TRANS64.TRYWAIT P1, [R6+URZ+0x30c10], R23 ;  /* 0x030c1017060075a7 */ /* 0x0044e4000802017f */
[----:B---3--:R-:W-:Y:S05]  /*16fe0*/  @!P1 NANOSLEEP.SYNCS 0x989680 ;  /* 0x009896800000995d */ /* 0x008fea0003900000 */
[----:B------:R-:W3:Y:S02]  /*16ff0*/  @!P1 SYNCS.PHASECHK.TRANS64 P1, [R6+URZ+0x30c10], R23 ;  /* 0x030c1017060095a7 */ /* 0x000ee4000802007f */
[----:B---3--:R-:W-:Y:S05]  /*17000*/  @!P1 BRA `(.L_x_1714) ;  /* 0xfffffffc00f09947 */ /* 0x008fea000383ffff */
[----:B------:R-:W-:Y:S05]  /*17010*/  BRA `(.L_x_1713) ;  /* 0xffffff0400f47947 */ /* 0x000fea000383ffff */
.L_x_1718:
[----:B------:R1:W1:Y:S02]  /*17020*/  SYNCS.PHASECHK.TRANS64.TRYWAIT P1, [R6+URZ+0x30c30], R23 ;  /* 0x030c3017060075a7 */ /* 0x000264000802017f */
[----:B-1----:R-:W-:Y:S05]  /*17030*/  @!P1 NANOSLEEP.SYNCS 0x989680 ;  /* 0x009896800000995d */ /* 0x002fea0003900000 */
[----:B------:R-:W1:Y:S02]  /*17040*/  @!P1 SYNCS.PHASECHK.TRANS64 P1, [R6+URZ+0x30c30], R23 ;  /* 0x030c3017060095a7 */ /* 0x000e64000802007f */
[----:B-1----:R-:W-:Y:S05]  /*17050*/  @!P1 BRA `(.L_x_1718) ;  /* 0xfffffffc00f09947 */ /* 0x002fea000383ffff */
[----:B------:R-:W-:Y:S05]  /*17060*/  BRA `(.L_x_1717) ;  /* 0xffffff0800f47947 */ /* 0x000fea000383ffff */
.L_x_1726:
[----:B--2---:R2:W3:Y:S02]  /*17070*/  SYNCS.PHASECHK.TRANS64.TRYWAIT P0, [R6+URZ+0x30c10], R23 ;  /* 0x030c1017060075a7 */ /* 0x0044e4000800017f */
[----:B---3--:R-:W-:Y:S05]  /*17080*/  @!P0 NANOSLEEP.SYNCS 0x989680 ;  /* 0x009896800000895d */ /* 0x008fea0003900000 */
[----:B------:R-:W3:Y:S02]  /*17090*/  @!P0 SYNCS.PHASECHK.TRANS64 P0, [R6+URZ+0x30c10], R23 ;  /* 0x030c1017060085a7 */ /* 0x000ee4000800007f */
[----:B---3--:R-:W-:Y:S05]  /*170a0*/  @!P0 BRA `(.L_x_1726) ;  /* 0xfffffffc00f08947 */ /* 0x008fea000383ffff */
[----:B------:R-:W-:Y:S05]  /*170b0*/  BRA `(.L_x_1725) ;  /* 0xffffff54004c7947 */ /* 0x000fea000383ffff */
.L_x_1730:
[----:B------:R1:W1:Y:S02]  /*170c0*/  SYNCS.PHASECHK.TRANS64.TRYWAIT P0, [R6+URZ+0x30c30], R23 ;  /* 0x030c3017060075a7 */ /* 0x000264000800017f */
[----:B-1----:R-:W-:Y:S05]  /*170d0*/  @!P0 NANOSLEEP.SYNCS 0x989680 ;  /* 0x009896800000895d */ /* 0x002fea0003900000 */
[----:B------:R-:W1:Y:S02]  /*170e0*/  @!P0 SYNCS.PHASECHK.TRANS64 P0, [R6+URZ+0x30c30], R23 ;  /* 0x030c3017060085a7 */ /* 0x000e64000800007f */
[----:B-1----:R-:W-:Y:S05]  /*170f0*/  @!P0 BRA `(.L_x_1730) ;  /* 0xfffffffc00f08947 */ /* 0x002fea000383ffff */
[----:B------:R-:W-:Y:S05]  /*17100*/  BRA `(.L_x_1729) ;  /* 0xffffff58004c7947 */ /* 0x000fea000383ffff */
.L_x_1803:
[----:B-1----:R1:W2:Y:S02]  /*17110*/  SYNCS.PHASECHK.TRANS64.TRYWAIT P0, [R15+URZ+0x30c20], R0 ;  /* 0x030c20000f0075a7 */ /* 0x0022a4000800017f */
[----:B--2---:R-:W-:Y:S05]  /*17120*/  @!P0 NANOSLEEP.SYNCS 0x989680 ;  /* 0x009896800000895d */ /* 0x004fea0003900000 */
[----:B------:R-:W2:Y:S02]  /*17130*/  @!P0 SYNCS.PHASECHK.TRANS64 P0, [R15+URZ+0x30c20], R0 ;  /* 0x030c20000f0085a7 */ /* 0x000ea4000800007f */
[----:B--2---:R-:W-:Y:S05]  /*17140*/  @!P0 BRA `(.L_x_1803) ;  /* 0xfffffffc00f08947 */ /* 0x004fea000383ffff */
[----:B------:R-:W-:Y:S05]  /*17150*/  BRA `(.L_x_1831) ;  /* 0xffffffe000e87947 */ /* 0x000fea000383ffff */
.L_x_1807:
[----:B--2---:R2:W3:Y:S02]  /*17160*/  SYNCS.PHASECHK.TRANS64.TRYWAIT P1, [R15+URZ+0x30c40], R18 ;  /* 0x030c40120f0075a7 */ /* 0x0044e4000802017f */
[----:B---3--:R-:W-:Y:S05]  /*17170*/  @!P1 NANOSLEEP.SYNCS 0x989680 ;  /* 0x009896800000995d */ /* 0x008fea0003900000 */
[----:B------:R-:W3:Y:S02]  /*17180*/  @!P1 SYNCS.PHASECHK.TRANS64 P1, [R15+URZ+0x30c40], R18 ;  /* 0x030c40120f0095a7 */ /* 0x000ee4000802007f */
[----:B---3--:R-:W-:Y:S05]  /*17190*/  @!P1 BRA `(.L_x_1807) ;  /* 0xfffffffc00f09947 */ /* 0x008fea000383ffff */
[----:B------:R-:W-:Y:S05]  /*171a0*/  BRA `(.L_x_1832) ;  /* 0xffffffe800507947 */ /* 0x000fea000383ffff */
.L_x_1809:
[----:B-1----:R1:W3:Y:S02]  /*171b0*/  SYNCS.PHASECHK.TRANS64.TRYWAIT P1, [R15+URZ+0x30c28], R18 ;  /* 0x030c28120f0075a7 */ /* 0x0022e4000802017f */
[----:B---3--:R-:W-:Y:S05]  /*171c0*/  @!P1 NANOSLEEP.SYNCS 0x989680 ;  /* 0x009896800000995d */ /* 0x008fea0003900000 */
[----:B------:R-:W3:Y:S02]  /*171d0*/  @!P1 SYNCS.PHASECHK.TRANS64 P1, [R15+URZ+0x30c28], R18 ;  /* 0x030c28120f0095a7 */ /* 0x000ee4000802007f */
[----:B---3--:R-:W-:Y:S05]  /*171e0*/  @!P1 BRA `(.L_x_1809) ;  /* 0xfffffffc00f09947 */ /* 0x008fea000383ffff */
[----:B------:R-:W-:Y:S05]  /*171f0*/  BRA `(.L_x_1833) ;  /* 0xffffffe800d47947 */ /* 0x000fea000383ffff */
.L_x_1811:
[----:B---3--:R3:W4:Y:S02]  /*17200*/  SYNCS.PHASECHK.TRANS64.TRYWAIT P1, [R15+URZ+0x30c48], R18 ;  /* 0x030c48120f0075a7 */ /* 0x008724000802017f */
[----:B----4-:R-:W-:Y:S05]  /*17210*/  @!P1 NANOSLEEP.SYNCS 0x989680 ;  /* 0x009896800000995d */ /* 0x010fea0003900000 */
[----:B------:R-:W4:Y:S02]  /*17220*/  @!P1 SYNCS.PHASECHK.TRANS64 P1, [R15+URZ+0x30c48], R18 ;  /* 0x030c48120f0095a7 */ /* 0x000f24000802007f */
[----:B----4-:R-:W-:Y:S05]  /*17230*/  @!P1 BRA `(.L_x_1811) ;  /* 0xfffffffc00f09947 */ /* 0x010fea000383ffff */
[----:B------:R-:W-:Y:S05]  /*17240*/  BRA `(.L_x_1834) ;  /* 0xffffffec00587947 */ /* 0x000fea000383ffff */
.L_x_1813:
[----:B------:R-:W-:-:S07]  /*17250*/  SHF.L.U32 R4, R10, 0x1f, RZ ;  /* 0x0000001f0a047819 */ /* 0x000fce00000006ff */
.L_x_1835:
[----:B----4-:R4:W1:Y:S02]  /*17260*/  SYNCS.PHASECHK.TRANS64.TRYWAIT P1, [R15+URZ+0x30c20], R4 ;  /* 0x030c20040f0075a7 */ /* 0x010864000802017f */
[----:B-1----:R-:W-:Y:S05]  /*17270*/  @!P1 NANOSLEEP.SYNCS 0x989680 ;  /* 0x009896800000995d */ /* 0x002fea0003900000 */
[----:B------:R-:W1:Y:S02]  /*17280*/  @!P1 SYNCS.PHASECHK.TRANS64 P1, [R15+URZ+0x30c20], R4 ;  /* 0x030c20040f0095a7 */ /* 0x000e64000802007f */
[----:B-1----:R-:W-:Y:S05]  /*17290*/  @!P1 BRA `(.L_x_1835) ;  /* 0xfffffffc00f09947 */ /* 0x002fea000383ffff */
[----:B------:R-:W-:Y:S05]  /*172a0*/  BRA `(.L_x_1836) ;  /* 0xffffffec00c07947 */ /* 0x000fea000383ffff */
.L_x_1816:
[----:B----4-:R4:W1:Y:S02]  /*172b0*/  SYNCS.PHASECHK.TRANS64.TRYWAIT P1, [R15+URZ+0x30c40], R12 ;  /* 0x030c400c0f0075a7 */ /* 0x010864000802017f */
[----:B-1----:R-:W-:Y:S05]  /*172c0*/  @!P1 NANOSLEEP.SYNCS 0x989680 ;  /* 0x009896800000995d */ /* 0x002fea0003900000 */
[----:B------:R-:W1:Y:S02]  /*172d0*/  @!P1 SYNCS.PHASECHK.TRANS64 P1, [R15+URZ+0x30c40], R12 ;  /* 0x030c400c0f0095a7 */ /* 0x000e64000802007f */
[----:B-1----:R-:W-:Y:S05]  /*172e0*/  @!P1 BRA `(.L_x_1816) ;  /* 0xfffffffc00f09947 */ /* 0x002fea000383ffff */
[----:B------:R-:W-:Y:S05]  /*172f0*/  BRA `(.L_x_1837) ;  /* 0xfffffff000607947 */ /* 0x000fea000383ffff */
.L_x_1818:
[----:B-1----:R1:W2:Y:S02]  /*17300*/  SYNCS.PHASECHK.TRANS64.TRYWAIT P1, [R15+URZ+0x30c28], R12 ;  /* 0x030c280c0f0075a7 */ /* 0x0022a4000802017f */
[----:B--2---:R-:W-:Y:S05]  /*17310*/  @!P1 NANOSLEEP.SYNCS 0x989680 ;  /* 0x009896800000995d */ /* 0x004fea0003900000 */
[----:B------:R-:W2:Y:S02]  /*17320*/  @!P1 SYNCS.PHASECHK.TRANS64 P1, [R15+URZ+0x30c28], R12 ;  /* 0x030c280c0f0095a7 */ /* 0x000ea4000802007f */
[----:B--2---:R-:W-:Y:S05]  /*17330*/  @!P1 BRA `(.L_x_1818) ;  /* 0xfffffffc00f09947 */ /* 0x004fea000383ffff */
[----:B------:R-:W-:Y:S05]  /*17340*/  BRA `(.L_x_1838) ;  /* 0xfffffff000d87947 */ /* 0x000fea000383ffff */
.L_x_1820:
[----:B------:R1:W1:Y:S02]  /*17350*/  SYNCS.PHASECHK.TRANS64.TRYWAIT P0, [R3+URZ+0x30c40], R0 ;  /* 0x030c4000030075a7 */ /* 0x000264000800017f */
[----:B-1----:R-:W-:Y:S05]  /*17360*/  @!P0 NANOSLEEP.SYNCS 0x989680 ;  /* 0x009896800000895d */ /* 0x002fea0003900000 */
[----:B------:R-:W1:Y:S02]  /*17370*/  @!P0 SYNCS.PHASECHK.TRANS64 P0, [R3+URZ+0x30c40], R0 ;  /* 0x030c4000030085a7 */ /* 0x000e64000800007f */
[----:B-1----:R-:W-:Y:S05]  /*17380*/  @!P0 BRA `(.L_x_1820) ;  /* 0xfffffffc00f08947 */ /* 0x002fea000383ffff */
[----:B------:R-:W-:Y:S05]  /*17390*/  BRA `(.L_x_1839) ;  /* 0xfffffff4006c7947 */ /* 0x000fea000383ffff */
.L_x_1822:
[----:B------:R-:W-:Y:S01]  /*173a0*/  BSSY B0, `(.L_x_1840) ;  /* 0x0000006000007945 */ /* 0x000fe20003800000 */
[----:B------:R-:W-:-:S07]  /*173b0*/  MOV R15, 0xffffffff ;  /* 0xffffffff000f7802 */ /* 0x000fce0000000f00 */
[----:B---3--:R-:W-:Y:S05]  /*173c0*/  WARPSYNC.COLLECTIVE R15, `(.L_x_1841) ;  /* 0x000000000f0c7348 */ /* 0x008fea0003c00000 */
[----:B------:R-:W-:Y:S02]  /*173d0*/  ELECT P6, UR62, PT ;  /* 0x00000000003e782f */ /* 0x000fe400038c0000 */
[----:B------:R-:W-:Y:S01]  /*173e0*/  MOV R14, UR62 ;  /* 0x0000003e000e7c02 */ /* 0x000fe20008000f00 */
[----:B---3--:R-:W-:Y:S10]  /*173f0*/  ENDCOLLECTIVE ;  /* 0x000000000000791b */ /* 0x008ff40003800000 */
.L_x_1841:
[----:B------:R-:W-:Y:S05]  /*17400*/  BSYNC B0 ;  /* 0x0000000000007941 */ /* 0x000fea0003800000 */
.L_x_1840:
[----:B------:R-:W-:Y:S05]  /*17410*/  BRA `(.L_x_1842) ;  /* 0xfffffff800007947 */ /* 0x000fea000383ffff */
.L_x_1824:
[----:B-1----:R1:W2:Y:S02]  /*17420*/  SYNCS.PHASECHK.TRANS64.TRYWAIT P0, [R7+URZ], R4 ;  /* 0x00000004070075a7 */ /* 0x0022a4000800017f */
[----:B--2---:R-:W-:Y:S05]  /*17430*/  @!P0 NANOSLEEP.SYNCS 0x989680 ;  /* 0x009896800000895d */ /* 0x004fea0003900000 */
[----:B------:R-:W2:Y:S02]  /*17440*/  @!P0 SYNCS.PHASECHK.TRANS64 P0, [R7+URZ], R4 ;  /* 0x00000004070085a7 */ /* 0x000ea4000800007f */
[----:B--2---:R-:W-:Y:S05]  /*17450*/  @!P0 BRA `(.L_x_1824) ;  /* 0xfffffffc00f08947 */ /* 0x004fea000383ffff */
[----:B------:R-:W-:Y:S05]  /*17460*/  BRA `(.L_x_1843) ;  /* 0xfffffff800407947 */ /* 0x000fea000383ffff */
.L_x_1825:
[----:B--2---:R2:W4:Y:S02]  /*17470*/  SYNCS.PHASECHK.TRANS64.TRYWAIT P0, [R3+URZ], R2 ;  /* 0x00000002030075a7 */ /* 0x004524000800017f */
[----:B----4-:R-:W-:Y:S05]  /*17480*/  @!P0 NANOSLEEP.SYNCS 0x989680 ;  /* 0x009896800000895d */ /* 0x010fea0003900000 */
[----:B------:R-:W4:Y:S02]  /*17490*/  @!P0 SYNCS.PHASECHK.TRANS64 P0, [R3+URZ], R2 ;  /* 0x00000002030085a7 */ /* 0x000f24000800007f */
[----:B----4-:R-:W-:Y:S05]  /*174a0*/  @!P0 BRA `(.L_x_1825) ;  /* 0xfffffffc00f08947 */ /* 0x010fea000383ffff */
[----:B------:R-:W-:Y:S05]  /*174b0*/  BRA `(.L_x_1844) ;  /* 0xfffffff800347947 */ /* 0x000fea000383ffff */
.L_x_1827:
[----:B--2---:R2:W4:Y:S02]  /*174c0*/  SYNCS.PHASECHK.TRANS64.TRYWAIT P0, [R5+URZ], R4 ;  /* 0x00000004050075a7 */ /* 0x004524000800017f */
[----:B----4-:R-:W-:Y:S05]  /*174d0*/  @!P0 NANOSLEEP.SYNCS 0x989680 ;  /* 0x009896800000895d */ /* 0x010fea0003900000 */
[----:B------:R-:W4:Y:S02]  /*174e0*/  @!P0 SYNCS.PHASECHK.TRANS64 P0, [R5+URZ], R4 ;  /* 0x00000004050085a7 */ /* 0x000f24000800007f */
[----:B----4-:R-:W-:Y:S05]  /*174f0*/  @!P0 BRA `(.L_x_1827) ;  /* 0xfffffffc00f08947 */ /* 0x010fea000383ffff */
[----:B------:R-:W-:Y:S05]  /*17500*/  BRA `(.L_x_1845) ;  /* 0xfffffff800387947 */ /* 0x000fea000383ffff */
.L_x_1846:
        /* <DEDUP_REMOVED lines=15> */
.L_x_7386:


//--------------------- .text._ZN7cutlass13device_kernelIN5flash11enable_sm90INS1_16FlashAttnBwdSm90INS1_25CollectiveMainloopBwdSm90ILi2ELi2ELi2EN4cute5tupleIJNS5_1CILi1EEES8_S8_EEENS6_IJNS7_ILi128EEESA_NS7_ILi64EEEEEENS_6half_tEfNS_4arch4Sm90ELb0ELb1ELb1ELb1ELb1ELb1ELb0ELb0ELi2ELi1ELi2ELi2ELb0EEENS1_21CollectiveEpilogueBwdISC_SD_SF_Li256ELb1ELb0ELi1EEENS1_19SingleTileSchedulerILb1ELb0ELb0ELi128EEEEEEEEEvNT_6ParamsE --------------------------
	.section	.text._ZN7cutlass13device_kernelIN5flash11enable_sm90INS1_16FlashAttnBwdSm90INS1_25CollectiveMainloopBwdSm90ILi2ELi2ELi2EN4cute5tupleIJNS5_1CILi1EEES8_S8_EEENS6_IJNS7_ILi128EEESA_NS7_ILi64EEEEEENS_6half_tEfNS_4arch4Sm90ELb0ELb1ELb1ELb1ELb1ELb1ELb0ELb0ELi2ELi1ELi2ELi2ELb0EEENS1_21CollectiveEpilogueBwdISC_SD_SF_Li256ELb1ELb0ELi1EEENS1_19SingleTileSchedulerILb1ELb0ELb0ELi128EEEEEEEEEvNT_6ParamsE,"ax",@progbits
	.align	128
.text._ZN7cutlass13device_kernelIN5flash11enable_sm90INS1_16FlashAttnBwdSm90INS1_25CollectiveMainloopBwdSm90ILi2ELi2ELi2EN4cute5tupleIJNS5_1CILi1EEES8_S8_EEENS6_IJNS7_ILi128EEESA_NS7_ILi64EEEEEENS_6half_tEfNS_4arch4Sm90ELb0ELb1ELb1ELb1ELb1ELb1ELb0ELb0ELi2ELi1ELi2ELi2ELb0EEENS1_21CollectiveEpilogueBwdISC_SD_SF_Li256ELb1ELb0ELi1EEENS1_19SingleTileSchedulerILb1ELb0ELb0ELi128EEEEEEEEEvNT_6ParamsE:
        .type           _ZN7cutlass13device_kernelIN5flash11enable_sm90INS1_16FlashAttnBwdSm90INS1_25CollectiveMainloopBwdSm90ILi2ELi2ELi2EN4cute5tupleIJNS5_1CILi1EEES8_S8_EEENS6_IJNS7_ILi128EEESA_NS7_ILi64EEEEEENS_6half_tEfNS_4arch4Sm90ELb0ELb1ELb1ELb1ELb1ELb1ELb0ELb0ELi2ELi1ELi2ELi2ELb0EEENS1_21CollectiveEpilogueBwdISC_SD_SF_Li256ELb1ELb0ELi1EEENS1_19SingleTileSchedulerILb1ELb0ELb0ELi128EEEEEEEEEvNT_6ParamsE,@function
        .size           _ZN7cutlass13device_kernelIN5flash11enable_sm90INS1_16FlashAttnBwdSm90INS1_25CollectiveMainloopBwdSm90ILi2ELi2ELi2EN4cute5tupleIJNS5_1CILi1EEES8_S8_EEENS6_IJNS7_ILi128EEESA_NS7_ILi64EEEEEENS_6half_tEfNS_4arch4Sm90ELb0ELb1ELb1ELb1ELb1ELb1ELb0ELb0ELi2ELi1ELi2ELi2ELb0EEENS1_21CollectiveEpilogueBwdISC_SD_SF_Li256ELb1ELb0ELi1EEENS1_19SingleTileSchedulerILb1ELb0ELb0ELi128EEEEEEEEEvNT_6ParamsE,(.L_x_7387 - _ZN7cutlass13device_kernelIN5flash11enable_sm90INS1_16FlashAttnBwdSm90INS1_25CollectiveMainloopBwdSm90ILi2ELi2ELi2EN4cute5tupleIJNS5_1CILi1EEES8_S8_EEENS6_IJNS7_ILi128EEESA_NS7_ILi64EEEEEENS_6half_tEfNS_4arch4Sm90ELb0ELb1ELb1ELb1ELb1ELb1ELb0ELb0ELi2ELi1ELi2ELi2ELb0EEENS1_21CollectiveEpilogueBwdISC_SD_SF_Li256ELb1ELb0ELi1EEENS1_19SingleTileSchedulerILb1ELb0ELb0ELi128EEEEEEEEEvNT_6ParamsE)
        .other          _ZN7cutlass13device_kernelIN5flash11enable_sm90INS1_16FlashAttnBwdSm90INS1_25CollectiveMainloopBwdSm90ILi2ELi2ELi2EN4cute5tupleIJNS5_1CILi1EEES8_S8_EEENS6_IJNS7_ILi128EEESA_NS7_ILi64EEEEEENS_6half_tEfNS_4arch4Sm90ELb0ELb1ELb1ELb1ELb1ELb1ELb0ELb0ELi2ELi1ELi2ELi2ELb0EEENS1_21CollectiveEpilogueBwdISC_SD_SF_Li256ELb1ELb0ELi1EEENS1_19SingleTileSchedulerILb1ELb0ELb0ELi128EEEEEEEEEvNT_6ParamsE,@"STO_CUDA_ENTRY STV_DEFAULT"
_ZN7cutlass13device_kernelIN5flash11enable_sm90INS1_16FlashAttnBwdSm90INS1_25CollectiveMainloopBwdSm90ILi2ELi2ELi2EN4cute5tupleIJNS5_1CILi1EEES8_S8_EEENS6_IJNS7_ILi128EEESA_NS7_ILi64EEEEEENS_6half_tEfNS_4arch4Sm90ELb0ELb1ELb1ELb1ELb1ELb1ELb0ELb0ELi2ELi1ELi2ELi2ELb0EEENS1_21CollectiveEpilogueBwdISC_SD_SF_Li256ELb1ELb0ELi1EEENS1_19SingleTileSchedulerILb1ELb0ELb0ELi128EEEEEEEEEvNT_6ParamsE:
        /* <DEDUP_REMOVED lines=24> */
.L_x_1848:
[----:B------:R-:W-:Y:S05]  /*0180*/  BSYNC B0 ;  /* 0x0000000000007941 */ /* 0x000fea0003800000 */
.L_x_1847:
        /* <DEDUP_REMOVED lines=37> */
.L_x_1849:
        /* <DEDUP_REMOVED lines=22> */
.L_x_1850:
[----:B------:R-:W-:Y:S01]  /*0540*/  PLOP3.LUT P0, PT, PT, PT, UP0, 0x80, 0x0 ;  /* 0x000000000000781c */ /* 0x000fe20003f0f008 */
[----:B------:R-:W-:Y:S01]  /*0550*/  NOP ;  /* 0x0000000000007918 */ /* 0x000fe20000000000 */
[----:B------:R-:W-:Y:S01]  /*0560*/  ULDC.64 UR38, c[0x0][0x208] ;  /* 0x0000820000267ab9 */ /* 0x000fe20000000a00 */
[----:B------:R-:W-:Y:S01]  /*0570*/  BSSY B6, `(.L_x_1851) ;  /* 0x0001774000067945 */ /* 0x000fe20003800000 */
[----:B-12-4-:R-:W-:Y:S09]  /*0580*/  BAR.SYNC.DEFER_BLOCKING 0x0 ;  /* 0x0000000000007b1d */ /* 0x016ff20000010000 */
[----:B------:R-:W-:Y:S05]  /*0590*/  @!P0 BRA `(.L_x_1852) ;  /* 0x00000130003c8947 */ /* 0x000fea0003800000 */
.L_x_1853:
        /* <DEDUP_REMOVED lines=24> */
.L_x_1854:
        /* <DEDUP_REMOVED lines=14> */
.L_x_1856:
[----:B------:R-:W-:-:S05]  /*0800*/  ULDC UR4, c[0x0][0x8bc] ;  /* 0x00022f0000047ab9 */ /* 0x000fca0000000800 */
.L_x_1855:
        /* <DEDUP_REMOVED lines=19> */
.L_x_1858:
        /* <DEDUP_REMOVED lines=14> */
.L_x_1859:
        /* <DEDUP_REMOVED lines=11> */
.L_x_1860:
        /* <DEDUP_REMOVED lines=13> */
.L_x_1861:
        /* <DEDUP_REMOVED lines=50> */
.L_x_1862:
        /* <DEDUP_REMOVED lines=28> */
.L_x_1865:
        /* <DEDUP_REMOVED lines=15> */
.L_x_1864:
        /* <DEDUP_REMOVED lines=22> */
.L_x_1867:
        /* <DEDUP_REMOVED lines=15> */
.L_x_1866:
[----:B------:R-:W-:Y:S01]  /*13c0*/  SHF.R.S32.HI R6, RZ, 0x1f, R17 ;  /* 0x0000001fff067819 */ /* 0x000fe20000011411 */
[----:B------:R-:W-:-:S03]  /*13d0*/  UMOV UR4, 0xffffffff ;  /* 0xffffffff00047882 */ /* 0x000fc60000000000 */
[----:B------:R-:W-:-:S04]  /*13e0*/  LEA.HI R0, R6, R17, RZ, 0x7 ;  /* 0x0000001106007211 */ /* 0x000fc800078f38ff */
[----:B------:R-:W-:Y:S01]  /*13f0*/  SHF.R.S32.HI R18, RZ, 0x7, R0 ;  /* 0x00000007ff127819 */ /* 0x000fe20000011400 */
[----:B------:R-:W-:Y:S06]  /*1400*/  BRA.DIV UR4, `(.L_x_1868) ;  /* 0x0000016a04307947 */ /* 0x000fec000b800000 */
[----:B------:R1:W2:Y:S02]  /*1410*/  SHFL.IDX PT, R14, R18, RZ, 0x1f ;  /* 0x00001fff120e7589 */ /* 0x0002a400000e0000 */
.L_x_2031:
        /* <DEDUP_REMOVED lines=24> */
.L_x_1869:
        /* <DEDUP_REMOVED lines=131> */
.L_x_1882:
[----:B------:R-:W-:-:S06]  /*1dd0*/  ULOP3.LUT UR4, UR36, 0x1, URZ, 0xfc, !UPT ;  /* 0x0000000124047892 */ /* 0x000fcc000f8efc3f */
[----:B------:R-:W-:-:S04]  /*1de0*/  MOV R5, UR4 ;  /* 0x0000000400057c02 */ /* 0x000fc80008000f00 */
[----:B------:R-:W-:-:S13]  /*1df0*/  ISETP.NE.AND P6, PT, R5, 0x3, PT ;  /* 0x000000030500780c */ /* 0x000fda0003fc5270 */
[----:B------:R-:W-:Y:S05]  /*1e00*/  @!P6 BRA `(.L_x_1872) ;  /* 0x000000000004e947 */ /* 0x000fea0003800000 */
[----:B------:R-:W-:Y:S01]  /*1e10*/  BPT.TRAP 0x1 ;  /* 0x000000040000795c */ /* 0x000fe20000300000 */
.L_x_1872:
[----:B------:R-:W-:Y:S01]  /*1e20*/  IMAD R6, R0, 0x8, R16 ;  /* 0x0000000800067824 */ /* 0x000fe200078e0210 */
[----:B------:R-:W-:-:S04]  /*1e30*/  SHF.L.U32 R23, R4, 0x1f, RZ ;  /* 0x0000001f04177819 */ /* 0x000fc800000006ff */
[----:B------:R1:W2:Y:S01]  /*1e40*/  SYNCS.PHASECHK.TRANS64.TRYWAIT P0, [R6+URZ+0x30c10], R23 ;  /* 0x030c1017060075a7 */ /* 0x0002a2000800017f */
[----:B------:R-:W-:Y:S05]  /*1e50*/  @!P6 BRA `(.L_x_1873) ;  /* 0x000000000004e947 */ /* 0x000fea0003800000 */
[----:B------:R-:W-:Y:S01]  /*1e60*/  BPT.TRAP 0x1 ;  /* 0x000000040000795c */ /* 0x000fe20000300000 */
.L_x_1873:
[----:B------:R-:W-:-:S05]  /*1e70*/  VIADD R5, R16, 0x10000 ;  /* 0x0001000010057836 */ /* 0x000fca0000000000 */
[----:B------:R-:W-:-:S04]  /*1e80*/  SHF.R.U32.HI R5, RZ, 0x4, R5 ;  /* 0x00000004ff057819 */ /* 0x000fc80000011605 */
[----:B------:R-:W-:Y:S01]  /*1e90*/  LOP3.LUT R5, R5, 0x3fff, RZ, 0xc0, !PT ;  /* 0x00003fff05057812 */ /* 0x000fe200078ec0ff */
[----:B--2---:R-:W-:Y:S06]  /*1ea0*/  @P0 BRA `(.L_x_1874) ;  /* 0x0000000000080947 */ /* 0x004fec0003800000 */
[----:B------:R-:W2:Y:S02]  /*1eb0*/  SYNCS.PHASECHK.TRANS64.TRYWAIT P0, [R6+URZ+0x30c10], R23 ;  /* 0x030c1017060075a7 */ /* 0x000ea4000800017f */
[----:B--2---:R-:W-:Y:S05]  /*1ec0*/  @!P0 BRA `(.L_x_1875) ;  /* 0x0000015c00b48947 */ /* 0x004fea0003800000 */
.L_x_1874:
        /* <DEDUP_REMOVED lines=65> */
.L_x_1876:
[----:B------:R1:W1:Y:S01]  /*22e0*/  SYNCS.PHASECHK.TRANS64.TRYWAIT P0, [R6+URZ+0x30c30], R23 ;  /* 0x030c3017060075a7 */ /* 0x000262000800017f */
[----:B------:R-:W-:Y:S05]  /*22f0*/  @!P6 BRA `(.L_x_1877) ;  /* 0x000000000004e947 */ /* 0x000fea0003800000 */
[----:B------:R-:W-:Y:S01]  /*2300*/  BPT.TRAP 0x1 ;  /* 0x000000040000795c */ /* 0x000fe20000300000 */
.L_x_1877:
[----:B-1----:R-:W-:Y:S05]  /*2310*/  @P0 BRA `(.L_x_1878) ;  /* 0x0000000000080947 */ /* 0x002fea0003800000 */
[----:B------:R-:W1:Y:S02]  /*2320*/  SYNCS.PHASECHK.TRANS64.TRYWAIT P0, [R6+URZ+0x30c30], R23 ;  /* 0x030c3017060075a7 */ /* 0x000e64000800017f */
[----:B-1----:R-:W-:Y:S05]  /*2330*/  @!P0 BRA `(.L_x_1879) ;  /* 0x0000015800ac8947 */ /* 0x002fea0003800000 */
.L_x_1878:
        /* <DEDUP_REMOVED lines=1123> */
.L_x_1880:
        /* <DEDUP_REMOVED lines=68> */
.L_x_1881:
        /* <DEDUP_REMOVED lines=12> */
.L_x_1871:
        /* <DEDUP_REMOVED lines=15> */
[----:B------:R-:W3:Y:S04]  /*6f60*/  LDL.LU R11, [R1+0x6c] ;  /* 0x00006c00010b7983 */ /* 0x000ee80000300800 */
[----:B------:R-:W4:Y:S01]  /*6f70*/  LDL R6, [R1+0x68] ;  /* 0x0000680001067983 */ /* 0x000f220000100800 */
[----:B------:R-:W-:Y:S01]  /*6f80*/  UIMAD UR4, UR6, -0x80, UR40 ;  /* 0xffffff80060478a4 */ /* 0x000fe2000f8e0228 */
[----:B------:R-:W-:Y:S01]  /*6f90*/  IMAD.MOV.U32 R21, RZ, RZ, 0x40000040 ;  /* 0x40000040ff157424 */ /* 0x000fe200078e00ff */
[----:B------:R-:W5:Y:S01]  /*6fa0*/  S2R R5, SR_TID.X ;  /* 0x0000000000057919 */ /* 0x000f620000002100 */
[----:B------:R-:W-:-:S03]  /*6fb0*/  IMAD.MOV.U32 R19, RZ, RZ, 0x40000040 ;  /* 0x40000040ff137424 */ /* 0x000fc600078e00ff */
[----:B------:R-:W-:Y:S02]  /*6fc0*/  IMAD.U32 R14, RZ, RZ, UR4 ;  /* 0x00000004ff0e7e24 */ /* 0x000fe4000f8e00ff */
[----:B-----5:R-:W-:-:S05]  /*6fd0*/  VIADD R8, R5, 0xffffff80 ;  /* 0xffffff8005087836 */ /* 0x020fca0000000000 */
[----:B------:R-:W-:-:S04]  /*6fe0*/  SHF.R.S32.HI R7, RZ, 0x1f, R8 ;  /* 0x0000001fff077819 */ /* 0x000fc80000011408 */
[----:B------:R-:W-:-:S04]  /*6ff0*/  LEA.HI R5, R7, R8, RZ, 0x5 ;  /* 0x0000000807057211 */ /* 0x000fc800078f28ff */
[----:B------:R-:W-:Y:S01]  /*7000*/  LOP3.LUT R5, R5, 0xffffffe0, RZ, 0xc0, !PT ;  /* 0xffffffe005057812 */ /* 0x000fe200078ec0ff */
[----:B--2---:R-:W-:Y:S02]  /*7010*/  IMAD.MOV.U32 R15, RZ, RZ, R10 ;  /* 0x000000ffff0f7224 */ /* 0x004fe400078e000a */
[----:B------:R-:W2:Y:S01]  /*7020*/  S2R R10, SR_TID.X ;  /* 0x00000000000a7919 */ /* 0x000ea20000002100 */
[----:B---3--:R-:W-:Y:S02]  /*7030*/  LEA.HI R9, R11, R12, RZ, 0x5 ;  /* 0x0000000c0b097211 */ /* 0x008fe400078f28ff */
[--C-:B----4-:R-:W-:Y:S02]  /*7040*/  SHF.R.S32.HI R11, RZ, 0x2, R6.reuse ;  /* 0x00000002ff0b7819 */ /* 0x110fe40000011406 */
[----:B------:R-:W-:Y:S02]  /*7050*/  SHF.R.S32.HI R6, RZ, 0x1f, R6 ;  /* 0x0000001fff067819 */ /* 0x000fe40000011406 */
[----:B------:R-:W-:-:S02]  /*7060*/  SHF.R.S32.HI R13, RZ, 0x5, R9 ;  /* 0x00000005ff0d7819 */ /* 0x000fc40000011409 */
[----:B------:R-:W-:Y:S02]  /*7070*/  LEA.HI R12, R6, R11, RZ, 0x3 ;  /* 0x0000000b060c7211 */ /* 0x000fe400078f18ff */
[----:B------:R-:W-:Y:S01]  /*7080*/  IADD3 R9, R8, -R5, RZ ;  /* 0x8000000508097210 */ /* 0x000fe20007ffe0ff */
[----:B------:R-:W-:Y:S01]  /*7090*/  IMAD R6, R13, -0x10, R14 ;  /* 0xfffffff00d067824 */ /* 0x000fe200078e020e */
[----:B------:R-:W-:Y:S02]  /*70a0*/  LOP3.LUT R12, R12, 0xfffffff8, RZ, 0xc0, !PT ;  /* 0xfffffff80c0c7812 */ /* 0x000fe400078ec0ff */
[----:B------:R-:W-:Y:S02]  /*70b0*/  LEA.HI R13, R7, R8, RZ, 0x2 ;  /* 0x00000008070d7211 */ /* 0x000fe400078f10ff */
[----:B------:R-:W-:Y:S02]  /*70c0*/  IADD3 R6, R6, R12, -R11 ;  /* 0x0000000c06067210 */ /* 0x000fe40007ffe80b */
[----:B------:R-:W-:-:S04]  /*70d0*/  LOP3.LUT R13, R13, 0xfffffffc, RZ, 0xc0, !PT ;  /* 0xfffffffc0d0d7812 */ /* 0x000fc800078ec0ff */
[----:B------:R-:W-:Y:S01]  /*70e0*/  IADD3 R8, R8, -R13, RZ ;  /* 0x8000000d08087210 */ /* 0x000fe20007ffe0ff */
[C---:B--2---:R-:W-:Y:S01]  /*70f0*/  VIADD R17, R10.reuse, 0xffffff80 ;  /* 0xffffff800a117836 */ /* 0x044fe20000000000 */
[----:B-1----:R-:W-:-:S04]  /*7100*/  IADD3 R18, R10, -0x80, RZ ;  /* 0xffffff800a127810 */ /* 0x002fc80007ffe0ff */
[----:B------:R-:W-:-:S04]  /*7110*/  SHF.R.S32.HI R17, RZ, 0x1f, R17 ;  /* 0x0000001fff117819 */ /* 0x000fc80000011411 */
[----:B------:R-:W-:-:S04]  /*7120*/  LEA.HI R17, R17, R18, RZ, 0x7 ;  /* 0x0000001211117211 */ /* 0x000fc800078f38ff */
[----:B------:R-:W-:-:S04]  /*7130*/  SHF.R.S32.HI R17, RZ, 0x7, R17 ;  /* 0x00000007ff117819 */ /* 0x000fc80000011411 */
[----:B------:R-:W-:-:S04]  /*7140*/  LEA.HI R10, R17, R17, RZ, 0x1 ;  /* 0x00000011110a7211 */ /* 0x000fc800078f08ff */
[----:B------:R-:W-:Y:S02]  /*7150*/  LOP3.LUT R5, R10, 0xfffffffe, RZ, 0xc0, !PT ;  /* 0xfffffffe0a057812 */ /* 0x000fe400078ec0ff */
[----:B------:R-:W-:-:S03]  /*7160*/  SHF.R.S32.HI R10, RZ, 0x1f, R9 ;  /* 0x0000001fff0a7819 */ /* 0x000fc60000011409 */
[----:B------:R-:W-:Y:S01]  /*7170*/  IMAD.IADD R5, R17, 0x1, -R5 ;  /* 0x0000000111057824 */ /* 0x000fe200078e0a05 */
[CC--:B------:R-:W-:Y:S01]  /*7180*/  LEA.HI R11, R10.reuse, R9.reuse, RZ, 0x2 ;  /* 0x000000090a0b7211 */ /* 0x0c0fe200078f10ff */
[----:B------:R-:W-:Y:S01]  /*7190*/  IMAD.MOV.U32 R17, RZ, RZ, R15 ;  /* 0x000000ffff117224 */ /* 0x000fe200078e000f */
[----:B------:R-:W-:Y:S01]  /*71a0*/  LEA.HI R7, R10, R9, RZ, 0x3 ;  /* 0x000000090a077211 */ /* 0x000fe200078f18ff */
[----:B------:R-:W-:Y:S01]  /*71b0*/  IMAD R9, R5, -0x40, R6 ;  /* 0xffffffc005097824 */ /* 0x000fe200078e0206 */
[----:B------:R-:W-:Y:S02]  /*71c0*/  SHF.R.S32.HI R12, RZ, 0x2, R11 ;  /* 0x00000002ff0c7819 */ /* 0x000fe4000001140b */
[--C-:B------:R-:W-:Y:S02]  /*71d0*/  SHF.R.S32.HI R10, RZ, 0x3, R7.reuse ;  /* 0x00000003ff0a7819 */ /* 0x100fe40000011407 */
[----:B------:R-:W-:Y:S01]  /*71e0*/  SHF.R.S32.HI R7, RZ, 0x1f, R7 ;  /* 0x0000001fff077819 */ /* 0x000fe20000011407 */
[C---:B------:R-:W-:Y:S01]  /*71f0*/  VIADD R5, R12.reuse, 0x8 ;  /* 0x000000080c057836 */ /* 0x040fe20000000000 */
[----:B------:R-:W-:Y:S01]  /*7200*/  LEA.HI R11, R11, R12, RZ, 0x1 ;  /* 0x0000000c0b0b7211 */ /* 0x000fe200078f08ff */
[----:B------:R-:W-:Y:S01]  /*7210*/  VIADD R13, R12, 0x10 ;  /* 0x000000100c0d7836 */ /* 0x000fe20000000000 */
[----:B------:R-:W-:-:S02]  /*7220*/  LEA.HI R7, R7, R10, RZ, 0x4 ;  /* 0x0000000a07077211 */ /* 0x000fc400078f20ff */
[----:B------:R-:W-:Y:S02]  /*7230*/  LOP3.LUT R11, R11, 0xfffffffe, RZ, 0xc0, !PT ;  /* 0xfffffffe0b0b7812 */ /* 0x000fe400078ec0ff */
[----:B------:R-:W-:Y:S02]  /*7240*/  LOP3.LUT R7, R7, 0x1ffffff0, RZ, 0xc0, !PT ;  /* 0x1ffffff007077812 */ /* 0x000fe400078ec0ff */
[----:B------:R-:W-:Y:S01]  /*7250*/  LEA.HI R6, R5, R5, RZ, 0x1 ;  /* 0x0000000505067211 */ /* 0x000fe200078f08ff */
[----:B------:R-:W-:Y:S01]  /*7260*/  IMAD.IADD R11, R12, 0x1, -R11 ;  /* 0x000000010c0b7824 */ /* 0x000fe200078e0a0b */
[----:B------:R-:W-:Y:S01]  /*7270*/  IADD3 R10, R10, -R7, RZ ;  /* 0x800000070a0a7210 */ /* 0x000fe20007ffe0ff */
[----:B------:R-:W-:Y:S01]  /*7280*/  VIADD R12, R12, 0x18 ;  /* 0x000000180c0c7836 */ /* 0x000fe20000000000 */
[----:B------:R-:W-:Y:S02]  /*7290*/  LOP3.LUT R14, R6, 0xfffffffe, RZ, 0xc0, !PT ;  /* 0xfffffffe060e7812 */ /* 0x000fe400078ec0ff */
[----:B------:R-:W-:-:S02]  /*72a0*/  LEA.HI R15, R13, R13, RZ, 0x1 ;  /* 0x0000000d0d0f7211 */ /* 0x000fc400078f08ff */
[----:B------:R-:W-:Y:S01]  /*72b0*/  LEA R7, R10, R11, 0x3 ;  /* 0x0000000b0a077211 */ /* 0x000fe200078e18ff */
[----:B------:R-:W-:Y:S01]  /*72c0*/  IMAD.IADD R14, R5, 0x1, -R14 ;  /* 0x00000001050e7824 */ /* 0x000fe200078e0a0e */
[--C-:B------:R-:W-:Y:S02]  /*72d0*/  SHF.R.S32.HI R5, RZ, 0x1, R6.reuse ;  /* 0x00000001ff057819 */ /* 0x100fe40000011406 */
[----:B------:R-:W-:Y:S01]  /*72e0*/  LOP3.LUT R18, R15, 0xfffffffe, RZ, 0xc0, !PT ;  /* 0xfffffffe0f127812 */ /* 0x000fe200078ec0ff */
[----:B------:R1:W-:Y:S01]  /*72f0*/  STL [R1+0x4c], R7 ;  /* 0x00004c0701007387 */ /* 0x0003e20000100800 */
[----:B------:R-:W-:Y:S02]  /*7300*/  SHF.R.S32.HI R6, RZ, 0x1f, R6 ;  /* 0x0000001fff067819 */ /* 0x000fe40000011406 */
[--C-:B------:R-:W-:Y:S01]  /*7310*/  SHF.R.S32.HI R11, RZ, 0x1, R15.reuse ;  /* 0x00000001ff0b7819 */ /* 0x100fe2000001140f */
[----:B------:R-:W-:Y:S01]  /*7320*/  IMAD.IADD R18, R13, 0x1, -R18 ;  /* 0x000000010d127824 */ /* 0x000fe200078e0a12 */
[----:B------:R-:W-:-:S02]  /*7330*/  SHF.R.S32.HI R10, RZ, 0x1f, R15 ;  /* 0x0000001fff0a7819 */ /* 0x000fc4000001140f */
[----:B------:R-:W-:Y:S02]  /*7340*/  LEA.HI R6, R6, R5, RZ, 0x4 ;  /* 0x0000000506067211 */ /* 0x000fe400078f20ff */
[----:B-1----:R-:W-:-:S04]  /*7350*/  LEA.HI R7, R12, R12, RZ, 0x1 ;  /* 0x0000000c0c077211 */ /* 0x002fc800078f08ff */
[--C-:B------:R-:W-:Y:S02]  /*7360*/  SHF.R.S32.HI R13, RZ, 0x1, R7.reuse ;  /* 0x00000001ff0d7819 */ /* 0x100fe40000011407 */
[----:B------:R-:W-:Y:S02]  /*7370*/  SHF.R.S32.HI R20, RZ, 0x1f, R7 ;  /* 0x0000001fff147819 */ /* 0x000fe40000011407 */
[----:B------:R-:W-:Y:S02]  /*7380*/  LOP3.LUT R15, R7, 0xfffffffe, RZ, 0xc0, !PT ;  /* 0xfffffffe070f7812 */ /* 0x000fe400078ec0ff */
[----:B------:R-:W-:Y:S02]  /*7390*/  LEA.HI R7, R10, R11, RZ, 0x4 ;  /* 0x0000000b0a077211 */ /* 0x000fe400078f20ff */
[----:B------:R-:W-:Y:S01]  /*73a0*/  LOP3.LUT R10, R6, 0x1ffffff0, RZ, 0xc0, !PT ;  /* 0x1ffffff0060a7812 */ /* 0x000fe200078ec0ff */
[----:B------:R-:W-:Y:S01]  /*73b0*/  IMAD R6, R17, 0x2000, R16 ;  /* 0x0000200011067824 */ /* 0x000fe200078e0210 */
[----:B------:R-:W-:Y:S01]  /*73c0*/  IADD3 R15, R12, -R15, RZ ;  /* 0x8000000f0c0f7210 */ /* 0x000fe20007ffe0ff */
[----:B------:R-:W-:Y:S01]  /*73d0*/  VIADD R17, R8, 0x8 ;  /* 0x0000000808117836 */ /* 0x000fe20000000000 */
[----:B------:R-:W-:Y:S01]  /*73e0*/  LOP3.LUT R12, R7, 0x1ffffff0, RZ, 0xc0, !PT ;  /* 0x1ffffff0070c7812 */ /* 0x000fe200078ec0ff */
[----:B------:R-:W-:Y:S01]  /*73f0*/  IMAD.IADD R7, R5, 0x1, -R10 ;  /* 0x0000000105077824 */ /* 0x000fe200078e0a0a */
[----:B------:R-:W-:Y:S01]  /*7400*/  LEA.HI R20, R20, R13, RZ, 0x4 ;  /* 0x0000000d14147211 */ /* 0x000fe200078f20ff */
[C---:B------:R-:W-:Y:S01]  /*7410*/  VIADD R10, R6.reuse, 0x4000 ;  /* 0x00004000060a7836 */ /* 0x040fe20000000000 */
[----:B------:R-:W-:Y:S01]  /*7420*/  IADD3 R11, R11, -R12, RZ ;  /* 0x8000000c0b0b7210 */ /* 0x000fe20007ffe0ff */
[----:B------:R-:W-:Y:S01]  /*7430*/  IMAD R7, R7, 0x8, R14 ;  /* 0x0000000807077824 */ /* 0x000fe200078e020e */
[----:B------:R-:W-:Y:S01]  /*7440*/  IADD3 R5, R6, 0x20c00, RZ ;  /* 0x00020c0006057810 */ /* 0x000fe20007ffe0ff */
[----:B------:R-:W-:Y:S01]  /*7450*/  VIADD R17, R8, 0x14 ;  /* 0x0000001408117836 */ /* 0x000fe20000000000 */
[----:B------:R-:W-:-:S02]  /*7460*/  LOP3.LUT R20, R20, 0x1ffffff0, RZ, 0xc0, !PT ;  /* 0x1ffffff014147812 */ /* 0x000fc400078ec0ff */
[----:B------:R-:W-:Y:S01]  /*7470*/  SHF.R.U32.HI R6, RZ, 0x4, R6 ;  /* 0x00000004ff067819 */ /* 0x000fe20000011606 */
[----:B------:R1:W-:Y:S01]  /*7480*/  STL [R1+0x44], R7 ;  /* 0x0000440701007387 */ /* 0x0003e20000100800 */
[----:B------:R-:W-:Y:S01]  /*7490*/  SHF.R.U32.HI R10, RZ, 0x4, R10 ;  /* 0x00000004ff0a7819 */ /* 0x000fe2000001160a */
[----:B------:R-:W-:Y:S01]  /*74a0*/  IMAD.IADD R20, R13, 0x1, -R20 ;  /* 0x000000010d147824 */ /* 0x000fe200078e0a14 */
[----:B------:R-:W-:Y:S01]  /*74b0*/  SHF.R.U32.HI R5, RZ, 0x4, R5 ;  /* 0x00000004ff057819 */ /* 0x000fe20000011605 */
[----:B------:R-:W-:Y:S01]  /*74c0*/  IMAD.MOV.U32 R13, RZ, RZ, 0x40000040 ;  /* 0x40000040ff0d7424 */ /* 0x000fe200078e00ff */
[----:B------:R-:W-:Y:S02]  /*74d0*/  LOP3.LUT R6, R6, 0x3fff, RZ, 0xc0, !PT ;  /* 0x00003fff06067812 */ /* 0x000fe400078ec0ff */
[----:B------:R-:W-:Y:S02]  /*74e0*/  LOP3.LUT R10, R10, 0x3fff, RZ, 0xc0, !PT ;  /* 0x00003fff0a0a7812 */ /* 0x000fe400078ec0ff */
[----:B------:R-:W-:Y:S01]  /*74f0*/  LOP3.LUT R5, R5, 0x3fff, RZ, 0xc0, !PT ;  /* 0x00003fff05057812 */ /* 0x000fe200078ec0ff */
[----:B-1----:R-:W-:Y:S01]  /*7500*/  IMAD R7, R11, 0x8, R18 ;  /* 0x000000080b077824 */ /* 0x002fe200078e0212 */
[----:B------:R-:W-:Y:S01]  /*7510*/  LEA R12, R20, R15, 0x3 ;  /* 0x0000000f140c7211 */ /* 0x000fe200078e18ff */
[----:B------:R-:W-:Y:S01]  /*7520*/  IMAD.MOV.U32 R11, RZ, RZ, 0x40000040 ;  /* 0x40000040ff0b7424 */ /* 0x000fe200078e00ff */
[----:B------:R-:W-:-:S02]  /*7530*/  LOP3.LUT R5, R5, 0x10000, RZ, 0xfc, !PT ;  /* 0x0001000005057812 */ /* 0x000fc400078efcff */
[----:B------:R1:W-:Y:S01]  /*7540*/  STL [R1+0x40], R7 ;  /* 0x0000400701007387 */ /* 0x0003e20000100800 */
[----:B------:R-:W-:-:S03]  /*7550*/  MOV R15, 0x40000040 ;  /* 0x40000040000f7802 */ /* 0x000fc60000000f00 */
[----:B------:R-:W-:Y:S04]  /*7560*/  STL [R1+0x3c], R12 ;  /* 0x00003c0c01007387 */ /* 0x000fe80000100800 */
[----:B------:R2:W-:Y:S01]  /*7570*/  STL [R1+0x50], R5 ;  /* 0x0000500501007387 */ /* 0x0005e20000100800 */
[----:B-1----:R-:W-:Y:S02]  /*7580*/  LOP3.LUT R7, R6, 0x10000, RZ, 0xfc, !PT ;  /* 0x0001000006077812 */ /* 0x002fe400078efcff */
[----:B------:R-:W-:-:S03]  /*7590*/  LOP3.LUT R6, R10, 0x10000, RZ, 0xfc, !PT ;  /* 0x000100000a067812 */ /* 0x000fc600078efcff */
[C---:B------:R-:W-:Y:S01]  /*75a0*/  VIADD R20, R7.reuse, 0x4 ;  /* 0x0000000407147836 */ /* 0x040fe20000000000 */
[C---:B------:R-:W-:Y:S01]  /*75b0*/  IADD3 R14, R6.reuse, 0x2, RZ ;  /* 0x00000002060e7810 */ /* 0x040fe20007ffe0ff */
[----:B------:R-:W-:Y:S01]  /*75c0*/  VIADD R18, R7, 0x6 ;  /* 0x0000000607127836 */ /* 0x000fe20000000000 */
[----:B------:R1:W-:Y:S01]  /*75d0*/  STL [R1+0x8], R6 ;  /* 0x0000080601007387 */ /* 0x0003e20000100800 */
[----:B------:R-:W-:Y:S01]  /*75e0*/  VIADD R10, R6, 0x6 ;  /* 0x00000006060a7836 */ /* 0x000fe20000000000 */
[----:B--2---:R-:W-:Y:S01]  /*75f0*/  IADD3 R5, R8, 0x4, RZ ;  /* 0x0000000408057810 */ /* 0x004fe20007ffe0ff */
[----:B------:R-:W-:Y:S01]  /*7600*/  VIADD R12, R6, 0x4 ;  /* 0x00000004060c7836 */ /* 0x000fe20000000000 */
[----:B------:R2:W-:Y:S01]  /*7610*/  STL.64 [R1+0x30], R20 ;  /* 0x0000301401007387 */ /* 0x0005e20000100a00 */
[C---:B------:R-:W-:Y:S02]  /*7620*/  IADD3 R5, R8.reuse, 0x10, RZ ;  /* 0x0000001008057810 */ /* 0x040fe40007ffe0ff */
[C---:B------:R-:W-:Y:S01]  /*7630*/  IADD3 R5, R8.reuse, 0x1c, RZ ;  /* 0x0000001c08057810 */ /* 0x040fe20007ffe0ff */
[----:B------:R2:W-:Y:S01]  /*7640*/  STL.64 [R1+0x28], R18 ;  /* 0x0000281201007387 */ /* 0x0005e20000100a00 */
[----:B-1----:R-:W-:-:S03]  /*7650*/  VIADD R6, R8, 0xc ;  /* 0x0000000c08067836 */ /* 0x002fc60000000000 */
[----:B------:R2:W-:Y:S01]  /*7660*/  STL.64 [R1+0x10], R10 ;  /* 0x0000100a01007387 */ /* 0x0005e20000100a00 */
[----:B------:R-:W-:-:S03]  /*7670*/  VIADD R6, R8, 0x18 ;  /* 0x0000001808067836 */ /* 0x000fc60000000000 */
[----:B------:R2:W-:Y:S04]  /*7680*/  STL.64 [R1+0x20], R14 ;  /* 0x0000200e01007387 */ /* 0x0005e80000100a00 */
[----:B------:R2:W-:Y:S02]  /*7690*/  STL.64 [R1+0x18], R12 ;  /* 0x0000180c01007387 */ /* 0x0005e40000100a00 */
.L_x_1894:
[----:B------:R-:W-:-:S06]  /*76a0*/  ULOP3.LUT UR4, UR36, 0x1, URZ, 0xfc, !UPT ;  /* 0x0000000124047892 */ /* 0x000fcc000f8efc3f */
[----:B------:R-:W-:-:S04]  /*76b0*/  MOV R5, UR4 ;  /* 0x0000000400057c02 */ /* 0x000fc80008000f00 */
[----:B------:R-:W-:-:S13]  /*76c0*/  ISETP.NE.AND P0, PT, R5, 0x3, PT ;  /* 0x000000030500780c */ /* 0x000fda0003f05270 */
[----:B------:R-:W-:Y:S05]  /*76d0*/  @!P0 BRA `(.L_x_1884) ;  /* 0x0000000000048947 */ /* 0x000fea0003800000 */
[----:B------:R-:W-:Y:S01]  /*76e0*/  BPT.TRAP 0x1 ;  /* 0x000000040000795c */ /* 0x000fe20000300000 */
.L_x_1884:
[----:B------:R-:W-:Y:S01]  /*76f0*/  IMAD R6, R0, 0x8, R16 ;  /* 0x0000000800067824 */ /* 0x000fe200078e0210 */
[----:B--2---:R-:W-:-:S04]  /*7700*/  SHF.L.U32 R21, R4, 0x1f, RZ ;  /* 0x0000001f04157819 */ /* 0x004fc800000006ff */
[----:B------:R1:W2:Y:S01]  /*7710*/  SYNCS.PHASECHK.TRANS64.TRYWAIT P1, [R6+URZ+0x30c10], R21 ;  /* 0x030c1015060075a7 */ /* 0x0002a2000802017f */
[----:B------:R-:W-:Y:S05]  /*7720*/  @!P0 BRA `(.L_x_1885) ;  /* 0x0000000000048947 */ /* 0x000fea0003800000 */
[----:B------:R-:W-:Y:S01]  /*7730*/  BPT.TRAP 0x1 ;  /* 0x000000040000795c */ /* 0x000fe20000300000 */
.L_x_1885:
[----:B------:R-:W-:-:S05]  /*7740*/  VIADD R5, R16, 0x10000 ;  /* 0x0001000010057836 */ /* 0x000fca0000000000 */
[----:B------:R-:W-:-:S04]  /*7750*/  SHF.R.U32.HI R5, RZ, 0x4, R5 ;  /* 0x00000004ff057819 */ /* 0x000fc80000011605 */
[----:B------:R-:W-:-:S04]  /*7760*/  LOP3.LUT R5, R5, 0x3fff, RZ, 0xc0, !PT ;  /* 0x00003fff05057812 */ /* 0x000fc800078ec0ff */
[----:B------:R-:W-:Y:S01]  /*7770*/  LOP3.LUT R11, R5, 0x10000, RZ, 0xfc, !PT ;  /* 0x00010000050b7812 */ /* 0x000fe200078efcff */
[----:B--2---:R-:W-:Y:S06]  /*7780*/  @P1 BRA `(.L_x_1886) ;  /* 0x0000000000081947 */ /* 0x004fec0003800000 */
[----:B------:R-:W2:Y:S02]  /*7790*/  SYNCS.PHASECHK.TRANS64.TRYWAIT P1, [R6+URZ+0x30c10], R21 ;  /* 0x030c1015060075a7 */ /* 0x000ea4000802017f */
[----:B--2---:R-:W-:Y:S05]  /*77a0*/  @!P1 BRA `(.L_x_1887) ;  /* 0x0000010400a49947 */ /* 0x004fea0003800000 */
.L_x_1886:
[----:B------:R-:W3:Y:S01]  /*77b0*/  LDL.64 R22, [R1+0x30] ;  /* 0x0000300001167983 */ /* 0x000ee20000100a00 */
[----:B------:R-:W-:Y:S01]  /*77c0*/  LEA R11, R0, R11, 0xa ;  /* 0x0000000b000b7211 */ /* 0x000fe200078e50ff */
[----:B------:R-:W-:Y:S05]  /*77d0*/  WARPSYNC.ALL ;  /* 0x0000000000007948 */ /* 0x000fea0003800000 */
[----:B------:R-:W-:Y:S01]  /*77e0*/  R2UR UR4, R7 ;  /* 0x00000000070472ca */ /* 0x000fe200000e0000 */
[----:B------:R-:W4:Y:S01]  /*77f0*/  LDL.64 R18, [R1+0x28] ;  /* 0x0000280001127983 */ /* 0x000f220000100a00 */
[----:B------:R-:W-:Y:S01]  /*7800*/  R2UR UR6, R11 ;  /* 0x000000000b0672ca */ /* 0x000fe200000e0000 */
[----:B------:R-:W-:Y:S01]  /*7810*/  WARPGROUP.ARRIVE ;  /* 0x00000000000079c5 */ /* 0x000fe20000000000 */
[----:B------:R-:W-:Y:S01]  /*7820*/  UMOV UR5, 0x40000040 ;  /* 0x4000004000057882 */ /* 0x000fe20000000000 */
[----:B------:R-:W-:Y:S01]  /*7830*/  UMOV UR7, 0x40000040 ;  /* 0x4000004000077882 */ /* 0x000fe20000000000 */
[----:B------:R-:W5:Y:S04]  /*7840*/  LDL R14, [R1+0x40] ;  /* 0x00004000010e7983 */ /* 0x000f680000100800 */
[----:B------:R-:W2:Y:S04]  /*7850*/  LDL R15, [R1+0x4c] ;  /* 0x00004c00010f7983 */ /* 0x000ea80000100800 */
[----:B------:R-:W2:Y:S01]  /*7860*/  LDL R12, [R1+0x44] ;  /* 0x00004400010c7983 */ /* 0x000ea20000100800 */
[----:B------:R-:W-:Y:S01]  /*7870*/  HGMMA.64x128x16.F32 R76, gdesc[UR4], RZ, !UPT, gsb0 ;  /* 0x01e00000044c79f0 */ /* 0x000fe2000c0008ff */
[----:B------:R-:W-:-:S02]  /*7880*/  VIADD R10, R7, 0x2 ;  /* 0x00000002070a7836 */ /* 0x000fc40000000000 */
[----:B------:R-:W-:Y:S01]  /*7890*/  IMAD.MOV.U32 R11, RZ, RZ, 0x40000040 ;  /* 0x40000040ff0b7424 */ /* 0x000fe200078e00ff */
[----:B------:R-:W2:Y:S02]  /*78a0*/  LDL R13, [R1+0x3c] ;  /* 0x00003c00010d7983 */ /* 0x000ea40000100800 */
[----:B------:R-:W-:Y:S02]  /*78b0*/  R2UR UR8, R10 ;  /* 0x000000000a0872ca */ /* 0x000fe400000e0000 */
[----:B------:R-:W-:Y:S01]  /*78c0*/  R2UR UR9, R11 ;  /* 0x000000000b0972ca */ /* 0x000fe200000e0000 */
[----:B------:R-:W-:Y:S01]  /*78d0*/  UIADD3 UR4, UR6, 0x2, URZ ;  /* 0x0000000206047890 */ /* 0x000fe2000fffe03f */
[----:B------:R-:W-:-:S06]  /*78e0*/  UMOV UR11, 0x40000040 ;  /* 0x40000040000b7882 */ /* 0x000fcc0000000000 */
[----:B------:R-:W-:Y:S01]  /*78f0*/  UMOV UR10, UR4 ;  /* 0x00000004000a7c82 */ /* 0x000fe20008000000 */
[----:B------:R-:W-:Y:S01]  /*7900*/  UIADD3 UR4, UR6, 0x4, URZ ;  /* 0x0000000406047890 */ /* 0x000fe2000fffe03f */
[----:B------:R-:W-:Y:S02]  /*7910*/  WARPGROUP.DEPBAR.LE gsb0, 0x0 ;  /* 0x00008000000079c5 */ /* 0x000fe40000010000 */
[----:B------:R-:W-:-:S06]  /*7920*/  WARPGROUP.ARRIVE ;  /* 0x00000000000079c5 */ /* 0x000fcc0000000000 */
[----:B------:R-:W-:Y:S01]  /*7930*/  HGMMA.64x128x16.F32 R76, gdesc[UR8], R76, gsb0 ;  /* 0x01e00000084c79f0 */ /* 0x000fe2000800084c */
[----:B------:R-:W-:Y:S01]  /*7940*/  UMOV UR10, UR4 ;  /* 0x00000004000a7c82 */ /* 0x000fe20008000000 */
[----:B------:R-:W-:Y:S01]  /*7950*/  UMOV UR11, 0x40000040 ;  /* 0x40000040000b7882 */ /* 0x000fe20000000000 */
[----:B------:R-:W-:Y:S01]  /*7960*/  UIADD3 UR6, UR6, 0x6, URZ ;  /* 0x0000000606067890 */ /* 0x000fe2000fffe03f */
[----:B------:R-:W-:Y:S01]  /*7970*/  UMOV UR7, 0x40000040 ;  /* 0x4000004000077882 */ /* 0x000fe20000000000 */
[----:B---3--:R-:W-:Y:S02]  /*7980*/  R2UR UR8, R22 ;  /* 0x00000000160872ca */ /* 0x008fe400000e0000 */
[----:B------:R-:W-:Y:S01]  /*7990*/  R2UR UR9, R23 ;  /* 0x00000000170972ca */ /* 0x000fe200000e0000 */
[----:B------:R-:W-:Y:S02]  /*79a0*/  WARPGROUP.DEPBAR.LE gsb0, 0x0 ;  /* 0x00008000000079c5 */ /* 0x000fe40000010000 */
[----:B------:R-:W-:-:S10]  /*79b0*/  WARPGROUP.ARRIVE ;  /* 0x00000000000079c5 */ /* 0x000fd40000000000 */
[----:B------:R-:W-:Y:S01]  /*79c0*/  HGMMA.64x128x16.F32 R76, gdesc[UR8], R76, gsb0 ;  /* 0x01e00000084c79f0 */ /* 0x000fe2000800084c */
[----:B----4-:R-:W-:Y:S02]  /*79d0*/  R2UR UR4, R18 ;  /* 0x00000000120472ca */ /* 0x010fe400000e0000 */
[----:B------:R-:W-:Y:S01]  /*79e0*/  R2UR UR5, R19 ;  /* 0x00000000130572ca */ /* 0x000fe200000e0000 */
[C---:B-----5:R-:W-:Y:S01]  /*79f0*/  IMAD R14, R0.reuse, 0x80, R14 ;  /* 0x00000080000e7824 */ /* 0x060fe200078e020e */
[C---:B--2---:R-:W-:Y:S01]  /*7a00*/  LEA R10, R0.reuse, R15, 0x7 ;  /* 0x0000000f000a7211 */ /* 0x044fe200078e38ff */
[C---:B------:R-:W-:Y:S01]  /*7a10*/  IMAD R12, R0.reuse, 0x80, R12 ;  /* 0x00000080000c7824 */ /* 0x040fe200078e020c */
[----:B------:R-:W-:-:S03]  /*7a20*/  LEA R18, R0, R13, 0x7 ;  /* 0x0000000d00127211 */ /* 0x000fc600078e38ff */
[C---:B------:R-:W-:Y:S01]  /*7a30*/  IMAD R11, R3.reuse, 0x2, R12 ;  /* 0x00000002030b7824 */ /* 0x040fe200078e020c */
[C---:B------:R-:W-:Y:S01]  /*7a40*/  LEA R17, R3.reuse, R14, 0x1 ;  /* 0x0000000e03117211 */ /* 0x040fe200078e08ff */
[C---:B------:R-:W-:Y:S02]  /*7a50*/  IMAD R15, R3.reuse, 0x2, R10 ;  /* 0x00000002030f7824 */ /* 0x040fe400078e020a */
[----:B------:R-:W-:Y:S01]  /*7a60*/  IMAD R19, R3, 0x2, R18 ;  /* 0x0000000203137824 */ /* 0x000fe200078e0212 */
[----:B------:R-:W-:Y:S01]  /*7a70*/  LEA R10, R11, R16, 0x2 ;  /* 0x000000100b0a7211 */ /* 0x000fe200078e10ff */
[--C-:B------:R-:W-:Y:S02]  /*7a80*/  IMAD R18, R15, 0x4, R16.reuse ;  /* 0x000000040f127824 */ /* 0x100fe400078e0210 */
[--C-:B------:R-:W-:Y:S02]  /*7a90*/  IMAD R14, R17, 0x4, R16.reuse ;  /* 0x00000004110e7824 */ /* 0x100fe400078e0210 */
[----:B------:R-:W-:Y:S01]  /*7aa0*/  IMAD R13, R19, 0x4, R16 ;  /* 0x00000004130d7824 */ /* 0x000fe200078e0210 */
[----:B------:R-:W-:-:S02]  /*7ab0*/  WARPGROUP.DEPBAR.LE gsb0, 0x0 ;  /* 0x00008000000079c5 */ /* 0x000fc40000010000 */
[----:B------:R-:W-:-:S06]  /*7ac0*/  WARPGROUP.ARRIVE ;  /* 0x00000000000079c5 */ /* 0x000fcc0000000000 */
[----:B------:R-:W-:Y:S01]  /*7ad0*/  HGMMA.64x128x16.F32 R76, gdesc[UR4], R76, gsb0 ;  /* 0x01e00000044c79f0 */ /* 0x000fe2000800084c */
[----:B------:R-:W-:-:S04]  /*7ae0*/  IADD3 R12, R16, 0x20000, RZ ;  /* 0x00020000100c7810 */ /* 0x000fc80007ffe0ff */
[----:B------:R-:W-:Y:S01]  /*7af0*/  LEA R17, R17, R12, 0x2 ;  /* 0x0000000c11117211 */ /* 0x000fe200078e10ff */
[--C-:B------:R-:W-:Y:S02]  /*7b00*/  IMAD R15, R15, 0x4, R12.reuse ;  /* 0x000000040f0f7824 */ /* 0x100fe400078e020c */
        /* <DEDUP_REMOVED lines=9> */
.L_x_1888:
[----:B------:R1:W1:Y:S01]  /*7ba0*/  SYNCS.PHASECHK.TRANS64.TRYWAIT P1, [R6+URZ+0x30c30], R21 ;  /* 0x030c3015060075a7 */ /* 0x000262000802017f */
[----:B------:R-:W-:Y:S05]  /*7bb0*/  @!P0 BRA `(.L_x_1889) ;  /* 0x0000000000048947 */ /* 0x000fea0003800000 */
[----:B------:R-:W-:Y:S01]  /*7bc0*/  BPT.TRAP 0x1 ;  /* 0x000000040000795c */ /* 0x000fe20000300000 */
.L_x_1889:
[----:B-1----:R-:W-:Y:S05]  /*7bd0*/  @P1 BRA `(.L_x_1890) ;  /* 0x0000000000081947 */ /* 0x002fea0003800000 */
[----:B------:R-:W1:Y:S02]  /*7be0*/  SYNCS.PHASECHK.TRANS64.TRYWAIT P1, [R6+URZ+0x30c30], R21 ;  /* 0x030c3015060075a7 */ /* 0x000e64000802017f */
[----:B-1----:R-:W-:Y:S05]  /*7bf0*/  @!P1 BRA `(.L_x_1891) ;  /* 0x0000010000a49947 */ /* 0x002fea0003800000 */
.L_x_1890:
        /* <DEDUP_REMOVED lines=84> */
[----:B------:R-:W-:Y:S01]  /*8140*/  UMOV UR11, 0x40000040 ;  /* 0x40000040000b7882 */ /* 0x000fe20000000000 */
[C---:B------:R-:W-:Y:S01]  /*8150*/  VIADD R223, R8.reuse, 0x4 ;  /* 0x0000000408df7836 */ /* 0x040fe20000000000 */
[----:B------:R-:W-:Y:S01]  /*8160*/  STL [R1+0x94], R143 ;  /* 0x0000948f01007387 */ /* 0x000fe20000100800 */
[----:B------:R-:W-:Y:S03]  /*8170*/  MUFU.TANH R19, R19 ;  /* 0x0000001300137308 */ /* 0x000fe60000002400 */
[----:B------:R-:W-:Y:S04]  /*8180*/  STL [R1+0x90], R142 ;  /* 0x0000908e01007387 */ /* 0x000fe80000100800 */
[----:B------:R-:W-:Y:S01]  /*8190*/  STL [R1+0x8c], R141 ;  /* 0x00008c8d01007387 */ /* 0x000fe20000100800 */
[----:B------:R-:W1:Y:S03]  /*81a0*/  MUFU.TANH R21, R21 ;  /* 0x0000001500157308 */ /* 0x000e660000002400 */
[----:B------:R-:W-:Y:S04]  /*81b0*/  STL [R1+0x88], R140 ;  /* 0x0000888c01007387 */ /* 0x000fe80000100800 */
[----:B------:R-:W-:Y:S01]  /*81c0*/  STL [R1+0x84], R7 ;  /* 0x0000840701007387 */ /* 0x000fe20000100800 */
[C---:B------:R-:W-:Y:S01]  /*81d0*/  VIADD R230, R8.reuse, 0x8 ;  /* 0x0000000808e67836 */ /* 0x040fe20000000000 */
[----:B------:R-:W2:Y:S02]  /*81e0*/  MUFU.TANH R22, R22 ;  /* 0x0000001600167308 */ /* 0x000ea40000002400 */
[----:B------:R-:W-:Y:S04]  /*81f0*/  STL [R1+0x80], R6 ;  /* 0x0000800601007387 */ /* 0x000fe80000100800 */
[----:B------:R-:W-:Y:S02]  /*8200*/  STL [R1+0x7c], R5 ;  /* 0x00007c0501007387 */ /* 0x000fe40000100800 */
[----:B------:R-:W3:Y:S02]  /*8210*/  MUFU.TANH R20, R20 ;  /* 0x0000001400147308 */ /* 0x000ee40000002400 */
[----:B------:R-:W-:Y:S04]  /*8220*/  STL [R1+0x78], R4 ;  /* 0x0000780401007387 */ /* 0x000fe80000100800 */
[----:B------:R-:W-:Y:S01]  /*8230*/  STL [R1+0x74], R3 ;  /* 0x0000740301007387 */ /* 0x000fe20000100800 */
[----:B------:R-:W-:Y:S01]  /*8240*/  IADD3 R213, R8, 0xc, RZ ;  /* 0x0000000c08d57810 */ /* 0x000fe20007ffe0ff */
[----:B------:R-:W4:Y:S02]  /*8250*/  MUFU.TANH R23, R23 ;  /* 0x0000001700177308 */ /* 0x000f240000002400 */
[----:B------:R1:W-:Y:S01]  /*8260*/  STL [R1+0x70], R2 ;  /* 0x0000700201007387 */ /* 0x0003e20000100800 */
[----:B------:R-:W-:-:S02]  /*8270*/  ISETP.GT.AND P2, PT, R9, RZ, PT ;  /* 0x000000ff0900720c */ /* 0x000fc40003f44270 */
[----:B------:R-:W-:-:S03]  /*8280*/  ISETP.GT.AND P1, PT, R9, 0x8, PT ;  /* 0x000000080900780c */ /* 0x000fc60003f24270 */
[----:B------:R-:W4:Y:S01]  /*8290*/  MUFU.TANH R205, R205 ;  /* 0x000000cd00cd7308 */ /* 0x000f220000002400 */
[----:B-1----:R-:W2:Y:S01]  /*82a0*/  LDL.64 R2, [R1+0x20] ;  /* 0x0000200001027983 */ /* 0x002ea20000100a00 */
[----:B------:R-:W-:Y:S01]  /*82b0*/  WARPGROUP.ARRIVE ;  /* 0x00000000000079c5 */ /* 0x000fe20000000000 */
[----:B------:R-:W-:-:S05]  /*82c0*/  VIADD R217, R8, 0x14 ;  /* 0x0000001408d97836 */ /* 0x000fca0000000000 */
        /* <DEDUP_REMOVED lines=8> */
[----:B------:R-:W-:-:S03]  /*8350*/  FMUL.FTZ R93, R101, UR8 ;  /* 0x00000008655d7c20 */ /* 0x000fc60008410000 */
[----:B------:R4:W-:Y:S01]  /*8360*/  MUFU.TANH R154, R112 ;  /* 0x00000070009a7308 */ /* 0x0009e20000002400 */
[----:B---3--:R-:W3:Y:S01]  /*8370*/  LDL.64 R108, [R1+0x10] ;  /* 0x00001000016c7983 */ /* 0x008ee20000100a00 */
[----:B------:R-:W-:Y:S01]  /*8380*/  UIADD3 UR4, UR6, 0x2, URZ ;  /* 0x0000000206047890 */ /* 0x000fe2000fffe03f */
[----:B------:R-:W-:Y:S01]  /*8390*/  VIADD R220, R8, 0x10 ;  /* 0x0000001008dc7836 */ /* 0x000fe20000000000 */
[----:B------:R-:W-:-:S04]  /*83a0*/  ULDC UR5, c[0x0][0x744] ;  /* 0x0001d10000057ab9 */ /* 0x000fc80000000800 */
[----:B------:R-:W1:Y:S01]  /*83b0*/  MUFU.TANH R206, R206 ;  /* 0x000000ce00ce7308 */ /* 0x000e620000002400 */
[----:B------:R-:W-:Y:S01]  /*83c0*/  UMOV UR14, UR4 ;  /* 0x00000004000e7c82 */ /* 0x000fe20008000000 */
[----:B------:R-:W-:-:S06]  /*83d0*/  IADD3 R214, R8, 0x18, RZ ;  /* 0x0000001808d67810 */ /* 0x000fcc0007ffe0ff */
[----:B------:R-:W-:Y:S08]  /*83e0*/  MUFU.TANH R208, R208 ;  /* 0x000000d000d07308 */ /* 0x000ff00000002400 */
[----:B------:R-:W1:Y:S08]  /*83f0*/  MUFU.TANH R207, R207 ;  /* 0x000000cf00cf7308 */ /* 0x000e700000002400 */
[----:B------:R-:W1:Y:S08]  /*8400*/  MUFU.TANH R228, R228 ;  /* 0x000000e400e47308 */ /* 0x000e700000002400 */
        /* <DEDUP_REMOVED lines=12> */
[----:B----4-:R-:W-:Y:S01]  /*84d0*/  FMUL.FTZ R112, R118, UR8 ;  /* 0x0000000876707c20 */ /* 0x010fe20008410000 */
[----:B---3--:R-:W-:-:S05]  /*84e0*/  R2UR UR9, R109 ;  /* 0x000000006d0972ca */ /* 0x008fca00000e0000 */
[----:B------:R3:W-:Y:S01]  /*84f0*/  MUFU.TANH R153, R114 ;  /* 0x0000007200997308 */ /* 0x0007e20000002400 */
[----:B-1----:R-:W-:Y:S01]  /*8500*/  FMUL.FTZ R113, R134, UR8 ;  /* 0x0000000886717c20 */ /* 0x002fe20008410000 */
[----:B------:R-:W-:-:S06]  /*8510*/  UIADD3 UR6, UR6, 0x6, URZ ;  /* 0x0000000606067890 */ /* 0x000fcc000fffe03f */
[----:B------:R1:W-:Y:S01]  /*8520*/  MUFU.TANH R151, R115 ;  /* 0x0000007300977308 */ /* 0x0003e20000002400 */
[----:B---3--:R-:W-:Y:S01]  /*8530*/  FMUL.FTZ R114, R135, UR8 ;  /* 0x0000000887727c20 */ /* 0x008fe20008410000 */
[----:B------:R-:W-:Y:S02]  /*8540*/  WARPGROUP.DEPBAR.LE gsb0, 0x0 ;  /* 0x00008000000079c5 */ /* 0x000fe40000010000 */
[----:B------:R-:W-:-:S04]  /*8550*/  WARPGROUP.ARRIVE ;  /* 0x00000000000079c5 */ /* 0x000fc80000000000 */
[----:B------:R3:W-:Y:S01]  /*8560*/  MUFU.TANH R150, R116 ;  /* 0x0000007400967308 */ /* 0x0007e20000002400 */
[----:B-1----:R-:W-:-:S07]  /*8570*/  FMUL.FTZ R115, R136, UR8 ;  /* 0x0000000888737c20 */ /* 0x002fce0008410000 */
[----:B------:R1:W-:Y:S01]  /*8580*/  MUFU.TANH R149, R117 ;  /* 0x0000007500957308 */ /* 0x0003e20000002400 */
[----:B---3--:R-:W-:-:S07]  /*8590*/  FMUL.FTZ R116, R137, UR8 ;  /* 0x0000000889747c20 */ /* 0x008fce0008410000 */
[----:B------:R3:W-:Y:S01]  /*85a0*/  MUFU.TANH R147, R120 ;  /* 0x0000007800937308 */ /* 0x0007e20000002400 */
[----:B-1----:R-:W-:Y:S01]  /*85b0*/  FMUL.FTZ R117, R138, UR8 ;  /* 0x000000088a757c20 */ /* 0x002fe20008410000 */
[----:B---3--:R-:W-:Y:S01]  /*85c0*/  FMUL.FTZ R120, R139, UR8 ;  /* 0x000000088b787c20 */ /* 0x008fe20008410000 */
[----:B------:R-:W-:Y:S02]  /*85d0*/  R2UR UR8, R108 ;  /* 0x000000006c0872ca */ /* 0x000fe400000e0000 */
[----:B--2---:R-:W-:Y:S02]  /*85e0*/  R2UR UR12, R2 ;  /* 0x00000000020c72ca */ /* 0x004fe400000e0000 */
[----:B------:R-:W-:-:S13]  /*85f0*/  R2UR UR13, R3 ;  /* 0x00000000030d72ca */ /* 0x000fda00000e0000 */
[----:B------:R-:W-:Y:S01]  /*8600*/  HGMMA.64x128x16.F32 R24, gdesc[UR12], R24, gsb0 ;  /* 0x01e000000c1879f0 */ /* 0x000fe20008000818 */
[----:B------:R-:W-:Y:S01]  /*8610*/  UMOV UR10, UR6 ;  /* 0x00000006000a7c82 */ /* 0x000fe20008000000 */
[----:B------:R-:W1:Y:S04]  /*8620*/  SHFL.IDX PT, R96, R18, R8, 0x1f ;  /* 0x00001f0812607589 */ /* 0x000e6800000e0000 */
[----:B------:R-:W2:Y:S04]  /*8630*/  SHFL.IDX PT, R97, R18, R223, 0x1f ;  /* 0x00001fdf12617589 */ /* 0x000ea800000e0000 */
        /* <DEDUP_REMOVED lines=8> */
[--C-:B------:R-:W-:Y:S01]  /*86c0*/  FFMA.FTZ R99, R99, UR5, -R96.reuse ;  /* 0x0000000563637c23 */ /* 0x100fe20008010860 */
[----:B------:R-:W-:Y:S01]  /*86d0*/  FFMA.FTZ R98, R98, UR5, -R96 ;  /* 0x0000000562627c23 */ /* 0x000fe20008010860 */
[----:B------:R-:W-:-:S02]  /*86e0*/  WARPGROUP.DEPBAR.LE gsb0, 0x0 ;  /* 0x00008000000079c5 */ /* 0x000fc40000010000 */
[----:B------:R-:W-:-:S06]  /*86f0*/  WARPGROUP.ARRIVE ;  /* 0x00000000000079c5 */ /* 0x000fcc0000000000 */
[----:B------:R-:W-:Y:S01]  /*8700*/  HGMMA.64x128x16.F32 R24, gdesc[UR8], R24, gsb0 ;  /* 0x01e00000081879f0 */ /* 0x000fe20008000818 */
[----:B----4-:R-:W-:Y:S01]  /*8710*/  VIADD R128, R8, 0x1c ;  /* 0x0000001c08807836 */ /* 0x010fe20000000000 */
[----:B------:R-:W-:Y:S01]  /*8720*/  FSEL R96, R22, -INF , P1 ;  /* 0xff80000016607808 */ /* 0x000fe20000800000 */
[----:B------:R-:W4:Y:S01]  /*8730*/  SHFL.IDX PT, R101, R18, R220, 0x1f ;  /* 0x00001fdc12657589 */ /* 0x000f2200000e0000 */
[----:B------:R-:W-:Y:S01]  /*8740*/  FSEL R118, R20, -INF , P2 ;  /* 0xff80000014767808 */ /* 0x000fe20001000000 */
[----:B------:R3:W-:Y:S04]  /*8750*/  MUFU.TANH R161, R106 ;  /* 0x0000006a00a17308 */ /* 0x0007e80000002400 */
[----:B--2---:R-:W-:-:S04]  /*8760*/  FFMA.FTZ R118, R118, UR5, -R97 ;  /* 0x0000000576767c23 */ /* 0x004fc80008010861 */
[----:B------:R-:W-:Y:S01]  /*8770*/  MUFU.TANH R148, R119 ;  /* 0x0000007700947308 */ /* 0x000fe20000002400 */
[----:B---3--:R-:W2:Y:S07]  /*8780*/  SHFL.IDX PT, R106, R18, R128, 0x1f ;  /* 0x00001f80126a7589 */ /* 0x008eae00000e0000 */
[----:B------:R3:W-:Y:S08]  /*8790*/  MUFU.EX2 R119, R99 ;  /* 0x0000006300777308 */ /* 0x0007f00000000800 */
[----:B------:R-:W4:Y:S01]  /*87a0*/  MUFU.TANH R235, R235 ;  /* 0x000000eb00eb7308 */ /* 0x000f220000002400 */
[----:B---3--:R-:W-:Y:S01]  /*87b0*/  FFMA.FTZ R99, R96, UR5, -R97 ;  /* 0x0000000560637c23 */ /* 0x008fe20008010861 */
[----:B------:R-:W-:-:S02]  /*87c0*/  FSEL R96, R23, -INF , P2 ;  /* 0xff80000017607808 */ /* 0x000fc40001000000 */
[----:B------:R-:W-:-:S04]  /*87d0*/  FSEL R97, R205, -INF , P1 ;  /* 0xff800000cd617808 */ /* 0x000fc80000800000 */
[----:B------:R-:W-:Y:S01]  /*87e0*/  MUFU.TANH R225, R225 ;  /* 0x000000e100e17308 */ /* 0x000fe20000002400 */
[--C-:B------:R-:W-:Y:S01]  /*87f0*/  FFMA.FTZ R96, R96, UR5, -R95.reuse ;  /* 0x0000000560607c23 */ /* 0x100fe2000801085f */
[----:B------:R-:W-:-:S06]  /*8800*/  FFMA.FTZ R95, R97, UR5, -R95 ;  /* 0x00000005615f7c23 */ /* 0x000fcc000801085f */
[----:B------:R3:W-:Y:S01]  /*8810*/  MUFU.TANH R159, R107 ;  /* 0x0000006b009f7308 */ /* 0x0007e20000002400 */
[----:B------:R-:W-:Y:S01]  /*8820*/  FSEL R97, R204, -INF , P2 ;  /* 0xff800000cc617808 */ /* 0x000fe20001000000 */
[----:B---3--:R3:W2:Y:S06]  /*8830*/  SHFL.IDX PT, R107, R18, R214, 0x1f ;  /* 0x00001fd6126b7589 */ /* 0x0086ac00000e0000 */
[----:B------:R-:W2:Y:S01]  /*8840*/  MUFU.TANH R88, R88 ;  /* 0x0000005800587308 */ /* 0x000ea20000002400 */
[----:B------:R-:W-:-:S07]  /*8850*/  FSEL R102, R206, -INF , P1 ;  /* 0xff800000ce667808 */ /* 0x000fce0000800000 */
[----:B------:R1:W-:Y:S01]  /*8860*/  MUFU.TANH R144, R123 ;  /* 0x0000007b00907308 */ /* 0x0003e20000002400 */
[----:B------:R-:W-:Y:S07]  /*8870*/  SHFL.IDX PT, R221, R10, R217, 0x1f ;  /* 0x00001fd90add7589 */ /* 0x000fee00000e0000 */
[----:B------:R-:W2:Y:S01]  /*8880*/  MUFU.TANH R226, R226 ;  /* 0x000000e200e27308 */ /* 0x000ea20000002400 */
[----:B-1----:R-:W1:Y:S01]  /*8890*/  SHFL.IDX PT, R123, R10, R230, 0x1f ;  /* 0x00001fe60a7b7589 */ /* 0x002e6200000e0000 */
[----:B------:R-:W-:-:S06]  /*88a0*/  FFMA.FTZ R97, R97, UR5, -R104 ;  /* 0x0000000561617c23 */ /* 0x000fcc0008010868 */
[----:B------:R-:W1:Y:S01]  /*88b0*/  MUFU.TANH R237, R237 ;  /* 0x000000ed00ed7308 */ /* 0x000e620000002400 */
[----:B------:R-:W-:-:S07]  /*88c0*/  FFMA.FTZ R104, R102, UR5, -R104 ;  /* 0x0000000566687c23 */ /* 0x000fce0008010868 */
[----:B------:R-:W-:Y:S01]  /*88d0*/  MUFU.TANH R92, R92 ;  /* 0x0000005c005c7308 */ /* 0x000fe20000002400 */
[----:B------:R-:W-:-:S07]  /*88e0*/  FSEL R102, R207, -INF , P2 ;  /* 0xff800000cf667808 */ /* 0x000fce0001000000 */
[----:B------:R4:W-:Y:S01]  /*88f0*/  MUFU.TANH R145, R121 ;  /* 0x0000007900917308 */ /* 0x0009e20000002400 */
[----:B---3--:R-:W-:Y:S01]  /*8900*/  FSEL R18, R228, -INF , P1 ;  /* 0xff800000e4127808 */ /* 0x008fe20000800000 */
[----:B------:R-:W-:Y:S06]  /*8910*/  SHFL.IDX PT, R212, R10, R213, 0x1f ;  /* 0x00001fd50ad47589 */ /* 0x000fec00000e0000 */
[----:B------:R3:W-:Y:S01]  /*8920*/  MUFU.TANH R4, R131 ;  /* 0x0000008300047308 */ /* 0x0007e20000002400 */
[----:B----4-:R-:W4:Y:S01]  /*8930*/  SHFL.IDX PT, R121, R10, R8, 0x1f ;  /* 0x00001f080a797589 */ /* 0x010f2200000e0000 */
[----:B------:R-:W-:-:S06]  /*8940*/  FSEL R108, R235, -INF , P2 ;  /* 0xff800000eb6c7808 */ /* 0x000fcc0001000000 */
[----:B------:R-:W4:Y:S01]  /*8950*/  MUFU.TANH R231, R231 ;  /* 0x000000e700e77308 */ /* 0x000f220000002400 */
[----:B---3--:R-:W3:Y:S07]  /*8960*/  SHFL.IDX PT, R131, R14, R230, 0x1f ;  /* 0x00001fe60e837589 */ /* 0x008eee00000e0000 */
[----:B------:R-:W3:Y:S01]  /*8970*/  MUFU.TANH R89, R89 ;  /* 0x0000005900597308 */ /* 0x000ee20000002400 */
[----:B------:R-:W3:Y:S07]  /*8980*/  SHFL.IDX PT, R137, R10, R128, 0x1f ;  /* 0x00001f800a897589 */ /* 0x000eee00000e0000 */
[----:B------:R-:W3:Y:S01]  /*8990*/  MUFU.TANH R93, R93 ;  /* 0x0000005d005d7308 */ /* 0x000ee20000002400 */
[----:B------:R-:W-:-:S02]  /*89a0*/  WARPGROUP.DEPBAR.LE gsb0, 0x0 ;  /* 0x00008000000079c5 */ /* 0x000fc40000010000 */
[----:B------:R3:W-:Y:S05]  /*89b0*/  LDS R227, [R15+0x400] ;  /* 0x000400000fe37984 */ /* 0x0007ea0000000800 */
[----:B------:R2:W3:Y:S01]  /*89c0*/  MUFU.TANH R163, R103 ;  /* 0x0000006700a37308 */ /* 0x0004e20000002400 */
[----:B------:R-:W-:-:S07]  /*89d0*/  FFMA.FTZ R102, R102, UR5, -R101 ;  /* 0x0000000566667c23 */ /* 0x000fce0008010865 */
[----:B------:R1:W-:Y:S01]  /*89e0*/  MUFU.TANH R160, R105 ;  /* 0x0000006900a07308 */ /* 0x0003e20000002400 */
[----:B--2---:R-:W-:Y:S01]  /*89f0*/  FSEL R103, R208, -INF , P2 ;  /* 0xff800000d0677808 */ /* 0x004fe20001000000 */
[----:B------:R-:W-:Y:S01]  /*8a00*/  FFMA.FTZ R108, R108, UR5, -R106 ;  /* 0x000000056c6c7c23 */ /* 0x000fe2000801086a */
[----:B------:R-:W-:Y:S03]  /*8a10*/  SHFL.IDX PT, R211, R10, R220, 0x1f ;  /* 0x00001fdc0ad37589 */ /* 0x000fe600000e0000 */
[--C-:B------:R-:W-:Y:S02]  /*8a20*/  FFMA.FTZ R103, R103, UR5, -R100.reuse ;  /* 0x0000000567677c23 */ /* 0x100fe40008010864 */
[----:B------:R2:W-:Y:S01]  /*8a30*/  MUFU.TANH R157, R110 ;  /* 0x0000006e009d7308 */ /* 0x0005e20000002400 */
[----:B-1----:R-:W-:Y:S01]  /*8a40*/  FSEL R105, R209, -INF , P1 ;  /* 0xff800000d1697808 */ /* 0x002fe20000800000 */
[----:B------:R-:W-:Y:S01]  /*8a50*/  FFMA.FTZ R100, R18, UR5, -R100 ;  /* 0x0000000512647c23 */ /* 0x000fe20008010864 */
[----:B------:R-:W-:-:S05]  /*8a60*/  FSEL R18, R88, -INF , P2 ;  /* 0xff80000058127808 */ /* 0x000fca0001000000 */
[----:B------:R-:W1:Y:S01]  /*8a70*/  MUFU.TANH R91, R91 ;  /* 0x0000005b005b7308 */ /* 0x000e620000002400 */
[----:B--2---:R-:W-:Y:S01]  /*8a80*/  FSEL R110, R225, -INF , P1 ;  /* 0xff800000e16e7808 */ /* 0x004fe20000800000 */
[----:B------:R-:W-:Y:S01]  /*8a90*/  FFMA.FTZ R101, R105, UR5, -R101 ;  /* 0x0000000569657c23 */ /* 0x000fe20008010865 */
[----:B------:R-:W-:Y:S01]  /*8aa0*/  FSEL R105, R226, -INF , P1 ;  /* 0xff800000e2697808 */ /* 0x000fe20000800000 */
[----:B------:R-:W-:-:S04]  /*8ab0*/  IMAD R210, R0, 0x400, R210 ;  /* 0x0000040000d27824 */ /* 0x000fc800078e02d2 */
[----:B------:R2:W-:Y:S01]  /*8ac0*/  MUFU.TANH R155, R111 ;  /* 0x0000006f009b7308 */ /* 0x0005e20000002400 */
[----:B------:R-:W-:Y:S01]  /*8ad0*/  FFMA.FTZ R106, R110, UR5, -R106 ;  /* 0x000000056e6a7c23 */ /* 0x000fe2000801086a */
[----:B------:R-:W-:Y:S01]  /*8ae0*/  FSEL R110, R237, -INF , P2 ;  /* 0xff800000ed6e7808 */ /* 0x000fe20001000000 */
[----:B------:R-:W-:-:S05]  /*8af0*/  FFMA.FTZ R18, R18, UR5, -R107 ;  /* 0x0000000512127c23 */ /* 0x000fca000801086b */
[----:B------:R3:W-:Y:S01]  /*8b00*/  MUFU.TANH R2, R133 ;  /* 0x0000008500027308 */ /* 0x0007e20000002400 */
[----:B--2---:R-:W2:Y:S01]  /*8b10*/  SHFL.IDX PT, R111, R10, R223, 0x1f ;  /* 0x00001fdf0a6f7589 */ /* 0x004ea200000e0000 */
[----:B------:R-:W-:Y:S01]  /*8b20*/  FFMA.FTZ R107, R105, UR5, -R107 ;  /* 0x00000005696b7c23 */ /* 0x000fe2000801086b */
[----:B----4-:R-:W-:-:S05]  /*8b30*/  FSEL R105, R231, -INF , P2 ;  /* 0xff800000e7697808 */ /* 0x010fca0001000000 */
[----:B------:R-:W-:Y:S01]  /*8b40*/  MUFU.TANH R232, R232 ;  /* 0x000000e800e87308 */ /* 0x000fe20000002400 */
[----:B---3--:R-:W3:Y:S01]  /*8b50*/  SHFL.IDX PT, R133, R14, R223, 0x1f ;  /* 0x00001fdf0e857589 */ /* 0x008ee200000e0000 */
[----:B------:R-:W-:Y:S01]  /*8b60*/  R2UR UR4, R210 ;  /* 0x00000000d20472ca */ /* 0x000fe200000e0000 */
[----:B------:R-:W-:-:S05]  /*8b70*/  FFMA.FTZ R110, R110, UR5, -R123 ;  /* 0x000000056e6e7c23 */ /* 0x000fca000801087b */
[----:B------:R-:W4:Y:S01]  /*8b80*/  MUFU.TANH R236, R236 ;  /* 0x000000ec00ec7308 */ /* 0x000f220000002400 */
[----:B------:R3:W3:Y:S01]  /*8b90*/  SHFL.IDX PT, R139, R10, R214, 0x1f ;  /* 0x00001fd60a8b7589 */ /* 0x0006e200000e0000 */
[----:B------:R-:W-:-:S06]  /*8ba0*/  FSEL R109, R89, -INF , P1 ;  /* 0xff800000596d7808 */ /* 0x000fcc0000800000 */
[----:B------:R1:W-:Y:S01]  /*8bb0*/  MUFU.TANH R141, R125 ;  /* 0x0000007d008d7308 */ /* 0x0003e20000002400 */
[----:B------:R-:W-:-:S07]  /*8bc0*/  FSEL R210, R93, -INF , P2 ;  /* 0xff8000005dd27808 */ /* 0x000fce0001000000 */
[----:B------:R-:W2:Y:S01]  /*8bd0*/  MUFU.TANH R94, R94 ;  /* 0x0000005e005e7308 */ /* 0x000ea20000002400 */
[----:B-1----:R-:W-:Y:S01]  /*8be0*/  FSEL R125, R92, -INF , P1 ;  /* 0xff8000005c7d7808 */ /* 0x002fe20000800000 */
[----:B------:R-:W-:Y:S01]  /*8bf0*/  SHFL.IDX PT, R135, R14, R8, 0x1f ;  /* 0x00001f080e877589 */ /* 0x000fe200000e0000 */
[----:B------:R-:W-:-:S03]  /*8c00*/  FSEL R15, R163, -INF , P1 ;  /* 0xff800000a30f7808 */ /* 0x000fc60000800000 */
[----:B------:R-:W-:Y:S02]  /*8c10*/  FFMA.FTZ R123, R125, UR5, -R123 ;  /* 0x000000057d7b7c23 */ /* 0x000fe4000801087b */
[----:B------:R1:W-:Y:S01]  /*8c20*/  MUFU.TANH R140, R127 ;  /* 0x0000007f008c7308 */ /* 0x0003e20000002400 */
[----:B------:R-:W-:Y:S01]  /*8c30*/  FSEL R125, R153, -INF , P1 ;  /* 0xff800000997d7808 */ /* 0x000fe20000800000 */
[--C-:B------:R-:W-:Y:S01]  /*8c40*/  FFMA.FTZ R105, R105, UR5, -R121.reuse ;  /* 0x0000000569697c23 */ /* 0x100fe20008010879 */
[----:B------:R-:W-:-:S05]  /*8c50*/  FFMA.FTZ R121, R109, UR5, -R121 ;  /* 0x000000056d797c23 */ /* 0x000fca0008010879 */
[----:B------:R4:W-:Y:S01]  /*8c60*/  MUFU.TANH R3, R132 ;  /* 0x0000008400037308 */ /* 0x0009e20000002400 */
[----:B-1----:R-:W1:Y:S01]  /*8c70*/  SHFL.IDX PT, R127, R14, R220, 0x1f ;  /* 0x00001fdc0e7f7589 */ /* 0x002e6200000e0000 */
[----:B------:R-:W-:Y:S01]  /*8c80*/  FSEL R109, R91, -INF , P2 ;  /* 0xff8000005b6d7808 */ /* 0x000fe20001000000 */
[----:B------:R-:W-:-:S05]  /*8c90*/  FFMA.FTZ R210, R210, UR5, -R221 ;  /* 0x00000005d2d27c23 */ /* 0x000fca00080108dd */
[----:B------:R-:W1:Y:S01]  /*8ca0*/  MUFU.TANH R112, R112 ;  /* 0x0000007000707308 */ /* 0x000e620000002400 */
[----:B----4-:R-:W-:Y:S01]  /*8cb0*/  FSEL R132, R154, -INF , P2 ;  /* 0xff8000009a847808 */ /* 0x010fe20001000000 */
[----:B------:R-:W-:Y:S01]  /*8cc0*/  FFMA.FTZ R221, R15, UR5, -R221 ;  /* 0x000000050fdd7c23 */ /* 0x000fe200080108dd */
[----:B------:R-:W-:-:S05]  /*8cd0*/  FSEL R138, R160, -INF , P2 ;  /* 0xff800000a08a7808 */ /* 0x000fca0001000000 */
[----:B------:R4:W-:Y:S01]  /*8ce0*/  MUFU.TANH R143, R124 ;  /* 0x0000007c008f7308 */ /* 0x0009e20000002400 */
[--C-:B------:R-:W-:Y:S01]  /*8cf0*/  FFMA.FTZ R132, R132, UR5, -R131.reuse ;  /* 0x0000000584847c23 */ /* 0x100fe20008010883 */
[----:B------:R-:W-:Y:S01]  /*8d00*/  FFMA.FTZ R131, R125, UR5, -R131 ;  /* 0x000000057d837c23 */ /* 0x000fe20008010883 */
[----:B------:R-:W-:Y:S01]  /*8d10*/  FSEL R15, R159, -INF , P1 ;  /* 0xff8000009f0f7808 */ /* 0x000fe20000800000 */
[----:B------:R1:W1:Y:S01]  /*8d20*/  SHFL.IDX PT, R125, R14, R128, 0x1f ;  /* 0x00001f800e7d7589 */ /* 0x00026200000e0000 */
[----:B------:R-:W-:-:S03]  /*8d30*/  FFMA.FTZ R109, R109, UR5, -R212 ;  /* 0x000000056d6d7c23 */ /* 0x000fc600080108d4 */
[----:B------:R3:W-:Y:S01]  /*8d40*/  MUFU.TANH R146, R122 ;  /* 0x0000007a00927308 */ /* 0x0007e20000002400 */
[----:B----4-:R-:W-:Y:S01]  /*8d50*/  FSEL R124, R164, -INF , P1 ;  /* 0xff800000a47c7808 */ /* 0x010fe20000800000 */
[--C-:B------:R-:W-:Y:S01]  /*8d60*/  FFMA.FTZ R138, R138, UR5, -R137.reuse ;  /* 0x000000058a8a7c23 */ /* 0x100fe20008010889 */
[----:B------:R-:W-:Y:S01]  /*8d70*/  FSEL R234, R236, -INF , P2 ;  /* 0xff800000ecea7808 */ /* 0x000fe20001000000 */
[----:B------:R-:W-:Y:S01]  /*8d80*/  FFMA.FTZ R137, R15, UR5, -R137 ;  /* 0x000000050f897c23 */ /* 0x000fe20008010889 */
[----:B------:R-:W-:Y:S01]  /*8d90*/  FSEL R134, R156, -INF , P2 ;  /* 0xff8000009c867808 */ /* 0x000fe20001000000 */
[----:B------:R-:W-:Y:S02]  /*8da0*/  FFMA.FTZ R212, R124, UR5, -R212 ;  /* 0x000000057cd47c23 */ /* 0x000fe400080108d4 */
[----:B------:R4:W-:Y:S01]  /*8db0*/  MUFU.TANH R5, R129 ;  /* 0x0000008100057308 */ /* 0x0009e20000002400 */
[----:B---3--:R-:W-:Y:S02]  /*8dc0*/  FSEL R122, R232, -INF , P2 ;  /* 0xff800000e87a7808 */ /* 0x008fe40001000000 */
[----:B------:R-:W-:-:S05]  /*8dd0*/  FSEL R218, R162, -INF , P2 ;  /* 0xff800000a2da7808 */ /* 0x000fca0001000000 */
[----:B------:R-:W3:Y:S01]  /*8de0*/  MUFU.TANH R90, R90 ;  /* 0x0000005a005a7308 */ /* 0x000ee20000002400 */
[----:B----4-:R-:W4:Y:S01]  /*8df0*/  SHFL.IDX PT, R129, R14, R213, 0x1f ;  /* 0x00001fd50e817589 */ /* 0x010f2200000e0000 */
[----:B--2---:R-:W-:Y:S02]  /*8e00*/  FSEL R124, R94, -INF , P1 ;  /* 0xff8000005e7c7808 */ /* 0x004fe40000800000 */
[----:B------:R-:W-:Y:S01]  /*8e10*/  FSEL R15, R155, -INF , P1 ;  /* 0xff8000009b0f7808 */ /* 0x000fe20000800000 */
[----:B------:R-:W-:Y:S01]  /*8e20*/  FFMA.FTZ R122, R122, UR5, -R111 ;  /* 0x000000057a7a7c23 */ /* 0x000fe2000801086f */
[--C-:B------:R-:W-:Y:S01]  /*8e30*/  FFMA.FTZ R234, R234, UR5, -R211.reuse ;  /* 0x00000005eaea7c23 */ /* 0x100fe200080108d3 */
[----:B------:R-:W-:Y:S01]  /*8e40*/  FFMA.FTZ R211, R124, UR5, -R211 ;  /* 0x000000057cd37c23 */ /* 0x000fe200080108d3 */
[--C-:B------:R-:W-:Y:S01]  /*8e50*/  FFMA.FTZ R134, R134, UR5, -R133.reuse ;  /* 0x0000000586867c23 */ /* 0x100fe20008010885 */
[----:B------:R-:W2:Y:S01]  /*8e60*/  SHFL.IDX PT, R222, R227, R223, 0x1f ;  /* 0x00001fdfe3de7589 */ /* 0x000ea200000e0000 */
[----:B------:R-:W-:Y:S01]  /*8e70*/  FSEL R10, R161, -INF , P1 ;  /* 0xff800000a10a7808 */ /* 0x000fe20000800000 */
[----:B------:R-:W-:Y:S01]  /*8e80*/  FFMA.FTZ R133, R15, UR5, -R133 ;  /* 0x000000050f857c23 */ /* 0x000fe20008010885 */
[----:B-1----:R-:W-:Y:S01]  /*8e90*/  FSEL R128, R150, -INF , P2 ;  /* 0xff80000096807808 */ /* 0x002fe20001000000 */
[----:B------:R-:W1:Y:S01]  /*8ea0*/  SHFL.IDX PT, R124, R14, R217, 0x1f ;  /* 0x00001fd90e7c7589 */ /* 0x000e6200000e0000 */
[----:B------:R3:W-:Y:S01]  /*8eb0*/  MUFU.EX2 R15, R122 ;  /* 0x0000007a000f7308 */ /* 0x0007e20000000800 */
[----:B------:R-:W-:-:S02]  /*8ec0*/  FFMA.FTZ R218, R218, UR5, -R139 ;  /* 0x00000005dada7c23 */ /* 0x000fc4000801088b */
[----:B------:R-:W1:Y:S01]  /*8ed0*/  SHFL.IDX PT, R219, R227, R8, 0x1f ;  /* 0x00001f08e3db7589 */ /* 0x000e6200000e0000 */
[----:B------:R-:W-:Y:S01]  /*8ee0*/  FFMA.FTZ R139, R10, UR5, -R139 ;  /* 0x000000050a8b7c23 */ /* 0x000fe2000801088b */
[----:B------:R-:W-:Y:S02]  /*8ef0*/  FSEL R136, R158, -INF , P2 ;  /* 0xff8000009e887808 */ /* 0x000fe40001000000 */
[----:B------:R-:W1:Y:S01]  /*8f00*/  SHFL.IDX PT, R214, R14, R214, 0x1f ;  /* 0x00001fd60ed67589 */ /* 0x000e6200000e0000 */
[----:B---3--:R-:W-:-:S03]  /*8f10*/  FSEL R122, R112, -INF , P1 ;  /* 0xff800000707a7808 */ /* 0x008fc60000800000 */
[----:B------:R3:W1:Y:S01]  /*8f20*/  SHFL.IDX PT, R229, R227, R213, 0x1f ;  /* 0x00001fd5e3e57589 */ /* 0x00066200000e0000 */
[----:B------:R-:W-:Y:S01]  /*8f30*/  FSEL R10, R157, -INF , P1 ;  /* 0xff8000009d0a7808 */ /* 0x000fe20000800000 */
[--C-:B------:R-:W-:Y:S01]  /*8f40*/  FFMA.FTZ R128, R128, UR5, -R127.reuse ;  /* 0x0000000580807c23 */ /* 0x100fe2000801087f */
[----:B------:R-:W-:Y:S01]  /*8f50*/  FFMA.FTZ R127, R122, UR5, -R127 ;  /* 0x000000057a7f7c23 */ /* 0x000fe2000801087f */
[----:B------:R-:W-:Y:S01]  /*8f60*/  FSEL R122, R145, -INF , P2 ;  /* 0xff800000917a7808 */ /* 0x000fe20001000000 */
[--C-:B------:R-:W-:Y:S01]  /*8f70*/  FFMA.FTZ R136, R136, UR5, -R135.reuse ;  /* 0x0000000588887c23 */ /* 0x100fe20008010887 */
[----:B------:R4:W1:Y:S01]  /*8f80*/  MUFU.TANH R6, R130 ;  /* 0x0000008200067308 */ /* 0x0008620000002400 */
[----:B------:R-:W-:-:S07]  /*8f90*/  FFMA.FTZ R135, R10, UR5, -R135 ;  /* 0x000000050a877c23 */ /* 0x000fce0008010887 */
[----:B------:R2:W1:Y:S01]  /*8fa0*/  MUFU.TANH R142, R126 ;  /* 0x0000007e008e7308 */ /* 0x0004620000002400 */
[----:B---3--:R-:W-:Y:S01]  /*8fb0*/  FSEL R213, R144, -INF , P1 ;  /* 0xff80000090d57808 */ /* 0x008fe20000800000 */
[--C-:B------:R-:W-:Y:S01]  /*8fc0*/  FFMA.FTZ R122, R122, UR5, -R125.reuse ;  /* 0x000000057a7a7c23 */ /* 0x100fe2000801087d */
[----:B----4-:R-:W-:Y:S01]  /*8fd0*/  FSEL R130, R152, -INF , P2 ;  /* 0xff80000098827808 */ /* 0x010fe20001000000 */
[----:B------:R3:W-:Y:S02]  /*8fe0*/  SHFL.IDX PT, R224, R227, R220, 0x1f ;  /* 0x00001fdce3e07589 */ /* 0x0007e400000e0000 */
[----:B------:R-:W-:Y:S02]  /*8ff0*/  FFMA.FTZ R125, R213, UR5, -R125 ;  /* 0x00000005d57d7c23 */ /* 0x000fe4000801087d */
[----:B------:R4:W-:Y:S01]  /*9000*/  MUFU.EX2 R10, R121 ;  /* 0x00000079000a7308 */ /* 0x0009e20000000800 */
[----:B------:R1:W1:Y:S01]  /*9010*/  SHFL.IDX PT, R213, R13, R223, 0x1f ;  /* 0x00001fdf0dd57589 */ /* 0x00026200000e0000 */
[----:B--2---:R-:W-:Y:S01]  /*9020*/  FSEL R126, R90, -INF , P1 ;  /* 0xff8000005a7e7808 */ /* 0x004fe20000800000 */
[----:B------:R-:W-:-:S02]  /*9030*/  FFMA.FTZ R130, R130, UR5, -R129 ;  /* 0x0000000582827c23 */ /* 0x000fc40008010881 */
[----:B------:R-:W-:Y:S01]  /*9040*/  SHFL.IDX PT, R233, R13, R8, 0x1f ;  /* 0x00001f080de97589 */ /* 0x000fe200000e0000 */
[----:B----4-:R-:W-:Y:S01]  /*9050*/  FSEL R121, R151, -INF , P1 ;  /* 0xff80000097797808 */ /* 0x010fe20000800000 */
[----:B------:R-:W-:Y:S01]  /*9060*/  FFMA.FTZ R111, R126, UR5, -R111 ;  /* 0x000000057e6f7c23 */ /* 0x000fe2000801086f */
[----:B------:R-:W-:Y:S01]  /*9070*/  FSEL R14, R148, -INF , P1 ;  /* 0xff800000940e7808 */ /* 0x000fe20000800000 */
[----:B------:R-:W-:Y:S08]  /*9080*/  MUFU.EX2 R98, R98 ;  /* 0x0000006200627308 */ /* 0x000ff00000000800 */
[----:B------:R-:W2:Y:S01]  /*9090*/  MUFU.EX2 R118, R118 ;  /* 0x0000007600767308 */ /* 0x000ea20000000800 */
[----:B------:R-:W-:Y:S01]  /*90a0*/  FFMA.FTZ R129, R121, UR5, -R129 ;  /* 0x0000000579817c23 */ /* 0x000fe20008010881 */
[----:B------:R-:W-:Y:S01]  /*90b0*/  FSEL R121, R149, -INF , P2 ;  /* 0xff80000095797808 */ /* 0x000fe20001000000 */
[----:B---3--:R-:W-:Y:S01]  /*90c0*/  FADD.FTZ R220, R25, -R222 ;  /* 0x800000de19dc7221 */ /* 0x008fe20000010000 */
[----:B------:R-:W-:-:S04]  /*90d0*/  FSEL R126, R147, -INF , P2 ;  /* 0xff800000937e7808 */ /* 0x000fc80001000000 */
[----:B------:R-:W3:Y:S01]  /*90e0*/  MUFU.EX2 R99, R99 ;  /* 0x0000006300637308 */ /* 0x000ee20000000800 */
[----:B------:R-:W-:Y:S01]  /*90f0*/  FSEL R216, R146, -INF , P1 ;  /* 0xff80000092d87808 */ /* 0x000fe20000800000 */
[--C-:B-1----:R-:W-:Y:S01]  /*9100*/  FFMA.FTZ R121, R121, UR5, -R124.reuse ;  /* 0x0000000579797c23 */ /* 0x102fe2000801087c */
[----:B------:R-:W-:Y:S01]  /*9110*/  IADD3 R25, R8, 0x18, RZ ;  /* 0x0000001808197810 */ /* 0x000fe20007ffe0ff */
[----:B------:R-:W-:Y:S01]  /*9120*/  FFMA.FTZ R124, R14, UR5, -R124 ;  /* 0x000000050e7c7c23 */ /* 0x000fe2000801087c */
[--C-:B------:R-:W-:Y:S01]  /*9130*/  FADD.FTZ R223, R24, -R219.reuse ;  /* 0x800000db18df7221 */ /* 0x100fe20000010000 */
[----:B------:R-:W-:Y:S02]  /*9140*/  FFMA.FTZ R126, R126, UR5, -R214 ;  /* 0x000000057e7e7c23 */ /* 0x000fe400080108d6 */
[----:B------:R-:W1:Y:S01]  /*9150*/  MUFU.TANH R113, R113 ;  /* 0x0000007100717308 */ /* 0x000e620000002400 */
[----:B------:R-:W4:Y:S01]  /*9160*/  SHFL.IDX PT, R217, R227, R217, 0x1f ;  /* 0x00001fd9e3d97589 */ /* 0x000f2200000e0000 */
[----:B------:R-:W-:Y:S01]  /*9170*/  FADD.FTZ R219, R26, -R219 ;  /* 0x800000db1adb7221 */ /* 0x000fe20000010000 */
[----:B------:R-:W-:-:S05]  /*9180*/  VIADD R26, R8, 0x1c ;  /* 0x0000001c081a7836 */ /* 0x000fca0000000000 */
[----:B------:R-:W1:Y:S01]  /*9190*/  MUFU.TANH R114, R114 ;  /* 0x0000007200727308 */ /* 0x000e620000002400 */
[----:B------:R-:W2:Y:S07]  /*91a0*/  SHFL.IDX PT, R215, R227, R230, 0x1f ;  /* 0x00001fe6e3d77589 */ /* 0x000eae00000e0000 */
[----:B------:R-:W1:Y:S01]  /*91b0*/  MUFU.EX2 R96, R96 ;  /* 0x0000006000607308 */ /* 0x000e620000000800 */
[----:B------:R-:W-:Y:S01]  /*91c0*/  SHFL.IDX PT, R230, R13, R230, 0x1f ;  /* 0x00001fe60de67589 */ /* 0x000fe200000e0000 */
[----:B------:R-:W-:-:S06]  /*91d0*/  FFMA.FTZ R22, -R22, R22, 1 ;  /* 0x3f80000016167423 */ /* 0x000fcc0000010116 */
[----:B------:R-:W1:Y:S08]  /*91e0*/  MUFU.TANH R115, R115 ;  /* 0x0000007300737308 */ /* 0x000e700000002400 */
[----:B------:R-:W1:Y:S08]  /*91f0*/  MUFU.EX2 R95, R95 ;  /* 0x0000005f005f7308 */ /* 0x000e700000000800 */
[----:B------:R-:W-:Y:S08]  /*9200*/  MUFU.TANH R117, R117 ;  /* 0x0000007500757308 */ /* 0x000ff00000002400 */
[----:B------:R-:W1:Y:S01]  /*9210*/  MUFU.TANH R116, R116 ;  /* 0x0000007400747308 */ /* 0x000e620000002400 */
[----:B------:R-:W-:-:S07]  /*9220*/  FFMA.FTZ R23, -R23, R23, 1 ;  /* 0x3f80000017177423 */ /* 0x000fce0000010117 */
[----:B------:R-:W-:Y:S08]  /*9230*/  MUFU.EX2 R97, R97 ;  /* 0x0000006100617308 */ /* 0x000ff00000000800 */
[----:B------:R-:W-:Y:S08]  /*9240*/  MUFU.TANH R120, R120 ;  /* 0x0000007800787308 */ /* 0x000ff00000002400 */
[----:B------:R-:W-:Y:S01]  /*9250*/  MUFU.EX2 R104, R104 ;  /* 0x0000006800687308 */ /* 0x000fe20000000800 */
[----:B------:R-:W-:Y:S01]  /*9260*/  FFMA.FTZ R207, -R207, R207, 1 ;  /* 0x3f800000cfcf7423 */ /* 0x000fe200000101cf */
[----:B------:R-:W-:Y:S01]  /*9270*/  FFMA.FTZ R228, -R228, R228, 1 ;  /* 0x3f800000e4e47423 */ /* 0x000fe200000101e4 */
[----:B------:R-:W-:Y:S05]  /*9280*/  LDS R17, [R17+0x400] ;  /* 0x0004000011117984 */ /* 0x000fea0000000800 */
[----:B------:R3:W-:Y:S08]  /*9290*/  MUFU.EX2 R14, R123 ;  /* 0x0000007b000e7308 */ /* 0x0007f00000000800 */
[----:B------:R4:W-:Y:S01]  /*92a0*/  MUFU.EX2 R24, R212 ;  /* 0x000000d400187308 */ /* 0x0009e20000000800 */
[----:B---3--:R-:W-:Y:S01]  /*92b0*/  FFMA.FTZ R123, R216, UR5, -R214 ;  /* 0x00000005d87b7c23 */ /* 0x008fe200080108d6 */
[--C-:B------:R-:W-:Y:S01]  /*92c0*/  FADD.FTZ R214, R29, -R229.reuse ;  /* 0x800000e51dd67221 */ /* 0x100fe20000010000 */
[----:B------:R-:W-:Y:S01]  /*92d0*/  FSEL R29, R141, -INF , P2 ;  /* 0xff8000008d1d7808 */ /* 0x000fe20001000000 */
[----:B----4-:R-:W-:-:S02]  /*92e0*/  FADD.FTZ R212, R31, -R229 ;  /* 0x800000e51fd47221 */ /* 0x010fc40000010000 */
[----:B------:R3:W4:Y:S01]  /*92f0*/  SHFL.IDX PT, R229, R227, R25, 0x1f ;  /* 0x00001f19e3e57589 */ /* 0x00072200000e0000 */
[----:B------:R-:W-:Y:S01]  /*9300*/  FSEL R31, R140, -INF , P1 ;  /* 0xff8000008c1f7808 */ /* 0x000fe20000800000 */
[----:B------:R-:W-:Y:S01]  /*9310*/  FADD.FTZ R222, R27, -R222 ;  /* 0x800000de1bde7221 */ /* 0x000fe20000010000 */
[----:B------:R-:W-:Y:S01]  /*9320*/  VIADD R27, R8, 0xc ;  /* 0x0000000c081b7836 */ /* 0x000fe20000000000 */
[----:B------:R-:W1:Y:S01]  /*9330*/  SHFL.IDX PT, R227, R227, R26, 0x1f ;  /* 0x00001f1ae3e37589 */ /* 0x000e6200000e0000 */
[--C-:B------:R-:W-:Y:S01]  /*9340*/  FFMA.FTZ R29, R29, UR5, -R213.reuse ;  /* 0x000000051d1d7c23 */ /* 0x100fe200080108d5 */
[----:B------:R-:W-:Y:S01]  /*9350*/  FFMA.FTZ R31, R31, UR5, -R213 ;  /* 0x000000051f1f7c23 */ /* 0x000fe200080108d5 */
[--C-:B------:R-:W-:Y:S01]  /*9360*/  FADD.FTZ R213, R32, -R224.reuse ;  /* 0x800000e020d57221 */ /* 0x100fe20000010000 */
[----:B------:R-:W-:Y:S02]  /*9370*/  FADD.FTZ R34, R34, -R224 ;  /* 0x800000e022227221 */ /* 0x000fe40000010000 */
[----:B------:R4:W1:Y:S01]  /*9380*/  SHFL.IDX PT, R224, R13, R27, 0x1f ;  /* 0x00001f1b0de07589 */ /* 0x00086200000e0000 */
[----:B---3--:R3:W-:Y:S01]  /*9390*/  MUFU.EX2 R25, R234 ;  /* 0x000000ea00197308 */ /* 0x0087e20000000800 */
[--C-:B------:R-:W-:Y:S01]  /*93a0*/  FADD.FTZ R33, R33, -R217.reuse ;  /* 0x800000d921217221 */ /* 0x100fe20000010000 */
[----:B------:R-:W-:Y:S01]  /*93b0*/  FADD.FTZ R35, R35, -R217 ;  /* 0x800000d923237221 */ /* 0x000fe20000010000 */
[----:B------:R-:W-:Y:S01]  /*93c0*/  FSEL R32, R6, -INF , P1 ;  /* 0xff80000006207808 */ /* 0x000fe20000800000 */
[----:B------:R-:W-:Y:S01]  /*93d0*/  FMUL.FTZ R223, R119, R223 ;  /* 0x000000df77df7220 */ /* 0x000fe20000410000 */
[----:B--2---:R-:W-:Y:S01]  /*93e0*/  FADD.FTZ R216, R28, -R215 ;  /* 0x800000d71cd87221 */ /* 0x004fe20000010000 */
[----:B---3--:R-:W-:-:S02]  /*93f0*/  IADD3 R234, R8, 0x10, RZ ;  /* 0x0000001008ea7810 */ /* 0x008fc40007ffe0ff */
[----:B----4-:R2:W-:Y:S01]  /*9400*/  MUFU.EX2 R27, R210 ;  /* 0x000000d2001b7308 */ /* 0x0105e20000000800 */
[--C-:B------:R-:W-:Y:S01]  /*9410*/  FADD.FTZ R217, R36, -R229.reuse ;  /* 0x800000e524d97221 */ /* 0x100fe20000010000 */
[----:B------:R-:W-:Y:S01]  /*9420*/  FADD.FTZ R36, R38, -R229 ;  /* 0x800000e526247221 */ /* 0x000fe20000010000 */
[----:B------:R-:W-:Y:S01]  /*9430*/  FFMA.FTZ R38, -R19, R19, 1 ;  /* 0x3f80000013267423 */ /* 0x000fe20000010113 */
[----:B------:R-:W-:-:S04]  /*9440*/  FADD.FTZ R215, R30, -R215 ;  /* 0x800000d71ed77221 */ /* 0x000fc80000010000 */
[----:B------:R3:W-:Y:S01]  /*9450*/  MUFU.EX2 R26, R211 ;  /* 0x000000d3001a7308 */ /* 0x0007e20000000800 */
[----:B--2---:R-:W-:Y:S01]  /*9460*/  FFMA.FTZ R210, R32, UR5, -R230 ;  /* 0x0000000520d27c23 */ /* 0x004fe200080108e6 */
[----:B------:R-:W-:Y:S01]  /*9470*/  FSEL R28, R143, -INF , P2 ;  /* 0xff8000008f1c7808 */ /* 0x000fe20001000000 */
[----:B------:R2:W4:Y:S01]  /*9480*/  SHFL.IDX PT, R32, R13, R234, 0x1f ;  /* 0x00001fea0d207589 */ /* 0x00052200000e0000 */
[----:B------:R-:W-:Y:S01]  /*9490*/  FSEL R30, R142, -INF , P1 ;  /* 0xff8000008e1e7808 */ /* 0x000fe20000800000 */
[----:B------:R-:W-:Y:S01]  /*94a0*/  FMUL.FTZ R38, R38, R223 ;  /* 0x000000df26267220 */ /* 0x000fe20000410000 */
[----:B------:R-:W-:Y:S02]  /*94b0*/  FSEL R223, R4, -INF , P1 ;  /* 0xff80000004df7808 */ /* 0x000fe40000800000 */
[----:B------:R1:W-:Y:S01]  /*94c0*/  MUFU.EX2 R19, R221 ;  /* 0x000000dd00137308 */ /* 0x0003e20000000800 */
[----:B---3--:R-:W-:Y:S01]  /*94d0*/  FSEL R211, R7, -INF , P2 ;  /* 0xff80000007d37808 */ /* 0x008fe20001000000 */
[----:B--2---:R-:W-:-:S04]  /*94e0*/  VIADD R234, R8, 0x14 ;  /* 0x0000001408ea7836 */ /* 0x004fc80000000000 */
[----:B------:R-:W-:Y:S01]  /*94f0*/  FFMA.FTZ R211, R211, UR5, -R230 ;  /* 0x00000005d3d37c23 */ /* 0x000fe200080108e6 */
[----:B-1----:R-:W-:Y:S01]  /*9500*/  FADD.FTZ R221, R39, -R227 ;  /* 0x800000e327dd7221 */ /* 0x002fe20000010000 */
[----:B------:R-:W-:Y:S01]  /*9510*/  FFMA.FTZ R39, -R21, R21, 1 ;  /* 0x3f80000015277423 */ /* 0x000fe20000010115 */
[----:B------:R-:W-:Y:S01]  /*9520*/  FFMA.FTZ R21, -R20, R20, 1 ;  /* 0x3f80000014157423 */ /* 0x000fe20000010114 */
[--C-:B------:R-:W-:Y:S01]  /*9530*/  FFMA.FTZ R28, R28, UR5, -R233.reuse ;  /* 0x000000051c1c7c23 */ /* 0x100fe200080108e9 */
[----:B------:R1:W-:Y:S01]  /*9540*/  MUFU.EX2 R20, R218 ;  /* 0x000000da00147308 */ /* 0x0003e20000000800 */
[----:B------:R-:W-:Y:S01]  /*9550*/  FFMA.FTZ R30, R30, UR5, -R233 ;  /* 0x000000051e1e7c23 */ /* 0x000fe200080108e9 */
[----:B------:R2:W3:Y:S01]  /*9560*/  SHFL.IDX PT, R230, R13, R234, 0x1f ;  /* 0x00001fea0de67589 */ /* 0x0004e200000e0000 */
[----:B------:R-:W-:Y:S01]  /*9570*/  FMUL.FTZ R229, R118, R220 ;  /* 0x000000dc76e57220 */ /* 0x000fe20000410000 */
[----:B------:R-:W-:Y:S02]  /*9580*/  VIADD R233, R8, 0x18 ;  /* 0x0000001808e97836 */ /* 0x000fe40000000000 */
[----:B-1----:R-:W-:Y:S01]  /*9590*/  FMUL.FTZ R218, R98, R219 ;  /* 0x000000db62da7220 */ /* 0x002fe20000410000 */
[----:B------:R-:W-:-:S02]  /*95a0*/  FFMA.FTZ R219, R223, UR5, -R224 ;  /* 0x00000005dfdb7c23 */ /* 0x000fc400080108e0 */
[----:B------:R-:W-:Y:S01]  /*95b0*/  LDS R223, [R11+0x400] ;  /* 0x000400000bdf7984 */ /* 0x000fe20000000800 */
[----:B------:R-:W-:Y:S01]  /*95c0*/  FMUL.FTZ R39, R39, R218 ;  /* 0x000000da27277220 */ /* 0x000fe20000410000 */
[----:B------:R-:W-:Y:S01]  /*95d0*/  FADD.FTZ R37, R37, -R227 ;  /* 0x800000e325257221 */ /* 0x000fe20000010000 */
[----:B------:R-:W-:Y:S01]  /*95e0*/  FMUL.FTZ R218, R21, R229 ;  /* 0x000000e515da7220 */ /* 0x000fe20000410000 */
[----:B------:R-:W-:Y:S01]  /*95f0*/  FSEL R227, R5, -INF , P2 ;  /* 0xff80000005e37808 */ /* 0x000fe20001000000 */
[----:B------:R-:W1:Y:S01]  /*9600*/  SHFL.IDX PT, R229, R13, R233, 0x1f ;  /* 0x00001fe90de57589 */ /* 0x000e6200000e0000 */
[----:B--2---:R-:W-:-:S03]  /*9610*/  IADD3 R234, R8, 0x1c, RZ ;  /* 0x0000001c08ea7810 */ /* 0x004fc60007ffe0ff */
[----:B------:R-:W-:Y:S02]  /*9620*/  FFMA.FTZ R220, R227, UR5, -R224 ;  /* 0x00000005e3dc7c23 */ /* 0x000fe400080108e0 */
[----:B------:R2:W1:Y:S01]  /*9630*/  SHFL.IDX PT, R227, R13, R234, 0x1f ;  /* 0x00001fea0de37589 */ /* 0x00046200000e0000 */
[----:B------:R-:W-:Y:S01]  /*9640*/  FMUL.FTZ R224, R99, R222 ;  /* 0x000000de63e07220 */ /* 0x000fe20000410000 */
[----:B------:R4:W-:Y:S01]  /*9650*/  MUFU.EX2 R21, R139 ;  /* 0x0000008b00157308 */ /* 0x0009e20000000800 */
[----:B--2---:R-:W-:-:S07]  /*9660*/  FSEL R13, R3, -INF , P2 ;  /* 0xff800000030d7808 */ /* 0x004fce0001000000 */
[----:B------:R2:W-:Y:S01]  /*9670*/  MUFU.EX2 R11, R138 ;  /* 0x0000008a000b7308 */ /* 0x0005e20000000800 */
[----:B----4-:R-:W-:Y:S01]  /*9680*/  FSEL R139, R113, -INF , P1 ;  /* 0xff800000718b7808 */ /* 0x010fe20000800000 */
[----:B------:R-:W-:-:S06]  /*9690*/  FFMA.FTZ R222, R13, UR5, -R32 ;  /* 0x000000050dde7c23 */ /* 0x000fcc0008010820 */
[----:B------:R-:W4:Y:S01]  /*96a0*/  MUFU.EX2 R102, R102 ;  /* 0x0000006600667308 */ /* 0x000f220000000800 */
[----:B--2---:R-:W-:Y:S01]  /*96b0*/  FMUL.FTZ R138, R22, R224 ;  /* 0x000000e0168a7220 */ /* 0x004fe20000410000 */
[----:B------:R-:W-:Y:S02]  /*96c0*/  FSEL R224, R2, -INF , P2 ;  /* 0xff80000002e07808 */ /* 0x000fe40001000000 */
[----:B------:R-:W-:Y:S01]  /*96d0*/  FSEL R22, R114, -INF , P1 ;  /* 0xff80000072167808 */ /* 0x000fe20000800000 */
[----:B------:R-:W-:Y:S01]  /*96e0*/  FFMA.FTZ R139, R139, UR5, -R32 ;  /* 0x000000058b8b7c23 */ /* 0x000fe20008010820 */
[----:B------:R-:W-:Y:S02]  /*96f0*/  FMUL.FTZ R32, R96, R216 ;  /* 0x000000d860207220 */ /* 0x000fe40000410000 */
[----:B------:R-:W2:Y:S01]  /*9700*/  MUFU.EX2 R101, R101 ;  /* 0x0000006500657308 */ /* 0x000ea20000000800 */
[--C-:B---3--:R-:W-:Y:S01]  /*9710*/  FFMA.FTZ R224, R224, UR5, -R230.reuse ;  /* 0x00000005e0e07c23 */ /* 0x108fe200080108e6 */
[----:B------:R-:W-:Y:S01]  /*9720*/  FFMA.FTZ R216, R22, UR5, -R230 ;  /* 0x0000000516d87c23 */ /* 0x000fe200080108e6 */
[----:B------:R-:W-:Y:S01]  /*9730*/  FSEL R230, R115, -INF , P2 ;  /* 0xff80000073e67808 */ /* 0x000fe20001000000 */
[----:B------:R-:W-:-:S04]  /*9740*/  FMUL.FTZ R233, R95, R215 ;  /* 0x000000d75fe97220 */ /* 0x000fc80000410000 */
[----:B------:R-:W-:Y:S01]  /*9750*/  MUFU.EX2 R100, R100 ;  /* 0x0000006400647308 */ /* 0x000fe20000000800 */
[----:B-1----:R-:W-:Y:S01]  /*9760*/  FFMA.FTZ R215, R230, UR5, -R229 ;  /* 0x00000005e6d77c23 */ /* 0x002fe200080108e5 */
[----:B------:R-:W-:-:S06]  /*9770*/  FSEL R230, R116, -INF , P2 ;  /* 0xff80000074e67808 */ /* 0x000fcc0001000000 */
[----:B------:R1:W-:Y:S01]  /*9780*/  MUFU.EX2 R13, R137 ;  /* 0x00000089000d7308 */ /* 0x0003e20000000800 */
[----:B----4-:R-:W-:Y:S01]  /*9790*/  FMUL.FTZ R213, R102, R213 ;  /* 0x000000d566d57220 */ /* 0x010fe20000410000 */
[----:B-1----:R-:W-:Y:S01]  /*97a0*/  FMUL.FTZ R137, R23, R32 ;  /* 0x0000002017897220 */ /* 0x002fe20000410000 */
[----:B------:R-:W-:Y:S01]  /*97b0*/  FSEL R32, R117, -INF , P1 ;  /* 0xff80000075207808 */ /* 0x000fe20000800000 */
[----:B------:R-:W-:-:S04]  /*97c0*/  FFMA.FTZ R23, -R205, R205, 1 ;  /* 0x3f800000cd177423 */ /* 0x000fc800000101cd */
[----:B------:R-:W1:Y:S01]  /*97d0*/  MUFU.EX2 R18, R18 ;  /* 0x0000001200127308 */ /* 0x000e620000000800 */
[----:B------:R-:W-:Y:S01]  /*97e0*/  FFMA.FTZ R205, R32, UR5, -R229 ;  /* 0x0000000520cd7c23 */ /* 0x000fe200080108e5 */
[----:B------:R-:W-:Y:S01]  /*97f0*/  FSEL R229, R120, -INF , P1 ;  /* 0xff80000078e57808 */ /* 0x000fe20000800000 */
[----:B------:R-:W-:-:S05]  /*9800*/  FFMA.FTZ R32, -R204, R204, 1 ;  /* 0x3f800000cc207423 */ /* 0x000fca00000101cc */
[----:B------:R3:W-:Y:S01]  /*9810*/  MUFU.EX2 R22, R136 ;  /* 0x0000008800167308 */ /* 0x0007e20000000800 */
[----:B------:R-:W-:Y:S01]  /*9820*/  FFMA.FTZ R209, -R209, R209, 1 ;  /* 0x3f800000d1d17423 */ /* 0x000fe200000101d1 */
[----:B--2---:R-:W-:Y:S01]  /*9830*/  FMUL.FTZ R34, R101, R34 ;  /* 0x0000002265227220 */ /* 0x004fe20000410000 */
[----:B---3--:R-:W-:Y:S01]  /*9840*/  FMUL.FTZ R136, R23, R233 ;  /* 0x000000e917887220 */ /* 0x008fe20000410000 */
[----:B------:R-:W-:Y:S01]  /*9850*/  FMUL.FTZ R233, R97, R214 ;  /* 0x000000d661e97220 */ /* 0x000fe20000410000 */
[--C-:B------:R-:W-:Y:S01]  /*9860*/  FFMA.FTZ R214, R230, UR5, -R227.reuse ;  /* 0x00000005e6d67c23 */ /* 0x100fe200080108e3 */
[C---:B------:R-:W-:Y:S02]  /*9870*/  VIADD R230, R8.reuse, 0x8 ;  /* 0x0000000808e67836 */ /* 0x040fe40000000000 */
[----:B------:R2:W-:Y:S01]  /*9880*/  MUFU.EX2 R23, R135 ;  /* 0x0000008700177308 */ /* 0x0005e20000000800 */
[----:B------:R-:W-:Y:S01]  /*9890*/  FFMA.FTZ R204, R229, UR5, -R227 ;  /* 0x00000005e5cc7c23 */ /* 0x000fe200080108e3 */
[----:B------:R-:W-:Y:S01]  /*98a0*/  FMUL.FTZ R207, R207, R213 ;  /* 0x000000d5cfcf7220 */ /* 0x000fe20000410000 */
[----:B------:R-:W-:Y:S01]  /*98b0*/  VIADD R229, R8, 0x4 ;  /* 0x0000000408e57836 */ /* 0x000fe20000000000 */
[----:B------:R3:W-:Y:S01]  /*98c0*/  SHFL.IDX PT, R213, R223, R230, 0x1f ;  /* 0x00001fe6dfd57589 */ /* 0x0007e200000e0000 */
[----:B------:R-:W-:Y:S01]  /*98d0*/  FFMA.FTZ R227, -R208, R208, 1 ;  /* 0x3f800000d0e37423 */ /* 0x000fe200000101d0 */
[----:B--2---:R-:W-:-:S02]  /*98e0*/  FMUL.FTZ R135, R32, R233 ;  /* 0x000000e920877220 */ /* 0x004fc40000410000 */
[----:B------:R-:W2:Y:S01]  /*98f0*/  MUFU.EX2 R103, R103 ;  /* 0x0000006700677308 */ /* 0x000ea20000000800 */
[C---:B------:R-:W-:Y:S01]  /*9900*/  VIADD R233, R8.reuse, 0x14 ;  /* 0x0000001408e97836 */ /* 0x040fe20000000000 */
[----:B---3--:R-:W-:-:S06]  /*9910*/  IADD3 R230, R8, 0xc, RZ ;  /* 0x0000000c08e67810 */ /* 0x008fcc0007ffe0ff */
[----:B------:R3:W-:Y:S01]  /*9920*/  MUFU.EX2 R32, R134 ;  /* 0x0000008600207308 */ /* 0x0007e20000000800 */
[----:B------:R-:W-:Y:S01]  /*9930*/  FMUL.FTZ R208, R104, R212 ;  /* 0x000000d468d07220 */ /* 0x000fe20000410000 */
[----:B-1----:R-:W-:Y:S01]  /*9940*/  FMUL.FTZ R217, R18, R217 ;  /* 0x000000d912d97220 */ /* 0x002fe20000410000 */
[----:B------:R-:W-:Y:S01]  /*9950*/  SHFL.IDX PT, R212, R223, R229, 0x1f ;  /* 0x00001fe5dfd47589 */ /* 0x000fe200000e0000 */
[----:B---3--:R-:W-:Y:S01]  /*9960*/  FMUL.FTZ R134, R209, R34 ;  /* 0x00000022d1867220 */ /* 0x008fe20000410000 */
[----:B------:R-:W-:Y:S02]  /*9970*/  FMUL.FTZ R34, R100, R35 ;  /* 0x0000002364227220 */ /* 0x000fe40000410000 */
[----:B------:R-:W1:Y:S01]  /*9980*/  SHFL.IDX PT, R209, R223, R8, 0x1f ;  /* 0x00001f08dfd17589 */ /* 0x000e6200000e0000 */
[----:B------:R-:W-:Y:S01]  /*9990*/  FFMA.FTZ R35, -R88, R88, 1 ;  /* 0x3f80000058237423 */ /* 0x000fe20000010158 */
[----:B------:R-:W3:Y:S01]  /*99a0*/  MUFU.EX2 R108, R108 ;  /* 0x0000006c006c7308 */ /* 0x000ee20000000800 */
[----:B------:R-:W-:Y:S01]  /*99b0*/  FMUL.FTZ R88, R228, R34 ;  /* 0x00000022e4587220 */ /* 0x000fe20000410000 */
[----:B------:R4:W-:Y:S04]  /*99c0*/  SHFL.IDX PT, R229, R223, R230, 0x1f ;  /* 0x00001fe6dfe57589 */ /* 0x0009e800000e0000 */
[----:B------:R-:W1:Y:S02]  /*99d0*/  SHFL.IDX PT, R228, R223, R233, 0x1f ;  /* 0x00001fe9dfe47589 */ /* 0x000e6400000e0000 */
[----:B------:R2:W-:Y:S01]  /*99e0*/  MUFU.EX2 R34, R132 ;  /* 0x0000008400227308 */ /* 0x0005e20000000800 */
[----:B----4-:R-:W-:Y:S01]  /*99f0*/  IADD3 R230, R8, 0x18, RZ ;  /* 0x0000001808e67810 */ /* 0x010fe20007ffe0ff */
[----:B--2---:R-:W-:-:S04]  /*9a00*/  FMUL.FTZ R132, R35, R217 ;  /* 0x000000d923847220 */ /* 0x004fc80000410000 */
[----:B------:R-:W2:Y:S02]  /*9a10*/  SHFL.IDX PT, R217, R223, R230, 0x1f ;  /* 0x00001fe6dfd97589 */ /* 0x000ea400000e0000 */
[----:B------:R-:W4:Y:S01]  /*9a20*/  MUFU.EX2 R105, R105 ;  /* 0x0000006900697308 */ /* 0x000f220000000800 */
[----:B------:R-:W-:Y:S01]  /*9a30*/  FFMA.FTZ R206, -R206, R206, 1 ;  /* 0x3f800000cece7423 */ /* 0x000fe200000101ce */
[----:B------:R-:W-:Y:S01]  /*9a40*/  FMUL.FTZ R33, R103, R33 ;  /* 0x0000002167217220 */ /* 0x000fe20000410000 */
[----:B---3--:R-:W-:Y:S02]  /*9a50*/  FMUL.FTZ R37, R108, R37 ;  /* 0x000000256c257220 */ /* 0x008fe40000410000 */
[----:B------:R-:W-:-:S03]  /*9a60*/  FMUL.FTZ R208, R206, R208 ;  /* 0x000000d0ced07220 */ /* 0x000fc60000410000 */
[----:B------:R-:W3:Y:S01]  /*9a70*/  MUFU.EX2 R107, R107 ;  /* 0x0000006b006b7308 */ /* 0x000ee20000000800 */
[----:B------:R-:W-:-:S07]  /*9a80*/  FMUL.FTZ R206, R227, R33 ;  /* 0x00000021e3ce7220 */ /* 0x000fce0000410000 */
[----:B------:R-:W2:Y:S01]  /*9a90*/  MUFU.EX2 R111, R111 ;  /* 0x0000006f006f7308 */ /* 0x000ea20000000800 */
[----:B-1----:R-:W-:-:S07]  /*9aa0*/  FADD.FTZ R40, R40, -R209 ;  /* 0x800000d128287221 */ /* 0x002fce0000010000 */
[----:B------:R-:W1:Y:S01]  /*9ab0*/  MUFU.EX2 R106, R106 ;  /* 0x0000006a006a7308 */ /* 0x000e620000000800 */
[----:B------:R-:W-:-:S07]  /*9ac0*/  FADD.FTZ R42, R42, -R209 ;  /* 0x800000d12a2a7221 */ /* 0x000fce0000010000 */
[----:B------:R4:W-:Y:S01]  /*9ad0*/  MUFU.EX2 R33, R133 ;  /* 0x0000008500217308 */ /* 0x0009e20000000800 */
[----:B------:R-:W-:-:S07]  /*9ae0*/  FADD.FTZ R209, R49, -R228 ;  /* 0x800000e431d17221 */ /* 0x000fce0000010000 */
[----:B------:R-:W1:Y:S01]  /*9af0*/  MUFU.EX2 R110, R110 ;  /* 0x0000006e006e7308 */ /* 0x000e620000000800 */
[----:B----4-:R-:W-:Y:S01]  /*9b00*/  FFMA.FTZ R133, -R235, R235, 1 ;  /* 0x3f800000eb857423 */ /* 0x010fe200000101eb */
[----:B------:R-:W-:-:S03]  /*9b10*/  FMUL.FTZ R49, R105, R40 ;  /* 0x0000002869317220 */ /* 0x000fc60000410000 */
[----:B------:R-:W-:-:S03]  /*9b20*/  FMUL.FTZ R133, R133, R37 ;  /* 0x0000002585857220 */ /* 0x000fc60000410000 */
[----:B------:R-:W4:Y:S01]  /*9b30*/  MUFU.EX2 R109, R109 ;  /* 0x0000006d006d7308 */ /* 0x000f220000000800 */
[--C-:B------:R-:W-:Y:S01]  /*9b40*/  FADD.FTZ R43, R43, -R212.reuse ;  /* 0x800000d42b2b7221 */ /* 0x100fe20000010000 */
[----:B------:R-:W-:-:S06]  /*9b50*/  FADD.FTZ R41, R41, -R212 ;  /* 0x800000d429297221 */ /* 0x000fcc0000010000 */
[----:B------:R1:W-:Y:S01]  /*9b60*/  MUFU.EX2 R37, R129 ;  /* 0x0000008100257308 */ /* 0x0003e20000000800 */
[----:B---3--:R-:W-:Y:S01]  /*9b70*/  FMUL.FTZ R36, R107, R36 ;  /* 0x000000246b247220 */ /* 0x008fe20000410000 */
[----:B--2---:R-:W-:Y:S01]  /*9b80*/  FADD.FTZ R212, R52, -R217 ;  /* 0x800000d934d47221 */ /* 0x004fe20000010000 */
[----:B------:R-:W-:Y:S02]  /*9b90*/  VIADD R227, R8, 0x10 ;  /* 0x0000001008e37836 */ /* 0x000fe40000000000 */
[----:B-1----:R-:W-:Y:S01]  /*9ba0*/  FADD.FTZ R129, R45, -R229 ;  /* 0x800000e52d817221 */ /* 0x002fe20000010000 */
[----:B------:R-:W-:Y:S01]  /*9bb0*/  FFMA.FTZ R45, -R231, R231, 1 ;  /* 0x3f800000e72d7423 */ /* 0x000fe200000101e7 */
[----:B------:R-:W-:Y:S01]  /*9bc0*/  FFMA.FTZ R226, -R226, R226, 1 ;  /* 0x3f800000e2e27423 */ /* 0x000fe200000101e2 */
[----:B------:R-:W-:Y:S02]  /*9bd0*/  FMUL.FTZ R52, R111, R43 ;  /* 0x0000002b6f347220 */ /* 0x000fe40000410000 */
[----:B------:R-:W-:Y:S01]  /*9be0*/  FMUL.FTZ R45, R45, R49 ;  /* 0x000000312d2d7220 */ /* 0x000fe20000410000 */
[----:B------:R-:W-:Y:S01]  /*9bf0*/  FFMA.FTZ R49, -R90, R90, 1 ;  /* 0x3f8000005a317423 */ /* 0x000fe2000001015a */
[--C-:B------:R-:W-:Y:S01]  /*9c00*/  FADD.FTZ R44, R44, -R213.reuse ;  /* 0x800000d52c2c7221 */ /* 0x100fe20000010000 */
[----:B------:R-:W-:Y:S01]  /*9c10*/  FFMA.FTZ R225, -R225, R225, 1 ;  /* 0x3f800000e1e17423 */ /* 0x000fe200000101e1 */
[----:B------:R-:W-:Y:S01]  /*9c20*/  FMUL.FTZ R221, R106, R221 ;  /* 0x000000dd6add7220 */ /* 0x000fe20000410000 */
[----:B------:R-:W-:Y:S01]  /*9c30*/  FADD.FTZ R46, R46, -R213 ;  /* 0x800000d52e2e7221 */ /* 0x000fe20000010000 */
[----:B------:R1:W2:Y:S01]  /*9c40*/  MUFU.EX2 R35, R131 ;  /* 0x0000008300237308 */ /* 0x0002a20000000800 */
[----:B------:R-:W-:Y:S01]  /*9c50*/  FMUL.FTZ R49, R49, R52 ;  /* 0x0000003431317220 */ /* 0x000fe20000410000 */
[----:B------:R-:W-:Y:S01]  /*9c60*/  FFMA.FTZ R52, -R237, R237, 1 ;  /* 0x3f800000ed347423 */ /* 0x000fe200000101ed */
[----:B------:R-:W-:Y:S01]  /*9c70*/  FMUL.FTZ R44, R110, R44 ;  /* 0x0000002c6e2c7220 */ /* 0x000fe20000410000 */
[----:B------:R-:W3:Y:S01]  /*9c80*/  SHFL.IDX PT, R227, R223, R227, 0x1f ;  /* 0x00001fe3dfe37589 */ /* 0x000ee200000e0000 */
[----:B------:R-:W-:Y:S01]  /*9c90*/  FFMA.FTZ R92, -R92, R92, 1 ;  /* 0x3f8000005c5c7423 */ /* 0x000fe2000001015c */
[----:B------:R-:W-:Y:S01]  /*9ca0*/  FFMA.FTZ R91, -R91, R91, 1 ;  /* 0x3f8000005b5b7423 */ /* 0x000fe2000001015b */
[----:B------:R-:W-:Y:S01]  /*9cb0*/  FMUL.FTZ R46, R14, R46 ;  /* 0x0000002e0e2e7220 */ /* 0x000fe20000410000 */
[----:B-1----:R-:W-:-:S02]  /*9cc0*/  FMUL.FTZ R131, R226, R36 ;  /* 0x00000024e2837220 */ /* 0x002fc40000410000 */
[----:B------:R1:W-:Y:S01]  /*9cd0*/  MUFU.EX2 R36, R130 ;  /* 0x0000008200247308 */ /* 0x0003e20000000800 */
[----:B----4-:R-:W-:Y:S01]  /*9ce0*/  FMUL.FTZ R129, R109, R129 ;  /* 0x000000816d817220 */ /* 0x010fe20000410000 */
[----:B------:R-:W4:Y:S01]  /*9cf0*/  SHFL.IDX PT, R223, R223, R234, 0x1f ;  /* 0x00001feadfdf7589 */ /* 0x000f2200000e0000 */
[----:B------:R-:W-:Y:S01]  /*9d00*/  FMUL.FTZ R52, R52, R44 ;  /* 0x0000002c34347220 */ /* 0x000fe20000410000 */
[----:B------:R-:W-:Y:S01]  /*9d10*/  FMUL.FTZ R44, R92, R46 ;  /* 0x0000002e5c2c7220 */ /* 0x000fe20000410000 */
[----:B-1----:R-:W-:Y:S01]  /*9d20*/  FMUL.FTZ R130, R225, R221 ;  /* 0x000000dde1827220 */ /* 0x002fe20000410000 */
[----:B------:R-:W-:Y:S02]  /*9d30*/  VIADD R221, R8, 0x8 ;  /* 0x0000000808dd7836 */ /* 0x000fe40000000000 */
[----:B------:R-:W-:-:S03]  /*9d40*/  FMUL.FTZ R46, R91, R129 ;  /* 0x000000815b2e7220 */ /* 0x000fc60000410000 */
[----:B------:R-:W1:Y:S01]  /*9d50*/  SHFL.IDX PT, R91, R17, R221, 0x1f ;  /* 0x00001fdd115b7589 */ /* 0x000e6200000e0000 */
[----:B------:R-:W-:Y:S01]  /*9d60*/  FFMA.FTZ R232, -R232, R232, 1 ;  /* 0x3f800000e8e87423 */ /* 0x000fe200000101e8 */
[----:B------:R-:W-:Y:S01]  /*9d70*/  FMUL.FTZ R41, R15, R41 ;  /* 0x000000290f297220 */ /* 0x000fe20000410000 */
[----:B------:R-:W-:Y:S01]  /*9d80*/  FADD.FTZ R47, R47, -R229 ;  /* 0x800000e52f2f7221 */ /* 0x000fe20000010000 */
[--C-:B---3--:R-:W-:Y:S01]  /*9d90*/  FADD.FTZ R48, R48, -R227.reuse ;  /* 0x800000e330307221 */ /* 0x108fe20000010000 */
[----:B------:R-:W-:Y:S01]  /*9da0*/  FADD.FTZ R50, R50, -R227 ;  /* 0x800000e332327221 */ /* 0x000fe20000010000 */
[----:B------:R-:W-:Y:S01]  /*9db0*/  FMUL.FTZ R43, R232, R41 ;  /* 0x00000029e82b7220 */ /* 0x000fe20000410000 */
[----:B------:R-:W-:Y:S01]  /*9dc0*/  FFMA.FTZ R236, -R236, R236, 1 ;  /* 0x3f800000ecec7423 */ /* 0x000fe200000101ec */
[----:B------:R-:W-:Y:S01]  /*9dd0*/  FFMA.FTZ R93, -R93, R93, 1 ;  /* 0x3f8000005d5d7423 */ /* 0x000fe2000001015d */
[----:B------:R-:W-:Y:S01]  /*9de0*/  FMUL.FTZ R47, R24, R47 ;  /* 0x0000002f182f7220 */ /* 0x000fe20000410000 */
[----:B------:R-:W-:Y:S01]  /*9df0*/  FMUL.FTZ R48, R25, R48 ;  /* 0x0000003019307220 */ /* 0x000fe20000410000 */
[----:B----4-:R-:W-:Y:S01]  /*9e00*/  FADD.FTZ R40, R53, -R223 ;  /* 0x800000df35287221 */ /* 0x010fe20000010000 */
[----:B------:R-:W-:Y:S01]  /*9e10*/  FFMA.FTZ R53, -R164, R164, 1 ;  /* 0x3f800000a4357423 */ /* 0x000fe200000101a4 */
[----:B------:R-:W-:Y:S01]  /*9e20*/  FMUL.FTZ R41, R26, R50 ;  /* 0x000000321a297220 */ /* 0x000fe20000410000 */
[----:B------:R-:W-:Y:S01]  /*9e30*/  FFMA.FTZ R94, -R94, R94, 1 ;  /* 0x3f8000005e5e7423 */ /* 0x000fe2000001015e */
[----:B------:R-:W-:Y:S01]  /*9e40*/  FMUL.FTZ R209, R27, R209 ;  /* 0x000000d11bd17220 */ /* 0x000fe20000410000 */
[----:B------:R-:W-:-:S02]  /*9e50*/  VIADD R225, R8, 0x4 ;  /* 0x0000000408e17836 */ /* 0x000fc40000000000 */
[----:B------:R-:W-:Y:S02]  /*9e60*/  VIADD R235, R8, 0x10 ;  /* 0x0000001008eb7836 */ /* 0x000fe40000000000 */
[----:B------:R-:W-:Y:S01]  /*9e70*/  FMUL.FTZ R53, R53, R47 ;  /* 0x0000002f35357220 */ /* 0x000fe20000410000 */
[----:B------:R-:W-:Y:S01]  /*9e80*/  FMUL.FTZ R50, R236, R48 ;  /* 0x00000030ec327220 */ /* 0x000fe20000410000 */
[----:B------:R-:W-:Y:S01]  /*9e90*/  FMUL.FTZ R47, R94, R41 ;  /* 0x000000295e2f7220 */ /* 0x000fe20000410000 */
[--C-:B-1----:R-:W-:Y:S01]  /*9ea0*/  FADD.FTZ R60, R60, -R91.reuse ;  /* 0x8000005b3c3c7221 */ /* 0x102fe20000010000 */
[----:B------:R-:W-:Y:S01]  /*9eb0*/  FADD.FTZ R62, R62, -R91 ;  /* 0x8000005b3e3e7221 */ /* 0x000fe20000010000 */
[----:B------:R-:W-:Y:S01]  /*9ec0*/  IADD3 R226, R8, 0xc, RZ ;  /* 0x0000000c08e27810 */ /* 0x000fe20007ffe0ff */
[----:B------:R-:W-:Y:S01]  /*9ed0*/  LDS R91, [R12+0x400] ;  /* 0x000400000c5b7984 */ /* 0x000fe20000000800 */
[----:B------:R-:W-:-:S03]  /*9ee0*/  FMUL.FTZ R48, R93, R209 ;  /* 0x000000d15d307220 */ /* 0x000fc60000410000 */
[----:B------:R-:W1:Y:S04]  /*9ef0*/  SHFL.IDX PT, R41, R17, R8, 0x1f ;  /* 0x00001f0811297589 */ /* 0x000e6800000e0000 */
[----:B------:R-:W3:Y:S04]  /*9f00*/  SHFL.IDX PT, R90, R17, R225, 0x1f ;  /* 0x00001fe1115a7589 */ /* 0x000ee800000e0000 */
[----:B------:R-:W4:Y:S04]  /*9f10*/  SHFL.IDX PT, R93, R17, R235, 0x1f ;  /* 0x00001feb115d7589 */ /* 0x000f2800000e0000 */
[----:B------:R-:W2:Y:S04]  /*9f20*/  SHFL.IDX PT, R129, R17, R233, 0x1f ;  /* 0x00001fe911817589 */ /* 0x000ea800000e0000 */
[----:B------:R-:W2:Y:S04]  /*9f30*/  SHFL.IDX PT, R92, R17, R230, 0x1f ;  /* 0x00001fe6115c7589 */ /* 0x000ea800000e0000 */
[----:B------:R-:W2:Y:S04]  /*9f40*/  SHFL.IDX PT, R209, R17, R226, 0x1f ;  /* 0x00001fe211d17589 */ /* 0x000ea800000e0000 */
[----:B------:R1:W2:Y:S01]  /*9f50*/  SHFL.IDX PT, R94, R17, R234, 0x1f ;  /* 0x00001fea115e7589 */ /* 0x0002a200000e0000 */
[----:B------:R-:W-:Y:S01]  /*9f60*/  FADD.FTZ R223, R55, -R223 ;  /* 0x800000df37df7221 */ /* 0x000fe20000010000 */
[----:B------:R-:W2:Y:S01]  /*9f70*/  MUFU.EX2 R127, R127 ;  /* 0x0000007f007f7308 */ /* 0x000ea20000000800 */
        /* <DEDUP_REMOVED lines=14> */
[----:B---3--:R-:W-:Y:S01]  /*a060*/  FADD.FTZ R57, R57, -R90 ;  /* 0x8000005a39397221 */ /* 0x008fe20000010000 */
[--C-:B----4-:R-:W-:Y:S01]  /*a070*/  FADD.FTZ R64, R64, -R93.reuse ;  /* 0x8000005d40407221 */ /* 0x110fe20000010000 */
[----:B------:R1:W-:Y:S01]  /*a080*/  MUFU.EX2 R17, R28 ;  /* 0x0000001c00117308 */ /* 0x0003e20000000800 */
[----:B------:R-:W-:Y:S01]  /*a090*/  FADD.FTZ R93, R66, -R93 ;  /* 0x8000005d425d7221 */ /* 0x000fe20000010000 */
[----:B--2---:R-:W-:Y:S01]  /*a0a0*/  FADD.FTZ R66, R65, -R129 ;  /* 0x8000008141427221 */ /* 0x004fe20000010000 */
[----:B------:R-:W-:Y:S01]  /*a0b0*/  FMUL.FTZ R42, R89, R42 ;  /* 0x0000002a592a7220 */ /* 0x000fe20000410000 */
[----:B------:R-:W-:Y:S01]  /*a0c0*/  FADD.FTZ R65, R68, -R92 ;  /* 0x8000005c44417221 */ /* 0x000fe20000010000 */
[----:B------:R-:W-:Y:S01]  /*a0d0*/  FFMA.FTZ R89, -R163, R163, 1 ;  /* 0x3f800000a3597423 */ /* 0x000fe200000101a3 */
[----:B------:R-:W-:Y:S01]  /*a0e0*/  FMUL.FTZ R51, R19, R51 ;  /* 0x0000003313337220 */ /* 0x000fe20000410000 */
[--C-:B------:R-:W-:Y:S01]  /*a0f0*/  FADD.FTZ R63, R63, -R209.reuse ;  /* 0x800000d13f3f7221 */ /* 0x100fe20000010000 */
        /* <DEDUP_REMOVED lines=23> */
[----:B------:R-:W3:Y:S01]  /*a270*/  MUFU.EX2 R124, R124 ;  /* 0x0000007c007c7308 */ /* 0x000ee20000000800 */
[----:B------:R-:W-:Y:S01]  /*a280*/  FMUL.FTZ R89, R89, R212 ;  /* 0x000000d459597220 */ /* 0x000fe20000410000 */
[----:B------:R-:W-:Y:S01]  /*a290*/  FADD.FTZ R61, R61, -R209 ;  /* 0x800000d13d3d7221 */ /* 0x000fe20000010000 */
[----:B------:R-:W-:Y:S01]  /*a2a0*/  FADD.FTZ R67, R67, -R129 ;  /* 0x8000008143437221 */ /* 0x000fe20000010000 */
[----:B------:R-:W-:Y:S01]  /*a2b0*/  FMUL.FTZ R57, R57, R63 ;  /* 0x0000003f39397220 */ /* 0x000fe20000410000 */
[----:B------:R-:W-:Y:S01]  /*a2c0*/  FMUL.FTZ R56, R56, R93 ;  /* 0x0000005d38387220 */ /* 0x000fe20000410000 */
[----:B------:R-:W1:Y:S01]  /*a2d0*/  SHFL.IDX PT, R62, R91, R221, 0x1f ;  /* 0x00001fdd5b3e7589 */ /* 0x000e6200000e0000 */
[----:B------:R-:W-:-:S03]  /*a2e0*/  FADD.FTZ R58, R58, -R41 ;  /* 0x800000293a3a7221 */ /* 0x000fc60000010000 */
[----:B------:R-:W-:Y:S01]  /*a2f0*/  SHFL.IDX PT, R212, R91, R8, 0x1f ;  /* 0x00001f085bd47589 */ /* 0x000fe200000e0000 */
[----:B------:R-:W1:Y:S03]  /*a300*/  MUFU.EX2 R126, R126 ;  /* 0x0000007e007e7308 */ /* 0x000e660000000800 */
[----:B------:R-:W-:Y:S04]  /*a310*/  SHFL.IDX PT, R63, R91, R225, 0x1f ;  /* 0x00001fe15b3f7589 */ /* 0x000fe800000e0000 */
[----:B------:R-:W-:Y:S04]  /*a320*/  SHFL.IDX PT, R112, R91, R226, 0x1f ;  /* 0x00001fe25b707589 */ /* 0x000fe800000e0000 */
[----:B------:R-:W-:Y:S04]  /*a330*/  SHFL.IDX PT, R209, R91, R235, 0x1f ;  /* 0x00001feb5bd17589 */ /* 0x000fe800000e0000 */
[----:B------:R-:W-:Y:S04]  /*a340*/  SHFL.IDX PT, R93, R91, R233, 0x1f ;  /* 0x00001fe95b5d7589 */ /* 0x000fe800000e0000 */
[----:B------:R-:W-:Y:S04]  /*a350*/  SHFL.IDX PT, R129, R91, R230, 0x1f ;  /* 0x00001fe65b817589 */ /* 0x000fe800000e0000 */
[----:B------:R-:W1:Y:S01]  /*a360*/  SHFL.IDX PT, R91, R91, R234, 0x1f ;  /* 0x00001fea5b5b7589 */ /* 0x000e6200000e0000 */
[----:B------:R-:W1:Y:S01]  /*a370*/  MUFU.EX2 R122, R122 ;  /* 0x0000007a007a7308 */ /* 0x000e620000000800 */
[----:B------:R-:W-:Y:S01]  /*a380*/  FFMA.FTZ R69, -R157, R157, 1 ;  /* 0x3f8000009d457423 */ /* 0x000fe2000001019d */
[----:B------:R-:W-:Y:S01]  /*a390*/  FMUL.FTZ R58, R23, R58 ;  /* 0x0000003a173a7220 */ /* 0x000fe20000410000 */
[----:B------:R1:W5:Y:S04]  /*a3a0*/  LDL.LU R163, [R1+0xe4] ;  /* 0x0000e40001a37983 */ /* 0x0003680000300800 */
[----:B------:R1:W5:Y:S01]  /*a3b0*/  LDL.LU R162, [R1+0xe0] ;  /* 0x0000e00001a27983 */ /* 0x0003620000300800 */
[----:B------:R-:W1:Y:S03]  /*a3c0*/  MUFU.EX2 R125, R125 ;  /* 0x0000007d007d7308 */ /* 0x000e660000000800 */
[----:B------:R1:W5:Y:S01]  /*a3d0*/  LDL.LU R161, [R1+0xdc] ;  /* 0x0000dc0001a17983 */ /* 0x0003620000300800 */
[----:B------:R-:W-:Y:S01]  /*a3e0*/  FMUL.FTZ R59, R33, R59 ;  /* 0x0000003b213b7220 */ /* 0x000fe20000410000 */
[----:B------:R-:W-:-:S02]  /*a3f0*/  FMUL.FTZ R69, R69, R58 ;  /* 0x0000003a45457220 */ /* 0x000fc40000410000 */
[----:B------:R1:W5:Y:S01]  /*a400*/  LDL.LU R160, [R1+0xd8] ;  /* 0x0000d80001a07983 */ /* 0x0003620000300800 */
[----:B------:R4:W-:Y:S01]  /*a410*/  MUFU.EX2 R41, R29 ;  /* 0x0000001d00297308 */ /* 0x0009e20000000800 */
[----:B------:R-:W-:Y:S02]  /*a420*/  FFMA.FTZ R58, -R150, R150, 1 ;  /* 0x3f800000963a7423 */ /* 0x000fe40000010196 */
[----:B------:R1:W5:Y:S01]  /*a430*/  LDL.LU R159, [R1+0xd4] ;  /* 0x0000d400019f7983 */ /* 0x0003620000300800 */
[----:B--2---:R-:W-:Y:S01]  /*a440*/  FMUL.FTZ R64, R128, R64 ;  /* 0x0000004080407220 */ /* 0x004fe20000410000 */
[----:B------:R-:W-:Y:S02]  /*a450*/  FADD.FTZ R92, R70, -R92 ;  /* 0x8000005c465c7221 */ /* 0x000fe40000010000 */
[----:B------:R2:W5:Y:S01]  /*a460*/  LDL.LU R158, [R1+0xd0] ;  /* 0x0000d000019e7983 */ /* 0x0005620000300800 */
[----:B----4-:R-:W-:-:S03]  /*a470*/  FFMA.FTZ R29, -R155, R155, 1 ;  /* 0x3f8000009b1d7423 */ /* 0x010fc6000001019b */
[----:B------:R2:W5:Y:S01]  /*a480*/  LDL.LU R157, [R1+0xcc] ;  /* 0x0000cc00019d7983 */ /* 0x0005620000300800 */
[----:B------:R-:W-:Y:S01]  /*a490*/  FFMA.FTZ R70, -R154, R154, 1 ;  /* 0x3f8000009a467423 */ /* 0x000fe2000001019a */
[----:B------:R4:W2:Y:S02]  /*a4a0*/  MUFU.EX2 R12, R31 ;  /* 0x0000001f000c7308 */ /* 0x0008a40000000800 */
[----:B------:R1:W5:Y:S01]  /*a4b0*/  LDL.LU R156, [R1+0xc8] ;  /* 0x0000c800019c7983 */ /* 0x0003620000300800 */
[----:B------:R-:W-:Y:S01]  /*a4c0*/  FMUL.FTZ R29, R29, R59 ;  /* 0x0000003b1d1d7220 */ /* 0x000fe20000410000 */
[----:B------:R-:W-:Y:S02]  /*a4d0*/  FMUL.FTZ R64, R58, R64 ;  /* 0x000000403a407220 */ /* 0x000fe40000410000 */
[----:B------:R1:W5:Y:S01]  /*a4e0*/  LDL.LU R155, [R1+0xc4] ;  /* 0x0000c400019b7983 */ /* 0x0003620000300800 */
[----:B------:R-:W-:Y:S01]  /*a4f0*/  FFMA.FTZ R59, -R149, R149, 1 ;  /* 0x3f800000953b7423 */ /* 0x000fe20000010195 */
[----:B------:R-:W-:Y:S01]  /*a500*/  FMUL.FTZ R66, R121, R66 ;  /* 0x0000004279427220 */ /* 0x000fe20000410000 */
[----:B----4-:R-:W-:Y:S01]  /*a510*/  FFMA.FTZ R31, -R152, R152, 1 ;  /* 0x3f800000981f7423 */ /* 0x010fe20000010198 */
[----:B------:R4:W5:Y:S01]  /*a520*/  LDL.LU R154, [R1+0xc0] ;  /* 0x0000c000019a7983 */ /* 0x0009620000300800 */
[----:B------:R-:W-:Y:S01]  /*a530*/  FFMA.FTZ R58, -R148, R148, 1 ;  /* 0x3f800000943a7423 */ /* 0x000fe20000010194 */
[----:B---3--:R-:W-:-:S02]  /*a540*/  FMUL.FTZ R67, R124, R67 ;  /* 0x000000437c437220 */ /* 0x008fc40000410000 */
[----:B------:R4:W5:Y:S01]  /*a550*/  LDL.LU R153, [R1+0xbc] ;  /* 0x0000bc0001997983 */ /* 0x0009620000300800 */
[----:B------:R-:W-:Y:S01]  /*a560*/  FMUL.FTZ R61, R36, R61 ;  /* 0x0000003d243d7220 */ /* 0x000fe20000410000 */
[----:B------:R-:W-:Y:S02]  /*a570*/  FMUL.FTZ R60, R34, R60 ;  /* 0x0000003c223c7220 */ /* 0x000fe40000410000 */
[----:B------:R4:W5:Y:S01]  /*a580*/  LDL.LU R152, [R1+0xb8] ;  /* 0x0000b80001987983 */ /* 0x0009620000300800 */
[----:B------:R-:W-:-:S03]  /*a590*/  FMUL.FTZ R59, R59, R66 ;  /* 0x000000423b3b7220 */ /* 0x000fc60000410000 */
[----:B------:R4:W5:Y:S01]  /*a5a0*/  LDL.LU R151, [R1+0xb4] ;  /* 0x0000b40001977983 */ /* 0x0009620000300800 */
[----:B------:R-:W-:Y:S01]  /*a5b0*/  FMUL.FTZ R58, R58, R67 ;  /* 0x000000433a3a7220 */ /* 0x000fe20000410000 */
[----:B------:R-:W-:Y:S02]  /*a5c0*/  FFMA.FTZ R66, -R147, R147, 1 ;  /* 0x3f80000093427423 */ /* 0x000fe40000010193 */
[----:B------:R4:W5:Y:S01]  /*a5d0*/  LDL.LU R150, [R1+0xb0] ;  /* 0x0000b00001967983 */ /* 0x0009620000300800 */
[----:B-1----:R-:W-:Y:S01]  /*a5e0*/  FMUL.FTZ R65, R126, R65 ;  /* 0x000000417e417220 */ /* 0x002fe20000410000 */
[----:B------:R-:W-:Y:S02]  /*a5f0*/  FMUL.FTZ R31, R31, R61 ;  /* 0x0000003d1f1f7220 */ /* 0x000fe40000410000 */
[----:B------:R4:W5:Y:S01]  /*a600*/  LDL.LU R149, [R1+0xac] ;  /* 0x0000ac0001957983 */ /* 0x0009620000300800 */
[----:B------:R-:W-:Y:S01]  /*a610*/  FFMA.FTZ R67, -R146, R146, 1 ;  /* 0x3f80000092437423 */ /* 0x000fe20000010192 */
[----:B------:R-:W-:-:S02]  /*a620*/  FMUL.FTZ R70, R70, R60 ;  /* 0x0000003c46467220 */ /* 0x000fc40000410000 */
[----:B------:R4:W5:Y:S01]  /*a630*/  LDL.LU R148, [R1+0xa8] ;  /* 0x0000a80001947983 */ /* 0x0009620000300800 */
[----:B------:R-:W-:Y:S01]  /*a640*/  FFMA.FTZ R61, -R145, R145, 1 ;  /* 0x3f800000913d7423 */ /* 0x000fe20000010191 */
[----:B------:R-:W-:Y:S02]  /*a650*/  FMUL.FTZ R90, R122, R90 ;  /* 0x0000005a7a5a7220 */ /* 0x000fe40000410000 */
[----:B------:R4:W5:Y:S01]  /*a660*/  LDL.LU R147, [R1+0xa4] ;  /* 0x0000a40001937983 */ /* 0x0009620000300800 */
[----:B------:R-:W-:Y:S01]  /*a670*/  FFMA.FTZ R60, -R144, R144, 1 ;  /* 0x3f800000903c7423 */ /* 0x000fe20000010190 */
[--C-:B------:R-:W-:Y:S01]  /*a680*/  FADD.FTZ R76, R76, -R62.reuse ;  /* 0x8000003e4c4c7221 */ /* 0x100fe20000010000 */
[----:B------:R-:W-:Y:S01]  /*a690*/  FADD.FTZ R78, R78, -R62 ;  /* 0x8000003e4e4e7221 */ /* 0x000fe20000010000 */
        /* <DEDUP_REMOVED lines=35> */
[----:B------:R-:W-:-:S03]  /*a8d0*/  FFMA.FTZ R212, -R2, R2, 1 ;  /* 0x3f80000002d47423 */ /* 0x000fc60000010102 */
[----:B------:R4:W5:Y:S04]  /*a8e0*/  LDL.LU R4, [R1+0x78] ;  /* 0x0000780001047983 */ /* 0x0009680000300800 */
[----:B------:R4:W5:Y:S04]  /*a8f0*/  LDL.LU R3, [R1+0x74] ;  /* 0x0000740001037983 */ /* 0x0009680000300800 */
[----:B------:R4:W5:Y:S04]  /*a900*/  LDL.LU R2, [R1+0x70] ;  /* 0x0000700001027983 */ /* 0x0009680000300800 */
[----:B------:R-:W3:Y:S01]  /*a910*/  LDL R213, [R1+0x54] ;  /* 0x0000540001d57983 */ /* 0x000ee20000100800 */
[----:B------:R-:W1:Y:S01]  /*a920*/  MUFU.EX2 R123, R123 ;  /* 0x0000007b007b7308 */ /* 0x000e620000000800 */
[----:B------:R-:W-:Y:S01]  /*a930*/  FADD.FTZ R73, R73, -R63 ;  /* 0x8000003f49497221 */ /* 0x000fe20000010000 */
[----:B------:R-:W-:-:S06]  /*a940*/  FMUL.FTZ R72, R17, R72 ;  /* 0x0000004811487220 */ /* 0x000fcc0000410000 */
[----:B------:R-:W4:Y:S01]  /*a950*/  MUFU.EX2 R205, R205 ;  /* 0x000000cd00cd7308 */ /* 0x000f220000000800 */
[----:B------:R-:W-:-:S07]  /*a960*/  FADD.FTZ R63, R75, -R63 ;  /* 0x8000003f4b3f7221 */ /* 0x000fce0000010000 */
[----:B------:R-:W4:Y:S08]  /*a970*/  MUFU.EX2 R204, R204 ;  /* 0x000000cc00cc7308 */ /* 0x000f300000000800 */
[----:B------:R-:W4:Y:S08]  /*a980*/  MUFU.EX2 R222, R222 ;  /* 0x000000de00de7308 */ /* 0x000f300000000800 */
[----:B------:R-:W4:Y:S08]  /*a990*/  MUFU.EX2 R139, R139 ;  /* 0x0000008b008b7308 */ /* 0x000f300000000800 */
[----:B------:R-:W4:Y:S08]  /*a9a0*/  MUFU.EX2 R224, R224 ;  /* 0x000000e000e07308 */ /* 0x000f300000000800 */
[----:B------:R-:W4:Y:S08]  /*a9b0*/  MUFU.EX2 R216, R216 ;  /* 0x000000d800d87308 */ /* 0x000f300000000800 */
[----:B------:R-:W4:Y:S08]  /*a9c0*/  MUFU.EX2 R211, R211 ;  /* 0x000000d300d37308 */ /* 0x000f300000000800 */
[----:B------:R-:W4:Y:S08]  /*a9d0*/  MUFU.EX2 R210, R210 ;  /* 0x000000d200d27308 */ /* 0x000f300000000800 */
[----:B------:R-:W4:Y:S08]  /*a9e0*/  MUFU.EX2 R220, R220 ;  /* 0x000000dc00dc7308 */ /* 0x000f300000000800 */
[----:B------:R-:W4:Y:S01]  /*a9f0*/  MUFU.EX2 R219, R219 ;  /* 0x000000db00db7308 */ /* 0x000f220000000800 */
[----:B------:R-:W-:-:S07]  /*aa00*/  FMUL.FTZ R62, R62, R72 ;  /* 0x000000483e3e7220 */ /* 0x000fce0000410000 */
[----:B------:R-:W4:Y:S08]  /*aa10*/  MUFU.EX2 R215, R215 ;  /* 0x000000d700d77308 */ /* 0x000f300000000800 */
[----:B------:R-:W4:Y:S01]  /*aa20*/  MUFU.EX2 R214, R214 ;  /* 0x000000d600d67308 */ /* 0x000f220000000800 */
[----:B------:R-:W-:Y:S01]  /*aa30*/  FMUL.FTZ R74, R40, R74 ;  /* 0x0000004a284a7220 */ /* 0x000fe20000410000 */
[----:B--2---:R-:W-:Y:S01]  /*aa40*/  FMUL.FTZ R72, R12, R63 ;  /* 0x0000003f0c487220 */ /* 0x004fe20000410000 */
[----:B------:R-:W-:-:S02]  /*aa50*/  F2FP.F16.F32.PACK_AB R69, R29, R69 ;  /* 0x000000451d45723e */ /* 0x000fc400000000ff */
[----:B------:R-:W-:Y:S01]  /*aa60*/  FMUL.FTZ R63, R65, R74 ;  /* 0x0000004a413f7220 */ /* 0x000fe20000410000 */
[----:B------:R-:W-:Y:S01]  /*aa70*/  FMUL.FTZ R90, R90, R72 ;  /* 0x000000485a5a7220 */ /* 0x000fe20000410000 */
[----:B------:R-:W-:Y:S01]  /*aa80*/  FFMA.FTZ R72, -R115, R115, 1 ;  /* 0x3f80000073487423 */ /* 0x000fe20000010173 */
[----:B------:R-:W-:Y:S01]  /*aa90*/  FFMA.FTZ R65, -R116, R116, 1 ;  /* 0x3f80000074417423 */ /* 0x000fe20000010174 */
[----:B-1----:R-:W-:Y:S01]  /*aaa0*/  FMUL.FTZ R92, R123, R92 ;  /* 0x0000005c7b5c7220 */ /* 0x002fe20000410000 */
[----:B------:R-:W-:Y:S01]  /*aab0*/  FFMA.FTZ R115, -R117, R117, 1 ;  /* 0x3f80000075737423 */ /* 0x000fe20000010175 */
[----:B------:R-:W-:Y:S01]  /*aac0*/  FFMA.FTZ R116, -R120, R120, 1 ;  /* 0x3f80000078747423 */ /* 0x000fe20000010178 */
[----:B----4-:R-:W-:Y:S01]  /*aad0*/  FMUL.FTZ R86, R205, R86 ;  /* 0x00000056cd567220 */ /* 0x010fe20000410000 */
        /* <DEDUP_REMOVED lines=208> */
.L_x_1892:
        /* <DEDUP_REMOVED lines=68> */
.L_x_1893:
        /* <DEDUP_REMOVED lines=12> */
.L_x_1883:
[----:B------:R-:W-:-:S06]  /*bce0*/  UISETP.GE.AND UP0, UPT, UR43, UR42, UPT ;  /* 0x0000002a2b00728c */ /* 0x000fcc000bf06270 */
[----:B------:R-:W-:-:S13]  /*bcf0*/  PLOP3.LUT P0, PT, PT, PT, UP0, 0x80, 0x0 ;  /* 0x000000000000781c */ /* 0x000fda0003f0f008 */
[----:B------:R-:W-:Y:S05]  /*bd00*/  @P0 BRA `(.L_x_1895) ;  /* 0x0000005800000947 */ /* 0x000fea0003800000 */
[----:B------:R-:W2:Y:S01]  /*bd10*/  LDL.LU R21, [R1+0x48] ;  /* 0x0000480001157983 */ /* 0x000ea20000300800 */
[----:B------:R-:W3:Y:S01]  /*bd20*/  S2UR UR4, SR_CTAID.X ;  /* 0x00000000000479c3 */ /* 0x000ee20000002500 */
[----:B------:R-:W-:Y:S01]  /*bd30*/  MOV R19, 0x40000040 ;  /* 0x4000004000137802 */ /* 0x000fe20000000f00 */
[----:B------:R-:W4:Y:S01]  /*bd40*/  S2R R6, SR_TID.X ;  /* 0x0000000000067919 */ /* 0x000f220000002100 */
[----:B------:R-:W5:Y:S01]  /*bd50*/  S2R R5, SR_TID.X ;  /* 0x0000000000057919 */ /* 0x000f620000002100 */
[----:B---3--:R-:W-:Y:S01]  /*bd60*/  UIMAD UR4, UR4, -0x80, UR40 ;  /* 0xffffff80040478a4 */ /* 0x008fe2000f8e0228 */
[----:B----4-:R-:W-:Y:S01]  /*bd70*/  VIADD R9, R6, 0xffffff80 ;  /* 0xffffff8006097836 */ /* 0x010fe20000000000 */
[----:B-----5:R-:W-:-:S04]  /*bd80*/  IADD3 R5, R5, -0x80, RZ ;  /* 0xffffff8005057810 */ /* 0x020fc80007ffe0ff */
[----:B------:R-:W-:Y:S02]  /*bd90*/  SHF.R.S32.HI R8, RZ, 0x1f, R9 ;  /* 0x0000001fff087819 */ /* 0x000fe40000011409 */
[----:B------:R-:W-:Y:S02]  /*bda0*/  SHF.R.S32.HI R6, RZ, 0x1f, R5 ;  /* 0x0000001fff067819 */ /* 0x000fe40000011405 */
[----:B------:R-:W-:Y:S02]  /*bdb0*/  LEA.HI R11, R8, R9, RZ, 0x7 ;  /* 0x00000009080b7211 */ /* 0x000fe400078f38ff */
[----:B------:R-:W-:Y:S02]  /*bdc0*/  LEA.HI R7, R6, R5, RZ, 0x5 ;  /* 0x0000000506077211 */ /* 0x000fe400078f28ff */
[----:B------:R-:W-:Y:S02]  /*bdd0*/  LOP3.LUT R10, R11, 0xffffff80, RZ, 0xc0, !PT ;  /* 0xffffff800b0a7812 */ /* 0x000fe400078ec0ff */
[----:B------:R-:W-:-:S02]  /*bde0*/  LOP3.LUT R8, R7, 0xffffffe0, RZ, 0xc0, !PT ;  /* 0xffffffe007087812 */ /* 0x000fc400078ec0ff */
[----:B------:R-:W-:Y:S01]  /*bdf0*/  LEA.HI R6, R6, R5, RZ, 0x2 ;  /* 0x0000000506067211 */ /* 0x000fe200078f10ff */
[----:B------:R-:W-:Y:S01]  /*be00*/  IMAD.IADD R9, R9, 0x1, -R10 ;  /* 0x0000000109097824 */ /* 0x000fe200078e0a0a */
[----:B------:R-:W-:Y:S01]  /*be10*/  SHF.R.S32.HI R22, RZ, 0x7, R11 ;  /* 0x00000007ff167819 */ /* 0x000fe2000001140b */
[C---:B------:R-:W-:Y:S01]  /*be20*/  IMAD.IADD R8, R5.reuse, 0x1, -R8 ;  /* 0x0000000105087824 */ /* 0x040fe200078e0a08 */
[----:B------:R-:W-:Y:S02]  /*be30*/  LOP3.LUT R6, R6, 0xfffffffc, RZ, 0xc0, !PT ;  /* 0xfffffffc06067812 */ /* 0x000fe400078ec0ff */
[----:B------:R-:W-:Y:S02]  /*be40*/  SHF.R.S32.HI R12, RZ, 0x1f, R9 ;  /* 0x0000001fff0c7819 */ /* 0x000fe40000011409 */
[----:B------:R-:W-:Y:S02]  /*be50*/  SHF.R.S32.HI R7, RZ, 0x1f, R8 ;  /* 0x0000001fff077819 */ /* 0x000fe40000011408 */
[----:B------:R-:W-:-:S02]  /*be60*/  IADD3 R10, R5, -R6, RZ ;  /* 0x80000006050a7210 */ /* 0x000fc40007ffe0ff */
[CC--:B------:R-:W-:Y:S02]  /*be70*/  LEA.HI R6, R12.reuse, R9.reuse, RZ, 0x2 ;  /* 0x000000090c067211 */ /* 0x0c0fe400078f10ff */
[----:B------:R-:W-:Y:S02]  /*be80*/  LEA.HI R5, R7, R8, RZ, 0x3 ;  /* 0x0000000807057211 */ /* 0x000fe400078f18ff */
[----:B------:R-:W-:Y:S02]  /*be90*/  LEA.HI R13, R12, R9, RZ, 0x5 ;  /* 0x000000090c0d7211 */ /* 0x000fe400078f28ff */
[--C-:B------:R-:W-:Y:S02]  /*bea0*/  SHF.R.S32.HI R9, RZ, 0x2, R6.reuse ;  /* 0x00000002ff097819 */ /* 0x100fe40000011406 */
[----:B------:R-:W-:Y:S02]  /*beb0*/  SHF.R.S32.HI R12, RZ, 0x1f, R6 ;  /* 0x0000001fff0c7819 */ /* 0x000fe40000011406 */
[----:B------:R-:W-:-:S02]  /*bec0*/  SHF.R.S32.HI R6, RZ, 0x3, R5 ;  /* 0x00000003ff067819 */ /* 0x000fc40000011405 */
[----:B------:R-:W-:Y:S02]  /*bed0*/  SHF.R.S32.HI R5, RZ, 0x1f, R5 ;  /* 0x0000001fff057819 */ /* 0x000fe40000011405 */
[----:B------:R-:W-:Y:S02]  /*bee0*/  LEA.HI R7, R7, R8, RZ, 0x2 ;  /* 0x0000000807077211 */ /* 0x000fe400078f10ff */
[----:B------:R-:W-:Y:S02]  /*bef0*/  LEA.HI R5, R5, R6, RZ, 0x4 ;  /* 0x0000000605057211 */ /* 0x000fe400078f20ff */
[----:B------:R-:W-:Y:S02]  /*bf00*/  SHF.R.S32.HI R8, RZ, 0x2, R7 ;  /* 0x00000002ff087819 */ /* 0x000fe40000011407 */
[----:B------:R-:W-:Y:S02]  /*bf10*/  LEA.HI R12, R12, R9, RZ, 0x3 ;  /* 0x000000090c0c7211 */ /* 0x000fe400078f18ff */
[----:B------:R-:W-:-:S02]  /*bf20*/  LOP3.LUT R5, R5, 0x1ffffff0, RZ, 0xc0, !PT ;  /* 0x1ffffff005057812 */ /* 0x000fc400078ec0ff */
[----:B------:R-:W-:Y:S02]  /*bf30*/  LEA.HI R7, R7, R8, RZ, 0x1 ;  /* 0x0000000807077211 */ /* 0x000fe400078f08ff */
[----:B------:R-:W-:Y:S02]  /*bf40*/  LEA.HI R11, R22, R22, RZ, 0x1 ;  /* 0x00000016160b7211 */ /* 0x000fe400078f08ff */
[----:B------:R-:W-:Y:S02]  /*bf50*/  LOP3.LUT R12, R12, 0xfffffff8, RZ, 0xc0, !PT ;  /* 0xfffffff80c0c7812 */ /* 0x000fe400078ec0ff */
[----:B------:R-:W-:Y:S01]  /*bf60*/  IADD3 R6, R6, -R5, RZ ;  /* 0x8000000506067210 */ /* 0x000fe20007ffe0ff */
[----:B------:R-:W-:Y:S01]  /*bf70*/  VIADD R5, R8, 0x8 ;  /* 0x0000000808057836 */ /* 0x000fe20000000000 */
[----:B------:R-:W-:Y:S01]  /*bf80*/  LOP3.LUT R7, R7, 0xfffffffe, RZ, 0xc0, !PT ;  /* 0xfffffffe07077812 */ /* 0x000fe200078ec0ff */
[----:B------:R-:W-:Y:S01]  /*bf90*/  IMAD.IADD R12, R9, 0x1, -R12 ;  /* 0x00000001090c7824 */ /* 0x000fe200078e0a0c */
[----:B------:R-:W-:-:S02]  /*bfa0*/  LOP3.LUT R11, R11, 0x3fffffe, RZ, 0xc0, !PT ;  /* 0x03fffffe0b0b7812 */ /* 0x000fc400078ec0ff */
[----:B------:R-:W-:Y:S02]  /*bfb0*/  SHF.R.S32.HI R15, RZ, 0x5, R13 ;  /* 0x00000005ff0f7819 */ /* 0x000fe4000001140d */
[----:B------:R-:W-:Y:S01]  /*bfc0*/  IADD3 R7, R8, -R7, RZ ;  /* 0x8000000708077210 */ /* 0x000fe20007ffe0ff */
[----:B------:R-:W-:Y:S01]  /*bfd0*/  IMAD.IADD R22, R22, 0x1, -R11 ;  /* 0x0000000116167824 */ /* 0x000fe200078e0a0b */
[----:B------:R-:W-:Y:S01]  /*bfe0*/  LEA.HI R9, R5, R5, RZ, 0x1 ;  /* 0x0000000505097211 */ /* 0x000fe200078f08ff */
[----:B------:R-:W-:Y:S01]  /*bff0*/  IMAD R17, R15, 0x10, R12 ;  /* 0x000000100f117824 */ /* 0x000fe200078e020c */
[C---:B------:R-:W-:Y:S01]  /*c000*/  IADD3 R15, R8.reuse, 0x18, RZ ;  /* 0x00000018080f7810 */ /* 0x040fe20007ffe0ff */
[----:B------:R-:W-:Y:S01]  /*c010*/  VIADD R11, R8, 0x10 ;  /* 0x00000010080b7836 */ /* 0x000fe20000000000 */
[----:B------:R-:W-:Y:S01]  /*c020*/  LOP3.LUT R12, R9, 0xfffffffe, RZ, 0xc0, !PT ;  /* 0xfffffffe090c7812 */ /* 0x000fe200078ec0ff */
[----:B------:R-:W-:Y:S02]  /*c030*/  IMAD R6, R6, 0x8, R7 ;  /* 0x0000000806067824 */ /* 0x000fe400078e0207 */
[----:B------:R-:W-:Y:S01]  /*c040*/  IMAD R17, R22, 0x40, R17 ;  /* 0x0000004016117824 */ /* 0x000fe200078e0211 */
[----:B------:R-:W-:Y:S01]  /*c050*/  LEA.HI R13, R11, R11, RZ, 0x1 ;  /* 0x0000000b0b0d7211 */ /* 0x000fe200078f08ff */
[----:B------:R-:W-:Y:S01]  /*c060*/  IMAD.IADD R12, R5, 0x1, -R12 ;  /* 0x00000001050c7824 */ /* 0x000fe200078e0a0c */
[----:B------:R3:W-:Y:S01]  /*c070*/  STL [R1+0x64], R6 ;  /* 0x0000640601007387 */ /* 0x0007e20000100800 */
[----:B------:R-:W-:-:S02]  /*c080*/  SHF.R.S32.HI R5, RZ, 0x1, R9 ;  /* 0x00000001ff057819 */ /* 0x000fc40000011409 */
[--C-:B------:R-:W-:Y:S02]  /*c090*/  SHF.R.S32.HI R7, RZ, 0x1, R13.reuse ;  /* 0x00000001ff077819 */ /* 0x100fe4000001140d */
[----:B------:R-:W-:Y:S02]  /*c0a0*/  SHF.R.S32.HI R8, RZ, 0x1f, R13 ;  /* 0x0000001fff087819 */ /* 0x000fe4000001140d */
[----:B------:R-:W-:Y:S01]  /*c0b0*/  LOP3.LUT R14, R13, 0xfffffffe, RZ, 0xc0, !PT ;  /* 0xfffffffe0d0e7812 */ /* 0x000fe200078ec0ff */
[----:B------:R-:W-:Y:S01]  /*c0c0*/  IMAD.MOV.U32 R13, RZ, RZ, 0x40000040 ;  /* 0x40000040ff0d7424 */ /* 0x000fe200078e00ff */
[----:B------:R-:W-:Y:S02]  /*c0d0*/  LEA.HI R8, R8, R7, RZ, 0x4 ;  /* 0x0000000708087211 */ /* 0x000fe400078f20ff */
[----:B---3--:R-:W-:Y:S01]  /*c0e0*/  SHF.R.S32.HI R6, RZ, 0x1f, R9 ;  /* 0x0000001fff067819 */ /* 0x008fe20000011409 */
[----:B------:R-:W-:Y:S01]  /*c0f0*/  IMAD.IADD R14, R11, 0x1, -R14 ;  /* 0x000000010b0e7824 */ /* 0x000fe200078e0a0e */
[----:B------:R-:W-:-:S02]  /*c100*/  LEA.HI R11, R15, R15, RZ, 0x1 ;  /* 0x0000000f0f0b7211 */ /* 0x000fc400078f08ff */
[----:B------:R-:W-:Y:S02]  /*c110*/  LEA.HI R6, R6, R5, RZ, 0x4 ;  /* 0x0000000506067211 */ /* 0x000fe400078f20ff */
[----:B------:R-:W-:Y:S02]  /*c120*/  LOP3.LUT R8, R8, 0x1ffffff0, RZ, 0xc0, !PT ;  /* 0x1ffffff008087812 */ /* 0x000fe400078ec0ff */
[----:B------:R-:W-:Y:S02]  /*c130*/  LOP3.LUT R6, R6, 0x1ffffff0, RZ, 0xc0, !PT ;  /* 0x1ffffff006067812 */ /* 0x000fe400078ec0ff */
[--C-:B------:R-:W-:Y:S02]  /*c140*/  SHF.R.S32.HI R9, RZ, 0x1, R11.reuse ;  /* 0x00000001ff097819 */ /* 0x100fe4000001140b */
[----:B------:R-:W-:Y:S01]  /*c150*/  SHF.R.S32.HI R20, RZ, 0x1f, R11 ;  /* 0x0000001fff147819 */ /* 0x000fe2000001140b */
[----:B------:R-:W-:Y:S01]  /*c160*/  IMAD.IADD R5, R5, 0x1, -R6 ;  /* 0x0000000105057824 */ /* 0x000fe200078e0a06 */
[----:B------:R-:W-:-:S02]  /*c170*/  IADD3 R7, R7, -R8, RZ ;  /* 0x8000000807077210 */ /* 0x000fc40007ffe0ff */
[----:B------:R-:W-:Y:S01]  /*c180*/  LEA.HI R20, R20, R9, RZ, 0x4 ;  /* 0x0000000914147211 */ /* 0x000fe200078f20ff */
[----:B------:R-:W-:Y:S01]  /*c190*/  IMAD R6, R5, 0x8, R12 ;  /* 0x0000000805067824 */ /* 0x000fe200078e020c */
[----:B-1----:R-:W-:Y:S01]  /*c1a0*/  LOP3.LUT R18, R11, 0xfffffffe, RZ, 0xc0, !PT ;  /* 0xfffffffe0b127812 */ /* 0x002fe200078ec0ff */
[----:B------:R-:W-:Y:S01]  /*c1b0*/  IMAD R7, R7, 0x8, R14 ;  /* 0x0000000807077824 */ /* 0x000fe200078e020e */
[----:B------:R-:W-:Y:S01]  /*c1c0*/  LOP3.LUT R20, R20, 0x1ffffff0, RZ, 0xc0, !PT ;  /* 0x1ffffff014147812 */ /* 0x000fe200078ec0ff */
[----:B------:R-:W1:Y:S01]  /*c1d0*/  S2R R8, SR_CTAID.X ;  /* 0x0000000000087919 */ /* 0x000e620000002500 */
[----:B------:R-:W-:Y:S01]  /*c1e0*/  IADD3 R18, R15, -R18, RZ ;  /* 0x800000120f127210 */ /* 0x000fe20007ffe0ff */
[----:B------:R-:W-:Y:S01]  /*c1f0*/  IMAD.MOV.U32 R15, RZ, RZ, 0x40000040 ;  /* 0x40000040ff0f7424 */ /* 0x000fe200078e00ff */
[----:B------:R3:W-:Y:S01]  /*c200*/  STL [R1+0x60], R6 ;  /* 0x0000600601007387 */ /* 0x0007e20000100800 */
[----:B------:R-:W-:-:S03]  /*c210*/  IMAD.IADD R9, R9, 0x1, -R20 ;  /* 0x0000000109097824 */ /* 0x000fc600078e0a14 */
[----:B------:R4:W-:Y:S01]  /*c220*/  STL [R1+0x5c], R7 ;  /* 0x00005c0701007387 */ /* 0x0009e20000100800 */
[----:B------:R-:W-:-:S05]  /*c230*/  IMAD R9, R9, 0x8, R18 ;  /* 0x0000000809097824 */ /* 0x000fca00078e0212 */
[----:B------:R5:W-:Y:S01]  /*c240*/  STL [R1+0x58], R9 ;  /* 0x0000580901007387 */ /* 0x000be20000100800 */
[----:B-1----:R-:W-:Y:S01]  /*c250*/  IMAD R8, R8, -0x80, -R17 ;  /* 0xffffff8008087824 */ /* 0x002fe200078e0a11 */
[----:B--2---:R-:W-:-:S04]  /*c260*/  LEA R5, R21, R16, 0xd ;  /* 0x0000001015057211 */ /* 0x004fc800078e68ff */
[C---:B---3--:R-:W-:Y:S01]  /*c270*/  IADD3 R6, R5.reuse, 0x4000, RZ ;  /* 0x0000400005067810 */ /* 0x048fe20007ffe0ff */
[----:B----4-:R-:W-:Y:S01]  /*c280*/  VIADD R7, R5, 0x20c00 ;  /* 0x00020c0005077836 */ /* 0x010fe20000000000 */
[----:B------:R-:W-:Y:S02]  /*c290*/  SHF.R.U32.HI R5, RZ, 0x4, R5 ;  /* 0x00000004ff057819 */ /* 0x000fe40000011605 */
[----:B------:R-:W-:Y:S02]  /*c2a0*/  SHF.R.U32.HI R6, RZ, 0x4, R6 ;  /* 0x00000004ff067819 */ /* 0x000fe40000011606 */
[----:B------:R-:W-:Y:S02]  /*c2b0*/  SHF.R.U32.HI R7, RZ, 0x4, R7 ;  /* 0x00000004ff077819 */ /* 0x000fe40000011607 */
[----:B------:R-:W-:Y:S02]  /*c2c0*/  LOP3.LUT R6, R6, 0x3fff, RZ, 0xc0, !PT ;  /* 0x00003fff06067812 */ /* 0x000fe400078ec0ff */
[----:B------:R-:W-:-:S02]  /*c2d0*/  LOP3.LUT R5, R5, 0x3fff, RZ, 0xc0, !PT ;  /* 0x00003fff05057812 */ /* 0x000fc400078ec0ff */
[----:B------:R-:W-:Y:S02]  /*c2e0*/  LOP3.LUT R7, R7, 0x3fff, RZ, 0xc0, !PT ;  /* 0x00003fff07077812 */ /* 0x000fe400078ec0ff */
[----:B------:R-:W-:Y:S02]  /*c2f0*/  LOP3.LUT R6, R6, 0x10000, RZ, 0xfc, !PT ;  /* 0x0001000006067812 */ /* 0x000fe400078efcff */
[----:B-----5:R-:W-:Y:S02]  /*c300*/  LOP3.LUT R9, R5, 0x10000, RZ, 0xfc, !PT ;  /* 0x0001000005097812 */ /* 0x020fe400078efcff */
[----:B------:R-:W-:Y:S01]  /*c310*/  LOP3.LUT R5, R7, 0x10000, RZ, 0xfc, !PT ;  /* 0x0001000007057812 */ /* 0x000fe200078efcff */
[C---:B------:R-:W-:Y:S01]  /*c320*/  VIADD R12, R6.reuse, 0x6 ;  /* 0x00000006060c7836 */ /* 0x040fe20000000000 */
[C---:B------:R-:W-:Y:S01]  /*c330*/  IADD3 R14, R6.reuse, 0x4, RZ ;  /* 0x00000004060e7810 */ /* 0x040fe20007ffe0ff */
[----:B------:R-:W-:Y:S01]  /*c340*/  VIADD R18, R6, 0x2 ;  /* 0x0000000206127836 */ /* 0x000fe20000000000 */
[----:B------:R1:W-:Y:S01]  /*c350*/  STL [R1+0x34], R6 ;  /* 0x0000340601007387 */ /* 0x0003e20000100800 */
[----:B------:R-:W-:-:S02]  /*c360*/  IADD3 R7, R10, 0x8, RZ ;  /* 0x000000080a077810 */ /* 0x000fc40007ffe0ff */
[----:B------:R-:W-:Y:S01]  /*c370*/  IADD3 R7, R10, 0x14, RZ ;  /* 0x000000140a077810 */ /* 0x000fe20007ffe0ff */
[----:B------:R2:W-:Y:S01]  /*c380*/  STL [R1+0x50], R5 ;  /* 0x0000500501007387 */ /* 0x0005e20000100800 */
[----:B------:R-:W-:-:S03]  /*c390*/  IADD3 R7, -R17, UR4, RZ ;  /* 0x0000000411077c10 */ /* 0x000fc6000fffe1ff */
[----:B------:R3:W-:Y:S01]  /*c3a0*/  STL.64 [R1+0x38], R12 ;  /* 0x0000380c01007387 */ /* 0x0007e20000100a00 */
[----:B-1----:R-:W-:-:S03]  /*c3b0*/  VIADD R6, R10, 0xc ;  /* 0x0000000c0a067836 */ /* 0x002fc60000000000 */
[----:B------:R3:W-:Y:S01]  /*c3c0*/  STL.64 [R1+0x48], R18 ;  /* 0x0000481201007387 */ /* 0x0007e20000100a00 */
[C---:B------:R-:W-:Y:S02]  /*c3d0*/  VIADD R6, R10.reuse, 0x18 ;  /* 0x000000180a067836 */ /* 0x040fe40000000000 */
[C---:B--2---:R-:W-:Y:S01]  /*c3e0*/  VIADD R5, R10.reuse, 0x4 ;  /* 0x000000040a057836 */ /* 0x044fe20000000000 */
[----:B------:R3:W-:Y:S01]  /*c3f0*/  STL.64 [R1+0x40], R14 ;  /* 0x0000400e01007387 */ /* 0x0007e20000100a00 */
[C---:B------:R-:W-:Y:S02]  /*c400*/  VIADD R5, R10.reuse, 0x10 ;  /* 0x000000100a057836 */ /* 0x040fe40000000000 */
[----:B------:R-:W-:-:S07]  /*c410*/  VIADD R5, R10, 0x1c ;  /* 0x0000001c0a057836 */ /* 0x000fce0000000000 */
.L_x_1906:
[----:B------:R-:W-:-:S04]  /*c420*/  MOV R5, UR36 ;  /* 0x0000002400057c02 */ /* 0x000fc80008000f00 */
[----:B------:R-:W-:-:S04]  /*c430*/  LOP3.LUT R5, R5, 0x1, RZ, 0xfc, !PT ;  /* 0x0000000105057812 */ /* 0x000fc800078efcff */
[----:B------:R-:W-:-:S13]  /*c440*/  ISETP.NE.AND P6, PT, R5, 0x3, PT ;  /* 0x000000030500780c */ /* 0x000fda0003fc5270 */
[----:B------:R-:W-:Y:S05]  /*c450*/  @!P6 BRA `(.L_x_1896) ;  /* 0x000000000004e947 */ /* 0x000fea0003800000 */
[----:B------:R-:W-:Y:S01]  /*c460*/  BPT.TRAP 0x1 ;  /* 0x000000040000795c */ /* 0x000fe20000300000 */
.L_x_1896:
[----:B------:R-:W-:Y:S01]  /*c470*/  IMAD R6, R0, 0x8, R16 ;  /* 0x0000000800067824 */ /* 0x000fe200078e0210 */
[----:B------:R-:W-:-:S04]  /*c480*/  SHF.L.U32 R21, R4, 0x1f, RZ ;  /* 0x0000001f04157819 */ /* 0x000fc800000006ff */
[----:B------:R1:W2:Y:S01]  /*c490*/  SYNCS.PHASECHK.TRANS64.TRYWAIT P0, [R6+URZ+0x30c10], R21 ;  /* 0x030c1015060075a7 */ /* 0x0002a2000800017f */
[----:B------:R-:W-:Y:S05]  /*c4a0*/  @!P6 BRA `(.L_x_1897) ;  /* 0x000000000004e947 */ /* 0x000fea0003800000 */
[----:B------:R-:W-:Y:S01]  /*c4b0*/  BPT.TRAP 0x1 ;  /* 0x000000040000795c */ /* 0x000fe20000300000 */
.L_x_1897:
[----:B------:R-:W-:-:S05]  /*c4c0*/  VIADD R5, R16, 0x10000 ;  /* 0x0001000010057836 */ /* 0x000fca0000000000 */
[----:B------:R-:W-:-:S04]  /*c4d0*/  SHF.R.U32.HI R5, RZ, 0x4, R5 ;  /* 0x00000004ff057819 */ /* 0x000fc80000011605 */
[----:B------:R-:W-:-:S04]  /*c4e0*/  LOP3.LUT R5, R5, 0x3fff, RZ, 0xc0, !PT ;  /* 0x00003fff05057812 */ /* 0x000fc800078ec0ff */
[----:B------:R-:W-:Y:S01]  /*c4f0*/  LOP3.LUT R11, R5, 0x10000, RZ, 0xfc, !PT ;  /* 0x00010000050b7812 */ /* 0x000fe200078efcff */
[----:B--2---:R-:W-:Y:S06]  /*c500*/  @P0 BRA `(.L_x_1898) ;  /* 0x0000000000080947 */ /* 0x004fec0003800000 */
[----:B------:R-:W2:Y:S02]  /*c510*/  SYNCS.PHASECHK.TRANS64.TRYWAIT P0, [R6+URZ+0x30c10], R21 ;  /* 0x030c1015060075a7 */ /* 0x000ea4000800017f */
[----:B--2---:R-:W-:Y:S05]  /*c520*/  @!P0 BRA `(.L_x_1899) ;  /* 0x000000b8006c8947 */ /* 0x004fea0003800000 */
.L_x_1898:
[----:B------:R-:W-:Y:S01]  /*c530*/  LEA R11, R0, R11, 0xa ;  /* 0x0000000b000b7211 */ /* 0x000fe200078e50ff */
[----:B------:R-:W-:Y:S05]  /*c540*/  WARPSYNC.ALL ;  /* 0x0000000000007948 */ /* 0x000fea0003800000 */
[----:B------:R-:W-:Y:S01]  /*c550*/  R2UR UR4, R9 ;  /* 0x00000000090472ca */ /* 0x000fe200000e0000 */
[----:B---3--:R-:W3:Y:S01]  /*c560*/  LDL R18, [R1+0x64] ;  /* 0x0000640001127983 */ /* 0x008ee20000100800 */
        /* <DEDUP_REMOVED lines=9> */
[----:B------:R-:W-:Y:S01]  /*c600*/  UIADD3 UR4, UR6, 0x2, URZ ;  /* 0x0000000206047890 */ /* 0x000fe2000fffe03f */
[----:B------:R-:W-:Y:S01]  /*c610*/  IMAD.MOV.U32 R13, RZ, RZ, 0x40000040 ;  /* 0x40000040ff0d7424 */ /* 0x000fe200078e00ff */
[----:B------:R-:W-:Y:S01]  /*c620*/  UMOV UR11, 0x40000040 ;  /* 0x40000040000b7882 */ /* 0x000fe20000000000 */
[----:B------:R-:W-:Y:S01]  /*c630*/  UMOV UR7, 0x40000040 ;  /* 0x4000004000077882 */ /* 0x000fe20000000000 */
[----:B------:R-:W-:-:S02]  /*c640*/  R2UR UR8, R12 ;  /* 0x000000000c0872ca */ /* 0x000fc400000e0000 */
[----:B------:R-:W-:Y:S01]  /*c650*/  R2UR UR9, R13 ;  /* 0x000000000d0972ca */ /* 0x000fe200000e0000 */
[----:B------:R-:W-:Y:S01]  /*c660*/  UMOV UR10, UR4 ;  /* 0x00000004000a7c82 */ /* 0x000fe20008000000 */
[----:B------:R-:W-:Y:S01]  /*c670*/  IMAD.MOV.U32 R13, RZ, RZ, 0x40000040 ;  /* 0x40000040ff0d7424 */ /* 0x000fe200078e00ff */
[----:B------:R-:W-:Y:S01]  /*c680*/  IADD3 R12, R9, 0x4, RZ ;  /* 0x00000004090c7810 */ /* 0x000fe20007ffe0ff */
        /* <DEDUP_REMOVED lines=17> */
[----:B------:R-:W-:Y:S02]  /*c7a0*/  IMAD R13, R3, 0x2, R12 ;  /* 0x00000002030d7824 */ /* 0x000fe400078e020c */
[C---:B----4-:R-:W-:Y:S01]  /*c7b0*/  IMAD R14, R0.reuse, 0x80, R14 ;  /* 0x00000080000e7824 */ /* 0x050fe200078e020e */
[----:B-----5:R-:W-:-:S04]  /*c7c0*/  LEA R18, R0, R17, 0x7 ;  /* 0x0000001100127211 */ /* 0x020fc800078e38ff */
[C---:B------:R-:W-:Y:S01]  /*c7d0*/  LEA R17, R3.reuse, R14, 0x1 ;  /* 0x0000000e03117211 */ /* 0x040fe200078e08ff */
[----:B--2---:R-:W-:Y:S02]  /*c7e0*/  IMAD R20, R0, 0x80, R15 ;  /* 0x0000008000147824 */ /* 0x004fe400078e020f */
[----:B------:R-:W-:Y:S01]  /*c7f0*/  IMAD R15, R3, 0x2, R18 ;  /* 0x00000002030f7824 */ /* 0x000fe200078e0212 */
[-C--:B------:R-:W-:Y:S01]  /*c800*/  LEA R18, R13, R16.reuse, 0x2 ;  /* 0x000000100d127211 */ /* 0x080fe200078e10ff */
[----:B------:R-:W-:Y:S02]  /*c810*/  IMAD R19, R3, 0x2, R20 ;  /* 0x0000000203137824 */ /* 0x000fe400078e0214 */
[--C-:B------:R-:W-:Y:S02]  /*c820*/  IMAD R12, R17, 0x4, R16.reuse ;  /* 0x00000004110c7824 */ /* 0x100fe400078e0210 */
[----:B------:R-:W-:Y:S01]  /*c830*/  IMAD R11, R15, 0x4, R16 ;  /* 0x000000040f0b7824 */ /* 0x000fe200078e0210 */
[----:B------:R-:W-:Y:S01]  /*c840*/  LEA R14, R19, R16, 0x2 ;  /* 0x00000010130e7211 */ /* 0x000fe200078e10ff */
        /* <DEDUP_REMOVED lines=15> */
.L_x_1900:
[----:B------:R1:W1:Y:S01]  /*c940*/  SYNCS.PHASECHK.TRANS64.TRYWAIT P0, [R6+URZ+0x30c30], R21 ;  /* 0x030c3015060075a7 */ /* 0x000262000800017f */
[----:B------:R-:W-:Y:S05]  /*c950*/  @!P6 BRA `(.L_x_1901) ;  /* 0x000000000004e947 */ /* 0x000fea0003800000 */
[----:B------:R-:W-:Y:S01]  /*c960*/  BPT.TRAP 0x1 ;  /* 0x000000040000795c */ /* 0x000fe20000300000 */
.L_x_1901:
[----:B-1----:R-:W-:Y:S05]  /*c970*/  @P0 BRA `(.L_x_1902) ;  /* 0x0000000000080947 */ /* 0x002fea0003800000 */
[----:B------:R-:W1:Y:S02]  /*c980*/  SYNCS.PHASECHK.TRANS64.TRYWAIT P0, [R6+URZ+0x30c30], R21 ;  /* 0x030c3015060075a7 */ /* 0x000e64000800017f */
[----:B-1----:R-:W-:Y:S05]  /*c990*/  @!P0 BRA `(.L_x_1903) ;  /* 0x000000b400648947 */ /* 0x002fea0003800000 */
.L_x_1902:
[----:B------:R-:W2:Y:S01]  /*c9a0*/  LDL R26, [R1+0x34] ;  /* 0x00003400011a7983 */ /* 0x000ea20000100800 */
[----:B------:R-:W-:Y:S01]  /*c9b0*/  ULDC UR9, c[0x0][0x75c] ;  /* 0x0001d70000097ab9 */ /* 0x000fe20000000800 */
[----:B------:R-:W-:Y:S02]  /*c9c0*/  IADD3 R24, R16, 0x18000, RZ ;  /* 0x0001800010187810 */ /* 0x000fe40007ffe0ff */
[----:B------:R1:W-:Y:S01]  /*c9d0*/  STL [R1+0x110], R200 ;  /* 0x000110c801007387 */ /* 0x0003e20000100800 */
[----:B------:R-:W-:Y:S01]  /*c9e0*/  FMUL.FTZ R88, R88, UR9 ;  /* 0x0000000958587c20 */ /* 0x000fe20008410000 */
[----:B------:R-:W-:Y:S01]  /*c9f0*/  FMUL.FTZ R99, R99, UR9 ;  /* 0x0000000963637c20 */ /* 0x000fe20008410000 */
[----:B------:R-:W-:Y:S01]  /*ca00*/  SHF.R.U32.HI R24, RZ, 0x4, R24 ;  /* 0x00000004ff187819 */ /* 0x000fe20000011618 */
[----:B------:R-:W-:Y:S01]  /*ca10*/  STL [R1+0x10c], R201 ;  /* 0x00010cc901007387 */ /* 0x000fe20000100800 */
[----:B------:R-:W-:Y:S01]  /*ca20*/  FMUL.FTZ R75, R75, UR9 ;  /* 0x000000094b4b7c20 */ /* 0x000fe20008410000 */
[----:B------:R-:W-:Y:S01]  /*ca30*/  FMUL.FTZ R83, R83, UR9 ;  /* 0x0000000953537c20 */ /* 0x000fe20008410000 */
[----:B------:R-:W-:Y:S01]  /*ca40*/  LOP3.LUT R137, R24, 0x3fff, RZ, 0xc0, !PT ;  /* 0x00003fff18897812 */ /* 0x000fe200078ec0ff */
[----:B------:R-:W-:Y:S01]  /*ca50*/  STL [R1+0x108], R202 ;  /* 0x000108ca01007387 */ /* 0x000fe20000100800 */
[----:B------:R-:W-:Y:S01]  /*ca60*/  FMUL.FTZ R85, R85, UR9 ;  /* 0x0000000955557c20 */ /* 0x000fe20008410000 */
[----:B------:R-:W-:Y:S01]  /*ca70*/  FMUL.FTZ R19, R72, UR9 ;  /* 0x0000000948137c20 */ /* 0x000fe20008410000 */
[----:B------:R-:W-:Y:S01]  /*ca80*/  LOP3.LUT R25, R137, 0x10000, RZ, 0xfc, !PT ;  /* 0x0001000089197812 */ /* 0x000fe200078efcff */
[----:B------:R-:W-:Y:S01]  /*ca90*/  STL [R1+0x104], R203 ;  /* 0x000104cb01007387 */ /* 0x000fe20000100800 */
[----:B------:R-:W-:Y:S01]  /*caa0*/  FMUL.FTZ R230, R73, UR9 ;  /* 0x0000000949e67c20 */ /* 0x000fe20008410000 */
[----:B------:R-:W-:Y:S01]  /*cab0*/  FMUL.FTZ R20, R74, UR9 ;  /* 0x000000094a147c20 */ /* 0x000fe20008410000 */
[----:B-1----:R-:W-:Y:S01]  /*cac0*/  MUFU.TANH R200, R75 ;  /* 0x0000004b00c87308 */ /* 0x002fe20000002400 */
[----:B------:R1:W-:Y:S01]  /*cad0*/  STL [R1+0x100], R171 ;  /* 0x000100ab01007387 */ /* 0x0003e20000100800 */
[----:B------:R-:W-:-:S02]  /*cae0*/  IMAD R25, R0, 0x400, R25 ;  /* 0x0000040000197824 */ /* 0x000fc400078e0219 */
        /* <DEDUP_REMOVED lines=12> */
[----:B------:R-:W-:-:S02]  /*cbb0*/  FMUL.FTZ R138, R86, UR9 ;  /* 0x00000009568a7c20 */ /* 0x000fc40008410000 */
[----:B------:R-:W-:Y:S01]  /*cbc0*/  STL [R1+0xf0], R167 ;  /* 0x0000f0a701007387 */ /* 0x000fe20000100800 */
[----:B------:R-:W-:Y:S01]  /*cbd0*/  R2UR UR6, R25 ;  /* 0x00000000190672ca */ /* 0x000fe200000e0000 */
[----:B------:R-:W-:Y:S02]  /*cbe0*/  MUFU.TANH R201, R83 ;  /* 0x0000005300c97308 */ /* 0x000fe40000002400 */
[----:B------:R-:W-:Y:S04]  /*cbf0*/  STL [R1+0xec], R166 ;  /* 0x0000eca601007387 */ /* 0x000fe80000100800 */
[----:B------:R-:W-:Y:S01]  /*cc00*/  STL [R1+0xe8], R165 ;  /* 0x0000e8a501007387 */ /* 0x000fe20000100800 */
[----:B-1----:R-:W-:Y:S01]  /*cc10*/  FMUL.FTZ R88, R93, UR9 ;  /* 0x000000095d587c20 */ /* 0x002fe20008410000 */
[----:B------:R1:W-:Y:S02]  /*cc20*/  MUFU.TANH R202, R85 ;  /* 0x0000005500ca7308 */ /* 0x0003e40000002400 */
[----:B------:R-:W-:Y:S04]  /*cc30*/  STL [R1+0xe4], R164 ;  /* 0x0000e4a401007387 */ /* 0x000fe80000100800 */
[----:B------:R-:W-:Y:S01]  /*cc40*/  STL [R1+0xe0], R163 ;  /* 0x0000e0a301007387 */ /* 0x000fe20000100800 */
[----:B------:R-:W-:Y:S01]  /*cc50*/  FMUL.FTZ R136, R87, UR9 ;  /* 0x0000000957887c20 */ /* 0x000fe20008410000 */
[----:B------:R-:W-:Y:S01]  /*cc60*/  UMOV UR5, 0x40000040 ;  /* 0x4000004000057882 */ /* 0x000fe20000000000 */
[----:B------:R-:W-:Y:S01]  /*cc70*/  UMOV UR7, 0x40000040 ;  /* 0x4000004000077882 */ /* 0x000fe20000000000 */
[----:B------:R-:W-:Y:S01]  /*cc80*/  STL [R1+0xdc], R162 ;  /* 0x0000dca201007387 */ /* 0x000fe20000100800 */
[----:B------:R-:W-:Y:S01]  /*cc90*/  UMOV UR15, 0x40000040 ;  /* 0x40000040000f7882 */ /* 0x000fe20000000000 */
[----:B------:R-:W-:Y:S01]  /*cca0*/  FMUL.FTZ R204, R91, UR9 ;  /* 0x000000095bcc7c20 */ /* 0x000fe20008410000 */
[----:B--2---:R-:W-:Y:S01]  /*ccb0*/  R2UR UR4, R26 ;  /* 0x000000001a0472ca */ /* 0x004fe200000e0000 */
[----:B------:R-:W-:Y:S01]  /*ccc0*/  STL [R1+0xd8], R161 ;  /* 0x0000d8a101007387 */ /* 0x000fe20000100800 */
[----:B------:R-:W-:Y:S01]  /*ccd0*/  FMUL.FTZ R139, R89, UR9 ;  /* 0x00000009598b7c20 */ /* 0x000fe20008410000 */
[----:B------:R-:W-:Y:S01]  /*cce0*/  FMUL.FTZ R126, R126, UR9 ;  /* 0x000000097e7e7c20 */ /* 0x000fe20008410000 */
[----:B------:R-:W2:Y:S01]  /*ccf0*/  MUFU.TANH R19, R19 ;  /* 0x0000001300137308 */ /* 0x000ea20000002400 */
[----:B------:R-:W-:Y:S04]  /*cd00*/  STL [R1+0xd4], R160 ;  /* 0x0000d4a001007387 */ /* 0x000fe80000100800 */
[----:B------:R-:W-:Y:S01]  /*cd10*/  STL [R1+0xd0], R159 ;  /* 0x0000d09f01007387 */ /* 0x000fe20000100800 */
[----:B------:R-:W-:-:S02]  /*cd20*/  ISETP.GT.AND P2, PT, R8, RZ, PT ;  /* 0x000000ff0800720c */ /* 0x000fc40003f44270 */
[----:B------:R-:W3:Y:S01]  /*cd30*/  MUFU.TANH R230, R230 ;  /* 0x000000e600e67308 */ /* 0x000ee20000002400 */
[----:B------:R-:W-:Y:S04]  /*cd40*/  STL [R1+0xcc], R158 ;  /* 0x0000cc9e01007387 */ /* 0x000fe80000100800 */
[----:B------:R-:W-:Y:S01]  /*cd50*/  STL [R1+0xc8], R157 ;  /* 0x0000c89d01007387 */ /* 0x000fe20000100800 */
[C---:B------:R-:W-:Y:S02]  /*cd60*/  ISETP.GT.AND P3, PT, R7.reuse, 0x8, PT ;  /* 0x000000080700780c */ /* 0x040fe40003f64270 */
        /* <DEDUP_REMOVED lines=30> */
[----:B------:R-:W-:Y:S04]  /*cf50*/  STL [R1+0x7c], R6 ;  /* 0x00007c0601007387 */ /* 0x000fe80000100800 */
[----:B------:R-:W-:Y:S04]  /*cf60*/  STL [R1+0x78], R5 ;  /* 0x0000780501007387 */ /* 0x000fe80000100800 */
[----:B------:R1:W-:Y:S04]  /*cf70*/  STL [R1+0x74], R4 ;  /* 0x0000740401007387 */ /* 0x0003e80000100800 */
[----:B------:R2:W-:Y:S04]  /*cf80*/  STL [R1+0x70], R2 ;  /* 0x0000700201007387 */ /* 0x0005e80000100800 */
[----:B-1----:R-:W3:Y:S01]  /*cf90*/  LDL.64 R4, [R1+0x48] ;  /* 0x0000480001047983 */ /* 0x002ee20000100a00 */
[----:B------:R-:W-:Y:S01]  /*cfa0*/  FMUL.FTZ R93, R98, UR9 ;  /* 0x00000009625d7c20 */ /* 0x000fe20008410000 */
[----:B------:R1:W-:Y:S01]  /*cfb0*/  MUFU.TANH R166, R99 ;  /* 0x0000006300a67308 */ /* 0x0003e20000002400 */
[----:B------:R-:W-:Y:S01]  /*cfc0*/  WARPGROUP.ARRIVE ;  /* 0x00000000000079c5 */ /* 0x000fe20000000000 */
[----:B------:R-:W-:Y:S01]  /*cfd0*/  FMUL.FTZ R91, R96, UR9 ;  /* 0x00000009605b7c20 */ /* 0x000fe20008410000 */
[----:B--2---:R-:W2:Y:S01]  /*cfe0*/  LDC R2, c[0x0][0x74c] ;  /* 0x0001d300ff027b82 */ /* 0x004ea20000000800 */
[----:B------:R-:W-:Y:S01]  /*cff0*/  FMUL.FTZ R89, R94, UR9 ;  /* 0x000000095e597c20 */ /* 0x000fe20008410000 */
[----:B------:R-:W-:Y:S01]  /*d000*/  FMUL.FTZ R205, R92, UR9 ;  /* 0x000000095ccd7c20 */ /* 0x000fe20008410000 */
[----:B------:R-:W-:Y:S01]  /*d010*/  FMUL.FTZ R92, R97, UR9 ;  /* 0x00000009615c7c20 */ /* 0x000fe20008410000 */
[----:B------:R-:W-:Y:S01]  /*d020*/  HGMMA.64x128x16.F32 R24, gdesc[UR4], RZ, !UPT, gsb0 ;  /* 0x01e00000041879f0 */ /* 0x000fe2000c0008ff */
[----:B------:R4:W2:Y:S01]  /*d030*/  MUFU.TANH R203, R138 ;  /* 0x0000008a00cb7308 */ /* 0x0008a20000002400 */
[----:B-1----:R-:W2:Y:S01]  /*d040*/  LDL.64 R98, [R1+0x40] ;  /* 0x0000400001627983 */ /* 0x002ea20000100a00 */
[----:B------:R-:W-:Y:S01]  /*d050*/  UIADD3 UR4, UR6, 0x2, URZ ;  /* 0x0000000206047890 */ /* 0x000fe2000fffe03f */
[----:B------:R-:W-:Y:S01]  /*d060*/  FMUL.FTZ R100, R100, UR9 ;  /* 0x0000000964647c20 */ /* 0x000fe20008410000 */
[----:B------:R-:W-:Y:S01]  /*d070*/  FMUL.FTZ R101, R101, UR9 ;  /* 0x0000000965657c20 */ /* 0x000fe20008410000 */
[----:B------:R-:W-:Y:S01]  /*d080*/  FMUL.FTZ R120, R120, UR9 ;  /* 0x0000000978787c20 */ /* 0x000fe20008410000 */
[----:B------:R-:W-:Y:S01]  /*d090*/  FMUL.FTZ R122, R122, UR9 ;  /* 0x000000097a7a7c20 */ /* 0x000fe20008410000 */
[----:B------:R-:W-:Y:S01]  /*d0a0*/  FMUL.FTZ R123, R123, UR9 ;  /* 0x000000097b7b7c20 */ /* 0x000fe20008410000 */
[----:B------:R1:W-:Y:S01]  /*d0b0*/  MUFU.TANH R9, R126 ;  /* 0x0000007e00097308 */ /* 0x0003e20000002400 */
[----:B------:R-:W-:Y:S01]  /*d0c0*/  UMOV UR14, UR4 ;  /* 0x00000004000e7c82 */ /* 0x000fe20008000000 */
[----:B------:R-:W-:Y:S01]  /*d0d0*/  ULEA UR4, UR43, -UR41, 0x7 ;  /* 0x800000292b047291 */ /* 0x000fe2000f8e383f */
[----:B----4-:R-:W-:Y:S01]  /*d0e0*/  FMUL.FTZ R138, R90, UR9 ;  /* 0x000000095a8a7c20 */ /* 0x010fe20008410000 */
[----:B------:R-:W-:Y:S01]  /*d0f0*/  FMUL.FTZ R90, R95, UR9 ;  /* 0x000000095f5a7c20 */ /* 0x000fe20008410000 */
[----:B------:R-:W-:Y:S01]  /*d100*/  FMUL.FTZ R102, R102, UR9 ;  /* 0x0000000966667c20 */ /* 0x000fe20008410000 */
[----:B------:R-:W1:Y:S01]  /*d110*/  LDC.64 R94, c[0x0][0x748] ;  /* 0x0001d200ff5e7b82 */ /* 0x000e620000000a00 */
[----:B------:R-:W-:Y:S01]  /*d120*/  FMUL.FTZ R103, R103, UR9 ;  /* 0x0000000967677c20 */ /* 0x000fe20008410000 */
[----:B------:R-:W-:Y:S01]  /*d130*/  LEA R96, R3, UR4, 0x1 ;  /* 0x0000000403607c11 */ /* 0x000fe2000f8e08ff */
[----:B------:R-:W-:Y:S01]  /*d140*/  UIADD3 UR4, UR6, 0x4, URZ ;  /* 0x0000000406047890 */ /* 0x000fe2000fffe03f */
[----:B------:R-:W4:Y:S01]  /*d150*/  MUFU.TANH R136, R136 ;  /* 0x0000008800887308 */ /* 0x000f220000002400 */
[----:B------:R-:W-:Y:S01]  /*d160*/  FMUL.FTZ R109, R109, UR9 ;  /* 0x000000096d6d7c20 */ /* 0x000fe20008410000 */
[----:B------:R-:W-:Y:S01]  /*d170*/  FMUL.FTZ R104, R104, UR9 ;  /* 0x0000000968687c20 */ /* 0x000fe20008410000 */
        /* <DEDUP_REMOVED lines=13> */
[----:B------:R-:W-:Y:S08]  /*d250*/  MUFU.TANH R88, R88 ;  /* 0x0000005800587308 */ /* 0x000ff00000002400 */
[----:B------:R-:W-:Y:S01]  /*d260*/  MUFU.TANH R168, R204 ;  /* 0x000000cc00a87308 */ /* 0x000fe20000002400 */
[----:B---3--:R-:W-:Y:S01]  /*d270*/  R2UR UR12, R4 ;  /* 0x00000000040c72ca */ /* 0x008fe200000e0000 */
[----:B------:R-:W-:-:S02]  /*d280*/  WARPGROUP.DEPBAR.LE gsb0, 0x0 ;  /* 0x00008000000079c5 */ /* 0x000fc40000010000 */
[----:B------:R-:W-:-:S04]  /*d290*/  R2UR UR13, R5 ;  /* 0x00000000050d72ca */ /* 0x000fc800000e0000 */
[----:B------:R-:W-:Y:S01]  /*d2a0*/  MUFU.TANH R91, R91 ;  /* 0x0000005b005b7308 */ /* 0x000fe20000002400 */
[----:B------:R-:W3:Y:S01]  /*d2b0*/  LDL.64 R4, [R1+0x38] ;  /* 0x0000380001047983 */ /* 0x000ee20000100a00 */
[----:B------:R-:W-:Y:S01]  /*d2c0*/  WARPGROUP.ARRIVE ;  /* 0x00000000000079c5 */ /* 0x000fe20000000000 */
[----:B------:R-:W-:Y:S02]  /*d2d0*/  IADD3 R96, R7, R96, RZ ;  /* 0x0000006007607210 */ /* 0x000fe40007ffe0ff */
[----:B--2---:R-:W-:Y:S01]  /*d2e0*/  IADD3 R2, -R2, 0x8, RZ ;  /* 0x0000000802027810 */ /* 0x004fe20007ffe1ff */
[----:B------:R-:W-:Y:S01]  /*d2f0*/  UIADD3 UR6, UR6, 0x6, URZ ;  /* 0x0000000606067890 */ /* 0x000fe2000fffe03f */
[----:B------:R-:W-:Y:S01]  /*d300*/  UMOV UR7, 0x40000040 ;  /* 0x4000004000077882 */ /* 0x000fe20000000000 */
[----:B------:R-:W2:Y:S01]  /*d310*/  MUFU.TANH R167, R205 ;  /* 0x000000cd00a77308 */ /* 0x000ea20000002400 */
[----:B------:R-:W-:Y:S01]  /*d320*/  HGMMA.64x128x16.F32 R24, gdesc[UR12], R24, gsb0 ;  /* 0x01e000000c1879f0 */ /* 0x000fe20008000818 */
[----:B------:R-:W-:-:S02]  /*d330*/  R2UR UR12, R98 ;  /* 0x00000000620c72ca */ /* 0x000fc400000e0000 */
[----:B------:R-:W-:Y:S01]  /*d340*/  R2UR UR13, R99 ;  /* 0x00000000630d72ca */ /* 0x000fe200000e0000 */
[----:B------:R-:W-:Y:S01]  /*d350*/  UMOV UR14, UR4 ;  /* 0x00000004000e7c82 */ /* 0x000fe20008000000 */
[----:B------:R-:W-:Y:S01]  /*d360*/  UMOV UR15, 0x40000040 ;  /* 0x40000040000f7882 */ /* 0x000fe20000000000 */
[--C-:B-1----:R-:W-:Y:S01]  /*d370*/  IMAD.IADD R126, R94, 0x1, -R96.reuse ;  /* 0x000000015e7e7824 */ /* 0x102fe200078e0a60 */
[----:B------:R-:W1:Y:S01]  /*d380*/  MUFU.TANH R92, R92 ;  /* 0x0000005c005c7308 */ /* 0x000e620000002400 */
[--C-:B------:R-:W-:Y:S01]  /*d390*/  IMAD.IADD R221, R2, 0x1, -R96.reuse ;  /* 0x0000000102dd7824 */ /* 0x100fe200078e0a60 */
[----:B------:R-:W-:Y:S02]  /*d3a0*/  IADD3 R95, RZ, -R96, -R95 ;  /* 0x80000060ff5f7210 */ /* 0x000fe40007ffe85f */
[----:B------:R-:W-:Y:S02]  /*d3b0*/  SEL R126, R126, 0x80, !P2 ;  /* 0x000000807e7e7807 */ /* 0x000fe40005000000 */
[----:B------:R-:W-:-:S02]  /*d3c0*/  IADD3 R94, R94, 0x8, -R96 ;  /* 0x000000085e5e7810 */ /* 0x000fc40007ffe860 */
[----:B------:R-:W-:Y:S01]  /*d3d0*/  SEL R221, R221, 0x80, P3 ;  /* 0x00000080dddd7807 */ /* 0x000fe20001800000 */
[----:B------:R-:W-:Y:S01]  /*d3e0*/  MUFU.TANH R169, R138 ;  /* 0x0000008a00a97308 */ /* 0x000fe20000002400 */
[----:B------:R-:W-:Y:S02]  /*d3f0*/  SEL R218, R95, 0x80, P1 ;  /* 0x000000805fda7807 */ /* 0x000fe40000800000 */
[C---:B------:R-:W-:Y:S02]  /*d400*/  ISETP.GE.AND P3, PT, R126.reuse, RZ, PT ;  /* 0x000000ff7e00720c */ /* 0x040fe40003f66270 */
[C---:B------:R-:W-:Y:S02]  /*d410*/  ISETP.GE.AND P4, PT, R126.reuse, 0x1, PT ;  /* 0x000000017e00780c */ /* 0x040fe40003f86270 */
[----:B------:R-:W-:Y:S01]  /*d420*/  ISETP.GE.AND P1, PT, R126, 0x9, PT ;  /* 0x000000097e00780c */ /* 0x000fe20003f26270 */
        /* <DEDUP_REMOVED lines=15> */
[----:B------:R-:W-:Y:S02]  /*d520*/  WARPGROUP.DEPBAR.LE gsb0, 0x0 ;  /* 0x00008000000079c5 */ /* 0x000fe40000010000 */
[----:B------:R-:W4:Y:S01]  /*d530*/  LDS R224, [R224+0x400] ;  /* 0x00040000e0e07984 */ /* 0x000f220000000800 */
[----:B------:R-:W-:-:S04]  /*d540*/  WARPGROUP.ARRIVE ;  /* 0x00000000000079c5 */ /* 0x000fc80000000000 */
[----:B------:R-:W-:Y:S02]  /*d550*/  MUFU.TANH R141, R124 ;  /* 0x0000007c008d7308 */ /* 0x000fe40000002400 */
[----:B------:R-:W-:Y:S01]  /*d560*/  HGMMA.64x128x16.F32 R24, gdesc[UR12], R24, gsb0 ;  /* 0x01e000000c1879f0 */ /* 0x000fe20008000818 */
[C---:B------:R-:W-:Y:S02]  /*d570*/  ISETP.GT.OR P3, PT, R218.reuse, RZ, !P3 ;  /* 0x000000ffda00720c */ /* 0x040fe40005f64670 */
[----:B------:R-:W-:-:S03]  /*d580*/  ISETP.GT.OR P4, PT, R218, 0x1, !P4 ;  /* 0x00000001da00780c */ /* 0x000fc60006784670 */
[----:B------:R-:W1:Y:S01]  /*d590*/  MUFU.TANH R157, R108 ;  /* 0x0000006c009d7308 */ /* 0x000e620000002400 */
[----:B------:R-:W-:Y:S02]  /*d5a0*/  ISETP.GT.OR P1, PT, R218, 0x9, !P1 ;  /* 0x00000009da00780c */ /* 0x000fe40004f24670 */
[----:B------:R-:W-:Y:S02]  /*d5b0*/  FSEL R216, R19, -INF , !P3 ;  /* 0xff80000013d87808 */ /* 0x000fe40005800000 */
[----:B------:R-:W-:Y:S02]  /*d5c0*/  FSEL R219, R230, -INF , !P4 ;  /* 0xff800000e6db7808 */ /* 0x000fe40006000000 */
[C---:B------:R-:W-:Y:S01]  /*d5d0*/  ISETP.GE.AND P2, PT, R126.reuse, 0x10, PT ;  /* 0x000000107e00780c */ /* 0x040fe20003f46270 */
[----:B------:R-:W1:Y:S01]  /*d5e0*/  MUFU.TANH R152, R113 ;  /* 0x0000007100987308 */ /* 0x000e620000002400 */
[C---:B------:R-:W-:Y:S02]  /*d5f0*/  ISETP.GE.AND P3, PT, R126.reuse, 0x11, PT ;  /* 0x000000117e00780c */ /* 0x040fe40003f66270 */
[----:B------:R-:W-:-:S02]  /*d600*/  ISETP.GE.AND P5, PT, R126, 0x18, PT ;  /* 0x000000187e00780c */ /* 0x000fc40003fa6270 */
[----:B------:R-:W-:Y:S02]  /*d610*/  ISETP.GE.AND P4, PT, R126, 0x19, PT ;  /* 0x000000197e00780c */ /* 0x000fe40003f86270 */
[----:B------:R-:W-:Y:S01]  /*d620*/  FSEL R220, R236, -INF , !P1 ;  /* 0xff800000ecdc7808 */ /* 0x000fe20004800000 */
[----:B------:R-:W-:Y:S01]  /*d630*/  MUFU.TANH R144, R121 ;  /* 0x0000007900907308 */ /* 0x000fe20000002400 */
[C---:B------:R-:W-:Y:S02]  /*d640*/  ISETP.GT.OR P2, PT, R218.reuse, 0x10, !P2 ;  /* 0x00000010da00780c */ /* 0x040fe40005744670 */
[C---:B------:R-:W-:Y:S02]  /*d650*/  ISETP.GT.OR P3, PT, R218.reuse, 0x11, !P3 ;  /* 0x00000011da00780c */ /* 0x040fe40005f64670 */
[C---:B------:R-:W-:Y:S02]  /*d660*/  ISETP.GT.OR P5, PT, R218.reuse, 0x18, !P5 ;  /* 0x00000018da00780c */ /* 0x040fe40006fa4670 */
[----:B------:R-:W-:Y:S01]  /*d670*/  ISETP.GT.OR P4, PT, R218, 0x19, !P4 ;  /* 0x00000019da00780c */ /* 0x000fe20006784670 */
[----:B------:R-:W-:Y:S01]  /*d680*/  MUFU.TANH R140, R125 ;  /* 0x0000007d008c7308 */ /* 0x000fe20000002400 */
[----:B------:R-:W-:-:S02]  /*d690*/  FSEL R215, R233, -INF , !P2 ;  /* 0xff800000e9d77808 */ /* 0x000fc40005000000 */
[----:B------:R-:W-:Y:S02]  /*d6a0*/  FSEL R211, R21, -INF , !P3 ;  /* 0xff80000015d37808 */ /* 0x000fe40005800000 */
[----:B------:R-:W-:Y:S02]  /*d6b0*/  FSEL R208, R23, -INF , !P5 ;  /* 0xff80000017d07808 */ /* 0x000fe40006800000 */
[----:B------:R-:W-:Y:S01]  /*d6c0*/  FSEL R206, R202, -INF , !P4 ;  /* 0xff800000cace7808 */ /* 0x000fe20006000000 */
[----:B------:R-:W1:Y:S01]  /*d6d0*/  MUFU.TANH R150, R116 ;  /* 0x0000007400967308 */ /* 0x000e620000002400 */
[----:B------:R-:W-:Y:S01]  /*d6e0*/  FMUL.FTZ R111, R111, UR9 ;  /* 0x000000096f6f7c20 */ /* 0x000fe20008410000 */
[----:B------:R-:W-:Y:S01]  /*d6f0*/  FMUL.FTZ R119, R119, UR9 ;  /* 0x0000000977777c20 */ /* 0x000fe20008410000 */
[----:B------:R-:W-:-:S05]  /*d700*/  FMUL.FTZ R115, R115, UR9 ;  /* 0x0000000973737c20 */ /* 0x000fca0008410000 */
[----:B------:R-:W1:Y:S01]  /*d710*/  MUFU.TANH R148, R117 ;  /* 0x0000007500947308 */ /* 0x000e620000002400 */
[----:B------:R-:W-:-:S07]  /*d720*/  FMUL.FTZ R118, R118, UR9 ;  /* 0x0000000976767c20 */ /* 0x000fce0008410000 */
[----:B------:R-:W-:Y:S08]  /*d730*/  MUFU.TANH R158, R107 ;  /* 0x0000006b009e7308 */ /* 0x000ff00000002400 */
[----:B------:R-:W-:Y:S08]  /*d740*/  MUFU.TANH R151, R114 ;  /* 0x0000007200977308 */ /* 0x000ff00000002400 */
[----:B------:R-:W1:Y:S08]  /*d750*/  MUFU.TANH R159, R106 ;  /* 0x0000006a009f7308 */ /* 0x000e700000002400 */
[----:B------:R-:W1:Y:S08]  /*d760*/  MUFU.TANH R155, R110 ;  /* 0x0000006e009b7308 */ /* 0x000e700000002400 */
[----:B------:R-:W1:Y:S01]  /*d770*/  MUFU.TANH R154, R111 ;  /* 0x0000006f009a7308 */ /* 0x000e620000002400 */
[----:B------:R-:W-:-:S02]  /*d780*/  WARPGROUP.DEPBAR.LE gsb0, 0x0 ;  /* 0x00008000000079c5 */ /* 0x000fc40000010000 */
[----:B---3--:R-:W-:-:S05]  /*d790*/  R2UR UR5, R5 ;  /* 0x00000000050572ca */ /* 0x008fca00000e0000 */
        /* <DEDUP_REMOVED lines=11> */
[----:B------:R3:W-:Y:S01]  /*d850*/  MUFU.TANH R146, R119 ;  /* 0x0000007700927308 */ /* 0x0007e20000002400 */
[----:B------:R-:W-:Y:S01]  /*d860*/  ISETP.GT.OR P0, PT, R221, RZ, !P0 ;  /* 0x000000ffdd00720c */ /* 0x000fe20004704670 */
[----:B------:R-:W-:Y:S01]  /*d870*/  FMUL.FTZ R127, R127, UR9 ;  /* 0x000000097f7f7c20 */ /* 0x000fe20008410000 */
[----:B------:R-:W-:Y:S01]  /*d880*/  ISETP.GE.AND P2, PT, R128, 0x8, PT ;  /* 0x000000088000780c */ /* 0x000fe20003f46270 */
[----:B------:R-:W-:Y:S01]  /*d890*/  FMUL.FTZ R130, R130, UR9 ;  /* 0x0000000982827c20 */ /* 0x000fe20008410000 */
[C---:B------:R-:W-:Y:S01]  /*d8a0*/  ISETP.GE.AND P3, PT, R128.reuse, 0x9, PT ;  /* 0x000000098000780c */ /* 0x040fe20003f66270 */
[----:B------:R-:W-:Y:S01]  /*d8b0*/  FMUL.FTZ R212, R131, UR9 ;  /* 0x0000000983d47c20 */ /* 0x000fe20008410000 */
[C---:B------:R-:W-:Y:S01]  /*d8c0*/  ISETP.GE.AND P5, PT, R128.reuse, 0x10, PT ;  /* 0x000000108000780c */ /* 0x040fe20003fa6270 */
[----:B------:R-:W3:Y:S01]  /*d8d0*/  MUFU.TANH R149, R115 ;  /* 0x0000007300957308 */ /* 0x000ee20000002400 */
[----:B------:R-:W-:Y:S01]  /*d8e0*/  ISETP.GE.AND P4, PT, R128, 0x11, PT ;  /* 0x000000118000780c */ /* 0x000fe20003f86270 */
[----:B------:R-:W-:Y:S01]  /*d8f0*/  IMAD R137, R0, 0x400, R137 ;  /* 0x0000040000897824 */ /* 0x000fe200078e0289 */
[----:B------:R-:W-:Y:S01]  /*d900*/  FSEL R214, R20, -INF , !P0 ;  /* 0xff80000014d67808 */ /* 0x000fe20004000000 */
[----:B------:R-:W-:Y:S01]  /*d910*/  FMUL.FTZ R129, R129, UR9 ;  /* 0x0000000981817c20 */ /* 0x000fe20008410000 */
[----:B------:R-:W-:-:S02]  /*d920*/  FSEL R228, R200, -INF , !P1 ;  /* 0xff800000c8e47808 */ /* 0x000fc40004800000 */
[----:B------:R-:W-:Y:S01]  /*d930*/  IADD3 R223, R10, 0x4, RZ ;  /* 0x000000040adf7810 */ /* 0x000fe20007ffe0ff */
[----:B------:R-:W3:Y:S01]  /*d940*/  MUFU.TANH R147, R118 ;  /* 0x0000007600937308 */ /* 0x000ee20000002400 */
[C---:B------:R-:W-:Y:S01]  /*d950*/  ISETP.GE.AND P0, PT, R128.reuse, 0x18, PT ;  /* 0x000000188000780c */ /* 0x040fe20003f06270 */
[----:B----4-:R-:W4:Y:S01]  /*d960*/  SHFL.IDX PT, R226, R224, R10, 0x1f ;  /* 0x00001f0ae0e27589 */ /* 0x010f2200000e0000 */
[----:B------:R-:W-:Y:S01]  /*d970*/  ISETP.GE.AND P1, PT, R128, 0x19, PT ;  /* 0x000000198000780c */ /* 0x000fe20003f26270 */
[C---:B------:R-:W-:Y:S01]  /*d980*/  VIADD R231, R10.reuse, 0x8 ;  /* 0x000000080ae77836 */ /* 0x040fe20000000000 */
        /* <DEDUP_REMOVED lines=28> */
[----:B--2---:R-:W-:-:S02]  /*db50*/  FSEL R123, R167, -INF , !P5 ;  /* 0xff800000a77b7808 */ /* 0x004fc40006800000 */
[----:B------:R-:W-:Y:S02]  /*db60*/  FSEL R120, R88, -INF , !P4 ;  /* 0xff80000058787808 */ /* 0x000fe40006000000 */
[C---:B------:R-:W-:Y:S02]  /*db70*/  ISETP.GE.AND P2, PT, R126.reuse, 0x38, PT ;  /* 0x000000387e00780c */ /* 0x040fe40003f46270 */
[----:B------:R-:W-:Y:S02]  /*db80*/  ISETP.GE.AND P3, PT, R126, 0x39, PT ;  /* 0x000000397e00780c */ /* 0x000fe40003f66270 */
[C---:B------:R-:W-:Y:S02]  /*db90*/  ISETP.GE.AND P5, PT, R128.reuse, 0x20, PT ;  /* 0x000000208000780c */ /* 0x040fe40003fa6270 */
[----:B------:R-:W-:Y:S02]  /*dba0*/  ISETP.GE.AND P4, PT, R128, 0x21, PT ;  /* 0x000000218000780c */ /* 0x000fe40003f86270 */
[----:B------:R-:W-:-:S02]  /*dbb0*/  FSEL R103, R91, -INF , !P0 ;  /* 0xff8000005b677808 */ /* 0x000fc40004000000 */
[----:B-1----:R-:W-:Y:S02]  /*dbc0*/  FSEL R109, R92, -INF , !P1 ;  /* 0xff8000005c6d7808 */ /* 0x002fe40004800000 */
        /* <DEDUP_REMOVED lines=80> */
[----:B------:R1:W2:Y:S01]  /*e0d0*/  MUFU.TANH R6, R127 ;  /* 0x0000007f00067308 */ /* 0x0002a20000002400 */
        /* <DEDUP_REMOVED lines=8> */
[----:B------:R3:W4:Y:S01]  /*e160*/  MUFU.TANH R2, R130 ;  /* 0x0000008200027308 */ /* 0x0007220000002400 */
[----:B-1----:R-:W-:-:S02]  /*e170*/  FSEL R127, R141, -INF , !P0 ;  /* 0xff8000008d7f7808 */ /* 0x002fc40004000000 */
[----:B------:R-:W-:Y:S02]  /*e180*/  FSEL R126, R140, -INF , !P1 ;  /* 0xff8000008c7e7808 */ /* 0x000fe40004800000 */
[C---:B------:R-:W-:Y:S02]  /*e190*/  ISETP.GE.AND P0, PT, R128.reuse, 0x60, PT ;  /* 0x000000608000780c */ /* 0x040fe40003f06270 */
[----:B------:R-:W-:Y:S02]  /*e1a0*/  ISETP.GE.AND P1, PT, R128, 0x61, PT ;  /* 0x000000618000780c */ /* 0x000fe40003f26270 */
[----:B------:R-:W-:Y:S02]  /*e1b0*/  ISETP.GT.OR P2, PT, R218, 0x70, !P2 ;  /* 0x00000070da00780c */ /* 0x000fe40005744670 */
[C---:B------:R-:W-:Y:S02]  /*e1c0*/  ISETP.GT.OR P0, PT, R221.reuse, 0x60, !P0 ;  /* 0x00000060dd00780c */ /* 0x040fe40004704670 */
[----:B------:R-:W-:-:S02]  /*e1d0*/  ISETP.GT.OR P1, PT, R221, 0x61, !P1 ;  /* 0x00000061dd00780c */ /* 0x000fc40004f24670 */
[----:B---3--:R-:W-:Y:S02]  /*e1e0*/  FSEL R130, R5, -INF , !P2 ;  /* 0xff80000005827808 */ /* 0x008fe40005000000 */
        /* <DEDUP_REMOVED lines=10> */
[----:B--2---:R-:W-:Y:S02]  /*e290*/  FSEL R139, R6, -INF , !P0 ;  /* 0xff800000068b7808 */ /* 0x004fe40004000000 */
[----:B----4-:R-:W-:-:S02]  /*e2a0*/  FSEL R137, R2, -INF , !P1 ;  /* 0xff80000002897808 */ /* 0x010fc40004800000 */
[C---:B------:R-:W-:Y:S02]  /*e2b0*/  ISETP.GE.AND P0, PT, R128.reuse, 0x78, PT ;  /* 0x000000788000780c */ /* 0x040fe40003f06270 */
[----:B-1----:R-:W-:Y:S02]  /*e2c0*/  FSEL R129, R9, -INF , !P2 ;  /* 0xff80000009817808 */ /* 0x002fe40005000000 */
        /* <DEDUP_REMOVED lines=8> */
[----:B------:R-:W-:Y:S02]  /*e350*/  WARPGROUP.DEPBAR.LE gsb0, 0x0 ;  /* 0x00008000000079c5 */ /* 0x000fe40000010000 */
[----:B------:R-:W-:Y:S01]  /*e360*/  FADD.FTZ R229, R24, -R226 ;  /* 0x800000e218e57221 */ /* 0x000fe20000010000 */
[C---:B------:R-:W-:Y:S01]  /*e370*/  ISETP.GT.OR P2, PT, R221.reuse, 0x71, !P2 ;  /* 0x00000071dd00780c */ /* 0x040fe20005744670 */
[----:B------:R-:W3:Y:S01]  /*e380*/  SHFL.IDX PT, R24, R224, R231, 0x1f ;  /* 0x00001fe7e0187589 */ /* 0x000ee200000e0000 */
[----:B------:R-:W-:-:S02]  /*e390*/  ISETP.GT.OR P0, PT, R221, 0x78, !P0 ;  /* 0x00000078dd00780c */ /* 0x000fc40004704670 */
[----:B------:R-:W-:Y:S01]  /*e3a0*/  ISETP.GT.OR P1, PT, R221, 0x79, !P1 ;  /* 0x00000079dd00780c */ /* 0x000fe20004f24670 */
[----:B------:R-:W-:Y:S01]  /*e3b0*/  LDS R17, [R17+0x400] ;  /* 0x0004000011117984 */ /* 0x000fe20000000800 */
[----:B-1----:R-:W-:-:S03]  /*e3c0*/  FADD.FTZ R227, R25, -R212 ;  /* 0x800000d419e37221 */ /* 0x002fc60000010000 */
[----:B------:R-:W-:Y:S04]  /*e3d0*/  SHFL.IDX PT, R25, R18, R223, 0x1f ;  /* 0x00001fdf12197589 */ /* 0x000fe800000e0000 */
[----:B------:R-:W1:Y:S01]  /*e3e0*/  SHFL.IDX PT, R223, R224, R232, 0x1f ;  /* 0x00001fe8e0df7589 */ /* 0x000e6200000e0000 */
[----:B------:R-:W-:Y:S01]  /*e3f0*/  FADD.FTZ R212, R27, -R212 ;  /* 0x800000d41bd47221 */ /* 0x000fe20000010000 */
[----:B--2---:R-:W-:Y:S01]  /*e400*/  FFMA.FTZ R216, R216, UR4, -R218 ;  /* 0x00000004d8d87c23 */ /* 0x004fe200080108da */
        /* <DEDUP_REMOVED lines=14> */
[----:B------:R-:W-:-:S03]  /*e4f0*/  VIADD R31, R10, 0x10 ;  /* 0x000000100a1f7836 */ /* 0x000fc60000000000 */
[----:B------:R-:W1:Y:S04]  /*e500*/  SHFL.IDX PT, R29, R224, R29, 0x1f ;  /* 0x00001f1de01d7589 */ /* 0x000e6800000e0000 */
[----:B------:R-:W1:Y:S01]  /*e510*/  SHFL.IDX PT, R31, R18, R31, 0x1f ;  /* 0x00001f1f121f7589 */ /* 0x000e6200000e0000 */
[----:B---3--:R-:W-:Y:S01]  /*e520*/  IADD3 R232, R10, 0x1c, RZ ;  /* 0x0000001c0ae87810 */ /* 0x008fe20007ffe0ff */
[----:B------:R3:W1:Y:S01]  /*e530*/  MUFU.EX2 R24, R26 ;  /* 0x0000001a00187308 */ /* 0x0006620000000800 */
[----:B------:R-:W-:-:S04]  /*e540*/  FFMA.FTZ R219, R219, UR4, -R25 ;  /* 0x00000004dbdb7c23 */ /* 0x000fc80008010819 */
[----:B------:R2:W-:Y:S01]  /*e550*/  SHFL.IDX PT, R232, R224, R232, 0x1f ;  /* 0x00001fe8e0e87589 */ /* 0x0005e200000e0000 */
[----:B---3--:R-:W-:Y:S01]  /*e560*/  FFMA.FTZ R26, R228, UR4, -R25 ;  /* 0x00000004e41a7c23 */ /* 0x008fe20008010819 */
[--C-:B----4-:R-:W-:Y:S01]  /*e570*/  FFMA.FTZ R25, R225, UR4, -R231.reuse ;  /* 0x00000004e1197c23 */ /* 0x110fe200080108e7 */
[----:B------:R-:W-:Y:S01]  /*e580*/  FFMA.FTZ R231, R222, UR4, -R231 ;  /* 0x00000004dee77c23 */ /* 0x000fe200080108e7 */
[--C-:B--2---:R-:W-:Y:S01]  /*e590*/  FADD.FTZ R222, R32, -R28.reuse ;  /* 0x8000001c20de7221 */ /* 0x104fe20000010000 */
[----:B------:R-:W-:Y:S01]  /*e5a0*/  FADD.FTZ R224, R34, -R28 ;  /* 0x8000001c22e07221 */ /* 0x000fe20000010000 */
[--C-:B------:R-:W-:Y:S01]  /*e5b0*/  FFMA.FTZ R28, R220, UR4, -R30.reuse ;  /* 0x00000004dc1c7c23 */ /* 0x100fe2000801081e */
[----:B------:R-:W-:Y:S01]  /*e5c0*/  FFMA.FTZ R30, R217, UR4, -R30 ;  /* 0x00000004d91e7c23 */ /* 0x000fe2000801081e */
[----:B------:R-:W-:Y:S02]  /*e5d0*/  VIADD R32, R10, 0x14 ;  /* 0x000000140a207836 */ /* 0x000fe40000000000 */
[--C-:B-1----:R-:W-:Y:S01]  /*e5e0*/  FADD.FTZ R217, R36, -R29.reuse ;  /* 0x8000001d24d97221 */ /* 0x102fe20000010000 */
[----:B------:R-:W-:Y:S01]  /*e5f0*/  FADD.FTZ R220, R38, -R29 ;  /* 0x8000001d26dc7221 */ /* 0x000fe20000010000 */
[--C-:B------:R-:W-:Y:S01]  /*e600*/  FFMA.FTZ R29, R215, UR4, -R31.reuse ;  /* 0x00000004d71d7c23 */ /* 0x100fe2000801081f */
[----:B------:R-:W-:Y:S01]  /*e610*/  FFMA.FTZ R31, R213, UR4, -R31 ;  /* 0x00000004d51f7c23 */ /* 0x000fe2000801081f */
[----:B------:R-:W-:Y:S01]  /*e620*/  FFMA.FTZ R213, -R19, R19, 1 ;  /* 0x3f80000013d57423 */ /* 0x000fe20000010113 */
[----:B------:R-:W-:Y:S01]  /*e630*/  FMUL.FTZ R229, R214, R229 ;  /* 0x000000e5d6e57220 */ /* 0x000fe20000410000 */
[----:B------:R-:W1:Y:S01]  /*e640*/  SHFL.IDX PT, R32, R18, R32, 0x1f ;  /* 0x00001f2012207589 */ /* 0x000e6200000e0000 */
[----:B------:R-:W-:-:S02]  /*e650*/  IADD3 R34, R10, 0x18, RZ ;  /* 0x000000180a227810 */ /* 0x000fc40007ffe0ff */
[----:B------:R-:W-:Y:S01]  /*e660*/  FMUL.FTZ R213, R213, R229 ;  /* 0x000000e5d5d57220 */ /* 0x000fe20000410000 */
[C---:B------:R-:W-:Y:S02]  /*e670*/  VIADD R229, R10.reuse, 0x1c ;  /* 0x0000001c0ae57836 */ /* 0x040fe40000000000 */
[--C-:B------:R-:W-:Y:S02]  /*e680*/  FADD.FTZ R225, R33, -R27.reuse ;  /* 0x8000001b21e17221 */ /* 0x100fe40000010000 */
[----:B------:R-:W2:Y:S04]  /*e690*/  SHFL.IDX PT, R33, R18, R34, 0x1f ;  /* 0x00001f2212217589 */ /* 0x000ea800000e0000 */
[----:B------:R-:W3:Y:S01]  /*e6a0*/  SHFL.IDX PT, R34, R18, R229, 0x1f ;  /* 0x00001fe512227589 */ /* 0x000ee200000e0000 */
[----:B------:R-:W-:Y:S01]  /*e6b0*/  FADD.FTZ R228, R35, -R27 ;  /* 0x8000001b23e47221 */ /* 0x000fe20000010000 */
[----:B------:R-:W-:-:S02]  /*e6c0*/  VIADD R215, R10, 0x4 ;  /* 0x000000040ad77836 */ /* 0x000fc40000000000 */
[----:B------:R-:W4:Y:S01]  /*e6d0*/  SHFL.IDX PT, R35, R12, R10, 0x1f ;  /* 0x00001f0a0c237589 */ /* 0x000f2200000e0000 */
[----:B------:R2:W-:Y:S01]  /*e6e0*/  MUFU.EX2 R19, R31 ;  /* 0x0000001f00137308 */ /* 0x0005e20000000800 */
[--C-:B-1----:R-:W-:Y:S01]  /*e6f0*/  FFMA.FTZ R211, R211, UR4, -R32.reuse ;  /* 0x00000004d3d37c23 */ /* 0x102fe20008010820 */
[----:B------:R-:W-:Y:S01]  /*e700*/  FFMA.FTZ R32, R210, UR4, -R32 ;  /* 0x00000004d2207c23 */ /* 0x000fe20008010820 */
[----:B------:R-:W-:-:S05]  /*e710*/  FFMA.FTZ R210, -R20, R20, 1 ;  /* 0x3f80000014d27423 */ /* 0x000fca0000010114 */
[----:B------:R1:W-:Y:S01]  /*e720*/  MUFU.EX2 R20, R32 ;  /* 0x0000002000147308 */ /* 0x0003e20000000800 */
[--C-:B--2---:R-:W-:Y:S01]  /*e730*/  FFMA.FTZ R31, R208, UR4, -R33.reuse ;  /* 0x00000004d01f7c23 */ /* 0x104fe20008010821 */
[----:B-1----:R-:W-:Y:S01]  /*e740*/  FFMA.FTZ R32, R209, UR4, -R33 ;  /* 0x00000004d1207c23 */ /* 0x002fe20008010821 */
[----:B---3--:R-:W-:-:S05]  /*e750*/  FFMA.FTZ R33, R206, UR4, -R34 ;  /* 0x00000004ce217c23 */ /* 0x008fca0008010822 */
[----:B------:R-:W1:Y:S01]  /*e760*/  MUFU.EX2 R219, R219 ;  /* 0x000000db00db7308 */ /* 0x000e620000000800 */
[----:B------:R-:W2:Y:S01]  /*e770*/  SHFL.IDX PT, R206, R12, R215, 0x1f ;  /* 0x00001fd70cce7589 */ /* 0x000ea200000e0000 */
[----:B------:R-:W-:Y:S01]  /*e780*/  FMUL.FTZ R226, R24, R226 ;  /* 0x000000e218e27220 */ /* 0x000fe20000410000 */
[----:B------:R-:W-:Y:S01]  /*e790*/  FFMA.FTZ R208, -R230, R230, 1 ;  /* 0x3f800000e6d07423 */ /* 0x000fe200000101e6 */
[--C-:B----4-:R-:W-:Y:S01]  /*e7a0*/  FFMA.FTZ R204, R204, UR4, -R35.reuse ;  /* 0x00000004cccc7c23 */ /* 0x110fe20008010823 */
[----:B------:R-:W-:Y:S01]  /*e7b0*/  FFMA.FTZ R36, R205, UR4, -R35 ;  /* 0x00000004cd247c23 */ /* 0x000fe20008010823 */
[----:B------:R-:W-:Y:S01]  /*e7c0*/  FMUL.FTZ R210, R210, R226 ;  /* 0x000000e2d2d27220 */ /* 0x000fe20000410000 */
[C---:B------:R-:W-:Y:S01]  /*e7d0*/  IADD3 R209, R10.reuse, 0x8, RZ ;  /* 0x000000080ad17810 */ /* 0x040fe20007ffe0ff */
[----:B------:R3:W-:Y:S01]  /*e7e0*/  MUFU.EX2 R18, R211 ;  /* 0x000000d300127308 */ /* 0x0007e20000000800 */
[C---:B------:R-:W-:Y:S02]  /*e7f0*/  VIADD R226, R10.reuse, 0xc ;  /* 0x0000000c0ae27836 */ /* 0x040fe40000000000 */
[----:B------:R-:W-:-:S02]  /*e800*/  VIADD R230, R10, 0x18 ;  /* 0x000000180ae67836 */ /* 0x000fc40000000000 */
[----:B-1----:R-:W-:Y:S01]  /*e810*/  FMUL.FTZ R227, R219, R227 ;  /* 0x000000e3dbe37220 */ /* 0x002fe20000410000 */
[----:B---3--:R-:W-:Y:S02]  /*e820*/  VIADD R211, R10, 0x10 ;  /* 0x000000100ad37836 */ /* 0x008fe40000000000 */
[----:B------:R2:W-:Y:S01]  /*e830*/  MUFU.EX2 R35, R204 ;  /* 0x000000cc00237308 */ /* 0x0005e20000000800 */
[----:B------:R-:W-:Y:S01]  /*e840*/  FMUL.FTZ R208, R208, R227 ;  /* 0x000000e3d0d07220 */ /* 0x000fe20000410000 */
[----:B------:R-:W-:Y:S01]  /*e850*/  IADD3 R227, R10, 0x14, RZ ;  /* 0x000000140ae37810 */ /* 0x000fe20007ffe0ff */
[----:B------:R-:W-:-:S05]  /*e860*/  FFMA.FTZ R34, R207, UR4, -R34 ;  /* 0x00000004cf227c23 */ /* 0x000fca0008010822 */
[----:B------:R1:W-:Y:S01]  /*e870*/  MUFU.EX2 R27, R231 ;  /* 0x000000e7001b7308 */ /* 0x0003e20000000800 */
[--C-:B--2---:R-:W-:Y:S01]  /*e880*/  FFMA.FTZ R204, R122, UR4, -R206.reuse ;  /* 0x000000047acc7c23 */ /* 0x104fe200080108ce */
[----:B------:R-:W-:Y:S01]  /*e890*/  FFMA.FTZ R206, R124, UR4, -R206 ;  /* 0x000000047cce7c23 */ /* 0x000fe200080108ce */
[----:B------:R-:W-:Y:S04]  /*e8a0*/  SHFL.IDX PT, R207, R12, R209, 0x1f ;  /* 0x00001fd10ccf7589 */ /* 0x000fe800000e0000 */
[----:B------:R-:W-:Y:S01]  /*e8b0*/  SHFL.IDX PT, R38, R12, R227, 0x1f ;  /* 0x00001fe30c267589 */ /* 0x000fe200000e0000 */
[--C-:B-1----:R-:W-:Y:S01]  /*e8c0*/  FADD.FTZ R231, R37, -R232.reuse ;  /* 0x800000e825e77221 */ /* 0x102fe20000010000 */
[----:B------:R-:W-:Y:S02]  /*e8d0*/  FADD.FTZ R232, R39, -R232 ;  /* 0x800000e827e87221 */ /* 0x000fe40000010000 */
[----:B------:R-:W-:Y:S04]  /*e8e0*/  SHFL.IDX PT, R37, R12, R226, 0x1f ;  /* 0x00001fe20c257589 */ /* 0x000fe800000e0000 */
[----:B------:R-:W-:Y:S04]  /*e8f0*/  SHFL.IDX PT, R39, R12, R211, 0x1f ;  /* 0x00001fd30c277589 */ /* 0x000fe800000e0000 */
[----:B------:R-:W1:Y:S04]  /*e900*/  SHFL.IDX PT, R122, R12, R230, 0x1f ;  /* 0x00001fe60c7a7589 */ /* 0x000e6800000e0000 */
[----:B------:R2:W3:Y:S02]  /*e910*/  SHFL.IDX PT, R124, R12, R229, 0x1f ;  /* 0x00001fe50c7c7589 */ /* 0x0004e400000e0000 */
[----:B--2---:R2:W-:Y:S02]  /*e920*/  MUFU.EX2 R12, R204 ;  /* 0x000000cc000c7308 */ /* 0x0045e40000000800 */
[----:B--2---:R-:W2:Y:S01]  /*e930*/  SHFL.IDX PT, R204, R11, R215, 0x1f ;  /* 0x00001fd70bcc7589 */ /* 0x004ea200000e0000 */
[--C-:B-1----:R-:W-:Y:S01]  /*e940*/  FFMA.FTZ R112, R112, UR4, -R122.reuse ;  /* 0x0000000470707c23 */ /* 0x102fe2000801087a */
[----:B------:R-:W-:-:S02]  /*e950*/  FFMA.FTZ R107, R107, UR4, -R122 ;  /* 0x000000046b6b7c23 */ /* 0x000fc4000801087a */
[----:B------:R-:W1:Y:S01]  /*e960*/  SHFL.IDX PT, R205, R11, R10, 0x1f ;  /* 0x00001f0a0bcd7589 */ /* 0x000e6200000e0000 */
[----:B---3--:R-:W-:-:S03]  /*e970*/  FFMA.FTZ R122, R97, UR4, -R124 ;  /* 0x00000004617a7c23 */ /* 0x008fc6000801087c */
[----:B------:R-:W3:Y:S01]  /*e980*/  SHFL.IDX PT, R97, R11, R211, 0x1f ;  /* 0x00001fd30b617589 */ /* 0x000ee200000e0000 */
[--C-:B------:R-:W-:Y:S01]  /*e990*/  FFMA.FTZ R123, R123, UR4, -R207.reuse ;  /* 0x000000047b7b7c23 */ /* 0x100fe200080108cf */
[----:B------:R-:W-:Y:S02]  /*e9a0*/  FFMA.FTZ R125, R125, UR4, -R207 ;  /* 0x000000047d7d7c23 */ /* 0x000fe400080108cf */
[----:B------:R-:W-:Y:S01]  /*e9b0*/  SHFL.IDX PT, R207, R11, R209, 0x1f ;  /* 0x00001fd10bcf7589 */ /* 0x000fe200000e0000 */
[--C-:B--2---:R-:W-:Y:S01]  /*e9c0*/  FFMA.FTZ R119, R119, UR4, -R204.reuse ;  /* 0x0000000477777c23 */ /* 0x104fe200080108cc */
[----:B------:R-:W-:Y:S02]  /*e9d0*/  FFMA.FTZ R204, R98, UR4, -R204 ;  /* 0x0000000462cc7c23 */ /* 0x000fe400080108cc */
[----:B------:R-:W2:Y:S01]  /*e9e0*/  SHFL.IDX PT, R98, R11, R230, 0x1f ;  /* 0x00001fe60b627589 */ /* 0x000ea200000e0000 */
[--C-:B------:R-:W-:Y:S01]  /*e9f0*/  FFMA.FTZ R120, R120, UR4, -R37.reuse ;  /* 0x0000000478787c23 */ /* 0x100fe20008010825 */
[----:B------:R-:W-:Y:S01]  /*ea00*/  FFMA.FTZ R121, R121, UR4, -R37 ;  /* 0x0000000479797c23 */ /* 0x000fe20008010825 */
[--C-:B------:R-:W-:Y:S01]  /*ea10*/  FFMA.FTZ R109, R109, UR4, -R38.reuse ;  /* 0x000000046d6d7c23 */ /* 0x100fe20008010826 */
[----:B------:R4:W-:Y:S01]  /*ea20*/  MUFU.EX2 R37, R206 ;  /* 0x000000ce00257308 */ /* 0x0009e20000000800 */
[--C-:B------:R-:W-:Y:S01]  /*ea30*/  FFMA.FTZ R103, R103, UR4, -R39.reuse ;  /* 0x0000000467677c23 */ /* 0x100fe20008010827 */
[----:B------:R-:W-:Y:S01]  /*ea40*/  FFMA.FTZ R114, R114, UR4, -R39 ;  /* 0x0000000472727c23 */ /* 0x000fe20008010827 */
[--C-:B-1----:R-:W-:Y:S01]  /*ea50*/  FFMA.FTZ R117, R117, UR4, -R205.reuse ;  /* 0x0000000475757c23 */ /* 0x102fe200080108cd */
[----:B------:R-:W-:Y:S01]  /*ea60*/  FFMA.FTZ R106, R106, UR4, -R205 ;  /* 0x000000046a6a7c23 */ /* 0x000fe200080108cd */
[----:B----4-:R-:W-:-:S03]  /*ea70*/  FFMA.FTZ R206, R94, UR4, -R38 ;  /* 0x000000045ece7c23 */ /* 0x010fc60008010826 */
[----:B------:R1:W-:Y:S01]  /*ea80*/  MUFU.EX2 R38, R123 ;  /* 0x0000007b00267308 */ /* 0x0003e20000000800 */
[----:B------:R-:W-:Y:S01]  /*ea90*/  SHFL.IDX PT, R205, R11, R229, 0x1f ;  /* 0x00001fe50bcd7589 */ /* 0x000fe200000e0000 */
[--C-:B---3--:R-:W-:Y:S01]  /*eaa0*/  FFMA.FTZ R101, R101, UR4, -R97.reuse ;  /* 0x0000000465657c23 */ /* 0x108fe20008010861 */
[----:B------:R-:W-:Y:S02]  /*eab0*/  FFMA.FTZ R100, R100, UR4, -R97 ;  /* 0x0000000464647c23 */ /* 0x000fe40008010861 */
[----:B-1----:R-:W1:Y:S03]  /*eac0*/  SHFL.IDX PT, R123, R11, R226, 0x1f ;  /* 0x00001fe20b7b7589 */ /* 0x002e6600000e0000 */
[----:B------:R3:W-:Y:S02]  /*ead0*/  MUFU.EX2 R39, R125 ;  /* 0x0000007d00277308 */ /* 0x0007e40000000800 */
[----:B---3--:R3:W-:Y:S06]  /*eae0*/  SHFL.IDX PT, R125, R11, R227, 0x1f ;  /* 0x00001fe30b7d7589 */ /* 0x0087ec00000e0000 */
[----:B------:R2:W-:Y:S08]  /*eaf0*/  MUFU.EX2 R97, R114 ;  /* 0x0000007200617308 */ /* 0x0005f00000000800 */
[----:B---3--:R3:W-:Y:S01]  /*eb00*/  MUFU.EX2 R11, R121 ;  /* 0x00000079000b7308 */ /* 0x0087e20000000800 */
[----:B--2---:R-:W-:Y:S01]  /*eb10*/  FFMA.FTZ R114, R95, UR4, -R98 ;  /* 0x000000045f727c23 */ /* 0x004fe20008010862 */
[----:B---3--:R-:W2:Y:S06]  /*eb20*/  SHFL.IDX PT, R121, R14, R215, 0x1f ;  /* 0x00001fd70e797589 */ /* 0x008eac00000e0000 */
[----:B------:R3:W-:Y:S01]  /*eb30*/  MUFU.EX2 R95, R109 ;  /* 0x0000006d005f7308 */ /* 0x0007e20000000800 */
[----:B------:R-:W-:-:S07]  /*eb40*/  FFMA.FTZ R124, R96, UR4, -R124 ;  /* 0x00000004607c7c23 */ /* 0x000fce000801087c */
[----:B------:R4:W-:Y:S01]  /*eb50*/  MUFU.EX2 R94, R120 ;  /* 0x00000078005e7308 */ /* 0x0009e20000000800 */
[----:B---3--:R-:W3:Y:S01]  /*eb60*/  SHFL.IDX PT, R109, R14, R211, 0x1f ;  /* 0x00001fd30e6d7589 */ /* 0x008ee200000e0000 */
[----:B----4-:R-:W-:-:S03]  /*eb70*/  FFMA.FTZ R120, R99, UR4, -R207 ;  /* 0x0000000463787c23 */ /* 0x010fc600080108cf */
[----:B------:R-:W4:Y:S03]  /*eb80*/  SHFL.IDX PT, R99, R14, R10, 0x1f ;  /* 0x00001f0a0e637589 */ /* 0x000f2600000e0000 */
[----:B------:R-:W3:Y:S01]  /*eb90*/  MUFU.EX2 R25, R25 ;  /* 0x0000001900197308 */ /* 0x000ee20000000800 */
[----:B-1----:R-:W-:-:S07]  /*eba0*/  FFMA.FTZ R105, R105, UR4, -R123 ;  /* 0x0000000469697c23 */ /* 0x002fce000801087b */
[----:B------:R1:W-:Y:S01]  /*ebb0*/  MUFU.EX2 R96, R103 ;  /* 0x0000006700607308 */ /* 0x0003e20000000800 */
[----:B------:R-:W-:Y:S01]  /*ebc0*/  FFMA.FTZ R104, R104, UR4, -R123 ;  /* 0x0000000468687c23 */ /* 0x000fe2000801087b */
[----:B-1----:R-:W1:Y:S04]  /*ebd0*/  SHFL.IDX PT, R103, R14, R226, 0x1f ;  /* 0x00001fe20e677589 */ /* 0x002e6800000e0000 */
[----:B------:R-:W1:Y:S01]  /*ebe0*/  SHFL.IDX PT, R123, R14, R209, 0x1f ;  /* 0x00001fd10e7b7589 */ /* 0x000e6200000e0000 */
[--C-:B--2---:R-:W-:Y:S01]  /*ebf0*/  FFMA.FTZ R108, R108, UR4, -R121.reuse ;  /* 0x000000046c6c7c23 */ /* 0x104fe20008010879 */
[----:B------:R-:W-:Y:S02]  /*ec00*/  FFMA.FTZ R138, R138, UR4, -R121 ;  /* 0x000000048a8a7c23 */ /* 0x000fe40008010879 */
[----:B------:R-:W2:Y:S01]  /*ec10*/  SHFL.IDX PT, R121, R14, R227, 0x1f ;  /* 0x00001fe30e797589 */ /* 0x000ea200000e0000 */
        /* <DEDUP_REMOVED lines=13> */
[----:B---3--:R-:W3:Y:S01]  /*ecf0*/  SHFL.IDX PT, R112, R14, R230, 0x1f ;  /* 0x00001fe60e707589 */ /* 0x008ee200000e0000 */
[----:B------:R-:W4:Y:S01]  /*ed00*/  MUFU.TANH R132, R132 ;  /* 0x0000008400847308 */ /* 0x000f220000002400 */
[--C-:B-1----:R-:W-:Y:S01]  /*ed10*/  FFMA.FTZ R126, R126, UR4, -R103.reuse ;  /* 0x000000047e7e7c23 */ /* 0x102fe20008010867 */
[----:B------:R-:W-:-:S02]  /*ed20*/  FFMA.FTZ R139, R139, UR4, -R103 ;  /* 0x000000048b8b7c23 */ /* 0x000fc40008010867 */
[----:B------:R-:W1:Y:S04]  /*ed30*/  SHFL.IDX PT, R103, R14, R229, 0x1f ;  /* 0x00001fe50e677589 */ /* 0x000e6800000e0000 */
[----:B------:R-:W3:Y:S01]  /*ed40*/  MUFU.TANH R134, R134 ;  /* 0x0000008600867308 */ /* 0x000ee20000002400 */
[--C-:B------:R-:W-:Y:S01]  /*ed50*/  FFMA.FTZ R127, R127, UR4, -R123.reuse ;  /* 0x000000047f7f7c23 */ /* 0x100fe2000801087b */
        /* <DEDUP_REMOVED lines=9> */
[----:B--2---:R-:W-:-:S07]  /*edf0*/  FFMA.FTZ R123, R123, UR4, -R121 ;  /* 0x000000047b7b7c23 */ /* 0x004fce0008010879 */
[----:B------:R-:W2:Y:S01]  /*ee00*/  MUFU.EX2 R32, R32 ;  /* 0x0000002000207308 */ /* 0x000ea20000000800 */
[--C-:B------:R-:W-:Y:S01]  /*ee10*/  FFMA.FTZ R110, R110, UR4, -R205.reuse ;  /* 0x000000046e6e7c23 */ /* 0x100fe200080108cd */
[----:B------:R-:W-:Y:S01]  /*ee20*/  FFMA.FTZ R118, R118, UR4, -R205 ;  /* 0x0000000476767c23 */ /* 0x000fe200080108cd */
[----:B------:R-:W-:-:S05]  /*ee30*/  FFMA.FTZ R121, R125, UR4, -R121 ;  /* 0x000000047d797c23 */ /* 0x000fca0008010879 */
[----:B------:R-:W2:Y:S01]  /*ee40*/  MUFU.EX2 R31, R31 ;  /* 0x0000001f001f7308 */ /* 0x000ea20000000800 */
[----:B----4-:R-:W-:Y:S01]  /*ee50*/  FSEL R125, R132, -INF , !P5 ;  /* 0xff800000847d7808 */ /* 0x010fe20006800000 */
[----:B------:R-:W-:Y:S01]  /*ee60*/  FMUL.FTZ R218, R27, R218 ;  /* 0x000000da1bda7220 */ /* 0x000fe20000410000 */
[----:B---3--:R-:W-:Y:S01]  /*ee70*/  FSEL R205, R134, -INF , !P0 ;  /* 0xff80000086cd7808 */ /* 0x008fe20004000000 */
[----:B------:R-:W-:Y:S01]  /*ee80*/  FFMA.FTZ R235, -R235, R235, 1 ;  /* 0x3f800000ebeb7423 */ /* 0x000fe200000101eb */
[----:B------:R-:W-:Y:S01]  /*ee90*/  FFMA.FTZ R116, R116, UR4, -R98 ;  /* 0x0000000474747c23 */ /* 0x000fe20008010862 */
[----:B------:R-:W-:Y:S01]  /*eea0*/  FFMA.FTZ R111, R111, UR4, -R207 ;  /* 0x000000046f6f7c23 */ /* 0x000fe200080108cf */
[--C-:B------:R-:W-:Y:S01]  /*eeb0*/  FFMA.FTZ R125, R125, UR4, -R112.reuse ;  /* 0x000000047d7d7c23 */ /* 0x100fe20008010870 */
[----:B------:R-:W3:Y:S01]  /*eec0*/  MUFU.EX2 R26, R26 ;  /* 0x0000001a001a7308 */ /* 0x000ee20000000800 */
[----:B------:R-:W-:Y:S01]  /*eed0*/  FFMA.FTZ R205, R205, UR4, -R112 ;  /* 0x00000004cdcd7c23 */ /* 0x000fe20008010870 */
[----:B-1----:R-:W-:Y:S01]  /*eee0*/  FSEL R207, R135, -INF , !P1 ;  /* 0xff80000087cf7808 */ /* 0x002fe20004800000 */
[----:B------:R-:W-:Y:S01]  /*eef0*/  FMUL.FTZ R112, R235, R218 ;  /* 0x000000daeb707220 */ /* 0x000fe20000410000 */
[----:B------:R-:W-:Y:S01]  /*ef00*/  FMUL.FTZ R221, R28, R221 ;  /* 0x000000dd1cdd7220 */ /* 0x000fe20000410000 */
[----:B------:R-:W-:Y:S01]  /*ef10*/  FFMA.FTZ R209, -R233, R233, 1 ;  /* 0x3f800000e9d17423 */ /* 0x000fe200000101e9 */
[----:B------:R-:W-:-:S02]  /*ef20*/  FFMA.FTZ R211, -R234, R234, 1 ;  /* 0x3f800000ead37423 */ /* 0x000fc400000101ea */
[----:B------:R1:W-:Y:S01]  /*ef30*/  MUFU.EX2 R98, R206 ;  /* 0x000000ce00627308 */ /* 0x0003e20000000800 */
[----:B------:R-:W-:Y:S01]  /*ef40*/  FMUL.FTZ R222, R29, R222 ;  /* 0x000000de1dde7220 */ /* 0x000fe20000410000 */
[--C-:B------:R-:W-:Y:S01]  /*ef50*/  FADD.FTZ R40, R40, -R216.reuse ;  /* 0x800000d828287221 */ /* 0x100fe20000010000 */
[----:B------:R-:W-:Y:S01]  /*ef60*/  FADD.FTZ R42, R42, -R216 ;  /* 0x800000d82a2a7221 */ /* 0x000fe20000010000 */
[----:B------:R-:W-:Y:S01]  /*ef70*/  FFMA.FTZ R236, -R236, R236, 1 ;  /* 0x3f800000ecec7423 */ /* 0x000fe200000101ec */
[----:B------:R-:W4:Y:S01]  /*ef80*/  SHFL.IDX PT, R218, R17, R215, 0x1f ;  /* 0x00001fd711da7589 */ /* 0x000f2200000e0000 */
[C---:B------:R-:W-:Y:S01]  /*ef90*/  VIADD R234, R10.reuse, 0x8 ;  /* 0x000000080aea7836 */ /* 0x040fe20000000000 */
[----:B------:R-:W-:Y:S02]  /*efa0*/  IADD3 R233, R10, 0xc, RZ ;  /* 0x0000000c0ae97810 */ /* 0x000fe40007ffe0ff */
[----:B-1----:R-:W-:Y:S01]  /*efb0*/  FSEL R206, R133, -INF , !P4 ;  /* 0xff80000085ce7808 */ /* 0x002fe20006000000 */
[----:B------:R-:W1:Y:S01]  /*efc0*/  MUFU.EX2 R30, R30 ;  /* 0x0000001e001e7308 */ /* 0x000e620000000800 */
[----:B------:R1:W-:Y:S01]  /*efd0*/  LDS R216, [R13+0x400] ;  /* 0x000400000dd87984 */ /* 0x0003e20000000800 */
[----:B--2---:R-:W-:Y:S01]  /*efe0*/  FMUL.FTZ R226, R32, R220 ;  /* 0x000000dc20e27220 */ /* 0x004fe20000410000 */
[--C-:B------:R-:W-:Y:S01]  /*eff0*/  FFMA.FTZ R207, R207, UR4, -R103.reuse ;  /* 0x00000004cfcf7c23 */ /* 0x100fe20008010867 */
[----:B------:R-:W-:Y:S01]  /*f000*/  FFMA.FTZ R206, R206, UR4, -R103 ;  /* 0x00000004cece7c23 */ /* 0x000fe20008010867 */
[----:B------:R-:W-:Y:S01]  /*f010*/  FMUL.FTZ R209, R209, R222 ;  /* 0x000000ded1d17220 */ /* 0x000fe20000410000 */
[----:B------:R-:W2:Y:S01]  /*f020*/  SHFL.IDX PT, R220, R17, R229, 0x1f ;  /* 0x00001fe511dc7589 */ /* 0x000ea200000e0000 */
[----:B------:R-:W-:Y:S01]  /*f030*/  FMUL.FTZ R103, R236, R221 ;  /* 0x000000ddec677220 */ /* 0x000fe20000410000 */
[----:B------:R-:W-:-:S02]  /*f040*/  FMUL.FTZ R222, R31, R217 ;  /* 0x000000d91fde7220 */ /* 0x000fc40000410000 */
[----:B------:R-:W2:Y:S04]  /*f050*/  SHFL.IDX PT, R221, R17, R234, 0x1f ;  /* 0x00001fea11dd7589 */ /* 0x000ea800000e0000 */
[----:B------:R-:W2:Y:S01]  /*f060*/  SHFL.IDX PT, R217, R17, R233, 0x1f ;  /* 0x00001fe911d97589 */ /* 0x000ea200000e0000 */
[----:B------:R-:W2:Y:S01]  /*f070*/  MUFU.EX2 R36, R36 ;  /* 0x0000002400247308 */ /* 0x000ea20000000800 */
[----:B------:R-:W-:Y:S01]  /*f080*/  FFMA.FTZ R14, -R200, R200, 1 ;  /* 0x3f800000c80e7423 */ /* 0x000fe200000101c8 */
[----:B---3--:R-:W-:Y:S01]  /*f090*/  FMUL.FTZ R212, R26, R212 ;  /* 0x000000d41ad47220 */ /* 0x008fe20000410000 */
[----:B-1----:R-:W-:Y:S01]  /*f0a0*/  FMUL.FTZ R223, R30, R223 ;  /* 0x000000df1edf7220 */ /* 0x002fe20000410000 */
[----:B------:R-:W-:Y:S02]  /*f0b0*/  VIADD R235, R10, 0x10 ;  /* 0x000000100aeb7836 */ /* 0x000fe40000000000 */
[----:B------:R-:W-:Y:S01]  /*f0c0*/  FMUL.FTZ R224, R19, R224 ;  /* 0x000000e013e07220 */ /* 0x000fe20000410000 */
[----:B------:R-:W-:Y:S01]  /*f0d0*/  FMUL.FTZ R14, R14, R212 ;  /* 0x000000d40e0e7220 */ /* 0x000fe20000410000 */
[----:B------:R-:W-:Y:S01]  /*f0e0*/  FFMA.FTZ R212, -R21, R21, 1 ;  /* 0x3f80000015d47423 */ /* 0x000fe20000010115 */
[----:B------:R-:W-:Y:S01]  /*f0f0*/  FFMA.FTZ R21, -R22, R22, 1 ;  /* 0x3f80000016157423 */ /* 0x000fe20000010116 */
[----:B------:R-:W-:Y:S01]  /*f100*/  FMUL.FTZ R22, R18, R225 ;  /* 0x000000e112167220 */ /* 0x000fe20000410000 */
[----:B------:R-:W-:Y:S01]  /*f110*/  FMUL.FTZ R211, R211, R223 ;  /* 0x000000dfd3d37220 */ /* 0x000fe20000410000 */
[----:B------:R-:W-:Y:S01]  /*f120*/  FFMA.FTZ R13, -R171, R171, 1 ;  /* 0x3f800000ab0d7423 */ /* 0x000fe200000101ab */
[----:B------:R-:W1:Y:S01]  /*f130*/  SHFL.IDX PT, R223, R17, R235, 0x1f ;  /* 0x00001feb11df7589 */ /* 0x000e6200000e0000 */
[----:B------:R-:W-:Y:S01]  /*f140*/  FMUL.FTZ R40, R35, R40 ;  /* 0x0000002823287220 */ /* 0x000fe20000410000 */
[--C-:B----4-:R-:W-:Y:S01]  /*f150*/  FADD.FTZ R41, R41, -R218.reuse ;  /* 0x800000da29297221 */ /* 0x110fe20000010000 */
[----:B------:R-:W-:Y:S01]  /*f160*/  FMUL.FTZ R21, R21, R224 ;  /* 0x000000e015157220 */ /* 0x000fe20000410000 */
[----:B------:R-:W-:Y:S01]  /*f170*/  FMUL.FTZ R22, R212, R22 ;  /* 0x00000016d4167220 */ /* 0x000fe20000410000 */
[----:B------:R-:W-:Y:S01]  /*f180*/  FFMA.FTZ R212, -R23, R23, 1 ;  /* 0x3f80000017d47423 */ /* 0x000fe20000010117 */
[----:B------:R-:W3:Y:S01]  /*f190*/  SHFL.IDX PT, R224, R17, R227, 0x1f ;  /* 0x00001fe311e07589 */ /* 0x000ee200000e0000 */
[----:B------:R-:W-:Y:S01]  /*f1a0*/  FADD.FTZ R43, R43, -R218 ;  /* 0x800000da2b2b7221 */ /* 0x000fe20000010000 */
[--C-:B--2---:R-:W-:Y:S01]  /*f1b0*/  FADD.FTZ R53, R53, -R220.reuse ;  /* 0x800000dc35357221 */ /* 0x104fe20000010000 */
[----:B------:R-:W-:Y:S01]  /*f1c0*/  FADD.FTZ R55, R55, -R220 ;  /* 0x800000dc37377221 */ /* 0x000fe20000010000 */
[----:B------:R-:W-:Y:S01]  /*f1d0*/  FMUL.FTZ R13, R13, R40 ;  /* 0x000000280d0d7220 */ /* 0x000fe20000410000 */
[----:B------:R-:W-:Y:S01]  /*f1e0*/  FFMA.FTZ R218, -R169, R169, 1 ;  /* 0x3f800000a9da7423 */ /* 0x000fe200000101a9 */
[----:B------:R-:W-:Y:S01]  /*f1f0*/  FMUL.FTZ R42, R36, R42 ;  /* 0x0000002a242a7220 */ /* 0x000fe20000410000 */
[----:B------:R-:W-:Y:S01]  /*f200*/  FFMA.FTZ R40, -R170, R170, 1 ;  /* 0x3f800000aa287423 */ /* 0x000fe200000101aa */
[----:B------:R-:W-:Y:S01]  /*f210*/  FMUL.FTZ R220, R12, R41 ;  /* 0x000000290cdc7220 */ /* 0x000fe20000410000 */
[----:B------:R-:W-:Y:S01]  /*f220*/  FADD.FTZ R44, R44, -R221 ;  /* 0x800000dd2c2c7221 */ /* 0x000fe20000010000 */
        /* <DEDUP_REMOVED lines=8> */
[----:B------:R-:W2:Y:S01]  /*f2b0*/  SHFL.IDX PT, R222, R17, R230, 0x1f ;  /* 0x00001fe611de7589 */ /* 0x000ea200000e0000 */
        /* <DEDUP_REMOVED lines=10> */
[----:B------:R-:W-:-:S02]  /*f360*/  VIADD R228, R10, 0x4 ;  /* 0x000000040ae47836 */ /* 0x000fc40000000000 */
[----:B------:R-:W-:Y:S01]  /*f370*/  FMUL.FTZ R45, R40, R44 ;  /* 0x0000002c282d7220 */ /* 0x000fe20000410000 */
[----:B------:R-:W-:Y:S01]  /*f380*/  FMUL.FTZ R44, R89, R46 ;  /* 0x0000002e592c7220 */ /* 0x000fe20000410000 */
[----:B------:R-:W-:Y:S01]  /*f390*/  FMUL.FTZ R46, R88, R217 ;  /* 0x000000d9582e7220 */ /* 0x000fe20000410000 */
[----:B------:R-:W-:Y:S01]  /*f3a0*/  FFMA.FTZ R90, -R90, R90, 1 ;  /* 0x3f8000005a5a7423 */ /* 0x000fe2000001015a */
[----:B------:R-:W4:Y:S01]  /*f3b0*/  SHFL.IDX PT, R88, R216, R228, 0x1f ;  /* 0x00001fe4d8587589 */ /* 0x000f2200000e0000 */
[--C-:B-1----:R-:W-:Y:S01]  /*f3c0*/  FADD.FTZ R48, R48, -R223.reuse ;  /* 0x800000df30307221 */ /* 0x102fe20000010000 */
[----:B------:R-:W-:Y:S01]  /*f3d0*/  FADD.FTZ R50, R50, -R223 ;  /* 0x800000df32327221 */ /* 0x000fe20000010000 */
[--C-:B---3--:R-:W-:Y:S01]  /*f3e0*/  FADD.FTZ R49, R49, -R224.reuse ;  /* 0x800000e031317221 */ /* 0x108fe20000010000 */
        /* <DEDUP_REMOVED lines=9> */
[----:B--2---:R-:W-:Y:S01]  /*f480*/  FADD.FTZ R52, R52, -R222 ;  /* 0x800000de34347221 */ /* 0x004fe20000010000 */
[----:B------:R-:W-:Y:S01]  /*f490*/  FMUL.FTZ R48, R91, R48 ;  /* 0x000000305b307220 */ /* 0x000fe20000410000 */
[----:B------:R-:W-:Y:S01]  /*f4a0*/  FFMA.FTZ R90, -R166, R166, 1 ;  /* 0x3f800000a65a7423 */ /* 0x000fe200000101a6 */
[----:B------:R-:W-:Y:S01]  /*f4b0*/  FMUL.FTZ R47, R93, R40 ;  /* 0x000000285d2f7220 */ /* 0x000fe20000410000 */
[----:B------:R-:W-:Y:S01]  /*f4c0*/  FMUL.FTZ R91, R98, R51 ;  /* 0x00000033625b7220 */ /* 0x000fe20000410000 */
[----:B------:R-:W1:Y:S01]  /*f4d0*/  SHFL.IDX PT, R40, R216, R234, 0x1f ;  /* 0x00001fead8287589 */ /* 0x000e6200000e0000 */
[----:B------:R-:W-:Y:S01]  /*f4e0*/  FMUL.FTZ R49, R92, R49 ;  /* 0x000000315c317220 */ /* 0x000fe20000410000 */
[----:B------:R-:W-:-:S02]  /*f4f0*/  FMUL.FTZ R93, R99, R52 ;  /* 0x00000034635d7220 */ /* 0x000fc40000410000 */
[----:B------:R-:W2:Y:S01]  /*f500*/  SHFL.IDX PT, R89, R216, R10, 0x1f ;  /* 0x00001f0ad8597589 */ /* 0x000ea200000e0000 */
[----:B------:R-:W-:-:S03]  /*f510*/  FMUL.FTZ R52, R90, R91 ;  /* 0x0000005b5a347220 */ /* 0x000fc60000410000 */
[----:B------:R-:W3:Y:S01]  /*f520*/  SHFL.IDX PT, R92, R216, R233, 0x1f ;  /* 0x00001fe9d85c7589 */ /* 0x000ee200000e0000 */
[----:B------:R-:W-:-:S03]  /*f530*/  FFMA.FTZ R51, -R165, R165, 1 ;  /* 0x3f800000a5337423 */ /* 0x000fc600000101a5 */
[----:B------:R-:W3:Y:S01]  /*f540*/  SHFL.IDX PT, R90, R216, R230, 0x1f ;  /* 0x00001fe6d85a7589 */ /* 0x000ee200000e0000 */
[--C-:B----4-:R-:W-:Y:S01]  /*f550*/  FADD.FTZ R57, R57, -R88.reuse ;  /* 0x8000005839397221 */ /* 0x110fe20000010000 */
[----:B------:R-:W-:Y:S01]  /*f560*/  FADD.FTZ R59, R59, -R88 ;  /* 0x800000583b3b7221 */ /* 0x000fe20000010000 */
[----:B------:R-:W-:Y:S01]  /*f570*/  FMUL.FTZ R51, R51, R93 ;  /* 0x0000005d33337220 */ /* 0x000fe20000410000 */
[----:B------:R4:W-:Y:S01]  /*f580*/  LDS R88, [R15+0x400] ;  /* 0x000400000f587984 */ /* 0x0009e20000000800 */
[----:B------:R-:W4:Y:S03]  /*f590*/  MUFU.EX2 R117, R117 ;  /* 0x0000007500757308 */ /* 0x000f260000000800 */
[----:B------:R-:W4:Y:S04]  /*f5a0*/  SHFL.IDX PT, R93, R216, R235, 0x1f ;  /* 0x00001febd85d7589 */ /* 0x000f2800000e0000 */
[----:B------:R-:W-:Y:S01]  /*f5b0*/  SHFL.IDX PT, R91, R216, R227, 0x1f ;  /* 0x00001fe3d85b7589 */ /* 0x000fe200000e0000 */
[----:B------:R-:W4:Y:S03]  /*f5c0*/  MUFU.EX2 R106, R106 ;  /* 0x0000006a006a7308 */ /* 0x000f260000000800 */
[----:B------:R-:W4:Y:S05]  /*f5d0*/  SHFL.IDX PT, R216, R216, R229, 0x1f ;  /* 0x00001fe5d8d87589 */ /* 0x000f2a00000e0000 */
[----:B------:R-:W4:Y:S01]  /*f5e0*/  MUFU.EX2 R119, R119 ;  /* 0x0000007700777308 */ /* 0x000f220000000800 */
[----:B-1----:R-:W-:-:S07]  /*f5f0*/  FADD.FTZ R60, R60, -R40 ;  /* 0x800000283c3c7221 */ /* 0x002fce0000010000 */
[----:B------:R-:W1:Y:S01]  /*f600*/  MUFU.EX2 R204, R204 ;  /* 0x000000cc00cc7308 */ /* 0x000e620000000800 */
[----:B--2---:R-:W-:Y:S01]  /*f610*/  FADD.FTZ R56, R56, -R89 ;  /* 0x8000005938387221 */ /* 0x004fe20000010000 */
[----:B------:R-:W-:-:S06]  /*f620*/  FADD.FTZ R40, R62, -R40 ;  /* 0x800000283e287221 */ /* 0x000fcc0000010000 */
[----:B------:R-:W2:Y:S01]  /*f630*/  MUFU.EX2 R120, R120 ;  /* 0x0000007800787308 */ /* 0x000ea20000000800 */
[----:B---3--:R-:W-:Y:S01]  /*f640*/  FADD.FTZ R62, R61, -R92 ;  /* 0x8000005c3d3e7221 */ /* 0x008fe20000010000 */
[----:B------:R-:W-:-:S06]  /*f650*/  FADD.FTZ R58, R58, -R89 ;  /* 0x800000593a3a7221 */ /* 0x000fcc0000010000 */
[----:B------:R-:W3:Y:S01]  /*f660*/  MUFU.EX2 R111, R111 ;  /* 0x0000006f006f7308 */ /* 0x000ee20000000800 */
[----:B------:R-:W-:-:S07]  /*f670*/  FADD.FTZ R92, R63, -R92 ;  /* 0x8000005c3f5c7221 */ /* 0x000fce0000010000 */
[----:B------:R-:W3:Y:S01]  /*f680*/  MUFU.EX2 R100, R100 ;  /* 0x0000006400647308 */ /* 0x000ee20000000800 */
[----:B------:R-:W-:Y:S01]  /*f690*/  FADD.FTZ R63, R68, -R90 ;  /* 0x8000005a443f7221 */ /* 0x000fe20000010000 */
[----:B------:R-:W-:Y:S01]  /*f6a0*/  FFMA.FTZ R68, -R161, R161, 1 ;  /* 0x3f800000a1447423 */ /* 0x000fe200000101a1 */
[----:B----4-:R-:W-:-:S05]  /*f6b0*/  FMUL.FTZ R56, R117, R56 ;  /* 0x0000003875387220 */ /* 0x010fca0000410000 */
[----:B------:R-:W4:Y:S01]  /*f6c0*/  MUFU.EX2 R102, R102 ;  /* 0x0000006600667308 */ /* 0x000f220000000800 */
[----:B------:R-:W-:Y:S01]  /*f6d0*/  FFMA.FTZ R15, -R159, R159, 1 ;  /* 0x3f8000009f0f7423 */ /* 0x000fe2000001019f */
[----:B------:R-:W-:-:S06]  /*f6e0*/  FMUL.FTZ R58, R106, R58 ;  /* 0x0000003a6a3a7220 */ /* 0x000fcc0000410000 */
[----:B------:R-:W4:Y:S01]  /*f6f0*/  MUFU.EX2 R116, R116 ;  /* 0x0000007400747308 */ /* 0x000f220000000800 */
[----:B------:R-:W-:-:S07]  /*f700*/  FMUL.FTZ R68, R68, R56 ;  /* 0x0000003844447220 */ /* 0x000fce0000410000 */
[----:B------:R-:W4:Y:S01]  /*f710*/  MUFU.EX2 R104, R104 ;  /* 0x0000006800687308 */ /* 0x000f220000000800 */
[----:B------:R-:W-:Y:S01]  /*f720*/  FFMA.FTZ R61, -R160, R160, 1 ;  /* 0x3f800000a03d7423 */ /* 0x000fe200000101a0 */
[----:B------:R-:W-:-:S06]  /*f730*/  FMUL.FTZ R57, R119, R57 ;  /* 0x0000003977397220 */ /* 0x000fcc0000410000 */
[----:B------:R-:W4:Y:S01]  /*f740*/  MUFU.EX2 R107, R107 ;  /* 0x0000006b006b7308 */ /* 0x000f220000000800 */
[----:B------:R-:W-:-:S07]  /*f750*/  FADD.FTZ R66, R66, -R93 ;  /* 0x8000005d42427221 */ /* 0x000fce0000010000 */
[----:B------:R-:W4:Y:S01]  /*f760*/  MUFU.EX2 R122, R122 ;  /* 0x0000007a007a7308 */ /* 0x000f220000000800 */
[----:B-1----:R-:W-:-:S07]  /*f770*/  FMUL.FTZ R56, R204, R59 ;  /* 0x0000003bcc387220 */ /* 0x002fce0000410000 */
[----:B------:R-:W1:Y:S01]  /*f780*/  MUFU.EX2 R101, R101 ;  /* 0x0000006500657308 */ /* 0x000e620000000800 */
[----:B------:R-:W-:Y:S01]  /*f790*/  FMUL.FTZ R59, R15, R58 ;  /* 0x0000003a0f3b7220 */ /* 0x000fe20000410000 */
[----:B------:R-:W-:-:S06]  /*f7a0*/  FADD.FTZ R89, R69, -R216 ;  /* 0x800000d845597221 */ /* 0x000fcc0000010000 */
[----:B------:R-:W1:Y:S01]  /*f7b0*/  MUFU.EX2 R124, R124 ;  /* 0x0000007c007c7308 */ /* 0x000e620000000800 */
[----:B------:R-:W-:Y:S01]  /*f7c0*/  FFMA.FTZ R58, -R157, R157, 1 ;  /* 0x3f8000009d3a7423 */ /* 0x000fe2000001019d */
[----:B--2---:R-:W-:Y:S01]  /*f7d0*/  FMUL.FTZ R60, R120, R60 ;  /* 0x0000003c783c7220 */ /* 0x004fe20000410000 */
[----:B------:R-:W-:Y:S01]  /*f7e0*/  FADD.FTZ R65, R65, -R91 ;  /* 0x8000005b41417221 */ /* 0x000fe20000010000 */
[----:B------:R-:W-:Y:S01]  /*f7f0*/  FADD.FTZ R216, R71, -R216 ;  /* 0x800000d847d87221 */ /* 0x000fe20000010000 */
[----:B------:R-:W-:Y:S01]  /*f800*/  FMUL.FTZ R61, R61, R57 ;  /* 0x000000393d3d7220 */ /* 0x000fe20000410000 */
[----:B------:R-:W-:Y:S01]  /*f810*/  FFMA.FTZ R71, -R155, R155, 1 ;  /* 0x3f8000009b477423 */ /* 0x000fe2000001019b */
[----:B---3--:R-:W-:Y:S01]  /*f820*/  FMUL.FTZ R40, R111, R40 ;  /* 0x000000286f287220 */ /* 0x008fe20000410000 */
[----:B------:R-:W-:Y:S01]  /*f830*/  FFMA.FTZ R57, -R151, R151, 1 ;  /* 0x3f80000097397423 */ /* 0x000fe20000010197 */
[----:B------:R-:W-:Y:S01]  /*f840*/  FMUL.FTZ R66, R100, R66 ;  /* 0x0000004264427220 */ /* 0x000fe20000410000 */
[----:B------:R-:W-:Y:S01]  /*f850*/  FADD.FTZ R54, R54, -R222 ;  /* 0x800000de36367221 */ /* 0x000fe20000010000 */
[----:B------:R-:W-:Y:S01]  /*f860*/  FADD.FTZ R64, R64, -R93 ;  /* 0x8000005d40407221 */ /* 0x000fe20000010000 */
[----:B------:R-:W-:Y:S01]  /*f870*/  FMUL.FTZ R58, R58, R60 ;  /* 0x0000003c3a3a7220 */ /* 0x000fe20000410000 */
[----:B----4-:R-:W-:Y:S01]  /*f880*/  FMUL.FTZ R60, R102, R65 ;  /* 0x00000041663c7220 */ /* 0x010fe20000410000 */
        /* <DEDUP_REMOVED lines=8> */
[----:B------:R-:W2:Y:S01]  /*f910*/  LDL.LU R200, [R1+0x110] ;  /* 0x0001100001c87983 */ /* 0x000ea20000300800 */
[----:B------:R-:W-:Y:S01]  /*f920*/  FMUL.FTZ R220, R107, R54 ;  /* 0x000000366bdc7220 */ /* 0x000fe20000410000 */
[----:B------:R-:W-:Y:S01]  /*f930*/  FMUL.FTZ R221, R122, R53 ;  /* 0x000000357add7220 */ /* 0x000fe20000410000 */
[----:B------:R-:W-:Y:S01]  /*f940*/  FFMA.FTZ R15, -R154, R154, 1 ;  /* 0x3f8000009a0f7423 */ /* 0x000fe2000001019a */
[----:B-1----:R-:W-:Y:S01]  /*f950*/  FMUL.FTZ R64, R101, R64 ;  /* 0x0000004065407220 */ /* 0x002fe20000410000 */
[----:B------:R-:W2:Y:S01]  /*f960*/  LDL.LU R201, [R1+0x10c] ;  /* 0x00010c0001c97983 */ /* 0x000ea20000300800 */
[----:B------:R-:W-:Y:S01]  /*f970*/  FFMA.FTZ R215, -R202, R202, 1 ;  /* 0x3f800000cad77423 */ /* 0x000fe200000101ca */
[----:B------:R-:W-:Y:S01]  /*f980*/  FFMA.FTZ R225, -R203, R203, 1 ;  /* 0x3f800000cbe17423 */ /* 0x000fe200000101cb */
[----:B------:R-:W1:Y:S01]  /*f990*/  MUFU.EX2 R115, R115 ;  /* 0x0000007300737308 */ /* 0x000e620000000800 */
[----:B------:R-:W2:Y:S01]  /*f9a0*/  LDL.LU R202, [R1+0x108] ;  /* 0x0001080001ca7983 */ /* 0x000ea20000300800 */
[----:B------:R-:W-:Y:S01]  /*f9b0*/  FMUL.FTZ R222, R124, R55 ;  /* 0x000000377cde7220 */ /* 0x000fe20000410000 */
[----:B------:R-:W-:Y:S01]  /*f9c0*/  FMUL.FTZ R66, R66, R63 ;  /* 0x0000003f42427220 */ /* 0x000fe20000410000 */
[----:B------:R-:W-:Y:S01]  /*f9d0*/  FMUL.FTZ R53, R218, R220 ;  /* 0x000000dcda357220 */ /* 0x000fe20000410000 */
[----:B------:R-:W2:Y:S01]  /*f9e0*/  LDL.LU R203, [R1+0x104] ;  /* 0x0001040001cb7983 */ /* 0x000ea20000300800 */
[----:B------:R-:W-:Y:S01]  /*f9f0*/  FMUL.FTZ R55, R217, R221 ;  /* 0x000000ddd9377220 */ /* 0x000fe20000410000 */
[----:B------:R-:W-:Y:S01]  /*fa00*/  FADD.FTZ R67, R67, -R91 ;  /* 0x8000005b43437221 */ /* 0x000fe20000010000 */
[----:B------:R-:W3:Y:S01]  /*fa10*/  MUFU.EX2 R105, R105 ;  /* 0x0000006900697308 */ /* 0x000ee20000000800 */
[----:B------:R4:W5:Y:S01]  /*fa20*/  LDL.LU R171, [R1+0x100] ;  /* 0x0001000001ab7983 */ /* 0x0009620000300800 */
[----:B------:R-:W-:Y:S01]  /*fa30*/  FMUL.FTZ R15, R15, R92 ;  /* 0x0000005c0f0f7220 */ /* 0x000fe20000410000 */
[----:B------:R-:W-:-:S02]  /*fa40*/  FMUL.FTZ R64, R40, R64 ;  /* 0x0000004028407220 */ /* 0x000fc40000410000 */
[----:B------:R-:W4:Y:S04]  /*fa50*/  SHFL.IDX PT, R63, R88, R227, 0x1f ;  /* 0x00001fe3583f7589 */ /* 0x000f2800000e0000 */
[----:B------:R1:W5:Y:S01]  /*fa60*/  LDL.LU R170, [R1+0xfc] ;  /* 0x0000fc0001aa7983 */ /* 0x0003620000300800 */
[----:B------:R-:W4:Y:S03]  /*fa70*/  MUFU.EX2 R114, R114 ;  /* 0x0000007200727308 */ /* 0x000f260000000800 */
[----:B------:R-:W-:Y:S04]  /*fa80*/  SHFL.IDX PT, R91, R88, R10, 0x1f ;  /* 0x00001f0a585b7589 */ /* 0x000fe800000e0000 */
        /* <DEDUP_REMOVED lines=12> */
[----:B------:R-:W4:Y:S03]  /*fb50*/  MUFU.EX2 R118, R118 ;  /* 0x0000007600767308 */ /* 0x000f260000000800 */
[----:B------:R1:W5:Y:S04]  /*fb60*/  LDL.LU R165, [R1+0xe8] ;  /* 0x0000e80001a57983 */ /* 0x0003680000300800 */
[----:B------:R1:W5:Y:S04]  /*fb70*/  LDL.LU R164, [R1+0xe4] ;  /* 0x0000e40001a47983 */ /* 0x0003680000300800 */
[----:B------:R1:W5:Y:S01]  /*fb80*/  LDL.LU R163, [R1+0xe0] ;  /* 0x0000e00001a37983 */ /* 0x0003620000300800 */
[----:B------:R-:W-:-:S03]  /*fb90*/  FFMA.FTZ R69, -R158, R158, 1 ;  /* 0x3f8000009e457423 */ /* 0x000fc6000001019e */
[----:B------:R1:W5:Y:S01]  /*fba0*/  LDL.LU R162, [R1+0xdc] ;  /* 0x0000dc0001a27983 */ /* 0x0003620000300800 */
[----:B------:R-:W-:-:S03]  /*fbb0*/  FADD.FTZ R90, R70, -R90 ;  /* 0x8000005a465a7221 */ /* 0x000fc60000010000 */
[----:B------:R1:W5:Y:S01]  /*fbc0*/  LDL.LU R161, [R1+0xd8] ;  /* 0x0000d80001a17983 */ /* 0x0003620000300800 */
[----:B------:R-:W4:Y:S03]  /*fbd0*/  MUFU.EX2 R138, R138 ;  /* 0x0000008a008a7308 */ /* 0x000f260000000800 */
        /* <DEDUP_REMOVED lines=8> */
[----:B---3--:R-:W-:Y:S02]  /*fc60*/  FMUL.FTZ R62, R105, R62 ;  /* 0x0000003e693e7220 */ /* 0x008fe40000410000 */
        /* <DEDUP_REMOVED lines=8> */
[----:B----4-:R-:W-:Y:S02]  /*fcf0*/  FMUL.FTZ R90, R114, R90 ;  /* 0x0000005a725a7220 */ /* 0x010fe40000410000 */
        /* <DEDUP_REMOVED lines=64> */
[----:B------:R-:W2:Y:S08]  /*10100*/  MUFU.EX2 R123, R123 ;  /* 0x0000007b007b7308 */ /* 0x000eb00000000800 */
        /* <DEDUP_REMOVED lines=90> */
[----:B---3--:R-:W-:-:S05]  /*106b0*/  LEA R13, R0, R221, 0xe ;  /* 0x000000dd000d7211 */ /* 0x008fca00078e70ff */
        /* <DEDUP_REMOVED lines=147> */
.L_x_1904:
        /* <DEDUP_REMOVED lines=70> */
.L_x_1905:
[----:B------:R-:W-:Y:S01]  /*11450*/  UIADD3 UR43, UR43, 0x1, URZ ;  /* 0x000000012b2b7890 */ /* 0x000fe2000fffe03f */
[----:B------:R-:W-:Y:S02]  /*11460*/  VIADD R0, R0, 0x1 ;  /* 0x0000000100007836 */ /* 0x000fe40000000000 */
[----:B------:R-:W-:Y:S01]  /*11470*/  VIADD R6, R6, 0x30c20 ;  /* 0x00030c2006067836 */ /* 0x000fe20000000000 */
        /* <DEDUP_REMOVED lines=9> */
.L_x_1895:
        /* <DEDUP_REMOVED lines=34> */
.L_x_1863:
        /* <DEDUP_REMOVED lines=20> */
[----:B------:R-:W-:-:S02]  /*11870*/  F2FP.F16.F32.PACK_AB R197, R199, R198 ;  /* 0x000000c6c7c5723e */ /* 0x000fc400000000ff */
[----:B--2---:R-:W-:Y:S02]  /*11880*/  IADD3 R11, R0, -0x80, RZ ;  /* 0xffffff80000b7810 */ /* 0x004fe40007ffe0ff */
[----:B------:R-:W-:Y:S02]  /*11890*/  F2FP.F16.F32.PACK_AB R140, R141, R140 ;  /* 0x0000008c8d8c723e */ /* 0x000fe400000000ff */
[----:B------:R-:W-:Y:S02]  /*118a0*/  SHF.R.S32.HI R10, RZ, 0x1f, R11 ;  /* 0x0000001fff0a7819 */ /* 0x000fe4000001140b */
[----:B------:R-:W-:Y:S02]  /*118b0*/  F2FP.F16.F32.PACK_AB R198, R201, R200 ;  /* 0x000000c8c9c6723e */ /* 0x000fe400000000ff */
[CC--:B------:R-:W-:Y:S02]  /*118c0*/  LEA.HI R7, R10.reuse, R11.reuse, RZ, 0x4 ;  /* 0x0000000b0a077211 */ /* 0x0c0fe400078f20ff */
[----:B------:R-:W-:-:S02]  /*118d0*/  LEA.HI R4, R10, R11, RZ, 0x5 ;  /* 0x0000000b0a047211 */ /* 0x000fc400078f28ff */
[----:B------:R-:W-:Y:S02]  /*118e0*/  LOP3.LUT R0, R7, 0xfffffff0, RZ, 0xc0, !PT ;  /* 0xfffffff007007812 */ /* 0x000fe400078ec0ff */
[----:B------:R-:W-:Y:S02]  /*118f0*/  SHF.R.U32.HI R7, RZ, 0x1, R7 ;  /* 0x00000001ff077819 */ /* 0x000fe40000011607 */
[----:B------:R-:W-:Y:S01]  /*11900*/  F2FP.F16.F32.PACK_AB R199, R203, R202 ;  /* 0x000000cacbc7723e */ /* 0x000fe200000000ff */
[----:B------:R-:W-:Y:S01]  /*11910*/  IMAD.IADD R0, R11, 0x1, -R0 ;  /* 0x000000010b007824 */ /* 0x000fe200078e0a00 */
[----:B------:R-:W-:Y:S02]  /*11920*/  F2FP.F16.F32.PACK_AB R141, R143, R142 ;  /* 0x0000008e8f8d723e */ /* 0x000fe400000000ff */
[----:B------:R-:W-:Y:S02]  /*11930*/  F2FP.F16.F32.PACK_AB R148, R149, R148 ;  /* 0x000000949594723e */ /* 0x000fe400000000ff */
[----:B------:R-:W-:-:S02]  /*11940*/  SHF.R.S32.HI R3, RZ, 0x1f, R0 ;  /* 0x0000001fff037819 */ /* 0x000fc40000011400 */
[----:B------:R-:W-:Y:S02]  /*11950*/  F2FP.F16.F32.PACK_AB R142, R145, R144 ;  /* 0x00000090918e723e */ /* 0x000fe400000000ff */
[----:B------:R-:W-:Y:S02]  /*11960*/  LEA.HI R3, R3, R0, RZ, 0x3 ;  /* 0x0000000003037211 */ /* 0x000fe400078f18ff */
[----:B------:R-:W-:Y:S02]  /*11970*/  F2FP.F16.F32.PACK_AB R143, R147, R146 ;  /* 0x00000092938f723e */ /* 0x000fe400000000ff */
[C---:B------:R-:W-:Y:S01]  /*11980*/  LOP3.LUT R5, R3.reuse, 0xfffffff8, RZ, 0xc0, !PT ;  /* 0xfffffff803057812 */ /* 0x040fe200078ec0ff */
[----:B------:R-:W-:Y:S01]  /*11990*/  IMAD.SHL.U32 R3, R3, 0x40, RZ ;  /* 0x0000004003037824 */ /* 0x000fe200078e00ff */
[----:B------:R-:W-:Y:S02]  /*119a0*/  F2FP.F16.F32.PACK_AB R149, R151, R150 ;  /* 0x000000969795723e */ /* 0x000fe400000000ff */
[----:B------:R-:W-:Y:S01]  /*119b0*/  F2FP.F16.F32.PACK_AB R156, R157, R156 ;  /* 0x0000009c9d9c723e */ /* 0x000fe200000000ff */
[----:B------:R-:W-:Y:S01]  /*119c0*/  IMAD.IADD R5, R0, 0x1, -R5 ;  /* 0x0000000100057824 */ /* 0x000fe200078e0a05 */
[----:B------:R-:W-:-:S02]  /*119d0*/  LOP3.LUT R3, R3, 0x7ffffe00, RZ, 0xc0, !PT ;  /* 0x7ffffe0003037812 */ /* 0x000fc400078ec0ff */
[----:B------:R-:W-:Y:S02]  /*119e0*/  F2FP.F16.F32.PACK_AB R150, R153, R152 ;  /* 0x000000989996723e */ /* 0x000fe400000000ff */
[C---:B------:R-:W-:Y:S02]  /*119f0*/  SHF.L.U32 R0, R5.reuse, 0x6, RZ ;  /* 0x0000000605007819 */ /* 0x040fe400000006ff */
[----:B------:R-:W-:Y:S02]  /*11a00*/  R2P PR, R5, 0x6 ;  /* 0x0000000605007804 */ /* 0x000fe40000000000 */
[----:B------:R-:W-:Y:S02]  /*11a10*/  LOP3.LUT R0, R0, 0x1c0, RZ, 0xc0, !PT ;  /* 0x000001c000007812 */ /* 0x000fe400078ec0ff */
[----:B------:R-:W-:Y:S02]  /*11a20*/  MOV R5, 0x40 ;  /* 0x0000004000057802 */ /* 0x000fe40000000f00 */
[----:B------:R-:W-:-:S02]  /*11a30*/  LOP3.LUT R7, R0, 0x8, R7, 0xf8, !PT ;  /* 0x0000000800077812 */ /* 0x000fc400078ef807 */
[----:B------:R-:W-:Y:S01]  /*11a40*/  SHF.R.U32.HI R2, RZ, 0x3, R0 ;  /* 0x00000003ff027819 */ /* 0x000fe20000011600 */
[----:B------:R-:W-:Y:S01]  /*11a50*/  IMAD.SHL.U32 R0, R4, 0x20, RZ ;  /* 0x0000002004007824 */ /* 0x000fe200078e00ff */
[----:B------:R-:W-:Y:S02]  /*11a60*/  SEL R5, R5, 0xffffffc0, !P2 ;  /* 0xffffffc005057807 */ /* 0x000fe40005000000 */
        /* <DEDUP_REMOVED lines=12> */
[----:B------:R-:W-:Y:S01]  /*11b30*/  IMAD.IADD R3, R3, 0x1, R6 ;  /* 0x0000000103037824 */ /* 0x000fe200078e0206 */
        /* <DEDUP_REMOVED lines=15> */
[----:B------:R-:W-:Y:S01]  /*11c30*/  MOV R4, UR4 ;  /* 0x0000000400047c02 */ /* 0x000fe20008000f00 */
        /* <DEDUP_REMOVED lines=9> */
[----:B--2---:R-:W-:Y:S01]  /*11cd0*/  LOP3.LUT R6, R19, 0x1ffffff8, RZ, 0xc0, !PT ;  /* 0x1ffffff813067812 */ /* 0x004fe200078ec0ff */
[----:B------:R-:W2:Y:S01]  /*11ce0*/  S2R R27, SR_CTAID.X ;  /* 0x00000000001b7919 */ /* 0x000ea20000002500 */
[----:B------:R-:W-:Y:S01]  /*11cf0*/  SHF.R.S32.HI R19, RZ, 0x3, R19 ;  /* 0x00000003ff137819 */ /* 0x000fe20000011413 */
[----:B------:R-:W-:Y:S01]  /*11d00*/  IMAD.U32 R0, RZ, RZ, UR7 ;  /* 0x00000007ff007e24 */ /* 0x000fe2000f8e00ff */
[----:B------:R-:W1:Y:S01]  /*11d10*/  S2R R31, SR_CTAID.Y ;  /* 0x00000000001f7919 */ /* 0x000e620000002600 */
[----:B------:R-:W-:Y:S01]  /*11d20*/  IMAD.IADD R6, R11, 0x1, -R6 ;  /* 0x000000010b067824 */ /* 0x000fe200078e0a06 */
[----:B------:R-:W-:Y:S02]  /*11d30*/  SHF.L.U32 R8, R19, 0x6, RZ ;  /* 0x0000000613087819 */ /* 0x000fe400000006ff */
[----:B------:R-:W-:Y:S02]  /*11d40*/  PLOP3.LUT P0, PT, PT, PT, UP0, 0x80, 0x0 ;  /* 0x000000000000781c */ /* 0x000fe40003f0f008 */
[----:B------:R-:W-:Y:S01]  /*11d50*/  @UP0 ULDC.64 UR4, c[0x0][0x878] ;  /* 0x00021e0000040ab9 */ /* 0x000fe20000000a00 */
[----:B------:R-:W-:Y:S01]  /*11d60*/  IMAD.SHL.U32 R20, R6, 0x8, RZ ;  /* 0x0000000806147824 */ /* 0x000fe200078e00ff */
[----:B------:R-:W-:Y:S01]  /*11d70*/  @UP0 UIMAD.WIDE UR4, UR37, 0x4, UR4 ;  /* 0x00000004250408a5 */ /* 0x000fe2000f8e0204 */
[----:B------:R-:W-:-:S02]  /*11d80*/  LOP3.LUT R9, R8, 0x1c0, RZ, 0xc0, !PT ;  /* 0x000001c008097812 */ /* 0x000fc400078ec0ff */
[----:B------:R-:W-:Y:S02]  /*11d90*/  LEA.HI R8, R10, R11, RZ, 0x6 ;  /* 0x0000000b0a087211 */ /* 0x000fe400078f30ff */
[----:B------:R-:W-:Y:S01]  /*11da0*/  LOP3.LUT R6, R9, 0x38, R20, 0xf8, !PT ;  /* 0x0000003809067812 */ /* 0x000fe200078ef814 */
[----:B---3--:R-:W-:Y:S01]  /*11db0*/  IMAD.U32 R3, RZ, RZ, UR5 ;  /* 0x00000005ff037e24 */ /* 0x008fe2000f8e00ff */
[----:B------:R-:W-:Y:S02]  /*11dc0*/  MOV R2, UR4 ;  /* 0x0000000400027c02 */ /* 0x000fe40008000f00 */
[----:B------:R-:W-:Y:S01]  /*11dd0*/  SHF.R.U32.HI R9, RZ, 0x3, R9 ;  /* 0x00000003ff097819 */ /* 0x000fe20000011609 */
[----:B------:R-:W-:Y:S02]  /*11de0*/  IMAD.SHL.U32 R8, R8, 0x8, RZ ;  /* 0x0000000808087824 */ /* 0x000fe400078e00ff */
[----:B------:R3:W5:Y:S01]  /*11df0*/  @P0 LDG.E R0, desc[UR38][R2.64] ;  /* 0x0000002602000981 */ /* 0x000762000c1e1900 */
[----:B------:R-:W-:-:S04]  /*11e00*/  LOP3.LUT R9, R6, R9, RZ, 0x3c, !PT ;  /* 0x0000000906097212 */ /* 0x000fc800078e3cff */
[----:B------:R-:W-:Y:S02]  /*11e10*/  LOP3.LUT R8, R9, 0x7ffffe00, R8, 0xf8, !PT ;  /* 0x7ffffe0009087812 */ /* 0x000fe400078ef808 */
[----:B---3--:R-:W-:Y:S02]  /*11e20*/  CS2R R2, SRZ ;  /* 0x0000000000027805 */ /* 0x008fe4000001ff00 */
[----:B----4-:R-:W-:Y:S02]  /*11e30*/  @P4 SHF.R.S32.HI R3, RZ, 0x1f, R7 ;  /* 0x0000001fff034819 */ /* 0x010fe40000011407 */
[----:B------:R-:W-:Y:S01]  /*11e40*/  @P4 MOV R2, R7 ;  /* 0x0000000700024202 */ /* 0x000fe20000000f00 */
[----:B-12---:R-:W-:Y:S06]  /*11e50*/  @P0 BRA `(.L_x_1908) ;  /* 0x0000000000100947 */ /* 0x006fec0003800000 */
[----:B------:R-:W-:Y:S05]  /*11e60*/  @!P4 BRA `(.L_x_1908) ;  /* 0x00000000000cc947 */ /* 0x000fea0003800000 */
[----:B------:R-:W2:Y:S04]  /*11e70*/  LDG.E R7, desc[UR38][R4.64] ;  /* 0x0000002604077981 */ /* 0x000ea8000c1e1900 */
[----:B-----5:R-:W2:Y:S02]  /*11e80*/  LDG.E R0, desc[UR38][R4.64+0x4] ;  /* 0x0000042604007981 */ /* 0x020ea4000c1e1900 */
[----:B--2---:R-:W-:-:S07]  /*11e90*/  IMAD.IADD R0, R0, 0x1, -R7 ;  /* 0x0000000100007824 */ /* 0x004fce00078e0a07 */
.L_x_1908:
        /* <DEDUP_REMOVED lines=10> */
[C---:B------:R-:W-:Y:S01]  /*11f40*/  IMAD.WIDE.U32 R16, R31.reuse, UR4, R20 ;  /* 0x000000041f107c25 */ /* 0x040fe2000f8e0014 */
[----:B------:R-:W-:Y:S01]  /*11f50*/  USHF.R.S32.HI UR4, URZ, 0x1f, UR37 ;  /* 0x0000001f3f047899 */ /* 0x000fe20008011425 */
[----:B------:R-:W-:Y:S01]  /*11f60*/  VIMNMX R22, R0, 0x80, PT ;  /* 0x0000008000167848 */ /* 0x000fe20003fe0100 */
[----:B------:R2:W2:Y:S01]  /*11f70*/  LDS.128 R4, [R30+0x3000] ;  /* 0x003000001e047984 */ /* 0x0004a20000000c00 */
[----:B------:R-:W2:Y:S01]  /*11f80*/  LDC R35, c[0x0][0x80c] ;  /* 0x00020300ff237b82 */ /* 0x000ea20000000800 */
[----:B------:R-:W-:Y:S01]  /*11f90*/  IMAD R23, R31, UR5, R18 ;  /* 0x000000051f177c24 */ /* 0x000fe2000f8e0212 */
[C---:B------:R-:W-:Y:S01]  /*11fa0*/  ISETP.GE.AND P3, PT, R19.reuse, R22, PT ;  /* 0x000000161300720c */ /* 0x040fe20003f66270 */
[----:B------:R-:W-:Y:S01]  /*11fb0*/  IMAD.U32 R34, RZ, RZ, UR4 ;  /* 0x00000004ff227e24 */ /* 0x000fe2000f8e00ff */
[----:B------:R-:W-:Y:S01]  /*11fc0*/  ULDC.64 UR4, c[0x0][0x858] ;  /* 0x0002160000047ab9 */ /* 0x000fe20000000a00 */
[----:B------:R-:W-:Y:S01]  /*11fd0*/  VIADD R0, R19, 0x20 ;  /* 0x0000002013007836 */ /* 0x000fe20000000000 */
[----:B------:R-:W-:Y:S01]  /*11fe0*/  IADD3 R17, R17, R23, RZ ;  /* 0x0000001711117210 */ /* 0x000fe20007ffe0ff */
[----:B------:R-:W-:Y:S01]  /*11ff0*/  BSSY B0, `(.L_x_1909) ;  /* 0x000001d000007945 */ /* 0x000fe20003800000 */
[----:B------:R-:W-:-:S02]  /*12000*/  SEL R34, R34, RZ, !P4 ;  /* 0x000000ff22227207 */ /* 0x000fc40006000000 */
[-C--:B------:R-:W-:Y:S02]  /*12010*/  ISETP.GE.AND P2, PT, R0, R22.reuse, PT ;  /* 0x000000160000720c */ /* 0x080fe40003f46270 */
[----:B-1----:R-:W-:Y:S01]  /*12020*/  ISETP.GE.OR P6, PT, R20, R33, P3 ;  /* 0x000000211400720c */ /* 0x002fe20001fc6670 */
[----:B------:R-:W-:Y:S01]  /*12030*/  IMAD R0, R34, UR4, RZ ;  /* 0x0000000422007c24 */ /* 0x000fe2000f8e02ff */
[----:B------:R-:W-:Y:S02]  /*12040*/  SEL R37, RZ, UR37, P4 ;  /* 0x00000025ff257c07 */ /* 0x000fe4000a000000 */
[C---:B------:R-:W-:Y:S02]  /*12050*/  IADD3 R18, R19.reuse, 0x40, RZ ;  /* 0x0000004013127810 */ /* 0x040fe40007ffe0ff */
[C---:B------:R-:W-:Y:S01]  /*12060*/  LEA.HI.X.SX32 R3, R19.reuse, R3, 0x1, P0 ;  /* 0x0000000313037211 */ /* 0x040fe200000f0eff */
[----:B------:R-:W-:Y:S01]  /*12070*/  VIADD R19, R19, 0x60 ;  /* 0x0000006013137836 */ /* 0x000fe20000000000 */
[-C--:B------:R-:W-:Y:S01]  /*12080*/  ISETP.GE.AND P1, PT, R18, R22.reuse, PT ;  /* 0x000000161200720c */ /* 0x080fe20003f26270 */
[C---:B------:R-:W-:Y:S01]  /*12090*/  IMAD R23, R37.reuse, UR5, R0 ;  /* 0x0000000525177c24 */ /* 0x040fe2000f8e0200 */
[----:B------:R-:W-:Y:S01]  /*120a0*/  ISETP.GE.OR P5, PT, R20, R33, P2 ;  /* 0x000000211400720c */ /* 0x000fe200017a6670 */
[----:B------:R-:W-:Y:S01]  /*120b0*/  IMAD.WIDE.U32 R28, R37, UR4, R16 ;  /* 0x00000004251c7c25 */ /* 0x000fe2000f8e0010 */
[----:B------:R-:W-:-:S02]  /*120c0*/  ISETP.GE.AND P0, PT, R19, R22, PT ;  /* 0x000000161300720c */ /* 0x000fc40003f06270 */
[----:B------:R-:W-:Y:S01]  /*120d0*/  ISETP.GE.OR P4, PT, R20, R33, P1 ;  /* 0x000000211400720c */ /* 0x000fe20000f86670 */
[----:B------:R-:W-:-:S04]  /*120e0*/  IMAD.WIDE R26, R27, 0x80, R2 ;  /* 0x000000801b1a7825 */ /* 0x000fc800078e0202 */
[----:B------:R-:W-:Y:S01]  /*120f0*/  IMAD.IADD R23, R29, 0x1, R23 ;  /* 0x000000011d177824 */ /* 0x000fe200078e0217 */
[----:B--234-:R-:W-:Y:S07]  /*12100*/  @P6 BRA `(.L_x_1910) ;  /* 0x00000000002c6947 */ /* 0x01cfee0003800000 */
[----:B------:R-:W1:Y:S01]  /*12110*/  LDS.128 R16, [R30+0x4000] ;  /* 0x004000001e107984 */ /* 0x000e620000000c00 */
        /* <DEDUP_REMOVED lines=9> */
[----:B-1----:R1:W-:Y:S02]  /*121b0*/  STG.E.128 desc[UR38][R24.64], R16 ;  /* 0x0000001018007986 */ /* 0x0023e4000c101d26 */
.L_x_1910:
[----:B------:R-:W-:Y:S05]  /*121c0*/  BSYNC B0 ;  /* 0x0000000000007941 */ /* 0x000fea0003800000 */
.L_x_1909:
        /* <DEDUP_REMOVED lines=17> */
.L_x_1912:
[----:B------:R-:W-:Y:S05]  /*122e0*/  BSYNC B0 ;  /* 0x0000000000007941 */ /* 0x000fea0003800000 */
.L_x_1911:
[----:B--23--:R2:W3:Y:S01]  /*122f0*/  LDS.128 R16, [R30+0x6000] ;  /* 0x006000001e107984 */ /* 0x00c4e20000000c00 */
        /* <DEDUP_REMOVED lines=15> */
.L_x_1914:
[----:B------:R-:W-:Y:S05]  /*123f0*/  BSYNC B0 ;  /* 0x0000000000007941 */ /* 0x000fea0003800000 */
.L_x_1913:
[----:B---34-:R3:W4:Y:S01]  /*12400*/  LDS.128 R16, [R30+0x7000] ;  /* 0x007000001e107984 */ /* 0x0187220000000c00 */
        /* <DEDUP_REMOVED lines=14> */
[----:B----4-:R4:W-:Y:S02]  /*124f0*/  STG.E.128 desc[UR38][R22.64], R16 ;  /* 0x0000001016007986 */ /* 0x0109e4000c101d26 */
.L_x_1916:
[----:B------:R-:W-:Y:S05]  /*12500*/  BSYNC B0 ;  /* 0x0000000000007941 */ /* 0x000fea0003800000 */
.L_x_1915:
        /* <DEDUP_REMOVED lines=27> */
.L_x_1918:
[----:B------:R-:W-:Y:S05]  /*126c0*/  BSYNC B0 ;  /* 0x0000000000007941 */ /* 0x000fea0003800000 */
.L_x_1917:
        /* <DEDUP_REMOVED lines=15> */
.L_x_1920:
[----:B------:R-:W-:Y:S05]  /*127c0*/  BSYNC B0 ;  /* 0x0000000000007941 */ /* 0x000fea0003800000 */
.L_x_1919:
        /* <DEDUP_REMOVED lines=15> */
.L_x_1922:
[----:B------:R-:W-:Y:S05]  /*128c0*/  BSYNC B0 ;  /* 0x0000000000007941 */ /* 0x000fea0003800000 */
.L_x_1921:
        /* <DEDUP_REMOVED lines=15> */
.L_x_1907:
        /* <DEDUP_REMOVED lines=16> */
[----:B------:R-:W-:Y:S01]  /*12ac0*/  IMAD.U32 R6, RZ, RZ, UR4 ;  /* 0x00000004ff067e24 */ /* 0x000fe2000f8e00ff */
[----:B------:R-:W-:-:S05]  /*12ad0*/  MOV R7, UR5 ;  /* 0x0000000500077c02 */ /* 0x000fca0008000f00 */
        /* <DEDUP_REMOVED lines=8> */
[----:B------:R-:W-:-:S05]  /*12b60*/  LOP3.LUT R11, R10, 0x1ffffff8, RZ, 0xc0, !PT ;  /* 0x1ffffff80a0b7812 */ /* 0x000fca00078ec0ff */
[----:B------:R-:W-:Y:S01]  /*12b70*/  IMAD.IADD R11, R8, 0x1, -R11 ;  /* 0x00000001080b7824 */ /* 0x000fe200078e0a0b */
[----:B--2---:R-:W-:Y:S02]  /*12b80*/  @P4 SHF.R.S32.HI R3, RZ, 0x1f, R9 ;  /* 0x0000001fff034819 */ /* 0x004fe40000011409 */
[----:B------:R-:W-:Y:S01]  /*12b90*/  @P4 MOV R2, R9 ;  /* 0x0000000900024202 */ /* 0x000fe20000000f00 */
[----:B-1-3--:R-:W-:Y:S06]  /*12ba0*/  @P0 BRA `(.L_x_1923) ;  /* 0x0000000000100947 */ /* 0x00afec0003800000 */
[----:B------:R-:W-:Y:S05]  /*12bb0*/  @!P4 BRA `(.L_x_1923) ;  /* 0x00000000000cc947 */ /* 0x000fea0003800000 */
[----:B------:R-:W2:Y:S04]  /*12bc0*/  LDG.E R7, desc[UR38][R4.64] ;  /* 0x0000002604077981 */ /* 0x000ea8000c1e1900 */
[----:B-----5:R-:W2:Y:S02]  /*12bd0*/  LDG.E R0, desc[UR38][R4.64+0x4] ;  /* 0x0000042604007981 */ /* 0x020ea4000c1e1900 */
[----:B--2---:R-:W-:-:S07]  /*12be0*/  IMAD.IADD R0, R0, 0x1, -R7 ;  /* 0x0000000100007824 */ /* 0x004fce00078e0a07 */
.L_x_1923:
[----:B------:R-:W1:Y:S01]  /*12bf0*/  LDC R21, c[0x0][0x80c] ;  /* 0x00020300ff157b82 */ /* 0x000e620000000800 */
[----:B------:R-:W-:Y:S01]  /*12c00*/  SHF.R.S32.HI R7, RZ, 0x3, R10 ;  /* 0x00000003ff077819 */ /* 0x000fe2000001140a */
[----:B------:R-:W-:Y:S01]  /*12c10*/  IMAD.SHL.U32 R10, R11, 0x8, RZ ;  /* 0x000000080b0a7824 */ /* 0x000fe200078e00ff */
[----:B------:R-:W-:Y:S01]  /*12c20*/  SHF.R.S32.HI R14, RZ, 0x1f, R19 ;  /* 0x0000001fff0e7819 */ /* 0x000fe20000011413 */
[----:B------:R-:W-:Y:S01]  /*12c30*/  ULDC.64 UR4, c[0x0][0x820] ;  /* 0x0002080000047ab9 */ /* 0x000fe20000000a00 */
[----:B-----5:R-:W-:Y:S01]  /*12c40*/  IMAD R0, R15, -0x80, R0 ;  /* 0xffffff800f007824 */ /* 0x020fe200078e0200 */
[C---:B------:R-:W-:Y:S01]  /*12c50*/  IADD3 R2, P0, R7.reuse, R2, RZ ;  /* 0x0000000207027210 */ /* 0x040fe20007f1e0ff */
[C---:B------:R-:W-:Y:S01]  /*12c60*/  VIADD R17, R7.reuse, 0x40 ;  /* 0x0000004007117836 */ /* 0x040fe20000000000 */
[--C-:B------:R-:W-:Y:S01]  /*12c70*/  SHF.R.S32.HI R11, RZ, 0x1f, R10.reuse ;  /* 0x0000001fff0b7819 */ /* 0x100fe2000001140a */
[----:B------:R-:W-:Y:S01]  /*12c80*/  IMAD R6, R14, UR4, RZ ;  /* 0x000000040e067c24 */ /* 0x000fe2000f8e02ff */
[----:B------:R-:W2:Y:S01]  /*12c90*/  LDC R23, c[0x0][0x83c] ;  /* 0x00020f00ff177b82 */ /* 0x000ea20000000800 */
[----:B------:R-:W-:Y:S01]  /*12ca0*/  ISETP.GE.AND P3, PT, R7, R0, PT ;  /* 0x000000000700720c */ /* 0x000fe20003f66270 */
[----:B------:R-:W-:Y:S01]  /*12cb0*/  BSSY B0, `(.L_x_1924) ;  /* 0x0000022000007945 */ /* 0x000fe20003800000 */
[----:B------:R-:W-:Y:S01]  /*12cc0*/  IMAD.WIDE.U32 R4, R19, UR4, R10 ;  /* 0x0000000413047c25 */ /* 0x000fe2000f8e000a */
[----:B------:R-:W-:Y:S01]  /*12cd0*/  USHF.R.S32.HI UR4, URZ, 0x1f, UR37 ;  /* 0x0000001f3f047899 */ /* 0x000fe20008011425 */
[----:B------:R-:W-:-:S02]  /*12ce0*/  LEA.HI.X.SX32 R3, R7, R3, 0x1, P0 ;  /* 0x0000000307037211 */ /* 0x000fc400000f0eff */
[C---:B------:R-:W-:Y:S01]  /*12cf0*/  IADD3 R13, R7.reuse, 0x20, RZ ;  /* 0x00000020070d7810 */ /* 0x040fe20007ffe0ff */
[----:B------:R-:W-:Y:S01]  /*12d00*/  VIADD R7, R7, 0x60 ;  /* 0x0000006007077836 */ /* 0x000fe20000000000 */
[-C--:B------:R-:W-:Y:S01]  /*12d10*/  ISETP.GE.AND P1, PT, R17, R0.reuse, PT ;  /* 0x000000001100720c */ /* 0x080fe20003f26270 */
[----:B------:R-:W-:Y:S01]  /*12d20*/  IMAD R9, R19, UR5, R6 ;  /* 0x0000000513097c24 */ /* 0x000fe2000f8e0206 */
[----:B------:R-:W-:Y:S01]  /*12d30*/  MOV R12, UR4 ;  /* 0x00000004000c7c02 */ /* 0x000fe20008000f00 */
[----:B------:R-:W-:Y:S01]  /*12d40*/  ULDC.64 UR4, c[0x0][0x828] ;  /* 0x00020a0000047ab9 */ /* 0x000fe20000000a00 */
[----:B------:R-:W-:Y:S01]  /*12d50*/  ISETP.GE.AND P2, PT, R13, R0, PT ;  /* 0x000000000d00720c */ /* 0x000fe20003f46270 */
[----:B------:R-:W-:Y:S01]  /*12d60*/  IMAD.IADD R5, R5, 0x1, R9 ;  /* 0x0000000105057824 */ /* 0x000fe200078e0209 */
[----:B-1----:R-:W-:Y:S02]  /*12d70*/  ISETP.GE.OR P6, PT, R10, R21, P3 ;  /* 0x000000150a00720c */ /* 0x002fe40001fc6670 */
[----:B------:R-:W-:-:S02]  /*12d80*/  SEL R12, R12, RZ, !P4 ;  /* 0x000000ff0c0c7207 */ /* 0x000fc40006000000 */
[----:B------:R-:W-:Y:S01]  /*12d90*/  ISETP.GE.AND P0, PT, R7, R0, PT ;  /* 0x000000000700720c */ /* 0x000fe20003f06270 */
[----:B------:R-:W-:Y:S01]  /*12da0*/  IMAD.WIDE R6, R15, 0x80, R2 ;  /* 0x000000800f067825 */ /* 0x000fe200078e0202 */
[----:B------:R-:W-:Y:S02]  /*12db0*/  SEL R17, RZ, UR37, P4 ;  /* 0x00000025ff117c07 */ /* 0x000fe4000a000000 */
[-C--:B------:R-:W-:Y:S01]  /*12dc0*/  ISETP.GE.OR P5, PT, R10, R21.reuse, P2 ;  /* 0x000000150a00720c */ /* 0x080fe200017a6670 */
[----:B------:R-:W-:Y:S01]  /*12dd0*/  IMAD R0, R12, UR4, RZ ;  /* 0x000000040c007c24 */ /* 0x000fe2000f8e02ff */
[----:B------:R-:W-:Y:S01]  /*12de0*/  ISETP.GE.OR P4, PT, R10, R21, P1 ;  /* 0x000000150a00720c */ /* 0x000fe20000f86670 */
[----:B------:R-:W-:-:S04]  /*12df0*/  IMAD.WIDE.U32 R8, R17, UR4, R4 ;  /* 0x0000000411087c25 */ /* 0x000fc8000f8e0004 */
[----:B------:R-:W-:-:S04]  /*12e00*/  IMAD R13, R17, UR5, R0 ;  /* 0x00000005110d7c24 */ /* 0x000fc8000f8e0200 */
[----:B------:R-:W-:Y:S01]  /*12e10*/  IMAD.IADD R5, R9, 0x1, R13 ;  /* 0x0000000109057824 */ /* 0x000fe200078e020d */
[----:B--2---:R-:W-:Y:S06]  /*12e20*/  @P6 BRA `(.L_x_1925) ;  /* 0x0000000000286947 */ /* 0x004fec0003800000 */
        /* <DEDUP_REMOVED lines=10> */
.L_x_1925:
[----:B------:R-:W-:Y:S05]  /*12ed0*/  BSYNC B0 ;  /* 0x0000000000007941 */ /* 0x000fea0003800000 */
.L_x_1924:
        /* <DEDUP_REMOVED lines=16> */
.L_x_1927:
[----:B------:R-:W-:Y:S05]  /*12fe0*/  BSYNC B0 ;  /* 0x0000000000007941 */ /* 0x000fea0003800000 */
.L_x_1926:
        /* <DEDUP_REMOVED lines=11> */
[----:B--2---:R-:W-:Y:S02]  /*130a0*/  LEA R20, P4, R2, UR4, 0x1 ;  /* 0x0000000402147c11 */ /* 0x004fe4000f8808ff */
[----:B------:R-:W-:-:S04]  /*130b0*/  IADD3 R3, R3, R13, RZ ;  /* 0x0000000d03037210 */ /* 0x000fc80007ffe0ff */
[----:B------:R-:W-:-:S05]  /*130c0*/  LEA.HI.X R21, R2, UR5, R3, 0x1, P4 ;  /* 0x0000000502157c11 */ /* 0x000fca000a0f0c03 */
[----:B------:R3:W-:Y:S02]  /*130d0*/  STG.E.128 desc[UR38][R20.64], RZ ;  /* 0x000000ff14007986 */ /* 0x0007e4000c101d26 */
.L_x_1929:
[----:B------:R-:W-:Y:S05]  /*130e0*/  BSYNC B0 ;  /* 0x0000000000007941 */ /* 0x000fea0003800000 */
.L_x_1928:
        /* <DEDUP_REMOVED lines=15> */
.L_x_1931:
[----:B------:R-:W-:Y:S05]  /*131e0*/  BSYNC B0 ;  /* 0x0000000000007941 */ /* 0x000fea0003800000 */
.L_x_1930:
        /* <DEDUP_REMOVED lines=26> */
.L_x_1933:
[----:B------:R-:W-:Y:S05]  /*13390*/  BSYNC B0 ;  /* 0x0000000000007941 */ /* 0x000fea0003800000 */
.L_x_1932:
[----:B------:R-:W-:Y:S04]  /*133a0*/  BSSY B0, `(.L_x_1934) ;  /* 0x000000f000007945 */ /* 0x000fe80003800000 */
[----:B------:R-:W-:Y:S05]  /*133b0*/  @P2 BRA `(.L_x_1935) ;  /* 0x0000000000342947 */ /* 0x000fea0003800000 */
[----:B----4-:R-:W-:Y:S01]  /*133c0*/  IADD3 R11, P2, R6, 0x20, RZ ;  /* 0x00000020060b7810 */ /* 0x010fe20007f5e0ff */
        /* <DEDUP_REMOVED lines=12> */
.L_x_1935:
[----:B------:R-:W-:Y:S05]  /*13490*/  BSYNC B0 ;  /* 0x0000000000007941 */ /* 0x000fea0003800000 */
.L_x_1934:
        /* <DEDUP_REMOVED lines=15> */
.L_x_1937:
[----:B------:R-:W-:Y:S05]  /*13590*/  BSYNC B0 ;  /* 0x0000000000007941 */ /* 0x000fea0003800000 */
.L_x_1936:
        /* <DEDUP_REMOVED lines=13> */
[----:B------:R1:W-:Y:S01]  /*13670*/  STG.E.128 desc[UR38][R4.64], RZ ;  /* 0x000000ff04007986 */ /* 0x0003e2000c101d26 */
[----:B------:R-:W-:Y:S05]  /*13680*/  BRA `(.L_x_1857) ;  /* 0x0000004400887947 */ /* 0x000fea0003800000 */
.L_x_1852:
        /* <DEDUP_REMOVED lines=21> */
.L_x_1939:
        /* <DEDUP_REMOVED lines=13> */
.L_x_1941:
[----:B------:R-:W-:-:S05]  /*138b0*/  ULDC UR4, c[0x0][0x8bc] ;  /* 0x00022f0000047ab9 */ /* 0x000fca0000000800 */
.L_x_1940:
        /* <DEDUP_REMOVED lines=13> */
[----:B------:R-:W-:Y:S01]  /*13990*/  IMAD.U32 R2, RZ, RZ, UR4 ;  /* 0x00000004ff027e24 */ /* 0x000fe2000f8e00ff */
[----:B------:R-:W-:Y:S01]  /*139a0*/  MOV R3, UR5 ;  /* 0x0000000500037c02 */ /* 0x000fe20008000f00 */
[----:B------:R-:W-:Y:S02]  /*139b0*/  ULDC.64 UR4, c[0x0][0x780] ;  /* 0x0001e00000047ab9 */ /* 0x000fe40000000a00 */
[----:B------:R-:W-:-:S04]  /*139c0*/  UISETP.NE.U32.AND UP1, UPT, UR4, URZ, UPT ;  /* 0x0000003f0400728c */ /* 0x000fc8000bf25070 */
[----:B------:R-:W2:Y:S01]  /*139d0*/  @P1 LDG.E R0, desc[UR38][R2.64] ;  /* 0x0000002602001981 */ /* 0x000ea2000c1e1900 */
[----:B------:R-:W-:-:S06]  /*139e0*/  UISETP.NE.AND.EX UP1, UPT, UR5, URZ, UPT, UP1 ;  /* 0x0000003f0500728c */ /* 0x000fcc000bf25310 */
[----:B------:R-:W-:-:S05]  /*139f0*/  PLOP3.LUT P2, PT, PT, PT, UP1, 0x80, 0x0 ;  /* 0x000000000000781c */ /* 0x000fca0003f4f018 */
[----:B------:R-:W-:Y:S02]  /*13a00*/  @UP1 ULDC.64 UR4, c[0x0][0x780] ;  /* 0x0001e00000041ab9 */ /* 0x000fe40000000a00 */
[----:B------:R-:W-:-:S06]  /*13a10*/  @UP1 UIMAD.WIDE UR4, UR16, 0x4, UR4 ;  /* 0x00000004100418a5 */ /* 0x000fcc000f8e0204 */
[----:B------:R-:W-:Y:S02]  /*13a20*/  IMAD.U32 R4, RZ, RZ, UR4 ;  /* 0x00000004ff047e24 */ /* 0x000fe4000f8e00ff */
[----:B------:R-:W-:-:S05]  /*13a30*/  IMAD.U32 R5, RZ, RZ, UR5 ;  /* 0x00000005ff057e24 */ /* 0x000fca000f8e00ff */
[----:B------:R-:W3:Y:S01]  /*13a40*/  @P2 LDG.E R4, desc[UR38][R4.64] ;  /* 0x0000002604042981 */ /* 0x000ee2000c1e1900 */
[----:B------:R-:W-:Y:S01]  /*13a50*/  PLOP3.LUT P0, PT, PT, PT, UP0, 0x80, 0x0 ;  /* 0x000000000000781c */ /* 0x000fe20003f0f008 */
[----:B------:R-:W-:Y:S01]  /*13a60*/  ULDC UR10, c[0x0][0x280] ;  /* 0x0000a000000a7ab9 */ /* 0x000fe20000000800 */
[----:B-1----:R-:W-:-:S11]  /*13a70*/  USHF.R.S32.HI UR17, URZ, 0x1f, UR7 ;  /* 0x0000001f3f117899 */ /* 0x002fd60008011407 */
[----:B--2---:R-:W-:Y:S02]  /*13a80*/  @P0 R2UR UR4, R0 ;  /* 0x00000000000402ca */ /* 0x004fe400000e0000 */
[----:B------:R-:W-:-:S04]  /*13a90*/  ISETP.NE.U32.AND P0, PT, RZ, UR8, PT ;  /* 0x00000008ff007c0c */ /* 0x000fc8000bf05070 */
        /* <DEDUP_REMOVED lines=14> */
.L_x_1942:
        /* <DEDUP_REMOVED lines=8> */
[----:B------:R-:W-:Y:S02]  /*13c00*/  IMAD.U32 R2, RZ, RZ, UR8 ;  /* 0x00000008ff027e24 */ /* 0x000fe4000f8e00ff */
[----:B------:R-:W-:-:S05]  /*13c10*/  IMAD.U32 R3, RZ, RZ, UR9 ;  /* 0x00000009ff037e24 */ /* 0x000fca000f8e00ff */
[----:B------:R-:W2:Y:S02]  /*13c20*/  LDG.E R2, desc[UR38][R2.64] ;  /* 0x0000002602027981 */ /* 0x000ea4000c1e1900 */
[----:B--2---:R-:W-:Y:S01]  /*13c30*/  R2UR UR11, R2 ;  /* 0x00000000020b72ca */ /* 0x004fe200000e0000 */
[----:B------:R-:W-:-:S14]  /*13c40*/  BRA `(.L_x_1944) ;  /* 0x0000000000307947 */ /* 0x000fdc0003800000 */
.L_x_1943:
        /* <DEDUP_REMOVED lines=8> */
[----:B------:R-:W2:Y:S04]  /*13cd0*/  LDG.E R0, desc[UR38][R2.64] ;  /* 0x0000002602007981 */ /* 0x000ea8000c1e1900 */
[----:B------:R-:W2:Y:S02]  /*13ce0*/  LDG.E R5, desc[UR38][R2.64+0x4] ;  /* 0x0000042602057981 */ /* 0x000ea4000c1e1900 */
[----:B--2---:R-:W-:-:S05]  /*13cf0*/  IMAD.IADD R0, R5, 0x1, -R0 ;  /* 0x0000000105007824 */ /* 0x004fca00078e0a00 */
[----:B------:R-:W-:-:S15]  /*13d00*/  R2UR UR11, R0 ;  /* 0x00000000000b72ca */ /* 0x000fde00000e0000 */
.L_x_1944:
[----:B------:R-:W-:Y:S01]  /*13d10*/  UIADD3 UR8, -UR11, UR10, UR6 ;  /* 0x0000000a0b087290 */ /* 0x000fe2000fffe106 */
[----:B------:R-:W-:Y:S01]  /*13d20*/  ISETP.LE.AND P0, PT, RZ, UR22, PT ;  /* 0x00000016ff007c0c */ /* 0x000fe2000bf03270 */
[----:B------:R-:W-:Y:S01]  /*13d30*/  ULDC UR9, c[0x0][0x74c] ;  /* 0x0001d30000097ab9 */ /* 0x000fe20000000800 */
[----:B------:R-:W-:Y:S02]  /*13d40*/  USHF.R.S32.HI UR13, URZ, 0x1f, UR16 ;  /* 0x0000001f3f0d7899 */ /* 0x000fe40008011410 */
[----:B------:R-:W-:Y:S02]  /*13d50*/  UIADD3 UR9, UR8, -UR9, URZ ;  /* 0x8000000908097290 */ /* 0x000fe4000fffe03f */
[----:B------:R-:W-:Y:S02]  /*13d60*/  UIADD3 UR8, UR10, 0x7f, URZ ;  /* 0x0000007f0a087890 */ /* 0x000fe4000fffe03f */
[----:B------:R-:W-:Y:S01]  /*13d70*/  USHF.R.S32.HI UR12, URZ, 0x1f, UR9 ;  /* 0x0000001f3f0c7899 */ /* 0x000fe20008011409 */
[----:B------:R-:W-:Y:S01]  /*13d80*/  ULDC UR15, c[0x0][0x288] ;  /* 0x0000a200000f7ab9 */ /* 0x000fe20000000800 */
[----:B------:R-:W-:-:S02]  /*13d90*/  USEL UR20, UR13, URZ, !UP0 ;  /* 0x0000003f0d147287 */ /* 0x000fc4000c000000 */
[----:B------:R-:W-:Y:S02]  /*13da0*/  ULEA.HI UR12, UR12, UR9, URZ, 0x7 ;  /* 0x000000090c0c7291 */ /* 0x000fe4000f8f383f */
[----:B------:R-:W-:Y:S02]  /*13db0*/  USHF.R.S32.HI UR9, URZ, 0x1f, UR8 ;  /* 0x0000001f3f097899 */ /* 0x000fe40008011408 */
[----:B------:R-:W-:Y:S02]  /*13dc0*/  USHF.R.S32.HI UR12, URZ, 0x7, UR12 ;  /* 0x000000073f0c7899 */ /* 0x000fe4000801140c */
[----:B------:R-:W-:Y:S02]  /*13dd0*/  ULEA.HI UR8, UR9, UR8, URZ, 0x7 ;  /* 0x0000000809087291 */ /* 0x000fe4000f8f383f */
[----:B------:R-:W-:Y:S02]  /*13de0*/  UIMAD UR13, UR16, UR15, URZ ;  /* 0x0000000f100d72a4 */ /* 0x000fe4000f8e023f */
[----:B------:R-:W-:-:S02]  /*13df0*/  UISETP.LT.AND UP1, UPT, URZ, UR12, UPT ;  /* 0x0000000c3f00728c */ /* 0x000fc4000bf21270 */
[----:B------:R-:W-:Y:S02]  /*13e00*/  USHF.R.S32.HI UR8, URZ, 0x7, UR8 ;  /* 0x000000073f087899 */ /* 0x000fe40008011408 */
[----:B------:R-:W-:Y:S02]  /*13e10*/  USEL UR14, UR16, URZ, !UP0 ;  /* 0x0000003f100e7287 */ /* 0x000fe4000c000000 */
[----:B------:R-:W-:Y:S02]  /*13e20*/  UIADD3 UR23, UP0, UR13, UR7, URZ ;  /* 0x000000070d177290 */ /* 0x000fe4000ff1e03f */
[----:B------:R-:W-:Y:S01]  /*13e30*/  USEL UR9, URZ, UR12, !UP1 ;  /* 0x0000000c3f097287 */ /* 0x000fe2000c800000 */
[----:B------:R-:W-:Y:S01]  /*13e40*/  MOV R9, UR8 ;  /* 0x0000000800097c02 */ /* 0x000fe20008000f00 */
[----:B------:R-:W-:Y:S10]  /*13e50*/  @!P0 BRA `(.L_x_1945) ;  /* 0x0000000000248947 */ /* 0x000ff40003800000 */
[----:B------:R-:W-:-:S03]  /*13e60*/  UIADD3 UR6, UR6, 0xff, UR10 ;  /* 0x000000ff06067890 */ /* 0x000fc6000fffe00a */
[----:B------:R-:W-:Y:S02]  /*13e70*/  ULDC UR10, c[0x0][0x748] ;  /* 0x0001d200000a7ab9 */ /* 0x000fe40000000800 */
[----:B------:R-:W-:-:S04]  /*13e80*/  UIADD3 UR6, UR6, UR10, -UR11 ;  /* 0x0000000a06067290 */ /* 0x000fc8000fffe80b */
[----:B------:R-:W-:-:S04]  /*13e90*/  USHF.R.S32.HI UR10, URZ, 0x1f, UR6 ;  /* 0x0000001f3f0a7899 */ /* 0x000fc80008011406 */
[----:B------:R-:W-:-:S04]  /*13ea0*/  ULEA.HI UR10, UR10, UR6, URZ, 0x7 ;  /* 0x000000060a0a7291 */ /* 0x000fc8000f8f383f */
[----:B------:R-:W-:-:S04]  /*13eb0*/  USHF.R.S32.HI UR10, URZ, 0x7, UR10 ;  /* 0x000000073f0a7899 */ /* 0x000fc8000801140a */
[----:B------:R-:W-:-:S04]  /*13ec0*/  UISETP.LT.AND UP1, UPT, UR8, UR10, UPT ;  /* 0x0000000a0800728c */ /* 0x000fc8000bf21270 */
[----:B------:R-:W-:-:S06]  /*13ed0*/  USEL UR10, UR8, UR10, UP1 ;  /* 0x0000000a080a7287 */ /* 0x000fcc0008800000 */
[----:B------:R-:W-:-:S07]  /*13ee0*/  IMAD.U32 R9, RZ, RZ, UR10 ;  /* 0x0000000aff097e24 */ /* 0x000fce000f8e00ff */
.L_x_1945:
[----:B------:R-:W-:Y:S02]  /*13ef0*/  ISETP.GT.AND P1, PT, R9, UR9, PT ;  /* 0x0000000909007c0c */ /* 0x000fe4000bf24270 */
[----:B------:R-:W-:Y:S01]  /*13f00*/  ELECT P0, URZ, PT ;  /* 0x00000000003f782f */ /* 0x000fe20003800000 */
[----:B------:R-:W-:-:S10]  /*13f10*/  ULEA.HI.X.SX32 UR10, UR13, UR17, 0x1, UP0 ;  /* 0x000000110d0a7291 */ /* 0x000fd400080f0e3f */
[----:B------:R-:W-:Y:S05]  /*13f20*/  @!P1 BRA `(.L_x_1946) ;  /* 0x0000001000849947 */ /* 0x000fea0003800000 */
[----:B------:R-:W1:Y:S01]  /*13f30*/  S2R R2, SR_TID.X ;  /* 0x0000000000027919 */ /* 0x000e620000002100 */
[----:B------:R-:W-:Y:S01]  /*13f40*/  ULDC.64 UR18, c[0x0][0x2d8] ;  /* 0x0000b60000127ab9 */ /* 0x000fe20000000a00 */
[----:B------:R-:W-:Y:S01]  /*13f50*/  VIADD R0, R9, -UR9 ;  /* 0x8000000909007c36 */ /* 0x000fe20008000000 */
[----:B------:R-:W-:Y:S02]  /*13f60*/  UIMAD UR6, UR17, UR18, URZ ;  /* 0x00000012110672a4 */ /* 0x000fe4000f8e023f */
[----:B------:R-:W-:Y:S02]  /*13f70*/  UIMAD.WIDE.U32 UR12, UR7, UR18, URZ ;  /* 0x00000012070c72a5 */ /* 0x000fe4000f8e003f */
[----:B------:R-:W-:Y:S01]  /*13f80*/  UIMAD UR19, UR7, UR19, UR6 ;  /* 0x00000013071372a4 */ /* 0x000fe2000f8e0206 */
[----:B------:R-:W-:Y:S01]  /*13f90*/  LOP3.LUT R0, R0, 0x1, RZ, 0xc0, !PT ;  /* 0x0000000100007812 */ /* 0x000fe200078ec0ff */
[----:B------:R-:W-:Y:S02]  /*13fa0*/  UIADD3 UR6, UP0, UR4, UR12, URZ ;  /* 0x0000000c04067290 */ /* 0x000fe4000ff1e03f */
[----:B------:R-:W-:Y:S01]  /*13fb0*/  UIADD3 UR19, UR13, UR19, URZ ;  /* 0x000000130d137290 */ /* 0x000fe2000fffe03f */
[----:B------:R-:W-:Y:S01]  /*13fc0*/  ISETP.NE.U32.AND P1, PT, R0, 0x1, PT ;  /* 0x000000010000780c */ /* 0x000fe20003f25070 */
[----:B------:R-:W-:Y:S01]  /*13fd0*/  ULDC.64 UR16, c[0x0][0x2e0] ;  /* 0x0000b80000107ab9 */ /* 0x000fe20000000a00 */
[----:B------:R-:W-:Y:S01]  /*13fe0*/  ULDC UR18, c[0x0][0x760] ;  /* 0x0001d80000127ab9 */ /* 0x000fe20000000800 */
[----:B------:R-:W-:-:S02]  /*13ff0*/  UIADD3.X UR7, UR5, UR19, URZ, UP0, !UPT ;  /* 0x0000001305077290 */ /* 0x000fc400087fe43f */
[----:B------:R-:W-:Y:S02]  /*14000*/  UIMAD UR11, UR20, UR16, URZ ;  /* 0x00000010140b72a4 */ /* 0x000fe4000f8e023f */
[----:B------:R-:W-:Y:S02]  /*14010*/  UIMAD.WIDE.U32 UR6, UR14, UR16, UR6 ;  /* 0x000000100e0672a5 */ /* 0x000fe4000f8e0006 */
[----:B------:R-:W-:Y:S02]  /*14020*/  UIMAD UR17, UR14, UR17, UR11 ;  /* 0x000000110e1172a4 */ /* 0x000fe4000f8e020b */
[----:B------:R-:W-:Y:S02]  /*14030*/  UIMAD UR11, UR15, UR18, URZ ;  /* 0x000000120f0b72a4 */ /* 0x000fe4000f8e023f */
[----:B------:R-:W-:Y:S01]  /*14040*/  UIADD3 UR24, UR7, UR17, URZ ;  /* 0x0000001107187290 */ /* 0x000fe2000fffe03f */
[----:B-1----:R-:W-:Y:S01]  /*14050*/  LOP3.LUT R10, R2, 0x1f, RZ, 0xc0, !PT ;  /* 0x0000001f020a7812 */ /* 0x002fe200078ec0ff */
[----:B------:R-:W-:Y:S10]  /*14060*/  @P1 BRA `(.L_x_1947) ;  /* 0x00000004006c1947 */ /* 0x000ff40003800000 */
        /* <DEDUP_REMOVED lines=11> */
.L_x_1950:
[----:B------:R-:W2:Y:S04]  /*14120*/  LDG.E.STRONG.GPU R0, desc[UR38][R2.64] ;  /* 0x0000002602007981 */ /* 0x000ea8000c1ef900 */
[----:B--2---:R-:W-:Y:S01]  /*14130*/  CCTL.IVALL ;  /* 0x00000000ff00798f */ /* 0x004fe20002000000 */
[----:B------:R-:W-:Y:S05]  /*14140*/  YIELD ;  /* 0x0000000000007946 */ /* 0x000fea0003800000 */
[----:B------:R-:W-:-:S13]  /*14150*/  ISETP.NE.AND P1, PT, R0, UR22, PT ;  /* 0x0000001600007c0c */ /* 0x000fda000bf25270 */
[----:B------:R-:W-:Y:S05]  /*14160*/  @P1 BRA `(.L_x_1950) ;  /* 0xfffffffc00ec1947 */ /* 0x000fea000383ffff */
.L_x_1949:
[----:B------:R-:W-:Y:S05]  /*14170*/  BSYNC B0 ;  /* 0x0000000000007941 */ /* 0x000fea0003800000 */
.L_x_1948:
[----:B------:R-:W-:-:S03]  /*14180*/  UMOV UR15, 0xffffffff ;  /* 0xffffffff000f7882 */ /* 0x000fc60000000000 */
[----:B------:R-:W-:Y:S05]  /*14190*/  BRA.DIV UR15, `(.L_x_1951) ;  /* 0x0000003e0f787947 */ /* 0x000fea000b800000 */
[----:B------:R-:W-:Y:S01]  /*141a0*/  NOP ;  /* 0x0000000000007918 */ /* 0x000fe20000000000 */
.L_x_2034:
        /* <DEDUP_REMOVED lines=22> */
.L_x_1953:
[----:B------:R-:W-:Y:S05]  /*14310*/  BSYNC B0 ;  /* 0x0000000000007941 */ /* 0x000fea0003800000 */
.L_x_1952:
        /* <DEDUP_REMOVED lines=20> */
.L_x_1955:
[----:B------:R-:W-:Y:S05]  /*14460*/  BSYNC B0 ;  /* 0x0000000000007941 */ /* 0x000fea0003800000 */
.L_x_1954:
[----:B------:R-:W-:Y:S06]  /*14470*/  BAR.ARV 0xa, 0xa0 ;  /* 0x0282800000007b1d */ /* 0x000fec0000002000 */
[----:B------:R-:W-:Y:S04]  /*14480*/  BSSY B0, `(.L_x_1956) ;  /* 0x0000003000007945 */ /* 0x000fe80003800000 */
[----:B------:R-:W-:Y:S05]  /*14490*/  @!P0 BRA `(.L_x_1957) ;  /* 0x0000000000048947 */ /* 0x000fea0003800000 */
[----:B------:R-:W-:-:S04]  /*144a0*/  DEPBAR.LE SB0, 0x0 ;  /* 0x000080000000791a */ /* 0x000fc80000000000 */
.L_x_1957:
[----:B------:R-:W-:Y:S05]  /*144b0*/  BSYNC B0 ;  /* 0x0000000000007941 */ /* 0x000fea0003800000 */
.L_x_1956:
        /* <DEDUP_REMOVED lines=19> */
.L_x_1959:
[----:B------:R-:W-:Y:S05]  /*145f0*/  BSYNC B0 ;  /* 0x0000000000007941 */ /* 0x000fea0003800000 */
.L_x_1958:
[----:B------:R-:W-:Y:S01]  /*14600*/  UIADD3 UR15, UR9, 0x1, URZ ;  /* 0x00000001090f7890 */ /* 0x000fe2000fffe03f */
[----:B------:R-:W-:Y:S11]  /*14610*/  BRA `(.L_x_1960) ;  /* 0x0000000000047947 */ /* 0x000ff60003800000 */
.L_x_1947:
[----:B------:R-:W-:-:S05]  /*14620*/  UMOV UR15, UR9 ;  /* 0x00000009000f7c82 */ /* 0x000fca0008000000 */
.L_x_1960:
[----:B------:R-:W-:-:S06]  /*14630*/  UIADD3 UR9, UR9, 0x1, URZ ;  /* 0x0000000109097890 */ /* 0x000fcc000fffe03f */
[----:B------:R-:W-:Y:S01]  /*14640*/  ISETP.NE.AND P1, PT, R9, UR9, PT ;  /* 0x0000000909007c0c */ /* 0x000fe2000bf25270 */
[----:B------:R-:W-:-:S12]  /*14650*/  UMOV UR9, UR15 ;  /* 0x0000000f00097c82 */ /* 0x000fd80008000000 */
[----:B------:R-:W-:Y:S05]  /*14660*/  @!P1 BRA `(.L_x_1946) ;  /* 0x0000000800b49947 */ /* 0x000fea0003800000 */
[----:B------:R-:W-:Y:S01]  /*14670*/  UMOV UR18, UR12 ;  /* 0x0000000c00127c82 */ /* 0x000fe20008000000 */
[----:B------:R-:W-:Y:S01]  /*14680*/  UMOV UR9, UR15 ;  /* 0x0000000f00097c82 */ /* 0x000fe20008000000 */
[----:B------:R-:W-:-:S03]  /*14690*/  UIMAD.WIDE.U32 UR12, UR14, UR16, UR18 ;  /* 0x000000100e0c72a5 */ /* 0x000fc6000f8e0012 */
[----:B------:R-:W-:Y:S01]  /*146a0*/  ULDC.64 UR18, c[0x0][0x2c0] ;  /* 0x0000b00000127ab9 */ /* 0x000fe20000000a00 */
[----:B------:R-:W-:-:S04]  /*146b0*/  UIADD3 UR4, UP0, UR4, UR12, URZ ;  /* 0x0000000c04047290 */ /* 0x000fc8000ff1e03f */
[----:B------:R-:W-:Y:S02]  /*146c0*/  UIADD3.X UR5, UR5, UR17, UR13, UP0, !UPT ;  /* 0x0000001105057290 */ /* 0x000fe400087fe40d */
[----:B------:R-:W-:-:S04]  /*146d0*/  ULEA UR14, UP0, UR4, UR18, 0x2 ;  /* 0x00000012040e7291 */ /* 0x000fc8000f80103f */
[----:B------:R-:W-:Y:S02]  /*146e0*/  ULEA.HI.X UR5, UR4, UR19, UR5, 0x2, UP0 ;  /* 0x0000001304057291 */ /* 0x000fe400080f1405 */
[----:B------:R-:W-:Y:S01]  /*146f0*/  UIADD3 UR14, UP0, UR14, 0x4000, URZ ;  /* 0x000040000e0e7890 */ /* 0x000fe2000ff1e03f */
[----:B------:R-:W-:-:S03]  /*14700*/  UMOV UR4, URZ ;  /* 0x0000003f00047c82 */ /* 0x000fc60008000000 */
[----:B------:R-:W-:-:S12]  /*14710*/  UIADD3.X UR5, URZ, UR5, URZ, UP0, !UPT ;  /* 0x000000053f057290 */ /* 0x000fd800087fe43f */
.L_x_1985:
        /* <DEDUP_REMOVED lines=11> */
.L_x_1963:
[----:B------:R-:W2:Y:S04]  /*147d0*/  LDG.E.STRONG.GPU R0, desc[UR38][R2.64] ;  /* 0x0000002602007981 */ /* 0x000ea8000c1ef900 */
[----:B--2---:R-:W-:Y:S01]  /*147e0*/  CCTL.IVALL ;  /* 0x00000000ff00798f */ /* 0x004fe20002000000 */
[----:B------:R-:W-:Y:S05]  /*147f0*/  YIELD ;  /* 0x0000000000007946 */ /* 0x000fea0003800000 */
[----:B------:R-:W-:-:S13]  /*14800*/  ISETP.NE.AND P1, PT, R0, UR22, PT ;  /* 0x0000001600007c0c */ /* 0x000fda000bf25270 */
[----:B------:R-:W-:Y:S05]  /*14810*/  @P1 BRA `(.L_x_1963) ;  /* 0xfffffffc00ec1947 */ /* 0x000fea000383ffff */
.L_x_1962:
[----:B------:R-:W-:Y:S05]  /*14820*/  BSYNC B0 ;  /* 0x0000000000007941 */ /* 0x000fea0003800000 */
.L_x_1961:
[----:B------:R-:W-:-:S03]  /*14830*/  UMOV UR16, 0xffffffff ;  /* 0xffffffff00107882 */ /* 0x000fc60000000000 */
[----:B------:R-:W-:Y:S05]  /*14840*/  BRA.DIV UR16, `(.L_x_1964) ;  /* 0x0000003610e87947 */ /* 0x000fea000b800000 */
[----:B------:R-:W-:Y:S01]  /*14850*/  NOP ;  /* 0x0000000000007918 */ /* 0x000fe20000000000 */
.L_x_2037:
        /* <DEDUP_REMOVED lines=8> */
[----:B------:R-:W-:Y:S01]  /*148e0*/  UIADD3 UR25, UP0, UR16, UR6, URZ ;  /* 0x0000000610197290 */ /* 0x000fe2000ff1e03f */
[----:B------:R-:W-:Y:S01]  /*148f0*/  UMOV UR26, 0x0 ;  /* 0x00000000001a7882 */ /* 0x000fe20000000000 */
[----:B------:R-:W-:Y:S01]  /*14900*/  UMOV UR27, 0x14f00000 ;  /* 0x14f00000001b7882 */ /* 0x000fe20000000000 */
[----:B-1----:R-:W-:Y:S02]  /*14910*/  ULEA UR18, UR18, UR17, 0x18 ;  /* 0x0000001112127291 */ /* 0x002fe4000f8ec03f */
[----:B------:R-:W-:-:S02]  /*14920*/  ULEA.HI.X.SX32 UR17, UR16, UR24, 0x1, UP0 ;  /* 0x0000001810117291 */ /* 0x000fc400080f0e3f */
[----:B------:R-:W-:Y:S02]  /*14930*/  ULEA UR16, UP0, UR25, UR20, 0x2 ;  /* 0x0000001419107291 */ /* 0x000fe4000f80103f */
[----:B------:R-:W-:Y:S02]  /*14940*/  UIADD3 UR18, UR18, 0x8000, URZ ;  /* 0x0000800012127890 */ /* 0x000fe4000fffe03f */
[----:B------:R-:W-:Y:S01]  /*14950*/  ULEA.HI.X UR17, UR25, UR21, UR17, 0x2, UP0 ;  /* 0x0000001519117291 */ /* 0x000fe200080f1411 */
[----:B------:R-:W-:-:S08]  /*14960*/  UMOV UR20, 0x400 ;  /* 0x0000040000147882 */ /* 0x000fd00000000000 */
[----:B------:R1:W-:Y:S02]  /*14970*/  UBLKRED.G.S.ADD.F32.RN [UR16], [UR18], UR20, desc[UR26] ;  /* 0x00001a10120073bb */ /* 0x0003e400080a1414 */
[----:B-1----:R0:W-:Y:S02]  /*14980*/  UTMACMDFLUSH ;  /* 0x00000000000079b7 */ /* 0x0021e40000000000 */
.L_x_1966:
[----:B------:R-:W-:Y:S05]  /*14990*/  BSYNC B0 ;  /* 0x0000000000007941 */ /* 0x000fea0003800000 */
.L_x_1965:
[----:B------:R-:W-:Y:S01]  /*149a0*/  ULEA UR18, UR15, UR4, 0xd ;  /* 0x000000040f127291 */ /* 0x000fe2000f8e683f */
[----:B------:R-:W-:Y:S06]  /*149b0*/  BAR.SYNC.DEFER_BLOCKING 0xe, 0xa0 ;  /* 0x0382800000007b1d */ /* 0x000fec0000010000 */
[----:B------:R-:W-:Y:S01]  /*149c0*/  UMOV UR16, UR14 ;  /* 0x0000000e00107c82 */ /* 0x000fe20008000000 */
[----:B------:R-:W-:Y:S01]  /*149d0*/  UMOV UR17, UR5 ;  /* 0x0000000500117c82 */ /* 0x000fe20008000000 */
[----:B------:R-:W-:Y:S01]  /*149e0*/  BSSY B0, `(.L_x_1967) ;  /* 0x000000d000007945 */ /* 0x000fe20003800000 */
[----:B------:R-:W-:-:S03]  /*149f0*/  UIMAD.WIDE UR16, UR18, 0x4, UR16 ;  /* 0x00000004121078a5 */ /* 0x000fc6000f8e0210 */
[----:B------:R-:W-:Y:S09]  /*14a00*/  @!P0 BRA `(.L_x_1968) ;  /* 0x0000000000288947 */ /* 0x000ff20003800000 */
        /* <DEDUP_REMOVED lines=10> */
.L_x_1968:
[----:B------:R-:W-:Y:S05]  /*14ab0*/  BSYNC B0 ;  /* 0x0000000000007941 */ /* 0x000fea0003800000 */
.L_x_1967:
[----:B------:R-:W-:Y:S06]  /*14ac0*/  BAR.ARV 0xa, 0xa0 ;  /* 0x0282800000007b1d */ /* 0x000fec0000002000 */
[----:B------:R-:W-:Y:S04]  /*14ad0*/  BSSY B0, `(.L_x_1969) ;  /* 0x0000003000007945 */ /* 0x000fe80003800000 */
[----:B------:R-:W-:Y:S05]  /*14ae0*/  @!P0 BRA `(.L_x_1970) ;  /* 0x0000000000048947 */ /* 0x000fea0003800000 */
[----:B------:R-:W-:-:S04]  /*14af0*/  DEPBAR.LE SB0, 0x0 ;  /* 0x000080000000791a */ /* 0x000fc80000000000 */
.L_x_1970:
[----:B------:R-:W-:Y:S05]  /*14b00*/  BSYNC B0 ;  /* 0x0000000000007941 */ /* 0x000fea0003800000 */
.L_x_1969:
        /* <DEDUP_REMOVED lines=19> */
.L_x_1972:
[----:B------:R-:W-:Y:S05]  /*14c40*/  BSYNC B0 ;  /* 0x0000000000007941 */ /* 0x000fea0003800000 */
.L_x_1971:
        /* <DEDUP_REMOVED lines=9> */
.L_x_1975:
[----:B------:R-:W2:Y:S04]  /*14ce0*/  LDG.E.STRONG.GPU R0, desc[UR38][R2.64] ;  /* 0x0000002602007981 */ /* 0x000ea8000c1ef900 */
[----:B--2---:R-:W-:Y:S01]  /*14cf0*/  CCTL.IVALL ;  /* 0x00000000ff00798f */ /* 0x004fe20002000000 */
[----:B------:R-:W-:Y:S05]  /*14d00*/  YIELD ;  /* 0x0000000000007946 */ /* 0x000fea0003800000 */
[----:B------:R-:W-:-:S13]  /*14d10*/  ISETP.NE.AND P1, PT, R0, UR22, PT ;  /* 0x0000001600007c0c */ /* 0x000fda000bf25270 */
[----:B------:R-:W-:Y:S05]  /*14d20*/  @P1 BRA `(.L_x_1975) ;  /* 0xfffffffc00ec1947 */ /* 0x000fea000383ffff */
.L_x_1974:
[----:B------:R-:W-:Y:S05]  /*14d30*/  BSYNC B0 ;  /* 0x0000000000007941 */ /* 0x000fea0003800000 */
.L_x_1973:
[----:B------:R-:W-:-:S03]  /*14d40*/  UMOV UR12, 0xffffffff ;  /* 0xffffffff000c7882 */ /* 0x000fc60000000000 */
[----:B------:R-:W-:Y:S05]  /*14d50*/  BRA.DIV UR12, `(.L_x_1976) ;  /* 0x000000320cc07947 */ /* 0x000fea000b800000 */
[----:B------:R-:W-:Y:S01]  /*14d60*/  NOP ;  /* 0x0000000000007918 */ /* 0x000fe20000000000 */
.L_x_2040:
        /* <DEDUP_REMOVED lines=15> */
.L_x_1978:
[----:B------:R-:W-:Y:S05]  /*14e60*/  BSYNC B0 ;  /* 0x0000000000007941 */ /* 0x000fea0003800000 */
.L_x_1977:
        /* <DEDUP_REMOVED lines=15> */
.L_x_1980:
[----:B------:R-:W-:Y:S05]  /*14f60*/  BSYNC B0 ;  /* 0x0000000000007941 */ /* 0x000fea0003800000 */
.L_x_1979:
[----:B------:R-:W-:Y:S06]  /*14f70*/  BAR.ARV 0xa, 0xa0 ;  /* 0x0282800000007b1d */ /* 0x000fec0000002000 */
[----:B------:R-:W-:Y:S04]  /*14f80*/  BSSY B0, `(.L_x_1981) ;  /* 0x0000003000007945 */ /* 0x000fe80003800000 */
[----:B------:R-:W-:Y:S05]  /*14f90*/  @!P0 BRA `(.L_x_1982) ;  /* 0x0000000000048947 */ /* 0x000fea0003800000 */
[----:B------:R-:W-:-:S04]  /*14fa0*/  DEPBAR.LE SB0, 0x0 ;  /* 0x000080000000791a */ /* 0x000fc80000000000 */
.L_x_1982:
[----:B------:R-:W-:Y:S05]  /*14fb0*/  BSYNC B0 ;  /* 0x0000000000007941 */ /* 0x000fea0003800000 */
.L_x_1981:
        /* <DEDUP_REMOVED lines=19> */
.L_x_1984:
[----:B------:R-:W-:Y:S05]  /*150f0*/  BSYNC B0 ;  /* 0x0000000000007941 */ /* 0x000fea0003800000 */
.L_x_1983:
[----:B------:R-:W-:Y:S02]  /*15100*/  UIADD3 UR9, UR9, 0x2, URZ ;  /* 0x0000000209097890 */ /* 0x000fe4000fffe03f */
[----:B------:R-:W-:-:S04]  /*15110*/  UIADD3 UR4, UR4, 0x4000, URZ ;  /* 0x0000400004047890 */ /* 0x000fc8000fffe03f */
[----:B------:R-:W-:-:S13]  /*15120*/  ISETP.LE.AND P1, PT, R9, UR9, PT ;  /* 0x0000000909007c0c */ /* 0x000fda000bf23270 */
[----:B------:R-:W-:Y:S05]  /*15130*/  @!P1 BRA `(.L_x_1985) ;  /* 0xfffffff400789947 */ /* 0x000fea000383ffff */
.L_x_1946:
        /* <DEDUP_REMOVED lines=35> */
[----:B------:R-:W-:Y:S01]  /*15370*/  MOV R3, UR6 ;  /* 0x0000000600037c02 */ /* 0x000fe20008000f00 */
[----:B------:R-:W-:-:S02]  /*15380*/  UFLO.U32 UR11, UR5 ;  /* 0x00000005000b72bd */ /* 0x000fc400080e0000 */
[----:B------:R-:W2:Y:S04]  /*15390*/  POPC R5, UR5 ;  /* 0x0000000500057d09 */ /* 0x000ea80008000000 */
[----:B-1----:R-:W-:Y:S01]  /*153a0*/  ISETP.EQ.U32.AND P0, PT, R2, UR11, PT ;  /* 0x0000000b02007c0c */ /* 0x002fe2000bf02070 */
[----:B------:R-:W-:-:S12]  /*153b0*/  IMAD.U32 R2, RZ, RZ, UR7 ;  /* 0x00000007ff027e24 */ /* 0x000fd8000f8e00ff */
[----:B--2---:R2:W-:Y:S02]  /*153c0*/  @P0 REDG.E.ADD.S32.STRONG.GPU desc[UR38][R2.64], R5 ;  /* 0x000000050200098e */ /* 0x0045e4000c10e3a6 */
.L_x_1988:
[----:B------:R-:W-:Y:S05]  /*153d0*/  BSYNC B0 ;  /* 0x0000000000007941 */ /* 0x000fea0003800000 */
.L_x_1987:
[----:B------:R-:W-:Y:S05]  /*153e0*/  BRA `(.L_x_1989) ;  /* 0x0000000000047947 */ /* 0x000fea0003800000 */
.L_x_1986:
[----:B------:R-:W-:-:S05]  /*153f0*/  UMOV UR4, UR9 ;  /* 0x0000000900047c82 */ /* 0x000fca0008000000 */
.L_x_1989:
        /* <DEDUP_REMOVED lines=11> */
.L_x_1994:
        /* <DEDUP_REMOVED lines=18> */
[----:B-12---:R-:W-:Y:S01]  /*155d0*/  IMAD.U32 R2, RZ, RZ, UR16 ;  /* 0x00000010ff027e24 */ /* 0x006fe2000f8e00ff */
[----:B------:R-:W-:-:S02]  /*155e0*/  UFLO.U32 UR13, UR11 ;  /* 0x0000000b000d72bd */ /* 0x000fc400080e0000 */
[----:B------:R-:W1:Y:S01]  /*155f0*/  POPC R5, UR11 ;  /* 0x0000000b00057d09 */ /* 0x000e620008000000 */
[----:B------:R-:W-:-:S03]  /*15600*/  IMAD.U32 R3, RZ, RZ, UR12 ;  /* 0x0000000cff037e24 */ /* 0x000fc6000f8e00ff */
[----:B---3--:R-:W-:-:S13]  /*15610*/  ISETP.EQ.U32.AND P0, PT, R0, UR13, PT ;  /* 0x0000000d00007c0c */ /* 0x008fda000bf02070 */
[----:B-1----:R3:W-:Y:S02]  /*15620*/  @P0 REDG.E.ADD.S32.STRONG.GPU desc[UR38][R2.64], R5 ;  /* 0x000000050200098e */ /* 0x0027e4000c10e3a6 */
.L_x_1991:
[----:B------:R-:W-:Y:S05]  /*15630*/  BSYNC B0 ;  /* 0x0000000000007941 */ /* 0x000fea0003800000 */
.L_x_1990:
        /* <DEDUP_REMOVED lines=24> */
.L_x_1993:
[----:B------:R-:W-:Y:S05]  /*157c0*/  BSYNC B0 ;  /* 0x0000000000007941 */ /* 0x000fea0003800000 */
.L_x_1992:
[----:B------:R-:W-:Y:S02]  /*157d0*/  UIADD3 UR7, UR7, 0x2, URZ ;  /* 0x0000000207077890 */ /* 0x000fe4000fffe03f */
[----:B------:R-:W-:Y:S02]  /*157e0*/  ULEA UR5, UR19, UR5, 0x1 ;  /* 0x0000000513057291 */ /* 0x000fe4000f8e083f */
[----:B------:R-:W-:Y:S02]  /*157f0*/  ULEA UR6, UR19, UR6, 0x1 ;  /* 0x0000000613067291 */ /* 0x000fe4000f8e083f */
[----:B------:R-:W-:-:S13]  /*15800*/  ISETP.NE.AND P0, PT, RZ, UR7, PT ;  /* 0x00000007ff007c0c */ /* 0x000fda000bf05270 */
[----:B------:R-:W-:Y:S05]  /*15810*/  @!P0 BRA `(.L_x_1857) ;  /* 0x0000002400248947 */ /* 0x000fea0003800000 */
[----:B------:R-:W-:Y:S05]  /*15820*/  BRA `(.L_x_1994) ;  /* 0xfffffffc00207947 */ /* 0x000fea000383ffff */
.L_x_1938:
        /* <DEDUP_REMOVED lines=14> */
.L_x_1995:
        /* <DEDUP_REMOVED lines=9> */
[----:B------:R-:W4:Y:S01]  /*159a0*/  LDG.E R4, desc[UR38][R2.64+0x4] ;  /* 0x0000042602047981 */ /* 0x000f22000c1e1900 */
[----:B--2---:R-:W-:Y:S02]  /*159b0*/  R2UR UR4, R0 ;  /* 0x00000000000472ca */ /* 0x004fe400000e0000 */
[----:B----4-:R-:W-:-:S13]  /*159c0*/  R2UR UR5, R4 ;  /* 0x00000000040572ca */ /* 0x010fda00000e0000 */
[----:B------:R-:W-:Y:S01]  /*159d0*/  UIADD3 UR4, -UR4, UR5, URZ ;  /* 0x0000000504047290 */ /* 0x000fe2000fffe13f */
[----:B------:R-:W-:Y:S11]  /*159e0*/  BRA `(.L_x_1996) ;  /* 0x0000000000047947 */ /* 0x000ff60003800000 */
.L_x_1997:
[----:B------:R-:W-:-:S05]  /*159f0*/  ULDC UR4, c[0x0][0x8bc] ;  /* 0x00022f0000047ab9 */ /* 0x000fca0000000800 */
.L_x_1996:
        /* <DEDUP_REMOVED lines=14> */
[----:B------:R-:W-:Y:S01]  /*15ae0*/  IMAD.U32 R2, RZ, RZ, UR14 ;  /* 0x0000000eff027e24 */ /* 0x000fe2000f8e00ff */
[----:B------:R-:W-:Y:S01]  /*15af0*/  MOV R3, UR15 ;  /* 0x0000000f00037c02 */ /* 0x000fe20008000f00 */
[----:B------:R-:W-:Y:S01]  /*15b00*/  ULDC.64 UR16, c[0x0][0x778] ;  /* 0x0001de0000107ab9 */ /* 0x000fe20000000a00 */
[----:B------:R-:W-:Y:S01]  /*15b10*/  PLOP3.LUT P1, PT, PT, PT, UP1, 0x80, 0x0 ;  /* 0x000000000000781c */ /* 0x000fe20003f2f018 */
[----:B------:R-:W-:-:S02]  /*15b20*/  UISETP.NE.U32.AND UP0, UPT, UR4, URZ, UPT ;  /* 0x0000003f0400728c */ /* 0x000fc4000bf05070 */
[----:B------:R-:W-:Y:S02]  /*15b30*/  UISETP.NE.U32.AND UP2, UPT, UR6, URZ, UPT ;  /* 0x0000003f0600728c */ /* 0x000fe4000bf45070 */
[----:B------:R-:W-:Y:S02]  /*15b40*/  UISETP.NE.AND.EX UP0, UPT, UR5, URZ, UPT, UP0 ;  /* 0x0000003f0500728c */ /* 0x000fe4000bf05300 */
[----:B------:R-:W-:Y:S01]  /*15b50*/  UISETP.NE.AND.EX UP2, UPT, UR7, URZ, UPT, UP2 ;  /* 0x0000003f0700728c */ /* 0x000fe2000bf45320 */
[----:B------:R-:W-:-:S05]  /*15b60*/  ULDC.64 UR22, c[0x0][0x788] ;  /* 0x0001e20000167ab9 */ /* 0x000fca0000000a00 */
[----:B------:R-:W2:Y:S01]  /*15b70*/  @P1 LDG.E R6, desc[UR38][R2.64] ;  /* 0x0000002602061981 */ /* 0x000ea2000c1e1900 */
[----:B------:R-:W-:Y:S01]  /*15b80*/  PLOP3.LUT P2, PT, PT, PT, UP0, 0x80, 0x0 ;  /* 0x000000000000781c */ /* 0x000fe20003f4f008 */
[----:B------:R-:W-:Y:S01]  /*15b90*/  UIMAD.WIDE UR16, UR13, 0x4, UR16 ;  /* 0x000000040d1078a5 */ /* 0x000fe2000f8e0210 */
[----:B------:R-:W-:Y:S01]  /*15ba0*/  PLOP3.LUT P3, PT, PT, PT, UP2, 0x80, 0x0 ;  /* 0x000000000000781c */ /* 0x000fe20003f6f028 */
[----:B------:R1:W4:Y:S01]  /*15bb0*/  @P1 LDG.E R0, desc[UR38][R2.64] ;  /* 0x0000002602001981 */ /* 0x000322000c1e1900 */
[----:B------:R-:W-:Y:S02]  /*15bc0*/  @UP2 ULDC.64 UR4, c[0x0][0x780] ;  /* 0x0001e00000042ab9 */ /* 0x000fe40000000a00 */
[----:B------:R-:W-:Y:S01]  /*15bd0*/  @UP2 UIMAD.WIDE UR4, UR13, 0x4, UR4 ;  /* 0x000000040d0428a5 */ /* 0x000fe2000f8e0204 */
[----:B-1----:R-:W-:Y:S02]  /*15be0*/  IMAD.U32 R2, RZ, RZ, UR16 ;  /* 0x00000010ff027e24 */ /* 0x002fe4000f8e00ff */
        /* <DEDUP_REMOVED lines=13> */
[----:B------:R-:W-:-:S04]  /*15cc0*/  @UP1 USHF.R.S32.HI UR5, URZ, 0x1f, UR4 ;  /* 0x0000001f3f051899 */ /* 0x000fc80008011404 */
[----:B------:R-:W-:Y:S01]  /*15cd0*/  @UP1 ULEA.HI UR5, UR5, UR4, URZ, 0x7 ;  /* 0x0000000405051291 */ /* 0x000fe2000f8f383f */
[----:B-----5:R-:W-:-:S03]  /*15ce0*/  @P2 R2UR UR11, R4 ;  /* 0x00000000040b22ca */ /* 0x020fc600000e0000 */
[----:B------:R-:W-:-:S04]  /*15cf0*/  @UP1 ULOP3.LUT UR6, UR5, 0xffffff80, URZ, 0xc0, !UPT ;  /* 0xffffff8005061892 */ /* 0x000fc8000f8ec03f */
[----:B------:R-:W-:Y:S01]  /*15d00*/  @UP1 USHF.R.S32.HI UR12, URZ, 0x1f, UR6 ;  /* 0x0000001f3f0c1899 */ /* 0x000fe20008011406 */
[----:B---3--:R-:W-:Y:S01]  /*15d10*/  @P3 R2UR UR9, R5 ;  /* 0x00000000050932ca */ /* 0x008fe200000e0000 */
[----:B------:R-:W-:-:S14]  /*15d20*/  @P3 BRA `(.L_x_1999) ;  /* 0x0000000000203947 */ /* 0x000fdc0003800000 */
[----:B------:R-:W-:Y:S05]  /*15d30*/  @!P1 BRA `(.L_x_1999) ;  /* 0x00000000001c9947 */ /* 0x000fea0003800000 */
[----:B------:R-:W-:Y:S01]  /*15d40*/  IMAD.U32 R2, RZ, RZ, UR14 ;  /* 0x0000000eff027e24 */ /* 0x000fe2000f8e00ff */
[----:B------:R-:W-:-:S05]  /*15d50*/  MOV R3, UR15 ;  /* 0x0000000f00037c02 */ /* 0x000fca0008000f00 */
[----:B------:R-:W2:Y:S04]  /*15d60*/  LDG.E R0, desc[UR38][R2.64] ;  /* 0x0000002602007981 */ /* 0x000ea8000c1e1900 */
[----:B------:R-:W3:Y:S01]  /*15d70*/  LDG.E R4, desc[UR38][R2.64+0x4] ;  /* 0x0000042602047981 */ /* 0x000ee2000c1e1900 */
[----:B--2---:R-:W-:Y:S02]  /*15d80*/  R2UR UR4, R0 ;  /* 0x00000000000472ca */ /* 0x004fe400000e0000 */
[----:B---3--:R-:W-:-:S13]  /*15d90*/  R2UR UR9, R4 ;  /* 0x00000000040972ca */ /* 0x008fda00000e0000 */
[----:B------:R-:W-:-:S12]  /*15da0*/  UIADD3 UR9, -UR4, UR9, URZ ;  /* 0x0000000904097290 */ /* 0x000fd8000fffe13f */
.L_x_1999:
        /* <DEDUP_REMOVED lines=13> */
.L_x_2000:
        /* <DEDUP_REMOVED lines=8> */
.L_x_2001:
        /* <DEDUP_REMOVED lines=21> */
.L_x_2002:
[----:B------:R-:W-:Y:S01]  /*16050*/  ISETP.LT.AND P0, PT, R4, UR6, PT ;  /* 0x0000000604007c0c */ /* 0x000fe2000bf01270 */
[----:B------:R-:W-:-:S12]  /*16060*/  IMAD.MOV.U32 R0, RZ, RZ, RZ ;  /* 0x000000ffff007224 */ /* 0x000fd800078e00ff */
[----:B------:R-:W-:Y:S05]  /*16070*/  @!P0 BRA `(.L_x_1998) ;  /* 0x0000001800788947 */ /* 0x000fea0003800000 */
[----:B------:R-:W-:Y:S01]  /*16080*/  USHF.R.S32.HI UR10, URZ, 0x1f, UR20 ;  /* 0x0000001f3f0a7899 */ /* 0x000fe20008011414 */
[----:B------:R-:W-:Y:S01]  /*16090*/  BSSY B0, `(.L_x_1998) ;  /* 0x000019c000007945 */ /* 0x000fe20003800000 */
[----:B------:R-:W-:Y:S01]  /*160a0*/  ULDC.64 UR16, c[0x0][0x718] ;  /* 0x0001c60000107ab9 */ /* 0x000fe20000000a00 */
[----:B------:R-:W-:Y:S01]  /*160b0*/  UISETP.NE.U32.AND UP1, UPT, UR18, URZ, UPT ;  /* 0x0000003f1200728c */ /* 0x000fe2000bf25070 */
[----:B------:R-:W-:Y:S01]  /*160c0*/  MOV R0, RZ ;  /* 0x000000ff00007202 */ /* 0x000fe20000000f00 */
        /* <DEDUP_REMOVED lines=42> */
.L_x_2041:
[----:B------:R-:W2:Y:S01]  /*16370*/  S2R R2, SR_TID.X ;  /* 0x0000000000027919 */ /* 0x000ea20000002100 */
[----:B------:R-:W-:Y:S01]  /*16380*/  MOV R11, UR4 ;  /* 0x00000004000b7c02 */ /* 0x000fe20008000f00 */
[----:B------:R-:W-:Y:S01]  /*16390*/  IMAD.U32 R14, RZ, RZ, UR5 ;  /* 0x00000005ff0e7e24 */ /* 0x000fe2000f8e00ff */
[----:B------:R-:W-:-:S03]  /*163a0*/  MOV R10, 0x1 ;  /* 0x00000001000a7802 */ /* 0x000fc60000000f00 */
[----:B------:R-:W-:Y:S02]  /*163b0*/  VIADD R14, R14, UR23 ;  /* 0x000000170e0e7c36 */ /* 0x000fe40008000000 */
        /* <DEDUP_REMOVED lines=10> */
.L_x_2005:
[----:B------:R-:W-:Y:S01]  /*16460*/  R2UR UR19, R4 ;  /* 0x00000000041372ca */ /* 0x000fe200000e0000 */
[----:B------:R-:W2:Y:S01]  /*16470*/  LDC.64 R12, c[0x0][0x198] ;  /* 0x00006600ff0c7b82 */ /* 0x000ea20000000a00 */
[----:B------:R-:W-:Y:S01]  /*16480*/  ULDC.64 UR16, c[0x0][0x700] ;  /* 0x0001c00000107ab9 */ /* 0x000fe20000000a00 */
[----:B------:R-:W-:Y:S01]  /*16490*/  UMOV UR34, 0x0 ;  /* 0x0000000000227882 */ /* 0x000fe20000000000 */
[----:B------:R-:W-:Y:S01]  /*164a0*/  MOV R9, UR16 ;  /* 0x0000001000097c02 */ /* 0x000fe20008000f00 */
[----:B------:R-:W-:Y:S01]  /*164b0*/  IMAD.U32 R8, RZ, RZ, UR17 ;  /* 0x00000011ff087e24 */ /* 0x000fe2000f8e00ff */
[----:B------:R-:W-:Y:S01]  /*164c0*/  UMOV UR35, 0x14f00000 ;  /* 0x14f0000000237882 */ /* 0x000fe20000000000 */
[----:B------:R-:W-:Y:S01]  /*164d0*/  UMOV UR18, URZ ;  /* 0x0000003f00127c82 */ /* 0x000fe20008000000 */
[----:B------:R-:W-:Y:S01]  /*164e0*/  UMOV UR37, 0x20 ;  /* 0x0000002000257882 */ /* 0x000fe20000000000 */
[----:B------:R-:W-:Y:S01]  /*164f0*/  UMOV UR40, 0x0 ;  /* 0x0000000000287882 */ /* 0x000fe20000000000 */
[----:B------:R-:W-:Y:S01]  /*16500*/  UMOV UR41, 0x10000000 ;  /* 0x1000000000297882 */ /* 0x000fe20000000000 */
[----:B------:R-:W-:Y:S01]  /*16510*/  UMOV UR10, UR18 ;  /* 0x00000012000a7c82 */ /* 0x000fe20008000000 */
[----:B------:R-:W-:Y:S01]  /*16520*/  UMOV UR27, UR11 ;  /* 0x0000000b001b7c82 */ /* 0x000fe20008000000 */
[----:B------:R-:W-:Y:S01]  /*16530*/  USHF.L.U32 UR19, UR19, 0x7, URZ ;  /* 0x0000000713137899 */ /* 0x000fe2000800063f */
[----:B------:R-:W-:Y:S01]  /*16540*/  MOV R16, RZ ;  /* 0x000000ff00107202 */ /* 0x000fe20000000f00 */
        /* <DEDUP_REMOVED lines=23> */
[----:B------:R-:W-:Y:S01]  /*166c0*/  UIADD3 UR9, UR8, 0x30c00, URZ ;  /* 0x00030c0008097890 */ /* 0x000fe2000fffe03f */
[----:B------:R-:W-:Y:S01]  /*166d0*/  IADD3.X R0, RZ, R6, RZ, P1, !PT ;  /* 0x00000006ff007210 */ /* 0x000fe20000ffe4ff */
[----:B------:R-:W-:Y:S01]  /*166e0*/  UIADD3 UR24, UR8, 0x4000, URZ ;  /* 0x0000400008187890 */ /* 0x000fe2000fffe03f */
[----:B------:R-:W-:Y:S01]  /*166f0*/  IADD3 R2, P1, R7, 0xf0, RZ ;  /* 0x000000f007027810 */ /* 0x000fe20007f3e0ff */
[----:B------:R-:W-:Y:S01]  /*16700*/  UMOV UR43, UR17 ;  /* 0x00000011002b7c82 */ /* 0x000fe20008000000 */
[----:B------:R-:W-:-:S02]  /*16710*/  R2UR UR45, R0 ;  /* 0x00000000002d72ca */ /* 0x000fc400000e0000 */
[----:B------:R-:W-:Y:S01]  /*16720*/  R2UR UR32, R2 ;  /* 0x00000000022072ca */ /* 0x000fe200000e0000 */
[----:B------:R-:W-:Y:S01]  /*16730*/  IMAD.X R3, RZ, RZ, R6, P1 ;  /* 0x000000ffff037224 */ /* 0x000fe200008e0606 */
[----:B------:R-:W-:Y:S01]  /*16740*/  IADD3.X R0, RZ, R6, RZ, P2, !PT ;  /* 0x00000006ff007210 */ /* 0x000fe200017fe4ff */
[----:B------:R-:W-:-:S03]  /*16750*/  UMOV UR25, UR9 ;  /* 0x0000000900197c82 */ /* 0x000fc60008000000 */
[----:B------:R-:W-:Y:S02]  /*16760*/  R2UR UR33, R3 ;  /* 0x00000000032172ca */ /* 0x000fe400000e0000 */
[----:B------:R-:W-:Y:S01]  /*16770*/  R2UR UR47, R0 ;  /* 0x00000000002f72ca */ /* 0x000fe200000e0000 */
[----:B------:R-:W-:-:S10]  /*16780*/  IMAD.MOV.U32 R0, RZ, RZ, 0x8000 ;  /* 0x00008000ff007424 */ /* 0x000fd400078e00ff */
[----:B------:R1:W-:Y:S01]  /*16790*/  UTMALDG.4D [UR16], [UR32], desc[UR34] ;  /* 0x00002210200075b4 */ /* 0x0003e20008019000 */
[----:B------:R1:W-:Y:S01]  /*167a0*/  UBLKCP.S.G [UR42], [UR30], UR37 ;  /* 0x0000002a1e0073ba */ /* 0x0003e20008000225 */
[----:B------:R2:W-:Y:S01]  /*167b0*/  SYNCS.ARRIVE.TRANS64 RZ, [R15+URZ+0x30c00], R0 ;  /* 0x030c00000fff79a7 */ /* 0x0005e2000800003f */
[----:B------:R1:W-:Y:S01]  /*167c0*/  UTMALDG.4D [UR8], [UR44], desc[UR40] ;  /* 0x000028082c0075b4 */ /* 0x0003e20008019000 */
[----:B--2---:R-:W-:-:S05]  /*167d0*/  MOV R0, UR6 ;  /* 0x0000000600007c02 */ /* 0x004fca0008000f00 */
[----:B------:R-:W-:Y:S01]  /*167e0*/  VIADD R5, R0, 0xffffffff ;  /* 0xffffffff00057836 */ /* 0x000fe20000000000 */
[----:B------:R1:W-:Y:S04]  /*167f0*/  UTMALDG.4D [UR24], [UR46], desc[UR40] ;  /* 0x000028182e0075b4 */ /* 0x0003e80008019000 */
[----:B------:R-:W-:Y:S01]  /*16800*/  ISETP.GE.AND P1, PT, R4, R5, PT ;  /* 0x000000050400720c */ /* 0x000fe20003f26270 */
[----:B------:R1:W-:-:S12]  /*16810*/  STL [R1], R5 ;  /* 0x0000000501007387 */ /* 0x0003d80000100800 */
[----:B-1----:R-:W-:Y:S05]  /*16820*/  @P1 BRA `(.L_x_2006) ;  /* 0x0000000c00c81947 */ /* 0x002fea0003800000 */
[----:B------:R-:W-:Y:S01]  /*16830*/  R2UR UR8, R4 ;  /* 0x00000000040872ca */ /* 0x000fe200000e0000 */
[----:B------:R-:W-:Y:S01]  /*16840*/  UIADD3 UR9, UR6, -0x2, URZ ;  /* 0xfffffffe06097890 */ /* 0x000fe2000fffe03f */
[----:B------:R-:W-:-:S05]  /*16850*/  MOV R10, 0x1 ;  /* 0x00000001000a7802 */ /* 0x000fca0000000f00 */
[----:B------:R-:W-:-:S06]  /*16860*/  ISETP.NE.AND P1, PT, R4, UR9, PT ;  /* 0x0000000904007c0c */ /* 0x000fcc000bf25270 */
[----:B------:R-:W-:-:S04]  /*16870*/  ULOP3.LUT UR8, URZ, UR8, URZ, 0x33, !UPT ;  /* 0x000000083f087292 */ /* 0x000fc8000f8e333f */
[----:B------:R-:W-:-:S06]  /*16880*/  UIADD3 UR8, UR8, UR6, URZ ;  /* 0x0000000608087290 */ /* 0x000fcc000fffe03f */
[----:B------:R-:W-:-:S05]  /*16890*/  IMAD.U32 R0, RZ, RZ, UR8 ;  /* 0x00000008ff007e24 */ /* 0x000fca000f8e00ff */
[----:B------:R-:W-:Y:S01]  /*168a0*/  LOP3.LUT R5, R0, 0x1, RZ, 0xc0, !PT ;  /* 0x0000000100057812 */ /* 0x000fe200078ec0ff */
[----:B------:R-:W-:-:S04]  /*168b0*/  IMAD.MOV.U32 R0, RZ, RZ, R4 ;  /* 0x000000ffff007224 */ /* 0x000fc800078e0004 */
[----:B------:R1:W-:Y:S01]  /*168c0*/  STL [R1+0x4], R5 ;  /* 0x0000040501007387 */ /* 0x0003e20000100800 */
[----:B------:R-:W-:Y:S05]  /*168d0*/  @!P1 BRA `(.L_x_2007) ;  /* 0x0000000800689947 */ /* 0x000fea0003800000 */
[----:B------:R-:W-:Y:S01]  /*168e0*/  R2UR UR9, R5 ;  /* 0x00000000050972ca */ /* 0x000fe200000e0000 */
[----:B------:R-:W-:Y:S01]  /*168f0*/  IMAD.MOV.U32 R10, RZ, RZ, 0x1 ;  /* 0x00000001ff0a7424 */ /* 0x000fe200078e00ff */
[----:B------:R-:W-:-:S11]  /*16900*/  MOV R0, R4 ;  /* 0x0000000400007202 */ /* 0x000fd60000000f00 */
[----:B------:R-:W-:-:S06]  /*16910*/  UIADD3 UR8, UR8, -UR9, URZ ;  /* 0x8000000908087290 */ /* 0x000fcc000fffe03f */
[----:B------:R-:W-:-:S07]  /*16920*/  MOV R17, UR8 ;  /* 0x0000000800117c02 */ /* 0x000fce0008000f00 */
.L_x_2016:
[----:B-123--:R-:W-:-:S04]  /*16930*/  SHF.L.U32 R18, R10, 0x1f, RZ ;  /* 0x0000001f0a127819 */ /* 0x00efc800000006ff */
[----:B------:R-:W2:Y:S02]  /*16940*/  SYNCS.PHASECHK.TRANS64.TRYWAIT P1, [R15+URZ+0x30c40], R18 ;  /* 0x030c40120f0075a7 */ /* 0x000ea4000802017f */
[----:B--2---:R-:W-:Y:S05]  /*16950*/  @!P1 BRA `(.L_x_2008) ;  /* 0x0000001400f09947 */ /* 0x004fea0003800000 */
.L_x_2042:
        /* <DEDUP_REMOVED lines=8> */
.L_x_2009:
[----:B------:R-:W3:Y:S01]  /*169e0*/  LDC.64 R12, c[0x0][0x728] ;  /* 0x0001ca00ff0c7b82 */ /* 0x000ee20000000a00 */
[----:B------:R-:W-:Y:S01]  /*169f0*/  SHF.L.U32 R19, R0, 0x7, RZ ;  /* 0x0000000700137819 */ /* 0x000fe200000006ff */
[----:B------:R-:W-:Y:S01]  /*16a00*/  UMOV UR28, 0x0 ;  /* 0x00000000001c7882 */ /* 0x000fe20000000000 */
[----:B------:R-:W-:Y:S01]  /*16a10*/  R2UR UR8, R15 ;  /* 0x000000000f0872ca */ /* 0x000fe200000e0000 */
[----:B------:R-:W-:Y:S01]  /*16a20*/  UMOV UR29, 0x14f00000 ;  /* 0x14f00000001d7882 */ /* 0x000fe20000000000 */
[C---:B------:R-:W-:Y:S01]  /*16a30*/  IADD3 R2, P1, R19.reuse, UR14, RZ ;  /* 0x0000000e13027c10 */ /* 0x040fe2000ff3e0ff */
[----:B------:R-:W-:Y:S01]  /*16a40*/  UMOV UR18, URZ ;  /* 0x0000003f00127c82 */ /* 0x000fe20008000000 */
[----:B------:R-:W-:Y:S01]  /*16a50*/  R2UR UR19, R19 ;  /* 0x00000000131372ca */ /* 0x000fe200000e0000 */
[----:B-1----:R-:W1:Y:S01]  /*16a60*/  LDC.64 R4, c[0x0][0x198] ;  /* 0x00006600ff047b82 */ /* 0x002e620000000a00 */
[----:B------:R-:W-:-:S07]  /*16a70*/  UMOV UR10, 0x20 ;  /* 0x00000020000a7882 */ /* 0x000fce0000000000 */
[----:B------:R-:W-:Y:S02]  /*16a80*/  UIADD3 UR16, UR8, 0x18000, URZ ;  /* 0x0001800008107890 */ /* 0x000fe4000fffe03f */
[----:B------:R-:W-:Y:S02]  /*16a90*/  UIADD3 UR17, UR8, 0x30c30, URZ ;  /* 0x00030c3008117890 */ /* 0x000fe4000fffe03f */
[----:B------:R-:W-:Y:S02]  /*16aa0*/  UIADD3 UR19, UR19, UR7, URZ ;  /* 0x0000000713137290 */ /* 0x000fe4000fffe03f */
[----:B------:R-:W-:Y:S01]  /*16ab0*/  UIADD3 UR8, UR8, 0x20400, URZ ;  /* 0x0002040008087890 */ /* 0x000fe2000fffe03f */
[----:B---3--:R-:W-:Y:S02]  /*16ac0*/  LEA R3, P2, R2, R12, 0x2 ;  /* 0x0000000c02037211 */ /* 0x008fe400078410ff */
[----:B------:R-:W-:Y:S02]  /*16ad0*/  UMOV UR9, UR17 ;  /* 0x0000001100097c82 */ /* 0x000fe40008000000 */
[----:B------:R-:W-:-:S02]  /*16ae0*/  R2UR UR24, R3 ;  /* 0x00000000031872ca */ /* 0x000fc400000e0000 */
[----:B------:R-:W-:Y:S01]  /*16af0*/  LEA.HI.X.SX32 R3, R19, R11, 0x1, P1 ;  /* 0x0000000b13037211 */ /* 0x000fe200008f0eff */
[----:B-1----:R-:W-:Y:S01]  /*16b00*/  IMAD.MOV.U32 R7, RZ, RZ, R4 ;  /* 0x000000ffff077224 */ /* 0x002fe200078e0004 */
[----:B------:R-:W-:Y:S02]  /*16b10*/  MOV R6, R5 ;  /* 0x0000000500067202 */ /* 0x000fe40000000f00 */
        /* <DEDUP_REMOVED lines=9> */
[----:B-1-3--:R-:W-:Y:S05]  /*16bb0*/  @!P1 BRA `(.L_x_2010) ;  /* 0x00000014006c9947 */ /* 0x00afea0003800000 */
.L_x_2043:
        /* <DEDUP_REMOVED lines=8> */
.L_x_2011:
[----:B------:R-:W-:Y:S01]  /*16c40*/  VIADD R19, R19, 0x80 ;  /* 0x0000008013137836 */ /* 0x000fe20000000000 */
[----:B------:R-:W-:Y:S01]  /*16c50*/  ULDC.64 UR8, c[0x0][0x700] ;  /* 0x0001c00000087ab9 */ /* 0x000fe20000000a00 */
[----:B------:R-:W-:Y:S01]  /*16c60*/  R2UR UR26, R15 ;  /* 0x000000000f1a72ca */ /* 0x000fe200000e0000 */
[----:B------:R-:W-:Y:S01]  /*16c70*/  IMAD.U32 R8, RZ, RZ, UR9 ;  /* 0x00000009ff087e24 */ /* 0x000fe2000f8e00ff */
[----:B------:R-:W-:Y:S01]  /*16c80*/  MOV R9, UR8 ;  /* 0x0000000800097c02 */ /* 0x000fe20008000f00 */
[----:B------:R-:W-:Y:S01]  /*16c90*/  UMOV UR24, 0x0 ;  /* 0x0000000000187882 */ /* 0x000fe20000000000 */
[C---:B------:R-:W-:Y:S01]  /*16ca0*/  IADD3 R2, P1, R19.reuse, UR22, RZ ;  /* 0x0000001613027c10 */ /* 0x040fe2000ff3e0ff */
[----:B------:R-:W-:Y:S01]  /*16cb0*/  UMOV UR25, 0x14f00000 ;  /* 0x14f0000000197882 */ /* 0x000fe20000000000 */
[----:B------:R-:W-:Y:S01]  /*16cc0*/  SHF.R.S32.HI R20, RZ, 0x1f, R19 ;  /* 0x0000001fff147819 */ /* 0x000fe20000011413 */
[----:B------:R-:W-:Y:S01]  /*16cd0*/  UMOV UR18, URZ ;  /* 0x0000003f00127c82 */ /* 0x000fe20008000000 */
[----:B------:R-:W-:Y:S01]  /*16ce0*/  LEA R3, P2, R2, R9, 0x2 ;  /* 0x0000000902037211 */ /* 0x000fe200078410ff */
[----:B------:R-:W-:Y:S01]  /*16cf0*/  UMOV UR10, 0x20 ;  /* 0x00000020000a7882 */ /* 0x000fe20000000000 */
[----:B------:R-:W-:-:S02]  /*16d00*/  IADD3 R21, R19, UR7, RZ ;  /* 0x0000000713157c10 */ /* 0x000fc4000fffe0ff */
[----:B------:R-:W-:Y:S01]  /*16d10*/  R2UR UR28, R3 ;  /* 0x00000000031c72ca */ /* 0x000fe200000e0000 */
[----:B------:R-:W-:Y:S01]  /*16d20*/  UIADD3 UR16, UR26, 0x14000, URZ ;  /* 0x000140001a107890 */ /* 0x000fe2000fffe03f */
[----:B------:R-:W-:Y:S01]  /*16d30*/  IADD3.X R3, R20, R14, RZ, P1, !PT ;  /* 0x0000000e14037210 */ /* 0x000fe20000ffe4ff */
[----:B------:R-:W-:Y:S01]  /*16d40*/  UIADD3 UR17, UR26, 0x30c18, URZ ;  /* 0x00030c181a117890 */ /* 0x000fe2000fffe03f */
[----:B------:R-:W-:Y:S01]  /*16d50*/  R2UR UR19, R21 ;  /* 0x00000000151372ca */ /* 0x000fe200000e0000 */
        /* <DEDUP_REMOVED lines=12> */
.L_x_2044:
[----:B------:R-:W-:Y:S05]  /*16e20*/  @P0 BRA `(.L_x_2013) ;  /* 0x00000000001c0947 */ /* 0x000fea0003800000 */
[----:B-123--:R-:W-:-:S04]  /*16e30*/  IMAD.MOV.U32 R18, RZ, RZ, 0x4200 ;  /* 0x00004200ff127424 */ /* 0x00efc800078e00ff */
[----:B------:R1:W-:Y:S02]  /*16e40*/  SYNCS.ARRIVE.TRANS64 RZ, [R15+URZ+0x30c38], R18 ;  /* 0x030c38120fff79a7 */ /* 0x0003e4000800003f */
[----:B-1----:R-:W1:Y:S02]  /*16e50*/  S2R R18, SR_TID.X ;  /* 0x0000000000127919 */ /* 0x002e640000002100 */
[----:B-1----:R-:W-:-:S04]  /*16e60*/  LOP3.LUT R18, R18, 0x1f, RZ, 0xc0, !PT ;  /* 0x0000001f12127812 */ /* 0x002fc800078ec0ff */
[----:B------:R-:W-:-:S13]  /*16e70*/  ISETP.NE.AND P1, PT, R18, RZ, PT ;  /* 0x000000ff1200720c */ /* 0x000fda0003f25270 */
[----:B------:R-:W-:Y:S05]  /*16e80*/  @!P1 BRA `(.L_x_2013) ;  /* 0x0000000000049947 */ /* 0x000fea0003800000 */
[----:B------:R-:W-:Y:S01]  /*16e90*/  BPT.TRAP 0x1 ;  /* 0x000000040000795c */ /* 0x000fe20000300000 */
.L_x_2013:
[----:B------:R-:W-:Y:S01]  /*16ea0*/  IADD3 R19, P1, R19, UR14, RZ ;  /* 0x0000000e13137c10 */ /* 0x000fe2000ff3e0ff */
[----:B------:R-:W-:Y:S01]  /*16eb0*/  UMOV UR24, 0x0 ;  /* 0x0000000000187882 */ /* 0x000fe20000000000 */
[----:B------:R-:W-:Y:S01]  /*16ec0*/  R2UR UR26, R15 ;  /* 0x000000000f1a72ca */ /* 0x000fe200000e0000 */
[----:B------:R-:W-:Y:S01]  /*16ed0*/  UMOV UR25, 0x14f00000 ;  /* 0x14f0000000197882 */ /* 0x000fe20000000000 */
[----:B------:R-:W-:Y:S01]  /*16ee0*/  IADD3.X R20, R20, R11, RZ, P1, !PT ;  /* 0x0000000b14147210 */ /* 0x000fe20000ffe4ff */
[----:B------:R-:W-:Y:S01]  /*16ef0*/  UMOV UR18, URZ ;  /* 0x0000003f00127c82 */ /* 0x000fe20008000000 */
[----:B------:R-:W-:Y:S01]  /*16f00*/  LEA R12, P1, R19, R12, 0x2 ;  /* 0x0000000c130c7211 */ /* 0x000fe200078210ff */
[----:B------:R-:W-:Y:S01]  /*16f10*/  UMOV UR10, 0x20 ;  /* 0x00000020000a7882 */ /* 0x000fe20000000000 */
[----:B------:R-:W-:Y:S02]  /*16f20*/  R2UR UR19, R21 ;  /* 0x00000000151372ca */ /* 0x000fe400000e0000 */
[----:B------:R-:W-:-:S02]  /*16f30*/  LEA.HI.X R20, R19, R13, R20, 0x2, P1 ;  /* 0x0000000d13147211 */ /* 0x000fc400008f1414 */
[----:B------:R-:W-:Y:S02]  /*16f40*/  R2UR UR8, R4 ;  /* 0x00000000040872ca */ /* 0x000fe400000e0000 */
[----:B------:R-:W-:Y:S01]  /*16f50*/  R2UR UR9, R5 ;  /* 0x00000000050972ca */ /* 0x000fe200000e0000 */
[----:B------:R-:W-:Y:S01]  /*16f60*/  UIADD3 UR16, UR26, 0x1c000, URZ ;  /* 0x0001c0001a107890 */ /* 0x000fe2000fffe03f */
[----:B------:R-:W-:Y:S01]  /*16f70*/  R2UR UR28, R12 ;  /* 0x000000000c1c72ca */ /* 0x000fe200000e0000 */
[----:B------:R-:W-:Y:S01]  /*16f80*/  UIADD3 UR17, UR26, 0x30c38, URZ ;  /* 0x00030c381a117890 */ /* 0x000fe2000fffe03f */
[----:B------:R-:W-:Y:S01]  /*16f90*/  R2UR UR29, R20 ;  /* 0x00000000141d72ca */ /* 0x000fe200000e0000 */
[----:B------:R-:W-:Y:S01]  /*16fa0*/  UIADD3 UR26, UR26, 0x20600, URZ ;  /* 0x000206001a1a7890 */ /* 0x000fe2000fffe03f */
[----:B------:R-:W-:-:S04]  /*16fb0*/  LOP3.LUT R10, R10, 0x1, RZ, 0x3c, !PT ;  /* 0x000000010a0a7812 */ /* 0x000fc800078e3cff */
[----:B------:R-:W-:Y:S01]  /*16fc0*/  SHF.L.U32 R4, R10, 0x1f, RZ ;  /* 0x0000001f0a047819 */ /* 0x000fe200000006ff */
[----:B------:R-:W-:Y:S02]  /*16fd0*/  UMOV UR27, UR17 ;  /* 0x00000011001b7c82 */ /* 0x000fe40008000000 */
[----:B------:R4:W-:Y:S04]  /*16fe0*/  UTMALDG.4D [UR16], [UR8], desc[UR24] ;  /* 0x00001810080075b4 */ /* 0x0009e80008019000 */
[----:B------:R4:W-:Y:S01]  /*16ff0*/  UBLKCP.S.G [UR26], [UR28], UR10 ;  /* 0x0000001a1c0073ba */ /* 0x0009e2000800020a */
[----:B------:R-:W5:Y:S02]  /*17000*/  SYNCS.PHASECHK.TRANS64.TRYWAIT P1, [R15+URZ+0x30c20], R4 ;  /* 0x030c20040f0075a7 */ /* 0x000f64000802017f */
[----:B----45:R-:W-:Y:S05]  /*17010*/  @!P1 BRA `(.L_x_2014) ;  /* 0x00000010007c9947 */ /* 0x030fea0003800000 */
.L_x_2046:
[----:B------:R-:W-:Y:S05]  /*17020*/  @P0 BRA `(.L_x_2015) ;  /* 0x00000000001c0947 */ /* 0x000fea0003800000 */
[----:B------:R-:W5:Y:S01]  /*17030*/  S2R R5, SR_TID.X ;  /* 0x0000000000057919 */ /* 0x000f620000002100 */
[----:B----4-:R-:W-:-:S04]  /*17040*/  IMAD.MOV.U32 R4, RZ, RZ, 0x4200 ;  /* 0x00004200ff047424 */ /* 0x010fc800078e00ff */
[----:B------:R4:W-:Y:S01]  /*17050*/  SYNCS.ARRIVE.TRANS64 RZ, [R15+URZ+0x30c10], R4 ;  /* 0x030c10040fff79a7 */ /* 0x0009e2000800003f */
[----:B-----5:R-:W-:-:S04]  /*17060*/  LOP3.LUT R5, R5, 0x1f, RZ, 0xc0, !PT ;  /* 0x0000001f05057812 */ /* 0x020fc800078ec0ff */
[----:B------:R-:W-:-:S13]  /*17070*/  ISETP.NE.AND P1, PT, R5, RZ, PT ;  /* 0x000000ff0500720c */ /* 0x000fda0003f25270 */
[----:B----4-:R-:W-:Y:S05]  /*17080*/  @!P1 BRA `(.L_x_2015) ;  /* 0x0000000000049947 */ /* 0x010fea0003800000 */
[----:B------:R-:W-:Y:S01]  /*17090*/  BPT.TRAP 0x1 ;  /* 0x000000040000795c */ /* 0x000fe20000300000 */
.L_x_2015:
[----:B------:R-:W-:Y:S01]  /*170a0*/  R2UR UR10, R0 ;  /* 0x00000000000a72ca */ /* 0x000fe200000e0000 */
[----:B------:R-:W-:Y:S01]  /*170b0*/  UMOV UR24, 0x0 ;  /* 0x0000000000187882 */ /* 0x000fe20000000000 */
[----:B------:R-:W-:Y:S01]  /*170c0*/  R2UR UR26, R15 ;  /* 0x000000000f1a72ca */ /* 0x000fe200000e0000 */
[----:B------:R-:W-:Y:S01]  /*170d0*/  UMOV UR25, 0x14f00000 ;  /* 0x14f0000000197882 */ /* 0x000fe20000000000 */
[----:B------:R-:W-:Y:S01]  /*170e0*/  IADD3 R17, R17, -0x2, RZ ;  /* 0xfffffffe11117810 */ /* 0x000fe20007ffe0ff */
[----:B------:R-:W-:Y:S01]  /*170f0*/  UMOV UR18, URZ ;  /* 0x0000003f00127c82 */ /* 0x000fe20008000000 */
[----:B------:R-:W-:Y:S01]  /*17100*/  R2UR UR9, R3 ;  /* 0x00000000030972ca */ /* 0x000fe200000e0000 */
[----:B------:R-:W-:-:S06]  /*17110*/  UMOV UR28, 0x20 ;  /* 0x00000020001c7882 */ /* 0x000fcc0000000000 */
[----:B------:R-:W-:Y:S02]  /*17120*/  UIADD3 UR10, UR10, 0x2, URZ ;  /* 0x000000020a0a7890 */ /* 0x000fe4000fffe03f */
[----:B------:R-:W-:Y:S02]  /*17130*/  UIADD3 UR16, UR26, 0x10000, URZ ;  /* 0x000100001a107890 */ /* 0x000fe4000fffe03f */
[----:B------:R-:W-:Y:S02]  /*17140*/  USHF.L.U32 UR19, UR10, 0x7, URZ ;  /* 0x000000070a137899 */ /* 0x000fe4000800063f */
[----:B------:R-:W-:Y:S02]  /*17150*/  UIADD3 UR17, UR26, 0x30c10, URZ ;  /* 0x00030c101a117890 */ /* 0x000fe4000fffe03f */
[----:B------:R-:W-:Y:S02]  /*17160*/  UIADD3 UR8, UP0, UR19, UR22, URZ ;  /* 0x0000001613087290 */ /* 0x000fe4000ff1e03f */
[----:B------:R-:W-:Y:S01]  /*17170*/  IMAD.U32 R5, RZ, RZ, UR19 ;  /* 0x00000013ff057e24 */ /* 0x000fe2000f8e00ff */
[----:B------:R-:W-:-:S02]  /*17180*/  UIADD3 UR19, UR19, UR7, URZ ;  /* 0x0000000713137290 */ /* 0x000fc4000fffe03f */
[----:B------:R-:W-:Y:S01]  /*17190*/  UIADD3 UR26, UR26, 0x20000, URZ ;  /* 0x000200001a1a7890 */ /* 0x000fe2000fffe03f */
[----:B------:R-:W-:Y:S01]  /*171a0*/  MOV R0, UR8 ;  /* 0x0000000800007c02 */ /* 0x000fe20008000f00 */
[----:B------:R-:W-:Y:S01]  /*171b0*/  UMOV UR27, UR17 ;  /* 0x00000011001b7c82 */ /* 0x000fe20008000000 */
[----:B------:R-:W-:Y:S02]  /*171c0*/  PLOP3.LUT P2, PT, PT, PT, UP0, 0x80, 0x0 ;  /* 0x000000000000781c */ /* 0x000fe40003f4f008 */
[----:B----4-:R-:W-:Y:S02]  /*171d0*/  LEA R4, P1, R0, R9, 0x2 ;  /* 0x0000000900047211 */ /* 0x010fe400078210ff */
[----:B------:R-:W-:Y:S02]  /*171e0*/  LEA.HI.X.SX32 R5, R5, R14, 0x1, P2 ;  /* 0x0000000e05057211 */ /* 0x000fe400010f0eff */
[----:B------:R-:W-:Y:S02]  /*171f0*/  R2UR UR8, R2 ;  /* 0x00000000020872ca */ /* 0x000fe400000e0000 */
[----:B------:R-:W-:-:S02]  /*17200*/  LEA.HI.X R0, R0, R8, R5, 0x2, P1 ;  /* 0x0000000800007211 */ /* 0x000fc400008f1405 */
[----:B------:R-:W-:Y:S02]  /*17210*/  R2UR UR30, R4 ;  /* 0x00000000041e72ca */ /* 0x000fe400000e0000 */
[----:B------:R-:W-:Y:S01]  /*17220*/  R2UR UR31, R0 ;  /* 0x00000000001f72ca */ /* 0x000fe200000e0000 */
[----:B------:R-:W-:Y:S01]  /*17230*/  IMAD.U32 R0, RZ, RZ, UR10 ;  /* 0x0000000aff007e24 */ /* 0x000fe2000f8e00ff */
[----:B------:R-:W-:-:S05]  /*17240*/  ISETP.NE.AND P1, PT, R17, RZ, PT ;  /* 0x000000ff1100720c */ /* 0x000fca0003f25270 */
[----:B------:R4:W-:Y:S06]  /*17250*/  UTMALDG.4D [UR16], [UR8], desc[UR24] ;  /* 0x00001810080075b4 */ /* 0x0009ec0008019000 */
[----:B------:R4:W-:Y:S02]  /*17260*/  UBLKCP.S.G [UR26], [UR30], UR28 ;  /* 0x0000001a1e0073ba */ /* 0x0009e4000800021c */
[----:B----4-:R-:W-:Y:S05]  /*17270*/  @P1 BRA `(.L_x_2016) ;  /* 0xfffffff400ac1947 */ /* 0x010fea000383ffff */
.L_x_2007:
[----:B------:R-:W4:Y:S02]  /*17280*/  LDL.LU R4, [R1+0x4] ;  /* 0x0000040001047983 */ /* 0x000f240000300800 */
[----:B----4-:R-:W-:Y:S02]  /*17290*/  ISETP.NE.AND P1, PT, R4, RZ, PT ;  /* 0x000000ff0400720c */ /* 0x010fe40003f25270 */
[----:B------:R4:W5:Y:S11]  /*172a0*/  LDL R4, [R1] ;  /* 0x0000000001047983 */ /* 0x0009760000100800 */
[----:B----4-:R-:W-:Y:S05]  /*172b0*/  @!P1 BRA `(.L_x_2006) ;  /* 0x0000000400249947 */ /* 0x010fea0003800000 */
[----:B------:R-:W-:-:S04]  /*172c0*/  SHF.L.U32 R12, R10, 0x1f, RZ ;  /* 0x0000001f0a0c7819 */ /* 0x000fc800000006ff */
[----:B------:R-:W4:Y:S02]  /*172d0*/  SYNCS.PHASECHK.TRANS64.TRYWAIT P1, [R15+URZ+0x30c40], R12 ;  /* 0x030c400c0f0075a7 */ /* 0x000f24000802017f */
[----:B----4-:R-:W-:Y:S05]  /*172e0*/  @!P1 BRA `(.L_x_2017) ;  /* 0x0000000c00e09947 */ /* 0x010fea0003800000 */
.L_x_2047:
[----:B------:R-:W-:Y:S05]  /*172f0*/  @P0 BRA `(.L_x_2018) ;  /* 0x00000000001c0947 */ /* 0x000fea0003800000 */
[----:B-----5:R-:W1:Y:S02]  /*17300*/  S2R R4, SR_TID.X ;  /* 0x0000000000047919 */ /* 0x020e640000002100 */
[----:B-1----:R-:W-:Y:S02]  /*17310*/  LOP3.LUT R5, R4, 0x1f, RZ, 0xc0, !PT ;  /* 0x0000001f04057812 */ /* 0x002fe400078ec0ff */
[----:B------:R-:W-:Y:S02]  /*17320*/  MOV R4, 0x4200 ;  /* 0x0000420000047802 */ /* 0x000fe40000000f00 */
[----:B------:R-:W-:Y:S02]  /*17330*/  ISETP.NE.AND P1, PT, R5, RZ, PT ;  /* 0x000000ff0500720c */ /* 0x000fe40003f25270 */
[----:B------:R1:W-:Y:S11]  /*17340*/  SYNCS.ARRIVE.TRANS64 RZ, [R15+URZ+0x30c30], R4 ;  /* 0x030c30040fff79a7 */ /* 0x0003f6000800003f */
[----:B-1----:R-:W-:Y:S05]  /*17350*/  @!P1 BRA `(.L_x_2018) ;  /* 0x0000000000049947 */ /* 0x002fea0003800000 */
[----:B------:R-:W-:Y:S01]  /*17360*/  BPT.TRAP 0x1 ;  /* 0x000000040000795c */ /* 0x000fe20000300000 */
.L_x_2018:
[----:B-1---5:R-:W1:Y:S01]  /*17370*/  LDC.64 R4, c[0x0][0x728] ;  /* 0x0001ca00ff047b82 */ /* 0x022e620000000a00 */
        /* <DEDUP_REMOVED lines=10> */
[----:B------:R-:W-:Y:S02]  /*17420*/  UIADD3 UR26, UR26, 0x20400, URZ ;  /* 0x000204001a1a7890 */ /* 0x000fe4000fffe03f */
[----:B------:R-:W-:Y:S01]  /*17430*/  UIADD3 UR19, UR19, UR7, URZ ;  /* 0x0000000713137290 */ /* 0x000fe2000fffe03f */
[----:B-1----:R-:W-:Y:S02]  /*17440*/  LEA R4, P2, R13, R4, 0x2 ;  /* 0x000000040d047211 */ /* 0x002fe400078410ff */
        /* <DEDUP_REMOVED lines=13> */
.L_x_2048:
[----:B------:R-:W-:Y:S05]  /*17520*/  @P0 BRA `(.L_x_2020) ;  /* 0x00000000001c0947 */ /* 0x000fea0003800000 */
[----:B------:R-:W2:Y:S02]  /*17530*/  S2R R4, SR_TID.X ;  /* 0x0000000000047919 */ /* 0x000ea40000002100 */
[----:B--2---:R-:W-:Y:S01]  /*17540*/  LOP3.LUT R5, R4, 0x1f, RZ, 0xc0, !PT ;  /* 0x0000001f04057812 */ /* 0x004fe200078ec0ff */
[----:B------:R-:W-:-:S03]  /*17550*/  IMAD.MOV.U32 R4, RZ, RZ, 0x4200 ;  /* 0x00004200ff047424 */ /* 0x000fc600078e00ff */
[----:B------:R-:W-:Y:S01]  /*17560*/  ISETP.NE.AND P0, PT, R5, RZ, PT ;  /* 0x000000ff0500720c */ /* 0x000fe20003f05270 */
[----:B------:R2:W-:-:S12]  /*17570*/  SYNCS.ARRIVE.TRANS64 RZ, [R15+URZ+0x30c18], R4 ;  /* 0x030c18040fff79a7 */ /* 0x0005d8000800003f */
[----:B--2---:R-:W-:Y:S05]  /*17580*/  @!P0 BRA `(.L_x_2020) ;  /* 0x0000000000048947 */ /* 0x004fea0003800000 */
[----:B------:R-:W-:Y:S01]  /*17590*/  BPT.TRAP 0x1 ;  /* 0x000000040000795c */ /* 0x000fe20000300000 */
.L_x_2020:
        /* <DEDUP_REMOVED lines=11> */
[----:B------:R-:W-:Y:S01]  /*17650*/  MOV R5, UR19 ;  /* 0x0000001300057c02 */ /* 0x000fe20008000f00 */
[----:B------:R-:W-:Y:S02]  /*17660*/  UIADD3 UR17, UR26, 0x30c18, URZ ;  /* 0x00030c181a117890 */ /* 0x000fe4000fffe03f */
[----:B------:R-:W-:Y:S01]  /*17670*/  UIADD3 UR19, UR19, UR7, URZ ;  /* 0x0000000713137290 */ /* 0x000fe2000fffe03f */
[----:B------:R-:W-:Y:S01]  /*17680*/  PLOP3.LUT P0, PT, PT, PT, UP0, 0x80, 0x0 ;  /* 0x000000000000781c */ /* 0x000fe20003f0f008 */
[----:B------:R-:W-:Y:S01]  /*17690*/  IMAD.U32 R0, RZ, RZ, UR8 ;  /* 0x00000008ff007e24 */ /* 0x000fe2000f8e00ff */
[----:B------:R-:W-:Y:S01]  /*176a0*/  R2UR UR8, R2 ;  /* 0x00000000020872ca */ /* 0x000fe200000e0000 */
[----:B------:R-:W-:Y:S01]  /*176b0*/  UIADD3 UR26, UR26, 0x20200, URZ ;  /* 0x000202001a1a7890 */ /* 0x000fe2000fffe03f */
[----:B------:R-:W-:Y:S01]  /*176c0*/  LEA.HI.X.SX32 R5, R5, R14, 0x1, P0 ;  /* 0x0000000e05057211 */ /* 0x000fe200000f0eff */
[----:B------:R-:W-:Y:S01]  /*176d0*/  UMOV UR27, UR17 ;  /* 0x00000011001b7c82 */ /* 0x000fe20008000000 */
[----:B------:R-:W-:-:S04]  /*176e0*/  LEA R9, P0, R0, R9, 0x2 ;  /* 0x0000000900097211 */ /* 0x000fc800078010ff */
[----:B------:R-:W-:Y:S02]  /*176f0*/  LEA.HI.X R8, R0, R8, R5, 0x2, P0 ;  /* 0x0000000800087211 */ /* 0x000fe400000f1405 */
[----:B------:R-:W-:Y:S02]  /*17700*/  R2UR UR28, R9 ;  /* 0x00000000091c72ca */ /* 0x000fe400000e0000 */
[----:B------:R-:W-:Y:S01]  /*17710*/  R2UR UR29, R8 ;  /* 0x00000000081d72ca */ /* 0x000fe200000e0000 */
[----:B------:R2:W-:-:S12]  /*17720*/  UTMALDG.4D [UR16], [UR8], desc[UR24] ;  /* 0x00001810080075b4 */ /* 0x0005d80008019000 */
[----:B------:R2:W-:Y:S02]  /*17730*/  UBLKCP.S.G [UR26], [UR28], UR10 ;  /* 0x0000001a1c0073ba */ /* 0x0005e4000800020a */
[----:B--2---:R-:W-:-:S07]  /*17740*/  MOV R16, 0x1 ;  /* 0x0000000100107802 */ /* 0x004fce0000000f00 */
.L_x_2006:
[----:B------:R-:W1:Y:S01]  /*17750*/  S2R R0, SR_TID.X ;  /* 0x0000000000007919 */ /* 0x000e620000002100 */
[----:B------:R-:W-:Y:S01]  /*17760*/  IMAD R3, R16, 0x8, R15 ;  /* 0x0000000810037824 */ /* 0x000fe200078e020f */
[----:B-1----:R-:W-:Y:S02]  /*17770*/  LOP3.LUT R2, R0, 0x7f, RZ, 0xc0, !PT ;  /* 0x0000007f00027812 */ /* 0x002fe400078ec0ff */
[----:B------:R-:W-:Y:S02]  /*17780*/  SHF.L.U32 R0, R10, 0x1f, RZ ;  /* 0x0000001f0a007819 */ /* 0x000fe400000006ff */
[----:B------:R-:W-:Y:S02]  /*17790*/  ISETP.NE.AND P1, PT, R2, RZ, PT ;  /* 0x000000ff0200720c */ /* 0x000fe40003f25270 */
[----:B------:R-:W1:Y:S02]  /*177a0*/  SYNCS.PHASECHK.TRANS64.TRYWAIT P0, [R3+URZ+0x30c40], R0 ;  /* 0x030c4000030075a7 */ /* 0x000e64000800017f */
[----:B-1----:R-:W-:Y:S09]  /*177b0*/  @!P0 BRA `(.L_x_2021) ;  /* 0x0000000800d48947 */ /* 0x002ff20003800000 */
.L_x_2049:
[----:B------:R-:W-:Y:S05]  /*177c0*/  @P1 BRA `(.L_x_2022) ;  /* 0x0000000000181947 */ /* 0x000fea0003800000 */
[----:B------:R-:W1:Y:S01]  /*177d0*/  S2R R2, SR_TID.X ;  /* 0x0000000000027919 */ /* 0x000e620000002100 */
[----:B------:R-:W-:-:S04]  /*177e0*/  MOV R0, 0x4200 ;  /* 0x0000420000007802 */ /* 0x000fc80000000f00 */
[----:B------:R1:W-:Y:S02]  /*177f0*/  SYNCS.ARRIVE.TRANS64 RZ, [R3+URZ+0x30c30], R0 ;  /* 0x030c300003ff79a7 */ /* 0x0003e4000800003f */
[----:B-1----:R-:W-:-:S13]  /*17800*/  LOP3.LUT P0, RZ, R2, 0x1f, RZ, 0xc0, !PT ;  /* 0x0000001f02ff7812 */ /* 0x002fda000780c0ff */
[----:B------:R-:W-:Y:S05]  /*17810*/  @!P0 BRA `(.L_x_2022) ;  /* 0x0000000000048947 */ /* 0x000fea0003800000 */
[----:B------:R-:W-:Y:S01]  /*17820*/  BPT.TRAP 0x1 ;  /* 0x000000040000795c */ /* 0x000fe20000300000 */
.L_x_2022:
[----:B-----5:R-:W-:Y:S01]  /*17830*/  R2UR UR19, R4 ;  /* 0x00000000041372ca */ /* 0x020fe200000e0000 */
[C---:B------:R-:W-:Y:S01]  /*17840*/  IMAD R0, R16.reuse, 0x4000, R15 ;  /* 0x0000400010007824 */ /* 0x040fe200078e020f */
[----:B------:R-:W-:Y:S01]  /*17850*/  R2UR UR9, R11 ;  /* 0x000000000b0972ca */ /* 0x000fe200000e0000 */
[----:B------:R-:W-:Y:S01]  /*17860*/  ULDC.64 UR26, c[0x0][0x728] ;  /* 0x0001ca00001a7ab9 */ /* 0x000fe20000000a00 */
[----:B--234-:R-:W-:Y:S02]  /*17870*/  LEA R15, R16, R15, 0x9 ;  /* 0x0000000f100f7211 */ /* 0x01cfe400078e48ff */
        /* <DEDUP_REMOVED lines=10> */
[----:B------:R-:W-:Y:S01]  /*17920*/  ULEA.HI.X.SX32 UR9, UR19, UR9, 0x1, UP0 ;  /* 0x0000000913097291 */ /* 0x000fe200080f0e3f */
[C---:B------:R-:W-:Y:S01]  /*17930*/  ISETP.NE.AND P0, PT, R0.reuse, 0x2, PT ;  /* 0x000000020000780c */ /* 0x040fe20003f05270 */
[----:B------:R-:W-:Y:S02]  /*17940*/  ULEA UR8, UP0, UR18, UR26, 0x2 ;  /* 0x0000001a12087291 */ /* 0x000fe4000f80103f */
[----:B------:R-:W-:Y:S01]  /*17950*/  UIADD3 UR17, UR17, 0x30c30, URZ ;  /* 0x00030c3011117890 */ /* 0x000fe2000fffe03f */
        /* <DEDUP_REMOVED lines=15> */
.L_x_2003:
[----:B------:R-:W-:Y:S05]  /*17a50*/  BSYNC B0 ;  /* 0x0000000000007941 */ /* 0x000fea0003800000 */
.L_x_1998:
[----:B------:R-:W-:-:S03]  /*17a60*/  UMOV UR8, 0xffffffff ;  /* 0xffffffff00087882 */ /* 0x000fc60000000000 */
[----:B------:R-:W-:Y:S05]  /*17a70*/  BRA.DIV UR8, `(.L_x_2023) ;  /* 0x0000000a08387947 */ /* 0x000fea000b800000 */
[----:B------:R-:W-:-:S13]  /*17a80*/  ELECT P6, URZ, PT ;  /* 0x00000000003f782f */ /* 0x000fda00038c0000 */
.L_x_2052:
[----:B------:R-:W-:Y:S05]  /*17a90*/  @!P6 BRA `(.L_x_1857) ;  /* 0x000000000084e947 */ /* 0x000fea0003800000 */
[----:B------:R-:W-:-:S06]  /*17aa0*/  ULOP3.LUT UR8, UR36, 0x2, URZ, 0xfc, !UPT ;  /* 0x0000000224087892 */ /* 0x000fcc000f8efc3f */
[----:B------:R-:W-:-:S05]  /*17ab0*/  IMAD.U32 R2, RZ, RZ, UR8 ;  /* 0x00000008ff027e24 */ /* 0x000fca000f8e00ff */
[----:B------:R-:W-:-:S13]  /*17ac0*/  ISETP.NE.AND P2, PT, R2, 0x3, PT ;  /* 0x000000030200780c */ /* 0x000fda0003f45270 */
[----:B------:R-:W-:Y:S05]  /*17ad0*/  @!P2 BRA `(.L_x_2024) ;  /* 0x000000000004a947 */ /* 0x000fea0003800000 */
[----:B---3--:R-:W-:Y:S01]  /*17ae0*/  BPT.TRAP 0x1 ;  /* 0x000000040000795c */ /* 0x008fe20000300000 */
.L_x_2024:
        /* <DEDUP_REMOVED lines=15> */
.L_x_2053:
[----:B------:R-:W2:Y:S02]  /*17be0*/  SYNCS.PHASECHK.TRANS64.TRYWAIT P0, [R3+URZ], R2 ;  /* 0x00000002030075a7 */ /* 0x000ea4000800017f */
[----:B--2---:R-:W-:Y:S05]  /*17bf0*/  @!P0 BRA `(.L_x_2026) ;  /* 0x00000008000c8947 */ /* 0x004fea0003800000 */
.L_x_2054:
[----:B------:R-:W-:Y:S05]  /*17c00*/  @!P2 BRA `(.L_x_2027) ;  /* 0x000000000004a947 */ /* 0x000fea0003800000 */
[----:B---3--:R-:W-:Y:S01]  /*17c10*/  BPT.TRAP 0x1 ;  /* 0x000000040000795c */ /* 0x008fe20000300000 */
.L_x_2027:
[----:B--2---:R-:W-:-:S05]  /*17c20*/  IADD3 R3, R8, 0x30c40, RZ ;  /* 0x00030c4008037810 */ /* 0x004fca0007ffe0ff */
[----:B------:R-:W-:-:S04]  /*17c30*/  IMAD R5, R0, 0x8, R3 ;  /* 0x0000000800057824 */ /* 0x000fc800078e0203 */
[----:B------:R-:W2:Y:S02]  /*17c40*/  SYNCS.PHASECHK.TRANS64.TRYWAIT P0, [R5+URZ], R4 ;  /* 0x00000004050075a7 */ /* 0x000ea4000800017f */
[----:B--2---:R-:W-:Y:S05]  /*17c50*/  @!P0 BRA `(.L_x_2028) ;  /* 0x0000000800088947 */ /* 0x004fea0003800000 */
.L_x_2055:
[----:B------:R-:W-:-:S07]  /*17c60*/  LEA R3, R6, R3, 0x3 ;  /* 0x0000000306037211 */ /* 0x000fce00078e18ff */
.L_x_2029:
[----:B----4-:R4:W1:Y:S02]  /*17c70*/  SYNCS.PHASECHK.TRANS64.TRYWAIT P0, [R3+URZ], R2 ;  /* 0x00000002030075a7 */ /* 0x010864000800017f */
[----:B-1----:R-:W-:Y:S05]  /*17c80*/  @!P0 NANOSLEEP.SYNCS 0x989680 ;  /* 0x009896800000895d */ /* 0x002fea0003900000 */
[----:B------:R-:W1:Y:S02]  /*17c90*/  @!P0 SYNCS.PHASECHK.TRANS64 P0, [R3+URZ], R2 ;  /* 0x00000002030085a7 */ /* 0x000e64000800007f */
[----:B-1----:R-:W-:Y:S05]  /*17ca0*/  @!P0 BRA `(.L_x_2029) ;  /* 0xfffffffc00f08947 */ /* 0x002fea000383ffff */
.L_x_1857:
[----:B---3--:R-:W-:Y:S05]  /*17cb0*/  BSYNC B6 ;  /* 0x0000000000067941 */ /* 0x008fea0003800000 */
.L_x_1851:
[----:B------:R-:W-:Y:S05]  /*17cc0*/  EXIT ;  /* 0x000000000000794d */ /* 0x000fea0003800000 */
.L_x_1868:
[----:B------:R-:W-:Y:S01]  /*17cd0*/  IMAD.MOV.U32 R13, RZ, RZ, R18 ;  /* 0x000000ffff0d7224 */ /* 0x000fe200078e0012 */
[----:B------:R-:W-:Y:S01]  /*17ce0*/  MOV R12, RZ ;  /* 0x000000ff000c7202 */ /* 0x000fe20000000f00 */
[----:B------:R-:W-:Y:S01]  /*17cf0*/  IMAD.MOV.U32 R11, RZ, RZ, 0x1f ;  /* 0x0000001fff0b7424 */ /* 0x000fe200078e00ff */
[----:B------:R-:W-:-:S07]  /*17d00*/  MOV R15, 0xffffffff ;  /* 0xffffffff000f7802 */ /* 0x000fce0000000f00 */
[----:B------:R-:W-:Y:S05]  /*17d10*/  WARPSYNC.COLLECTIVE R15, `(.L_x_2030) ;  /* 0x000000000f087348 */ /* 0x000fea0003c00000 */
[----:B------:R1:W2:Y:S02]  /*17d20*/  SHFL.IDX P6, R14, R13, R12, R11 ;  /* 0x0000000c0d0e7389 */ /* 0x0002a400000c000b */
[----:B-12---:R-:W-:Y:S01]  /*17d30*/  ENDCOLLECTIVE ;  /* 0x000000000000791b */ /* 0x006fe20003800000 */
.L_x_2030:
[----:B------:R-:W-:Y:S05]  /*17d40*/  BRA `(.L_x_2031) ;  /* 0xfffffe9400b47947 */ /* 0x000fea000383ffff */
.L_x_1870:
[----:B--2---:R2:W3:Y:S02]  /*17d50*/  SYNCS.PHASECHK.TRANS64.TRYWAIT P0, [R16+URZ+0x30c00], R11 ;  /* 0x030c000b100075a7 */ /* 0x0044e4000800017f */
[----:B---3--:R-:W-:Y:S05]  /*17d60*/  @!P0 NANOSLEEP.SYNCS 0x989680 ;  /* 0x009896800000895d */ /* 0x008fea0003900000 */
[----:B------:R-:W3:Y:S02]  /*17d70*/  @!P0 SYNCS.PHASECHK.TRANS64 P0, [R16+URZ+0x30c00], R11 ;  /* 0x030c000b100085a7 */ /* 0x000ee4000800007f */
[----:B---3--:R-:W-:Y:S05]  /*17d80*/  @!P0 BRA `(.L_x_1870) ;  /* 0xfffffffc00f08947 */ /* 0x008fea000383ffff */
[----:B------:R-:W-:Y:S05]  /*17d90*/  BRA `(.L_x_1869) ;  /* 0xfffffe9800007947 */ /* 0x000fea000383ffff */
.L_x_1875:
[----:B--2---:R2:W3:Y:S02]  /*17da0*/  SYNCS.PHASECHK.TRANS64.TRYWAIT P0, [R6+URZ+0x30c10], R23 ;  /* 0x030c1017060075a7 */ /* 0x0044e4000800017f */
[----:B---3--:R-:W-:Y:S05]  /*17db0*/  @!P0 NANOSLEEP.SYNCS 0x989680 ;  /* 0x009896800000895d */ /* 0x008fea0003900000 */
[----:B------:R-:W3:Y:S02]  /*17dc0*/  @!P0 SYNCS.PHASECHK.TRANS64 P0, [R6+URZ+0x30c10], R23 ;  /* 0x030c1017060085a7 */ /* 0x000ee4000800007f */
[----:B---3--:R-:W-:Y:S05]  /*17dd0*/  @!P0 BRA `(.L_x_1875) ;  /* 0xfffffffc00f08947 */ /* 0x008fea000383ffff */
[----:B------:R-:W-:Y:S05]  /*17de0*/  BRA `(.L_x_1874) ;  /* 0xfffffea000387947 */ /* 0x000fea000383ffff */
.L_x_1879:
[----:B------:R1:W1:Y:S02]  /*17df0*/  SYNCS.PHASECHK.TRANS64.TRYWAIT P0, [R6+URZ+0x30c30], R23 ;  /* 0x030c3017060075a7 */ /* 0x000264000800017f */
[----:B-1----:R-:W-:Y:S05]  /*17e00*/  @!P0 NANOSLEEP.SYNCS 0x989680 ;  /* 0x009896800000895d */ /* 0x002fea0003900000 */
[----:B------:R-:W1:Y:S02]  /*17e10*/  @!P0 SYNCS.PHASECHK.TRANS64 P0, [R6+URZ+0x30c30], R23 ;  /* 0x030c3017060085a7 */ /* 0x000e64000800007f */
[----:B-1----:R-:W-:Y:S05]  /*17e20*/  @!P0 BRA `(.L_x_1879) ;  /* 0xfffffffc00f08947 */ /* 0x002fea000383ffff */
[----:B------:R-:W-:Y:S05]  /*17e30*/  BRA `(.L_x_1878) ;  /* 0xfffffea400407947 */ /* 0x000fea000383ffff */
.L_x_1887:
[----:B--2---:R2:W3:Y:S02]  /*17e40*/  SYNCS.PHASECHK.TRANS64.TRYWAIT P1, [R6+URZ+0x30c10], R21 ;  /* 0x030c1015060075a7 */ /* 0x0044e4000802017f */
[----:B---3--:R-:W-:Y:S05]  /*17e50*/  @!P1 NANOSLEEP.SYNCS 0x989680 ;  /* 0x009896800000995d */ /* 0x008fea0003900000 */
[----:B------:R-:W3:Y:S02]  /*17e60*/  @!P1 SYNCS.PHASECHK.TRANS64 P1, [R6+URZ+0x30c10], R21 ;  /* 0x030c1015060095a7 */ /* 0x000ee4000802007f */
[----:B---3--:R-:W-:Y:S05]  /*17e70*/  @!P1 BRA `(.L_x_1887) ;  /* 0xfffffffc00f09947 */ /* 0x008fea000383ffff */
[----:B------:R-:W-:Y:S05]  /*17e80*/  BRA `(.L_x_1886) ;  /* 0xfffffef800487947 */ /* 0x000fea000383ffff */
.L_x_1891:
[----:B------:R1:W1:Y:S02]  /*17e90*/  SYNCS.PHASECHK.TRANS64.TRYWAIT P1, [R6+URZ+0x30c30], R21 ;  /* 0x030c3015060075a7 */ /* 0x000264000802017f */
[----:B-1----:R-:W-:Y:S05]  /*17ea0*/  @!P1 NANOSLEEP.SYNCS 0x989680 ;  /* 0x009896800000995d */ /* 0x002fea0003900000 */
[----:B------:R-:W1:Y:S02]  /*17eb0*/  @!P1 SYNCS.PHASECHK.TRANS64 P1, [R6+URZ+0x30c30], R21 ;  /* 0x030c3015060095a7 */ /* 0x000e64000802007f */
[----:B-1----:R-:W-:Y:S05]  /*17ec0*/  @!P1 BRA `(.L_x_1891) ;  /* 0xfffffffc00f09947 */ /* 0x002fea000383ffff */
[----:B------:R-:W-:Y:S05]  /*17ed0*/  BRA `(.L_x_1890) ;  /* 0xfffffefc00487947 */ /* 0x000fea000383ffff */
.L_x_1899:
[----:B--2---:R2:W4:Y:S02]  /*17ee0*/  SYNCS.PHASECHK.TRANS64.TRYWAIT P0, [R6+URZ+0x30c10], R21 ;  /* 0x030c1015060075a7 */ /* 0x004524000800017f */
[----:B----4-:R-:W-:Y:S05]  /*17ef0*/  @!P0 NANOSLEEP.SYNCS 0x989680 ;  /* 0x009896800000895d */ /* 0x010fea0003900000 */
[----:B------:R-:W4:Y:S02]  /*17f00*/  @!P0 SYNCS.PHASECHK.TRANS64 P0, [R6+URZ+0x30c10], R21 ;  /* 0x030c1015060085a7 */ /* 0x000f24000800007f */
[----:B----4-:R-:W-:Y:S05]  /*17f10*/  @!P0 BRA `(.L_x_1899) ;  /* 0xfffffffc00f08947 */ /* 0x010fea000383ffff */
[----:B------:R-:W-:Y:S05]  /*17f20*/  BRA `(.L_x_1898) ;  /* 0xffffff4400807947 */ /* 0x000fea000383ffff */
.L_x_1903:
[----:B------:R1:W1:Y:S02]  /*17f30*/  SYNCS.PHASECHK.TRANS64.TRYWAIT P0, [R6+URZ+0x30c30], R21 ;  /* 0x030c3015060075a7 */ /* 0x000264000800017f */
[----:B-1----:R-:W-:Y:S05]  /*17f40*/  @!P0 NANOSLEEP.SYNCS 0x989680 ;  /* 0x009896800000895d */ /* 0x002fea0003900000 */
[----:B------:R-:W1:Y:S02]  /*17f50*/  @!P0 SYNCS.PHASECHK.TRANS64 P0, [R6+URZ+0x30c30], R21 ;  /* 0x030c3015060085a7 */ /* 0x000e64000800007f */
[----:B-1----:R-:W-:Y:S05]  /*17f60*/  @!P0 BRA `(.L_x_1903) ;  /* 0xfffffffc00f08947 */ /* 0x002fea000383ffff */
[----:B------:R-:W-:Y:S05]  /*17f70*/  BRA `(.L_x_1902) ;  /* 0xffffff4800887947 */ /* 0x000fea000383ffff */
.L_x_1951:
[----:B------:R-:W-:Y:S01]  /*17f80*/  BSSY B0, `(.L_x_2032) ;  /* 0x0000005000007945 */ /* 0x000fe20003800000 */
[----:B------:R-:W-:-:S07]  /*17f90*/  IMAD.MOV.U32 R15, RZ, RZ, -0x1 ;  /* 0xffffffffff0f7424 */ /* 0x000fce00078e00ff */
[----:B------:R-:W-:Y:S05]  /*17fa0*/  WARPSYNC.COLLECTIVE R15, `(.L_x_2033) ;  /* 0x000000000f087348 */ /* 0x000fea0003c00000 */
[----:B------:R-:W-:Y:S01]  /*17fb0*/  NOP ;  /* 0x0000000000007918 */ /* 0x000fe20000000000 */
[----:B------:R-:W-:Y:S01]  /*17fc0*/  ENDCOLLECTIVE ;  /* 0x000000000000791b */ /* 0x000fe20003800000 */
.L_x_2033:
[----:B------:R-:W-:Y:S05]  /*17fd0*/  BSYNC B0 ;  /* 0x0000000000007941 */ /* 0x000fea0003800000 */
.L_x_2032:
[----:B------:R-:W-:Y:S05]  /*17fe0*/  BRA `(.L_x_2034) ;  /* 0xffffffc000707947 */ /* 0x000fea000383ffff */
.L_x_1964:
[----:B------:R-:W-:Y:S01]  /*17ff0*/  BSSY B0, `(.L_x_2035) ;  /* 0x0000005000007945 */ /* 0x000fe20003800000 */
[----:B------:R-:W-:-:S07]  /*18000*/  MOV R15, 0xffffffff ;  /* 0xffffffff000f7802 */ /* 0x000fce0000000f00 */
[----:B------:R-:W-:Y:S05]  /*18010*/  WARPSYNC.COLLECTIVE R15, `(.L_x_2036) ;  /* 0x000000000f087348 */ /* 0x000fea0003c00000 */
[----:B------:R-:W-:Y:S01]  /*18020*/  NOP ;  /* 0x0000000000007918 */ /* 0x000fe20000000000 */
[----:B------:R-:W-:Y:S01]  /*18030*/  ENDCOLLECTIVE ;  /* 0x000000000000791b */ /* 0x000fe20003800000 */
.L_x_2036:
[----:B------:R-:W-:Y:S05]  /*18040*/  BSYNC B0 ;  /* 0x0000000000007941 */ /* 0x000fea0003800000 */
.L_x_2035:
[----:B------:R-:W-:Y:S05]  /*18050*/  BRA `(.L_x_2037) ;  /* 0xffffffc800007947 */ /* 0x000fea000383ffff */
.L_x_1976:
[----:B------:R-:W-:Y:S01]  /*18060*/  BSSY B0, `(.L_x_2038) ;  /* 0x0000005000007945 */ /* 0x000fe20003800000 */
[----:B------:R-:W-:-:S07]  /*18070*/  IMAD.MOV.U32 R15, RZ, RZ, -0x1 ;  /* 0xffffffffff0f7424 */ /* 0x000fce00078e00ff */
[----:B------:R-:W-:Y:S05]  /*18080*/  WARPSYNC.COLLECTIVE R15, `(.L_x_2039) ;  /* 0x000000000f087348 */ /* 0x000fea0003c00000 */
[----:B------:R-:W-:Y:S01]  /*18090*/  NOP ;  /* 0x0000000000007918 */ /* 0x000fe20000000000 */
[----:B------:R-:W-:Y:S01]  /*180a0*/  ENDCOLLECTIVE ;  /* 0x000000000000791b */ /* 0x000fe20003800000 */
.L_x_2039:
[----:B------:R-:W-:Y:S05]  /*180b0*/  BSYNC B0 ;  /* 0x0000000000007941 */ /* 0x000fea0003800000 */
.L_x_2038:
[----:B------:R-:W-:Y:S05]  /*180c0*/  BRA `(.L_x_2040) ;  /* 0xffffffcc00287947 */ /* 0x000fea000383ffff */
.L_x_2004:
[----:B-1----:R1:W2:Y:S02]  /*180d0*/  SYNCS.PHASECHK.TRANS64.TRYWAIT P0, [R15+URZ+0x30c20], R0 ;  /* 0x030c20000f0075a7 */ /* 0x0022a4000800017f */
[----:B--2---:R-:W-:Y:S05]  /*180e0*/  @!P0 NANOSLEEP.SYNCS 0x989680 ;  /* 0x009896800000895d */ /* 0x004fea0003900000 */
[----:B------:R-:W2:Y:S02]  /*180f0*/  @!P0 SYNCS.PHASECHK.TRANS64 P0, [R15+URZ+0x30c20], R0 ;  /* 0x030c20000f0085a7 */ /* 0x000ea4000800007f */
[----:B--2---:R-:W-:Y:S05]  /*18100*/  @!P0 BRA `(.L_x_2004) ;  /* 0xfffffffc00f08947 */ /* 0x004fea000383ffff */
[----:B------:R-:W-:Y:S05]  /*18110*/  BRA `(.L_x_2041) ;  /* 0xffffffe000947947 */ /* 0x000fea000383ffff */
.L_x_2008:
[----:B--2---:R2:W3:Y:S02]  /*18120*/  SYNCS.PHASECHK.TRANS64.TRYWAIT P1, [R15+URZ+0x30c40], R18 ;  /* 0x030c40120f0075a7 */ /* 0x0044e4000802017f */
[----:B---3--:R-:W-:Y:S05]  /*18130*/  @!P1 NANOSLEEP.SYNCS 0x989680 ;  /* 0x009896800000995d */ /* 0x008fea0003900000 */
[----:B------:R-:W3:Y:S02]  /*18140*/  @!P1 SYNCS.PHASECHK.TRANS64 P1, [R15+URZ+0x30c40], R18 ;  /* 0x030c40120f0095a7 */ /* 0x000ee4000802007f */
[----:B---3--:R-:W-:Y:S05]  /*18150*/  @!P1 BRA `(.L_x_2008) ;  /* 0xfffffffc00f09947 */ /* 0x008fea000383ffff */
[----:B------:R-:W-:Y:S05]  /*18160*/  BRA `(.L_x_2042) ;  /* 0xffffffe400fc7947 */ /* 0x000fea000383ffff */
.L_x_2010:
[----:B-1----:R1:W3:Y:S02]  /*18170*/  SYNCS.PHASECHK.TRANS64.TRYWAIT P1, [R15+URZ+0x30c28], R18 ;  /* 0x030c28120f0075a7 */ /* 0x0022e4000802017f */
[----:B---3--:R-:W-:Y:S05]  /*18180*/  @!P1 NANOSLEEP.SYNCS 0x989680 ;  /* 0x009896800000995d */ /* 0x008fea0003900000 */
[----:B------:R-:W3:Y:S02]  /*18190*/  @!P1 SYNCS.PHASECHK.TRANS64 P1, [R15+URZ+0x30c28], R18 ;  /* 0x030c28120f0095a7 */ /* 0x000ee4000802007f */
[----:B---3--:R-:W-:Y:S05]  /*181a0*/  @!P1 BRA `(.L_x_2010) ;  /* 0xfffffffc00f09947 */ /* 0x008fea000383ffff */
[----:B------:R-:W-:Y:S05]  /*181b0*/  BRA `(.L_x_2043) ;  /* 0xffffffe800807947 */ /* 0x000fea000383ffff */
.L_x_2012:
[----:B---3--:R3:W4:Y:S02]  /*181c0*/  SYNCS.PHASECHK.TRANS64.TRYWAIT P1, [R15+URZ+0x30c48], R18 ;  /* 0x030c48120f0075a7 */ /* 0x008724000802017f */
[----:B----4-:R-:W-:Y:S05]  /*181d0*/  @!P1 NANOSLEEP.SYNCS 0x989680 ;  /* 0x009896800000995d */ /* 0x010fea0003900000 */
[----:B------:R-:W4:Y:S02]  /*181e0*/  @!P1 SYNCS.PHASECHK.TRANS64 P1, [R15+URZ+0x30c48], R18 ;  /* 0x030c48120f0095a7 */ /* 0x000f24000802007f */
[----:B----4-:R-:W-:Y:S05]  /*181f0*/  @!P1 BRA `(.L_x_2012) ;  /* 0xfffffffc00f09947 */ /* 0x010fea000383ffff */
[----:B------:R-:W-:Y:S05]  /*18200*/  BRA `(.L_x_2044) ;  /* 0xffffffec00047947 */ /* 0x000fea000383ffff */
.L_x_2014:
[----:B------:R-:W-:-:S07]  /*18210*/  SHF.L.U32 R4, R10, 0x1f, RZ ;  /* 0x0000001f0a047819 */ /* 0x000fce00000006ff */
.L_x_2045:
[----:B----4-:R4:W1:Y:S02]  /*18220*/  SYNCS.PHASECHK.TRANS64.TRYWAIT P1, [R15+URZ+0x30c20], R4 ;  /* 0x030c20040f0075a7 */ /* 0x010864000802017f */
[----:B-1----:R-:W-:Y:S05]  /*18230*/  @!P1 NANOSLEEP.SYNCS 0x989680 ;  /* 0x009896800000995d */ /* 0x002fea0003900000 */
[----:B------:R-:W1:Y:S02]  /*18240*/  @!P1 SYNCS.PHASECHK.TRANS64 P1, [R15+URZ+0x30c20], R4 ;  /* 0x030c20040f0095a7 */ /* 0x000e64000802007f */
[----:B-1----:R-:W-:Y:S05]  /*18250*/  @!P1 BRA `(.L_x_2045) ;  /* 0xfffffffc00f09947 */ /* 0x002fea000383ffff */
[----:B------:R-:W-:Y:S05]  /*18260*/  BRA `(.L_x_2046) ;  /* 0xffffffec006c7947 */ /* 0x000fea000383ffff */
.L_x_2017:
[----:B----4-:R4:W1:Y:S02]  /*18270*/  SYNCS.PHASECHK.TRANS64.TRYWAIT P1, [R15+URZ+0x30c40], R12 ;  /* 0x030c400c0f0075a7 */ /* 0x010864000802017f */
[----:B-1----:R-:W-:Y:S05]  /*18280*/  @!P1 NANOSLEEP.SYNCS 0x989680 ;  /* 0x009896800000995d */ /* 0x002fea0003900000 */
[----:B------:R-:W1:Y:S02]  /*18290*/  @!P1 SYNCS.PHASECHK.TRANS64 P1, [R15+URZ+0x30c40], R12 ;  /* 0x030c400c0f0095a7 */ /* 0x000e64000802007f */
[----:B-1----:R-:W-:Y:S05]  /*182a0*/  @!P1 BRA `(.L_x_2017) ;  /* 0xfffffffc00f09947 */ /* 0x002fea000383ffff */
[----:B------:R-:W-:Y:S05]  /*182b0*/  BRA `(.L_x_2047) ;  /* 0xfffffff0000c7947 */ /* 0x000fea000383ffff */
.L_x_2019:
[----:B-1----:R1:W2:Y:S02]  /*182c0*/  SYNCS.PHASECHK.TRANS64.TRYWAIT P1, [R15+URZ+0x30c28], R12 ;  /* 0x030c280c0f0075a7 */ /* 0x0022a4000802017f */
[----:B--2---:R-:W-:Y:S05]  /*182d0*/  @!P1 NANOSLEEP.SYNCS 0x989680 ;  /* 0x009896800000995d */ /* 0x004fea0003900000 */
[----:B------:R-:W2:Y:S02]  /*182e0*/  @!P1 SYNCS.PHASECHK.TRANS64 P1, [R15+URZ+0x30c28], R12 ;  /* 0x030c280c0f0095a7 */ /* 0x000ea4000802007f */
[----:B--2---:R-:W-:Y:S05]  /*182f0*/  @!P1 BRA `(.L_x_2019) ;  /* 0xfffffffc00f09947 */ /* 0x004fea000383ffff */
[----:B------:R-:W-:Y:S05]  /*18300*/  BRA `(.L_x_2048) ;  /* 0xfffffff000847947 */ /* 0x000fea000383ffff */
.L_x_2021:
[----:B------:R1:W1:Y:S02]  /*18310*/  SYNCS.PHASECHK.TRANS64.TRYWAIT P0, [R3+URZ+0x30c40], R0 ;  /* 0x030c4000030075a7 */ /* 0x000264000800017f */
[----:B-1----:R-:W-:Y:S05]  /*18320*/  @!P0 NANOSLEEP.SYNCS 0x989680 ;  /* 0x009896800000895d */ /* 0x002fea0003900000 */
[----:B------:R-:W1:Y:S02]  /*18330*/  @!P0 SYNCS.PHASECHK.TRANS64 P0, [R3+URZ+0x30c40], R0 ;  /* 0x030c4000030085a7 */ /* 0x000e64000800007f */
[----:B-1----:R-:W-:Y:S05]  /*18340*/  @!P0 BRA `(.L_x_2021) ;  /* 0xfffffffc00f08947 */ /* 0x002fea000383ffff */
[----:B------:R-:W-:Y:S05]  /*18350*/  BRA `(.L_x_2049) ;  /* 0xfffffff400187947 */ /* 0x000fea000383ffff */
.L_x_2023:
[----:B------:R-:W-:Y:S01]  /*18360*/  BSSY B0, `(.L_x_2050) ;  /* 0x0000006000007945 */ /* 0x000fe20003800000 */
[----:B------:R-:W-:-:S07]  /*18370*/  MOV R15, 0xffffffff ;  /* 0xffffffff000f7802 */ /* 0x000fce0000000f00 */
[----:B---3--:R-:W-:Y:S05]  /*18380*/  WARPSYNC.COLLECTIVE R15, `(.L_x_2051) ;  /* 0x000000000f0c7348 */ /* 0x008fea0003c00000 */
[----:B------:R-:W-:Y:S02]  /*18390*/  ELECT P6, UR62, PT ;  /* 0x00000000003e782f */ /* 0x000fe400038c0000 */
[----:B------:R-:W-:Y:S01]  /*183a0*/  MOV R14, UR62 ;  /* 0x0000003e000e7c02 */ /* 0x000fe20008000f00 */
[----:B---3--:R-:W-:Y:S10]  /*183b0*/  ENDCOLLECTIVE ;  /* 0x000000000000791b */ /* 0x008ff40003800000 */
.L_x_2051:
[----:B------:R-:W-:Y:S05]  /*183c0*/  BSYNC B0 ;  /* 0x0000000000007941 */ /* 0x000fea0003800000 */
.L_x_2050:
[----:B------:R-:W-:Y:S05]  /*183d0*/  BRA `(.L_x_2052) ;  /* 0xfffffff400ac7947 */ /* 0x000fea000383ffff */
.L_x_2025:
[----:B-1----:R1:W2:Y:S02]  /*183e0*/  SYNCS.PHASECHK.TRANS64.TRYWAIT P0, [R7+URZ], R4 ;  /* 0x00000004070075a7 */ /* 0x0022a4000800017f */
[----:B--2---:R-:W-:Y:S05]  /*183f0*/  @!P0 NANOSLEEP.SYNCS 0x989680 ;  /* 0x009896800000895d */ /* 0x004fea0003900000 */
[----:B------:R-:W2:Y:S02]  /*18400*/  @!P0 SYNCS.PHASECHK.TRANS64 P0, [R7+URZ], R4 ;  /* 0x00000004070085a7 */ /* 0x000ea4000800007f */
[----:B--2---:R-:W-:Y:S05]  /*18410*/  @!P0 BRA `(.L_x_2025) ;  /* 0xfffffffc00f08947 */ /* 0x004fea000383ffff */
[----:B------:R-:W-:Y:S05]  /*18420*/  BRA `(.L_x_2053) ;  /* 0xfffffff400ec7947 */ /* 0x000fea000383ffff */
.L_x_2026:
[----:B--2---:R2:W4:Y:S02]  /*18430*/  SYNCS.PHASECHK.TRANS64.TRYWAIT P0, [R3+URZ], R2 ;  /* 0x00000002030075a7 */ /* 0x004524000800017f */
[----:B----4-:R-:W-:Y:S05]  /*18440*/  @!P0 NANOSLEEP.SYNCS 0x989680 ;  /* 0x009896800000895d */ /* 0x010fea0003900000 */
[----:B------:R-:W4:Y:S02]  /*18450*/  @!P0 SYNCS.PHASECHK.TRANS64 P0, [R3+URZ], R2 ;  /* 0x00000002030085a7 */ /* 0x000f24000800007f */
[----:B----4-:R-:W-:Y:S05]  /*18460*/  @!P0 BRA `(.L_x_2026) ;  /* 0xfffffffc00f08947 */ /* 0x010fea000383ffff */
[----:B------:R-:W-:Y:S05]  /*18470*/  BRA `(.L_x_2054) ;  /* 0xfffffff400e07947 */ /* 0x000fea000383ffff */
.L_x_2028:
[----:B--2---:R2:W4:Y:S02]  /*18480*/  SYNCS.PHASECHK.TRANS64.TRYWAIT P0, [R5+URZ], R4 ;  /* 0x00000004050075a7 */ /* 0x004524000800017f */
[----:B----4-:R-:W-:Y:S05]  /*18490*/  @!P0 NANOSLEEP.SYNCS 0x989680 ;  /* 0x009896800000895d */ /* 0x010fea0003900000 */
[----:B------:R-:W4:Y:S02]  /*184a0*/  @!P0 SYNCS.PHASECHK.TRANS64 P0, [R5+URZ], R4 ;  /* 0x00000004050085a7 */ /* 0x000f24000800007f */
[----:B----4-:R-:W-:Y:S05]  /*184b0*/  @!P0 BRA `(.L_x_2028) ;  /* 0xfffffffc00f08947 */ /* 0x010fea000383ffff */
[----:B------:R-:W-:Y:S05]  /*184c0*/  BRA `(.L_x_2055) ;  /* 0xfffffff400e47947 */ /* 0x000fea000383ffff */
.L_x_2056:
        /* <DEDUP_REMOVED lines=11> */
.L_x_7387:


//--------------------- .text._ZN7cutlass13device_kernelIN5flash11enable_sm90INS1_16FlashAttnBwdSm90INS1_25CollectiveMainloopBwdSm90ILi2ELi2ELi2EN4cute5tupleIJNS5_1CILi1EEES8_S8_EEENS6_IJNS7_ILi128EEESA_NS7_ILi64EEEEEENS_6half_tEfNS_4arch4Sm90ELb0ELb1ELb1ELb1ELb0ELb1ELb0ELb0ELi2ELi1ELi2ELi2ELb0EEENS1_24CollectiveEpilogueBwdGQAISC_fSF_Li256ELb1ELb0EEENS1_19SingleTileSchedulerILb1ELb0ELb0ELi128EEEEEEEEEvNT_6ParamsE --------------------------
	.section	.text._ZN7cutlass13device_kernelIN5flash11enable_sm90INS1_16FlashAttnBwdSm90INS1_25CollectiveMainloopBwdSm90ILi2ELi2ELi2EN4cute5tupleIJNS5_1CILi1EEES8_S8_EEENS6_IJNS7_ILi128EEESA_NS7_ILi64EEEEEENS_6half_tEfNS_4arch4Sm90ELb0ELb1ELb1ELb1ELb0ELb1ELb0ELb0ELi2ELi1ELi2ELi2ELb0EEENS1_24CollectiveEpilogueBwdGQAISC_fSF_Li256ELb1ELb0EEENS1_19SingleTileSchedulerILb1ELb0ELb0ELi128EEEEEEEEEvNT_6ParamsE,"ax",@progbits
	.align	128
.text._ZN7cutlass13device_kernelIN5flash11enable_sm90INS1_16FlashAttnBwdSm90INS1_25CollectiveMainloopBwdSm90ILi2ELi2ELi2EN4cute5tupleIJNS5_1CILi1EEES8_S8_EEENS6_IJNS7_ILi128EEESA_NS7_ILi64EEEEEENS_6half_tEfNS_4arch4Sm90ELb0ELb1ELb1ELb1ELb0ELb1ELb0ELb0ELi2ELi1ELi2ELi2ELb0EEENS1_24CollectiveEpilogueBwdGQAISC_fSF_Li256ELb1ELb0EEENS1_19SingleTileSchedulerILb1ELb0ELb0ELi128EEEEEEEEEvNT_6ParamsE:
        .type           _ZN7cutlass13device_kernelIN5flash11enable_sm90INS1_16FlashAttnBwdSm90INS1_25CollectiveMainloopBwdSm90ILi2ELi2ELi2EN4cute5tupleIJNS5_1CILi1EEES8_S8_EEENS6_IJNS7_ILi128EEESA_NS7_ILi64EEEEEENS_6half_tEfNS_4arch4Sm90ELb0ELb1ELb1ELb1ELb0ELb1ELb0ELb0ELi2ELi1ELi2ELi2ELb0EEENS1_24CollectiveEpilogueBwdGQAISC_fSF_Li256ELb1ELb0EEENS1_19SingleTileSchedulerILb1ELb0ELb0ELi128EEEEEEEEEvNT_6ParamsE,@function
        .size           _ZN7cutlass13device_kernelIN5flash11enable_sm90INS1_16FlashAttnBwdSm90INS1_25CollectiveMainloopBwdSm90ILi2ELi2ELi2EN4cute5tupleIJNS5_1CILi1EEES8_S8_EEENS6_IJNS7_ILi128EEESA_NS7_ILi64EEEEEENS_6half_tEfNS_4arch4Sm90ELb0ELb1ELb1ELb1ELb0ELb1ELb0ELb0ELi2ELi1ELi2ELi2ELb0EEENS1_24CollectiveEpilogueBwdGQAISC_fSF_Li256ELb1ELb0EEENS1_19SingleTileSchedulerILb1ELb0ELb0ELi128EEEEEEEEEvNT_6ParamsE,(.L_x_7388 - _ZN7cutlass13device_kernelIN5flash11enable_sm90INS1_16FlashAttnBwdSm90INS1_25CollectiveMainloopBwdSm90ILi2ELi2ELi2EN4cute5tupleIJNS5_1CILi1EEES8_S8_EEENS6_IJNS7_ILi128EEESA_NS7_ILi64EEEEEENS_6half_tEfNS_4arch4Sm90ELb0ELb1ELb1ELb1ELb0ELb1ELb0ELb0ELi2ELi1ELi2ELi2ELb0EEENS1_24CollectiveEpilogueBwdGQAISC_fSF_Li256ELb1ELb0EEENS1_19SingleTileSchedulerILb1ELb0ELb0ELi128EEEEEEEEEvNT_6ParamsE)
        .other          _ZN7cutlass13device_kernelIN5flash11enable_sm90INS1_16FlashAttnBwdSm90INS1_25CollectiveMainloopBwdSm90ILi2ELi2ELi2EN4cute5tupleIJNS5_1CILi1EEES8_S8_EEENS6_IJNS7_ILi128EEESA_NS7_ILi64EEEEEENS_6half_tEfNS_4arch4Sm90ELb0ELb1ELb1ELb1ELb0ELb1ELb0ELb0ELi2ELi1ELi2ELi2ELb0EEENS1_24CollectiveEpilogueBwdGQAISC_fSF_Li256ELb1ELb0EEENS1_19SingleTileSchedulerILb1ELb0ELb0ELi128EEEEEEEEEvNT_6ParamsE,@"STO_CUDA_ENTRY STV_DEFAULT"
_ZN7cutlass13device_kernelIN5flash11enable_sm90INS1_16FlashAttnBwdSm90INS1_25CollectiveMainloopBwdSm90ILi2ELi2ELi2EN4cute5tupleIJNS5_1CILi1EEES8_S8_EEENS6_IJNS7_ILi128EEESA_NS7_ILi64EEEEEENS_6half_tEfNS_4arch4Sm90ELb0ELb1ELb1ELb1ELb0ELb1ELb0ELb0ELi2ELi1ELi2ELi2ELb0EEENS1_24CollectiveEpilogueBwdGQAISC_fSF_Li256ELb1ELb0EEENS1_19SingleTileSchedulerILb1ELb0ELb0ELi128EEEEEEEEEvNT_6ParamsE:
        /* <DEDUP_REMOVED lines=24> */
.L_x_2058:
[----:B------:R-:W-:Y:S05]  /*0180*/  BSYNC B0 ;  /* 0x0000000000007941 */ /* 0x000fea0003800000 */
.L_x_2057:
        /* <DEDUP_REMOVED lines=37> */
.L_x_2059:
        /* <DEDUP_REMOVED lines=22> */
.L_x_2060:
[----:B------:R-:W-:Y:S01]  /*0540*/  PLOP3.LUT P0, PT, PT, PT, UP0, 0x80, 0x0 ;  /* 0x000000000000781c */ /* 0x000fe20003f0f008 */
[----:B------:R-:W-:Y:S01]  /*0550*/  NOP ;  /* 0x0000000000007918 */ /* 0x000fe20000000000 */
[----:B------:R-:W-:Y:S01]  /*0560*/  ULDC.64 UR38, c[0x0][0x208] ;  /* 0x0000820000267ab9 */ /* 0x000fe20000000a00 */
[----:B------:R-:W-:Y:S01]  /*0570*/  BSSY B6, `(.L_x_2061) ;  /* 0x0001546000067945 */ /* 0x000fe20003800000 */
[----:B-12-4-:R-:W-:Y:S09]  /*0580*/  BAR.SYNC.DEFER_BLOCKING 0x0 ;  /* 0x0000000000007b1d */ /* 0x016ff20000010000 */
[----:B------:R-:W-:Y:S05]  /*0590*/  @!P0 BRA `(.L_x_2062) ;  /* 0x0000011c00488947 */ /* 0x000fea0003800000 */
.L_x_2063:
        /* <DEDUP_REMOVED lines=24> */
.L_x_2064:
        /* <DEDUP_REMOVED lines=14> */
.L_x_2066:
[----:B------:R-:W-:-:S05]  /*0800*/  ULDC UR4, c[0x0][0x8c4] ;  /* 0x0002310000047ab9 */ /* 0x000fca0000000800 */
.L_x_2065:
        /* <DEDUP_REMOVED lines=19> */
.L_x_2068:
        /* <DEDUP_REMOVED lines=14> */
.L_x_2069:
        /* <DEDUP_REMOVED lines=11> */
.L_x_2070:
        /* <DEDUP_REMOVED lines=13> */
.L_x_2071:
        /* <DEDUP_REMOVED lines=50> */
.L_x_2072:
        /* <DEDUP_REMOVED lines=28> */
.L_x_2075:
        /* <DEDUP_REMOVED lines=15> */
.L_x_2074:
        /* <DEDUP_REMOVED lines=22> */
.L_x_2077:
        /* <DEDUP_REMOVED lines=15> */
.L_x_2076:
[----:B------:R-:W-:Y:S01]  /*13c0*/  SHF.R.S32.HI R6, RZ, 0x1f, R17 ;  /* 0x0000001fff067819 */ /* 0x000fe20000011411 */
[----:B------:R-:W-:-:S03]  /*13d0*/  UMOV UR4, 0xffffffff ;  /* 0xffffffff00047882 */ /* 0x000fc60000000000 */
[----:B------:R-:W-:-:S04]  /*13e0*/  LEA.HI R0, R6, R17, RZ, 0x7 ;  /* 0x0000001106007211 */ /* 0x000fc800078f38ff */
[----:B------:R-:W-:Y:S01]  /*13f0*/  SHF.R.S32.HI R18, RZ, 0x7, R0 ;  /* 0x00000007ff127819 */ /* 0x000fe20000011400 */
[----:B------:R-:W-:Y:S06]  /*1400*/  BRA.DIV UR4, `(.L_x_2078) ;  /* 0x0000014604787947 */ /* 0x000fec000b800000 */
[----:B------:R1:W2:Y:S02]  /*1410*/  SHFL.IDX PT, R14, R18, RZ, 0x1f ;  /* 0x00001fff120e7589 */ /* 0x0002a400000e0000 */
.L_x_2186:
        /* <DEDUP_REMOVED lines=24> */
.L_x_2079:
        /* <DEDUP_REMOVED lines=61> */
[----:B------:R-:W-:Y:S02]  /*1970*/  LOP3.LUT R0, R5, 0xffffffe0, RZ, 0xc0, !PT ;  /* 0xffffffe005007812 */ /* 0x000fe400078ec0ff */
[----:B------:R-:W-:Y:S02]  /*1980*/  CS2R R170, SRZ ;  /* 0x0000000000aa7805 */ /* 0x000fe4000001ff00 */
[--C-:B------:R-:W-:Y:S02]  /*1990*/  SHF.R.S32.HI R7, RZ, 0x2, R8.reuse ;  /* 0x00000002ff077819 */ /* 0x100fe40000011408 */
[----:B------:R-:W-:Y:S02]  /*19a0*/  CS2R R168, SRZ ;  /* 0x0000000000a87805 */ /* 0x000fe4000001ff00 */
[----:B------:R-:W-:Y:S01]  /*19b0*/  SHF.R.S32.HI R4, RZ, 0x1f, R8 ;  /* 0x0000001fff047819 */ /* 0x000fe20000011408 */
[----:B------:R-:W-:Y:S01]  /*19c0*/  IMAD.IADD R0, R17, 0x1, -R0 ;  /* 0x0000000111007824 */ /* 0x000fe200078e0a00 */
[----:B------:R-:W-:-:S02]  /*19d0*/  LEA.HI R6, R6, R17, RZ, 0x2 ;  /* 0x0000001106067211 */ /* 0x000fc400078f10ff */
[----:B------:R-:W-:Y:S02]  /*19e0*/  CS2R R166, SRZ ;  /* 0x0000000000a67805 */ /* 0x000fe4000001ff00 */
[----:B------:R-:W-:Y:S02]  /*19f0*/  LEA.HI R4, R4, R7, RZ, 0x3 ;  /* 0x0000000704047211 */ /* 0x000fe400078f18ff */
[----:B------:R-:W-:Y:S02]  /*1a00*/  CS2R R164, SRZ ;  /* 0x0000000000a47805 */ /* 0x000fe4000001ff00 */
[----:B------:R-:W-:Y:S02]  /*1a10*/  LOP3.LUT R8, R6, 0xfffffffc, RZ, 0xc0, !PT ;  /* 0xfffffffc06087812 */ /* 0x000fe400078ec0ff */
[----:B------:R-:W-:Y:S02]  /*1a20*/  CS2R R162, SRZ ;  /* 0x0000000000a27805 */ /* 0x000fe4000001ff00 */
[----:B------:R-:W-:-:S02]  /*1a30*/  SHF.R.S32.HI R5, RZ, 0x1f, R0 ;  /* 0x0000001fff057819 */ /* 0x000fc40000011400 */
[----:B------:R-:W-:Y:S02]  /*1a40*/  CS2R R160, SRZ ;  /* 0x0000000000a07805 */ /* 0x000fe4000001ff00 */
        /* <DEDUP_REMOVED lines=10> */
[----:B------:R-:W-:Y:S02]  /*1af0*/  SHF.R.S32.HI R11, RZ, 0x5, R8 ;  /* 0x00000005ff0b7819 */ /* 0x000fe40000011408 */
[----:B------:R-:W-:Y:S02]  /*1b00*/  CS2R R150, SRZ ;  /* 0x0000000000967805 */ /* 0x000fe4000001ff00 */
[----:B------:R-:W-:-:S02]  /*1b10*/  LEA.HI R10, R12, R12, RZ, 0x1 ;  /* 0x0000000c0c0a7211 */ /* 0x000fc400078f08ff */
[----:B------:R-:W-:Y:S02]  /*1b20*/  CS2R R148, SRZ ;  /* 0x0000000000947805 */ /* 0x000fe4000001ff00 */
[----:B------:R-:W-:Y:S01]  /*1b30*/  SHF.R.S32.HI R0, RZ, 0x3, R4 ;  /* 0x00000003ff007819 */ /* 0x000fe20000011404 */
[----:B------:R-:W-:Y:S01]  /*1b40*/  IMAD R11, R11, 0x10, R6 ;  /* 0x000000100b0b7824 */ /* 0x000fe200078e0206 */
[----:B------:R-:W-:Y:S02]  /*1b50*/  SHF.R.S32.HI R7, RZ, 0x1f, R4 ;  /* 0x0000001fff077819 */ /* 0x000fe40000011404 */
[----:B------:R-:W-:Y:S02]  /*1b60*/  CS2R R146, SRZ ;  /* 0x0000000000927805 */ /* 0x000fe4000001ff00 */
[----:B------:R-:W-:Y:S02]  /*1b70*/  SHF.R.S32.HI R4, RZ, 0x2, R5 ;  /* 0x00000002ff047819 */ /* 0x000fe40000011405 */
[----:B------:R-:W-:-:S02]  /*1b80*/  CS2R R144, SRZ ;  /* 0x0000000000907805 */ /* 0x000fc4000001ff00 */
[----:B------:R-:W-:Y:S02]  /*1b90*/  LOP3.LUT R10, R10, 0x3fffffe, RZ, 0xc0, !PT ;  /* 0x03fffffe0a0a7812 */ /* 0x000fe400078ec0ff */
[----:B------:R-:W-:Y:S02]  /*1ba0*/  CS2R R142, SRZ ;  /* 0x00000000008e7805 */ /* 0x000fe4000001ff00 */
        /* <DEDUP_REMOVED lines=11> */
[----:B------:R-:W-:Y:S02]  /*1c60*/  CS2R R202, SRZ ;  /* 0x0000000000ca7805 */ /* 0x000fe4000001ff00 */
[----:B------:R-:W-:Y:S02]  /*1c70*/  LOP3.LUT R7, R8, 0xfffffffe, RZ, 0xc0, !PT ;  /* 0xfffffffe08077812 */ /* 0x000fe400078ec0ff */
[----:B------:R-:W-:Y:S02]  /*1c80*/  CS2R R200, SRZ ;  /* 0x0000000000c87805 */ /* 0x000fe4000001ff00 */
[----:B------:R-:W-:Y:S02]  /*1c90*/  LOP3.LUT R5, R5, 0xfffffffe, RZ, 0xc0, !PT ;  /* 0xfffffffe05057812 */ /* 0x000fe400078ec0ff */
[----:B------:R-:W-:Y:S02]  /*1ca0*/  CS2R R198, SRZ ;  /* 0x0000000000c67805 */ /* 0x000fe4000001ff00 */
[----:B------:R-:W-:Y:S01]  /*1cb0*/  SHF.R.S32.HI R11, RZ, 0x1f, R8 ;  /* 0x0000001fff0b7819 */ /* 0x000fe20000011408 */
[----:B------:R-:W-:Y:S01]  /*1cc0*/  IMAD.IADD R7, R6, 0x1, -R7 ;  /* 0x0000000106077824 */ /* 0x000fe200078e0a07 */
[----:B------:R-:W-:-:S02]  /*1cd0*/  IADD3 R5, R4, -R5, RZ ;  /* 0x8000000504057210 */ /* 0x000fc40007ffe0ff */
[----:B------:R-:W-:Y:S02]  /*1ce0*/  CS2R R196, SRZ ;  /* 0x0000000000c47805 */ /* 0x000fe4000001ff00 */
[----:B------:R-:W-:Y:S02]  /*1cf0*/  LEA.HI R6, R10, R10, RZ, 0x1 ;  /* 0x0000000a0a067211 */ /* 0x000fe400078f08ff */
[----:B------:R-:W-:Y:S02]  /*1d00*/  CS2R R194, SRZ ;  /* 0x0000000000c27805 */ /* 0x000fe4000001ff00 */
[----:B------:R-:W-:Y:S01]  /*1d10*/  SHF.R.S32.HI R4, RZ, 0x1, R8 ;  /* 0x00000001ff047819 */ /* 0x000fe20000011408 */
[----:B------:R-:W-:Y:S01]  /*1d20*/  IMAD R0, R0, 0x8, R5 ;  /* 0x0000000800007824 */ /* 0x000fe200078e0205 */
[----:B------:R-:W-:Y:S02]  /*1d30*/  LEA.HI R14, R12, R12, RZ, 0x1 ;  /* 0x0000000c0c0e7211 */ /* 0x000fe400078f08ff */
[----:B------:R-:W-:-:S02]  /*1d40*/  CS2R R192, SRZ ;  /* 0x0000000000c07805 */ /* 0x000fc4000001ff00 */
[----:B------:R-:W-:Y:S02]  /*1d50*/  LOP3.LUT R13, R6, 0xfffffffe, RZ, 0xc0, !PT ;  /* 0xfffffffe060d7812 */ /* 0x000fe400078ec0ff */
[----:B------:R-:W-:Y:S02]  /*1d60*/  CS2R R190, SRZ ;  /* 0x0000000000be7805 */ /* 0x000fe4000001ff00 */
[--C-:B------:R-:W-:Y:S01]  /*1d70*/  SHF.R.S32.HI R8, RZ, 0x1, R6.reuse ;  /* 0x00000001ff087819 */ /* 0x100fe20000011406 */
[----:B------:R1:W-:Y:S01]  /*1d80*/  STL [R1+0x64], R0 ;  /* 0x0000640001007387 */ /* 0x0003e20000100800 */
[----:B------:R-:W-:Y:S01]  /*1d90*/  SHF.R.S32.HI R15, RZ, 0x1f, R6 ;  /* 0x0000001fff0f7819 */ /* 0x000fe20000011406 */
[----:B------:R-:W-:Y:S01]  /*1da0*/  IMAD.IADD R13, R10, 0x1, -R13 ;  /* 0x000000010a0d7824 */ /* 0x000fe200078e0a0d */
[----:B------:R-:W-:Y:S02]  /*1db0*/  LEA.HI R11, R11, R4, RZ, 0x4 ;  /* 0x000000040b0b7211 */ /* 0x000fe400078f20ff */
[----:B------:R-:W-:-:S02]  /*1dc0*/  CS2R R188, SRZ ;  /* 0x0000000000bc7805 */ /* 0x000fc4000001ff00 */
[--C-:B------:R-:W-:Y:S02]  /*1dd0*/  SHF.R.S32.HI R6, RZ, 0x1, R14.reuse ;  /* 0x00000001ff067819 */ /* 0x100fe4000001140e */
[----:B------:R-:W-:Y:S02]  /*1de0*/  CS2R R186, SRZ ;  /* 0x0000000000ba7805 */ /* 0x000fe4000001ff00 */
[----:B------:R-:W-:Y:S02]  /*1df0*/  SHF.R.S32.HI R17, RZ, 0x1f, R14 ;  /* 0x0000001fff117819 */ /* 0x000fe4000001140e */
[----:B------:R-:W-:Y:S02]  /*1e00*/  CS2R R184, SRZ ;  /* 0x0000000000b87805 */ /* 0x000fe4000001ff00 */
[----:B------:R-:W-:Y:S02]  /*1e10*/  LEA.HI R15, R15, R8, RZ, 0x4 ;  /* 0x000000080f0f7211 */ /* 0x000fe400078f20ff */
[----:B------:R-:W-:-:S02]  /*1e20*/  CS2R R182, SRZ ;  /* 0x0000000000b67805 */ /* 0x000fc4000001ff00 */
[----:B------:R-:W-:Y:S02]  /*1e30*/  LOP3.LUT R11, R11, 0x1ffffff0, RZ, 0xc0, !PT ;  /* 0x1ffffff00b0b7812 */ /* 0x000fe400078ec0ff */
[----:B------:R-:W-:Y:S02]  /*1e40*/  CS2R R180, SRZ ;  /* 0x0000000000b47805 */ /* 0x000fe4000001ff00 */
[----:B------:R-:W-:Y:S02]  /*1e50*/  LEA.HI R10, R17, R6, RZ, 0x4 ;  /* 0x00000006110a7211 */ /* 0x000fe400078f20ff */
[----:B------:R-:W-:Y:S02]  /*1e60*/  CS2R R178, SRZ ;  /* 0x0000000000b27805 */ /* 0x000fe4000001ff00 */
[----:B------:R-:W-:Y:S01]  /*1e70*/  LOP3.LUT R15, R15, 0x1ffffff0, RZ, 0xc0, !PT ;  /* 0x1ffffff00f0f7812 */ /* 0x000fe200078ec0ff */
[----:B------:R-:W-:Y:S01]  /*1e80*/  IMAD.IADD R4, R4, 0x1, -R11 ;  /* 0x0000000104047824 */ /* 0x000fe200078e0a0b */
[----:B------:R-:W-:-:S02]  /*1e90*/  LOP3.LUT R17, R14, 0xfffffffe, RZ, 0xc0, !PT ;  /* 0xfffffffe0e117812 */ /* 0x000fc400078ec0ff */
[----:B------:R-:W-:Y:S02]  /*1ea0*/  CS2R R176, SRZ ;  /* 0x0000000000b07805 */ /* 0x000fe4000001ff00 */
[----:B------:R-:W-:Y:S01]  /*1eb0*/  LOP3.LUT R19, R10, 0x1ffffff0, RZ, 0xc0, !PT ;  /* 0x1ffffff00a137812 */ /* 0x000fe200078ec0ff */
[----:B------:R-:W-:Y:S01]  /*1ec0*/  IMAD.IADD R8, R8, 0x1, -R15 ;  /* 0x0000000108087824 */ /* 0x000fe200078e0a0f */
[----:B------:R-:W-:Y:S01]  /*1ed0*/  IADD3 R17, R12, -R17, RZ ;  /* 0x800000110c117210 */ /* 0x000fe20007ffe0ff */
[----:B------:R-:W-:Y:S01]  /*1ee0*/  IMAD R5, R4, 0x8, R7 ;  /* 0x0000000804057824 */ /* 0x000fe200078e0207 */
[----:B------:R-:W-:Y:S02]  /*1ef0*/  IADD3 R6, R6, -R19, RZ ;  /* 0x8000001306067210 */ /* 0x000fe40007ffe0ff */
[----:B------:R-:W-:Y:S02]  /*1f00*/  CS2R R174, SRZ ;  /* 0x0000000000ae7805 */ /* 0x000fe4000001ff00 */
[----:B------:R-:W-:-:S02]  /*1f10*/  LEA R4, R8, R13, 0x3 ;  /* 0x0000000d08047211 */ /* 0x000fc400078e18ff */
[----:B------:R-:W-:Y:S01]  /*1f20*/  CS2R R172, SRZ ;  /* 0x0000000000ac7805 */ /* 0x000fe2000001ff00 */
        /* <DEDUP_REMOVED lines=9> */
.L_x_2092:
[----:B------:R-:W-:-:S06]  /*1fc0*/  ULOP3.LUT UR4, UR36, 0x1, URZ, 0xfc, !UPT ;  /* 0x0000000124047892 */ /* 0x000fcc000f8efc3f */
[----:B------:R-:W-:-:S05]  /*1fd0*/  IMAD.U32 R5, RZ, RZ, UR4 ;  /* 0x00000004ff057e24 */ /* 0x000fca000f8e00ff */
[----:B------:R-:W-:-:S13]  /*1fe0*/  ISETP.NE.AND P6, PT, R5, 0x3, PT ;  /* 0x000000030500780c */ /* 0x000fda0003fc5270 */
[----:B------:R-:W-:Y:S05]  /*1ff0*/  @!P6 BRA `(.L_x_2082) ;  /* 0x000000000004e947 */ /* 0x000fea0003800000 */
[----:B------:R-:W-:Y:S01]  /*2000*/  BPT.TRAP 0x1 ;  /* 0x000000040000795c */ /* 0x000fe20000300000 */
.L_x_2082:
[----:B------:R-:W-:Y:S02]  /*2010*/  LEA R6, R0, R16, 0x3 ;  /* 0x0000001000067211 */ /* 0x000fe400078e18ff */
[----:B------:R-:W-:-:S04]  /*2020*/  SHF.L.U32 R23, R4, 0x1f, RZ ;  /* 0x0000001f04177819 */ /* 0x000fc800000006ff */
[----:B------:R1:W2:Y:S01]  /*2030*/  SYNCS.PHASECHK.TRANS64.TRYWAIT P0, [R6+URZ+0x30c10], R23 ;  /* 0x030c1017060075a7 */ /* 0x0002a2000800017f */
[----:B------:R-:W-:Y:S05]  /*2040*/  @!P6 BRA `(.L_x_2083) ;  /* 0x000000000004e947 */ /* 0x000fea0003800000 */
[----:B------:R-:W-:Y:S01]  /*2050*/  BPT.TRAP 0x1 ;  /* 0x000000040000795c */ /* 0x000fe20000300000 */
.L_x_2083:
[----:B------:R-:W-:-:S05]  /*2060*/  VIADD R5, R16, 0x10000 ;  /* 0x0001000010057836 */ /* 0x000fca0000000000 */
[----:B------:R-:W-:-:S04]  /*2070*/  SHF.R.U32.HI R5, RZ, 0x4, R5 ;  /* 0x00000004ff057819 */ /* 0x000fc80000011605 */
[----:B------:R-:W-:Y:S01]  /*2080*/  LOP3.LUT R5, R5, 0x3fff, RZ, 0xc0, !PT ;  /* 0x00003fff05057812 */ /* 0x000fe200078ec0ff */
[----:B--2---:R-:W-:Y:S06]  /*2090*/  @P0 BRA `(.L_x_2084) ;  /* 0x0000000000080947 */ /* 0x004fec0003800000 */
[----:B------:R-:W2:Y:S02]  /*20a0*/  SYNCS.PHASECHK.TRANS64.TRYWAIT P0, [R6+URZ+0x30c10], R23 ;  /* 0x030c1017060075a7 */ /* 0x000ea4000800017f */
[----:B--2---:R-:W-:Y:S05]  /*20b0*/  @!P0 BRA `(.L_x_2085) ;  /* 0x0000013800808947 */ /* 0x004fea0003800000 */
.L_x_2084:
        /* <DEDUP_REMOVED lines=65> */
.L_x_2086:
[----:B------:R1:W1:Y:S01]  /*24d0*/  SYNCS.PHASECHK.TRANS64.TRYWAIT P0, [R6+URZ+0x30c30], R23 ;  /* 0x030c3017060075a7 */ /* 0x000262000800017f */
[----:B------:R-:W-:Y:S05]  /*24e0*/  @!P6 BRA `(.L_x_2087) ;  /* 0x000000000004e947 */ /* 0x000fea0003800000 */
[----:B------:R-:W-:Y:S01]  /*24f0*/  BPT.TRAP 0x1 ;  /* 0x000000040000795c */ /* 0x000fe20000300000 */
.L_x_2087:
[----:B-1----:R-:W-:Y:S05]  /*2500*/  @P0 BRA `(.L_x_2088) ;  /* 0x0000000000080947 */ /* 0x002fea0003800000 */
[----:B------:R-:W1:Y:S02]  /*2510*/  SYNCS.PHASECHK.TRANS64.TRYWAIT P0, [R6+URZ+0x30c30], R23 ;  /* 0x030c3017060075a7 */ /* 0x000e64000800017f */
[----:B-1----:R-:W-:Y:S05]  /*2520*/  @!P0 BRA `(.L_x_2089) ;  /* 0x0000013400788947 */ /* 0x002fea0003800000 */
.L_x_2088:
        /* <DEDUP_REMOVED lines=49> */
[C---:B------:R-:W-:Y:S01]  /*2840*/  ISETP.GT.AND P2, PT, R7.reuse, RZ, PT ;  /* 0x000000ff0700720c */ /* 0x040fe20003f44270 */
[----:B------:R-:W-:Y:S01]  /*2850*/  FMUL.FTZ R92, R92, UR13 ;  /* 0x0000000d5c5c7c20 */ /* 0x000fe20008410000 */
[C---:B------:R-:W-:Y:S01]  /*2860*/  ISETP.GT.AND P1, PT, R8.reuse, RZ, PT ;  /* 0x000000ff0800720c */ /* 0x040fe20003f24270 */
[----:B------:R3:W-:Y:S01]  /*2870*/  STL [R1+0x124], R200 ;  /* 0x000124c801007387 */ /* 0x0007e20000100800 */
[----:B------:R-:W-:Y:S01]  /*2880*/  ISETP.GT.AND P0, PT, R7, 0x8, PT ;  /* 0x000000080700780c */ /* 0x000fe20003f04270 */
        /* <DEDUP_REMOVED lines=17> */
[----:B---3--:R2:W-:Y:S01]  /*29a0*/  MUFU.TANH R200, R89 ;  /* 0x0000005900c87308 */ /* 0x0085e20000002400 */
[----:B------:R-:W-:Y:S01]  /*29b0*/  UMOV UR11, 0x40000040 ;  /* 0x40000040000b7882 */ /* 0x000fe20000000000 */
        /* <DEDUP_REMOVED lines=17> */
[----:B------:R-:W-:-:S02]  /*2ad0*/  IMAD R132, R0, 0x400, R132 ;  /* 0x0000040000847824 */ /* 0x000fc400078e0284 */
[----:B------:R-:W-:Y:S01]  /*2ae0*/  FMUL.FTZ R104, R104, UR13 ;  /* 0x0000000d68687c20 */ /* 0x000fe20008410000 */
[----:B------:R-:W-:Y:S01]  /*2af0*/  FMUL.FTZ R108, R108, UR13 ;  /* 0x0000000d6c6c7c20 */ /* 0x000fe20008410000 */
[----:B------:R-:W-:Y:S01]  /*2b00*/  STL [R1+0xfc], R165 ;  /* 0x0000fca501007387 */ /* 0x000fe20000100800 */
[----:B------:R-:W-:Y:S01]  /*2b10*/  FMUL.FTZ R109, R109, UR13 ;  /* 0x0000000d6d6d7c20 */ /* 0x000fe20008410000 */
[----:B------:R-:W4:Y:S01]  /*2b20*/  MUFU.TANH R230, R230 ;  /* 0x000000e600e67308 */ /* 0x000f220000002400 */
[----:B------:R-:W-:Y:S01]  /*2b30*/  FMUL.FTZ R121, R121, UR13 ;  /* 0x0000000d79797c20 */ /* 0x000fe20008410000 */
[----:B------:R-:W-:Y:S01]  /*2b40*/  STL [R1+0xf8], R164 ;  /* 0x0000f8a401007387 */ /* 0x000fe20000100800 */
[----:B------:R-:W-:Y:S01]  /*2b50*/  R2UR UR12, R132 ;  /* 0x00000000840c72ca */ /* 0x000fe200000e0000 */
        /* <DEDUP_REMOVED lines=61> */
[----:B------:R-:W-:Y:S02]  /*2f30*/  ULEA UR4, UR43, -UR41, 0x7 ;  /* 0x800000292b047291 */ /* 0x000fe4000f8e383f */
[----:B------:R-:W-:Y:S02]  /*2f40*/  UIADD3 UR6, UR8, 0x4, URZ ;  /* 0x0000000408067890 */ /* 0x000fe4000fffe03f */
[----:B------:R-:W3:Y:S01]  /*2f50*/  MUFU.TANH R23, R23 ;  /* 0x0000001700177308 */ /* 0x000ee20000002400 */
[----:B------:R-:W-:Y:S01]  /*2f60*/  UMOV UR7, 0x40000040 ;  /* 0x4000004000077882 */ /* 0x000fe20000000000 */
[----:B------:R-:W-:Y:S01]  /*2f70*/  UMOV UR5, 0x40000040 ;  /* 0x4000004000057882 */ /* 0x000fe20000000000 */
[----:B------:R-:W-:Y:S01]  /*2f80*/  LEA R91, R3, UR4, 0x1 ;  /* 0x00000004035b7c11 */ /* 0x000fe2000f8e08ff */
[----:B------:R-:W-:Y:S01]  /*2f90*/  UIADD3 UR4, UR9, 0x4, URZ ;  /* 0x0000000409047890 */ /* 0x000fe2000fffe03f */
[----:B------:R-:W-:Y:S01]  /*2fa0*/  STL [R1+0x8c], R4 ;  /* 0x00008c0401007387 */ /* 0x000fe20000100800 */
[----:B------:R-:W-:Y:S01]  /*2fb0*/  UIADD3 UR8, UR9, 0x6, URZ ;  /* 0x0000000609087890 */ /* 0x000fe2000fffe03f */
[----:B------:R-:W-:Y:S01]  /*2fc0*/  IADD3 R91, R8, R91, RZ ;  /* 0x0000005b085b7210 */ /* 0x000fe20007ffe0ff */
[----:B------:R-:W3:Y:S01]  /*2fd0*/  MUFU.TANH R232, R232 ;  /* 0x000000e800e87308 */ /* 0x000ee20000002400 */
[----:B------:R-:W-:Y:S01]  /*2fe0*/  UMOV UR9, 0x40000040 ;  /* 0x4000004000097882 */ /* 0x000fe20000000000 */
[----:B------:R-:W-:Y:S01]  /*2ff0*/  STL [R1+0x88], R2 ;  /* 0x0000880201007387 */ /* 0x000fe20000100800 */
[----:B--2---:R-:W-:Y:S01]  /*3000*/  IADD3 R90, RZ, -R91, -R89 ;  /* 0x8000005bff5a7210 */ /* 0x004fe20007ffe859 */
[C-C-:B-1----:R-:W-:Y:S01]  /*3010*/  IMAD.IADD R115, R88.reuse, 0x1, -R91.reuse ;  /* 0x0000000158737824 */ /* 0x142fe200078e0a5b */
[----:B------:R-:W-:Y:S01]  /*3020*/  IADD3 R215, R88, 0x8, -R91 ;  /* 0x0000000858d77810 */ /* 0x000fe20007ffe85b */
[----:B------:R-:W-:Y:S01]  /*3030*/  FMUL.FTZ R88, R124, UR13 ;  /* 0x0000000d7c587c20 */ /* 0x000fe20008410000 */
[----:B------:R-:W-:Y:S01]  /*3040*/  IADD3 R214, -R91, 0x8, -R89 ;  /* 0x000000085bd67810 */ /* 0x000fe20007ffe959 */
[----:B------:R-:W1:Y:S01]  /*3050*/  MUFU.TANH R228, R228 ;  /* 0x000000e400e47308 */ /* 0x000e620000002400 */
[----:B------:R-:W-:-:S02]  /*3060*/  SEL R115, R115, 0x80, !P2 ;  /* 0x0000008073737807 */ /* 0x000fc40005000000 */
        /* <DEDUP_REMOVED lines=70> */
[----:B------:R-:W3:Y:S01]  /*34d0*/  MUFU.TANH R163, R101 ;  /* 0x0000006500a37308 */ /* 0x000ee20000002400 */
[C---:B------:R-:W-:Y:S01]  /*34e0*/  ISETP.GE.AND P3, PT, R215.reuse, 0x10, PT ;  /* 0x00000010d700780c */ /* 0x040fe20003f66270 */
[----:B------:R-:W-:Y:S02]  /*34f0*/  WARPGROUP.DEPBAR.LE gsb0, 0x0 ;  /* 0x00008000000079c5 */ /* 0x000fe40000010000 */
[----:B------:R-:W4:Y:S01]  /*3500*/  LDS R218, [R218+0x400] ;  /* 0x00040000dada7984 */ /* 0x000f220000000800 */
[----:B------:R-:W-:Y:S01]  /*3510*/  WARPGROUP.ARRIVE ;  /* 0x00000000000079c5 */ /* 0x000fe20000000000 */
[----:B------:R-:W-:Y:S02]  /*3520*/  ISETP.GE.AND P5, PT, R215, 0x11, PT ;  /* 0x00000011d700780c */ /* 0x000fe40003fa6270 */
[C---:B------:R-:W-:Y:S01]  /*3530*/  ISETP.GT.OR P4, PT, R214.reuse, RZ, !P4 ;  /* 0x000000ffd600720c */ /* 0x040fe20006784670 */
[----:B------:R-:W3:Y:S01]  /*3540*/  MUFU.TANH R160, R104 ;  /* 0x0000006800a07308 */ /* 0x000ee20000002400 */
[C---:B------:R-:W-:Y:S01]  /*3550*/  ISETP.GT.OR P2, PT, R214.reuse, 0x1, !P2 ;  /* 0x00000001d600780c */ /* 0x040fe20005744670 */
[----:B------:R-:W-:Y:S01]  /*3560*/  HGMMA.64x128x16.F32 R24, gdesc[UR4], R24, gsb0 ;  /* 0x01e00000041879f0 */ /* 0x000fe20008000818 */
[C---:B------:R-:W-:Y:S01]  /*3570*/  ISETP.GT.OR P0, PT, R214.reuse, 0x8, !P0 ;  /* 0x00000008d600780c */ /* 0x040fe20004704670 */
[----:B------:R-:W-:Y:S01]  /*3580*/  ULDC UR4, c[0x0][0x744] ;  /* 0x0001d10000047ab9 */ /* 0x000fe20000000800 */
[----:B------:R-:W-:-:S02]  /*3590*/  ISETP.GT.OR P1, PT, R214, 0x9, !P1 ;  /* 0x00000009d600780c */ /* 0x000fc40004f24670 */
[C---:B------:R-:W-:Y:S01]  /*35a0*/  ISETP.GT.OR P3, PT, R214.reuse, 0x10, !P3 ;  /* 0x00000010d600780c */ /* 0x040fe20005f64670 */
[----:B------:R-:W3:Y:S01]  /*35b0*/  MUFU.TANH R156, R108 ;  /* 0x0000006c009c7308 */ /* 0x000ee20000002400 */
[----:B------:R-:W-:Y:S02]  /*35c0*/  ISETP.GT.OR P5, PT, R214, 0x11, !P5 ;  /* 0x00000011d600780c */ /* 0x000fe40006fa4670 */
[----:B------:R-:W-:Y:S02]  /*35d0*/  FSEL R212, R20, -INF , !P4 ;  /* 0xff80000014d47808 */ /* 0x000fe40006000000 */
[C---:B------:R-:W-:Y:S01]  /*35e0*/  FSEL R213, R21.reuse, -INF , !P2 ;  /* 0xff80000015d57808 */ /* 0x040fe20005000000 */
[----:B------:R-:W-:Y:S01]  /*35f0*/  FFMA.FTZ R21, -R21, R21, 1 ;  /* 0x3f80000015157423 */ /* 0x000fe20000010115 */
[C---:B------:R-:W-:Y:S01]  /*3600*/  FSEL R219, R23.reuse, -INF , !P0 ;  /* 0xff80000017db7808 */ /* 0x040fe20004000000 */
[----:B------:R-:W3:Y:S01]  /*3610*/  MUFU.TANH R155, R109 ;  /* 0x0000006d009b7308 */ /* 0x000ee20000002400 */
[----:B------:R-:W-:Y:S01]  /*3620*/  FSEL R224, R232, -INF , !P1 ;  /* 0xff800000e8e07808 */ /* 0x000fe20004800000 */
[----:B------:R-:W-:Y:S01]  /*3630*/  FFMA.FTZ R23, -R23, R23, 1 ;  /* 0x3f80000017177423 */ /* 0x000fe20000010117 */
[----:B------:R-:W-:-:S02]  /*3640*/  ISETP.GE.AND P4, PT, R215, 0x18, PT ;  /* 0x00000018d700780c */ /* 0x000fc40003f86270 */
[C---:B------:R-:W-:Y:S02]  /*3650*/  ISETP.GE.AND P2, PT, R215.reuse, 0x19, PT ;  /* 0x00000019d700780c */ /* 0x040fe40003f46270 */
[C---:B------:R-:W-:Y:S01]  /*3660*/  ISETP.GE.AND P0, PT, R215.reuse, 0x20, PT ;  /* 0x00000020d700780c */ /* 0x040fe20003f06270 */
[----:B------:R1:W-:Y:S01]  /*3670*/  MUFU.TANH R143, R121 ;  /* 0x00000079008f7308 */ /* 0x0003e20000002400 */
[----:B------:R-:W-:Y:S02]  /*3680*/  ISETP.GE.AND P1, PT, R215, 0x21, PT ;  /* 0x00000021d700780c */ /* 0x000fe40003f26270 */
[C---:B------:R-:W-:Y:S01]  /*3690*/  FSEL R208, R228.reuse, -INF , !P3 ;  /* 0xff800000e4d07808 */ /* 0x040fe20005800000 */
[----:B------:R-:W-:Y:S01]  /*36a0*/  FFMA.FTZ R228, -R228, R228, 1 ;  /* 0x3f800000e4e47423 */ /* 0x000fe200000101e4 */
[----:B------:R-:W-:Y:S02]  /*36b0*/  FSEL R206, R237, -INF , !P5 ;  /* 0xff800000edce7808 */ /* 0x000fe40006800000 */
[C---:B------:R-:W-:Y:S01]  /*36c0*/  ISETP.GE.AND P3, PT, R215.reuse, 0x28, PT ;  /* 0x00000028d700780c */ /* 0x040fe20003f66270 */
[----:B------:R-:W3:Y:S01]  /*36d0*/  MUFU.TANH R162, R102 ;  /* 0x0000006600a27308 */ /* 0x000ee20000002400 */
[----:B------:R-:W-:-:S02]  /*36e0*/  ISETP.GE.AND P5, PT, R215, 0x29, PT ;  /* 0x00000029d700780c */ /* 0x000fc40003fa6270 */
[C---:B------:R-:W-:Y:S01]  /*36f0*/  ISETP.GT.OR P4, PT, R214.reuse, 0x18, !P4 ;  /* 0x00000018d600780c */ /* 0x040fe20006784670 */
[----:B----4-:R-:W-:Y:S01]  /*3700*/  SHFL.IDX PT, R223, R218, R9, 0x1f ;  /* 0x00001f09dadf7589 */ /* 0x010fe200000e0000 */
[C---:B------:R-:W-:Y:S02]  /*3710*/  ISETP.GT.OR P2, PT, R214.reuse, 0x19, !P2 ;  /* 0x00000019d600780c */ /* 0x040fe40005744670 */
[C---:B------:R-:W-:Y:S01]  /*3720*/  ISETP.GT.OR P0, PT, R214.reuse, 0x20, !P0 ;  /* 0x00000020d600780c */ /* 0x040fe20004704670 */
[----:B------:R4:W-:Y:S01]  /*3730*/  MUFU.TANH R150, R114 ;  /* 0x0000007200967308 */ /* 0x0009e20000002400 */
[C---:B------:R-:W-:Y:S02]  /*3740*/  ISETP.GT.OR P1, PT, R214.reuse, 0x21, !P1 ;  /* 0x00000021d600780c */ /* 0x040fe40004f24670 */
[C---:B------:R-:W-:Y:S02]  /*3750*/  ISETP.GT.OR P3, PT, R214.reuse, 0x28, !P3 ;  /* 0x00000028d600780c */ /* 0x040fe40005f64670 */
[----:B------:R-:W-:-:S02]  /*3760*/  ISETP.GT.OR P5, PT, R214, 0x29, !P5 ;  /* 0x00000029d600780c */ /* 0x000fc40006fa4670 */
[----:B------:R-:W-:Y:S01]  /*3770*/  FSEL R204, R236, -INF , !P4 ;  /* 0xff800000eccc7808 */ /* 0x000fe20006000000 */
[----:B------:R-:W3:Y:S01]  /*3780*/  MUFU.TANH R161, R103 ;  /* 0x0000006700a17308 */ /* 0x000ee20000002400 */
[----:B------:R-:W-:Y:S02]  /*3790*/  FSEL R139, R234, -INF , !P2 ;  /* 0xff800000ea8b7808 */ /* 0x000fe40005000000 */
[----:B------:R-:W-:Y:S02]  /*37a0*/  FSEL R137, R197, -INF , !P0 ;  /* 0xff800000c5897808 */ /* 0x000fe40004000000 */
[----:B------:R-:W-:Y:S02]  /*37b0*/  FSEL R135, R198, -INF , !P1 ;  /* 0xff800000c6877808 */ /* 0x000fe40004800000 */
[C---:B------:R-:W-:Y:S01]  /*37c0*/  ISETP.GE.AND P4, PT, R215.reuse, 0x30, PT ;  /* 0x00000030d700780c */ /* 0x040fe20003f86270 */
[----:B------:R-:W3:Y:S01]  /*37d0*/  MUFU.TANH R158, R106 ;  /* 0x0000006a009e7308 */ /* 0x000ee20000002400 */
[----:B------:R-:W-:-:S02]  /*37e0*/  ISETP.GE.AND P2, PT, R215, 0x31, PT ;  /* 0x00000031d700780c */ /* 0x000fc40003f46270 */
[C---:B------:R-:W-:Y:S02]  /*37f0*/  ISETP.GE.AND P0, PT, R215.reuse, 0x38, PT ;  /* 0x00000038d700780c */ /* 0x040fe40003f06270 */
[----:B------:R-:W-:Y:S02]  /*3800*/  ISETP.GE.AND P1, PT, R215, 0x39, PT ;  /* 0x00000039d700780c */ /* 0x000fe40003f26270 */
[----:B------:R-:W-:Y:S01]  /*3810*/  FSEL R132, R201, -INF , !P3 ;  /* 0xff800000c9847808 */ /* 0x000fe20005800000 */
[----:B------:R-:W3:Y:S01]  /*3820*/  MUFU.TANH R157, R107 ;  /* 0x0000006b009d7308 */ /* 0x000ee20000002400 */
[----:B-1----:R-:W-:Y:S02]  /*3830*/  FSEL R121, R171, -INF , !P5 ;  /* 0xff800000ab797808 */ /* 0x002fe40006800000 */
[C---:B------:R-:W-:Y:S02]  /*3840*/  ISETP.GE.AND P3, PT, R115.reuse, 0x40, PT ;  /* 0x000000407300780c */ /* 0x040fe40003f66270 */
[----:B------:R-:W-:-:S02]  /*3850*/  ISETP.GE.AND P5, PT, R115, 0x41, PT ;  /* 0x000000417300780c */ /* 0x000fc40003fa6270 */
[C---:B------:R-:W-:Y:S01]  /*3860*/  ISETP.GT.OR P4, PT, R214.reuse, 0x30, !P4 ;  /* 0x00000030d600780c */ /* 0x040fe20006784670 */
[----:B------:R3:W-:Y:S01]  /*3870*/  MUFU.TANH R152, R111 ;  /* 0x0000006f00987308 */ /* 0x0007e20000002400 */
        /* <DEDUP_REMOVED lines=16> */
[----:B--2---:R-:W-:Y:S02]  /*3980*/  FSEL R109, R164, -INF , !P3 ;  /* 0xff800000a46d7808 */ /* 0x004fe40005800000 */
[----:B---3--:R-:W-:Y:S02]  /*3990*/  FSEL R111, R163, -INF , !P5 ;  /* 0xff800000a36f7808 */ /* 0x008fe40006800000 */
[C---:B------:R-:W-:Y:S01]  /*39a0*/  ISETP.GE.AND P3, PT, R115.reuse, 0x58, PT ;  /* 0x000000587300780c */ /* 0x040fe20003f66270 */
[----:B------:R-:W2:Y:S01]  /*39b0*/  MUFU.TANH R144, R120 ;  /* 0x0000007800907308 */ /* 0x000ea20000002400 */
        /* <DEDUP_REMOVED lines=19> */
[----:B------:R-:W-:Y:S02]  /*3af0*/  WARPGROUP.DEPBAR.LE gsb0, 0x0 ;  /* 0x00008000000079c5 */ /* 0x000fe40000010000 */
[----:B------:R-:W-:Y:S01]  /*3b00*/  WARPGROUP.ARRIVE ;  /* 0x00000000000079c5 */ /* 0x000fe20000000000 */
[----:B------:R-:W-:Y:S01]  /*3b10*/  FSEL R103, R151, -INF , !P5 ;  /* 0xff80000097677808 */ /* 0x000fe20006800000 */
[----:B------:R-:W3:Y:S01]  /*3b20*/  MUFU.TANH R141, R123 ;  /* 0x0000007b008d7308 */ /* 0x000ee20000002400 */
[----:B------:R-:W-:-:S02]  /*3b30*/  ISETP.GE.AND P3, PT, R215, 0x50, PT ;  /* 0x00000050d700780c */ /* 0x000fc40003f66270 */
[----:B------:R-:W-:Y:S01]  /*3b40*/  ISETP.GE.AND P5, PT, R215, 0x51, PT ;  /* 0x00000051d700780c */ /* 0x000fe20003fa6270 */
[----:B------:R-:W-:Y:S01]  /*3b50*/  HGMMA.64x128x16.F32 R24, gdesc[UR8], R24, gsb0 ;  /* 0x01e00000081879f0 */ /* 0x000fe20008000818 */
[C---:B------:R-:W-:Y:S02]  /*3b60*/  ISETP.GT.OR P4, PT, R214.reuse, 0x40, !P4 ;  /* 0x00000040d600780c */ /* 0x040fe40006784670 */
[C---:B------:R-:W-:Y:S01]  /*3b70*/  ISETP.GT.OR P2, PT, R214.reuse, 0x41, !P2 ;  /* 0x00000041d600780c */ /* 0x040fe20005744670 */
[----:B------:R-:W3:Y:S01]  /*3b80*/  MUFU.TANH R5, R126 ;  /* 0x0000007e00057308 */ /* 0x000ee20000002400 */
[C---:B------:R-:W-:Y:S02]  /*3b90*/  ISETP.GT.OR P0, PT, R214.reuse, 0x48, !P0 ;  /* 0x00000048d600780c */ /* 0x040fe40004704670 */
[C---:B------:R-:W-:Y:S02]  /*3ba0*/  ISETP.GT.OR P1, PT, R214.reuse, 0x49, !P1 ;  /* 0x00000049d600780c */ /* 0x040fe40004f24670 */
[----:B------:R-:W-:-:S02]  /*3bb0*/  ISETP.GT.OR P3, PT, R214, 0x50, !P3 ;  /* 0x00000050d600780c */ /* 0x000fc40005f64670 */
[----:B------:R-:W-:Y:S01]  /*3bc0*/  ISETP.GT.OR P5, PT, R214, 0x51, !P5 ;  /* 0x00000051d600780c */ /* 0x000fe20006fa4670 */
[----:B------:R1:W-:Y:S01]  /*3bd0*/  MUFU.TANH R6, R125 ;  /* 0x0000007d00067308 */ /* 0x0003e20000002400 */
[----:B------:R-:W-:Y:S02]  /*3be0*/  FSEL R101, R162, -INF , !P4 ;  /* 0xff800000a2657808 */ /* 0x000fe40006000000 */
[----:B------:R-:W-:Y:S02]  /*3bf0*/  FSEL R90, R161, -INF , !P2 ;  /* 0xff800000a15a7808 */ /* 0x000fe40005000000 */
[----:B------:R-:W-:Y:S02]  /*3c00*/  FSEL R104, R158, -INF , !P0 ;  /* 0xff8000009e687808 */ /* 0x000fe40004000000 */
[----:B------:R-:W-:Y:S01]  /*3c10*/  FSEL R99, R157, -INF , !P1 ;  /* 0xff8000009d637808 */ /* 0x000fe20004800000 */
[----:B------:R4:W-:Y:S01]  /*3c20*/  MUFU.TANH R4, R127 ;  /* 0x0000007f00047308 */ /* 0x0009e20000002400 */
[C---:B------:R-:W-:Y:S01]  /*3c30*/  ISETP.GE.AND P4, PT, R215.reuse, 0x58, PT ;  /* 0x00000058d700780c */ /* 0x040fe20003f86270 */
[----:B-1----:R-:W-:Y:S01]  /*3c40*/  FMUL.FTZ R125, R128, UR13 ;  /* 0x0000000d807d7c20 */ /* 0x002fe20008410000 */
[----:B------:R-:W-:-:S02]  /*3c50*/  ISETP.GE.AND P2, PT, R215, 0x59, PT ;  /* 0x00000059d700780c */ /* 0x000fc40003f46270 */
[C---:B------:R-:W-:Y:S02]  /*3c60*/  ISETP.GE.AND P0, PT, R115.reuse, 0x60, PT ;  /* 0x000000607300780c */ /* 0x040fe40003f06270 */
[C---:B------:R-:W-:Y:S01]  /*3c70*/  ISETP.GE.AND P1, PT, R115.reuse, 0x61, PT ;  /* 0x000000617300780c */ /* 0x040fe20003f26270 */
[----:B------:R1:W-:Y:S01]  /*3c80*/  MUFU.TANH R2, R125 ;  /* 0x0000007d00027308 */ /* 0x0003e20000002400 */
[----:B------:R-:W-:Y:S01]  /*3c90*/  FSEL R96, R154, -INF , !P3 ;  /* 0xff8000009a607808 */ /* 0x000fe20005800000 */
[----:B----4-:R-:W-:Y:S01]  /*3ca0*/  FMUL.FTZ R127, R130, UR13 ;  /* 0x0000000d827f7c20 */ /* 0x010fe20008410000 */
[----:B------:R-:W-:Y:S02]  /*3cb0*/  FSEL R107, R152, -INF , !P5 ;  /* 0xff800000986b7808 */ /* 0x000fe40006800000 */
[C---:B------:R-:W-:Y:S02]  /*3cc0*/  ISETP.GE.AND P3, PT, R115.reuse, 0x68, PT ;  /* 0x000000687300780c */ /* 0x040fe40003f66270 */
[----:B------:R-:W-:Y:S01]  /*3cd0*/  ISETP.GE.AND P5, PT, R115, 0x69, PT ;  /* 0x000000697300780c */ /* 0x000fe20003fa6270 */
[----:B------:R-:W-:Y:S01]  /*3ce0*/  MUFU.TANH R127, R127 ;  /* 0x0000007f007f7308 */ /* 0x000fe20000002400 */
[C---:B------:R-:W-:Y:S01]  /*3cf0*/  ISETP.GT.OR P4, PT, R214.reuse, 0x58, !P4 ;  /* 0x00000058d600780c */ /* 0x040fe20006784670 */
[----:B-1----:R-:W-:Y:S01]  /*3d00*/  VIADD R125, R9, 0xc ;  /* 0x0000000c097d7836 */ /* 0x002fe20000000000 */
[----:B------:R-:W-:-:S02]  /*3d10*/  ISETP.GT.OR P2, PT, R214, 0x59, !P2 ;  /* 0x00000059d600780c */ /* 0x000fc40005744670 */
[C---:B------:R-:W-:Y:S02]  /*3d20*/  ISETP.GT.OR P0, PT, R124.reuse, 0x60, !P0 ;  /* 0x000000607c00780c */ /* 0x040fe40004704670 */
[C---:B------:R-:W-:Y:S01]  /*3d30*/  ISETP.GT.OR P1, PT, R124.reuse, 0x61, !P1 ;  /* 0x000000617c00780c */ /* 0x040fe20004f24670 */
[----:B------:R-:W1:Y:S01]  /*3d40*/  SHFL.IDX PT, R233, R17, R125, 0x1f ;  /* 0x00001f7d11e97589 */ /* 0x000e6200000e0000 */
[C---:B------:R-:W-:Y:S01]  /*3d50*/  ISETP.GT.OR P3, PT, R124.reuse, 0x68, !P3 ;  /* 0x000000687c00780c */ /* 0x040fe20005f64670 */
[----:B------:R-:W-:Y:S01]  /*3d60*/  MUFU.TANH R227, R227 ;  /* 0x000000e300e37308 */ /* 0x000fe20000002400 */
[----:B------:R-:W-:Y:S02]  /*3d70*/  ISETP.GT.OR P5, PT, R124, 0x69, !P5 ;  /* 0x000000697c00780c */ /* 0x000fe40006fa4670 */
[----:B------:R-:W-:Y:S02]  /*3d80*/  FSEL R93, R150, -INF , !P4 ;  /* 0xff800000965d7808 */ /* 0x000fe40006000000 */
[----:B------:R-:W-:-:S02]  /*3d90*/  FSEL R110, R149, -INF , !P2 ;  /* 0xff800000956e7808 */ /* 0x000fc40005000000 */
[----:B------:R-:W-:Y:S01]  /*3da0*/  FSEL R106, R148, -INF , !P0 ;  /* 0xff800000946a7808 */ /* 0x000fe20004000000 */
[----:B------:R-:W-:Y:S01]  /*3db0*/  MUFU.TANH R131, R131 ;  /* 0x0000008300837308 */ /* 0x000fe20000002400 */
[----:B------:R-:W-:Y:S02]  /*3dc0*/  FSEL R94, R147, -INF , !P1 ;  /* 0xff800000935e7808 */ /* 0x000fe40004800000 */
[C---:B------:R-:W-:Y:S02]  /*3dd0*/  ISETP.GE.AND P4, PT, R115.reuse, 0x70, PT ;  /* 0x000000707300780c */ /* 0x040fe40003f86270 */
[C---:B------:R-:W-:Y:S02]  /*3de0*/  ISETP.GE.AND P2, PT, R115.reuse, 0x71, PT ;  /* 0x000000717300780c */ /* 0x040fe40003f46270 */
[C---:B------:R-:W-:Y:S02]  /*3df0*/  ISETP.GE.AND P0, PT, R115.reuse, 0x78, PT ;  /* 0x000000787300780c */ /* 0x040fe40003f06270 */
[----:B------:R-:W-:-:S02]  /*3e00*/  ISETP.GE.AND P1, PT, R115, 0x79, PT ;  /* 0x000000797300780c */ /* 0x000fc40003f26270 */
[----:B--2---:R-:W-:Y:S02]  /*3e10*/  FSEL R115, R144, -INF , !P3 ;  /* 0xff80000090737808 */ /* 0x004fe40005800000 */
[----:B------:R-:W-:Y:S01]  /*3e20*/  FSEL R116, R143, -INF , !P5 ;  /* 0xff8000008f747808 */ /* 0x000fe20006800000 */
[----:B-1----:R-:W-:Y:S01]  /*3e30*/  FFMA.FTZ R224, R224, UR4, -R233 ;  /* 0x00000004e0e07c23 */ /* 0x002fe200080108e9 */
[C---:B------:R-:W-:Y:S02]  /*3e40*/  ISETP.GE.AND P3, PT, R215.reuse, 0x60, PT ;  /* 0x00000060d700780c */ /* 0x040fe40003f66270 */
[----:B------:R-:W-:Y:S02]  /*3e50*/  ISETP.GE.AND P5, PT, R215, 0x61, PT ;  /* 0x00000061d700780c */ /* 0x000fe40003fa6270 */
[----:B------:R-:W-:Y:S02]  /*3e60*/  ISETP.GT.OR P4, PT, R124, 0x70, !P4 ;  /* 0x000000707c00780c */ /* 0x000fe40006784670 */
[----:B------:R-:W-:-:S02]  /*3e70*/  ISETP.GT.OR P3, PT, R214, 0x60, !P3 ;  /* 0x00000060d600780c */ /* 0x000fc40005f64670 */
[----:B------:R-:W-:Y:S02]  /*3e80*/  ISETP.GT.OR P5, PT, R214, 0x61, !P5 ;  /* 0x00000061d600780c */ /* 0x000fe40006fa4670 */
[----:B------:R-:W-:Y:S02]  /*3e90*/  FSEL R118, R140, -INF , !P4 ;  /* 0xff8000008c767808 */ /* 0x000fe40006000000 */
[----:B---3--:R-:W-:Y:S02]  /*3ea0*/  FSEL R119, R146, -INF , !P3 ;  /* 0xff80000092777808 */ /* 0x008fe40005800000 */
[----:B------:R-:W-:Y:S02]  /*3eb0*/  FSEL R122, R145, -INF , !P5 ;  /* 0xff800000917a7808 */ /* 0x000fe40006800000 */
[C---:B------:R-:W-:Y:S02]  /*3ec0*/  ISETP.GE.AND P4, PT, R215.reuse, 0x68, PT ;  /* 0x00000068d700780c */ /* 0x040fe40003f86270 */
[----:B------:R-:W-:-:S02]  /*3ed0*/  ISETP.GE.AND P3, PT, R215, 0x69, PT ;  /* 0x00000069d700780c */ /* 0x000fc40003f66270 */
[----:B------:R-:W-:Y:S02]  /*3ee0*/  ISETP.GE.AND P5, PT, R215, 0x70, PT ;  /* 0x00000070d700780c */ /* 0x000fe40003fa6270 */
[C---:B------:R-:W-:Y:S02]  /*3ef0*/  ISETP.GT.OR P2, PT, R124.reuse, 0x71, !P2 ;  /* 0x000000717c00780c */ /* 0x040fe40005744670 */
[C---:B------:R-:W-:Y:S02]  /*3f00*/  ISETP.GT.OR P0, PT, R124.reuse, 0x78, !P0 ;  /* 0x000000787c00780c */ /* 0x040fe40004704670 */
[----:B------:R-:W-:Y:S01]  /*3f10*/  ISETP.GT.OR P1, PT, R124, 0x79, !P1 ;  /* 0x000000797c00780c */ /* 0x000fe20004f24670 */
[----:B------:R-:W-:Y:S01]  /*3f20*/  VIADD R124, R9, 0x4 ;  /* 0x00000004097c7836 */ /* 0x000fe20000000000 */
[C---:B------:R-:W-:Y:S02]  /*3f30*/  ISETP.GT.OR P4, PT, R214.reuse, 0x68, !P4 ;  /* 0x00000068d600780c */ /* 0x040fe40006784670 */
[----:B------:R-:W-:-:S02]  /*3f40*/  ISETP.GT.OR P3, PT, R214, 0x69, !P3 ;  /* 0x00000069d600780c */ /* 0x000fc40005f64670 */
[----:B------:R-:W-:Y:S01]  /*3f50*/  ISETP.GT.OR P5, PT, R214, 0x70, !P5 ;  /* 0x00000070d600780c */ /* 0x000fe20006fa4670 */
[----:B------:R-:W-:Y:S01]  /*3f60*/  SHFL.IDX PT, R128, R218, R124, 0x1f ;  /* 0x00001f7cda807589 */ /* 0x000fe200000e0000 */
[----:B------:R-:W-:Y:S02]  /*3f70*/  IADD3 R126, R9, 0x8, RZ ;  /* 0x00000008097e7810 */ /* 0x000fe40007ffe0ff */
[----:B------:R-:W-:Y:S01]  /*3f80*/  FSEL R117, R142, -INF , !P4 ;  /* 0xff8000008e757808 */ /* 0x000fe20006000000 */
[----:B------:R-:W1:Y:S01]  /*3f90*/  SHFL.IDX PT, R217, R17, R124, 0x1f ;  /* 0x00001f7c11d97589 */ /* 0x000e6200000e0000 */
[----:B------:R-:W-:Y:S02]  /*3fa0*/  FSEL R123, R141, -INF , !P3 ;  /* 0xff8000008d7b7808 */ /* 0x000fe40005800000 */
[----:B------:R-:W-:Y:S01]  /*3fb0*/  FSEL R120, R5, -INF , !P5 ;  /* 0xff80000005787808 */ /* 0x000fe20006800000 */
[----:B------:R-:W2:Y:S01]  /*3fc0*/  SHFL.IDX PT, R216, R218, R126, 0x1f ;  /* 0x00001f7edad87589 */ /* 0x000ea200000e0000 */
[----:B------:R-:W-:-:S02]  /*3fd0*/  ISETP.GE.AND P4, PT, R215, 0x71, PT ;  /* 0x00000071d700780c */ /* 0x000fc40003f86270 */
[C---:B------:R-:W-:Y:S02]  /*3fe0*/  ISETP.GE.AND P3, PT, R215.reuse, 0x78, PT ;  /* 0x00000078d700780c */ /* 0x040fe40003f66270 */
[----:B------:R-:W-:Y:S02]  /*3ff0*/  ISETP.GE.AND P5, PT, R215, 0x79, PT ;  /* 0x00000079d700780c */ /* 0x000fe40003fa6270 */
[----:B------:R-:W3:Y:S01]  /*4000*/  SHFL.IDX PT, R215, R17, R9, 0x1f ;  /* 0x00001f0911d77589 */ /* 0x000ee200000e0000 */
[C---:B------:R-:W-:Y:S02]  /*4010*/  ISETP.GT.OR P4, PT, R214.reuse, 0x71, !P4 ;  /* 0x00000071d600780c */ /* 0x040fe40006784670 */
[C---:B------:R-:W-:Y:S02]  /*4020*/  ISETP.GT.OR P3, PT, R214.reuse, 0x78, !P3 ;  /* 0x00000078d600780c */ /* 0x040fe40005f64670 */
[----:B------:R-:W-:Y:S02]  /*4030*/  ISETP.GT.OR P5, PT, R214, 0x79, !P5 ;  /* 0x00000079d600780c */ /* 0x000fe40006fa4670 */
[----:B------:R-:W4:Y:S01]  /*4040*/  SHFL.IDX PT, R214, R218, R125, 0x1f ;  /* 0x00001f7ddad67589 */ /* 0x000f2200000e0000 */
[----:B-1----:R-:W-:Y:S01]  /*4050*/  FFMA.FTZ R211, R211, UR4, -R217 ;  /* 0x00000004d3d37c23 */ /* 0x002fe200080108d9 */
[----:B------:R-:W-:-:S02]  /*4060*/  WARPGROUP.DEPBAR.LE gsb0, 0x0 ;  /* 0x00008000000079c5 */ /* 0x000fc40000010000 */
[----:B------:R-:W-:Y:S01]  /*4070*/  FADD.FTZ R221, R25, -R128 ;  /* 0x8000008019dd7221 */ /* 0x000fe20000010000 */
[--C-:B--2---:R-:W-:Y:S01]  /*4080*/  FADD.FTZ R129, R28, -R216.reuse ;  /* 0x800000d81c817221 */ /* 0x104fe20000010000 */
[----:B------:R-:W-:Y:S01]  /*4090*/  FADD.FTZ R130, R30, -R216 ;  /* 0x800000d81e827221 */ /* 0x000fe20000010000 */
[--C-:B------:R-:W-:Y:S01]  /*40a0*/  FADD.FTZ R226, R24, -R223.reuse ;  /* 0x800000df18e27221 */ /* 0x100fe20000010000 */
[----:B------:R-:W-:Y:S01]  /*40b0*/  FADD.FTZ R223, R26, -R223 ;  /* 0x800000df1adf7221 */ /* 0x000fe20000010000 */
[--C-:B---3--:R-:W-:Y:S01]  /*40c0*/  FFMA.FTZ R216, R210, UR4, -R215.reuse ;  /* 0x00000004d2d87c23 */ /* 0x108fe200080108d7 */
[----:B------:R-:W-:Y:S01]  /*40d0*/  FFMA.FTZ R25, R212, UR4, -R215 ;  /* 0x00000004d4197c23 */ /* 0x000fe200080108d7 */
[----:B------:R-:W-:Y:S02]  /*40e0*/  VIADD R215, R9, 0x10 ;  /* 0x0000001009d77836 */ /* 0x000fe40000000000 */
[----:B------:R-:W-:Y:S01]  /*40f0*/  FFMA.FTZ R26, R213, UR4, -R217 ;  /* 0x00000004d51a7c23 */ /* 0x000fe200080108d9 */
[----:B------:R-:W-:Y:S01]  /*4100*/  FADD.FTZ R128, R27, -R128 ;  /* 0x800000801b807221 */ /* 0x000fe20000010000 */
[C---:B------:R-:W-:Y:S01]  /*4110*/  IADD3 R217, R9.reuse, 0x14, RZ ;  /* 0x0000001409d97810 */ /* 0x040fe20007ffe0ff */
[----:B------:R-:W1:Y:S01]  /*4120*/  SHFL.IDX PT, R28, R17, R126, 0x1f ;  /* 0x00001f7e111c7589 */ /* 0x000e6200000e0000 */
[----:B------:R-:W-:-:S02]  /*4130*/  VIADD R213, R9, 0x1c ;  /* 0x0000001c09d57836 */ /* 0x000fc40000000000 */
[--C-:B----4-:R-:W-:Y:S01]  /*4140*/  FADD.FTZ R210, R29, -R214.reuse ;  /* 0x800000d61dd27221 */ /* 0x110fe20000010000 */
[----:B------:R-:W-:Y:S01]  /*4150*/  VIADD R212, R9, 0x18 ;  /* 0x0000001809d47836 */ /* 0x000fe20000000000 */
        /* <DEDUP_REMOVED lines=672> */
.L_x_2090:
        /* <DEDUP_REMOVED lines=68> */
.L_x_2091:
        /* <DEDUP_REMOVED lines=12> */
.L_x_2081:
        /* <DEDUP_REMOVED lines=8> */
[----:B------:R-:W-:-:S05]  /*70e0*/  IMAD.U32 R5, RZ, RZ, UR5 ;  /* 0x00000005ff057e24 */ /* 0x000fca000f8e00ff */
        /* <DEDUP_REMOVED lines=15> */
[C---:B-1----:R-:W-:Y:S01]  /*71e0*/  VIADD R15, R13.reuse, 0xffffff80 ;  /* 0xffffff800d0f7836 */ /* 0x042fe20000000000 */
[----:B------:R-:W-:-:S04]  /*71f0*/  IADD3 R17, R13, -0x80, RZ ;  /* 0xffffff800d117810 */ /* 0x000fc80007ffe0ff */
[----:B------:R-:W-:-:S04]  /*7200*/  SHF.R.S32.HI R15, RZ, 0x1f, R15 ;  /* 0x0000001fff0f7819 */ /* 0x000fc8000001140f */
[----:B------:R-:W-:-:S04]  /*7210*/  LEA.HI R15, R15, R17, RZ, 0x7 ;  /* 0x000000110f0f7211 */ /* 0x000fc800078f38ff */
[----:B------:R-:W-:-:S04]  /*7220*/  SHF.R.S32.HI R15, RZ, 0x7, R15 ;  /* 0x00000007ff0f7819 */ /* 0x000fc8000001140f */
[----:B------:R-:W-:Y:S02]  /*7230*/  LEA.HI R13, R15, R15, RZ, 0x1 ;  /* 0x0000000f0f0d7211 */ /* 0x000fe400078f08ff */
[----:B--2---:R-:W-:Y:S02]  /*7240*/  MOV R14, R10 ;  /* 0x0000000a000e7202 */ /* 0x004fe40000000f00 */
[----:B------:R-:W-:-:S03]  /*7250*/  SHF.R.S32.HI R10, RZ, 0x1f, R7 ;  /* 0x0000001fff0a7819 */ /* 0x000fc60000011407 */
[----:B------:R-:W-:Y:S01]  /*7260*/  IMAD.MOV.U32 R22, RZ, RZ, R14 ;  /* 0x000000ffff167224 */ /* 0x000fe200078e000e */
[----:B------:R-:W-:Y:S02]  /*7270*/  LEA.HI R5, R10, R7, RZ, 0x5 ;  /* 0x000000070a057211 */ /* 0x000fe400078f28ff */
[----:B---3--:R-:W-:Y:S02]  /*7280*/  LEA.HI R6, R6, R11, RZ, 0x5 ;  /* 0x0000000b06067211 */ /* 0x008fe400078f28ff */
[----:B------:R-:W-:Y:S02]  /*7290*/  LEA.HI R10, R10, R7, RZ, 0x2 ;  /* 0x000000070a0a7211 */ /* 0x000fe400078f10ff */
[----:B------:R-:W-:Y:S02]  /*72a0*/  SHF.R.S32.HI R9, RZ, 0x5, R6 ;  /* 0x00000005ff097819 */ /* 0x000fe40000011406 */
[--C-:B----4-:R-:W-:Y:S02]  /*72b0*/  SHF.R.S32.HI R11, RZ, 0x2, R12.reuse ;  /* 0x00000002ff0b7819 */ /* 0x110fe4000001140c */
[----:B------:R-:W-:Y:S01]  /*72c0*/  SHF.R.S32.HI R8, RZ, 0x1f, R12 ;  /* 0x0000001fff087819 */ /* 0x000fe2000001140c */
[----:B------:R-:W-:Y:S01]  /*72d0*/  IMAD.U32 R12, RZ, RZ, UR4 ;  /* 0x00000004ff0c7e24 */ /* 0x000fe2000f8e00ff */
[----:B------:R-:W-:-:S02]  /*72e0*/  LOP3.LUT R6, R5, 0xffffffe0, RZ, 0xc0, !PT ;  /* 0xffffffe005067812 */ /* 0x000fc400078ec0ff */
[----:B------:R-:W-:Y:S02]  /*72f0*/  LEA.HI R5, R8, R11, RZ, 0x3 ;  /* 0x0000000b08057211 */ /* 0x000fe400078f18ff */
[----:B------:R-:W-:Y:S01]  /*7300*/  LOP3.LUT R10, R10, 0xfffffffc, RZ, 0xc0, !PT ;  /* 0xfffffffc0a0a7812 */ /* 0x000fe200078ec0ff */
[----:B------:R-:W-:Y:S02]  /*7310*/  IMAD.IADD R8, R7, 0x1, -R6 ;  /* 0x0000000107087824 */ /* 0x000fe400078e0a06 */
[----:B------:R-:W-:Y:S01]  /*7320*/  IMAD R6, R9, -0x10, R12 ;  /* 0xfffffff009067824 */ /* 0x000fe200078e020c */
[----:B------:R-:W-:Y:S02]  /*7330*/  LOP3.LUT R12, R5, 0xfffffff8, RZ, 0xc0, !PT ;  /* 0xfffffff8050c7812 */ /* 0x000fe400078ec0ff */
[----:B------:R-:W-:Y:S02]  /*7340*/  SHF.R.S32.HI R9, RZ, 0x1f, R8 ;  /* 0x0000001fff097819 */ /* 0x000fe40000011408 */
[----:B------:R-:W-:-:S02]  /*7350*/  IADD3 R6, R6, R12, -R11 ;  /* 0x0000000c06067210 */ /* 0x000fc40007ffe80b */
[-C--:B------:R-:W-:Y:S02]  /*7360*/  LEA.HI R11, R9, R8.reuse, RZ, 0x3 ;  /* 0x00000008090b7211 */ /* 0x080fe400078f18ff */
[----:B------:R-:W-:Y:S02]  /*7370*/  LOP3.LUT R5, R13, 0xfffffffe, RZ, 0xc0, !PT ;  /* 0xfffffffe0d057812 */ /* 0x000fe400078ec0ff */
[----:B------:R-:W-:Y:S02]  /*7380*/  LEA.HI R12, R9, R8, RZ, 0x2 ;  /* 0x00000008090c7211 */ /* 0x000fe400078f10ff */
[--C-:B------:R-:W-:Y:S02]  /*7390*/  SHF.R.S32.HI R9, RZ, 0x3, R11.reuse ;  /* 0x00000003ff097819 */ /* 0x100fe4000001140b */
[----:B------:R-:W-:Y:S02]  /*73a0*/  SHF.R.S32.HI R14, RZ, 0x1f, R11 ;  /* 0x0000001fff0e7819 */ /* 0x000fe4000001140b */
[----:B------:R-:W-:-:S02]  /*73b0*/  IADD3 R5, R15, -R5, RZ ;  /* 0x800000050f057210 */ /* 0x000fc40007ffe0ff */
[----:B------:R-:W-:Y:S02]  /*73c0*/  SHF.R.S32.HI R11, RZ, 0x2, R12 ;  /* 0x00000002ff0b7819 */ /* 0x000fe4000001140c */
[----:B------:R-:W-:Y:S01]  /*73d0*/  LEA.HI R14, R14, R9, RZ, 0x4 ;  /* 0x000000090e0e7211 */ /* 0x000fe200078f20ff */
[----:B------:R-:W-:Y:S01]  /*73e0*/  IMAD R8, R5, -0x40, R6 ;  /* 0xffffffc005087824 */ /* 0x000fe200078e0206 */
[----:B------:R-:W-:Y:S01]  /*73f0*/  LEA.HI R12, R12, R11, RZ, 0x1 ;  /* 0x0000000b0c0c7211 */ /* 0x000fe200078f08ff */
[C---:B------:R-:W-:Y:S01]  /*7400*/  VIADD R5, R11.reuse, 0x8 ;  /* 0x000000080b057836 */ /* 0x040fe20000000000 */
[----:B------:R-:W-:Y:S01]  /*7410*/  LOP3.LUT R14, R14, 0x1ffffff0, RZ, 0xc0, !PT ;  /* 0x1ffffff00e0e7812 */ /* 0x000fe200078ec0ff */
[----:B------:R-:W-:Y:S01]  /*7420*/  VIADD R15, R11, 0x18 ;  /* 0x000000180b0f7836 */ /* 0x000fe20000000000 */
[----:B------:R-:W-:Y:S02]  /*7430*/  LOP3.LUT R12, R12, 0xfffffffe, RZ, 0xc0, !PT ;  /* 0xfffffffe0c0c7812 */ /* 0x000fe400078ec0ff */
[----:B------:R-:W-:Y:S01]  /*7440*/  LEA.HI R6, R5, R5, RZ, 0x1 ;  /* 0x0000000505067211 */ /* 0x000fe200078f08ff */
[----:B------:R-:W-:Y:S01]  /*7450*/  IMAD.IADD R9, R9, 0x1, -R14 ;  /* 0x0000000109097824 */ /* 0x000fe200078e0a0e */
[----:B------:R-:W-:Y:S01]  /*7460*/  IADD3 R7, R7, -R10, RZ ;  /* 0x8000000a07077210 */ /* 0x000fe20007ffe0ff */
[----:B------:R-:W-:Y:S01]  /*7470*/  IMAD.IADD R12, R11, 0x1, -R12 ;  /* 0x000000010b0c7824 */ /* 0x000fe200078e0a0c */
[----:B------:R-:W-:-:S02]  /*7480*/  LOP3.LUT R10, R6, 0xfffffffe, RZ, 0xc0, !PT ;  /* 0xfffffffe060a7812 */ /* 0x000fc400078ec0ff */
[----:B------:R-:W-:Y:S01]  /*7490*/  IADD3 R13, R11, 0x10, RZ ;  /* 0x000000100b0d7810 */ /* 0x000fe20007ffe0ff */
[----:B------:R-:W-:Y:S01]  /*74a0*/  IMAD R11, R9, 0x8, R12 ;  /* 0x00000008090b7824 */ /* 0x000fe200078e020c */
[----:B------:R-:W-:Y:S02]  /*74b0*/  IADD3 R10, R5, -R10, RZ ;  /* 0x8000000a050a7210 */ /* 0x000fe40007ffe0ff */
[----:B------:R-:W-:Y:S02]  /*74c0*/  LEA.HI R9, R13, R13, RZ, 0x1 ;  /* 0x0000000d0d097211 */ /* 0x000fe400078f08ff */
[--C-:B------:R-:W-:Y:S01]  /*74d0*/  SHF.R.S32.HI R5, RZ, 0x1, R6.reuse ;  /* 0x00000001ff057819 */ /* 0x100fe20000011406 */
[----:B------:R1:W-:Y:S01]  /*74e0*/  STL [R1+0x54], R11 ;  /* 0x0000540b01007387 */ /* 0x0003e20000100800 */
[----:B------:R-:W-:Y:S02]  /*74f0*/  SHF.R.S32.HI R6, RZ, 0x1f, R6 ;  /* 0x0000001fff067819 */ /* 0x000fe40000011406 */
[----:B------:R-:W-:-:S02]  /*7500*/  LEA.HI R17, R15, R15, RZ, 0x1 ;  /* 0x0000000f0f117211 */ /* 0x000fc400078f08ff */
[--C-:B------:R-:W-:Y:S02]  /*7510*/  SHF.R.S32.HI R14, RZ, 0x1f, R9.reuse ;  /* 0x0000001fff0e7819 */ /* 0x100fe40000011409 */
[----:B------:R-:W-:Y:S02]  /*7520*/  LOP3.LUT R12, R9, 0xfffffffe, RZ, 0xc0, !PT ;  /* 0xfffffffe090c7812 */ /* 0x000fe400078ec0ff */
[----:B------:R-:W-:Y:S02]  /*7530*/  LEA.HI R6, R6, R5, RZ, 0x4 ;  /* 0x0000000506067211 */ /* 0x000fe400078f20ff */
[----:B-1----:R-:W-:Y:S01]  /*7540*/  SHF.R.S32.HI R11, RZ, 0x1, R9 ;  /* 0x00000001ff0b7819 */ /* 0x002fe20000011409 */
[----:B------:R-:W-:Y:S01]  /*7550*/  IMAD.IADD R12, R13, 0x1, -R12 ;  /* 0x000000010d0c7824 */ /* 0x000fe200078e0a0c */
[--C-:B------:R-:W-:Y:S02]  /*7560*/  SHF.R.S32.HI R9, RZ, 0x1, R17.reuse ;  /* 0x00000001ff097819 */ /* 0x100fe40000011411 */
[----:B------:R-:W-:-:S02]  /*7570*/  SHF.R.S32.HI R18, RZ, 0x1f, R17 ;  /* 0x0000001fff127819 */ /* 0x000fc40000011411 */
[----:B------:R-:W-:Y:S02]  /*7580*/  LEA.HI R14, R14, R11, RZ, 0x4 ;  /* 0x0000000b0e0e7211 */ /* 0x000fe400078f20ff */
[----:B------:R-:W-:Y:S02]  /*7590*/  LOP3.LUT R6, R6, 0x1ffffff0, RZ, 0xc0, !PT ;  /* 0x1ffffff006067812 */ /* 0x000fe400078ec0ff */
[----:B------:R-:W-:Y:S02]  /*75a0*/  LEA.HI R13, R18, R9, RZ, 0x4 ;  /* 0x00000009120d7211 */ /* 0x000fe400078f20ff */
[----:B------:R-:W-:Y:S01]  /*75b0*/  LOP3.LUT R14, R14, 0x1ffffff0, RZ, 0xc0, !PT ;  /* 0x1ffffff00e0e7812 */ /* 0x000fe200078ec0ff */
[----:B------:R-:W-:Y:S01]  /*75c0*/  IMAD.IADD R5, R5, 0x1, -R6 ;  /* 0x0000000105057824 */ /* 0x000fe200078e0a06 */
[----:B------:R-:W-:Y:S01]  /*75d0*/  LOP3.LUT R20, R13, 0x1ffffff0, RZ, 0xc0, !PT ;  /* 0x1ffffff00d147812 */ /* 0x000fe200078ec0ff */
[----:B------:R-:W-:Y:S01]  /*75e0*/  IMAD R6, R22, 0x2000, R16 ;  /* 0x0000200016067824 */ /* 0x000fe200078e0210 */
[----:B------:R-:W-:Y:S01]  /*75f0*/  LOP3.LUT R18, R17, 0xfffffffe, RZ, 0xc0, !PT ;  /* 0xfffffffe11127812 */ /* 0x000fe200078ec0ff */
[----:B------:R-:W-:Y:S01]  /*7600*/  IMAD.IADD R11, R11, 0x1, -R14 ;  /* 0x000000010b0b7824 */ /* 0x000fe200078e0a0e */
[----:B------:R-:W-:Y:S01]  /*7610*/  LEA R10, R5, R10, 0x3 ;  /* 0x0000000a050a7211 */ /* 0x000fe200078e18ff */
[----:B------:R-:W-:Y:S01]  /*7620*/  IMAD.IADD R9, R9, 0x1, -R20 ;  /* 0x0000000109097824 */ /* 0x000fe200078e0a14 */
[----:B------:R-:W-:Y:S01]  /*7630*/  IADD3 R18, R15, -R18, RZ ;  /* 0x800000120f127210 */ /* 0x000fe20007ffe0ff */
[----:B------:R-:W-:Y:S01]  /*7640*/  IMAD R5, R11, 0x8, R12 ;  /* 0x000000080b057824 */ /* 0x000fe200078e020c */
[----:B------:R-:W-:Y:S01]  /*7650*/  MOV R11, 0x40000040 ;  /* 0x40000040000b7802 */ /* 0x000fe20000000f00 */
[----:B------:R1:W-:Y:S01]  /*7660*/  STL [R1+0x4c], R10 ;  /* 0x00004c0a01007387 */ /* 0x0003e20000100800 */
[----:B------:R-:W-:-:S02]  /*7670*/  IMAD.MOV.U32 R15, RZ, RZ, 0x40000040 ;  /* 0x40000040ff0f7424 */ /* 0x000fc400078e00ff */
[----:B------:R-:W-:Y:S01]  /*7680*/  IMAD.MOV.U32 R13, RZ, RZ, 0x40000040 ;  /* 0x40000040ff0d7424 */ /* 0x000fe200078e00ff */
[----:B------:R2:W-:Y:S01]  /*7690*/  STL [R1+0x48], R5 ;  /* 0x0000480501007387 */ /* 0x0005e20000100800 */
[----:B-1----:R-:W-:Y:S01]  /*76a0*/  LEA R10, R9, R18, 0x3 ;  /* 0x00000012090a7211 */ /* 0x002fe200078e18ff */
[C---:B------:R-:W-:Y:S02]  /*76b0*/  VIADD R9, R6.reuse, 0x4000 ;  /* 0x0000400006097836 */ /* 0x040fe40000000000 */
[----:B--2---:R-:W-:Y:S01]  /*76c0*/  VIADD R5, R6, 0x20c00 ;  /* 0x00020c0006057836 */ /* 0x004fe20000000000 */
[----:B------:R-:W-:Y:S01]  /*76d0*/  SHF.R.U32.HI R6, RZ, 0x4, R6 ;  /* 0x00000004ff067819 */ /* 0x000fe20000011606 */
[----:B------:R1:W-:Y:S01]  /*76e0*/  STL [R1+0x44], R10 ;  /* 0x0000440a01007387 */ /* 0x0003e20000100800 */
[----:B------:R-:W-:Y:S02]  /*76f0*/  SHF.R.U32.HI R9, RZ, 0x4, R9 ;  /* 0x00000004ff097819 */ /* 0x000fe40000011609 */
[----:B------:R-:W-:-:S02]  /*7700*/  SHF.R.U32.HI R5, RZ, 0x4, R5 ;  /* 0x00000004ff057819 */ /* 0x000fc40000011605 */
        /* <DEDUP_REMOVED lines=10> */
[----:B------:R-:W-:Y:S01]  /*77b0*/  VIADD R18, R12, 0x6 ;  /* 0x000000060c127836 */ /* 0x000fe20000000000 */
[C---:B------:R-:W-:Y:S01]  /*77c0*/  IADD3 R14, R6.reuse, 0x2, RZ ;  /* 0x00000002060e7810 */ /* 0x040fe20007ffe0ff */
[----:B-1----:R-:W-:Y:S01]  /*77d0*/  VIADD R10, R6, 0x6 ;  /* 0x00000006060a7836 */ /* 0x002fe20000000000 */
[----:B------:R1:W-:Y:S01]  /*77e0*/  STL [R1+0x58], R5 ;  /* 0x0000580501007387 */ /* 0x0003e20000100800 */
[----:B------:R-:W-:-:S03]  /*77f0*/  VIADD R9, R7, 0x14 ;  /* 0x0000001407097836 */ /* 0x000fc60000000000 */
[----:B------:R3:W-:Y:S01]  /*7800*/  STL [R1+0x38], R6 ;  /* 0x0000380601007387 */ /* 0x0007e20000100800 */
[----:B--2---:R-:W-:-:S03]  /*7810*/  VIADD R12, R6, 0x4 ;  /* 0x00000004060c7836 */ /* 0x004fc60000000000 */
[----:B------:R2:W-:Y:S01]  /*7820*/  STL.64 [R1+0x30], R22 ;  /* 0x0000301601007387 */ /* 0x0005e20000100a00 */
[----:B-1----:R-:W-:-:S03]  /*7830*/  IADD3 R5, R7, 0x4, RZ ;  /* 0x0000000407057810 */ /* 0x002fc60007ffe0ff */
        /* <DEDUP_REMOVED lines=9> */
.L_x_2104:
[----:B------:R-:W-:-:S05]  /*78d0*/  IMAD.U32 R5, RZ, RZ, UR36 ;  /* 0x00000024ff057e24 */ /* 0x000fca000f8e00ff */
[----:B------:R-:W-:-:S04]  /*78e0*/  LOP3.LUT R5, R5, 0x1, RZ, 0xfc, !PT ;  /* 0x0000000105057812 */ /* 0x000fc800078efcff */
[----:B------:R-:W-:-:S13]  /*78f0*/  ISETP.NE.AND P0, PT, R5, 0x3, PT ;  /* 0x000000030500780c */ /* 0x000fda0003f05270 */
[----:B------:R-:W-:Y:S05]  /*7900*/  @!P0 BRA `(.L_x_2094) ;  /* 0x0000000000048947 */ /* 0x000fea0003800000 */
[----:B------:R-:W-:Y:S01]  /*7910*/  BPT.TRAP 0x1 ;  /* 0x000000040000795c */ /* 0x000fe20000300000 */
.L_x_2094:
[----:B------:R-:W-:Y:S01]  /*7920*/  IMAD R6, R0, 0x8, R16 ;  /* 0x0000000800067824 */ /* 0x000fe200078e0210 */
[----:B--2---:R-:W-:-:S04]  /*7930*/  SHF.L.U32 R23, R4, 0x1f, RZ ;  /* 0x0000001f04177819 */ /* 0x004fc800000006ff */
[----:B------:R1:W2:Y:S01]  /*7940*/  SYNCS.PHASECHK.TRANS64.TRYWAIT P1, [R6+URZ+0x30c10], R23 ;  /* 0x030c1017060075a7 */ /* 0x0002a2000802017f */
[----:B------:R-:W-:Y:S05]  /*7950*/  @!P0 BRA `(.L_x_2095) ;  /* 0x0000000000048947 */ /* 0x000fea0003800000 */
[----:B------:R-:W-:Y:S01]  /*7960*/  BPT.TRAP 0x1 ;  /* 0x000000040000795c */ /* 0x000fe20000300000 */
.L_x_2095:
[----:B------:R-:W-:-:S04]  /*7970*/  IADD3 R5, R16, 0x10000, RZ ;  /* 0x0001000010057810 */ /* 0x000fc80007ffe0ff */
[----:B------:R-:W-:-:S04]  /*7980*/  SHF.R.U32.HI R5, RZ, 0x4, R5 ;  /* 0x00000004ff057819 */ /* 0x000fc80000011605 */
[----:B------:R-:W-:-:S04]  /*7990*/  LOP3.LUT R5, R5, 0x3fff, RZ, 0xc0, !PT ;  /* 0x00003fff05057812 */ /* 0x000fc800078ec0ff */
[----:B------:R-:W-:Y:S01]  /*79a0*/  LOP3.LUT R9, R5, 0x10000, RZ, 0xfc, !PT ;  /* 0x0001000005097812 */ /* 0x000fe200078efcff */
[----:B--2---:R-:W-:Y:S06]  /*79b0*/  @P1 BRA `(.L_x_2096) ;  /* 0x0000000000081947 */ /* 0x004fec0003800000 */
[----:B------:R-:W2:Y:S02]  /*79c0*/  SYNCS.PHASECHK.TRANS64.TRYWAIT P1, [R6+URZ+0x30c10], R23 ;  /* 0x030c1017060075a7 */ /* 0x000ea4000802017f */
[----:B--2---:R-:W-:Y:S05]  /*79d0*/  @!P1 BRA `(.L_x_2097) ;  /* 0x000000e000609947 */ /* 0x004fea0003800000 */
.L_x_2096:
        /* <DEDUP_REMOVED lines=63> */
.L_x_2098:
[----:B------:R1:W1:Y:S01]  /*7dd0*/  SYNCS.PHASECHK.TRANS64.TRYWAIT P1, [R6+URZ+0x30c30], R23 ;  /* 0x030c3017060075a7 */ /* 0x000262000802017f */
[----:B------:R-:W-:Y:S05]  /*7de0*/  @!P0 BRA `(.L_x_2099) ;  /* 0x0000000000048947 */ /* 0x000fea0003800000 */
[----:B------:R-:W-:Y:S01]  /*7df0*/  BPT.TRAP 0x1 ;  /* 0x000000040000795c */ /* 0x000fe20000300000 */
.L_x_2099:
[----:B-1----:R-:W-:Y:S05]  /*7e00*/  @P1 BRA `(.L_x_2100) ;  /* 0x0000000000081947 */ /* 0x002fea0003800000 */
[----:B------:R-:W1:Y:S02]  /*7e10*/  SYNCS.PHASECHK.TRANS64.TRYWAIT P1, [R6+URZ+0x30c30], R23 ;  /* 0x030c3017060075a7 */ /* 0x000e64000802017f */
[----:B-1----:R-:W-:Y:S05]  /*7e20*/  @!P1 BRA `(.L_x_2101) ;  /* 0x000000dc00609947 */ /* 0x002fea0003800000 */
.L_x_2100:
        /* <DEDUP_REMOVED lines=96> */
[C---:B------:R-:W-:Y:S01]  /*8430*/  VIADD R212, R7.reuse, 0x8 ;  /* 0x0000000807d47836 */ /* 0x040fe20000000000 */
[----:B------:R-:W-:Y:S01]  /*8440*/  ISETP.GT.AND P1, PT, R8, 0x8, PT ;  /* 0x000000080800780c */ /* 0x000fe20003f24270 */
[----:B------:R-:W-:-:S03]  /*8450*/  VIADD R213, R7, 0xc ;  /* 0x0000000c07d57836 */ /* 0x000fc60000000000 */
        /* <DEDUP_REMOVED lines=25> */
[C---:B------:R-:W-:Y:S01]  /*85f0*/  IADD3 R220, R7.reuse, 0x10, RZ ;  /* 0x0000001007dc7810 */ /* 0x040fe20007ffe0ff */
[----:B------:R-:W-:-:S03]  /*8600*/  VIADD R224, R7, 0x14 ;  /* 0x0000001407e07836 */ /* 0x000fc60000000000 */
        /* <DEDUP_REMOVED lines=209> */
[C---:B------:R-:W-:Y:S01]  /*9320*/  VIADD R215, R7.reuse, 0x18 ;  /* 0x0000001807d77836 */ /* 0x040fe20000000000 */
[----:B------:R3:W-:Y:S01]  /*9330*/  MUFU.EX2 R12, R122 ;  /* 0x0000007a000c7308 */ /* 0x0007e20000000800 */
[----:B------:R-:W-:Y:S01]  /*9340*/  FFMA.FTZ R128, R128, UR5, -R127 ;  /* 0x0000000580807c23 */ /* 0x000fe2000801087f */
[----:B------:R-:W4:Y:S06]  /*9350*/  SHFL.IDX PT, R230, R11, R230, 0x1f ;  /* 0x00001fe60be67589 */ /* 0x000f2c00000e0000 */
[----:B------:R-:W4:Y:S01]  /*9360*/  MUFU.TANH R114, R114 ;  /* 0x0000007200727308 */ /* 0x000f220000002400 */
[----:B---3--:R-:W-:Y:S01]  /*9370*/  FSEL R122, R112, -INF , P1 ;  /* 0xff800000707a7808 */ /* 0x008fe20000800000 */
[----:B------:R-:W3:Y:S01]  /*9380*/  SHFL.IDX PT, R215, R217, R215, 0x1f ;  /* 0x00001fd7d9d77589 */ /* 0x000ee200000e0000 */
[----:B------:R-:W-:-:S03]  /*9390*/  IADD3 R26, R7, 0x8, RZ ;  /* 0x00000008071a7810 */ /* 0x000fc60007ffe0ff */
        /* <DEDUP_REMOVED lines=11> */
[----:B------:R-:W-:-:S02]  /*9450*/  VIADD R27, R7, 0xc ;  /* 0x0000000c071b7836 */ /* 0x000fc40000000000 */
        /* <DEDUP_REMOVED lines=68> */
[----:B---3--:R-:W-:Y:S02]  /*98a0*/  VIADD R233, R7, 0x1c ;  /* 0x0000001c07e97836 */ /* 0x008fe40000000000 */
[----:B------:R-:W-:-:S03]  /*98b0*/  FFMA.FTZ R222, R222, UR5, -R230 ;  /* 0x00000005dede7c23 */ /* 0x000fc600080108e6 */
        /* <DEDUP_REMOVED lines=36> */
[----:B------:R-:W-:Y:S02]  /*9b00*/  VIADD R230, R7, 0x8 ;  /* 0x0000000807e67836 */ /* 0x000fe40000000000 */
[----:B------:R-:W-:Y:S01]  /*9b10*/  FMUL.FTZ R205, R205, R231 ;  /* 0x000000e7cdcd7220 */ /* 0x000fe20000410000 */
        /* <DEDUP_REMOVED lines=8> */
[C---:B------:R-:W-:Y:S01]  /*9ba0*/  IADD3 R229, R7.reuse, 0x4, RZ ;  /* 0x0000000407e57810 */ /* 0x040fe20007ffe0ff */
[----:B------:R-:W2:Y:S02]  /*9bb0*/  MUFU.EX2 R105, R105 ;  /* 0x0000006900697308 */ /* 0x000ea40000000800 */
[----:B------:R-:W3:Y:S01]  /*9bc0*/  SHFL.IDX PT, R230, R223, R230, 0x1f ;  /* 0x00001fe6dfe67589 */ /* 0x000ee200000e0000 */
[----:B------:R-:W-:Y:S01]  /*9bd0*/  FMUL.FTZ R88, R88, R215 ;  /* 0x000000d758587220 */ /* 0x000fe20000410000 */
[----:B-1----:R-:W-:-:S04]  /*9be0*/  VIADD R35, R7, 0x18 ;  /* 0x0000001807237836 */ /* 0x002fc80000000000 */
        /* <DEDUP_REMOVED lines=30> */
[----:B------:R-:W-:Y:S02]  /*9dd0*/  VIADD R229, R7, 0x8 ;  /* 0x0000000807e57836 */ /* 0x000fe40000000000 */
[----:B--2---:R-:W-:Y:S01]  /*9de0*/  FMUL.FTZ R124, R110, R124 ;  /* 0x0000007c6e7c7220 */ /* 0x004fe20000410000 */
[----:B------:R-:W2:Y:S01]  /*9df0*/  SHFL.IDX PT, R223, R223, R233, 0x1f ;  /* 0x00001fe9dfdf7589 */ /* 0x000ea200000e0000 */
[----:B------:R-:W-:Y:S01]  /*9e00*/  FMUL.FTZ R52, R52, R44 ;  /* 0x0000002c34347220 */ /* 0x000fe20000410000 */
[----:B------:R-:W-:Y:S01]  /*9e10*/  FMUL.FTZ R44, R92, R46 ;  /* 0x0000002e5c2c7220 */ /* 0x000fe20000410000 */
[----:B------:R-:W-:Y:S01]  /*9e20*/  FMUL.FTZ R46, R91, R124 ;  /* 0x0000007c5b2e7220 */ /* 0x000fe20000410000 */
        /* <DEDUP_REMOVED lines=31> */
[----:B------:R-:W-:Y:S01]  /*a020*/  IADD3 R230, R7, 0x4, RZ ;  /* 0x0000000407e67810 */ /* 0x000fe20007ffe0ff */
[----:B------:R-:W-:Y:S01]  /*a030*/  FMUL.FTZ R131, R131, R214 ;  /* 0x000000d683837220 */ /* 0x000fe20000410000 */
[C---:B------:R-:W-:Y:S01]  /*a040*/  IADD3 R217, R7.reuse, 0x10, RZ ;  /* 0x0000001007d97810 */ /* 0x040fe20007ffe0ff */
[--C-:B------:R-:W-:Y:S01]  /*a050*/  FADD.FTZ R60, R60, -R91.reuse ;  /* 0x8000005b3c3c7221 */ /* 0x100fe20000010000 */
[----:B------:R-:W-:Y:S01]  /*a060*/  FADD.FTZ R62, R62, -R91 ;  /* 0x8000005b3e3e7221 */ /* 0x000fe20000010000 */
[----:B------:R-:W-:Y:S01]  /*a070*/  VIADD R214, R7, 0x14 ;  /* 0x0000001407d67836 */ /* 0x000fe20000000000 */
[----:B------:R-:W-:Y:S01]  /*a080*/  LDS R91, [R14+0x400] ;  /* 0x000400000e5b7984 */ /* 0x000fe20000000800 */
[----:B------:R-:W-:Y:S01]  /*a090*/  FMUL.FTZ R53, R53, R47 ;  /* 0x0000002f35357220 */ /* 0x000fe20000410000 */
[----:B------:R-:W-:Y:S01]  /*a0a0*/  FMUL.FTZ R50, R235, R48 ;  /* 0x00000030eb327220 */ /* 0x000fe20000410000 */
[----:B------:R-:W-:-:S02]  /*a0b0*/  VIADD R232, R7, 0x18 ;  /* 0x0000001807e87836 */ /* 0x000fc40000000000 */
        /* <DEDUP_REMOVED lines=401> */
.L_x_2102:
        /* <DEDUP_REMOVED lines=70> */
.L_x_2103:
[----:B--2---:R-:W2:Y:S01]  /*be30*/  LDL R5, [R1+0x40] ;  /* 0x0000400001057983 */ /* 0x004ea20000100800 */
        /* <DEDUP_REMOVED lines=11> */
.L_x_2093:
[----:B------:R-:W-:-:S06]  /*bef0*/  UISETP.GE.AND UP0, UPT, UR43, UR42, UPT ;  /* 0x0000002a2b00728c */ /* 0x000fcc000bf06270 */
[----:B------:R-:W-:-:S13]  /*bf00*/  PLOP3.LUT P0, PT, PT, PT, UP0, 0x80, 0x0 ;  /* 0x000000000000781c */ /* 0x000fda0003f0f008 */
[----:B------:R-:W-:Y:S05]  /*bf10*/  @P0 BRA `(.L_x_2105) ;  /* 0x0000005800200947 */ /* 0x000fea0003800000 */
[----:B------:R-:W2:Y:S04]  /*bf20*/  LDL.LU R12, [R1+0x68] ;  /* 0x00006800010c7983 */ /* 0x000ea80000300800 */
[----:B------:R-:W3:Y:S01]  /*bf30*/  LDL.LU R20, [R1+0x50] ;  /* 0x0000500001147983 */ /* 0x000ee20000300800 */
[----:B------:R-:W4:Y:S01]  /*bf40*/  S2R R10, SR_TID.X ;  /* 0x00000000000a7919 */ /* 0x000f220000002100 */
[----:B------:R-:W5:Y:S01]  /*bf50*/  S2R R5, SR_TID.X ;  /* 0x0000000000057919 */ /* 0x000f620000002100 */
[C---:B----4-:R-:W-:Y:S02]  /*bf60*/  VIADD R13, R10.reuse, 0xffffff80 ;  /* 0xffffff800a0d7836 */ /* 0x050fe40000000000 */
[----:B------:R-:W-:Y:S01]  /*bf70*/  VIADD R14, R10, 0xffffff80 ;  /* 0xffffff800a0e7836 */ /* 0x000fe20000000000 */
[----:B-----5:R-:W-:-:S02]  /*bf80*/  IADD3 R5, R5, -0x80, RZ ;  /* 0xffffff8005057810 */ /* 0x020fc40007ffe0ff */
[----:B------:R-:W-:Y:S02]  /*bf90*/  SHF.R.S32.HI R13, RZ, 0x1f, R13 ;  /* 0x0000001fff0d7819 */ /* 0x000fe4000001140d */
[----:B------:R-:W-:Y:S02]  /*bfa0*/  SHF.R.S32.HI R6, RZ, 0x1f, R5 ;  /* 0x0000001fff067819 */ /* 0x000fe40000011405 */
[----:B------:R-:W-:Y:S02]  /*bfb0*/  LEA.HI R13, R13, R14, RZ, 0x7 ;  /* 0x0000000e0d0d7211 */ /* 0x000fe400078f38ff */
[----:B------:R-:W-:Y:S02]  /*bfc0*/  LEA.HI R7, R6, R5, RZ, 0x5 ;  /* 0x0000000506077211 */ /* 0x000fe400078f28ff */
        /* <DEDUP_REMOVED lines=15> */
[----:B------:R-:W-:Y:S02]  /*c0c0*/  IADD3 R8, R5, -R8, RZ ;  /* 0x8000000805087210 */ /* 0x000fe40007ffe0ff */
[----:B------:R-:W-:Y:S02]  /*c0d0*/  LOP3.LUT R10, R10, 0xfffffff8, RZ, 0xc0, !PT ;  /* 0xfffffff80a0a7812 */ /* 0x000fe400078ec0ff */
[----:B------:R-:W-:Y:S02]  /*c0e0*/  LOP3.LUT R12, R7, 0x3fffffe, RZ, 0xc0, !PT ;  /* 0x03fffffe070c7812 */ /* 0x000fe400078ec0ff */
[----:B------:R-:W-:Y:S01]  /*c0f0*/  SHF.R.S32.HI R7, RZ, 0x1f, R8 ;  /* 0x0000001fff077819 */ /* 0x000fe20000011408 */
[----:B------:R-:W-:Y:S01]  /*c100*/  IMAD.IADD R10, R9, 0x1, -R10 ;  /* 0x00000001090a7824 */ /* 0x000fe200078e0a0a */
[----:B------:R-:W-:Y:S01]  /*c110*/  LEA.HI R9, R6, R5, RZ, 0x2 ;  /* 0x0000000506097211 */ /* 0x000fe200078f10ff */
[----:B------:R-:W-:Y:S01]  /*c120*/  IMAD.IADD R13, R13, 0x1, -R12 ;  /* 0x000000010d0d7824 */ /* 0x000fe200078e0a0c */
[----:B------:R-:W-:-:S02]  /*c130*/  LEA.HI R6, R7, R8, RZ, 0x3 ;  /* 0x0000000807067211 */ /* 0x000fc400078f18ff */
[----:B------:R-:W-:Y:S02]  /*c140*/  LEA.HI R8, R7, R8, RZ, 0x2 ;  /* 0x0000000807087211 */ /* 0x000fe400078f10ff */
[--C-:B------:R-:W-:Y:S02]  /*c150*/  SHF.R.S32.HI R7, RZ, 0x3, R6.reuse ;  /* 0x00000003ff077819 */ /* 0x100fe40000011406 */
[----:B------:R-:W-:Y:S02]  /*c160*/  LOP3.LUT R12, R9, 0xfffffffc, RZ, 0xc0, !PT ;  /* 0xfffffffc090c7812 */ /* 0x000fe400078ec0ff */
[----:B------:R-:W-:Y:S02]  /*c170*/  SHF.R.S32.HI R6, RZ, 0x1f, R6 ;  /* 0x0000001fff067819 */ /* 0x000fe40000011406 */
[----:B------:R-:W-:Y:S02]  /*c180*/  LEA R10, R11, R10, 0x4 ;  /* 0x0000000a0b0a7211 */ /* 0x000fe400078e20ff */
[----:B------:R-:W-:Y:S01]  /*c190*/  SHF.R.S32.HI R11, RZ, 0x2, R8 ;  /* 0x00000002ff0b7819 */ /* 0x000fe20000011408 */
[----:B------:R-:W-:Y:S01]  /*c1a0*/  IMAD.IADD R9, R5, 0x1, -R12 ;  /* 0x0000000105097824 */ /* 0x000fe200078e0a0c */
[----:B------:R-:W-:-:S02]  /*c1b0*/  LEA.HI R6, R6, R7, RZ, 0x4 ;  /* 0x0000000706067211 */ /* 0x000fc400078f20ff */
[----:B------:R-:W-:Y:S01]  /*c1c0*/  IADD3 R5, R11, 0x8, RZ ;  /* 0x000000080b057810 */ /* 0x000fe20007ffe0ff */
[----:B------:R-:W-:Y:S01]  /*c1d0*/  IMAD R19, R13, 0x40, R10 ;  /* 0x000000400d137824 */ /* 0x000fe200078e020a */
[----:B------:R-:W-:Y:S01]  /*c1e0*/  LOP3.LUT R6, R6, 0x1ffffff0, RZ, 0xc0, !PT ;  /* 0x1ffffff006067812 */ /* 0x000fe200078ec0ff */
[----:B------:R-:W-:Y:S01]  /*c1f0*/  VIADD R12, R11, 0x10 ;  /* 0x000000100b0c7836 */ /* 0x000fe20000000000 */
[----:B------:R-:W-:Y:S02]  /*c200*/  LEA.HI R10, R5, R5, RZ, 0x1 ;  /* 0x00000005050a7211 */ /* 0x000fe400078f08ff */
[----:B------:R-:W-:Y:S01]  /*c210*/  LEA.HI R8, R8, R11, RZ, 0x1 ;  /* 0x0000000b08087211 */ /* 0x000fe200078f08ff */
[----:B------:R-:W-:Y:S01]  /*c220*/  IMAD.IADD R7, R7, 0x1, -R6 ;  /* 0x0000000107077824 */ /* 0x000fe200078e0a06 */
[----:B------:R-:W-:Y:S02]  /*c230*/  LEA.HI R13, R12, R12, RZ, 0x1 ;  /* 0x0000000c0c0d7211 */ /* 0x000fe400078f08ff */
[----:B------:R-:W-:Y:S01]  /*c240*/  LOP3.LUT R6, R10, 0xfffffffe, RZ, 0xc0, !PT ;  /* 0xfffffffe0a067812 */ /* 0x000fe200078ec0ff */
[----:B------:R-:W-:Y:S01]  /*c250*/  VIADD R14, R11, 0x18 ;  /* 0x000000180b0e7836 */ /* 0x000fe20000000000 */
[----:B------:R-:W-:-:S02]  /*c260*/  LOP3.LUT R8, R8, 0xfffffffe, RZ, 0xc0, !PT ;  /* 0xfffffffe08087812 */ /* 0x000fc400078ec0ff */
[----:B------:R-:W-:Y:S01]  /*c270*/  LOP3.LUT R15, R13, 0xfffffffe, RZ, 0xc0, !PT ;  /* 0xfffffffe0d0f7812 */ /* 0x000fe200078ec0ff */
[----:B------:R-:W-:Y:S01]  /*c280*/  IMAD.IADD R6, R5, 0x1, -R6 ;  /* 0x0000000105067824 */ /* 0x000fe200078e0a06 */
[--C-:B------:R-:W-:Y:S02]  /*c290*/  SHF.R.S32.HI R5, RZ, 0x1, R10.reuse ;  /* 0x00000001ff057819 */ /* 0x100fe4000001140a */
[----:B------:R-:W-:Y:S02]  /*c2a0*/  SHF.R.S32.HI R10, RZ, 0x1f, R10 ;  /* 0x0000001fff0a7819 */ /* 0x000fe4000001140a */
[----:B------:R-:W-:Y:S02]  /*c2b0*/  IADD3 R8, R11, -R8, RZ ;  /* 0x800000080b087210 */ /* 0x000fe40007ffe0ff */
[----:B------:R-:W-:Y:S02]  /*c2c0*/  IADD3 R15, R12, -R15, RZ ;  /* 0x8000000f0c0f7210 */ /* 0x000fe40007ffe0ff */
[----:B------:R-:W-:-:S02]  /*c2d0*/  SHF.R.S32.HI R11, RZ, 0x1, R13 ;  /* 0x00000001ff0b7819 */ /* 0x000fc4000001140d */
[----:B------:R-:W-:Y:S02]  /*c2e0*/  SHF.R.S32.HI R12, RZ, 0x1f, R13 ;  /* 0x0000001fff0c7819 */ /* 0x000fe4000001140d */
[----:B------:R-:W-:Y:S02]  /*c2f0*/  LEA.HI R17, R14, R14, RZ, 0x1 ;  /* 0x0000000e0e117211 */ /* 0x000fe400078f08ff */
[----:B------:R-:W-:Y:S02]  /*c300*/  LEA.HI R10, R10, R5, RZ, 0x4 ;  /* 0x000000050a0a7211 */ /* 0x000fe400078f20ff */
[----:B------:R-:W-:Y:S02]  /*c310*/  LEA.HI R12, R12, R11, RZ, 0x4 ;  /* 0x0000000b0c0c7211 */ /* 0x000fe400078f20ff */
[--C-:B------:R-:W-:Y:S02]  /*c320*/  SHF.R.S32.HI R13, RZ, 0x1, R17.reuse ;  /* 0x00000001ff0d7819 */ /* 0x100fe40000011411 */
[----:B-1----:R-:W-:-:S02]  /*c330*/  SHF.R.S32.HI R18, RZ, 0x1f, R17 ;  /* 0x0000001fff127819 */ /* 0x002fc40000011411 */
[----:B------:R-:W-:Y:S02]  /*c340*/  LOP3.LUT R10, R10, 0x1ffffff0, RZ, 0xc0, !PT ;  /* 0x1ffffff00a0a7812 */ /* 0x000fe400078ec0ff */
[----:B------:R-:W-:Y:S02]  /*c350*/  LOP3.LUT R12, R12, 0x1ffffff0, RZ, 0xc0, !PT ;  /* 0x1ffffff00c0c7812 */ /* 0x000fe400078ec0ff */
[----:B------:R-:W-:Y:S01]  /*c360*/  LEA.HI R18, R18, R13, RZ, 0x4 ;  /* 0x0000000d12127211 */ /* 0x000fe200078f20ff */
[----:B------:R-:W-:Y:S01]  /*c370*/  IMAD.IADD R5, R5, 0x1, -R10 ;  /* 0x0000000105057824 */ /* 0x000fe200078e0a0a */
[----:B------:R-:W-:Y:S02]  /*c380*/  IADD3 R12, R11, -R12, RZ ;  /* 0x8000000c0b0c7210 */ /* 0x000fe40007ffe0ff */
[----:B------:R-:W-:Y:S02]  /*c390*/  LOP3.LUT R17, R17, 0xfffffffe, RZ, 0xc0, !PT ;  /* 0xfffffffe11117812 */ /* 0x000fe400078ec0ff */
[----:B------:R-:W-:Y:S01]  /*c3a0*/  LOP3.LUT R18, R18, 0x1ffffff0, RZ, 0xc0, !PT ;  /* 0x1ffffff012127812 */ /* 0x000fe200078ec0ff */
[----:B------:R-:W-:Y:S01]  /*c3b0*/  IMAD R8, R7, 0x8, R8 ;  /* 0x0000000807087824 */ /* 0x000fe200078e0208 */
[----:B------:R-:W-:Y:S01]  /*c3c0*/  LEA R7, R5, R6, 0x3 ;  /* 0x0000000605077211 */ /* 0x000fe200078e18ff */
[----:B------:R-:W-:-:S02]  /*c3d0*/  IMAD R5, R12, 0x8, R15 ;  /* 0x000000080c057824 */ /* 0x000fc400078e020f */
[----:B------:R-:W-:Y:S02]  /*c3e0*/  IMAD.IADD R17, R14, 0x1, -R17 ;  /* 0x000000010e117824 */ /* 0x000fe400078e0a11 */
[----:B------:R-:W-:Y:S01]  /*c3f0*/  IMAD.IADD R18, R13, 0x1, -R18 ;  /* 0x000000010d127824 */ /* 0x000fe200078e0a12 */
[----:B------:R-:W-:Y:S03]  /*c400*/  STL [R1+0x84], R8 ;  /* 0x0000840801007387 */ /* 0x000fe60000100800 */
[----:B------:R-:W-:Y:S01]  /*c410*/  IMAD R6, R18, 0x8, R17 ;  /* 0x0000000812067824 */ /* 0x000fe200078e0211 */
[----:B------:R-:W-:Y:S04]  /*c420*/  STL [R1+0x80], R7 ;  /* 0x0000800701007387 */ /* 0x000fe80000100800 */
[----:B------:R3:W-:Y:S04]  /*c430*/  STL [R1+0x7c], R5 ;  /* 0x00007c0501007387 */ /* 0x0007e80000100800 */
[----:B------:R1:W-:Y:S01]  /*c440*/  STL [R1+0x78], R6 ;  /* 0x0000780601007387 */ /* 0x0003e20000100800 */
[----:B---3--:R-:W-:-:S05]  /*c450*/  LEA R5, R20, R16, 0xd ;  /* 0x0000001014057211 */ /* 0x008fca00078e68ff */
[C---:B-1----:R-:W-:Y:S02]  /*c460*/  VIADD R6, R5.reuse, 0x4000 ;  /* 0x0000400005067836 */ /* 0x042fe40000000000 */
[----:B------:R-:W-:Y:S01]  /*c470*/  VIADD R7, R5, 0x20c00 ;  /* 0x00020c0005077836 */ /* 0x000fe20000000000 */
        /* <DEDUP_REMOVED lines=11> */
[C---:B------:R-:W-:Y:S01]  /*c530*/  IADD3 R24, R12.reuse, 0x2, RZ ;  /* 0x000000020c187810 */ /* 0x040fe20007ffe0ff */
[----:B------:R2:W-:Y:S01]  /*c540*/  STL [R1+0x6c], R12 ;  /* 0x00006c0c01007387 */ /* 0x0005e20000100800 */
[----:B------:R-:W-:Y:S01]  /*c550*/  VIADD R20, R12, 0x6 ;  /* 0x000000060c147836 */ /* 0x000fe20000000000 */
[----:B------:R-:W-:Y:S01]  /*c560*/  MOV R11, 0x40000040 ;  /* 0x40000040000b7802 */ /* 0x000fe20000000f00 */
[C---:B------:R-:W-:Y:S01]  /*c570*/  VIADD R10, R5.reuse, 0x6 ;  /* 0x00000006050a7836 */ /* 0x040fe20000000000 */
[----:B------:R-:W-:Y:S01]  /*c580*/  STL [R1+0x74], R6 ;  /* 0x0000740601007387 */ /* 0x000fe20000100800 */
[----:B------:R-:W-:Y:S01]  /*c590*/  IADD3 R14, R5, 0x2, RZ ;  /* 0x00000002050e7810 */ /* 0x000fe20007ffe0ff */
[----:B------:R-:W-:-:S02]  /*c5a0*/  IMAD.MOV.U32 R15, RZ, RZ, 0x40000040 ;  /* 0x40000040ff0f7424 */ /* 0x000fc400078e00ff */
[----:B------:R3:W-:Y:S01]  /*c5b0*/  STL [R1+0x68], R5 ;  /* 0x0000680501007387 */ /* 0x0007e20000100800 */
[----:B------:R-:W-:Y:S02]  /*c5c0*/  IMAD.MOV.U32 R13, RZ, RZ, 0x40000040 ;  /* 0x40000040ff0d7424 */ /* 0x000fe400078e00ff */
[----:B--2---:R-:W-:Y:S01]  /*c5d0*/  VIADD R12, R5, 0x4 ;  /* 0x00000004050c7836 */ /* 0x004fe20000000000 */
[----:B------:R2:W-:Y:S04]  /*c5e0*/  STL.64 [R1+0x60], R24 ;  /* 0x0000601801007387 */ /* 0x0005e80000100a00 */
[----:B------:R2:W-:Y:S04]  /*c5f0*/  STL.64 [R1+0x58], R22 ;  /* 0x0000581601007387 */ /* 0x0005e80000100a00 */
[----:B------:R2:W-:Y:S04]  /*c600*/  STL.64 [R1+0x50], R20 ;  /* 0x0000501401007387 */ /* 0x0005e80000100a00 */
[----:B------:R2:W-:Y:S04]  /*c610*/  STL.64 [R1+0x38], R10 ;  /* 0x0000380a01007387 */ /* 0x0005e80000100a00 */
[----:B------:R2:W-:Y:S04]  /*c620*/  STL.64 [R1+0x48], R14 ;  /* 0x0000480e01007387 */ /* 0x0005e80000100a00 */
[----:B------:R2:W-:Y:S01]  /*c630*/  STL.64 [R1+0x40], R12 ;  /* 0x0000400c01007387 */ /* 0x0005e20000100a00 */
[C---:B---3--:R-:W-:Y:S01]  /*c640*/  IADD3 R5, R9.reuse, 0x4, RZ ;  /* 0x0000000409057810 */ /* 0x048fe20007ffe0ff */
[C---:B------:R-:W-:Y:S01]  /*c650*/  VIADD R7, R9.reuse, 0x8 ;  /* 0x0000000809077836 */ /* 0x040fe20000000000 */
[C---:B------:R-:W-:Y:S01]  /*c660*/  IADD3 R5, R9.reuse, 0x10, RZ ;  /* 0x0000001009057810 */ /* 0x040fe20007ffe0ff */
[C---:B------:R-:W-:Y:S01]  /*c670*/  VIADD R6, R9.reuse, 0xc ;  /* 0x0000000c09067836 */ /* 0x040fe20000000000 */
[C---:B------:R-:W-:Y:S01]  /*c680*/  IADD3 R5, R9.reuse, 0x1c, RZ ;  /* 0x0000001c09057810 */ /* 0x040fe20007ffe0ff */
[----:B------:R-:W-:Y:S01]  /*c690*/  VIADD R7, R9, 0x14 ;  /* 0x0000001409077836 */ /* 0x000fe20000000000 */
[----:B------:R-:W-:Y:S01]  /*c6a0*/  IADD3 R7, -R19, UR4, RZ ;  /* 0x0000000413077c10 */ /* 0x000fe2000fffe1ff */
[----:B------:R-:W-:-:S02]  /*c6b0*/  VIADD R6, R9, 0x18 ;  /* 0x0000001809067836 */ /* 0x000fc40000000000 */
[----:B-1----:R-:W-:-:S07]  /*c6c0*/  IMAD R8, R8, -0x80, -R19 ;  /* 0xffffff8008087824 */ /* 0x002fce00078e0a13 */
.L_x_2116:
[----:B------:R-:W-:-:S05]  /*c6d0*/  IMAD.U32 R5, RZ, RZ, UR36 ;  /* 0x00000024ff057e24 */ /* 0x000fca000f8e00ff */
[----:B------:R-:W-:-:S04]  /*c6e0*/  LOP3.LUT R5, R5, 0x1, RZ, 0xfc, !PT ;  /* 0x0000000105057812 */ /* 0x000fc800078efcff */
[----:B------:R-:W-:-:S13]  /*c6f0*/  ISETP.NE.AND P6, PT, R5, 0x3, PT ;  /* 0x000000030500780c */ /* 0x000fda0003fc5270 */
[----:B------:R-:W-:Y:S05]  /*c700*/  @!P6 BRA `(.L_x_2106) ;  /* 0x000000000004e947 */ /* 0x000fea0003800000 */
[----:B------:R-:W-:Y:S01]  /*c710*/  BPT.TRAP 0x1 ;  /* 0x000000040000795c */ /* 0x000fe20000300000 */
.L_x_2106:
[----:B------:R-:W-:Y:S01]  /*c720*/  IMAD R6, R0, 0x8, R16 ;  /* 0x0000000800067824 */ /* 0x000fe200078e0210 */
[----:B--2---:R-:W-:-:S04]  /*c730*/  SHF.L.U32 R23, R4, 0x1f, RZ ;  /* 0x0000001f04177819 */ /* 0x004fc800000006ff */
[----:B------:R1:W2:Y:S01]  /*c740*/  SYNCS.PHASECHK.TRANS64.TRYWAIT P0, [R6+URZ+0x30c10], R23 ;  /* 0x030c1017060075a7 */ /* 0x0002a2000800017f */
[----:B------:R-:W-:Y:S05]  /*c750*/  @!P6 BRA `(.L_x_2107) ;  /* 0x000000000004e947 */ /* 0x000fea0003800000 */
[----:B------:R-:W-:Y:S01]  /*c760*/  BPT.TRAP 0x1 ;  /* 0x000000040000795c */ /* 0x000fe20000300000 */
.L_x_2107:
[----:B------:R-:W-:-:S04]  /*c770*/  IADD3 R5, R16, 0x10000, RZ ;  /* 0x0001000010057810 */ /* 0x000fc80007ffe0ff */
[----:B------:R-:W-:-:S04]  /*c780*/  SHF.R.U32.HI R5, RZ, 0x4, R5 ;  /* 0x00000004ff057819 */ /* 0x000fc80000011605 */
[----:B------:R-:W-:-:S04]  /*c790*/  LOP3.LUT R5, R5, 0x3fff, RZ, 0xc0, !PT ;  /* 0x00003fff05057812 */ /* 0x000fc800078ec0ff */
[----:B------:R-:W-:Y:S01]  /*c7a0*/  LOP3.LUT R11, R5, 0x10000, RZ, 0xfc, !PT ;  /* 0x00010000050b7812 */ /* 0x000fe200078efcff */
[----:B--2---:R-:W-:Y:S06]  /*c7b0*/  @P0 BRA `(.L_x_2108) ;  /* 0x0000000000080947 */ /* 0x004fec0003800000 */
[----:B------:R-:W2:Y:S02]  /*c7c0*/  SYNCS.PHASECHK.TRANS64.TRYWAIT P0, [R6+URZ+0x30c10], R23 ;  /* 0x030c1017060075a7 */ /* 0x000ea4000800017f */
[----:B--2---:R-:W-:Y:S05]  /*c7d0*/  @!P0 BRA `(.L_x_2109) ;  /* 0x0000009400088947 */ /* 0x004fea0003800000 */
.L_x_2108:
        /* <DEDUP_REMOVED lines=63> */
.L_x_2110:
[----:B------:R1:W1:Y:S01]  /*cbd0*/  SYNCS.PHASECHK.TRANS64.TRYWAIT P0, [R6+URZ+0x30c30], R23 ;  /* 0x030c3017060075a7 */ /* 0x000262000800017f */
[----:B------:R-:W-:Y:S05]  /*cbe0*/  @!P6 BRA `(.L_x_2111) ;  /* 0x000000000004e947 */ /* 0x000fea0003800000 */
[----:B------:R-:W-:Y:S01]  /*cbf0*/  BPT.TRAP 0x1 ;  /* 0x000000040000795c */ /* 0x000fe20000300000 */
.L_x_2111:
[----:B-1----:R-:W-:Y:S05]  /*cc00*/  @P0 BRA `(.L_x_2112) ;  /* 0x0000000000080947 */ /* 0x002fea0003800000 */
[----:B------:R-:W1:Y:S02]  /*cc10*/  SYNCS.PHASECHK.TRANS64.TRYWAIT P0, [R6+URZ+0x30c30], R23 ;  /* 0x030c3017060075a7 */ /* 0x000e64000800017f */
[----:B-1----:R-:W-:Y:S05]  /*cc20*/  @!P0 BRA `(.L_x_2113) ;  /* 0x0000009000088947 */ /* 0x002fea0003800000 */
.L_x_2112:
        /* <DEDUP_REMOVED lines=139> */
[----:B------:R1:W-:Y:S01]  /*d4e0*/  MUFU.TANH R6, R126 ;  /* 0x0000007e00067308 */ /* 0x0003e20000002400 */
[----:B--2---:R-:W-:Y:S01]  /*d4f0*/  IADD3 R2, -R2, 0x8, RZ ;  /* 0x0000000802027810 */ /* 0x004fe20007ffe1ff */
[----:B------:R-:W1:Y:S01]  /*d500*/  LDC.64 R94, c[0x0][0x748] ;  /* 0x0001d200ff5e7b82 */ /* 0x000e620000000a00 */
        /* <DEDUP_REMOVED lines=11> */
[----:B------:R-:W-:Y:S01]  /*d5c0*/  IMAD.IADD R96, R7, 0x1, R96 ;  /* 0x0000000107607824 */ /* 0x000fe200078e0260 */
[----:B------:R-:W-:-:S03]  /*d5d0*/  UIADD3 UR6, UR6, 0x6, URZ ;  /* 0x0000000606067890 */ /* 0x000fc6000fffe03f */
[----:B------:R-:W4:Y:S01]  /*d5e0*/  MUFU.TANH R90, R90 ;  /* 0x0000005a005a7308 */ /* 0x000f220000002400 */
        /* <DEDUP_REMOVED lines=120> */
[----:B------:R-:W-:-:S02]  /*dd70*/  ISETP.GE.AND P5, PT, R128, 0x20, PT ;  /* 0x000000208000780c */ /* 0x000fc40003fa6270 */
[----:B------:R-:W-:Y:S01]  /*dd80*/  LEA R136, R0, R136, 0xa ;  /* 0x0000008800887211 */ /* 0x000fe200078e50ff */
[----:B------:R-:W-:Y:S01]  /*dd90*/  VIADD R223, R9, 0x4 ;  /* 0x0000000409df7836 */ /* 0x000fe20000000000 */
[----:B------:R-:W-:Y:S01]  /*dda0*/  ISETP.GE.AND P4, PT, R128, 0x21, PT ;  /* 0x000000218000780c */ /* 0x000fe20003f86270 */
[----:B------:R-:W-:Y:S01]  /*ddb0*/  FMUL.FTZ R138, R129, UR9 ;  /* 0x00000009818a7c20 */ /* 0x000fe20008410000 */
[----:B----4-:R-:W-:Y:S01]  /*ddc0*/  FSEL R103, R90, -INF , !P0 ;  /* 0xff8000005a677808 */ /* 0x010fe20004000000 */
[----:B------:R4:W-:Y:S01]  /*ddd0*/  MUFU.TANH R146, R119 ;  /* 0x0000007700927308 */ /* 0x0009e20000002400 */
[----:B-1----:R-:W-:Y:S01]  /*dde0*/  FSEL R109, R91, -INF , !P1 ;  /* 0xff8000005b6d7808 */ /* 0x002fe20004800000 */
[----:B------:R-:W1:Y:S01]  /*ddf0*/  SHFL.IDX PT, R226, R224, R9, 0x1f ;  /* 0x00001f09e0e27589 */ /* 0x000e6200000e0000 */
[C---:B------:R-:W-:Y:S01]  /*de00*/  ISETP.GE.AND P0, PT, R128.reuse, 0x28, PT ;  /* 0x000000288000780c */ /* 0x040fe20003f06270 */
[----:B------:R-:W-:Y:S01]  /*de10*/  VIADD R231, R9, 0x8 ;  /* 0x0000000809e77836 */ /* 0x000fe20000000000 */
[----:B------:R-:W-:Y:S01]  /*de20*/  ISETP.GE.AND P1, PT, R128, 0x29, PT ;  /* 0x000000298000780c */ /* 0x000fe20003f26270 */
[----:B------:R-:W-:Y:S01]  /*de30*/  ULDC UR4, c[0x0][0x744] ;  /* 0x0001d10000047ab9 */ /* 0x000fe20000000800 */
        /* <DEDUP_REMOVED lines=34> */
[----:B----4-:R-:W-:Y:S02]  /*e060*/  FSEL R119, R160, -INF , !P1 ;  /* 0xff800000a0777808 */ /* 0x010fe40004800000 */
        /* <DEDUP_REMOVED lines=8> */
[----:B------:R-:W4:Y:S01]  /*e0f0*/  MUFU.TANH R147, R118 ;  /* 0x0000007600937308 */ /* 0x000f220000002400 */
        /* <DEDUP_REMOVED lines=20> */
[----:B---3--:R-:W-:Y:S02]  /*e240*/  FSEL R111, R155, -INF , !P5 ;  /* 0xff8000009b6f7808 */ /* 0x008fe40006800000 */
        /* <DEDUP_REMOVED lines=16> */
[----:B----4-:R-:W-:-:S02]  /*e350*/  FSEL R98, R147, -INF , !P2 ;  /* 0xff80000093627808 */ /* 0x010fc40005000000 */
        /* <DEDUP_REMOVED lines=21> */
[C---:B------:R-:W-:Y:S02]  /*e4b0*/  ISETP.GT.OR P2, PT, R221.reuse, 0x68, !P2 ;  /* 0x00000068dd00780c */ /* 0x040fe40005744670 */
[C---:B------:R-:W-:Y:S02]  /*e4c0*/  ISETP.GT.OR P0, PT, R221.reuse, 0x69, !P0 ;  /* 0x00000069dd00780c */ /* 0x040fe40004704670 */
[----:B------:R-:W-:Y:S02]  /*e4d0*/  ISETP.GT.OR P1, PT, R221, 0x70, !P1 ;  /* 0x00000070dd00780c */ /* 0x000fe40004f24670 */
[----:B------:R-:W-:-:S02]  /*e4e0*/  R2UR UR8, R136 ;  /* 0x00000000880872ca */ /* 0x000fc400000e0000 */
[----:B------:R-:W-:Y:S02]  /*e4f0*/  FSEL R129, R6, -INF , !P2 ;  /* 0xff80000006817808 */ /* 0x000fe40005000000 */
[----:B--2---:R-:W-:Y:S02]  /*e500*/  FSEL R139, R5, -INF , !P0 ;  /* 0xff800000058b7808 */ /* 0x004fe40004000000 */
[----:B----4-:R-:W-:Y:S02]  /*e510*/  FSEL R136, R2, -INF , !P1 ;  /* 0xff80000002887808 */ /* 0x010fe40004800000 */
[C---:B------:R-:W-:Y:S02]  /*e520*/  ISETP.GE.AND P2, PT, R128.reuse, 0x71, PT ;  /* 0x000000718000780c */ /* 0x040fe40003f46270 */
[C---:B------:R-:W-:Y:S02]  /*e530*/  ISETP.GE.AND P0, PT, R128.reuse, 0x78, PT ;  /* 0x000000788000780c */ /* 0x040fe40003f06270 */
[----:B------:R-:W-:-:S02]  /*e540*/  ISETP.GE.AND P1, PT, R128, 0x79, PT ;  /* 0x000000798000780c */ /* 0x000fc40003f26270 */
[----:B------:R1:W-:Y:S02]  /*e550*/  MUFU.TANH R128, R212 ;  /* 0x000000d400807308 */ /* 0x0003e40000002400 */
[----:B-1----:R-:W1:Y:S01]  /*e560*/  SHFL.IDX PT, R212, R224, R223, 0x1f ;  /* 0x00001fdfe0d47589 */ /* 0x002e6200000e0000 */
[C---:B------:R-:W-:Y:S02]  /*e570*/  ISETP.GT.OR P3, PT, R218.reuse, 0x71, !P3 ;  /* 0x00000071da00780c */ /* 0x040fe40005f64670 */
[C---:B------:R-:W-:Y:S02]  /*e580*/  ISETP.GT.OR P5, PT, R218.reuse, 0x78, !P5 ;  /* 0x00000078da00780c */ /* 0x040fe40006fa4670 */
[----:B------:R-:W-:Y:S02]  /*e590*/  ISETP.GT.OR P4, PT, R218, 0x79, !P4 ;  /* 0x00000079da00780c */ /* 0x000fe40006784670 */
[----:B------:R-:W2:Y:S01]  /*e5a0*/  SHFL.IDX PT, R218, R17, R9, 0x1f ;  /* 0x00001f0911da7589 */ /* 0x000ea200000e0000 */
[----:B------:R-:W-:Y:S01]  /*e5b0*/  IADD3 R232, R9, 0xc, RZ ;  /* 0x0000000c09e87810 */ /* 0x000fe20007ffe0ff */
[----:B------:R-:W-:-:S02]  /*e5c0*/  WARPGROUP.DEPBAR.LE gsb0, 0x0 ;  /* 0x00008000000079c5 */ /* 0x000fc40000010000 */
        /* <DEDUP_REMOVED lines=13> */
[----:B------:R-:W-:-:S02]  /*e6a0*/  VIADD R221, R9, 0x14 ;  /* 0x0000001409dd7836 */ /* 0x000fc40000000000 */
[----:B------:R-:W-:Y:S02]  /*e6b0*/  FFMA.FTZ R26, R214, UR4, -R218 ;  /* 0x00000004d61a7c23 */ /* 0x000fe400080108da */
[----:B------:R2:W4:Y:S01]  /*e6c0*/  MUFU.EX2 R214, R216 ;  /* 0x000000d800d67308 */ /* 0x0005220000000800 */
[----:B------:R-:W4:Y:S01]  /*e6d0*/  SHFL.IDX PT, R231, R17, R231, 0x1f ;  /* 0x00001fe711e77589 */ /* 0x000f2200000e0000 */
[--C-:B---3--:R-:W-:Y:S01]  /*e6e0*/  FADD.FTZ R218, R30, -R24.reuse ;  /* 0x800000181eda7221 */ /* 0x108fe20000010000 */
[----:B--2---:R-:W-:Y:S02]  /*e6f0*/  FADD.FTZ R216, R28, -R24 ;  /* 0x800000181cd87221 */ /* 0x004fe40000010000 */
[----:B------:R-:W2:Y:S04]  /*e700*/  SHFL.IDX PT, R28, R224, R27, 0x1f ;  /* 0x00001f1be01c7589 */ /* 0x000ea800000e0000 */
[----:B------:R1:W-:Y:S04]  /*e710*/  SHFL.IDX PT, R27, R224, R221, 0x1f ;  /* 0x00001fdde01b7589 */ /* 0x0003e800000e0000 */
[----:B------:R3:W2:Y:S01]  /*e720*/  SHFL.IDX PT, R30, R17, R232, 0x1f ;  /* 0x00001fe8111e7589 */ /* 0x0006a200000e0000 */
[--C-:B-1----:R-:W-:Y:S01]  /*e730*/  FADD.FTZ R221, R29, -R223.reuse ;  /* 0x800000df1ddd7221 */ /* 0x102fe20000010000 */
[----:B------:R-:W-:Y:S01]  /*e740*/  IADD3 R29, R9, 0x18, RZ ;  /* 0x00000018091d7810 */ /* 0x000fe20007ffe0ff */
[----:B------:R-:W-:Y:S01]  /*e750*/  FADD.FTZ R223, R31, -R223 ;  /* 0x800000df1fdf7221 */ /* 0x000fe20000010000 */
[----:B------:R-:W-:-:S04]  /*e760*/  VIADD R31, R9, 0x10 ;  /* 0x00000010091f7836 */ /* 0x000fc80000000000 */
        /* <DEDUP_REMOVED lines=10> */
[----:B------:R-:W-:Y:S01]  /*e810*/  IADD3 R32, R9, 0x14, RZ ;  /* 0x0000001409207810 */ /* 0x000fe20007ffe0ff */
        /* <DEDUP_REMOVED lines=12> */
[----:B------:R-:W-:Y:S02]  /*e8e0*/  VIADD R229, R9, 0x1c ;  /* 0x0000001c09e57836 */ /* 0x000fe40000000000 */
[--C-:B------:R-:W-:Y:S02]  /*e8f0*/  FADD.FTZ R225, R33, -R27.reuse ;  /* 0x8000001b21e17221 */ /* 0x100fe40000010000 */
[----:B------:R-:W2:Y:S04]  /*e900*/  SHFL.IDX PT, R33, R17, R34, 0x1f ;  /* 0x00001f2211217589 */ /* 0x000ea800000e0000 */
[----:B------:R-:W3:Y:S01]  /*e910*/  SHFL.IDX PT, R34, R17, R229, 0x1f ;  /* 0x00001fe511227589 */ /* 0x000ee200000e0000 */
[----:B------:R-:W-:Y:S01]  /*e920*/  FMUL.FTZ R226, R24, R226 ;  /* 0x000000e218e27220 */ /* 0x000fe20000410000 */
[--C-:B-1----:R-:W-:Y:S01]  /*e930*/  FFMA.FTZ R211, R211, UR4, -R32.reuse ;  /* 0x00000004d3d37c23 */ /* 0x102fe20008010820 */
[----:B------:R-:W-:Y:S01]  /*e940*/  FFMA.FTZ R32, R210, UR4, -R32 ;  /* 0x00000004d2207c23 */ /* 0x000fe20008010820 */
[----:B------:R-:W-:Y:S01]  /*e950*/  FFMA.FTZ R210, -R19, R19, 1 ;  /* 0x3f80000013d27423 */ /* 0x000fe20000010113 */
[----:B------:R-:W1:Y:S01]  /*e960*/  MUFU.EX2 R219, R219 ;  /* 0x000000db00db7308 */ /* 0x000e620000000800 */
[----:B------:R-:W-:-:S02]  /*e970*/  FADD.FTZ R228, R35, -R27 ;  /* 0x8000001b23e47221 */ /* 0x000fc40000010000 */
[----:B------:R-:W-:Y:S01]  /*e980*/  FMUL.FTZ R210, R210, R226 ;  /* 0x000000e2d2d27220 */ /* 0x000fe20000410000 */
[----:B------:R-:W4:Y:S01]  /*e990*/  SHFL.IDX PT, R35, R15, R9, 0x1f ;  /* 0x00001f090f237589 */ /* 0x000f2200000e0000 */
[----:B------:R-:W-:-:S03]  /*e9a0*/  IADD3 R226, R9, 0x4, RZ ;  /* 0x0000000409e27810 */ /* 0x000fc60007ffe0ff */
[----:B------:R2:W-:Y:S01]  /*e9b0*/  MUFU.EX2 R18, R31 ;  /* 0x0000001f00127308 */ /* 0x0005e20000000800 */
[----:B------:R-:W-:-:S07]  /*e9c0*/  VIADD R36, R9, 0xc ;  /* 0x0000000c09247836 */ /* 0x000fce0000000000 */
[----:B------:R3:W-:Y:S01]  /*e9d0*/  MUFU.EX2 R19, R32 ;  /* 0x0000002000137308 */ /* 0x0007e20000000800 */
[--C-:B--2---:R-:W-:Y:S01]  /*e9e0*/  FFMA.FTZ R31, R208, UR4, -R33.reuse ;  /* 0x00000004d01f7c23 */ /* 0x104fe20008010821 */
[----:B---3--:R-:W-:Y:S01]  /*e9f0*/  FFMA.FTZ R32, R209, UR4, -R33 ;  /* 0x00000004d1207c23 */ /* 0x008fe20008010821 */
[----:B------:R-:W-:Y:S02]  /*ea00*/  FFMA.FTZ R33, R206, UR4, -R34 ;  /* 0x00000004ce217c23 */ /* 0x000fe40008010822 */
[----:B------:R-:W2:Y:S03]  /*ea10*/  SHFL.IDX PT, R206, R15, R226, 0x1f ;  /* 0x00001fe20fce7589 */ /* 0x000ea600000e0000 */
[----:B------:R3:W-:Y:S01]  /*ea20*/  MUFU.EX2 R27, R231 ;  /* 0x000000e7001b7308 */ /* 0x0007e20000000800 */
[----:B------:R-:W-:Y:S01]  /*ea30*/  FFMA.FTZ R208, -R230, R230, 1 ;  /* 0x3f800000e6d07423 */ /* 0x000fe200000101e6 */
[----:B-1----:R-:W-:Y:S01]  /*ea40*/  FMUL.FTZ R227, R219, R227 ;  /* 0x000000e3dbe37220 */ /* 0x002fe20000410000 */
[----:B---3--:R-:W-:-:S02]  /*ea50*/  FADD.FTZ R231, R37, -R232 ;  /* 0x800000e825e77221 */ /* 0x008fc40000010000 */
[----:B------:R1:W3:Y:S01]  /*ea60*/  SHFL.IDX PT, R37, R15, R36, 0x1f ;  /* 0x00001f240f257589 */ /* 0x0002e200000e0000 */
[----:B------:R-:W-:Y:S01]  /*ea70*/  FMUL.FTZ R208, R208, R227 ;  /* 0x000000e3d0d07220 */ /* 0x000fe20000410000 */
[C---:B------:R-:W-:Y:S01]  /*ea80*/  VIADD R215, R9.reuse, 0x8 ;  /* 0x0000000809d77836 */ /* 0x040fe20000000000 */
[C---:B------:R-:W-:Y:S01]  /*ea90*/  IADD3 R227, R9.reuse, 0x10, RZ ;  /* 0x0000001009e37810 */ /* 0x040fe20007ffe0ff */
[--C-:B----4-:R-:W-:Y:S01]  /*eaa0*/  FFMA.FTZ R204, R204, UR4, -R35.reuse ;  /* 0x00000004cccc7c23 */ /* 0x110fe20008010823 */
[----:B------:R-:W-:Y:S02]  /*eab0*/  VIADD R230, R9, 0x18 ;  /* 0x0000001809e67836 */ /* 0x000fe40000000000 */
[----:B------:R-:W4:Y:S01]  /*eac0*/  SHFL.IDX PT, R209, R15, R215, 0x1f ;  /* 0x00001fd70fd17589 */ /* 0x000f2200000e0000 */
[----:B-1----:R-:W-:-:S03]  /*ead0*/  FFMA.FTZ R36, R205, UR4, -R35 ;  /* 0x00000004cd247c23 */ /* 0x002fc60008010823 */
[----:B------:R-:W1:Y:S01]  /*eae0*/  SHFL.IDX PT, R205, R15, R227, 0x1f ;  /* 0x00001fe30fcd7589 */ /* 0x000e6200000e0000 */
[----:B------:R2:W-:Y:S01]  /*eaf0*/  MUFU.EX2 R35, R204 ;  /* 0x000000cc00237308 */ /* 0x0005e20000000800 */
[----:B------:R-:W-:Y:S02]  /*eb00*/  FADD.FTZ R232, R39, -R232 ;  /* 0x800000e827e87221 */ /* 0x000fe40000010000 */
[----:B------:R-:W-:Y:S01]  /*eb10*/  SHFL.IDX PT, R39, R15, R230, 0x1f ;  /* 0x00001fe60f277589 */ /* 0x000fe200000e0000 */
[--C-:B--2---:R-:W-:Y:S01]  /*eb20*/  FFMA.FTZ R204, R122, UR4, -R206.reuse ;  /* 0x000000047acc7c23 */ /* 0x104fe200080108ce */
[----:B------:R-:W-:Y:S02]  /*eb30*/  FFMA.FTZ R206, R124, UR4, -R206 ;  /* 0x000000047cce7c23 */ /* 0x000fe400080108ce */
[----:B------:R-:W2:Y:S01]  /*eb40*/  SHFL.IDX PT, R122, R15, R229, 0x1f ;  /* 0x00001fe50f7a7589 */ /* 0x000ea200000e0000 */
        /* <DEDUP_REMOVED lines=8> */
[----:B-1----:R-:W-:-:S02]  /*ebd0*/  VIADD R211, R9, 0x14 ;  /* 0x0000001409d37836 */ /* 0x002fc40000000000 */
[----:B------:R-:W-:Y:S01]  /*ebe0*/  FFMA.FTZ R125, R125, UR4, -R209 ;  /* 0x000000047d7d7c23 */ /* 0x000fe200080108d1 */
[--C-:B------:R-:W-:Y:S02]  /*ebf0*/  FFMA.FTZ R123, R103, UR4, -R205.reuse ;  /* 0x00000004677b7c23 */ /* 0x100fe400080108cd */
[----:B------:R1:W-:Y:S01]  /*ec00*/  SHFL.IDX PT, R38, R15, R211, 0x1f ;  /* 0x00001fd30f267589 */ /* 0x0003e200000e0000 */
[----:B------:R-:W-:Y:S01]  /*ec10*/  IADD3 R209, R9, 0xc, RZ ;  /* 0x0000000c09d17810 */ /* 0x000fe20007ffe0ff */
[----:B------:R-:W-:Y:S01]  /*ec20*/  FFMA.FTZ R114, R114, UR4, -R205 ;  /* 0x0000000472727c23 */ /* 0x000fe200080108cd */
[----:B--2---:R-:W-:Y:S01]  /*ec30*/  FFMA.FTZ R205, R95, UR4, -R122 ;  /* 0x000000045fcd7c23 */ /* 0x004fe2000801087a */
[--C-:B------:R-:W-:Y:S01]  /*ec40*/  FFMA.FTZ R112, R112, UR4, -R39.reuse ;  /* 0x0000000470707c23 */ /* 0x100fe20008010827 */
[----:B-1----:R1:W-:Y:S01]  /*ec50*/  MUFU.EX2 R15, R204 ;  /* 0x000000cc000f7308 */ /* 0x0023e20000000800 */
        /* <DEDUP_REMOVED lines=39> */
[----:B------:R-:W-:-:S06]  /*eed0*/  VIADD R233, R9, 0xc ;  /* 0x0000000c09e97836 */ /* 0x000fcc0000000000 */
        /* <DEDUP_REMOVED lines=40> */
[----:B------:R-:W4:Y:S01]  /*f160*/  MUFU.EX2 R32, R32 ;  /* 0x0000002000207308 */ /* 0x000f220000000800 */
[----:B------:R-:W-:Y:S01]  /*f170*/  FFMA.FTZ R20, -R20, R20, 1 ;  /* 0x3f80000014147423 */ /* 0x000fe20000010114 */
[----:B------:R-:W-:Y:S01]  /*f180*/  FMUL.FTZ R224, R18, R224 ;  /* 0x000000e012e07220 */ /* 0x000fe20000410000 */
[----:B------:R-:W-:Y:S01]  /*f190*/  FMUL.FTZ R225, R17, R225 ;  /* 0x000000e111e17220 */ /* 0x000fe20000410000 */
[----:B------:R-:W-:Y:S01]  /*f1a0*/  FFMA.FTZ R21, -R21, R21, 1 ;  /* 0x3f80000015157423 */ /* 0x000fe20000010115 */
[C---:B------:R-:W-:Y:S01]  /*f1b0*/  VIADD R235, R9.reuse, 0x10 ;  /* 0x0000001009eb7836 */ /* 0x040fe20000000000 */
[----:B------:R-:W-:Y:S01]  /*f1c0*/  IADD3 R234, R9, 0x14, RZ ;  /* 0x0000001409ea7810 */ /* 0x000fe20007ffe0ff */
[----:B---3--:R-:W-:Y:S01]  /*f1d0*/  FFMA.FTZ R11, -R170, R170, 1 ;  /* 0x3f800000aa0b7423 */ /* 0x008fe200000101aa */
[----:B------:R-:W3:Y:S01]  /*f1e0*/  MUFU.EX2 R30, R30 ;  /* 0x0000001e001e7308 */ /* 0x000ee20000000800 */
[----:B-1----:R-:W-:Y:S01]  /*f1f0*/  FADD.FTZ R40, R40, -R218 ;  /* 0x800000da28287221 */ /* 0x002fe20000010000 */
[----:B------:R-:W-:-:S03]  /*f200*/  FMUL.FTZ R22, R20, R22 ;  /* 0x0000001614167220 */ /* 0x000fc60000410000 */
[----:B------:R-:W-:Y:S01]  /*f210*/  FMUL.FTZ R40, R35, R40 ;  /* 0x0000002823287220 */ /* 0x000fe20000410000 */
[--C-:B--2---:R-:W-:Y:S01]  /*f220*/  FADD.FTZ R41, R41, -R221.reuse ;  /* 0x800000dd29297221 */ /* 0x104fe20000010000 */
[----:B------:R-:W-:Y:S01]  /*f230*/  FMUL.FTZ R20, R211, R224 ;  /* 0x000000e0d3147220 */ /* 0x000fe20000410000 */
[----:B------:R-:W-:Y:S01]  /*f240*/  FMUL.FTZ R21, R21, R225 ;  /* 0x000000e115157220 */ /* 0x000fe20000410000 */
[----:B------:R-:W1:Y:S01]  /*f250*/  SHFL.IDX PT, R224, R14, R235, 0x1f ;  /* 0x00001feb0ee07589 */ /* 0x000e6200000e0000 */
[----:B------:R-:W-:Y:S01]  /*f260*/  FADD.FTZ R43, R43, -R221 ;  /* 0x800000dd2b2b7221 */ /* 0x000fe20000010000 */
[----:B------:R-:W-:Y:S01]  /*f270*/  FMUL.FTZ R11, R11, R40 ;  /* 0x000000280b0b7220 */ /* 0x000fe20000410000 */
[--C-:B------:R-:W-:Y:S01]  /*f280*/  FFMA.FTZ R105, R105, UR4, -R97.reuse ;  /* 0x0000000469697c23 */ /* 0x100fe20008010861 */
[----:B------:R-:W2:Y:S01]  /*f290*/  SHFL.IDX PT, R225, R14, R234, 0x1f ;  /* 0x00001fea0ee17589 */ /* 0x000ea200000e0000 */
[----:B------:R-:W-:Y:S01]  /*f2a0*/  FFMA.FTZ R104, R104, UR4, -R97 ;  /* 0x0000000468687c23 */ /* 0x000fe20008010861 */
[----:B------:R-:W-:Y:S01]  /*f2b0*/  FFMA.FTZ R40, -R169, R169, 1 ;  /* 0x3f800000a9287423 */ /* 0x000fe200000101a9 */
[----:B------:R-:W-:Y:S01]  /*f2c0*/  FMUL.FTZ R221, R15, R41 ;  /* 0x000000290fdd7220 */ /* 0x000fe20000410000 */
[----:B------:R3:W-:Y:S01]  /*f2d0*/  MUFU.EX2 R97, R109 ;  /* 0x0000006d00617308 */ /* 0x0007e20000000800 */
[--C-:B------:R-:W-:Y:S01]  /*f2e0*/  FADD.FTZ R44, R44, -R222.reuse ;  /* 0x800000de2c2c7221 */ /* 0x100fe20000010000 */
[----:B------:R-:W-:Y:S01]  /*f2f0*/  FADD.FTZ R46, R46, -R222 ;  /* 0x800000de2e2e7221 */ /* 0x000fe20000010000 */
[----:B------:R-:W-:Y:S01]  /*f300*/  FMUL.FTZ R222, R37, R43 ;  /* 0x0000002b25de7220 */ /* 0x000fe20000410000 */
[----:B------:R-:W-:Y:S01]  /*f310*/  FMUL.FTZ R43, R40, R221 ;  /* 0x000000dd282b7220 */ /* 0x000fe20000410000 */
[----:B------:R-:W-:Y:S01]  /*f320*/  FFMA.FTZ R40, -R23, R23, 1 ;  /* 0x3f80000017287423 */ /* 0x000fe20000010117 */
[----:B---3--:R4:W-:Y:S01]  /*f330*/  SHFL.IDX PT, R109, R12, R227, 0x1f ;  /* 0x00001fe30c6d7589 */ /* 0x0089e200000e0000 */
[----:B------:R-:W-:Y:S01]  /*f340*/  FFMA.FTZ R23, -R88, R88, 1 ;  /* 0x3f80000058177423 */ /* 0x000fe20000010158 */
[----:B------:R-:W-:Y:S01]  /*f350*/  FMUL.FTZ R46, R39, R46 ;  /* 0x0000002e272e7220 */ /* 0x000fe20000410000 */
[----:B------:R3:W2:Y:S01]  /*f360*/  MUFU.EX2 R10, R121 ;  /* 0x00000079000a7308 */ /* 0x0006a20000000800 */
[----:B----4-:R-:W-:-:S02]  /*f370*/  FMUL.FTZ R227, R32, R220 ;  /* 0x000000dc20e37220 */ /* 0x010fc40000410000 */
[----:B------:R-:W4:Y:S01]  /*f380*/  SHFL.IDX PT, R220, R14, R229, 0x1f ;  /* 0x00001fe50edc7589 */ /* 0x000f2200000e0000 */
[----:B------:R-:W-:Y:S01]  /*f390*/  FMUL.FTZ R23, R23, R46 ;  /* 0x0000002e17177220 */ /* 0x000fe20000410000 */
[----:B------:R-:W-:Y:S01]  /*f3a0*/  FMUL.FTZ R223, R30, R223 ;  /* 0x000000df1edf7220 */ /* 0x000fe20000410000 */
[----:B------:R-:W-:Y:S02]  /*f3b0*/  FFMA.FTZ R46, -R92, R92, 1 ;  /* 0x3f8000005c2e7423 */ /* 0x000fe4000001015c */
[----:B------:R-:W4:Y:S01]  /*f3c0*/  MUFU.EX2 R36, R36 ;  /* 0x0000002400247308 */ /* 0x000f220000000800 */
[----:B------:R-:W4:Y:S01]  /*f3d0*/  SHFL.IDX PT, R92, R217, R233, 0x1f ;  /* 0x00001fe9d95c7589 */ /* 0x000f2200000e0000 */
[----:B------:R-:W-:-:S03]  /*f3e0*/  FMUL.FTZ R209, R209, R223 ;  /* 0x000000dfd1d17220 */ /* 0x000fc60000410000 */
[----:B------:R-:W4:Y:S01]  /*f3f0*/  SHFL.IDX PT, R223, R14, R230, 0x1f ;  /* 0x00001fe60edf7589 */ /* 0x000f2200000e0000 */
[----:B------:R-:W-:-:S03]  /*f400*/  FMUL.FTZ R45, R94, R45 ;  /* 0x0000002d5e2d7220 */ /* 0x000fc60000410000 */
[----:B---3--:R3:W-:Y:S01]  /*f410*/  SHFL.IDX PT, R121, R12, R226, 0x1f ;  /* 0x00001fe20c797589 */ /* 0x0087e200000e0000 */
[----:B------:R-:W-:Y:S01]  /*f420*/  FFMA.FTZ R211, -R200, R200, 1 ;  /* 0x3f800000c8d37423 */ /* 0x000fe200000101c8 */
[----:B------:R-:W-:Y:S01]  /*f430*/  FMUL.FTZ R228, R19, R228 ;  /* 0x000000e413e47220 */ /* 0x000fe20000410000 */
[----:B-1----:R-:W-:Y:S01]  /*f440*/  FADD.FTZ R48, R48, -R224 ;  /* 0x800000e030307221 */ /* 0x002fe20000010000 */
[----:B--2---:R-:W-:Y:S01]  /*f450*/  FADD.FTZ R49, R49, -R225 ;  /* 0x800000e131317221 */ /* 0x004fe20000010000 */
        /* <DEDUP_REMOVED lines=11> */
[--C-:B----4-:R-:W-:Y:S01]  /*f510*/  FADD.FTZ R53, R53, -R220.reuse ;  /* 0x800000dc35357221 */ /* 0x110fe20000010000 */
[----:B------:R-:W-:Y:S01]  /*f520*/  FADD.FTZ R55, R55, -R220 ;  /* 0x800000dc37377221 */ /* 0x000fe20000010000 */
[----:B------:R-:W-:Y:S01]  /*f530*/  FFMA.FTZ R91, -R91, R91, 1 ;  /* 0x3f8000005b5b7423 */ /* 0x000fe2000001015b */
[----:B------:R-:W-:Y:S02]  /*f540*/  VIADD R228, R9, 0x8 ;  /* 0x0000000809e47836 */ /* 0x000fe40000000000 */
[----:B------:R-:W-:Y:S01]  /*f550*/  FFMA.FTZ R218, -R168, R168, 1 ;  /* 0x3f800000a8da7423 */ /* 0x000fe200000101a8 */
[----:B------:R-:W-:Y:S01]  /*f560*/  FMUL.FTZ R220, R36, R42 ;  /* 0x0000002a24dc7220 */ /* 0x000fe20000410000 */
        /* <DEDUP_REMOVED lines=465> */
.L_x_2114:
        /* <DEDUP_REMOVED lines=70> */
.L_x_2115:
        /* <DEDUP_REMOVED lines=12> */
.L_x_2105:
        /* <DEDUP_REMOVED lines=34> */
.L_x_2073:
[----:B------:R-:W-:Y:S05]  /*119c0*/  @P0 BRA `(.L_x_2067) ;  /* 0x0000004000000947 */ /* 0x000fea0003800000 */
[----:B------:R-:W-:Y:S01]  /*119d0*/  ULDC.64 UR4, c[0x0][0x878] ;  /* 0x00021e0000047ab9 */ /* 0x000fe20000000a00 */
[----:B------:R-:W2:Y:S01]  /*119e0*/  S2R R12, SR_TID.X ;  /* 0x00000000000c7919 */ /* 0x000ea20000002100 */
[----:B------:R-:W-:Y:S01]  /*119f0*/  UISETP.NE.U32.AND UP0, UPT, UR4, URZ, UPT ;  /* 0x0000003f0400728c */ /* 0x000fe2000bf05070 */
[----:B------:R-:W3:Y:S01]  /*11a00*/  S2UR UR8, SR_CTAID.Y ;  /* 0x00000000000879c3 */ /* 0x000ee20000002600 */
[----:B------:R-:W-:Y:S02]  /*11a10*/  ULDC.64 UR10, c[0x0][0x848] ;  /* 0x00021200000a7ab9 */ /* 0x000fe40000000a00 */
[----:B------:R-:W-:Y:S01]  /*11a20*/  UISETP.NE.AND.EX UP0, UPT, UR5, URZ, UPT, UP0 ;  /* 0x0000003f0500728c */ /* 0x000fe2000bf05300 */
[----:B------:R-:W4:Y:S04]  /*11a30*/  S2R R0, SR_CTAID.X ;  /* 0x0000000000007919 */ /* 0x000f280000002500 */
[----:B------:R-:W5:Y:S01]  /*11a40*/  LDC.64 R8, c[0x0][0x818] ;  /* 0x00020600ff087b82 */ /* 0x000f620000000a00 */
[----:B------:R-:W-:-:S05]  /*11a50*/  PLOP3.LUT P0, PT, PT, PT, UP0, 0x80, 0x0 ;  /* 0x000000000000781c */ /* 0x000fca0003f0f008 */
[----:B------:R-:W-:Y:S02]  /*11a60*/  @UP0 ULDC.64 UR4, c[0x0][0x878] ;  /* 0x00021e0000040ab9 */ /* 0x000fe40000000a00 */
[----:B------:R-:W-:Y:S01]  /*11a70*/  @UP0 UIMAD.WIDE UR4, UR37, 0x4, UR4 ;  /* 0x00000004250408a5 */ /* 0x000fe2000f8e0204 */
[----:B------:R-:W1:Y:S05]  /*11a80*/  LDC.64 R10, c[0x0][0x840] ;  /* 0x00021000ff0a7b82 */ /* 0x000e6a0000000a00 */
[----:B------:R-:W-:Y:S01]  /*11a90*/  MOV R2, UR4 ;  /* 0x0000000400027c02 */ /* 0x000fe20008000f00 */
[----:B------:R-:W-:Y:S01]  /*11aa0*/  IMAD.U32 R3, RZ, RZ, UR5 ;  /* 0x00000005ff037e24 */ /* 0x000fe2000f8e00ff */
[----:B------:R-:W-:-:S04]  /*11ab0*/  ULDC UR5, c[0x0][0x850] ;  /* 0x0002140000057ab9 */ /* 0x000fc80000000800 */
[----:B------:R-:W3:Y:S01]  /*11ac0*/  @P0 LDG.E R2, desc[UR38][R2.64] ;  /* 0x0000002602020981 */ /* 0x000ee2000c1e1900 */
[----:B------:R-:W-:Y:S01]  /*11ad0*/  UISETP.NE.AND UP1, UPT, UR5, 0x1, UPT ;  /* 0x000000010500788c */ /* 0x000fe2000bf25270 */
[----:B--2---:R-:W-:Y:S01]  /*11ae0*/  VIADD R13, R12, 0xffffff80 ;  /* 0xffffff800c0d7836 */ /* 0x004fe20000000000 */
[----:B------:R-:W-:Y:S01]  /*11af0*/  MOV R14, 0x400 ;  /* 0x00000400000e7802 */ /* 0x000fe20000000f00 */
[----:B------:R-:W2:Y:S01]  /*11b00*/  S2R R15, SR_CgaCtaId ;  /* 0x00000000000f7919 */ /* 0x000ea20000008800 */
[----:B----4-:R-:W-:Y:S02]  /*11b10*/  SHF.L.U32 R0, R0, 0xd, RZ ;  /* 0x0000000d00007819 */ /* 0x010fe400000006ff */
[----:B--2---:R-:W-:Y:S02]  /*11b20*/  LEA R15, R15, R14, 0x18 ;  /* 0x0000000e0f0f7211 */ /* 0x004fe400078ec0ff */
[----:B---3--:R-:W-:Y:S02]  /*11b30*/  @P0 R2UR UR4, R2 ;  /* 0x00000000020402ca */ /* 0x008fe400000e0000 */
[----:B------:R-:W-:-:S04]  /*11b40*/  SHF.R.S32.HI R2, RZ, 0x1f, R13 ;  /* 0x0000001fff027819 */ /* 0x000fc8000001140d */
[----:B------:R-:W-:-:S07]  /*11b50*/  LEA.HI R3, R2, R13, RZ, 0x7 ;  /* 0x0000000d02037211 */ /* 0x000fce00078f38ff */
[----:B------:R-:W-:-:S03]  /*11b60*/  @UP0 ULEA UR6, UR37, UR4, 0x7 ;  /* 0x0000000425060291 */ /* 0x000fc6000f8e383f */
[----:B------:R-:W-:Y:S01]  /*11b70*/  @UP1 ULDC UR4, c[0x0][0x854] ;  /* 0x0002150000041ab9 */ /* 0x000fe20000000800 */
[----:B------:R-:W-:Y:S02]  /*11b80*/  @UP0 USHF.R.S32.HI UR7, URZ, 0x1f, UR6 ;  /* 0x0000001f3f070899 */ /* 0x000fe40008011406 */
[----:B------:R-:W-:Y:S02]  /*11b90*/  UIMAD.WIDE.U32 UR4, UR8, UR4, URZ ;  /* 0x00000004080472a5 */ /* 0x000fe4000f8e003f */
[----:B------:R-:W-:-:S03]  /*11ba0*/  @UP0 ULEA.HI UR7, UR7, UR6, URZ, 0x7 ;  /* 0x0000000607070291 */ /* 0x000fc6000f8f383f */
[----:B------:R-:W-:Y:S01]  /*11bb0*/  UMOV UR6, UR8 ;  /* 0x0000000800067c82 */ /* 0x000fe20008000000 */
[----:B------:R-:W-:Y:S01]  /*11bc0*/  @UP1 ULDC UR8, c[0x0][0x858] ;  /* 0x0002160000081ab9 */ /* 0x000fe20000000800 */
[----:B------:R-:W-:Y:S02]  /*11bd0*/  @UP0 USHF.L.U32 UR7, UR7, 0x6, URZ ;  /* 0x0000000607070899 */ /* 0x000fe4000800063f */
[----:B------:R-:W-:Y:S02]  /*11be0*/  @UP1 USHF.R.U32.HI UR6, URZ, UR8, UR5 ;  /* 0x000000083f061299 */ /* 0x000fe40008011605 */
[----:B------:R-:W-:Y:S02]  /*11bf0*/  @UP0 ULOP3.LUT UR4, UR7, 0xffffe000, URZ, 0xc0, !UPT ;  /* 0xffffe00007040892 */ /* 0x000fe4000f8ec03f */
[----:B------:R-:W-:Y:S02]  /*11c00*/  USHF.R.S32.HI UR7, URZ, 0x1f, UR6 ;  /* 0x0000001f3f077899 */ /* 0x000fe40008011406 */
[----:B------:R-:W-:Y:S01]  /*11c10*/  @UP0 USHF.R.S32.HI UR5, URZ, 0x1f, UR4 ;  /* 0x0000001f3f050899 */ /* 0x000fe20008011404 */
[----:B------:R-:W-:-:S02]  /*11c20*/  ULDC.64 UR8, c[0x0][0x820] ;  /* 0x0002080000087ab9 */ /* 0x000fc40000000a00 */
[----:B------:R-:W-:Y:S01]  /*11c30*/  @!UP0 UMOV UR4, URZ ;  /* 0x0000003f00048c82 */ /* 0x000fe20008000000 */
[----:B-----5:R-:W-:Y:S01]  /*11c40*/  IMAD R2, R8, UR7, RZ ;  /* 0x0000000708027c24 */ /* 0x020fe2000f8e02ff */
[----:B------:R-:W-:Y:S01]  /*11c50*/  IADD3 R4, P0, R0, UR4, RZ ;  /* 0x0000000400047c10 */ /* 0x000fe2000ff1e0ff */
[----:B-1----:R-:W-:Y:S01]  /*11c60*/  IMAD R6, R10, UR7, RZ ;  /* 0x000000070a067c24 */ /* 0x002fe2000f8e02ff */
[----:B------:R-:W-:Y:S01]  /*11c70*/  @!UP0 UMOV UR5, URZ ;  /* 0x0000003f00058c82 */ /* 0x000fe20008000000 */
[----:B------:R-:W-:Y:S01]  /*11c80*/  IMAD R9, R9, UR6, R2 ;  /* 0x0000000609097c24 */ /* 0x000fe2000f8e0202 */
[C---:B------:R-:W-:Y:S01]  /*11c90*/  LOP3.LUT R2, R3.reuse, 0xfffff80, RZ, 0xc0, !PT ;  /* 0x0fffff8003027812 */ /* 0x040fe200078ec0ff */
[----:B------:R-:W-:Y:S01]  /*11ca0*/  IMAD.SHL.U32 R3, R3, 0x20, RZ ;  /* 0x0000002003037824 */ /* 0x000fe200078e00ff */
[----:B------:R-:W-:Y:S01]  /*11cb0*/  LEA.HI.X.SX32 R5, R0, UR5, 0x1, P0 ;  /* 0x0000000500057c11 */ /* 0x000fe200080f0eff */
[----:B------:R-:W-:Y:S02]  /*11cc0*/  USHF.R.S32.HI UR4, URZ, 0x1f, UR37 ;  /* 0x0000001f3f047899 */ /* 0x000fe40008011425 */
[----:B------:R-:W-:Y:S01]  /*11cd0*/  IMAD.IADD R0, R13, 0x1, -R2 ;  /* 0x000000010d007824 */ /* 0x000fe200078e0a02 */
[----:B------:R-:W-:Y:S01]  /*11ce0*/  LOP3.LUT R7, R3, 0x3ffff000, RZ, 0xc0, !PT ;  /* 0x3ffff00003077812 */ /* 0x000fe200078ec0ff */
[----:B------:R-:W-:Y:S01]  /*11cf0*/  IMAD.WIDE.U32 R2, R8, UR6, R4 ;  /* 0x0000000608027c25 */ /* 0x000fe2000f8e0004 */
[----:B------:R-:W-:-:S02]  /*11d00*/  USEL UR4, UR4, URZ, !UP0 ;  /* 0x0000003f04047287 */ /* 0x000fc4000c000000 */
[----:B------:R-:W-:Y:S01]  /*11d10*/  LEA R0, R0, R7, 0x2 ;  /* 0x0000000700007211 */ /* 0x000fe200078e10ff */
[----:B------:R-:W-:Y:S01]  /*11d20*/  IMAD R7, R11, UR6, R6 ;  /* 0x000000060b077c24 */ /* 0x000fe2000f8e0206 */
[----:B------:R-:W-:Y:S01]  /*11d30*/  UIMAD UR5, UR4, UR8, URZ ;  /* 0x00000008040572a4 */ /* 0x000fe2000f8e023f */
[----:B------:R-:W-:Y:S01]  /*11d40*/  IMAD.WIDE.U32 R4, R10, UR6, R4 ;  /* 0x000000060a047c25 */ /* 0x000fe2000f8e0004 */
[----:B------:R-:W-:Y:S01]  /*11d50*/  USEL UR6, UR37, URZ, !UP0 ;  /* 0x0000003f25067287 */ /* 0x000fe2000c000000 */
[----:B------:R-:W-:Y:S01]  /*11d60*/  LEA R0, R0, R15, 0x2 ;  /* 0x0000000f00007211 */ /* 0x000fe200078e10ff */
[----:B------:R-:W-:Y:S01]  /*11d70*/  UIMAD UR4, UR4, UR10, URZ ;  /* 0x0000000a040472a4 */ /* 0x000fe2000f8e023f */
[----:B------:R-:W-:Y:S01]  /*11d80*/  IMAD.IADD R3, R3, 0x1, R9 ;  /* 0x0000000103037824 */ /* 0x000fe200078e0209 */
[----:B------:R-:W-:Y:S01]  /*11d90*/  IADD3 R5, R5, R7, RZ ;  /* 0x0000000705057210 */ /* 0x000fe20007ffe0ff */
[----:B------:R-:W-:Y:S01]  /*11da0*/  IMAD.U32 R7, RZ, RZ, UR10 ;  /* 0x0000000aff077e24 */ /* 0x000fe2000f8e00ff */
[----:B------:R-:W-:Y:S01]  /*11db0*/  UIMAD UR5, UR6, UR9, UR5 ;  /* 0x00000009060572a4 */ /* 0x000fe2000f8e0205 */
[----:B------:R-:W-:Y:S01]  /*11dc0*/  IMAD.U32 R9, RZ, RZ, UR8 ;  /* 0x00000008ff097e24 */ /* 0x000fe2000f8e00ff */
[----:B------:R-:W-:-:S02]  /*11dd0*/  UIMAD UR4, UR6, UR11, UR4 ;  /* 0x0000000b060472a4 */ /* 0x000fc4000f8e0204 */
[----:B------:R-:W-:-:S04]  /*11de0*/  IMAD.WIDE.U32 R4, R7, UR6, R4 ;  /* 0x0000000607047c25 */ /* 0x000fc8000f8e0004 */
[----:B------:R-:W-:Y:S01]  /*11df0*/  IMAD.WIDE.U32 R2, R9, UR6, R2 ;  /* 0x0000000609027c25 */ /* 0x000fe2000f8e0002 */
[----:B------:R-:W-:-:S03]  /*11e00*/  IADD3 R6, R5, UR4, RZ ;  /* 0x0000000405067c10 */ /* 0x000fc6000fffe0ff */
[----:B------:R-:W-:Y:S01]  /*11e10*/  VIADD R7, R3, UR5 ;  /* 0x0000000503077c36 */ /* 0x000fe20008000000 */
[----:B------:R-:W-:Y:S05]  /*11e20*/  WARPSYNC.ALL ;  /* 0x0000000000007948 */ /* 0x000fea0003800000 */
        /* <DEDUP_REMOVED lines=32> */
.L_x_2119:
[----:B------:R-:W-:Y:S01]  /*12030*/  @P0 ELECT P1, URZ, PT ;  /* 0x00000000003f082f */ /* 0x000fe20003820000 */
[----:B------:R1:W-:-:S12]  /*12040*/  UBLKRED.G.S.ADD.F32.RN [UR4], [UR6], UR7, desc[UR8] ;  /* 0x00000804060073bb */ /* 0x0003d800080a1407 */
[----:B------:R-:W-:Y:S02]  /*12050*/  @P1 PLOP3.LUT P0, PT, P1, PT, PT, 0x8, 0x0 ;  /* 0x000000000000181c */ /* 0x000fe40000f0e170 */
[----:B------:R-:W-:-:S11]  /*12060*/  PLOP3.LUT P1, PT, PT, PT, PT, 0x8, 0x0 ;  /* 0x000000000000781c */ /* 0x000fd60003f2e170 */
[----:B-1----:R-:W-:Y:S05]  /*12070*/  @P0 BRA.U.ANY `(.L_x_2119) ;  /* 0xfffffffd00ec0947 */ /* 0x002fea000393ffff */
[----:B------:R0:W-:Y:S01]  /*12080*/  UTMACMDFLUSH ;  /* 0x00000000000079b7 */ /* 0x0001e20000000000 */
[----:B------:R-:W-:-:S04]  /*12090*/  DEPBAR.LE SB0, 0x0 ;  /* 0x000080000000791a */ /* 0x000fc80000000000 */
.L_x_2118:
[----:B------:R-:W-:Y:S05]  /*120a0*/  BSYNC B0 ;  /* 0x0000000000007941 */ /* 0x000fea0003800000 */
.L_x_2117:
        /* <DEDUP_REMOVED lines=25> */
.L_x_2120:
[----:B------:R-:W-:Y:S01]  /*12240*/  @P0 ELECT P1, URZ, PT ;  /* 0x00000000003f082f */ /* 0x000fe20003820000 */
[----:B------:R2:W-:-:S12]  /*12250*/  UBLKRED.G.S.ADD.F32.RN [UR4], [UR6], UR7, desc[UR8] ;  /* 0x00000804060073bb */ /* 0x0005d800080a1407 */
[----:B------:R-:W-:Y:S02]  /*12260*/  @P1 PLOP3.LUT P0, PT, P1, PT, PT, 0x8, 0x0 ;  /* 0x000000000000181c */ /* 0x000fe40000f0e170 */
[----:B------:R-:W-:-:S11]  /*12270*/  PLOP3.LUT P1, PT, PT, PT, PT, 0x8, 0x0 ;  /* 0x000000000000781c */ /* 0x000fd60003f2e170 */
[----:B--2---:R-:W-:Y:S05]  /*12280*/  @P0 BRA.U.ANY `(.L_x_2120) ;  /* 0xfffffffd00ec0947 */ /* 0x004fea000393ffff */
[----:B------:R0:W-:Y:S01]  /*12290*/  UTMACMDFLUSH ;  /* 0x00000000000079b7 */ /* 0x0001e20000000000 */
[----:B------:R-:W-:-:S04]  /*122a0*/  DEPBAR.LE SB0, 0x0 ;  /* 0x000080000000791a */ /* 0x000fc80000000000 */
[----:B------:R-:W-:Y:S05]  /*122b0*/  BRA `(.L_x_2067) ;  /* 0x0000003400c47947 */ /* 0x000fea0003800000 */
.L_x_2062:
        /* <DEDUP_REMOVED lines=21> */
.L_x_2122:
        /* <DEDUP_REMOVED lines=13> */
.L_x_2124:
[----:B------:R-:W-:-:S05]  /*124e0*/  ULDC UR4, c[0x0][0x8c4] ;  /* 0x0002310000047ab9 */ /* 0x000fca0000000800 */
.L_x_2123:
        /* <DEDUP_REMOVED lines=44> */
.L_x_2125:
        /* <DEDUP_REMOVED lines=13> */
.L_x_2126:
        /* <DEDUP_REMOVED lines=12> */
.L_x_2127:
        /* <DEDUP_REMOVED lines=22> */
.L_x_2128:
[----:B------:R-:W-:-:S13]  /*12aa0*/  ISETP.GT.AND P0, PT, R2, UR7, PT ;  /* 0x0000000702007c0c */ /* 0x000fda000bf04270 */
[----:B------:R-:W-:Y:S05]  /*12ab0*/  @!P0 BRA `(.L_x_2067) ;  /* 0x0000002c00c48947 */ /* 0x000fea0003800000 */
[----:B------:R-:W-:Y:S01]  /*12ac0*/  ULDC.64 UR14, c[0x0][0x2d8] ;  /* 0x0000b600000e7ab9 */ /* 0x000fe20000000a00 */
[----:B------:R-:W-:Y:S01]  /*12ad0*/  VIADD R0, R2, -UR7 ;  /* 0x8000000702007c36 */ /* 0x000fe20008000000 */
[----:B------:R-:W-:Y:S02]  /*12ae0*/  UIMAD UR11, UR11, UR14, URZ ;  /* 0x0000000e0b0b72a4 */ /* 0x000fe4000f8e023f */
[----:B------:R-:W-:Y:S02]  /*12af0*/  USHF.R.S32.HI UR6, URZ, 0x1f, UR12 ;  /* 0x0000001f3f067899 */ /* 0x000fe4000801140c */
[----:B------:R-:W-:Y:S01]  /*12b00*/  UIMAD.WIDE.U32 UR8, UR16, UR14, URZ ;  /* 0x0000000e100872a5 */ /* 0x000fe2000f8e003f */
        /* <DEDUP_REMOVED lines=33> */
.L_x_2131:
[----:B------:R-:W-:Y:S05]  /*12d20*/  BSYNC B0 ;  /* 0x0000000000007941 */ /* 0x000fea0003800000 */
.L_x_2130:
        /* <DEDUP_REMOVED lines=19> */
.L_x_2133:
[----:B------:R-:W-:Y:S05]  /*12e60*/  BSYNC B0 ;  /* 0x0000000000007941 */ /* 0x000fea0003800000 */
.L_x_2132:
[----:B------:R-:W-:Y:S06]  /*12e70*/  BAR.ARV 0xa, 0xa0 ;  /* 0x0282800000007b1d */ /* 0x000fec0000002000 */
[----:B------:R-:W-:Y:S04]  /*12e80*/  BSSY B0, `(.L_x_2134) ;  /* 0x0000003000007945 */ /* 0x000fe80003800000 */
[----:B------:R-:W-:Y:S05]  /*12e90*/  @!P0 BRA `(.L_x_2135) ;  /* 0x0000000000048947 */ /* 0x000fea0003800000 */
[----:B------:R-:W-:-:S04]  /*12ea0*/  DEPBAR.LE SB0, 0x0 ;  /* 0x000080000000791a */ /* 0x000fc80000000000 */
.L_x_2135:
[----:B------:R-:W-:Y:S05]  /*12eb0*/  BSYNC B0 ;  /* 0x0000000000007941 */ /* 0x000fea0003800000 */
.L_x_2134:
[----:B------:R-:W-:Y:S06]  /*12ec0*/  BAR.ARV 0xb, 0xa0 ;  /* 0x02c2800000007b1d */ /* 0x000fec0000002000 */
[----:B------:R-:W-:Y:S01]  /*12ed0*/  UIADD3 UR15, UR7, 0x1, URZ ;  /* 0x00000001070f7890 */ /* 0x000fe2000fffe03f */
[----:B------:R-:W-:Y:S11]  /*12ee0*/  BRA `(.L_x_2136) ;  /* 0x0000000000047947 */ /* 0x000ff60003800000 */
.L_x_2129:
[----:B------:R-:W-:-:S05]  /*12ef0*/  UMOV UR15, UR7 ;  /* 0x00000007000f7c82 */ /* 0x000fca0008000000 */
.L_x_2136:
        /* <DEDUP_REMOVED lines=21> */
.L_x_2149:
        /* <DEDUP_REMOVED lines=20> */
.L_x_2138:
[----:B------:R-:W-:Y:S05]  /*13190*/  BSYNC B0 ;  /* 0x0000000000007941 */ /* 0x000fea0003800000 */
.L_x_2137:
        /* <DEDUP_REMOVED lines=13> */
.L_x_2140:
[----:B------:R-:W-:Y:S05]  /*13270*/  BSYNC B0 ;  /* 0x0000000000007941 */ /* 0x000fea0003800000 */
.L_x_2139:
[----:B------:R-:W-:Y:S06]  /*13280*/  BAR.ARV 0xa, 0xa0 ;  /* 0x0282800000007b1d */ /* 0x000fec0000002000 */
[----:B------:R-:W-:Y:S04]  /*13290*/  BSSY B0, `(.L_x_2141) ;  /* 0x0000003000007945 */ /* 0x000fe80003800000 */
[----:B------:R-:W-:Y:S05]  /*132a0*/  @!P0 BRA `(.L_x_2142) ;  /* 0x0000000000048947 */ /* 0x000fea0003800000 */
[----:B------:R-:W-:-:S04]  /*132b0*/  DEPBAR.LE SB0, 0x0 ;  /* 0x000080000000791a */ /* 0x000fc80000000000 */
.L_x_2142:
[----:B------:R-:W-:Y:S05]  /*132c0*/  BSYNC B0 ;  /* 0x0000000000007941 */ /* 0x000fea0003800000 */
.L_x_2141:
        /* <DEDUP_REMOVED lines=13> */
.L_x_2144:
[----:B------:R-:W-:Y:S05]  /*133a0*/  BSYNC B0 ;  /* 0x0000000000007941 */ /* 0x000fea0003800000 */
.L_x_2143:
        /* <DEDUP_REMOVED lines=13> */
.L_x_2146:
[----:B------:R-:W-:Y:S05]  /*13480*/  BSYNC B0 ;  /* 0x0000000000007941 */ /* 0x000fea0003800000 */
.L_x_2145:
[----:B------:R-:W-:Y:S01]  /*13490*/  UIADD3 UR15, UR15, 0x2, URZ ;  /* 0x000000020f0f7890 */ /* 0x000fe2000fffe03f */
[----:B------:R-:W-:Y:S06]  /*134a0*/  BAR.ARV 0xa, 0xa0 ;  /* 0x0282800000007b1d */ /* 0x000fec0000002000 */
[----:B------:R-:W-:Y:S01]  /*134b0*/  BSSY B0, `(.L_x_2147) ;  /* 0x0000004000007945 */ /* 0x000fe20003800000 */
[----:B------:R-:W-:-:S03]  /*134c0*/  ISETP.LE.AND P1, PT, R2, UR15, PT ;  /* 0x0000000f02007c0c */ /* 0x000fc6000bf23270 */
[----:B------:R-:W-:Y:S10]  /*134d0*/  @!P0 BRA `(.L_x_2148) ;  /* 0x0000000000048947 */ /* 0x000ff40003800000 */
[----:B------:R-:W-:-:S04]  /*134e0*/  DEPBAR.LE SB0, 0x0 ;  /* 0x000080000000791a */ /* 0x000fc80000000000 */
.L_x_2148:
[----:B------:R-:W-:Y:S05]  /*134f0*/  BSYNC B0 ;  /* 0x0000000000007941 */ /* 0x000fea0003800000 */
.L_x_2147:
[----:B------:R-:W-:Y:S06]  /*13500*/  BAR.ARV 0xb, 0xa0 ;  /* 0x02c2800000007b1d */ /* 0x000fec0000002000 */
[----:B------:R-:W-:Y:S02]  /*13510*/  UIADD3 UR19, UR19, 0x4000, URZ ;  /* 0x0000400013137890 */ /* 0x000fe4000fffe03f */
[----:B------:R-:W-:Y:S01]  /*13520*/  UIADD3 UR6, UR6, 0x4000, URZ ;  /* 0x0000400006067890 */ /* 0x000fe2000fffe03f */
[----:B------:R-:W-:Y:S11]  /*13530*/  @!P1 BRA `(.L_x_2149) ;  /* 0xfffffff800c49947 */ /* 0x000ff6000383ffff */
[----:B------:R-:W-:Y:S05]  /*13540*/  BRA `(.L_x_2067) ;  /* 0x0000002400207947 */ /* 0x000fea0003800000 */
.L_x_2121:
        /* <DEDUP_REMOVED lines=14> */
.L_x_2150:
        /* <DEDUP_REMOVED lines=14> */
.L_x_2152:
[----:B------:R-:W-:-:S05]  /*13710*/  ULDC UR4, c[0x0][0x8c4] ;  /* 0x0002310000047ab9 */ /* 0x000fca0000000800 */
.L_x_2151:
        /* <DEDUP_REMOVED lines=59> */
.L_x_2154:
        /* <DEDUP_REMOVED lines=13> */
.L_x_2155:
        /* <DEDUP_REMOVED lines=8> */
.L_x_2156:
        /* <DEDUP_REMOVED lines=21> */
.L_x_2157:
        /* <DEDUP_REMOVED lines=50> */
.L_x_2187:
        /* <DEDUP_REMOVED lines=15> */
.L_x_2160:
        /* <DEDUP_REMOVED lines=77> */
.L_x_2171:
[----:B-123--:R-:W-:-:S04]  /*14650*/  SHF.L.U32 R18, R10, 0x1f, RZ ;  /* 0x0000001f0a127819 */ /* 0x00efc800000006ff */
[----:B------:R-:W2:Y:S02]  /*14660*/  SYNCS.PHASECHK.TRANS64.TRYWAIT P1, [R15+URZ+0x30c40], R18 ;  /* 0x030c40120f0075a7 */ /* 0x000ea4000802017f */
[----:B--2---:R-:W-:Y:S05]  /*14670*/  @!P1 BRA `(.L_x_2163) ;  /* 0x00000014009c9947 */ /* 0x004fea0003800000 */
.L_x_2188:
        /* <DEDUP_REMOVED lines=8> */
.L_x_2164:
        /* <DEDUP_REMOVED lines=30> */
.L_x_2189:
        /* <DEDUP_REMOVED lines=8> */
.L_x_2166:
        /* <DEDUP_REMOVED lines=30> */
.L_x_2190:
        /* <DEDUP_REMOVED lines=8> */
.L_x_2168:
        /* <DEDUP_REMOVED lines=24> */
.L_x_2192:
        /* <DEDUP_REMOVED lines=8> */
.L_x_2170:
        /* <DEDUP_REMOVED lines=30> */
.L_x_2162:
[----:B------:R-:W4:Y:S02]  /*14fa0*/  LDL.LU R4, [R1+0x4] ;  /* 0x0000040001047983 */ /* 0x000f240000300800 */
[----:B----4-:R-:W-:Y:S02]  /*14fb0*/  ISETP.NE.AND P1, PT, R4, RZ, PT ;  /* 0x000000ff0400720c */ /* 0x010fe40003f25270 */
[----:B------:R4:W5:Y:S11]  /*14fc0*/  LDL R4, [R1] ;  /* 0x0000000001047983 */ /* 0x0009760000100800 */
[----:B----4-:R-:W-:Y:S05]  /*14fd0*/  @!P1 BRA `(.L_x_2161) ;  /* 0x0000000400249947 */ /* 0x010fea0003800000 */
[----:B------:R-:W-:-:S04]  /*14fe0*/  SHF.L.U32 R12, R10, 0x1f, RZ ;  /* 0x0000001f0a0c7819 */ /* 0x000fc800000006ff */
[----:B------:R-:W4:Y:S02]  /*14ff0*/  SYNCS.PHASECHK.TRANS64.TRYWAIT P1, [R15+URZ+0x30c40], R12 ;  /* 0x030c400c0f0075a7 */ /* 0x000f24000802017f */
[----:B----4-:R-:W-:Y:S05]  /*15000*/  @!P1 BRA `(.L_x_2172) ;  /* 0x0000000c008c9947 */ /* 0x010fea0003800000 */
.L_x_2193:
        /* <DEDUP_REMOVED lines=8> */
.L_x_2173:
        /* <DEDUP_REMOVED lines=27> */
.L_x_2194:
        /* <DEDUP_REMOVED lines=8> */
.L_x_2175:
        /* <DEDUP_REMOVED lines=27> */
.L_x_2161:
[----:B------:R-:W1:Y:S01]  /*15470*/  S2R R0, SR_TID.X ;  /* 0x0000000000007919 */ /* 0x000e620000002100 */
[----:B------:R-:W-:Y:S02]  /*15480*/  LEA R3, R16, R15, 0x3 ;  /* 0x0000000f10037211 */ /* 0x000fe400078e18ff */
[----:B-1----:R-:W-:Y:S02]  /*15490*/  LOP3.LUT R2, R0, 0x7f, RZ, 0xc0, !PT ;  /* 0x0000007f00027812 */ /* 0x002fe400078ec0ff */
[----:B------:R-:W-:Y:S02]  /*154a0*/  SHF.L.U32 R0, R10, 0x1f, RZ ;  /* 0x0000001f0a007819 */ /* 0x000fe400000006ff */
[----:B------:R-:W-:Y:S02]  /*154b0*/  ISETP.NE.AND P1, PT, R2, RZ, PT ;  /* 0x000000ff0200720c */ /* 0x000fe40003f25270 */
[----:B------:R-:W1:Y:S02]  /*154c0*/  SYNCS.PHASECHK.TRANS64.TRYWAIT P0, [R3+URZ+0x30c40], R0 ;  /* 0x030c4000030075a7 */ /* 0x000e64000800017f */
[----:B-1----:R-:W-:Y:S09]  /*154d0*/  @!P0 BRA `(.L_x_2176) ;  /* 0x0000000800808947 */ /* 0x002ff20003800000 */
.L_x_2195:
[----:B------:R-:W-:Y:S05]  /*154e0*/  @P1 BRA `(.L_x_2177) ;  /* 0x0000000000181947 */ /* 0x000fea0003800000 */
[----:B------:R-:W1:Y:S01]  /*154f0*/  S2R R2, SR_TID.X ;  /* 0x0000000000027919 */ /* 0x000e620000002100 */
[----:B------:R-:W-:-:S04]  /*15500*/  IMAD.MOV.U32 R0, RZ, RZ, 0x4200 ;  /* 0x00004200ff007424 */ /* 0x000fc800078e00ff */
[----:B------:R1:W-:Y:S02]  /*15510*/  SYNCS.ARRIVE.TRANS64 RZ, [R3+URZ+0x30c30], R0 ;  /* 0x030c300003ff79a7 */ /* 0x0003e4000800003f */
[----:B-1----:R-:W-:-:S13]  /*15520*/  LOP3.LUT P0, RZ, R2, 0x1f, RZ, 0xc0, !PT ;  /* 0x0000001f02ff7812 */ /* 0x002fda000780c0ff */
[----:B------:R-:W-:Y:S05]  /*15530*/  @!P0 BRA `(.L_x_2177) ;  /* 0x0000000000048947 */ /* 0x000fea0003800000 */
[----:B------:R-:W-:Y:S01]  /*15540*/  BPT.TRAP 0x1 ;  /* 0x000000040000795c */ /* 0x000fe20000300000 */
.L_x_2177:
        /* <DEDUP_REMOVED lines=34> */
.L_x_2158:
[----:B------:R-:W-:Y:S05]  /*15770*/  BSYNC B0 ;  /* 0x0000000000007941 */ /* 0x000fea0003800000 */
.L_x_2153:
[----:B------:R-:W-:-:S03]  /*15780*/  UMOV UR8, 0xffffffff ;  /* 0xffffffff00087882 */ /* 0x000fc60000000000 */
[----:B------:R-:W-:Y:S05]  /*15790*/  BRA.DIV UR8, `(.L_x_2178) ;  /* 0x0000000608e47947 */ /* 0x000fea000b800000 */
[----:B------:R-:W-:-:S13]  /*157a0*/  ELECT P6, URZ, PT ;  /* 0x00000000003f782f */ /* 0x000fda00038c0000 */
.L_x_2198:
[----:B------:R-:W-:Y:S05]  /*157b0*/  @!P6 BRA `(.L_x_2067) ;  /* 0x000000000084e947 */ /* 0x000fea0003800000 */
[----:B------:R-:W-:-:S06]  /*157c0*/  ULOP3.LUT UR8, UR36, 0x2, URZ, 0xfc, !UPT ;  /* 0x0000000224087892 */ /* 0x000fcc000f8efc3f */
[----:B------:R-:W-:-:S04]  /*157d0*/  MOV R2, UR8 ;  /* 0x0000000800027c02 */ /* 0x000fc80008000f00 */
[----:B------:R-:W-:-:S13]  /*157e0*/  ISETP.NE.AND P2, PT, R2, 0x3, PT ;  /* 0x000000030200780c */ /* 0x000fda0003f45270 */
[----:B------:R-:W-:Y:S05]  /*157f0*/  @!P2 BRA `(.L_x_2179) ;  /* 0x000000000004a947 */ /* 0x000fea0003800000 */
[----:B---3--:R-:W-:Y:S01]  /*15800*/  BPT.TRAP 0x1 ;  /* 0x000000040000795c */ /* 0x008fe20000300000 */
.L_x_2179:
        /* <DEDUP_REMOVED lines=15> */
.L_x_2199:
[----:B------:R-:W2:Y:S02]  /*15900*/  SYNCS.PHASECHK.TRANS64.TRYWAIT P0, [R3+URZ], R2 ;  /* 0x00000002030075a7 */ /* 0x000ea4000800017f */
[----:B--2---:R-:W-:Y:S05]  /*15910*/  @!P0 BRA `(.L_x_2181) ;  /* 0x0000000400b88947 */ /* 0x004fea0003800000 */
.L_x_2200:
[----:B------:R-:W-:Y:S05]  /*15920*/  @!P2 BRA `(.L_x_2182) ;  /* 0x000000000004a947 */ /* 0x000fea0003800000 */
[----:B---3--:R-:W-:Y:S01]  /*15930*/  BPT.TRAP 0x1 ;  /* 0x000000040000795c */ /* 0x008fe20000300000 */
.L_x_2182:
[----:B--2---:R-:W-:-:S05]  /*15940*/  VIADD R3, R8, 0x30c40 ;  /* 0x00030c4008037836 */ /* 0x004fca0000000000 */
[----:B------:R-:W-:-:S04]  /*15950*/  LEA R5, R0, R3, 0x3 ;  /* 0x0000000300057211 */ /* 0x000fc800078e18ff */
[----:B------:R-:W2:Y:S02]  /*15960*/  SYNCS.PHASECHK.TRANS64.TRYWAIT P0, [R5+URZ], R4 ;  /* 0x00000004050075a7 */ /* 0x000ea4000800017f */
[----:B--2---:R-:W-:Y:S05]  /*15970*/  @!P0 BRA `(.L_x_2183) ;  /* 0x0000000400b48947 */ /* 0x004fea0003800000 */
.L_x_2201:
[----:B------:R-:W-:-:S07]  /*15980*/  IMAD R3, R6, 0x8, R3 ;  /* 0x0000000806037824 */ /* 0x000fce00078e0203 */
.L_x_2184:
[----:B----4-:R4:W1:Y:S02]  /*15990*/  SYNCS.PHASECHK.TRANS64.TRYWAIT P0, [R3+URZ], R2 ;  /* 0x00000002030075a7 */ /* 0x010864000800017f */
[----:B-1----:R-:W-:Y:S05]  /*159a0*/  @!P0 NANOSLEEP.SYNCS 0x989680 ;  /* 0x009896800000895d */ /* 0x002fea0003900000 */
[----:B------:R-:W1:Y:S02]  /*159b0*/  @!P0 SYNCS.PHASECHK.TRANS64 P0, [R3+URZ], R2 ;  /* 0x00000002030085a7 */ /* 0x000e64000800007f */
[----:B-1----:R-:W-:Y:S05]  /*159c0*/  @!P0 BRA `(.L_x_2184) ;  /* 0xfffffffc00f08947 */ /* 0x002fea000383ffff */
.L_x_2067:
[----:B---3--:R-:W-:Y:S05]  /*159d0*/  BSYNC B6 ;  /* 0x0000000000067941 */ /* 0x008fea0003800000 */
.L_x_2061:
[----:B------:R-:W-:Y:S05]  /*159e0*/  EXIT ;  /* 0x000000000000794d */ /* 0x000fea0003800000 */
.L_x_2078:
[----:B------:R-:W-:Y:S01]  /*159f0*/  MOV R13, R18 ;  /* 0x00000012000d7202 */ /* 0x000fe20000000f00 */
[----:B------:R-:W-:Y:S01]  /*15a00*/  IMAD.MOV.U32 R12, RZ, RZ, RZ ;  /* 0x000000ffff0c7224 */ /* 0x000fe200078e00ff */
[----:B------:R-:W-:Y:S01]  /*15a10*/  MOV R11, 0x1f ;  /* 0x0000001f000b7802 */ /* 0x000fe20000000f00 */
[----:B------:R-:W-:-:S07]  /*15a20*/  IMAD.MOV.U32 R15, RZ, RZ, -0x1 ;  /* 0xffffffffff0f7424 */ /* 0x000fce00078e00ff */
[----:B------:R-:W-:Y:S05]  /*15a30*/  WARPSYNC.COLLECTIVE R15, `(.L_x_2185) ;  /* 0x000000000f087348 */ /* 0x000fea0003c00000 */
[----:B------:R1:W2:Y:S02]  /*15a40*/  SHFL.IDX P6, R14, R13, R12, R11 ;  /* 0x0000000c0d0e7389 */ /* 0x0002a400000c000b */
[----:B-12---:R-:W-:Y:S01]  /*15a50*/  ENDCOLLECTIVE ;  /* 0x000000000000791b */ /* 0x006fe20003800000 */
.L_x_2185:
[----:B------:R-:W-:Y:S05]  /*15a60*/  BRA `(.L_x_2186) ;  /* 0xfffffeb8006c7947 */ /* 0x000fea000383ffff */
.L_x_2080:
[----:B--2---:R2:W3:Y:S02]  /*15a70*/  SYNCS.PHASECHK.TRANS64.TRYWAIT P0, [R16+URZ+0x30c00], R11 ;  /* 0x030c000b100075a7 */ /* 0x0044e4000800017f */
[----:B---3--:R-:W-:Y:S05]  /*15a80*/  @!P0 NANOSLEEP.SYNCS 0x989680 ;  /* 0x009896800000895d */ /* 0x008fea0003900000 */
[----:B------:R-:W3:Y:S02]  /*15a90*/  @!P0 SYNCS.PHASECHK.TRANS64 P0, [R16+URZ+0x30c00], R11 ;  /* 0x030c000b100085a7 */ /* 0x000ee4000800007f */
[----:B---3--:R-:W-:Y:S05]  /*15aa0*/  @!P0 BRA `(.L_x_2080) ;  /* 0xfffffffc00f08947 */ /* 0x008fea000383ffff */
[----:B------:R-:W-:Y:S05]  /*15ab0*/  BRA `(.L_x_2079) ;  /* 0xfffffeb800b87947 */ /* 0x000fea000383ffff */
.L_x_2085:
[----:B--2---:R2:W3:Y:S02]  /*15ac0*/  SYNCS.PHASECHK.TRANS64.TRYWAIT P0, [R6+URZ+0x30c10], R23 ;  /* 0x030c1017060075a7 */ /* 0x0044e4000800017f */
[----:B---3--:R-:W-:Y:S05]  /*15ad0*/  @!P0 NANOSLEEP.SYNCS 0x989680 ;  /* 0x009896800000895d */ /* 0x008fea0003900000 */
[----:B------:R-:W3:Y:S02]  /*15ae0*/  @!P0 SYNCS.PHASECHK.TRANS64 P0, [R6+URZ+0x30c10], R23 ;  /* 0x030c1017060085a7 */ /* 0x000ee4000800007f */
[----:B---3--:R-:W-:Y:S05]  /*15af0*/  @!P0 BRA `(.L_x_2085) ;  /* 0xfffffffc00f08947 */ /* 0x008fea000383ffff */
[----:B------:R-:W-:Y:S05]  /*15b00*/  BRA `(.L_x_2084) ;  /* 0xfffffec4006c7947 */ /* 0x000fea000383ffff */
.L_x_2089:
[----:B------:R1:W1:Y:S02]  /*15b10*/  SYNCS.PHASECHK.TRANS64.TRYWAIT P0, [R6+URZ+0x30c30], R23 ;  /* 0x030c3017060075a7 */ /* 0x000264000800017f */
[----:B-1----:R-:W-:Y:S05]  /*15b20*/  @!P0 NANOSLEEP.SYNCS 0x989680 ;  /* 0x009896800000895d */ /* 0x002fea0003900000 */
[----:B------:R-:W1:Y:S02]  /*15b30*/  @!P0 SYNCS.PHASECHK.TRANS64 P0, [R6+URZ+0x30c30], R23 ;  /* 0x030c3017060085a7 */ /* 0x000e64000800007f */
[----:B-1----:R-:W-:Y:S05]  /*15b40*/  @!P0 BRA `(.L_x_2089) ;  /* 0xfffffffc00f08947 */ /* 0x002fea000383ffff */
[----:B------:R-:W-:Y:S05]  /*15b50*/  BRA `(.L_x_2088) ;  /* 0xfffffec800747947 */ /* 0x000fea000383ffff */
.L_x_2097:
[----:B--2---:R2:W3:Y:S02]  /*15b60*/  SYNCS.PHASECHK.TRANS64.TRYWAIT P1, [R6+URZ+0x30c10], R23 ;  /* 0x030c1017060075a7 */ /* 0x0044e4000802017f */
[----:B---3--:R-:W-:Y:S05]  /*15b70*/  @!P1 NANOSLEEP.SYNCS 0x989680 ;  /* 0x009896800000995d */ /* 0x008fea0003900000 */
[----:B------:R-:W3:Y:S02]  /*15b80*/  @!P1 SYNCS.PHASECHK.TRANS64 P1, [R6+URZ+0x30c10], R23 ;  /* 0x030c1017060095a7 */ /* 0x000ee4000802007f */
[----:B---3--:R-:W-:Y:S05]  /*15b90*/  @!P1 BRA `(.L_x_2097) ;  /* 0xfffffffc00f09947 */ /* 0x008fea000383ffff */
[----:B------:R-:W-:Y:S05]  /*15ba0*/  BRA `(.L_x_2096) ;  /* 0xffffff1c008c7947 */ /* 0x000fea000383ffff */
.L_x_2101:
[----:B------:R1:W1:Y:S02]  /*15bb0*/  SYNCS.PHASECHK.TRANS64.TRYWAIT P1, [R6+URZ+0x30c30], R23 ;  /* 0x030c3017060075a7 */ /* 0x000264000802017f */
[----:B-1----:R-:W-:Y:S05]  /*15bc0*/  @!P1 NANOSLEEP.SYNCS 0x989680 ;  /* 0x009896800000995d */ /* 0x002fea0003900000 */
[----:B------:R-:W1:Y:S02]  /*15bd0*/  @!P1 SYNCS.PHASECHK.TRANS64 P1, [R6+URZ+0x30c30], R23 ;  /* 0x030c3017060095a7 */ /* 0x000e64000802007f */
[----:B-1----:R-:W-:Y:S05]  /*15be0*/  @!P1 BRA `(.L_x_2101) ;  /* 0xfffffffc00f09947 */ /* 0x002fea000383ffff */
[----:B------:R-:W-:Y:S05]  /*15bf0*/  BRA `(.L_x_2100) ;  /* 0xffffff20008c7947 */ /* 0x000fea000383ffff */
.L_x_2109:
[----:B--2---:R2:W3:Y:S02]  /*15c00*/  SYNCS.PHASECHK.TRANS64.TRYWAIT P0, [R6+URZ+0x30c10], R23 ;  /* 0x030c1017060075a7 */ /* 0x0044e4000800017f */
[----:B---3--:R-:W-:Y:S05]  /*15c10*/  @!P0 NANOSLEEP.SYNCS 0x989680 ;  /* 0x009896800000895d */ /* 0x008fea0003900000 */
[----:B------:R-:W3:Y:S02]  /*15c20*/  @!P0 SYNCS.PHASECHK.TRANS64 P0, [R6+URZ+0x30c10], R23 ;  /* 0x030c1017060085a7 */ /* 0x000ee4000800007f */
[----:B---3--:R-:W-:Y:S05]  /*15c30*/  @!P0 BRA `(.L_x_2109) ;  /* 0xfffffffc00f08947 */ /* 0x008fea000383ffff */
[----:B------:R-:W-:Y:S05]  /*15c40*/  BRA `(.L_x_2108) ;  /* 0xffffff6800e47947 */ /* 0x000fea000383ffff */
.L_x_2113:
[----:B------:R1:W1:Y:S02]  /*15c50*/  SYNCS.PHASECHK.TRANS64.TRYWAIT P0, [R6+URZ+0x30c30], R23 ;  /* 0x030c3017060075a7 */ /* 0x000264000800017f */
[----:B-1----:R-:W-:Y:S05]  /*15c60*/  @!P0 NANOSLEEP.SYNCS 0x989680 ;  /* 0x009896800000895d */ /* 0x002fea0003900000 */
[----:B------:R-:W1:Y:S02]  /*15c70*/  @!P0 SYNCS.PHASECHK.TRANS64 P0, [R6+URZ+0x30c30], R23 ;  /* 0x030c3017060085a7 */ /* 0x000e64000800007f */
[----:B-1----:R-:W-:Y:S05]  /*15c80*/  @!P0 BRA `(.L_x_2113) ;  /* 0xfffffffc00f08947 */ /* 0x002fea000383ffff */
[----:B------:R-:W-:Y:S05]  /*15c90*/  BRA `(.L_x_2112) ;  /* 0xffffff6c00e47947 */ /* 0x000fea000383ffff */
.L_x_2159:
[----:B-1----:R1:W2:Y:S02]  /*15ca0*/  SYNCS.PHASECHK.TRANS64.TRYWAIT P0, [R15+URZ+0x30c20], R0 ;  /* 0x030c20000f0075a7 */ /* 0x0022a4000800017f */
[----:B--2---:R-:W-:Y:S05]  /*15cb0*/  @!P0 NANOSLEEP.SYNCS 0x989680 ;  /* 0x009896800000895d */ /* 0x004fea0003900000 */
[----:B------:R-:W2:Y:S02]  /*15cc0*/  @!P0 SYNCS.PHASECHK.TRANS64 P0, [R15+URZ+0x30c20], R0 ;  /* 0x030c20000f0085a7 */ /* 0x000ea4000800007f */
[----:B--2---:R-:W-:Y:S05]  /*15cd0*/  @!P0 BRA `(.L_x_2159) ;  /* 0xfffffffc00f08947 */ /* 0x004fea000383ffff */
[----:B------:R-:W-:Y:S05]  /*15ce0*/  BRA `(.L_x_2187) ;  /* 0xffffffe000e87947 */ /* 0x000fea000383ffff */
.L_x_2163:
[----:B--2---:R2:W3:Y:S02]  /*15cf0*/  SYNCS.PHASECHK.TRANS64.TRYWAIT P1, [R15+URZ+0x30c40], R18 ;  /* 0x030c40120f0075a7 */ /* 0x0044e4000802017f */
[----:B---3--:R-:W-:Y:S05]  /*15d00*/  @!P1 NANOSLEEP.SYNCS 0x989680 ;  /* 0x009896800000995d */ /* 0x008fea0003900000 */
[----:B------:R-:W3:Y:S02]  /*15d10*/  @!P1 SYNCS.PHASECHK.TRANS64 P1, [R15+URZ+0x30c40], R18 ;  /* 0x030c40120f0095a7 */ /* 0x000ee4000802007f */
[----:B---3--:R-:W-:Y:S05]  /*15d20*/  @!P1 BRA `(.L_x_2163) ;  /* 0xfffffffc00f09947 */ /* 0x008fea000383ffff */
[----:B------:R-:W-:Y:S05]  /*15d30*/  BRA `(.L_x_2188) ;  /* 0xffffffe800507947 */ /* 0x000fea000383ffff */
.L_x_2165:
[----:B-1----:R1:W3:Y:S02]  /*15d40*/  SYNCS.PHASECHK.TRANS64.TRYWAIT P1, [R15+URZ+0x30c28], R18 ;  /* 0x030c28120f0075a7 */ /* 0x0022e4000802017f */
[----:B---3--:R-:W-:Y:S05]  /*15d50*/  @!P1 NANOSLEEP.SYNCS 0x989680 ;  /* 0x009896800000995d */ /* 0x008fea0003900000 */
[----:B------:R-:W3:Y:S02]  /*15d60*/  @!P1 SYNCS.PHASECHK.TRANS64 P1, [R15+URZ+0x30c28], R18 ;  /* 0x030c28120f0095a7 */ /* 0x000ee4000802007f */
[----:B---3--:R-:W-:Y:S05]  /*15d70*/  @!P1 BRA `(.L_x_2165) ;  /* 0xfffffffc00f09947 */ /* 0x008fea000383ffff */
[----:B------:R-:W-:Y:S05]  /*15d80*/  BRA `(.L_x_2189) ;  /* 0xffffffe800d47947 */ /* 0x000fea000383ffff */
.L_x_2167:
[----:B---3--:R3:W4:Y:S02]  /*15d90*/  SYNCS.PHASECHK.TRANS64.TRYWAIT P1, [R15+URZ+0x30c48], R18 ;  /* 0x030c48120f0075a7 */ /* 0x008724000802017f */
[----:B----4-:R-:W-:Y:S05]  /*15da0*/  @!P1 NANOSLEEP.SYNCS 0x989680 ;  /* 0x009896800000995d */ /* 0x010fea0003900000 */
[----:B------:R-:W4:Y:S02]  /*15db0*/  @!P1 SYNCS.PHASECHK.TRANS64 P1, [R15+URZ+0x30c48], R18 ;  /* 0x030c48120f0095a7 */ /* 0x000f24000802007f */
[----:B----4-:R-:W-:Y:S05]  /*15dc0*/  @!P1 BRA `(.L_x_2167) ;  /* 0xfffffffc00f09947 */ /* 0x010fea000383ffff */
[----:B------:R-:W-:Y:S05]  /*15dd0*/  BRA `(.L_x_2190) ;  /* 0xffffffec00587947 */ /* 0x000fea000383ffff */
.L_x_2169:
[----:B------:R-:W-:-:S07]  /*15de0*/  SHF.L.U32 R4, R10, 0x1f, RZ ;  /* 0x0000001f0a047819 */ /* 0x000fce00000006ff */
.L_x_2191:
[----:B----4-:R4:W1:Y:S02]  /*15df0*/  SYNCS.PHASECHK.TRANS64.TRYWAIT P1, [R15+URZ+0x30c20], R4 ;  /* 0x030c20040f0075a7 */ /* 0x010864000802017f */
[----:B-1----:R-:W-:Y:S05]  /*15e00*/  @!P1 NANOSLEEP.SYNCS 0x989680 ;  /* 0x009896800000995d */ /* 0x002fea0003900000 */
[----:B------:R-:W1:Y:S02]  /*15e10*/  @!P1 SYNCS.PHASECHK.TRANS64 P1, [R15+URZ+0x30c20], R4 ;  /* 0x030c20040f0095a7 */ /* 0x000e64000802007f */
[----:B-1----:R-:W-:Y:S05]  /*15e20*/  @!P1 BRA `(.L_x_2191) ;  /* 0xfffffffc00f09947 */ /* 0x002fea000383ffff */
[----:B------:R-:W-:Y:S05]  /*15e30*/  BRA `(.L_x_2192) ;  /* 0xffffffec00c07947 */ /* 0x000fea000383ffff */
.L_x_2172:
[----:B----4-:R4:W1:Y:S02]  /*15e40*/  SYNCS.PHASECHK.TRANS64.TRYWAIT P1, [R15+URZ+0x30c40], R12 ;  /* 0x030c400c0f0075a7 */ /* 0x010864000802017f */
[----:B-1----:R-:W-:Y:S05]  /*15e50*/  @!P1 NANOSLEEP.SYNCS 0x989680 ;  /* 0x009896800000995d */ /* 0x002fea0003900000 */
[----:B------:R-:W1:Y:S02]  /*15e60*/  @!P1 SYNCS.PHASECHK.TRANS64 P1, [R15+URZ+0x30c40], R12 ;  /* 0x030c400c0f0095a7 */ /* 0x000e64000802007f */
[----:B-1----:R-:W-:Y:S05]  /*15e70*/  @!P1 BRA `(.L_x_2172) ;  /* 0xfffffffc00f09947 */ /* 0x002fea000383ffff */
[----:B------:R-:W-:Y:S05]  /*15e80*/  BRA `(.L_x_2193) ;  /* 0xfffffff000607947 */ /* 0x000fea000383ffff */
.L_x_2174:
[----:B-1----:R1:W2:Y:S02]  /*15e90*/  SYNCS.PHASECHK.TRANS64.TRYWAIT P1, [R15+URZ+0x30c28], R12 ;  /* 0x030c280c0f0075a7 */ /* 0x0022a4000802017f */
[----:B--2---:R-:W-:Y:S05]  /*15ea0*/  @!P1 NANOSLEEP.SYNCS 0x989680 ;  /* 0x009896800000995d */ /* 0x004fea0003900000 */
[----:B------:R-:W2:Y:S02]  /*15eb0*/  @!P1 SYNCS.PHASECHK.TRANS64 P1, [R15+URZ+0x30c28], R12 ;  /* 0x030c280c0f0095a7 */ /* 0x000ea4000802007f */
[----:B--2---:R-:W-:Y:S05]  /*15ec0*/  @!P1 BRA `(.L_x_2174) ;  /* 0xfffffffc00f09947 */ /* 0x004fea000383ffff */
[----:B------:R-:W-:Y:S05]  /*15ed0*/  BRA `(.L_x_2194) ;  /* 0xfffffff000d87947 */ /* 0x000fea000383ffff */
.L_x_2176:
[----:B------:R1:W1:Y:S02]  /*15ee0*/  SYNCS.PHASECHK.TRANS64.TRYWAIT P0, [R3+URZ+0x30c40], R0 ;  /* 0x030c4000030075a7 */ /* 0x000264000800017f */
[----:B-1----:R-:W-:Y:S05]  /*15ef0*/  @!P0 NANOSLEEP.SYNCS 0x989680 ;  /* 0x009896800000895d */ /* 0x002fea0003900000 */
[----:B------:R-:W1:Y:S02]  /*15f00*/  @!P0 SYNCS.PHASECHK.TRANS64 P0, [R3+URZ+0x30c40], R0 ;  /* 0x030c4000030085a7 */ /* 0x000e64000800007f */
[----:B-1----:R-:W-:Y:S05]  /*15f10*/  @!P0 BRA `(.L_x_2176) ;  /* 0xfffffffc00f08947 */ /* 0x002fea000383ffff */
[----:B------:R-:W-:Y:S05]  /*15f20*/  BRA `(.L_x_2195) ;  /* 0xfffffff4006c7947 */ /* 0x000fea000383ffff */
.L_x_2178:
[----:B------:R-:W-:Y:S01]  /*15f30*/  BSSY B0, `(.L_x_2196) ;  /* 0x0000006000007945 */ /* 0x000fe20003800000 */
[----:B------:R-:W-:-:S07]  /*15f40*/  MOV R15, 0xffffffff ;  /* 0xffffffff000f7802 */ /* 0x000fce0000000f00 */
[----:B---3--:R-:W-:Y:S05]  /*15f50*/  WARPSYNC.COLLECTIVE R15, `(.L_x_2197) ;  /* 0x000000000f0c7348 */ /* 0x008fea0003c00000 */
[----:B------:R-:W-:Y:S02]  /*15f60*/  ELECT P6, UR62, PT ;  /* 0x00000000003e782f */ /* 0x000fe400038c0000 */
[----:B------:R-:W-:Y:S01]  /*15f70*/  MOV R14, UR62 ;  /* 0x0000003e000e7c02 */ /* 0x000fe20008000f00 */
[----:B---3--:R-:W-:Y:S10]  /*15f80*/  ENDCOLLECTIVE ;  /* 0x000000000000791b */ /* 0x008ff40003800000 */
.L_x_2197:
[----:B------:R-:W-:Y:S05]  /*15f90*/  BSYNC B0 ;  /* 0x0000000000007941 */ /* 0x000fea0003800000 */
.L_x_2196:
[----:B------:R-:W-:Y:S05]  /*15fa0*/  BRA `(.L_x_2198) ;  /* 0xfffffff800007947 */ /* 0x000fea000383ffff */
.L_x_2180:
[----:B-1----:R1:W2:Y:S02]  /*15fb0*/  SYNCS.PHASECHK.TRANS64.TRYWAIT P0, [R7+URZ], R4 ;  /* 0x00000004070075a7 */ /* 0x0022a4000800017f */
[----:B--2---:R-:W-:Y:S05]  /*15fc0*/  @!P0 NANOSLEEP.SYNCS 0x989680 ;  /* 0x009896800000895d */ /* 0x004fea0003900000 */
[----:B------:R-:W2:Y:S02]  /*15fd0*/  @!P0 SYNCS.PHASECHK.TRANS64 P0, [R7+URZ], R4 ;  /* 0x00000004070085a7 */ /* 0x000ea4000800007f */
[----:B--2---:R-:W-:Y:S05]  /*15fe0*/  @!P0 BRA `(.L_x_2180) ;  /* 0xfffffffc00f08947 */ /* 0x004fea000383ffff */
[----:B------:R-:W-:Y:S05]  /*15ff0*/  BRA `(.L_x_2199) ;  /* 0xfffffff800407947 */ /* 0x000fea000383ffff */
.L_x_2181:
[----:B--2---:R2:W4:Y:S02]  /*16000*/  SYNCS.PHASECHK.TRANS64.TRYWAIT P0, [R3+URZ], R2 ;  /* 0x00000002030075a7 */ /* 0x004524000800017f */
[----:B----4-:R-:W-:Y:S05]  /*16010*/  @!P0 NANOSLEEP.SYNCS 0x989680 ;  /* 0x009896800000895d */ /* 0x010fea0003900000 */
[----:B------:R-:W4:Y:S02]  /*16020*/  @!P0 SYNCS.PHASECHK.TRANS64 P0, [R3+URZ], R2 ;  /* 0x00000002030085a7 */ /* 0x000f24000800007f */
[----:B----4-:R-:W-:Y:S05]  /*16030*/  @!P0 BRA `(.L_x_2181) ;  /* 0xfffffffc00f08947 */ /* 0x010fea000383ffff */
[----:B------:R-:W-:Y:S05]  /*16040*/  BRA `(.L_x_2200) ;  /* 0xfffffff800347947 */ /* 0x000fea000383ffff */
.L_x_2183:
[----:B--2---:R2:W4:Y:S02]  /*16050*/  SYNCS.PHASECHK.TRANS64.TRYWAIT P0, [R5+URZ], R4 ;  /* 0x00000004050075a7 */ /* 0x004524000800017f */
[----:B----4-:R-:W-:Y:S05]  /*16060*/  @!P0 NANOSLEEP.SYNCS 0x989680 ;  /* 0x009896800000895d */ /* 0x010fea0003900000 */
[----:B------:R-:W4:Y:S02]  /*16070*/  @!P0 SYNCS.PHASECHK.TRANS64 P0, [R5+URZ], R4 ;  /* 0x00000004050085a7 */ /* 0x000f24000800007f */
[----:B----4-:R-:W-:Y:S05]  /*16080*/  @!P0 BRA `(.L_x_2183) ;  /* 0xfffffffc00f08947 */ /* 0x010fea000383ffff */
[----:B------:R-:W-:Y:S05]  /*16090*/  BRA `(.L_x_2201) ;  /* 0xfffffff800387947 */ /* 0x000fea000383ffff */
.L_x_2202:
        /* <DEDUP_REMOVED lines=14> */
.L_x_7388:


//--------------------- .text._ZN7cutlass13device_kernelIN5flash11enable_sm90INS1_16FlashAttnBwdSm90INS1_25CollectiveMainloopBwdSm90ILi2ELi2ELi2EN4cute5tupleIJNS5_1CILi1EEES8_S8_EEENS6_IJNS7_ILi128EEESA_NS7_ILi64EEEEEENS_6half_tEfNS_4arch4Sm90ELb0ELb1ELb1ELb1ELb1ELb1ELb0ELb0ELi2ELi1ELi2ELi2ELb0EEENS1_24CollectiveEpilogueBwdGQAISC_fSF_Li256ELb1ELb1EEENS1_19SingleTileSchedulerILb1ELb0ELb0ELi128EEEEEEEEEvNT_6ParamsE --------------------------
	.section	.text._ZN7cutlass13device_kernelIN5flash11enable_sm90INS1_16FlashAttnBwdSm90INS1_25CollectiveMainloopBwdSm90ILi2ELi2ELi2EN4cute5tupleIJNS5_1CILi1EEES8_S8_EEENS6_IJNS7_ILi128EEESA_NS7_ILi64EEEEEENS_6half_tEfNS_4arch4Sm90ELb0ELb1ELb1ELb1ELb1ELb1ELb0ELb0ELi2ELi1ELi2ELi2ELb0EEENS1_24CollectiveEpilogueBwdGQAISC_fSF_Li256ELb1ELb1EEENS1_19SingleTileSchedulerILb1ELb0ELb0ELi128EEEEEEEEEvNT_6ParamsE,"ax",@progbits
	.align	128
.text._ZN7cutlass13device_kernelIN5flash11enable_sm90INS1_16FlashAttnBwdSm90INS1_25CollectiveMainloopBwdSm90ILi2ELi2ELi2EN4cute5tupleIJNS5_1CILi1EEES8_S8_EEENS6_IJNS7_ILi128EEESA_NS7_ILi64EEEEEENS_6half_tEfNS_4arch4Sm90ELb0ELb1ELb1ELb1ELb1ELb1ELb0ELb0ELi2ELi1ELi2ELi2ELb0EEENS1_24CollectiveEpilogueBwdGQAISC_fSF_Li256ELb1ELb1EEENS1_19SingleTileSchedulerILb1ELb0ELb0ELi128EEEEEEEEEvNT_6ParamsE:
        .type           _ZN7cutlass13device_kernelIN5flash11enable_sm90INS1_16FlashAttnBwdSm90INS1_25CollectiveMainloopBwdSm90ILi2ELi2ELi2EN4cute5tupleIJNS5_1CILi1EEES8_S8_EEENS6_IJNS7_ILi128EEESA_NS7_ILi64EEEEEENS_6half_tEfNS_4arch4Sm90ELb0ELb1ELb1ELb1ELb1ELb1ELb0ELb0ELi2ELi1ELi2ELi2ELb0EEENS1_24CollectiveEpilogueBwdGQAISC_fSF_Li256ELb1ELb1EEENS1_19SingleTileSchedulerILb1ELb0ELb0ELi128EEEEEEEEEvNT_6ParamsE,@function
        .size           _ZN7cutlass13device_kernelIN5flash11enable_sm90INS1_16FlashAttnBwdSm90INS1_25CollectiveMainloopBwdSm90ILi2ELi2ELi2EN4cute5tupleIJNS5_1CILi1EEES8_S8_EEENS6_IJNS7_ILi128EEESA_NS7_ILi64EEEEEENS_6half_tEfNS_4arch4Sm90ELb0ELb1ELb1ELb1ELb1ELb1ELb0ELb0ELi2ELi1ELi2ELi2ELb0EEENS1_24CollectiveEpilogueBwdGQAISC_fSF_Li256ELb1ELb1EEENS1_19SingleTileSchedulerILb1ELb0ELb0ELi128EEEEEEEEEvNT_6ParamsE,(.L_x_7389 - _ZN7cutlass13device_kernelIN5flash11enable_sm90INS1_16FlashAttnBwdSm90INS1_25CollectiveMainloopBwdSm90ILi2ELi2ELi2EN4cute5tupleIJNS5_1CILi1EEES8_S8_EEENS6_IJNS7_ILi128EEESA_NS7_ILi64EEEEEENS_6half_tEfNS_4arch4Sm90ELb0ELb1ELb1ELb1ELb1ELb1ELb0ELb0ELi2ELi1ELi2ELi2ELb0EEENS1_24CollectiveEpilogueBwdGQAISC_fSF_Li256ELb1ELb1EEENS1_19SingleTileSchedulerILb1ELb0ELb0ELi128EEEEEEEEEvNT_6ParamsE)
        .other          _ZN7cutlass13device_kernelIN5flash11enable_sm90INS1_16FlashAttnBwdSm90INS1_25CollectiveMainloopBwdSm90ILi2ELi2ELi2EN4cute5tupleIJNS5_1CILi1EEES8_S8_EEENS6_IJNS7_ILi128EEESA_NS7_ILi64EEEEEENS_6half_tEfNS_4arch4Sm90ELb0ELb1ELb1ELb1ELb1ELb1ELb0ELb0ELi2ELi1ELi2ELi2ELb0EEENS1_24CollectiveEpilogueBwdGQAISC_fSF_Li256ELb1ELb1EEENS1_19SingleTileSchedulerILb1ELb0ELb0ELi128EEEEEEEEEvNT_6ParamsE,@"STO_CUDA_ENTRY STV_DEFAULT"
_ZN7cutlass13device_kernelIN5flash11enable_sm90INS1_16FlashAttnBwdSm90INS1_25CollectiveMainloopBwdSm90ILi2ELi2ELi2EN4cute5tupleIJNS5_1CILi1EEES8_S8_EEENS6_IJNS7_ILi128EEESA_NS7_ILi64EEEEEENS_6half_tEfNS_4arch4Sm90ELb0ELb1ELb1ELb1ELb1ELb1ELb0ELb0ELi2ELi1ELi2ELi2ELb0EEENS1_24CollectiveEpilogueBwdGQAISC_fSF_Li256ELb1ELb1EEENS1_19SingleTileSchedulerILb1ELb0ELb0ELi128EEEEEEEEEvNT_6ParamsE:
        /* <DEDUP_REMOVED lines=24> */
.L_x_2204:
[----:B------:R-:W-:Y:S05]  /*0180*/  BSYNC B0 ;  /* 0x0000000000007941 */ /* 0x000fea0003800000 */
.L_x_2203:
        /* <DEDUP_REMOVED lines=37> */
.L_x_2205:
        /* <DEDUP_REMOVED lines=22> */
.L_x_2206:
[----:B------:R-:W-:Y:S01]  /*0540*/  PLOP3.LUT P0, PT, PT, PT, UP0, 0x80, 0x0 ;  /* 0x000000000000781c */ /* 0x000fe20003f0f008 */
[----:B------:R-:W-:Y:S01]  /*0550*/  NOP ;  /* 0x0000000000007918 */ /* 0x000fe20000000000 */
[----:B------:R-:W-:Y:S01]  /*0560*/  ULDC.64 UR38, c[0x0][0x208] ;  /* 0x0000820000267ab9 */ /* 0x000fe20000000a00 */
[----:B------:R-:W-:Y:S01]  /*0570*/  BSSY B6, `(.L_x_2207) ;  /* 0x0001676000067945 */ /* 0x000fe20003800000 */
[----:B-12-4-:R-:W-:Y:S09]  /*0580*/  BAR.SYNC.DEFER_BLOCKING 0x0 ;  /* 0x0000000000007b1d */ /* 0x016ff20000010000 */
[----:B------:R-:W-:Y:S05]  /*0590*/  @!P0 BRA `(.L_x_2208) ;  /* 0x0000012000448947 */ /* 0x000fea0003800000 */
.L_x_2209:
        /* <DEDUP_REMOVED lines=24> */
.L_x_2210:
        /* <DEDUP_REMOVED lines=14> */
.L_x_2212:
[----:B------:R-:W-:-:S05]  /*0800*/  ULDC UR4, c[0x0][0x8c4] ;  /* 0x0002310000047ab9 */ /* 0x000fca0000000800 */
.L_x_2211:
        /* <DEDUP_REMOVED lines=19> */
.L_x_2214:
        /* <DEDUP_REMOVED lines=14> */
.L_x_2215:
        /* <DEDUP_REMOVED lines=11> */
.L_x_2216:
        /* <DEDUP_REMOVED lines=13> */
.L_x_2217:
        /* <DEDUP_REMOVED lines=50> */
.L_x_2218:
        /* <DEDUP_REMOVED lines=28> */
.L_x_2221:
        /* <DEDUP_REMOVED lines=15> */
.L_x_2220:
        /* <DEDUP_REMOVED lines=22> */
.L_x_2223:
        /* <DEDUP_REMOVED lines=15> */
.L_x_2222:
[----:B------:R-:W-:Y:S01]  /*13c0*/  SHF.R.S32.HI R6, RZ, 0x1f, R17 ;  /* 0x0000001fff067819 */ /* 0x000fe20000011411 */
[----:B------:R-:W-:-:S03]  /*13d0*/  UMOV UR4, 0xffffffff ;  /* 0xffffffff00047882 */ /* 0x000fc60000000000 */
[----:B------:R-:W-:-:S04]  /*13e0*/  LEA.HI R0, R6, R17, RZ, 0x7 ;  /* 0x0000001106007211 */ /* 0x000fc800078f38ff */
[----:B------:R-:W-:Y:S01]  /*13f0*/  SHF.R.S32.HI R18, RZ, 0x7, R0 ;  /* 0x00000007ff127819 */ /* 0x000fe20000011400 */
[----:B------:R-:W-:Y:S06]  /*1400*/  BRA.DIV UR4, `(.L_x_2224) ;  /* 0x0000015a04387947 */ /* 0x000fec000b800000 */
[----:B------:R1:W2:Y:S02]  /*1410*/  SHFL.IDX PT, R14, R18, RZ, 0x1f ;  /* 0x00001fff120e7589 */ /* 0x0002a400000e0000 */
.L_x_2372:
        /* <DEDUP_REMOVED lines=24> */
.L_x_2225:
        /* <DEDUP_REMOVED lines=162> */
.L_x_2238:
[----:B------:R-:W-:-:S06]  /*1fc0*/  ULOP3.LUT UR4, UR36, 0x1, URZ, 0xfc, !UPT ;  /* 0x0000000124047892 */ /* 0x000fcc000f8efc3f */
[----:B------:R-:W-:-:S05]  /*1fd0*/  IMAD.U32 R5, RZ, RZ, UR4 ;  /* 0x00000004ff057e24 */ /* 0x000fca000f8e00ff */
[----:B------:R-:W-:-:S13]  /*1fe0*/  ISETP.NE.AND P6, PT, R5, 0x3, PT ;  /* 0x000000030500780c */ /* 0x000fda0003fc5270 */
[----:B------:R-:W-:Y:S05]  /*1ff0*/  @!P6 BRA `(.L_x_2228) ;  /* 0x000000000004e947 */ /* 0x000fea0003800000 */
[----:B------:R-:W-:Y:S01]  /*2000*/  BPT.TRAP 0x1 ;  /* 0x000000040000795c */ /* 0x000fe20000300000 */
.L_x_2228:
[----:B------:R-:W-:Y:S02]  /*2010*/  LEA R6, R0, R16, 0x3 ;  /* 0x0000001000067211 */ /* 0x000fe400078e18ff */
[----:B------:R-:W-:-:S04]  /*2020*/  SHF.L.U32 R23, R4, 0x1f, RZ ;  /* 0x0000001f04177819 */ /* 0x000fc800000006ff */
[----:B------:R1:W2:Y:S01]  /*2030*/  SYNCS.PHASECHK.TRANS64.TRYWAIT P0, [R6+URZ+0x30c10], R23 ;  /* 0x030c1017060075a7 */ /* 0x0002a2000800017f */
[----:B------:R-:W-:Y:S05]  /*2040*/  @!P6 BRA `(.L_x_2229) ;  /* 0x000000000004e947 */ /* 0x000fea0003800000 */
[----:B------:R-:W-:Y:S01]  /*2050*/  BPT.TRAP 0x1 ;  /* 0x000000040000795c */ /* 0x000fe20000300000 */
.L_x_2229:
[----:B------:R-:W-:-:S05]  /*2060*/  VIADD R5, R16, 0x10000 ;  /* 0x0001000010057836 */ /* 0x000fca0000000000 */
[----:B------:R-:W-:-:S04]  /*2070*/  SHF.R.U32.HI R5, RZ, 0x4, R5 ;  /* 0x00000004ff057819 */ /* 0x000fc80000011605 */
[----:B------:R-:W-:Y:S01]  /*2080*/  LOP3.LUT R5, R5, 0x3fff, RZ, 0xc0, !PT ;  /* 0x00003fff05057812 */ /* 0x000fe200078ec0ff */
[----:B--2---:R-:W-:Y:S06]  /*2090*/  @P0 BRA `(.L_x_2230) ;  /* 0x0000000000080947 */ /* 0x004fec0003800000 */
[----:B------:R-:W2:Y:S02]  /*20a0*/  SYNCS.PHASECHK.TRANS64.TRYWAIT P0, [R6+URZ+0x30c10], R23 ;  /* 0x030c1017060075a7 */ /* 0x000ea4000800017f */
[----:B--2---:R-:W-:Y:S05]  /*20b0*/  @!P0 BRA `(.L_x_2231) ;  /* 0x0000014c00408947 */ /* 0x004fea0003800000 */
.L_x_2230:
        /* <DEDUP_REMOVED lines=65> */
.L_x_2232:
[----:B------:R1:W1:Y:S01]  /*24d0*/  SYNCS.PHASECHK.TRANS64.TRYWAIT P0, [R6+URZ+0x30c30], R23 ;  /* 0x030c3017060075a7 */ /* 0x000262000800017f */
[----:B------:R-:W-:Y:S05]  /*24e0*/  @!P6 BRA `(.L_x_2233) ;  /* 0x000000000004e947 */ /* 0x000fea0003800000 */
[----:B------:R-:W-:Y:S01]  /*24f0*/  BPT.TRAP 0x1 ;  /* 0x000000040000795c */ /* 0x000fe20000300000 */
.L_x_2233:
[----:B-1----:R-:W-:Y:S05]  /*2500*/  @P0 BRA `(.L_x_2234) ;  /* 0x0000000000080947 */ /* 0x002fea0003800000 */
[----:B------:R-:W1:Y:S02]  /*2510*/  SYNCS.PHASECHK.TRANS64.TRYWAIT P0, [R6+URZ+0x30c30], R23 ;  /* 0x030c3017060075a7 */ /* 0x000e64000800017f */
[----:B-1----:R-:W-:Y:S05]  /*2520*/  @!P0 BRA `(.L_x_2235) ;  /* 0x0000014800388947 */ /* 0x002fea0003800000 */
.L_x_2234:
        /* <DEDUP_REMOVED lines=1123> */
.L_x_2236:
        /* <DEDUP_REMOVED lines=68> */
.L_x_2237:
        /* <DEDUP_REMOVED lines=12> */
.L_x_2227:
        /* <DEDUP_REMOVED lines=18> */
[----:B------:R-:W-:Y:S01]  /*7180*/  MOV R21, 0x40000040 ;  /* 0x4000004000157802 */ /* 0x000fe20000000f00 */
[----:B------:R-:W-:Y:S01]  /*7190*/  IMAD.MOV.U32 R19, RZ, RZ, 0x40000040 ;  /* 0x40000040ff137424 */ /* 0x000fe200078e00ff */
[----:B------:R-:W5:Y:S03]  /*71a0*/  S2R R5, SR_TID.X ;  /* 0x0000000000057919 */ /* 0x000f660000002100 */
[----:B------:R-:W-:-:S02]  /*71b0*/  IMAD.U32 R14, RZ, RZ, UR4 ;  /* 0x00000004ff0e7e24 */ /* 0x000fc4000f8e00ff */
[----:B-----5:R-:W-:-:S05]  /*71c0*/  VIADD R8, R5, 0xffffff80 ;  /* 0xffffff8005087836 */ /* 0x020fca0000000000 */
[----:B------:R-:W-:-:S04]  /*71d0*/  SHF.R.S32.HI R7, RZ, 0x1f, R8 ;  /* 0x0000001fff077819 */ /* 0x000fc80000011408 */
[----:B------:R-:W-:-:S04]  /*71e0*/  LEA.HI R5, R7, R8, RZ, 0x5 ;  /* 0x0000000807057211 */ /* 0x000fc800078f28ff */
[----:B------:R-:W-:Y:S02]  /*71f0*/  LOP3.LUT R5, R5, 0xffffffe0, RZ, 0xc0, !PT ;  /* 0xffffffe005057812 */ /* 0x000fe400078ec0ff */
[----:B--2---:R-:W-:Y:S02]  /*7200*/  MOV R15, R10 ;  /* 0x0000000a000f7202 */ /* 0x004fe40000000f00 */
[----:B------:R-:W2:Y:S01]  /*7210*/  S2R R10, SR_TID.X ;  /* 0x00000000000a7919 */ /* 0x000ea20000002100 */
[----:B---3--:R-:W-:Y:S02]  /*7220*/  LEA.HI R9, R11, R12, RZ, 0x5 ;  /* 0x0000000c0b097211 */ /* 0x008fe400078f28ff */
[--C-:B----4-:R-:W-:Y:S02]  /*7230*/  SHF.R.S32.HI R11, RZ, 0x2, R6.reuse ;  /* 0x00000002ff0b7819 */ /* 0x110fe40000011406 */
[----:B------:R-:W-:Y:S02]  /*7240*/  SHF.R.S32.HI R6, RZ, 0x1f, R6 ;  /* 0x0000001fff067819 */ /* 0x000fe40000011406 */
[----:B------:R-:W-:Y:S01]  /*7250*/  SHF.R.S32.HI R13, RZ, 0x5, R9 ;  /* 0x00000005ff0d7819 */ /* 0x000fe20000011409 */
[----:B------:R-:W-:Y:S01]  /*7260*/  IMAD.IADD R9, R8, 0x1, -R5 ;  /* 0x0000000108097824 */ /* 0x000fe200078e0a05 */
[----:B------:R-:W-:-:S03]  /*7270*/  LEA.HI R12, R6, R11, RZ, 0x3 ;  /* 0x0000000b060c7211 */ /* 0x000fc600078f18ff */
[----:B------:R-:W-:Y:S01]  /*7280*/  IMAD R6, R13, -0x10, R14 ;  /* 0xfffffff00d067824 */ /* 0x000fe200078e020e */
[----:B------:R-:W-:Y:S02]  /*7290*/  LOP3.LUT R12, R12, 0xfffffff8, RZ, 0xc0, !PT ;  /* 0xfffffff80c0c7812 */ /* 0x000fe400078ec0ff */
[----:B------:R-:W-:Y:S02]  /*72a0*/  LEA.HI R13, R7, R8, RZ, 0x2 ;  /* 0x00000008070d7211 */ /* 0x000fe400078f10ff */
[----:B------:R-:W-:Y:S02]  /*72b0*/  IADD3 R6, R6, R12, -R11 ;  /* 0x0000000c06067210 */ /* 0x000fe40007ffe80b */
[----:B------:R-:W-:-:S05]  /*72c0*/  LOP3.LUT R13, R13, 0xfffffffc, RZ, 0xc0, !PT ;  /* 0xfffffffc0d0d7812 */ /* 0x000fca00078ec0ff */
[----:B------:R-:W-:Y:S01]  /*72d0*/  IMAD.IADD R8, R8, 0x1, -R13 ;  /* 0x0000000108087824 */ /* 0x000fe200078e0a0d */
[C---:B--2---:R-:W-:Y:S01]  /*72e0*/  IADD3 R17, R10.reuse, -0x80, RZ ;  /* 0xffffff800a117810 */ /* 0x044fe20007ffe0ff */
[----:B-1----:R-:W-:-:S03]  /*72f0*/  VIADD R18, R10, 0xffffff80 ;  /* 0xffffff800a127836 */ /* 0x002fc60000000000 */
[----:B------:R-:W-:-:S04]  /*7300*/  SHF.R.S32.HI R17, RZ, 0x1f, R17 ;  /* 0x0000001fff117819 */ /* 0x000fc80000011411 */
[----:B------:R-:W-:-:S04]  /*7310*/  LEA.HI R17, R17, R18, RZ, 0x7 ;  /* 0x0000001211117211 */ /* 0x000fc800078f38ff */
[----:B------:R-:W-:-:S04]  /*7320*/  SHF.R.S32.HI R17, RZ, 0x7, R17 ;  /* 0x00000007ff117819 */ /* 0x000fc80000011411 */
[----:B------:R-:W-:-:S04]  /*7330*/  LEA.HI R10, R17, R17, RZ, 0x1 ;  /* 0x00000011110a7211 */ /* 0x000fc800078f08ff */
[----:B------:R-:W-:Y:S02]  /*7340*/  LOP3.LUT R5, R10, 0xfffffffe, RZ, 0xc0, !PT ;  /* 0xfffffffe0a057812 */ /* 0x000fe400078ec0ff */
[----:B------:R-:W-:Y:S02]  /*7350*/  SHF.R.S32.HI R10, RZ, 0x1f, R9 ;  /* 0x0000001fff0a7819 */ /* 0x000fe40000011409 */
[----:B------:R-:W-:Y:S01]  /*7360*/  IADD3 R5, R17, -R5, RZ ;  /* 0x8000000511057210 */ /* 0x000fe20007ffe0ff */
[----:B------:R-:W-:Y:S01]  /*7370*/  IMAD.MOV.U32 R17, RZ, RZ, R15 ;  /* 0x000000ffff117224 */ /* 0x000fe200078e000f */
[CC--:B------:R-:W-:Y:S02]  /*7380*/  LEA.HI R7, R10.reuse, R9.reuse, RZ, 0x3 ;  /* 0x000000090a077211 */ /* 0x0c0fe400078f18ff */
[----:B------:R-:W-:Y:S01]  /*7390*/  LEA.HI R11, R10, R9, RZ, 0x2 ;  /* 0x000000090a0b7211 */ /* 0x000fe200078f10ff */
[----:B------:R-:W-:Y:S01]  /*73a0*/  IMAD R9, R5, -0x40, R6 ;  /* 0xffffffc005097824 */ /* 0x000fe200078e0206 */
[----:B------:R-:W-:-:S02]  /*73b0*/  SHF.R.S32.HI R10, RZ, 0x3, R7 ;  /* 0x00000003ff0a7819 */ /* 0x000fc40000011407 */
[----:B------:R-:W-:Y:S02]  /*73c0*/  SHF.R.S32.HI R7, RZ, 0x1f, R7 ;  /* 0x0000001fff077819 */ /* 0x000fe40000011407 */
[----:B------:R-:W-:Y:S02]  /*73d0*/  SHF.R.S32.HI R12, RZ, 0x2, R11 ;  /* 0x00000002ff0c7819 */ /* 0x000fe4000001140b */
[----:B------:R-:W-:Y:S02]  /*73e0*/  LEA.HI R7, R7, R10, RZ, 0x4 ;  /* 0x0000000a07077211 */ /* 0x000fe400078f20ff */
[----:B------:R-:W-:Y:S01]  /*73f0*/  LEA.HI R11, R11, R12, RZ, 0x1 ;  /* 0x0000000c0b0b7211 */ /* 0x000fe200078f08ff */
[C---:B------:R-:W-:Y:S01]  /*7400*/  VIADD R13, R12.reuse, 0x10 ;  /* 0x000000100c0d7836 */ /* 0x040fe20000000000 */
[----:B------:R-:W-:Y:S02]  /*7410*/  IADD3 R5, R12, 0x8, RZ ;  /* 0x000000080c057810 */ /* 0x000fe40007ffe0ff */
[----:B------:R-:W-:-:S02]  /*7420*/  LOP3.LUT R7, R7, 0x1ffffff0, RZ, 0xc0, !PT ;  /* 0x1ffffff007077812 */ /* 0x000fc400078ec0ff */
[----:B------:R-:W-:Y:S02]  /*7430*/  LOP3.LUT R11, R11, 0xfffffffe, RZ, 0xc0, !PT ;  /* 0xfffffffe0b0b7812 */ /* 0x000fe400078ec0ff */
[----:B------:R-:W-:Y:S01]  /*7440*/  LEA.HI R6, R5, R5, RZ, 0x1 ;  /* 0x0000000505067211 */ /* 0x000fe200078f08ff */
[----:B------:R-:W-:Y:S01]  /*7450*/  IMAD.IADD R10, R10, 0x1, -R7 ;  /* 0x000000010a0a7824 */ /* 0x000fe200078e0a07 */
[C---:B------:R-:W-:Y:S01]  /*7460*/  IADD3 R11, R12.reuse, -R11, RZ ;  /* 0x8000000b0c0b7210 */ /* 0x040fe20007ffe0ff */
[----:B------:R-:W-:Y:S01]  /*7470*/  VIADD R12, R12, 0x18 ;  /* 0x000000180c0c7836 */ /* 0x000fe20000000000 */
[----:B------:R-:W-:Y:S02]  /*7480*/  LOP3.LUT R14, R6, 0xfffffffe, RZ, 0xc0, !PT ;  /* 0xfffffffe060e7812 */ /* 0x000fe400078ec0ff */
[----:B------:R-:W-:Y:S01]  /*7490*/  LEA.HI R15, R13, R13, RZ, 0x1 ;  /* 0x0000000d0d0f7211 */ /* 0x000fe200078f08ff */
[----:B------:R-:W-:Y:S01]  /*74a0*/  IMAD R7, R10, 0x8, R11 ;  /* 0x000000080a077824 */ /* 0x000fe200078e020b */
[----:B------:R-:W-:-:S02]  /*74b0*/  IADD3 R14, R5, -R14, RZ ;  /* 0x8000000e050e7210 */ /* 0x000fc40007ffe0ff */
[--C-:B------:R-:W-:Y:S02]  /*74c0*/  SHF.R.S32.HI R5, RZ, 0x1, R6.reuse ;  /* 0x00000001ff057819 */ /* 0x100fe40000011406 */
[----:B------:R-:W-:Y:S01]  /*74d0*/  LOP3.LUT R18, R15, 0xfffffffe, RZ, 0xc0, !PT ;  /* 0xfffffffe0f127812 */ /* 0x000fe200078ec0ff */
[----:B------:R1:W-:Y:S01]  /*74e0*/  STL [R1+0x4c], R7 ;  /* 0x00004c0701007387 */ /* 0x0003e20000100800 */
[----:B------:R-:W-:Y:S02]  /*74f0*/  SHF.R.S32.HI R6, RZ, 0x1f, R6 ;  /* 0x0000001fff067819 */ /* 0x000fe40000011406 */
[--C-:B------:R-:W-:Y:S01]  /*7500*/  SHF.R.S32.HI R11, RZ, 0x1, R15.reuse ;  /* 0x00000001ff0b7819 */ /* 0x100fe2000001140f */
[----:B------:R-:W-:Y:S01]  /*7510*/  IMAD.IADD R18, R13, 0x1, -R18 ;  /* 0x000000010d127824 */ /* 0x000fe200078e0a12 */
[----:B------:R-:W-:Y:S02]  /*7520*/  SHF.R.S32.HI R10, RZ, 0x1f, R15 ;  /* 0x0000001fff0a7819 */ /* 0x000fe4000001140f */
[----:B------:R-:W-:-:S02]  /*7530*/  LEA.HI R6, R6, R5, RZ, 0x4 ;  /* 0x0000000506067211 */ /* 0x000fc400078f20ff */
[----:B-1----:R-:W-:-:S04]  /*7540*/  LEA.HI R7, R12, R12, RZ, 0x1 ;  /* 0x0000000c0c077211 */ /* 0x002fc800078f08ff */
[--C-:B------:R-:W-:Y:S02]  /*7550*/  SHF.R.S32.HI R13, RZ, 0x1, R7.reuse ;  /* 0x00000001ff0d7819 */ /* 0x100fe40000011407 */
[----:B------:R-:W-:Y:S02]  /*7560*/  SHF.R.S32.HI R20, RZ, 0x1f, R7 ;  /* 0x0000001fff147819 */ /* 0x000fe40000011407 */
[----:B------:R-:W-:Y:S02]  /*7570*/  LOP3.LUT R15, R7, 0xfffffffe, RZ, 0xc0, !PT ;  /* 0xfffffffe070f7812 */ /* 0x000fe400078ec0ff */
[----:B------:R-:W-:Y:S02]  /*7580*/  LEA.HI R7, R10, R11, RZ, 0x4 ;  /* 0x0000000b0a077211 */ /* 0x000fe400078f20ff */
[----:B------:R-:W-:Y:S01]  /*7590*/  LOP3.LUT R10, R6, 0x1ffffff0, RZ, 0xc0, !PT ;  /* 0x1ffffff0060a7812 */ /* 0x000fe200078ec0ff */
[----:B------:R-:W-:Y:S01]  /*75a0*/  IMAD.IADD R15, R12, 0x1, -R15 ;  /* 0x000000010c0f7824 */ /* 0x000fe200078e0a0f */
[----:B------:R-:W-:-:S02]  /*75b0*/  LOP3.LUT R12, R7, 0x1ffffff0, RZ, 0xc0, !PT ;  /* 0x1ffffff0070c7812 */ /* 0x000fc400078ec0ff */
[----:B------:R-:W-:Y:S01]  /*75c0*/  LEA R6, R17, R16, 0xd ;  /* 0x0000001011067211 */ /* 0x000fe200078e68ff */
[----:B------:R-:W-:Y:S01]  /*75d0*/  IMAD.IADD R7, R5, 0x1, -R10 ;  /* 0x0000000105077824 */ /* 0x000fe200078e0a0a */
[----:B------:R-:W-:Y:S01]  /*75e0*/  LEA.HI R20, R20, R13, RZ, 0x4 ;  /* 0x0000000d14147211 */ /* 0x000fe200078f20ff */
[----:B------:R-:W-:Y:S01]  /*75f0*/  IMAD.IADD R11, R11, 0x1, -R12 ;  /* 0x000000010b0b7824 */ /* 0x000fe200078e0a0c */
[----:B------:R-:W-:Y:S01]  /*7600*/  IADD3 R17, R8, 0x8, RZ ;  /* 0x0000000808117810 */ /* 0x000fe20007ffe0ff */
[C---:B------:R-:W-:Y:S01]  /*7610*/  VIADD R10, R6.reuse, 0x4000 ;  /* 0x00004000060a7836 */ /* 0x040fe20000000000 */
[----:B------:R-:W-:Y:S01]  /*7620*/  LEA R7, R7, R14, 0x3 ;  /* 0x0000000e07077211 */ /* 0x000fe200078e18ff */
[----:B------:R-:W-:Y:S01]  /*7630*/  VIADD R5, R6, 0x20c00 ;  /* 0x00020c0006057836 */ /* 0x000fe20000000000 */
[----:B------:R-:W-:Y:S02]  /*7640*/  LOP3.LUT R20, R20, 0x1ffffff0, RZ, 0xc0, !PT ;  /* 0x1ffffff014147812 */ /* 0x000fe400078ec0ff */
[----:B------:R-:W-:Y:S01]  /*7650*/  SHF.R.U32.HI R6, RZ, 0x4, R6 ;  /* 0x00000004ff067819 */ /* 0x000fe20000011606 */
[----:B------:R1:W-:Y:S01]  /*7660*/  STL [R1+0x44], R7 ;  /* 0x0000440701007387 */ /* 0x0003e20000100800 */
[----:B------:R-:W-:-:S02]  /*7670*/  SHF.R.U32.HI R10, RZ, 0x4, R10 ;  /* 0x00000004ff0a7819 */ /* 0x000fc4000001160a */
[----:B------:R-:W-:Y:S02]  /*7680*/  SHF.R.U32.HI R5, RZ, 0x4, R5 ;  /* 0x00000004ff057819 */ /* 0x000fe40000011605 */
[----:B------:R-:W-:Y:S02]  /*7690*/  IADD3 R20, R13, -R20, RZ ;  /* 0x800000140d147210 */ /* 0x000fe40007ffe0ff */
        /* <DEDUP_REMOVED lines=8> */
[----:B------:R-:W-:Y:S01]  /*7720*/  LOP3.LUT R5, R5, 0x10000, RZ, 0xfc, !PT ;  /* 0x0001000005057812 */ /* 0x000fe200078efcff */
[----:B------:R-:W-:Y:S01]  /*7730*/  IMAD.MOV.U32 R15, RZ, RZ, 0x40000040 ;  /* 0x40000040ff0f7424 */ /* 0x000fe200078e00ff */
[----:B------:R-:W-:Y:S01]  /*7740*/  IADD3 R17, R8, 0x14, RZ ;  /* 0x0000001408117810 */ /* 0x000fe20007ffe0ff */
[----:B------:R2:W-:Y:S04]  /*7750*/  STL [R1+0x3c], R12 ;  /* 0x00003c0c01007387 */ /* 0x0005e80000100800 */
[----:B------:R3:W-:Y:S01]  /*7760*/  STL [R1+0x50], R5 ;  /* 0x0000500501007387 */ /* 0x0007e20000100800 */
[----:B-1----:R-:W-:-:S02]  /*7770*/  LOP3.LUT R7, R6, 0x10000, RZ, 0xfc, !PT ;  /* 0x0001000006077812 */ /* 0x002fc400078efcff */
[----:B------:R-:W-:Y:S02]  /*7780*/  LOP3.LUT R6, R10, 0x10000, RZ, 0xfc, !PT ;  /* 0x000100000a067812 */ /* 0x000fe400078efcff */
[C---:B------:R-:W-:Y:S01]  /*7790*/  IADD3 R20, R7.reuse, 0x4, RZ ;  /* 0x0000000407147810 */ /* 0x040fe20007ffe0ff */
[----:B------:R-:W-:Y:S01]  /*77a0*/  VIADD R18, R7, 0x6 ;  /* 0x0000000607127836 */ /* 0x000fe20000000000 */
[C---:B--2---:R-:W-:Y:S01]  /*77b0*/  IADD3 R12, R6.reuse, 0x4, RZ ;  /* 0x00000004060c7810 */ /* 0x044fe20007ffe0ff */
[C---:B------:R-:W-:Y:S01]  /*77c0*/  VIADD R10, R6.reuse, 0x6 ;  /* 0x00000006060a7836 */ /* 0x040fe20000000000 */
[----:B------:R1:W-:Y:S01]  /*77d0*/  STL [R1+0x8], R6 ;  /* 0x0000080601007387 */ /* 0x0003e20000100800 */
[----:B------:R-:W-:Y:S02]  /*77e0*/  VIADD R14, R6, 0x2 ;  /* 0x00000002060e7836 */ /* 0x000fe40000000000 */
[C---:B---3--:R-:W-:Y:S01]  /*77f0*/  VIADD R5, R8.reuse, 0x4 ;  /* 0x0000000408057836 */ /* 0x048fe20000000000 */
[----:B------:R2:W-:Y:S01]  /*7800*/  STL.64 [R1+0x30], R20 ;  /* 0x0000301401007387 */ /* 0x0005e20000100a00 */
[----:B------:R-:W-:-:S02]  /*7810*/  VIADD R5, R8, 0x10 ;  /* 0x0000001008057836 */ /* 0x000fc40000000000 */
[C---:B------:R-:W-:Y:S01]  /*7820*/  VIADD R5, R8.reuse, 0x1c ;  /* 0x0000001c08057836 */ /* 0x040fe20000000000 */
[----:B------:R2:W-:Y:S01]  /*7830*/  STL.64 [R1+0x28], R18 ;  /* 0x0000281201007387 */ /* 0x0005e20000100a00 */
[----:B-1----:R-:W-:-:S03]  /*7840*/  VIADD R6, R8, 0xc ;  /* 0x0000000c08067836 */ /* 0x002fc60000000000 */
[----:B------:R2:W-:Y:S01]  /*7850*/  STL.64 [R1+0x10], R10 ;  /* 0x0000100a01007387 */ /* 0x0005e20000100a00 */
[----:B------:R-:W-:-:S03]  /*7860*/  VIADD R6, R8, 0x18 ;  /* 0x0000001808067836 */ /* 0x000fc60000000000 */
[----:B------:R2:W-:Y:S04]  /*7870*/  STL.64 [R1+0x20], R14 ;  /* 0x0000200e01007387 */ /* 0x0005e80000100a00 */
[----:B------:R2:W-:Y:S02]  /*7880*/  STL.64 [R1+0x18], R12 ;  /* 0x0000180c01007387 */ /* 0x0005e40000100a00 */
.L_x_2250:
[----:B------:R-:W-:-:S06]  /*7890*/  ULOP3.LUT UR4, UR36, 0x1, URZ, 0xfc, !UPT ;  /* 0x0000000124047892 */ /* 0x000fcc000f8efc3f */
[----:B------:R-:W-:-:S05]  /*78a0*/  IMAD.U32 R5, RZ, RZ, UR4 ;  /* 0x00000004ff057e24 */ /* 0x000fca000f8e00ff */
[----:B------:R-:W-:-:S13]  /*78b0*/  ISETP.NE.AND P0, PT, R5, 0x3, PT ;  /* 0x000000030500780c */ /* 0x000fda0003f05270 */
[----:B------:R-:W-:Y:S05]  /*78c0*/  @!P0 BRA `(.L_x_2240) ;  /* 0x0000000000048947 */ /* 0x000fea0003800000 */
[----:B------:R-:W-:Y:S01]  /*78d0*/  BPT.TRAP 0x1 ;  /* 0x000000040000795c */ /* 0x000fe20000300000 */
.L_x_2240:
[----:B------:R-:W-:Y:S02]  /*78e0*/  LEA R6, R0, R16, 0x3 ;  /* 0x0000001000067211 */ /* 0x000fe400078e18ff */
[----:B--2---:R-:W-:-:S04]  /*78f0*/  SHF.L.U32 R21, R4, 0x1f, RZ ;  /* 0x0000001f04157819 */ /* 0x004fc800000006ff */
[----:B------:R1:W2:Y:S01]  /*7900*/  SYNCS.PHASECHK.TRANS64.TRYWAIT P1, [R6+URZ+0x30c10], R21 ;  /* 0x030c1015060075a7 */ /* 0x0002a2000802017f */
[----:B------:R-:W-:Y:S05]  /*7910*/  @!P0 BRA `(.L_x_2241) ;  /* 0x0000000000048947 */ /* 0x000fea0003800000 */
[----:B------:R-:W-:Y:S01]  /*7920*/  BPT.TRAP 0x1 ;  /* 0x000000040000795c */ /* 0x000fe20000300000 */
.L_x_2241:
[----:B------:R-:W-:-:S05]  /*7930*/  VIADD R5, R16, 0x10000 ;  /* 0x0001000010057836 */ /* 0x000fca0000000000 */
[----:B------:R-:W-:-:S04]  /*7940*/  SHF.R.U32.HI R5, RZ, 0x4, R5 ;  /* 0x00000004ff057819 */ /* 0x000fc80000011605 */
[----:B------:R-:W-:-:S04]  /*7950*/  LOP3.LUT R5, R5, 0x3fff, RZ, 0xc0, !PT ;  /* 0x00003fff05057812 */ /* 0x000fc800078ec0ff */
[----:B------:R-:W-:Y:S01]  /*7960*/  LOP3.LUT R11, R5, 0x10000, RZ, 0xfc, !PT ;  /* 0x00010000050b7812 */ /* 0x000fe200078efcff */
[----:B--2---:R-:W-:Y:S06]  /*7970*/  @P1 BRA `(.L_x_2242) ;  /* 0x0000000000081947 */ /* 0x004fec0003800000 */
[----:B------:R-:W2:Y:S02]  /*7980*/  SYNCS.PHASECHK.TRANS64.TRYWAIT P1, [R6+URZ+0x30c10], R21 ;  /* 0x030c1015060075a7 */ /* 0x000ea4000802017f */
[----:B--2---:R-:W-:Y:S05]  /*7990*/  @!P1 BRA `(.L_x_2243) ;  /* 0x000000f400309947 */ /* 0x004fea0003800000 */
.L_x_2242:
[----:B------:R-:W3:Y:S01]  /*79a0*/  LDL.64 R22, [R1+0x30] ;  /* 0x0000300001167983 */ /* 0x000ee20000100a00 */
[----:B------:R-:W-:Y:S01]  /*79b0*/  IMAD R11, R0, 0x400, R11 ;  /* 0x00000400000b7824 */ /* 0x000fe200078e020b */
        /* <DEDUP_REMOVED lines=11> */
[----:B------:R-:W-:Y:S01]  /*7a70*/  IMAD.MOV.U32 R11, RZ, RZ, 0x40000040 ;  /* 0x40000040ff0b7424 */ /* 0x000fe200078e00ff */
[----:B------:R-:W-:Y:S01]  /*7a80*/  IADD3 R10, R7, 0x2, RZ ;  /* 0x00000002070a7810 */ /* 0x000fe20007ffe0ff */
[----:B------:R-:W2:Y:S03]  /*7a90*/  LDL R14, [R1+0x40] ;  /* 0x00004000010e7983 */ /* 0x000ea60000100800 */
[----:B------:R-:W-:-:S02]  /*7aa0*/  R2UR UR8, R10 ;  /* 0x000000000a0872ca */ /* 0x000fc400000e0000 */
        /* <DEDUP_REMOVED lines=19> */
[C---:B-----5:R-:W-:Y:S02]  /*7be0*/  IMAD R10, R0.reuse, 0x80, R15 ;  /* 0x00000080000a7824 */ /* 0x060fe400078e020f */
[C---:B--2---:R-:W-:Y:S01]  /*7bf0*/  IMAD R18, R0.reuse, 0x80, R13 ;  /* 0x0000008000127824 */ /* 0x044fe200078e020d */
[C---:B------:R-:W-:Y:S01]  /*7c00*/  LEA R12, R0.reuse, R12, 0x7 ;  /* 0x0000000c000c7211 */ /* 0x040fe200078e38ff */
[----:B------:R-:W-:Y:S01]  /*7c10*/  IMAD R14, R0, 0x80, R14 ;  /* 0x00000080000e7824 */ /* 0x000fe200078e020e */
[----:B------:R-:W-:-:S03]  /*7c20*/  LEA R15, R3, R10, 0x1 ;  /* 0x0000000a030f7211 */ /* 0x000fc600078e08ff */
[C---:B------:R-:W-:Y:S01]  /*7c30*/  IMAD R11, R3.reuse, 0x2, R12 ;  /* 0x00000002030b7824 */ /* 0x040fe200078e020c */
[C---:B------:R-:W-:Y:S01]  /*7c40*/  LEA R19, R3.reuse, R18, 0x1 ;  /* 0x0000001203137211 */ /* 0x040fe200078e08ff */
[----:B------:R-:W-:Y:S02]  /*7c50*/  IMAD R17, R3, 0x2, R14 ;  /* 0x0000000203117824 */ /* 0x000fe400078e020e */
        /* <DEDUP_REMOVED lines=19> */
.L_x_2244:
[----:B------:R1:W1:Y:S01]  /*7d90*/  SYNCS.PHASECHK.TRANS64.TRYWAIT P1, [R6+URZ+0x30c30], R21 ;  /* 0x030c3015060075a7 */ /* 0x000262000802017f */
[----:B------:R-:W-:Y:S05]  /*7da0*/  @!P0 BRA `(.L_x_2245) ;  /* 0x0000000000048947 */ /* 0x000fea0003800000 */
[----:B------:R-:W-:Y:S01]  /*7db0*/  BPT.TRAP 0x1 ;  /* 0x000000040000795c */ /* 0x000fe20000300000 */
.L_x_2245:
[----:B-1----:R-:W-:Y:S05]  /*7dc0*/  @P1 BRA `(.L_x_2246) ;  /* 0x0000000000081947 */ /* 0x002fea0003800000 */
[----:B------:R-:W1:Y:S02]  /*7dd0*/  SYNCS.PHASECHK.TRANS64.TRYWAIT P1, [R6+URZ+0x30c30], R21 ;  /* 0x030c3015060075a7 */ /* 0x000e64000802017f */
[----:B-1----:R-:W-:Y:S05]  /*7de0*/  @!P1 BRA `(.L_x_2247) ;  /* 0x000000f000309947 */ /* 0x002fea0003800000 */
.L_x_2246:
        /* <DEDUP_REMOVED lines=85> */
[C---:B------:R-:W-:Y:S01]  /*8340*/  IADD3 R223, R8.reuse, 0x4, RZ ;  /* 0x0000000408df7810 */ /* 0x040fe20007ffe0ff */
        /* <DEDUP_REMOVED lines=14> */
[----:B------:R-:W-:Y:S01]  /*8430*/  VIADD R213, R8, 0xc ;  /* 0x0000000c08d57836 */ /* 0x000fe20000000000 */
[----:B------:R-:W4:Y:S02]  /*8440*/  MUFU.TANH R23, R23 ;  /* 0x0000001700177308 */ /* 0x000f240000002400 */
[----:B------:R1:W-:Y:S01]  /*8450*/  STL [R1+0x70], R2 ;  /* 0x0000700201007387 */ /* 0x0003e20000100800 */
[----:B------:R-:W-:-:S02]  /*8460*/  ISETP.GT.AND P2, PT, R9, RZ, PT ;  /* 0x000000ff0900720c */ /* 0x000fc40003f44270 */
[----:B------:R-:W-:-:S03]  /*8470*/  ISETP.GT.AND P1, PT, R9, 0x8, PT ;  /* 0x000000080900780c */ /* 0x000fc60003f24270 */
[----:B------:R-:W4:Y:S01]  /*8480*/  MUFU.TANH R205, R205 ;  /* 0x000000cd00cd7308 */ /* 0x000f220000002400 */
[----:B-1----:R-:W2:Y:S01]  /*8490*/  LDL.64 R2, [R1+0x20] ;  /* 0x0000200001027983 */ /* 0x002ea20000100a00 */
[----:B------:R-:W-:Y:S01]  /*84a0*/  WARPGROUP.ARRIVE ;  /* 0x00000000000079c5 */ /* 0x000fe20000000000 */
[C---:B------:R-:W-:Y:S01]  /*84b0*/  VIADD R217, R8.reuse, 0x14 ;  /* 0x0000001408d97836 */ /* 0x040fe20000000000 */
[----:B------:R-:W-:-:S04]  /*84c0*/  IADD3 R220, R8, 0x10, RZ ;  /* 0x0000001008dc7810 */ /* 0x000fc80007ffe0ff */
        /* <DEDUP_REMOVED lines=12> */
[----:B------:R-:W-:-:S05]  /*8590*/  ULDC UR5, c[0x0][0x744] ;  /* 0x0001d10000057ab9 */ /* 0x000fca0000000800 */
[----:B------:R-:W1:Y:S01]  /*85a0*/  MUFU.TANH R206, R206 ;  /* 0x000000ce00ce7308 */ /* 0x000e620000002400 */
[----:B------:R-:W-:Y:S01]  /*85b0*/  UMOV UR14, UR4 ;  /* 0x00000004000e7c82 */ /* 0x000fe20008000000 */
[----:B------:R-:W-:-:S06]  /*85c0*/  VIADD R214, R8, 0x18 ;  /* 0x0000001808d67836 */ /* 0x000fcc0000000000 */
        /* <DEDUP_REMOVED lines=64> */
[----:B------:R-:W3:Y:S01]  /*89d0*/  MUFU.TANH R225, R225 ;  /* 0x000000e100e17308 */ /* 0x000ee20000002400 */
[--C-:B------:R-:W-:Y:S01]  /*89e0*/  FFMA.FTZ R96, R96, UR5, -R95.reuse ;  /* 0x0000000560607c23 */ /* 0x100fe2000801085f */
[----:B------:R-:W-:-:S06]  /*89f0*/  FFMA.FTZ R95, R97, UR5, -R95 ;  /* 0x00000005615f7c23 */ /* 0x000fcc000801085f */
[----:B------:R1:W-:Y:S01]  /*8a00*/  MUFU.TANH R159, R107 ;  /* 0x0000006b009f7308 */ /* 0x0003e20000002400 */
[----:B------:R-:W-:Y:S01]  /*8a10*/  FSEL R97, R204, -INF , P2 ;  /* 0xff800000cc617808 */ /* 0x000fe20001000000 */
[----:B-1----:R1:W3:Y:S06]  /*8a20*/  SHFL.IDX PT, R107, R18, R214, 0x1f ;  /* 0x00001fd6126b7589 */ /* 0x0022ec00000e0000 */
[----:B------:R-:W3:Y:S01]  /*8a30*/  MUFU.TANH R88, R88 ;  /* 0x0000005800587308 */ /* 0x000ee20000002400 */
[----:B------:R-:W-:-:S07]  /*8a40*/  FSEL R102, R206, -INF , P1 ;  /* 0xff800000ce667808 */ /* 0x000fce0000800000 */
[----:B------:R2:W-:Y:S01]  /*8a50*/  MUFU.TANH R144, R123 ;  /* 0x0000007b00907308 */ /* 0x0005e20000002400 */
[----:B------:R-:W-:Y:S07]  /*8a60*/  SHFL.IDX PT, R139, R10, R214, 0x1f ;  /* 0x00001fd60a8b7589 */ /* 0x000fee00000e0000 */
[----:B------:R-:W3:Y:S01]  /*8a70*/  MUFU.TANH R226, R226 ;  /* 0x000000e200e27308 */ /* 0x000ee20000002400 */
[----:B--2---:R-:W2:Y:S01]  /*8a80*/  SHFL.IDX PT, R123, R10, R230, 0x1f ;  /* 0x00001fe60a7b7589 */ /* 0x004ea200000e0000 */
[----:B------:R-:W-:-:S06]  /*8a90*/  FFMA.FTZ R97, R97, UR5, -R104 ;  /* 0x0000000561617c23 */ /* 0x000fcc0008010868 */
[----:B------:R-:W2:Y:S01]  /*8aa0*/  MUFU.TANH R237, R237 ;  /* 0x000000ed00ed7308 */ /* 0x000ea20000002400 */
[----:B------:R-:W-:-:S07]  /*8ab0*/  FFMA.FTZ R104, R102, UR5, -R104 ;  /* 0x0000000566687c23 */ /* 0x000fce0008010868 */
[----:B------:R-:W-:Y:S01]  /*8ac0*/  MUFU.TANH R92, R92 ;  /* 0x0000005c005c7308 */ /* 0x000fe20000002400 */
[----:B------:R-:W-:-:S07]  /*8ad0*/  FSEL R102, R207, -INF , P2 ;  /* 0xff800000cf667808 */ /* 0x000fce0001000000 */
[----:B------:R4:W-:Y:S01]  /*8ae0*/  MUFU.TANH R145, R121 ;  /* 0x0000007900917308 */ /* 0x0009e20000002400 */
[----:B-1----:R-:W-:Y:S01]  /*8af0*/  FSEL R18, R228, -INF , P1 ;  /* 0xff800000e4127808 */ /* 0x002fe20000800000 */
[----:B------:R-:W-:Y:S06]  /*8b00*/  SHFL.IDX PT, R212, R10, R213, 0x1f ;  /* 0x00001fd50ad47589 */ /* 0x000fec00000e0000 */
[----:B------:R1:W-:Y:S01]  /*8b10*/  MUFU.TANH R4, R131 ;  /* 0x0000008300047308 */ /* 0x0003e20000002400 */
[----:B----4-:R-:W4:Y:S01]  /*8b20*/  SHFL.IDX PT, R121, R10, R8, 0x1f ;  /* 0x00001f080a797589 */ /* 0x010f2200000e0000 */
[----:B------:R-:W-:-:S06]  /*8b30*/  FSEL R108, R235, -INF , P2 ;  /* 0xff800000eb6c7808 */ /* 0x000fcc0001000000 */
[----:B------:R-:W4:Y:S01]  /*8b40*/  MUFU.TANH R231, R231 ;  /* 0x000000e700e77308 */ /* 0x000f220000002400 */
[----:B-1----:R-:W1:Y:S07]  /*8b50*/  SHFL.IDX PT, R131, R14, R230, 0x1f ;  /* 0x00001fe60e837589 */ /* 0x002e6e00000e0000 */
[----:B------:R-:W1:Y:S01]  /*8b60*/  MUFU.TANH R89, R89 ;  /* 0x0000005900597308 */ /* 0x000e620000002400 */
[----:B------:R-:W1:Y:S07]  /*8b70*/  SHFL.IDX PT, R135, R14, R8, 0x1f ;  /* 0x00001f080e877589 */ /* 0x000e6e00000e0000 */
[----:B------:R3:W-:Y:S01]  /*8b80*/  MUFU.TANH R163, R103 ;  /* 0x0000006700a37308 */ /* 0x0007e20000002400 */
[----:B------:R-:W-:-:S02]  /*8b90*/  WARPGROUP.DEPBAR.LE gsb0, 0x0 ;  /* 0x00008000000079c5 */ /* 0x000fc40000010000 */
[----:B------:R-:W-:Y:S01]  /*8ba0*/  LDS R227, [R15+0x400] ;  /* 0x000400000fe37984 */ /* 0x000fe20000000800 */
[----:B---3--:R-:W-:-:S04]  /*8bb0*/  FSEL R103, R208, -INF , P2 ;  /* 0xff800000d0677808 */ /* 0x008fc80001000000 */
[----:B------:R3:W-:Y:S01]  /*8bc0*/  MUFU.TANH R160, R105 ;  /* 0x0000006900a07308 */ /* 0x0007e20000002400 */
[----:B------:R-:W-:Y:S01]  /*8bd0*/  FFMA.FTZ R102, R102, UR5, -R101 ;  /* 0x0000000566667c23 */ /* 0x000fe20008010865 */
[----:B------:R-:W-:Y:S01]  /*8be0*/  FFMA.FTZ R108, R108, UR5, -R106 ;  /* 0x000000056c6c7c23 */ /* 0x000fe2000801086a */
[----:B------:R-:W1:Y:S01]  /*8bf0*/  SHFL.IDX PT, R211, R10, R220, 0x1f ;  /* 0x00001fdc0ad37589 */ /* 0x000e6200000e0000 */
[--C-:B------:R-:W-:Y:S01]  /*8c00*/  FFMA.FTZ R103, R103, UR5, -R100.reuse ;  /* 0x0000000567677c23 */ /* 0x100fe20008010864 */
[----:B------:R-:W-:-:S03]  /*8c10*/  FFMA.FTZ R100, R18, UR5, -R100 ;  /* 0x0000000512647c23 */ /* 0x000fc60008010864 */
[----:B------:R2:W-:Y:S01]  /*8c20*/  MUFU.TANH R157, R110 ;  /* 0x0000006e009d7308 */ /* 0x0005e20000002400 */
[----:B---3--:R-:W-:-:S07]  /*8c30*/  FSEL R105, R209, -INF , P1 ;  /* 0xff800000d1697808 */ /* 0x008fce0000800000 */
[----:B------:R-:W3:Y:S01]  /*8c40*/  MUFU.TANH R91, R91 ;  /* 0x0000005b005b7308 */ /* 0x000ee20000002400 */
[----:B--2---:R-:W-:Y:S01]  /*8c50*/  FSEL R110, R225, -INF , P1 ;  /* 0xff800000e16e7808 */ /* 0x004fe20000800000 */
[----:B------:R-:W-:Y:S01]  /*8c60*/  FFMA.FTZ R101, R105, UR5, -R101 ;  /* 0x0000000569657c23 */ /* 0x000fe20008010865 */
[----:B------:R-:W-:-:S05]  /*8c70*/  FSEL R18, R88, -INF , P2 ;  /* 0xff80000058127808 */ /* 0x000fca0001000000 */
[----:B------:R2:W-:Y:S01]  /*8c80*/  MUFU.TANH R5, R129 ;  /* 0x0000008100057308 */ /* 0x0005e20000002400 */
[----:B------:R-:W-:Y:S01]  /*8c90*/  FSEL R105, R226, -INF , P1 ;  /* 0xff800000e2697808 */ /* 0x000fe20000800000 */
[----:B------:R-:W-:Y:S01]  /*8ca0*/  FFMA.FTZ R106, R110, UR5, -R106 ;  /* 0x000000056e6a7c23 */ /* 0x000fe2000801086a */
[----:B------:R-:W-:Y:S01]  /*8cb0*/  FSEL R110, R237, -INF , P2 ;  /* 0xff800000ed6e7808 */ /* 0x000fe20001000000 */
[----:B------:R-:W-:-:S04]  /*8cc0*/  FFMA.FTZ R18, R18, UR5, -R107 ;  /* 0x0000000512127c23 */ /* 0x000fc8000801086b */
[----:B------:R-:W3:Y:S01]  /*8cd0*/  MUFU.TANH R236, R236 ;  /* 0x000000ec00ec7308 */ /* 0x000ee20000002400 */
[----:B--2---:R-:W2:Y:S01]  /*8ce0*/  SHFL.IDX PT, R129, R14, R213, 0x1f ;  /* 0x00001fd50e817589 */ /* 0x004ea200000e0000 */
[----:B------:R-:W-:Y:S01]  /*8cf0*/  FFMA.FTZ R107, R105, UR5, -R107 ;  /* 0x00000005696b7c23 */ /* 0x000fe2000801086b */
[----:B----4-:R-:W-:-:S05]  /*8d00*/  FSEL R105, R231, -INF , P2 ;  /* 0xff800000e7697808 */ /* 0x010fca0001000000 */
[----:B------:R4:W-:Y:S01]  /*8d10*/  MUFU.TANH R141, R125 ;  /* 0x0000007d008d7308 */ /* 0x0009e20000002400 */
[----:B------:R-:W2:Y:S01]  /*8d20*/  SHFL.IDX PT, R221, R10, R217, 0x1f ;  /* 0x00001fd90add7589 */ /* 0x000ea200000e0000 */
[----:B-1----:R-:W-:Y:S01]  /*8d30*/  FSEL R109, R89, -INF , P1 ;  /* 0xff800000596d7808 */ /* 0x002fe20000800000 */
[----:B------:R-:W-:-:S05]  /*8d40*/  FFMA.FTZ R110, R110, UR5, -R123 ;  /* 0x000000056e6e7c23 */ /* 0x000fca000801087b */
[----:B------:R-:W1:Y:S01]  /*8d50*/  MUFU.TANH R94, R94 ;  /* 0x0000005e005e7308 */ /* 0x000e620000002400 */
[----:B----4-:R-:W-:Y:S01]  /*8d60*/  FSEL R125, R92, -INF , P1 ;  /* 0xff8000005c7d7808 */ /* 0x010fe20000800000 */
        /* <DEDUP_REMOVED lines=8> */
[----:B----4-:R4:W-:Y:S01]  /*8df0*/  SHFL.IDX PT, R111, R10, R223, 0x1f ;  /* 0x00001fdf0a6f7589 */ /* 0x0109e200000e0000 */
[----:B---3--:R-:W-:-:S06]  /*8e00*/  FSEL R109, R91, -INF , P2 ;  /* 0xff8000005b6d7808 */ /* 0x008fcc0001000000 */
[----:B------:R3:W-:Y:S01]  /*8e10*/  MUFU.TANH R3, R132 ;  /* 0x0000008400037308 */ /* 0x0007e20000002400 */
[----:B-1----:R-:W1:Y:S01]  /*8e20*/  SHFL.IDX PT, R127, R14, R220, 0x1f ;  /* 0x00001fdc0e7f7589 */ /* 0x002e6200000e0000 */
[----:B----4-:R-:W-:-:S06]  /*8e30*/  FSEL R10, R161, -INF , P1 ;  /* 0xff800000a10a7808 */ /* 0x010fcc0000800000 */
[----:B------:R-:W4:Y:S01]  /*8e40*/  MUFU.TANH R93, R93 ;  /* 0x0000005d005d7308 */ /* 0x000f220000002400 */
[----:B---3--:R-:W-:Y:S01]  /*8e50*/  FSEL R132, R154, -INF , P2 ;  /* 0xff8000009a847808 */ /* 0x008fe20001000000 */
[--C-:B------:R-:W-:Y:S01]  /*8e60*/  FFMA.FTZ R218, R218, UR5, -R139.reuse ;  /* 0x00000005dada7c23 */ /* 0x100fe2000801088b */
[----:B------:R-:W-:Y:S01]  /*8e70*/  FFMA.FTZ R139, R10, UR5, -R139 ;  /* 0x000000050a8b7c23 */ /* 0x000fe2000801088b */
[----:B------:R-:W-:-:S04]  /*8e80*/  FSEL R136, R158, -INF , P2 ;  /* 0xff8000009e887808 */ /* 0x000fc80001000000 */
[----:B------:R-:W3:Y:S01]  /*8e90*/  MUFU.TANH R112, R112 ;  /* 0x0000007000707308 */ /* 0x000ee20000002400 */
[--C-:B------:R-:W-:Y:S01]  /*8ea0*/  FFMA.FTZ R132, R132, UR5, -R131.reuse ;  /* 0x0000000584847c23 */ /* 0x100fe20008010883 */
[----:B------:R-:W-:Y:S01]  /*8eb0*/  FFMA.FTZ R131, R125, UR5, -R131 ;  /* 0x000000057d837c23 */ /* 0x000fe20008010883 */
[----:B------:R-:W-:Y:S01]  /*8ec0*/  FSEL R10, R157, -INF , P1 ;  /* 0xff8000009d0a7808 */ /* 0x000fe20000800000 */
[----:B------:R1:W3:Y:S04]  /*8ed0*/  SHFL.IDX PT, R125, R14, R128, 0x1f ;  /* 0x00001f800e7d7589 */ /* 0x0002e800000e0000 */
[----:B------:R2:W-:Y:S01]  /*8ee0*/  MUFU.TANH R143, R124 ;  /* 0x0000007c008f7308 */ /* 0x0005e20000002400 */
[----:B------:R-:W-:Y:S01]  /*8ef0*/  FFMA.FTZ R109, R109, UR5, -R212 ;  /* 0x000000056d6d7c23 */ /* 0x000fe200080108d4 */
[----:B------:R-:W-:Y:S01]  /*8f00*/  FSEL R234, R236, -INF , P2 ;  /* 0xff800000ecea7808 */ /* 0x000fe20001000000 */
[----:B------:R-:W-:Y:S01]  /*8f10*/  FFMA.FTZ R136, R136, UR5, -R135 ;  /* 0x0000000588887c23 */ /* 0x000fe20008010887 */
[----:B------:R-:W-:-:S04]  /*8f20*/  LEA R210, R0, R210, 0xa ;  /* 0x000000d200d27211 */ /* 0x000fc800078e50ff */
[----:B------:R4:W-:Y:S01]  /*8f30*/  MUFU.TANH R2, R133 ;  /* 0x0000008500027308 */ /* 0x0009e20000002400 */
[----:B--2---:R-:W-:Y:S01]  /*8f40*/  FSEL R124, R164, -INF , P1 ;  /* 0xff800000a47c7808 */ /* 0x004fe20000800000 */
[----:B------:R-:W-:-:S06]  /*8f50*/  FFMA.FTZ R135, R10, UR5, -R135 ;  /* 0x000000050a877c23 */ /* 0x000fcc0008010887 */
[----:B------:R-:W2:Y:S01]  /*8f60*/  MUFU.TANH R232, R232 ;  /* 0x000000e800e87308 */ /* 0x000ea20000002400 */
[----:B----4-:R-:W4:Y:S01]  /*8f70*/  SHFL.IDX PT, R133, R14, R223, 0x1f ;  /* 0x00001fdf0e857589 */ /* 0x010f2200000e0000 */
[----:B------:R-:W-:Y:S01]  /*8f80*/  FFMA.FTZ R212, R124, UR5, -R212 ;  /* 0x000000057cd47c23 */ /* 0x000fe200080108d4 */
[----:B------:R-:W-:Y:S01]  /*8f90*/  FSEL R124, R94, -INF , P1 ;  /* 0xff8000005e7c7808 */ /* 0x000fe20000800000 */
[----:B------:R-:W-:-:S04]  /*8fa0*/  FFMA.FTZ R234, R234, UR5, -R211 ;  /* 0x00000005eaea7c23 */ /* 0x000fc800080108d3 */
[----:B------:R1:W-:Y:S01]  /*8fb0*/  MUFU.TANH R6, R130 ;  /* 0x0000008200067308 */ /* 0x0003e20000002400 */
[----:B------:R-:W-:Y:S01]  /*8fc0*/  R2UR UR4, R210 ;  /* 0x00000000d20472ca */ /* 0x000fe200000e0000 */
[----:B------:R-:W-:Y:S01]  /*8fd0*/  FFMA.FTZ R211, R124, UR5, -R211 ;  /* 0x000000057cd37c23 */ /* 0x000fe200080108d3 */
[----:B------:R-:W-:Y:S01]  /*8fe0*/  FSEL R210, R93, -INF , P2 ;  /* 0xff8000005dd27808 */ /* 0x000fe20001000000 */
[----:B------:R-:W4:Y:S04]  /*8ff0*/  SHFL.IDX PT, R222, R227, R223, 0x1f ;  /* 0x00001fdfe3de7589 */ /* 0x000f2800000e0000 */
[----:B------:R3:W-:Y:S01]  /*9000*/  MUFU.EX2 R10, R121 ;  /* 0x00000079000a7308 */ /* 0x0007e20000000800 */
[----:B-1----:R-:W-:Y:S01]  /*9010*/  FSEL R130, R152, -INF , P2 ;  /* 0xff80000098827808 */ /* 0x002fe20001000000 */
[----:B------:R-:W-:Y:S01]  /*9020*/  SHFL.IDX PT, R124, R14, R217, 0x1f ;  /* 0x00001fd90e7c7589 */ /* 0x000fe200000e0000 */
[----:B------:R-:W-:-:S05]  /*9030*/  FSEL R15, R163, -INF , P1 ;  /* 0xff800000a30f7808 */ /* 0x000fca0000800000 */
[----:B------:R-:W1:Y:S01]  /*9040*/  MUFU.TANH R90, R90 ;  /* 0x0000005a005a7308 */ /* 0x000e620000002400 */
[----:B---3--:R-:W-:Y:S01]  /*9050*/  FSEL R121, R151, -INF , P1 ;  /* 0xff80000097797808 */ /* 0x008fe20000800000 */
[--C-:B------:R-:W-:Y:S01]  /*9060*/  FFMA.FTZ R130, R130, UR5, -R129.reuse ;  /* 0x0000000582827c23 */ /* 0x100fe20008010881 */
[----:B------:R-:W-:Y:S01]  /*9070*/  FSEL R128, R150, -INF , P2 ;  /* 0xff80000096807808 */ /* 0x000fe20001000000 */
[----:B------:R-:W3:Y:S02]  /*9080*/  SHFL.IDX PT, R219, R227, R8, 0x1f ;  /* 0x00001f08e3db7589 */ /* 0x000ee400000e0000 */
[----:B------:R-:W-:Y:S01]  /*9090*/  FFMA.FTZ R129, R121, UR5, -R129 ;  /* 0x0000000579817c23 */ /* 0x000fe20008010881 */
[----:B------:R-:W-:Y:S01]  /*90a0*/  FSEL R121, R112, -INF , P1 ;  /* 0xff80000070797808 */ /* 0x000fe20000800000 */
[----:B------:R-:W3:Y:S01]  /*90b0*/  SHFL.IDX PT, R214, R14, R214, 0x1f ;  /* 0x00001fd60ed67589 */ /* 0x000ee200000e0000 */
[--C-:B------:R-:W-:Y:S01]  /*90c0*/  FFMA.FTZ R210, R210, UR5, -R221.reuse ;  /* 0x00000005d2d27c23 */ /* 0x100fe200080108dd */
[----:B------:R2:W1:Y:S01]  /*90d0*/  MUFU.TANH R146, R122 ;  /* 0x0000007a00927308 */ /* 0x0004620000002400 */
[----:B------:R-:W-:Y:S01]  /*90e0*/  FFMA.FTZ R221, R15, UR5, -R221 ;  /* 0x000000050fdd7c23 */ /* 0x000fe200080108dd */
[----:B------:R4:W3:Y:S01]  /*90f0*/  SHFL.IDX PT, R229, R227, R213, 0x1f ;  /* 0x00001fd5e3e57589 */ /* 0x0008e200000e0000 */
[----:B------:R-:W-:Y:S01]  /*9100*/  FSEL R138, R160, -INF , P2 ;  /* 0xff800000a08a7808 */ /* 0x000fe20001000000 */
[--C-:B------:R-:W-:Y:S01]  /*9110*/  FFMA.FTZ R128, R128, UR5, -R127.reuse ;  /* 0x0000000580807c23 */ /* 0x100fe2000801087f */
[----:B------:R-:W-:Y:S01]  /*9120*/  FSEL R15, R159, -INF , P1 ;  /* 0xff8000009f0f7808 */ /* 0x000fe20000800000 */
[----:B------:R-:W-:Y:S01]  /*9130*/  FFMA.FTZ R127, R121, UR5, -R127 ;  /* 0x00000005797f7c23 */ /* 0x000fe2000801087f */
[----:B------:R-:W-:Y:S01]  /*9140*/  FSEL R121, R145, -INF , P2 ;  /* 0xff80000091797808 */ /* 0x000fe20001000000 */
[----:B------:R-:W3:Y:S01]  /*9150*/  SHFL.IDX PT, R215, R227, R230, 0x1f ;  /* 0x00001fe6e3d77589 */ /* 0x000ee200000e0000 */
[----:B--2---:R-:W-:Y:S01]  /*9160*/  FSEL R122, R232, -INF , P2 ;  /* 0xff800000e87a7808 */ /* 0x004fe20001000000 */
[--C-:B------:R-:W-:Y:S01]  /*9170*/  FFMA.FTZ R138, R138, UR5, -R137.reuse ;  /* 0x000000058a8a7c23 */ /* 0x100fe20008010889 */
[----:B----4-:R-:W-:Y:S01]  /*9180*/  FSEL R213, R144, -INF , P1 ;  /* 0xff80000090d57808 */ /* 0x010fe20000800000 */
[----:B------:R-:W-:Y:S01]  /*9190*/  FFMA.FTZ R137, R15, UR5, -R137 ;  /* 0x000000050f897c23 */ /* 0x000fe20008010889 */
[----:B------:R-:W-:Y:S01]  /*91a0*/  FSEL R134, R156, -INF , P2 ;  /* 0xff8000009c867808 */ /* 0x000fe20001000000 */
[----:B------:R-:W-:Y:S01]  /*91b0*/  FFMA.FTZ R121, R121, UR5, -R125 ;  /* 0x0000000579797c23 */ /* 0x000fe2000801087d */
[----:B------:R-:W-:Y:S01]  /*91c0*/  FSEL R15, R155, -INF , P1 ;  /* 0xff8000009b0f7808 */ /* 0x000fe20000800000 */
[----:B------:R-:W-:Y:S01]  /*91d0*/  FFMA.FTZ R122, R122, UR5, -R111 ;  /* 0x000000057a7a7c23 */ /* 0x000fe2000801086f */
[----:B------:R-:W-:Y:S01]  /*91e0*/  FFMA.FTZ R125, R213, UR5, -R125 ;  /* 0x00000005d57d7c23 */ /* 0x000fe2000801087d */
[----:B------:R1:W2:Y:S01]  /*91f0*/  MUFU.TANH R142, R126 ;  /* 0x0000007e008e7308 */ /* 0x0002a20000002400 */
[----:B------:R-:W4:Y:S01]  /*9200*/  SHFL.IDX PT, R213, R13, R223, 0x1f ;  /* 0x00001fdf0dd57589 */ /* 0x000f2200000e0000 */
[--C-:B------:R-:W-:Y:S01]  /*9210*/  FFMA.FTZ R134, R134, UR5, -R133.reuse ;  /* 0x0000000586867c23 */ /* 0x100fe20008010885 */
[----:B------:R-:W-:-:S02]  /*9220*/  FFMA.FTZ R133, R15, UR5, -R133 ;  /* 0x000000050f857c23 */ /* 0x000fc40008010885 */
[----:B------:R3:W2:Y:S01]  /*9230*/  SHFL.IDX PT, R224, R227, R220, 0x1f ;  /* 0x00001fdce3e07589 */ /* 0x0006a200000e0000 */
[----:B-1----:R-:W-:Y:S02]  /*9240*/  FSEL R126, R90, -INF , P1 ;  /* 0xff8000005a7e7808 */ /* 0x002fe40000800000 */
[----:B------:R1:W-:Y:S01]  /*9250*/  MUFU.EX2 R15, R122 ;  /* 0x0000007a000f7308 */ /* 0x0003e20000000800 */
[----:B------:R-:W-:Y:S01]  /*9260*/  FSEL R14, R148, -INF , P1 ;  /* 0xff800000940e7808 */ /* 0x000fe20000800000 */
[----:B------:R-:W-:Y:S01]  /*9270*/  SHFL.IDX PT, R233, R13, R8, 0x1f ;  /* 0x00001f080de97589 */ /* 0x000fe200000e0000 */
[----:B------:R-:W-:Y:S01]  /*9280*/  FSEL R216, R146, -INF , P1 ;  /* 0xff80000092d87808 */ /* 0x000fe20000800000 */
[----:B------:R-:W-:Y:S01]  /*9290*/  FFMA.FTZ R111, R126, UR5, -R111 ;  /* 0x000000057e6f7c23 */ /* 0x000fe2000801086f */
[----:B------:R-:W-:-:S03]  /*92a0*/  FSEL R126, R147, -INF , P2 ;  /* 0xff800000937e7808 */ /* 0x000fc60001000000 */
[----:B------:R-:W-:Y:S01]  /*92b0*/  MUFU.EX2 R98, R98 ;  /* 0x0000006200627308 */ /* 0x000fe20000000800 */
[----:B-1----:R-:W-:Y:S01]  /*92c0*/  FSEL R122, R149, -INF , P2 ;  /* 0xff800000957a7808 */ /* 0x002fe20001000000 */
[----:B---3--:R-:W-:Y:S01]  /*92d0*/  FADD.FTZ R220, R25, -R222 ;  /* 0x800000de19dc7221 */ /* 0x008fe20000010000 */
[----:B------:R-:W-:Y:S02]  /*92e0*/  VIADD R25, R8, 0x18 ;  /* 0x0000001808197836 */ /* 0x000fe40000000000 */
[----:B------:R-:W-:-:S03]  /*92f0*/  FADD.FTZ R223, R24, -R219 ;  /* 0x800000db18df7221 */ /* 0x000fc60000010000 */
[----:B------:R-:W1:Y:S01]  /*9300*/  MUFU.EX2 R118, R118 ;  /* 0x0000007600767308 */ /* 0x000e620000000800 */
[--C-:B------:R-:W-:Y:S01]  /*9310*/  FFMA.FTZ R122, R122, UR5, -R124.reuse ;  /* 0x000000057a7a7c23 */ /* 0x100fe2000801087c */
[----:B------:R-:W-:Y:S01]  /*9320*/  FFMA.FTZ R124, R14, UR5, -R124 ;  /* 0x000000050e7c7c23 */ /* 0x000fe2000801087c */
[----:B------:R-:W-:Y:S01]  /*9330*/  FFMA.FTZ R126, R126, UR5, -R214 ;  /* 0x000000057e7e7c23 */ /* 0x000fe200080108d6 */
[----:B------:R-:W3:Y:S04]  /*9340*/  SHFL.IDX PT, R217, R227, R217, 0x1f ;  /* 0x00001fd9e3d97589 */ /* 0x000ee800000e0000 */
[----:B------:R4:W-:Y:S01]  /*9350*/  MUFU.EX2 R14, R123 ;  /* 0x0000007b000e7308 */ /* 0x0009e20000000800 */
[----:B------:R-:W-:Y:S01]  /*9360*/  FADD.FTZ R219, R26, -R219 ;  /* 0x800000db1adb7221 */ /* 0x000fe20000010000 */
[----:B------:R-:W-:-:S06]  /*9370*/  IADD3 R26, R8, 0x1c, RZ ;  /* 0x0000001c081a7810 */ /* 0x000fcc0007ffe0ff */
[----:B------:R-:W1:Y:S01]  /*9380*/  MUFU.EX2 R99, R99 ;  /* 0x0000006300637308 */ /* 0x000e620000000800 */
[----:B----4-:R-:W-:Y:S01]  /*9390*/  FFMA.FTZ R123, R216, UR5, -R214 ;  /* 0x00000005d87b7c23 */ /* 0x010fe200080108d6 */
[----:B------:R-:W-:-:S06]  /*93a0*/  FADD.FTZ R214, R29, -R229 ;  /* 0x800000e51dd67221 */ /* 0x000fcc0000010000 */
[----:B------:R-:W4:Y:S01]  /*93b0*/  MUFU.TANH R113, R113 ;  /* 0x0000007100717308 */ /* 0x000f220000002400 */
[----:B------:R-:W-:Y:S01]  /*93c0*/  FADD.FTZ R216, R28, -R215 ;  /* 0x800000d71cd87221 */ /* 0x000fe20000010000 */
[----:B------:R-:W-:Y:S06]  /*93d0*/  SHFL.IDX PT, R230, R13, R230, 0x1f ;  /* 0x00001fe60de67589 */ /* 0x000fec00000e0000 */
[----:B------:R-:W4:Y:S01]  /*93e0*/  MUFU.TANH R114, R114 ;  /* 0x0000007200727308 */ /* 0x000f220000002400 */
[----:B------:R-:W-:-:S07]  /*93f0*/  FSEL R28, R141, -INF , P2 ;  /* 0xff8000008d1c7808 */ /* 0x000fce0001000000 */
[----:B------:R-:W4:Y:S01]  /*9400*/  MUFU.EX2 R96, R96 ;  /* 0x0000006000607308 */ /* 0x000f220000000800 */
[----:B------:R-:W-:-:S07]  /*9410*/  FFMA.FTZ R22, -R22, R22, 1 ;  /* 0x3f80000016167423 */ /* 0x000fce0000010116 */
[----:B------:R-:W4:Y:S08]  /*9420*/  MUFU.TANH R115, R115 ;  /* 0x0000007300737308 */ /* 0x000f300000002400 */
[----:B------:R-:W4:Y:S08]  /*9430*/  MUFU.EX2 R95, R95 ;  /* 0x0000005f005f7308 */ /* 0x000f300000000800 */
[----:B------:R-:W-:Y:S08]  /*9440*/  MUFU.TANH R117, R117 ;  /* 0x0000007500757308 */ /* 0x000ff00000002400 */
[----:B------:R-:W4:Y:S01]  /*9450*/  MUFU.TANH R116, R116 ;  /* 0x0000007400747308 */ /* 0x000f220000002400 */
[----:B------:R-:W-:-:S07]  /*9460*/  FFMA.FTZ R23, -R23, R23, 1 ;  /* 0x3f80000017177423 */ /* 0x000fce0000010117 */
[----:B------:R-:W-:Y:S08]  /*9470*/  MUFU.EX2 R97, R97 ;  /* 0x0000006100617308 */ /* 0x000ff00000000800 */
[----:B------:R-:W4:Y:S08]  /*9480*/  MUFU.TANH R120, R120 ;  /* 0x0000007800787308 */ /* 0x000f300000002400 */
[----:B------:R-:W-:Y:S01]  /*9490*/  MUFU.EX2 R104, R104 ;  /* 0x0000006800687308 */ /* 0x000fe20000000800 */
[----:B------:R-:W-:Y:S01]  /*94a0*/  FFMA.FTZ R207, -R207, R207, 1 ;  /* 0x3f800000cfcf7423 */ /* 0x000fe200000101cf */
[----:B------:R-:W-:Y:S06]  /*94b0*/  LDS R17, [R17+0x400] ;  /* 0x0004000011117984 */ /* 0x000fec0000000800 */
[----:B------:R2:W-:Y:S01]  /*94c0*/  MUFU.EX2 R24, R212 ;  /* 0x000000d400187308 */ /* 0x0005e20000000800 */
[----:B------:R-:W-:Y:S01]  /*94d0*/  FADD.FTZ R222, R27, -R222 ;  /* 0x800000de1bde7221 */ /* 0x000fe20000010000 */
[----:B--2---:R-:W-:-:S02]  /*94e0*/  FADD.FTZ R212, R31, -R229 ;  /* 0x800000e51fd47221 */ /* 0x004fc40000010000 */
[----:B------:R2:W1:Y:S01]  /*94f0*/  SHFL.IDX PT, R229, R227, R25, 0x1f ;  /* 0x00001f19e3e57589 */ /* 0x00046200000e0000 */
[----:B------:R-:W-:Y:S01]  /*9500*/  FSEL R31, R140, -INF , P1 ;  /* 0xff8000008c1f7808 */ /* 0x000fe20000800000 */
[----:B------:R-:W-:Y:S02]  /*9510*/  VIADD R27, R8, 0xc ;  /* 0x0000000c081b7836 */ /* 0x000fe40000000000 */
[----:B------:R-:W4:Y:S01]  /*9520*/  SHFL.IDX PT, R227, R227, R26, 0x1f ;  /* 0x00001f1ae3e37589 */ /* 0x000f2200000e0000 */
[--C-:B------:R-:W-:Y:S01]  /*9530*/  FFMA.FTZ R28, R28, UR5, -R213.reuse ;  /* 0x000000051c1c7c23 */ /* 0x100fe200080108d5 */
[----:B------:R-:W-:Y:S01]  /*9540*/  FFMA.FTZ R31, R31, UR5, -R213 ;  /* 0x000000051f1f7c23 */ /* 0x000fe200080108d5 */
[--C-:B------:R-:W-:Y:S01]  /*9550*/  FADD.FTZ R213, R32, -R224.reuse ;  /* 0x800000e020d57221 */ /* 0x100fe20000010000 */
[----:B------:R-:W-:Y:S02]  /*9560*/  FADD.FTZ R34, R34, -R224 ;  /* 0x800000e022227221 */ /* 0x000fe40000010000 */
[----:B------:R1:W4:Y:S01]  /*9570*/  SHFL.IDX PT, R224, R13, R27, 0x1f ;  /* 0x00001f1b0de07589 */ /* 0x00032200000e0000 */
[----:B--2---:R2:W-:Y:S01]  /*9580*/  MUFU.EX2 R25, R234 ;  /* 0x000000ea00197308 */ /* 0x0045e20000000800 */
[--C-:B---3--:R-:W-:Y:S01]  /*9590*/  FADD.FTZ R33, R33, -R217.reuse ;  /* 0x800000d921217221 */ /* 0x108fe20000010000 */
[----:B------:R-:W-:Y:S01]  /*95a0*/  FADD.FTZ R35, R35, -R217 ;  /* 0x800000d923237221 */ /* 0x000fe20000010000 */
[----:B------:R-:W-:Y:S01]  /*95b0*/  FSEL R32, R6, -INF , P1 ;  /* 0xff80000006207808 */ /* 0x000fe20000800000 */
[----:B------:R-:W-:Y:S01]  /*95c0*/  FMUL.FTZ R223, R119, R223 ;  /* 0x000000df77df7220 */ /* 0x000fe20000410000 */
[----:B--2---:R-:W-:-:S03]  /*95d0*/  VIADD R234, R8, 0x10 ;  /* 0x0000001008ea7836 */ /* 0x004fc60000000000 */
[----:B-1----:R1:W-:Y:S01]  /*95e0*/  MUFU.EX2 R27, R210 ;  /* 0x000000d2001b7308 */ /* 0x0023e20000000800 */
[--C-:B------:R-:W-:Y:S01]  /*95f0*/  FADD.FTZ R217, R36, -R229.reuse ;  /* 0x800000e524d97221 */ /* 0x100fe20000010000 */
[----:B------:R-:W-:Y:S01]  /*9600*/  FADD.FTZ R36, R38, -R229 ;  /* 0x800000e526247221 */ /* 0x000fe20000010000 */
[----:B------:R-:W-:Y:S01]  /*9610*/  FFMA.FTZ R38, -R19, R19, 1 ;  /* 0x3f80000013267423 */ /* 0x000fe20000010113 */
[----:B------:R-:W-:-:S04]  /*9620*/  FADD.FTZ R215, R30, -R215 ;  /* 0x800000d71ed77221 */ /* 0x000fc80000010000 */
[----:B------:R2:W-:Y:S01]  /*9630*/  MUFU.EX2 R26, R211 ;  /* 0x000000d3001a7308 */ /* 0x0005e20000000800 */
[----:B-1----:R-:W-:Y:S01]  /*9640*/  FFMA.FTZ R210, R32, UR5, -R230 ;  /* 0x0000000520d27c23 */ /* 0x002fe200080108e6 */
[----:B------:R-:W-:Y:S01]  /*9650*/  FSEL R29, R143, -INF , P2 ;  /* 0xff8000008f1d7808 */ /* 0x000fe20001000000 */
[----:B------:R1:W3:Y:S01]  /*9660*/  SHFL.IDX PT, R32, R13, R234, 0x1f ;  /* 0x00001fea0d207589 */ /* 0x0002e200000e0000 */
[----:B------:R-:W-:Y:S01]  /*9670*/  FSEL R30, R142, -INF , P1 ;  /* 0xff8000008e1e7808 */ /* 0x000fe20000800000 */
[----:B------:R-:W-:Y:S01]  /*9680*/  FMUL.FTZ R38, R38, R223 ;  /* 0x000000df26267220 */ /* 0x000fe20000410000 */
[----:B------:R-:W-:Y:S02]  /*9690*/  FSEL R223, R4, -INF , P1 ;  /* 0xff80000004df7808 */ /* 0x000fe40000800000 */
[----:B------:R4:W-:Y:S01]  /*96a0*/  MUFU.EX2 R19, R221 ;  /* 0x000000dd00137308 */ /* 0x0009e20000000800 */
[----:B--2---:R-:W-:Y:S02]  /*96b0*/  FSEL R211, R7, -INF , P2 ;  /* 0xff80000007d37808 */ /* 0x004fe40001000000 */
[----:B-1----:R-:W-:-:S03]  /*96c0*/  IADD3 R234, R8, 0x14, RZ ;  /* 0x0000001408ea7810 */ /* 0x002fc60007ffe0ff */
[----:B------:R-:W-:Y:S01]  /*96d0*/  FFMA.FTZ R211, R211, UR5, -R230 ;  /* 0x00000005d3d37c23 */ /* 0x000fe200080108e6 */
[----:B----4-:R-:W-:Y:S01]  /*96e0*/  FADD.FTZ R221, R39, -R227 ;  /* 0x800000e327dd7221 */ /* 0x010fe20000010000 */
[----:B------:R-:W-:Y:S01]  /*96f0*/  FFMA.FTZ R39, -R21, R21, 1 ;  /* 0x3f80000015277423 */ /* 0x000fe20000010115 */
[----:B------:R-:W-:Y:S01]  /*9700*/  FFMA.FTZ R21, -R20, R20, 1 ;  /* 0x3f80000014157423 */ /* 0x000fe20000010114 */
[--C-:B------:R-:W-:Y:S01]  /*9710*/  FFMA.FTZ R29, R29, UR5, -R233.reuse ;  /* 0x000000051d1d7c23 */ /* 0x100fe200080108e9 */
[----:B------:R1:W-:Y:S01]  /*9720*/  MUFU.EX2 R20, R218 ;  /* 0x000000da00147308 */ /* 0x0003e20000000800 */
[----:B------:R-:W-:Y:S01]  /*9730*/  FFMA.FTZ R30, R30, UR5, -R233 ;  /* 0x000000051e1e7c23 */ /* 0x000fe200080108e9 */
[----:B------:R2:W4:Y:S01]  /*9740*/  SHFL.IDX PT, R230, R13, R234, 0x1f ;  /* 0x00001fea0de67589 */ /* 0x00052200000e0000 */
        /* <DEDUP_REMOVED lines=10> */
[----:B--2---:R-:W-:-:S03]  /*97f0*/  VIADD R234, R8, 0x1c ;  /* 0x0000001c08ea7836 */ /* 0x004fc60000000000 */
[----:B------:R-:W-:Y:S02]  /*9800*/  FFMA.FTZ R220, R227, UR5, -R224 ;  /* 0x00000005e3dc7c23 */ /* 0x000fe400080108e0 */
[----:B------:R2:W1:Y:S01]  /*9810*/  SHFL.IDX PT, R227, R13, R234, 0x1f ;  /* 0x00001fea0de37589 */ /* 0x00046200000e0000 */
[----:B------:R-:W-:Y:S01]  /*9820*/  FMUL.FTZ R224, R99, R222 ;  /* 0x000000de63e07220 */ /* 0x000fe20000410000 */
[----:B------:R3:W-:Y:S01]  /*9830*/  MUFU.EX2 R21, R139 ;  /* 0x0000008b00157308 */ /* 0x0007e20000000800 */
[----:B--2---:R-:W-:-:S07]  /*9840*/  FSEL R13, R3, -INF , P2 ;  /* 0xff800000030d7808 */ /* 0x004fce0001000000 */
[----:B------:R2:W-:Y:S01]  /*9850*/  MUFU.EX2 R11, R138 ;  /* 0x0000008a000b7308 */ /* 0x0005e20000000800 */
[----:B---3--:R-:W-:Y:S01]  /*9860*/  FSEL R139, R113, -INF , P1 ;  /* 0xff800000718b7808 */ /* 0x008fe20000800000 */
[----:B------:R-:W-:-:S06]  /*9870*/  FFMA.FTZ R222, R13, UR5, -R32 ;  /* 0x000000050dde7c23 */ /* 0x000fcc0008010820 */
[----:B------:R-:W3:Y:S01]  /*9880*/  MUFU.EX2 R102, R102 ;  /* 0x0000006600667308 */ /* 0x000ee20000000800 */
[----:B--2---:R-:W-:Y:S01]  /*9890*/  FMUL.FTZ R138, R22, R224 ;  /* 0x000000e0168a7220 */ /* 0x004fe20000410000 */
[----:B------:R-:W-:Y:S02]  /*98a0*/  FSEL R224, R2, -INF , P2 ;  /* 0xff80000002e07808 */ /* 0x000fe40001000000 */
[----:B------:R-:W-:Y:S01]  /*98b0*/  FSEL R22, R114, -INF , P1 ;  /* 0xff80000072167808 */ /* 0x000fe20000800000 */
[----:B------:R-:W-:Y:S01]  /*98c0*/  FFMA.FTZ R139, R139, UR5, -R32 ;  /* 0x000000058b8b7c23 */ /* 0x000fe20008010820 */
[----:B------:R-:W-:Y:S01]  /*98d0*/  FMUL.FTZ R32, R96, R216 ;  /* 0x000000d860207220 */ /* 0x000fe20000410000 */
[--C-:B----4-:R-:W-:Y:S01]  /*98e0*/  FFMA.FTZ R224, R224, UR5, -R230.reuse ;  /* 0x00000005e0e07c23 */ /* 0x110fe200080108e6 */
[----:B------:R-:W2:Y:S01]  /*98f0*/  MUFU.EX2 R101, R101 ;  /* 0x0000006500657308 */ /* 0x000ea20000000800 */
[----:B------:R-:W-:Y:S01]  /*9900*/  FFMA.FTZ R216, R22, UR5, -R230 ;  /* 0x0000000516d87c23 */ /* 0x000fe200080108e6 */
[----:B------:R-:W-:Y:S01]  /*9910*/  FSEL R230, R115, -INF , P2 ;  /* 0xff80000073e67808 */ /* 0x000fe20001000000 */
[----:B------:R-:W-:-:S05]  /*9920*/  FMUL.FTZ R233, R95, R215 ;  /* 0x000000d75fe97220 */ /* 0x000fca0000410000 */
[----:B------:R4:W-:Y:S01]  /*9930*/  MUFU.EX2 R13, R137 ;  /* 0x00000089000d7308 */ /* 0x0009e20000000800 */
[----:B-1----:R-:W-:Y:S01]  /*9940*/  FFMA.FTZ R215, R230, UR5, -R229 ;  /* 0x00000005e6d77c23 */ /* 0x002fe200080108e5 */
[----:B------:R-:W-:-:S06]  /*9950*/  FSEL R230, R116, -INF , P2 ;  /* 0xff80000074e67808 */ /* 0x000fcc0001000000 */
[----:B------:R-:W-:Y:S01]  /*9960*/  MUFU.EX2 R100, R100 ;  /* 0x0000006400647308 */ /* 0x000fe20000000800 */
[----:B----4-:R-:W-:Y:S01]  /*9970*/  FMUL.FTZ R137, R23, R32 ;  /* 0x0000002017897220 */ /* 0x010fe20000410000 */
[----:B------:R-:W-:Y:S01]  /*9980*/  FSEL R32, R117, -INF , P1 ;  /* 0xff80000075207808 */ /* 0x000fe20000800000 */
[----:B------:R-:W-:-:S05]  /*9990*/  FFMA.FTZ R23, -R205, R205, 1 ;  /* 0x3f800000cd177423 */ /* 0x000fca00000101cd */
[----:B------:R-:W1:Y:S01]  /*99a0*/  MUFU.EX2 R18, R18 ;  /* 0x0000001200127308 */ /* 0x000e620000000800 */
[----:B------:R-:W-:Y:S01]  /*99b0*/  FFMA.FTZ R205, R32, UR5, -R229 ;  /* 0x0000000520cd7c23 */ /* 0x000fe200080108e5 */
[----:B------:R-:W-:Y:S01]  /*99c0*/  FSEL R229, R120, -INF , P1 ;  /* 0xff80000078e57808 */ /* 0x000fe20000800000 */
[----:B---3--:R-:W-:-:S05]  /*99d0*/  FMUL.FTZ R213, R102, R213 ;  /* 0x000000d566d57220 */ /* 0x008fca0000410000 */
[----:B------:R3:W-:Y:S01]  /*99e0*/  MUFU.EX2 R22, R136 ;  /* 0x0000008800167308 */ /* 0x0007e20000000800 */
[----:B------:R-:W-:Y:S01]  /*99f0*/  FFMA.FTZ R32, -R204, R204, 1 ;  /* 0x3f800000cc207423 */ /* 0x000fe200000101cc */
[--C-:B------:R-:W-:Y:S01]  /*9a00*/  FFMA.FTZ R204, R229, UR5, -R227.reuse ;  /* 0x00000005e5cc7c23 */ /* 0x100fe200080108e3 */
[----:B---3--:R-:W-:Y:S01]  /*9a10*/  FMUL.FTZ R136, R23, R233 ;  /* 0x000000e917887220 */ /* 0x008fe20000410000 */
[----:B------:R-:W-:Y:S01]  /*9a20*/  FMUL.FTZ R233, R97, R214 ;  /* 0x000000d661e97220 */ /* 0x000fe20000410000 */
[----:B------:R-:W-:Y:S01]  /*9a30*/  FFMA.FTZ R214, R230, UR5, -R227 ;  /* 0x00000005e6d67c23 */ /* 0x000fe200080108e3 */
[C---:B------:R-:W-:Y:S02]  /*9a40*/  VIADD R230, R8.reuse, 0x8 ;  /* 0x0000000808e67836 */ /* 0x040fe40000000000 */
[----:B------:R-:W-:Y:S01]  /*9a50*/  FFMA.FTZ R209, -R209, R209, 1 ;  /* 0x3f800000d1d17423 */ /* 0x000fe200000101d1 */
[----:B--2---:R-:W-:Y:S01]  /*9a60*/  FMUL.FTZ R34, R101, R34 ;  /* 0x0000002265227220 */ /* 0x004fe20000410000 */
[----:B------:R-:W-:Y:S01]  /*9a70*/  FMUL.FTZ R207, R207, R213 ;  /* 0x000000d5cfcf7220 */ /* 0x000fe20000410000 */
[----:B------:R2:W-:Y:S01]  /*9a80*/  MUFU.EX2 R23, R135 ;  /* 0x0000008700177308 */ /* 0x0005e20000000800 */
[----:B------:R-:W-:Y:S01]  /*9a90*/  IADD3 R229, R8, 0x4, RZ ;  /* 0x0000000408e57810 */ /* 0x000fe20007ffe0ff */
[----:B------:R3:W4:Y:S01]  /*9aa0*/  SHFL.IDX PT, R213, R223, R230, 0x1f ;  /* 0x00001fe6dfd57589 */ /* 0x00072200000e0000 */
[----:B------:R-:W-:Y:S01]  /*9ab0*/  FFMA.FTZ R227, -R208, R208, 1 ;  /* 0x3f800000d0e37423 */ /* 0x000fe200000101d0 */
[----:B------:R-:W-:Y:S01]  /*9ac0*/  FMUL.FTZ R208, R104, R212 ;  /* 0x000000d468d07220 */ /* 0x000fe20000410000 */
[----:B------:R-:W-:Y:S01]  /*9ad0*/  FFMA.FTZ R228, -R228, R228, 1 ;  /* 0x3f800000e4e47423 */ /* 0x000fe200000101e4 */
[----:B--2---:R-:W-:-:S02]  /*9ae0*/  FMUL.FTZ R135, R32, R233 ;  /* 0x000000e920877220 */ /* 0x004fc40000410000 */
[----:B------:R2:W-:Y:S01]  /*9af0*/  MUFU.EX2 R32, R134 ;  /* 0x0000008600207308 */ /* 0x0005e20000000800 */
[----:B---3--:R-:W-:Y:S01]  /*9b00*/  VIADD R230, R8, 0xc ;  /* 0x0000000c08e67836 */ /* 0x008fe20000000000 */
[----:B------:R-:W3:Y:S01]  /*9b10*/  SHFL.IDX PT, R212, R223, R229, 0x1f ;  /* 0x00001fe5dfd47589 */ /* 0x000ee200000e0000 */
[----:B-1----:R-:W-:-:S03]  /*9b20*/  FMUL.FTZ R217, R18, R217 ;  /* 0x000000d912d97220 */ /* 0x002fc60000410000 */
[----:B------:R1:W-:Y:S01]  /*9b30*/  SHFL.IDX PT, R229, R223, R230, 0x1f ;  /* 0x00001fe6dfe57589 */ /* 0x0003e200000e0000 */
[----:B--2---:R-:W-:Y:S01]  /*9b40*/  FMUL.FTZ R134, R209, R34 ;  /* 0x00000022d1867220 */ /* 0x004fe20000410000 */
[----:B------:R-:W-:Y:S01]  /*9b50*/  FMUL.FTZ R34, R100, R35 ;  /* 0x0000002364227220 */ /* 0x000fe20000410000 */
[----:B------:R-:W2:Y:S01]  /*9b60*/  MUFU.EX2 R103, R103 ;  /* 0x0000006700677308 */ /* 0x000ea20000000800 */
[----:B------:R-:W-:Y:S02]  /*9b70*/  FFMA.FTZ R35, -R88, R88, 1 ;  /* 0x3f80000058237423 */ /* 0x000fe40000010158 */
[----:B------:R-:W-:Y:S01]  /*9b80*/  FMUL.FTZ R88, R228, R34 ;  /* 0x00000022e4587220 */ /* 0x000fe20000410000 */
[----:B-1----:R-:W-:-:S04]  /*9b90*/  VIADD R230, R8, 0x18 ;  /* 0x0000001808e67836 */ /* 0x002fc80000000000 */
[----:B------:R1:W-:Y:S08]  /*9ba0*/  MUFU.EX2 R34, R132 ;  /* 0x0000008400227308 */ /* 0x0003f00000000800 */
[----:B------:R-:W4:Y:S01]  /*9bb0*/  MUFU.EX2 R108, R108 ;  /* 0x0000006c006c7308 */ /* 0x000f220000000800 */
[----:B-1----:R-:W-:Y:S02]  /*9bc0*/  FMUL.FTZ R132, R35, R217 ;  /* 0x000000d923847220 */ /* 0x002fe40000410000 */
[----:B------:R-:W1:Y:S05]  /*9bd0*/  SHFL.IDX PT, R217, R223, R230, 0x1f ;  /* 0x00001fe6dfd97589 */ /* 0x000e6a00000e0000 */
[----:B------:R-:W3:Y:S01]  /*9be0*/  MUFU.EX2 R107, R107 ;  /* 0x0000006b006b7308 */ /* 0x000ee20000000800 */
[----:B------:R-:W-:Y:S01]  /*9bf0*/  FFMA.FTZ R206, -R206, R206, 1 ;  /* 0x3f800000cece7423 */ /* 0x000fe200000101ce */
[----:B--2---:R-:W-:-:S06]  /*9c00*/  FMUL.FTZ R33, R103, R33 ;  /* 0x0000002167217220 */ /* 0x004fcc0000410000 */
[----:B------:R-:W2:Y:S01]  /*9c10*/  MUFU.EX2 R106, R106 ;  /* 0x0000006a006a7308 */ /* 0x000ea20000000800 */
[----:B------:R-:W-:Y:S01]  /*9c20*/  FMUL.FTZ R208, R206, R208 ;  /* 0x000000d0ced07220 */ /* 0x000fe20000410000 */
[----:B------:R-:W-:-:S06]  /*9c30*/  VIADD R233, R8, 0x14 ;  /* 0x0000001408e97836 */ /* 0x000fcc0000000000 */
[----:B------:R-:W1:Y:S01]  /*9c40*/  MUFU.EX2 R110, R110 ;  /* 0x0000006e006e7308 */ /* 0x000e620000000800 */
[----:B------:R-:W-:Y:S01]  /*9c50*/  FMUL.FTZ R206, R227, R33 ;  /* 0x00000021e3ce7220 */ /* 0x000fe20000410000 */
[----:B------:R-:W1:Y:S06]  /*9c60*/  SHFL.IDX PT, R209, R223, R8, 0x1f ;  /* 0x00001f08dfd17589 */ /* 0x000e6c00000e0000 */
[----:B------:R-:W1:Y:S01]  /*9c70*/  MUFU.EX2 R109, R109 ;  /* 0x0000006d006d7308 */ /* 0x000e620000000800 */
[----:B----4-:R-:W-:Y:S01]  /*9c80*/  FMUL.FTZ R37, R108, R37 ;  /* 0x000000256c257220 */ /* 0x010fe20000410000 */
[----:B------:R-:W4:Y:S01]  /*9c90*/  SHFL.IDX PT, R228, R223, R233, 0x1f ;  /* 0x00001fe9dfe47589 */ /* 0x000f2200000e0000 */
[----:B---3--:R-:W-:Y:S01]  /*9ca0*/  FMUL.FTZ R36, R107, R36 ;  /* 0x000000246b247220 */ /* 0x008fe20000410000 */
[----:B------:R-:W-:-:S04]  /*9cb0*/  IADD3 R227, R8, 0x10, RZ ;  /* 0x0000001008e37810 */ /* 0x000fc80007ffe0ff */
[----:B------:R3:W-:Y:S01]  /*9cc0*/  MUFU.EX2 R33, R133 ;  /* 0x0000008500217308 */ /* 0x0007e20000000800 */
[----:B------:R-:W-:Y:S01]  /*9cd0*/  FFMA.FTZ R226, -R226, R226, 1 ;  /* 0x3f800000e2e27423 */ /* 0x000fe200000101e2 */
[--C-:B------:R-:W-:Y:S01]  /*9ce0*/  FADD.FTZ R44, R44, -R213.reuse ;  /* 0x800000d52c2c7221 */ /* 0x100fe20000010000 */
[----:B------:R-:W-:Y:S01]  /*9cf0*/  FFMA.FTZ R225, -R225, R225, 1 ;  /* 0x3f800000e1e17423 */ /* 0x000fe200000101e1 */
[----:B--2---:R-:W-:Y:S01]  /*9d00*/  FMUL.FTZ R221, R106, R221 ;  /* 0x000000dd6add7220 */ /* 0x004fe20000410000 */
[----:B---3--:R-:W-:Y:S01]  /*9d10*/  FFMA.FTZ R133, -R235, R235, 1 ;  /* 0x3f800000eb857423 */ /* 0x008fe200000101eb */
[----:B------:R-:W-:Y:S02]  /*9d20*/  FADD.FTZ R46, R46, -R213 ;  /* 0x800000d52e2e7221 */ /* 0x000fe40000010000 */
[----:B------:R2:W-:Y:S01]  /*9d30*/  MUFU.EX2 R35, R131 ;  /* 0x0000008300237308 */ /* 0x0005e20000000800 */
[----:B------:R-:W-:Y:S01]  /*9d40*/  FMUL.FTZ R133, R133, R37 ;  /* 0x0000002585857220 */ /* 0x000fe20000410000 */
[--C-:B------:R-:W-:Y:S01]  /*9d50*/  FADD.FTZ R41, R41, -R212.reuse ;  /* 0x800000d429297221 */ /* 0x100fe20000010000 */
[----:B------:R-:W-:Y:S01]  /*9d60*/  FADD.FTZ R43, R43, -R212 ;  /* 0x800000d42b2b7221 */ /* 0x000fe20000010000 */
[----:B-1----:R-:W-:-:S04]  /*9d70*/  FADD.FTZ R212, R52, -R217 ;  /* 0x800000d934d47221 */ /* 0x002fc80000010000 */
[----:B------:R1:W-:Y:S01]  /*9d80*/  MUFU.EX2 R37, R129 ;  /* 0x0000008100257308 */ /* 0x0003e20000000800 */
[----:B--2---:R-:W-:Y:S01]  /*9d90*/  FMUL.FTZ R131, R226, R36 ;  /* 0x00000024e2837220 */ /* 0x004fe20000410000 */
[----:B------:R-:W-:Y:S01]  /*9da0*/  FFMA.FTZ R52, -R237, R237, 1 ;  /* 0x3f800000ed347423 */ /* 0x000fe200000101ed */
[----:B------:R-:W-:Y:S01]  /*9db0*/  FMUL.FTZ R44, R110, R44 ;  /* 0x0000002c6e2c7220 */ /* 0x000fe20000410000 */
[----:B------:R-:W2:Y:S01]  /*9dc0*/  SHFL.IDX PT, R227, R223, R227, 0x1f ;  /* 0x00001fe3dfe37589 */ /* 0x000ea200000e0000 */
[----:B------:R-:W-:Y:S01]  /*9dd0*/  FFMA.FTZ R92, -R92, R92, 1 ;  /* 0x3f8000005c5c7423 */ /* 0x000fe2000001015c */
[----:B------:R-:W-:Y:S01]  /*9de0*/  FFMA.FTZ R91, -R91, R91, 1 ;  /* 0x3f8000005b5b7423 */ /* 0x000fe2000001015b */
[----:B-1----:R-:W-:Y:S01]  /*9df0*/  FADD.FTZ R129, R45, -R229 ;  /* 0x800000e52d817221 */ /* 0x002fe20000010000 */
[----:B------:R1:W-:Y:S01]  /*9e00*/  MUFU.EX2 R36, R130 ;  /* 0x0000008200247308 */ /* 0x0003e20000000800 */
[----:B------:R-:W-:Y:S02]  /*9e10*/  FMUL.FTZ R46, R14, R46 ;  /* 0x0000002e0e2e7220 */ /* 0x000fe40000410000 */
[----:B------:R-:W-:Y:S01]  /*9e20*/  FMUL.FTZ R129, R109, R129 ;  /* 0x000000816d817220 */ /* 0x000fe20000410000 */
[----:B------:R-:W3:Y:S01]  /*9e30*/  SHFL.IDX PT, R223, R223, R234, 0x1f ;  /* 0x00001feadfdf7589 */ /* 0x000ee200000e0000 */
[----:B------:R-:W-:-:S03]  /*9e40*/  FMUL.FTZ R52, R52, R44 ;  /* 0x0000002c34347220 */ /* 0x000fc60000410000 */
[----:B------:R-:W2:Y:S01]  /*9e50*/  MUFU.EX2 R105, R105 ;  /* 0x0000006900697308 */ /* 0x000ea20000000800 */
[----:B-1----:R-:W-:Y:S01]  /*9e60*/  FMUL.FTZ R130, R225, R221 ;  /* 0x000000dde1827220 */ /* 0x002fe20000410000 */
[----:B------:R-:W-:Y:S02]  /*9e70*/  VIADD R221, R8, 0x8 ;  /* 0x0000000808dd7836 */ /* 0x000fe40000000000 */
[----:B------:R-:W-:Y:S01]  /*9e80*/  FMUL.FTZ R44, R92, R46 ;  /* 0x0000002e5c2c7220 */ /* 0x000fe20000410000 */
[----:B------:R-:W-:Y:S02]  /*9e90*/  FMUL.FTZ R46, R91, R129 ;  /* 0x000000815b2e7220 */ /* 0x000fe40000410000 */
[----:B------:R-:W1:Y:S01]  /*9ea0*/  SHFL.IDX PT, R91, R17, R221, 0x1f ;  /* 0x00001fdd115b7589 */ /* 0x000e6200000e0000 */
[----:B------:R-:W1:Y:S01]  /*9eb0*/  MUFU.EX2 R111, R111 ;  /* 0x0000006f006f7308 */ /* 0x000e620000000800 */
[--C-:B------:R-:W-:Y:S01]  /*9ec0*/  FADD.FTZ R40, R40, -R209.reuse ;  /* 0x800000d128287221 */ /* 0x100fe20000010000 */
[----:B------:R-:W-:Y:S01]  /*9ed0*/  FADD.FTZ R42, R42, -R209 ;  /* 0x800000d12a2a7221 */ /* 0x000fe20000010000 */
[----:B----4-:R-:W-:Y:S01]  /*9ee0*/  FADD.FTZ R209, R49, -R228 ;  /* 0x800000e431d17221 */ /* 0x010fe20000010000 */
[----:B------:R-:W-:Y:S01]  /*9ef0*/  FFMA.FTZ R45, -R231, R231, 1 ;  /* 0x3f800000e72d7423 */ /* 0x000fe200000101e7 */
[----:B--2---:R-:W-:Y:S01]  /*9f00*/  FMUL.FTZ R49, R105, R40 ;  /* 0x0000002869317220 */ /* 0x004fe20000410000 */
[----:B------:R-:W-:Y:S01]  /*9f10*/  FMUL.FTZ R41, R15, R41 ;  /* 0x000000290f297220 */ /* 0x000fe20000410000 */
[----:B------:R-:W-:-:S02]  /*9f20*/  FADD.FTZ R47, R47, -R229 ;  /* 0x800000e52f2f7221 */ /* 0x000fc40000010000 */
[----:B------:R-:W-:Y:S01]  /*9f30*/  FMUL.FTZ R45, R45, R49 ;  /* 0x000000312d2d7220 */ /* 0x000fe20000410000 */
[----:B------:R-:W-:Y:S01]  /*9f40*/  FFMA.FTZ R49, -R232, R232, 1 ;  /* 0x3f800000e8317423 */ /* 0x000fe200000101e8 */
[--C-:B------:R-:W-:Y:S01]  /*9f50*/  FADD.FTZ R48, R48, -R227.reuse ;  /* 0x800000e330307221 */ /* 0x100fe20000010000 */
[----:B------:R-:W-:Y:S01]  /*9f60*/  FADD.FTZ R50, R50, -R227 ;  /* 0x800000e332327221 */ /* 0x000fe20000010000 */
[----:B---3--:R-:W-:Y:S01]  /*9f70*/  FADD.FTZ R40, R53, -R223 ;  /* 0x800000df35287221 */ /* 0x008fe20000010000 */
[----:B------:R-:W-:Y:S01]  /*9f80*/  FMUL.FTZ R49, R49, R41 ;  /* 0x0000002931317220 */ /* 0x000fe20000410000 */
[----:B------:R-:W-:Y:S01]  /*9f90*/  FFMA.FTZ R90, -R90, R90, 1 ;  /* 0x3f8000005a5a7423 */ /* 0x000fe2000001015a */
[----:B------:R-:W-:Y:S01]  /*9fa0*/  FFMA.FTZ R53, -R164, R164, 1 ;  /* 0x3f800000a4357423 */ /* 0x000fe200000101a4 */
[----:B------:R-:W-:Y:S01]  /*9fb0*/  FFMA.FTZ R236, -R236, R236, 1 ;  /* 0x3f800000ecec7423 */ /* 0x000fe200000101ec */
[----:B------:R-:W-:Y:S01]  /*9fc0*/  FFMA.FTZ R93, -R93, R93, 1 ;  /* 0x3f8000005d5d7423 */ /* 0x000fe2000001015d */
[----:B------:R-:W-:Y:S01]  /*9fd0*/  FMUL.FTZ R47, R24, R47 ;  /* 0x0000002f182f7220 */ /* 0x000fe20000410000 */
[----:B------:R-:W-:Y:S01]  /*9fe0*/  FMUL.FTZ R48, R25, R48 ;  /* 0x0000003019307220 */ /* 0x000fe20000410000 */
[----:B------:R-:W-:Y:S01]  /*9ff0*/  FMUL.FTZ R41, R26, R50 ;  /* 0x000000321a297220 */ /* 0x000fe20000410000 */
[----:B-1----:R-:W-:Y:S01]  /*a000*/  FMUL.FTZ R43, R111, R43 ;  /* 0x0000002b6f2b7220 */ /* 0x002fe20000410000 */
[----:B------:R-:W-:Y:S01]  /*a010*/  FFMA.FTZ R94, -R94, R94, 1 ;  /* 0x3f8000005e5e7423 */ /* 0x000fe2000001015e */
[----:B------:R-:W-:Y:S01]  /*a020*/  FMUL.FTZ R209, R27, R209 ;  /* 0x000000d11bd17220 */ /* 0x000fe20000410000 */
[----:B------:R-:W-:Y:S01]  /*a030*/  IADD3 R225, R8, 0x4, RZ ;  /* 0x0000000408e17810 */ /* 0x000fe20007ffe0ff */
[--C-:B------:R-:W-:Y:S01]  /*a040*/  FADD.FTZ R60, R60, -R91.reuse ;  /* 0x8000005b3c3c7221 */ /* 0x100fe20000010000 */
[----:B------:R-:W-:Y:S01]  /*a050*/  IADD3 R235, R8, 0x10, RZ ;  /* 0x0000001008eb7810 */ /* 0x000fe20007ffe0ff */
[----:B------:R-:W-:Y:S01]  /*a060*/  FADD.FTZ R62, R62, -R91 ;  /* 0x8000005b3e3e7221 */ /* 0x000fe20000010000 */
[----:B------:R-:W-:Y:S01]  /*a070*/  FMUL.FTZ R53, R53, R47 ;  /* 0x0000002f35357220 */ /* 0x000fe20000410000 */
[----:B------:R-:W-:Y:S01]  /*a080*/  LDS R91, [R12+0x400] ;  /* 0x000400000c5b7984 */ /* 0x000fe20000000800 */
        /* <DEDUP_REMOVED lines=187> */
[----:B-1----:R-:W-:-:S02]  /*ac40*/  FMUL.FTZ R92, R123, R92 ;  /* 0x0000005c7b5c7220 */ /* 0x002fc40000410000 */
[----:B------:R-:W-:Y:S01]  /*ac50*/  FMUL.FTZ R63, R65, R74 ;  /* 0x0000004a413f7220 */ /* 0x000fe20000410000 */
[----:B------:R-:W-:Y:S01]  /*ac60*/  FMUL.FTZ R90, R90, R72 ;  /* 0x000000485a5a7220 */ /* 0x000fe20000410000 */
[----:B------:R-:W-:Y:S01]  /*ac70*/  FFMA.FTZ R72, -R115, R115, 1 ;  /* 0x3f80000073487423 */ /* 0x000fe20000010173 */
[----:B------:R-:W-:Y:S01]  /*ac80*/  FFMA.FTZ R65, -R116, R116, 1 ;  /* 0x3f80000074417423 */ /* 0x000fe20000010174 */
[----:B------:R-:W-:Y:S01]  /*ac90*/  FFMA.FTZ R115, -R117, R117, 1 ;  /* 0x3f80000075737423 */ /* 0x000fe20000010175 */
[----:B------:R-:W-:Y:S01]  /*aca0*/  FFMA.FTZ R116, -R120, R120, 1 ;  /* 0x3f80000078747423 */ /* 0x000fe20000010178 */
[----:B----4-:R-:W-:Y:S01]  /*acb0*/  FMUL.FTZ R86, R205, R86 ;  /* 0x00000056cd567220 */ /* 0x010fe20000410000 */
        /* <DEDUP_REMOVED lines=209> */
.L_x_2248:
        /* <DEDUP_REMOVED lines=68> */
.L_x_2249:
        /* <DEDUP_REMOVED lines=12> */
.L_x_2239:
[----:B------:R-:W-:-:S06]  /*bed0*/  UISETP.GE.AND UP0, UPT, UR43, UR42, UPT ;  /* 0x0000002a2b00728c */ /* 0x000fcc000bf06270 */
[----:B------:R-:W-:-:S13]  /*bee0*/  PLOP3.LUT P0, PT, PT, PT, UP0, 0x80, 0x0 ;  /* 0x000000000000781c */ /* 0x000fda0003f0f008 */
[----:B------:R-:W-:Y:S05]  /*bef0*/  @P0 BRA `(.L_x_2251) ;  /* 0x0000005800000947 */ /* 0x000fea0003800000 */
[----:B------:R-:W2:Y:S01]  /*bf00*/  LDL.LU R21, [R1+0x48] ;  /* 0x0000480001157983 */ /* 0x000ea20000300800 */
[----:B------:R-:W3:Y:S01]  /*bf10*/  S2UR UR4, SR_CTAID.X ;  /* 0x00000000000479c3 */ /* 0x000ee20000002500 */
[----:B------:R-:W-:Y:S01]  /*bf20*/  IMAD.MOV.U32 R19, RZ, RZ, 0x40000040 ;  /* 0x40000040ff137424 */ /* 0x000fe200078e00ff */
[----:B------:R-:W4:Y:S01]  /*bf30*/  S2R R5, SR_TID.X ;  /* 0x0000000000057919 */ /* 0x000f220000002100 */
[----:B------:R-:W5:Y:S01]  /*bf40*/  S2R R6, SR_TID.X ;  /* 0x0000000000067919 */ /* 0x000f620000002100 */
[----:B---3--:R-:W-:Y:S01]  /*bf50*/  UIMAD UR4, UR4, -0x80, UR40 ;  /* 0xffffff80040478a4 */ /* 0x008fe2000f8e0228 */
[----:B----4-:R-:W-:Y:S02]  /*bf60*/  VIADD R5, R5, 0xffffff80 ;  /* 0xffffff8005057836 */ /* 0x010fe40000000000 */
[----:B-----5:R-:W-:-:S03]  /*bf70*/  VIADD R9, R6, 0xffffff80 ;  /* 0xffffff8006097836 */ /* 0x020fc60000000000 */
        /* <DEDUP_REMOVED lines=8> */
[----:B------:R-:W-:Y:S02]  /*c000*/  IADD3 R9, R9, -R10, RZ ;  /* 0x8000000a09097210 */ /* 0x000fe40007ffe0ff */
[----:B------:R-:W-:Y:S02]  /*c010*/  LOP3.LUT R6, R6, 0xfffffffc, RZ, 0xc0, !PT ;  /* 0xfffffffc06067812 */ /* 0x000fe400078ec0ff */
[----:B------:R-:W-:Y:S02]  /*c020*/  SHF.R.S32.HI R12, RZ, 0x1f, R9 ;  /* 0x0000001fff0c7819 */ /* 0x000fe40000011409 */
[----:B------:R-:W-:Y:S01]  /*c030*/  SHF.R.S32.HI R7, RZ, 0x1f, R8 ;  /* 0x0000001fff077819 */ /* 0x000fe20000011408 */
[----:B------:R-:W-:Y:S01]  /*c040*/  IMAD.IADD R10, R5, 0x1, -R6 ;  /* 0x00000001050a7824 */ /* 0x000fe200078e0a06 */
[----:B------:R-:W-:-:S02]  /*c050*/  LEA.HI R6, R12, R9, RZ, 0x2 ;  /* 0x000000090c067211 */ /* 0x000fc400078f10ff */
[----:B------:R-:W-:Y:S02]  /*c060*/  LEA.HI R5, R7, R8, RZ, 0x3 ;  /* 0x0000000807057211 */ /* 0x000fe400078f18ff */
[----:B------:R-:W-:Y:S02]  /*c070*/  LEA.HI R13, R12, R9, RZ, 0x5 ;  /* 0x000000090c0d7211 */ /* 0x000fe400078f28ff */
[--C-:B------:R-:W-:Y:S02]  /*c080*/  SHF.R.S32.HI R9, RZ, 0x2, R6.reuse ;  /* 0x00000002ff097819 */ /* 0x100fe40000011406 */
[----:B------:R-:W-:Y:S02]  /*c090*/  SHF.R.S32.HI R12, RZ, 0x1f, R6 ;  /* 0x0000001fff0c7819 */ /* 0x000fe40000011406 */
[--C-:B------:R-:W-:Y:S02]  /*c0a0*/  SHF.R.S32.HI R6, RZ, 0x3, R5.reuse ;  /* 0x00000003ff067819 */ /* 0x100fe40000011405 */
[----:B------:R-:W-:-:S02]  /*c0b0*/  SHF.R.S32.HI R5, RZ, 0x1f, R5 ;  /* 0x0000001fff057819 */ /* 0x000fc40000011405 */
[----:B------:R-:W-:Y:S02]  /*c0c0*/  LEA.HI R7, R7, R8, RZ, 0x2 ;  /* 0x0000000807077211 */ /* 0x000fe400078f10ff */
[----:B------:R-:W-:Y:S02]  /*c0d0*/  LEA.HI R5, R5, R6, RZ, 0x4 ;  /* 0x0000000605057211 */ /* 0x000fe400078f20ff */
[----:B------:R-:W-:Y:S02]  /*c0e0*/  SHF.R.S32.HI R8, RZ, 0x2, R7 ;  /* 0x00000002ff087819 */ /* 0x000fe40000011407 */
[----:B------:R-:W-:Y:S02]  /*c0f0*/  LEA.HI R12, R12, R9, RZ, 0x3 ;  /* 0x000000090c0c7211 */ /* 0x000fe400078f18ff */
[----:B------:R-:W-:Y:S02]  /*c100*/  SHF.R.S32.HI R22, RZ, 0x7, R11 ;  /* 0x00000007ff167819 */ /* 0x000fe4000001140b */
[----:B------:R-:W-:-:S02]  /*c110*/  LOP3.LUT R5, R5, 0x1ffffff0, RZ, 0xc0, !PT ;  /* 0x1ffffff005057812 */ /* 0x000fc400078ec0ff */
[----:B------:R-:W-:Y:S02]  /*c120*/  LEA.HI R7, R7, R8, RZ, 0x1 ;  /* 0x0000000807077211 */ /* 0x000fe400078f08ff */
[----:B------:R-:W-:Y:S01]  /*c130*/  LOP3.LUT R12, R12, 0xfffffff8, RZ, 0xc0, !PT ;  /* 0xfffffff80c0c7812 */ /* 0x000fe200078ec0ff */
[----:B------:R-:W-:Y:S01]  /*c140*/  IMAD.IADD R6, R6, 0x1, -R5 ;  /* 0x0000000106067824 */ /* 0x000fe200078e0a05 */
[----:B------:R-:W-:Y:S02]  /*c150*/  LEA.HI R11, R22, R22, RZ, 0x1 ;  /* 0x00000016160b7211 */ /* 0x000fe400078f08ff */
[----:B------:R-:W-:Y:S01]  /*c160*/  LOP3.LUT R7, R7, 0xfffffffe, RZ, 0xc0, !PT ;  /* 0xfffffffe07077812 */ /* 0x000fe200078ec0ff */
[----:B------:R-:W-:Y:S01]  /*c170*/  IMAD.IADD R12, R9, 0x1, -R12 ;  /* 0x00000001090c7824 */ /* 0x000fe200078e0a0c */
[C---:B------:R-:W-:Y:S02]  /*c180*/  IADD3 R5, R8.reuse, 0x8, RZ ;  /* 0x0000000808057810 */ /* 0x040fe40007ffe0ff */
[----:B------:R-:W-:Y:S01]  /*c190*/  LOP3.LUT R11, R11, 0x3fffffe, RZ, 0xc0, !PT ;  /* 0x03fffffe0b0b7812 */ /* 0x000fe200078ec0ff */
[----:B------:R-:W-:Y:S01]  /*c1a0*/  IMAD.IADD R7, R8, 0x1, -R7 ;  /* 0x0000000108077824 */ /* 0x000fe200078e0a07 */
[----:B------:R-:W-:-:S02]  /*c1b0*/  SHF.R.S32.HI R15, RZ, 0x5, R13 ;  /* 0x00000005ff0f7819 */ /* 0x000fc4000001140d */
[----:B------:R-:W-:Y:S01]  /*c1c0*/  LEA.HI R9, R5, R5, RZ, 0x1 ;  /* 0x0000000505097211 */ /* 0x000fe200078f08ff */
[----:B------:R-:W-:Y:S01]  /*c1d0*/  IMAD R6, R6, 0x8, R7 ;  /* 0x0000000806067824 */ /* 0x000fe200078e0207 */
[----:B------:R-:W-:Y:S01]  /*c1e0*/  IADD3 R22, R22, -R11, RZ ;  /* 0x8000000b16167210 */ /* 0x000fe20007ffe0ff */
[C---:B------:R-:W-:Y:S01]  /*c1f0*/  VIADD R11, R8.reuse, 0x10 ;  /* 0x00000010080b7836 */ /* 0x040fe20000000000 */
[----:B------:R-:W-:Y:S01]  /*c200*/  LEA R17, R15, R12, 0x4 ;  /* 0x0000000c0f117211 */ /* 0x000fe200078e20ff */
[----:B------:R-:W-:Y:S01]  /*c210*/  VIADD R15, R8, 0x18 ;  /* 0x00000018080f7836 */ /* 0x000fe20000000000 */
[----:B------:R-:W-:Y:S01]  /*c220*/  LOP3.LUT R12, R9, 0xfffffffe, RZ, 0xc0, !PT ;  /* 0xfffffffe090c7812 */ /* 0x000fe200078ec0ff */
[----:B------:R3:W-:Y:S01]  /*c230*/  STL [R1+0x64], R6 ;  /* 0x0000640601007387 */ /* 0x0007e20000100800 */
[----:B------:R-:W-:Y:S02]  /*c240*/  LEA.HI R13, R11, R11, RZ, 0x1 ;  /* 0x0000000b0b0d7211 */ /* 0x000fe400078f08ff */
[----:B------:R-:W-:-:S02]  /*c250*/  IADD3 R12, R5, -R12, RZ ;  /* 0x8000000c050c7210 */ /* 0x000fc40007ffe0ff */
[----:B------:R-:W-:Y:S02]  /*c260*/  SHF.R.S32.HI R5, RZ, 0x1, R9 ;  /* 0x00000001ff057819 */ /* 0x000fe40000011409 */
[--C-:B------:R-:W-:Y:S02]  /*c270*/  SHF.R.S32.HI R7, RZ, 0x1, R13.reuse ;  /* 0x00000001ff077819 */ /* 0x100fe4000001140d */
[----:B------:R-:W-:Y:S02]  /*c280*/  SHF.R.S32.HI R8, RZ, 0x1f, R13 ;  /* 0x0000001fff087819 */ /* 0x000fe4000001140d */
[----:B---3--:R-:W-:Y:S02]  /*c290*/  SHF.R.S32.HI R6, RZ, 0x1f, R9 ;  /* 0x0000001fff067819 */ /* 0x008fe40000011409 */
[----:B------:R-:W-:Y:S01]  /*c2a0*/  LOP3.LUT R14, R13, 0xfffffffe, RZ, 0xc0, !PT ;  /* 0xfffffffe0d0e7812 */ /* 0x000fe200078ec0ff */
[----:B------:R-:W-:Y:S01]  /*c2b0*/  IMAD.MOV.U32 R13, RZ, RZ, 0x40000040 ;  /* 0x40000040ff0d7424 */ /* 0x000fe200078e00ff */
[----:B------:R-:W-:-:S02]  /*c2c0*/  LEA.HI R6, R6, R5, RZ, 0x4 ;  /* 0x0000000506067211 */ /* 0x000fc400078f20ff */
[----:B------:R-:W-:Y:S01]  /*c2d0*/  LEA.HI R8, R8, R7, RZ, 0x4 ;  /* 0x0000000708087211 */ /* 0x000fe200078f20ff */
[----:B------:R-:W-:Y:S01]  /*c2e0*/  IMAD.IADD R14, R11, 0x1, -R14 ;  /* 0x000000010b0e7824 */ /* 0x000fe200078e0a0e */
[----:B------:R-:W-:Y:S02]  /*c2f0*/  LOP3.LUT R6, R6, 0x1ffffff0, RZ, 0xc0, !PT ;  /* 0x1ffffff006067812 */ /* 0x000fe400078ec0ff */
[----:B------:R-:W-:Y:S02]  /*c300*/  LEA.HI R11, R15, R15, RZ, 0x1 ;  /* 0x0000000f0f0b7211 */ /* 0x000fe400078f08ff */
[----:B------:R-:W-:Y:S01]  /*c310*/  LOP3.LUT R8, R8, 0x1ffffff0, RZ, 0xc0, !PT ;  /* 0x1ffffff008087812 */ /* 0x000fe200078ec0ff */
[----:B------:R-:W-:Y:S01]  /*c320*/  IMAD.IADD R5, R5, 0x1, -R6 ;  /* 0x0000000105057824 */ /* 0x000fe200078e0a06 */
[--C-:B------:R-:W-:Y:S02]  /*c330*/  SHF.R.S32.HI R9, RZ, 0x1, R11.reuse ;  /* 0x00000001ff097819 */ /* 0x100fe4000001140b */
[----:B------:R-:W-:Y:S01]  /*c340*/  SHF.R.S32.HI R20, RZ, 0x1f, R11 ;  /* 0x0000001fff147819 */ /* 0x000fe2000001140b */
[----:B------:R-:W-:Y:S01]  /*c350*/  IMAD.IADD R7, R7, 0x1, -R8 ;  /* 0x0000000107077824 */ /* 0x000fe200078e0a08 */
[----:B-1----:R-:W-:Y:S01]  /*c360*/  LOP3.LUT R18, R11, 0xfffffffe, RZ, 0xc0, !PT ;  /* 0xfffffffe0b127812 */ /* 0x002fe200078ec0ff */
[----:B------:R-:W-:Y:S01]  /*c370*/  IMAD R6, R5, 0x8, R12 ;  /* 0x0000000805067824 */ /* 0x000fe200078e020c */
[----:B------:R-:W-:Y:S01]  /*c380*/  LEA.HI R20, R20, R9, RZ, 0x4 ;  /* 0x0000000914147211 */ /* 0x000fe200078f20ff */
[----:B------:R-:W1:Y:S01]  /*c390*/  S2R R8, SR_CTAID.X ;  /* 0x0000000000087919 */ /* 0x000e620000002500 */
[----:B------:R-:W-:Y:S01]  /*c3a0*/  LEA R7, R7, R14, 0x3 ;  /* 0x0000000e07077211 */ /* 0x000fe200078e18ff */
[----:B------:R-:W-:Y:S01]  /*c3b0*/  IMAD.IADD R18, R15, 0x1, -R18 ;  /* 0x000000010f127824 */ /* 0x000fe200078e0a12 */
[----:B------:R-:W-:Y:S01]  /*c3c0*/  LOP3.LUT R20, R20, 0x1ffffff0, RZ, 0xc0, !PT ;  /* 0x1ffffff014147812 */ /* 0x000fe200078ec0ff */
[----:B------:R3:W-:Y:S01]  /*c3d0*/  STL [R1+0x60], R6 ;  /* 0x0000600601007387 */ /* 0x0007e20000100800 */
[----:B------:R-:W-:-:S02]  /*c3e0*/  MOV R15, 0x40000040 ;  /* 0x40000040000f7802 */ /* 0x000fc40000000f00 */
[----:B------:R-:W-:Y:S01]  /*c3f0*/  IADD3 R9, R9, -R20, RZ ;  /* 0x8000001409097210 */ /* 0x000fe20007ffe0ff */
[----:B------:R4:W-:Y:S01]  /*c400*/  STL [R1+0x5c], R7 ;  /* 0x00005c0701007387 */ /* 0x0009e20000100800 */
[----:B------:R-:W-:-:S03]  /*c410*/  LEA R17, R22, R17, 0x6 ;  /* 0x0000001116117211 */ /* 0x000fc600078e30ff */
[----:B------:R-:W-:-:S05]  /*c420*/  IMAD R9, R9, 0x8, R18 ;  /* 0x0000000809097824 */ /* 0x000fca00078e0212 */
[----:B------:R5:W-:Y:S01]  /*c430*/  STL [R1+0x58], R9 ;  /* 0x0000580901007387 */ /* 0x000be20000100800 */
[----:B-1----:R-:W-:Y:S02]  /*c440*/  IMAD R8, R8, -0x80, -R17 ;  /* 0xffffff8008087824 */ /* 0x002fe400078e0a11 */
[----:B--2---:R-:W-:-:S04]  /*c450*/  IMAD R5, R21, 0x2000, R16 ;  /* 0x0000200015057824 */ /* 0x004fc800078e0210 */
[C---:B---3--:R-:W-:Y:S01]  /*c460*/  VIADD R6, R5.reuse, 0x4000 ;  /* 0x0000400005067836 */ /* 0x048fe20000000000 */
[----:B----4-:R-:W-:Y:S02]  /*c470*/  IADD3 R7, R5, 0x20c00, RZ ;  /* 0x00020c0005077810 */ /* 0x010fe40007ffe0ff */
        /* <DEDUP_REMOVED lines=13> */
[----:B------:R-:W-:-:S02]  /*c550*/  VIADD R7, R10, 0x8 ;  /* 0x000000080a077836 */ /* 0x000fc40000000000 */
[----:B------:R-:W-:Y:S01]  /*c560*/  VIADD R7, R10, 0x14 ;  /* 0x000000140a077836 */ /* 0x000fe20000000000 */
[----:B------:R2:W-:Y:S01]  /*c570*/  STL [R1+0x50], R5 ;  /* 0x0000500501007387 */ /* 0x0005e20000100800 */
[----:B------:R-:W-:-:S03]  /*c580*/  IADD3 R7, -R17, UR4, RZ ;  /* 0x0000000411077c10 */ /* 0x000fc6000fffe1ff */
        /* <DEDUP_REMOVED lines=8> */
.L_x_2262:
[----:B------:R-:W-:-:S05]  /*c610*/  IMAD.U32 R5, RZ, RZ, UR36 ;  /* 0x00000024ff057e24 */ /* 0x000fca000f8e00ff */
[----:B------:R-:W-:-:S04]  /*c620*/  LOP3.LUT R5, R5, 0x1, RZ, 0xfc, !PT ;  /* 0x0000000105057812 */ /* 0x000fc800078efcff */
[----:B------:R-:W-:-:S13]  /*c630*/  ISETP.NE.AND P6, PT, R5, 0x3, PT ;  /* 0x000000030500780c */ /* 0x000fda0003fc5270 */
[----:B------:R-:W-:Y:S05]  /*c640*/  @!P6 BRA `(.L_x_2252) ;  /* 0x000000000004e947 */ /* 0x000fea0003800000 */
[----:B------:R-:W-:Y:S01]  /*c650*/  BPT.TRAP 0x1 ;  /* 0x000000040000795c */ /* 0x000fe20000300000 */
.L_x_2252:
[----:B------:R-:W-:Y:S02]  /*c660*/  LEA R6, R0, R16, 0x3 ;  /* 0x0000001000067211 */ /* 0x000fe400078e18ff */
[----:B------:R-:W-:-:S04]  /*c670*/  SHF.L.U32 R21, R4, 0x1f, RZ ;  /* 0x0000001f04157819 */ /* 0x000fc800000006ff */
[----:B------:R1:W2:Y:S01]  /*c680*/  SYNCS.PHASECHK.TRANS64.TRYWAIT P0, [R6+URZ+0x30c10], R21 ;  /* 0x030c1015060075a7 */ /* 0x0002a2000800017f */
[----:B------:R-:W-:Y:S05]  /*c690*/  @!P6 BRA `(.L_x_2253) ;  /* 0x000000000004e947 */ /* 0x000fea0003800000 */
[----:B------:R-:W-:Y:S01]  /*c6a0*/  BPT.TRAP 0x1 ;  /* 0x000000040000795c */ /* 0x000fe20000300000 */
.L_x_2253:
[----:B------:R-:W-:-:S05]  /*c6b0*/  VIADD R5, R16, 0x10000 ;  /* 0x0001000010057836 */ /* 0x000fca0000000000 */
[----:B------:R-:W-:-:S04]  /*c6c0*/  SHF.R.U32.HI R5, RZ, 0x4, R5 ;  /* 0x00000004ff057819 */ /* 0x000fc80000011605 */
[----:B------:R-:W-:-:S04]  /*c6d0*/  LOP3.LUT R5, R5, 0x3fff, RZ, 0xc0, !PT ;  /* 0x00003fff05057812 */ /* 0x000fc800078ec0ff */
[----:B------:R-:W-:Y:S01]  /*c6e0*/  LOP3.LUT R11, R5, 0x10000, RZ, 0xfc, !PT ;  /* 0x00010000050b7812 */ /* 0x000fe200078efcff */
[----:B--2---:R-:W-:Y:S06]  /*c6f0*/  @P0 BRA `(.L_x_2254) ;  /* 0x0000000000080947 */ /* 0x004fec0003800000 */
[----:B------:R-:W2:Y:S02]  /*c700*/  SYNCS.PHASECHK.TRANS64.TRYWAIT P0, [R6+URZ+0x30c10], R21 ;  /* 0x030c1015060075a7 */ /* 0x000ea4000800017f */
[----:B--2---:R-:W-:Y:S05]  /*c710*/  @!P0 BRA `(.L_x_2255) ;  /* 0x000000a400f88947 */ /* 0x004fea0003800000 */
.L_x_2254:
[----:B------:R-:W-:Y:S01]  /*c720*/  IMAD R11, R0, 0x400, R11 ;  /* 0x00000400000b7824 */ /* 0x000fe200078e020b */
        /* <DEDUP_REMOVED lines=12> */
[----:B------:R-:W-:-:S04]  /*c7f0*/  IADD3 R12, R9, 0x2, RZ ;  /* 0x00000002090c7810 */ /* 0x000fc80007ffe0ff */
[----:B------:R-:W-:Y:S02]  /*c800*/  R2UR UR8, R12 ;  /* 0x000000000c0872ca */ /* 0x000fe400000e0000 */
[----:B------:R-:W-:Y:S01]  /*c810*/  R2UR UR9, R13 ;  /* 0x000000000d0972ca */ /* 0x000fe200000e0000 */
[----:B------:R-:W-:Y:S01]  /*c820*/  UIADD3 UR4, UR6, 0x2, URZ ;  /* 0x0000000206047890 */ /* 0x000fe2000fffe03f */
[----:B------:R-:W-:-:S06]  /*c830*/  UMOV UR11, 0x40000040 ;  /* 0x40000040000b7882 */ /* 0x000fcc0000000000 */
[----:B------:R-:W-:Y:S01]  /*c840*/  UMOV UR10, UR4 ;  /* 0x00000004000a7c82 */ /* 0x000fe20008000000 */
[----:B------:R-:W-:Y:S01]  /*c850*/  VIADD R12, R9, 0x4 ;  /* 0x00000004090c7836 */ /* 0x000fe20000000000 */
[----:B------:R-:W-:Y:S01]  /*c860*/  MOV R13, 0x40000040 ;  /* 0x40000040000d7802 */ /* 0x000fe20000000f00 */
[----:B------:R-:W-:Y:S01]  /*c870*/  UIADD3 UR4, UR6, 0x4, URZ ;  /* 0x0000000406047890 */ /* 0x000fe2000fffe03f */
[----:B------:R-:W-:Y:S02]  /*c880*/  WARPGROUP.DEPBAR.LE gsb0, 0x0 ;  /* 0x00008000000079c5 */ /* 0x000fe40000010000 */
[----:B------:R-:W-:-:S06]  /*c890*/  WARPGROUP.ARRIVE ;  /* 0x00000000000079c5 */ /* 0x000fcc0000000000 */
[----:B------:R-:W-:Y:S01]  /*c8a0*/  HGMMA.64x128x16.F32 R72, gdesc[UR8], R72, gsb0 ;  /* 0x01e00000084879f0 */ /* 0x000fe20008000848 */
[----:B------:R-:W-:Y:S02]  /*c8b0*/  R2UR UR8, R12 ;  /* 0x000000000c0872ca */ /* 0x000fe400000e0000 */
[----:B------:R-:W-:Y:S01]  /*c8c0*/  R2UR UR9, R13 ;  /* 0x000000000d0972ca */ /* 0x000fe200000e0000 */
[----:B------:R-:W-:Y:S01]  /*c8d0*/  UMOV UR10, UR4 ;  /* 0x00000004000a7c82 */ /* 0x000fe20008000000 */
[----:B------:R-:W-:Y:S01]  /*c8e0*/  UMOV UR11, 0x40000040 ;  /* 0x40000040000b7882 */ /* 0x000fe20000000000 */
[----:B------:R-:W-:Y:S02]  /*c8f0*/  VIADD R12, R9, 0x6 ;  /* 0x00000006090c7836 */ /* 0x000fe40000000000 */
[----:B------:R-:W-:-:S03]  /*c900*/  IMAD.MOV.U32 R13, RZ, RZ, 0x40000040 ;  /* 0x40000040ff0d7424 */ /* 0x000fc600078e00ff */
[----:B------:R-:W-:Y:S02]  /*c910*/  R2UR UR4, R12 ;  /* 0x000000000c0472ca */ /* 0x000fe400000e0000 */
[----:B------:R-:W-:Y:S01]  /*c920*/  R2UR UR5, R13 ;  /* 0x000000000d0572ca */ /* 0x000fe200000e0000 */
[----:B------:R-:W-:Y:S01]  /*c930*/  UIADD3 UR6, UR6, 0x6, URZ ;  /* 0x0000000606067890 */ /* 0x000fe2000fffe03f */
[----:B------:R-:W-:Y:S02]  /*c940*/  WARPGROUP.DEPBAR.LE gsb0, 0x0 ;  /* 0x00008000000079c5 */ /* 0x000fe40000010000 */
[----:B------:R-:W-:-:S06]  /*c950*/  WARPGROUP.ARRIVE ;  /* 0x00000000000079c5 */ /* 0x000fcc0000000000 */
[----:B------:R-:W-:Y:S01]  /*c960*/  HGMMA.64x128x16.F32 R72, gdesc[UR8], R72, gsb0 ;  /* 0x01e00000084879f0 */ /* 0x000fe20008000848 */
[----:B------:R-:W-:Y:S01]  /*c970*/  UMOV UR7, 0x40000040 ;  /* 0x4000004000077882 */ /* 0x000fe20000000000 */
[C---:B---3--:R-:W-:Y:S01]  /*c980*/  LEA R12, R0.reuse, R18, 0x7 ;  /* 0x00000012000c7211 */ /* 0x048fe200078e38ff */
[C---:B----4-:R-:W-:Y:S02]  /*c990*/  IMAD R18, R0.reuse, 0x80, R17 ;  /* 0x0000008000127824 */ /* 0x050fe400078e0211 */
[C---:B-----5:R-:W-:Y:S01]  /*c9a0*/  IMAD R14, R0.reuse, 0x80, R14 ;  /* 0x00000080000e7824 */ /* 0x060fe200078e020e */
[----:B--2---:R-:W-:-:S03]  /*c9b0*/  LEA R20, R0, R15, 0x7 ;  /* 0x0000000f00147211 */ /* 0x004fc600078e38ff */
[C---:B------:R-:W-:Y:S01]  /*c9c0*/  IMAD R17, R3.reuse, 0x2, R14 ;  /* 0x0000000203117824 */ /* 0x040fe200078e020e */
[C---:B------:R-:W-:Y:S01]  /*c9d0*/  LEA R15, R3.reuse, R18, 0x1 ;  /* 0x00000012030f7211 */ /* 0x040fe200078e08ff */
[C---:B------:R-:W-:Y:S02]  /*c9e0*/  IMAD R13, R3.reuse, 0x2, R12 ;  /* 0x00000002030d7824 */ /* 0x040fe400078e020c */
[----:B------:R-:W-:Y:S01]  /*c9f0*/  IMAD R19, R3, 0x2, R20 ;  /* 0x0000000203137824 */ /* 0x000fe200078e0214 */
[----:B------:R-:W-:Y:S01]  /*ca00*/  LEA R12, R17, R16, 0x2 ;  /* 0x00000010110c7211 */ /* 0x000fe200078e10ff */
[--C-:B------:R-:W-:Y:S02]  /*ca10*/  IMAD R18, R13, 0x4, R16.reuse ;  /* 0x000000040d127824 */ /* 0x100fe400078e0210 */
[----:B------:R-:W-:Y:S01]  /*ca20*/  IMAD R11, R15, 0x4, R16 ;  /* 0x000000040f0b7824 */ /* 0x000fe200078e0210 */
[----:B------:R-:W-:Y:S02]  /*ca30*/  WARPGROUP.DEPBAR.LE gsb0, 0x0 ;  /* 0x00008000000079c5 */ /* 0x000fe40000010000 */
[----:B------:R-:W-:-:S06]  /*ca40*/  WARPGROUP.ARRIVE ;  /* 0x00000000000079c5 */ /* 0x000fcc0000000000 */
[----:B------:R-:W-:Y:S01]  /*ca50*/  HGMMA.64x128x16.F32 R72, gdesc[UR4], R72, gsb0 ;  /* 0x01e00000044879f0 */ /* 0x000fe20008000848 */
[----:B------:R-:W-:Y:S01]  /*ca60*/  IMAD R14, R19, 0x4, R16 ;  /* 0x00000004130e7824 */ /* 0x000fe200078e0210 */
        /* <DEDUP_REMOVED lines=12> */
.L_x_2256:
[----:B------:R1:W1:Y:S01]  /*cb30*/  SYNCS.PHASECHK.TRANS64.TRYWAIT P0, [R6+URZ+0x30c30], R21 ;  /* 0x030c3015060075a7 */ /* 0x000262000800017f */
[----:B------:R-:W-:Y:S05]  /*cb40*/  @!P6 BRA `(.L_x_2257) ;  /* 0x000000000004e947 */ /* 0x000fea0003800000 */
[----:B------:R-:W-:Y:S01]  /*cb50*/  BPT.TRAP 0x1 ;  /* 0x000000040000795c */ /* 0x000fe20000300000 */
.L_x_2257:
[----:B-1----:R-:W-:Y:S05]  /*cb60*/  @P0 BRA `(.L_x_2258) ;  /* 0x0000000000080947 */ /* 0x002fea0003800000 */
[----:B------:R-:W1:Y:S02]  /*cb70*/  SYNCS.PHASECHK.TRANS64.TRYWAIT P0, [R6+URZ+0x30c30], R21 ;  /* 0x030c3015060075a7 */ /* 0x000e64000800017f */
[----:B-1----:R-:W-:Y:S05]  /*cb80*/  @!P0 BRA `(.L_x_2259) ;  /* 0x000000a000f08947 */ /* 0x002fea0003800000 */
.L_x_2258:
[----:B------:R-:W2:Y:S01]  /*cb90*/  LDL R26, [R1+0x34] ;  /* 0x00003400011a7983 */ /* 0x000ea20000100800 */
[----:B------:R-:W-:Y:S01]  /*cba0*/  ULDC UR9, c[0x0][0x75c] ;  /* 0x0001d70000097ab9 */ /* 0x000fe20000000800 */
[----:B------:R-:W-:Y:S02]  /*cbb0*/  VIADD R24, R16, 0x18000 ;  /* 0x0001800010187836 */ /* 0x000fe40000000000 */
        /* <DEDUP_REMOVED lines=15> */
[----:B------:R-:W-:Y:S01]  /*ccb0*/  LEA R25, R0, R25, 0xa ;  /* 0x0000001900197211 */ /* 0x000fe200078e50ff */
[----:B------:R3:W-:Y:S01]  /*ccc0*/  STL [R1+0x100], R171 ;  /* 0x000100ab01007387 */ /* 0x0007e20000100800 */
[----:B-1----:R-:W-:Y:S01]  /*ccd0*/  MUFU.TANH R200, R75 ;  /* 0x0000004b00c87308 */ /* 0x002fe20000002400 */
[----:B------:R-:W-:Y:S01]  /*cce0*/  FMUL.FTZ R237, R76, UR9 ;  /* 0x000000094ced7c20 */ /* 0x000fe20008410000 */
[----:B------:R-:W-:Y:S01]  /*ccf0*/  FMUL.FTZ R236, R77, UR9 ;  /* 0x000000094dec7c20 */ /* 0x000fe20008410000 */
[----:B------:R-:W-:Y:S01]  /*cd00*/  STL [R1+0xfc], R170 ;  /* 0x0000fcaa01007387 */ /* 0x000fe20000100800 */
[----:B------:R-:W-:Y:S01]  /*cd10*/  FMUL.FTZ R235, R78, UR9 ;  /* 0x000000094eeb7c20 */ /* 0x000fe20008410000 */
[----:B------:R-:W-:Y:S01]  /*cd20*/  FMUL.FTZ R234, R79, UR9 ;  /* 0x000000094fea7c20 */ /* 0x000fe20008410000 */
[----:B------:R-:W-:Y:S01]  /*cd30*/  FMUL.FTZ R233, R80, UR9 ;  /* 0x0000000950e97c20 */ /* 0x000fe20008410000 */
[----:B------:R-:W-:Y:S01]  /*cd40*/  STL [R1+0xf8], R169 ;  /* 0x0000f8a901007387 */ /* 0x000fe20000100800 */
[----:B------:R-:W-:Y:S01]  /*cd50*/  R2UR UR6, R25 ;  /* 0x00000000190672ca */ /* 0x000fe200000e0000 */
        /* <DEDUP_REMOVED lines=8> */
[----:B------:R-:W-:Y:S02]  /*cde0*/  MUFU.TANH R201, R83 ;  /* 0x0000005300c97308 */ /* 0x000fe40000002400 */
[----:B------:R-:W-:Y:S04]  /*cdf0*/  STL [R1+0xec], R166 ;  /* 0x0000eca601007387 */ /* 0x000fe80000100800 */
[----:B------:R-:W-:Y:S01]  /*ce00*/  STL [R1+0xe8], R165 ;  /* 0x0000e8a501007387 */ /* 0x000fe20000100800 */
[----:B-1----:R-:W-:Y:S01]  /*ce10*/  FMUL.FTZ R88, R93, UR9 ;  /* 0x000000095d587c20 */ /* 0x002fe20008410000 */
[----:B------:R1:W-:Y:S02]  /*ce20*/  MUFU.TANH R202, R85 ;  /* 0x0000005500ca7308 */ /* 0x0003e40000002400 */
[----:B------:R-:W-:Y:S04]  /*ce30*/  STL [R1+0xe4], R164 ;  /* 0x0000e4a401007387 */ /* 0x000fe80000100800 */
[----:B------:R-:W-:Y:S01]  /*ce40*/  STL [R1+0xe0], R163 ;  /* 0x0000e0a301007387 */ /* 0x000fe20000100800 */
[----:B------:R-:W-:Y:S01]  /*ce50*/  UMOV UR5, 0x40000040 ;  /* 0x4000004000057882 */ /* 0x000fe20000000000 */
[----:B------:R-:W-:Y:S01]  /*ce60*/  UMOV UR7, 0x40000040 ;  /* 0x4000004000077882 */ /* 0x000fe20000000000 */
[----:B------:R-:W-:Y:S01]  /*ce70*/  UMOV UR15, 0x40000040 ;  /* 0x40000040000f7882 */ /* 0x000fe20000000000 */
[----:B------:R-:W-:Y:S01]  /*ce80*/  STL [R1+0xdc], R162 ;  /* 0x0000dca201007387 */ /* 0x000fe20000100800 */
[----:B------:R-:W-:Y:S01]  /*ce90*/  FMUL.FTZ R204, R91, UR9 ;  /* 0x000000095bcc7c20 */ /* 0x000fe20008410000 */
[----:B--2---:R-:W-:-:S02]  /*cea0*/  R2UR UR4, R26 ;  /* 0x000000001a0472ca */ /* 0x004fc400000e0000 */
[----:B------:R-:W-:Y:S01]  /*ceb0*/  STL [R1+0xd8], R161 ;  /* 0x0000d8a101007387 */ /* 0x000fe20000100800 */
[----:B------:R-:W-:Y:S01]  /*cec0*/  FMUL.FTZ R139, R89, UR9 ;  /* 0x00000009598b7c20 */ /* 0x000fe20008410000 */
[----:B------:R-:W-:Y:S01]  /*ced0*/  FMUL.FTZ R126, R126, UR9 ;  /* 0x000000097e7e7c20 */ /* 0x000fe20008410000 */
[----:B------:R-:W2:Y:S01]  /*cee0*/  MUFU.TANH R19, R19 ;  /* 0x0000001300137308 */ /* 0x000ea20000002400 */
[----:B------:R-:W-:Y:S04]  /*cef0*/  STL [R1+0xd4], R160 ;  /* 0x0000d4a001007387 */ /* 0x000fe80000100800 */
[----:B------:R-:W-:Y:S01]  /*cf00*/  STL [R1+0xd0], R159 ;  /* 0x0000d09f01007387 */ /* 0x000fe20000100800 */
[----:B------:R-:W-:Y:S02]  /*cf10*/  ISETP.GT.AND P2, PT, R8, RZ, PT ;  /* 0x000000ff0800720c */ /* 0x000fe40003f44270 */
[----:B------:R-:W3:Y:S01]  /*cf20*/  MUFU.TANH R230, R230 ;  /* 0x000000e600e67308 */ /* 0x000ee20000002400 */
        /* <DEDUP_REMOVED lines=85> */
[----:B------:R-:W-:Y:S01]  /*d480*/  R2UR UR13, R5 ;  /* 0x00000000050d72ca */ /* 0x000fe200000e0000 */
[----:B------:R-:W-:Y:S01]  /*d490*/  IMAD.IADD R96, R7, 0x1, R96 ;  /* 0x0000000107607824 */ /* 0x000fe200078e0260 */
[----:B------:R-:W3:Y:S01]  /*d4a0*/  LDL.64 R4, [R1+0x38] ;  /* 0x0000380001047983 */ /* 0x000ee20000100a00 */
[----:B------:R-:W-:Y:S01]  /*d4b0*/  WARPGROUP.ARRIVE ;  /* 0x00000000000079c5 */ /* 0x000fe20000000000 */
[----:B--2---:R-:W-:Y:S01]  /*d4c0*/  IADD3 R2, -R2, 0x8, RZ ;  /* 0x0000000802027810 */ /* 0x004fe20007ffe1ff */
[----:B------:R-:W-:Y:S01]  /*d4d0*/  UIADD3 UR6, UR6, 0x6, URZ ;  /* 0x0000000606067890 */ /* 0x000fe2000fffe03f */
[----:B------:R-:W2:Y:S07]  /*d4e0*/  MUFU.TANH R167, R205 ;  /* 0x000000cd00a77308 */ /* 0x000eae0000002400 */
[----:B------:R-:W-:Y:S01]  /*d4f0*/  HGMMA.64x128x16.F32 R24, gdesc[UR12], R24, gsb0 ;  /* 0x01e000000c1879f0 */ /* 0x000fe20008000818 */
[----:B------:R-:W-:Y:S01]  /*d500*/  R2UR UR12, R98 ;  /* 0x00000000620c72ca */ /* 0x000fe200000e0000 */
[----:B------:R-:W-:Y:S01]  /*d510*/  UMOV UR7, 0x40000040 ;  /* 0x4000004000077882 */ /* 0x000fe20000000000 */
[----:B------:R-:W-:Y:S01]  /*d520*/  R2UR UR13, R99 ;  /* 0x00000000630d72ca */ /* 0x000fe200000e0000 */
[----:B------:R-:W-:Y:S01]  /*d530*/  UMOV UR14, UR4 ;  /* 0x00000004000e7c82 */ /* 0x000fe20008000000 */
[----:B------:R-:W-:Y:S01]  /*d540*/  UMOV UR15, 0x40000040 ;  /* 0x40000040000f7882 */ /* 0x000fe20000000000 */
[----:B-1----:R-:W-:Y:S01]  /*d550*/  IADD3 R126, -R96, R94, RZ ;  /* 0x0000005e607e7210 */ /* 0x002fe20007ffe1ff */
[----:B------:R-:W-:Y:S01]  /*d560*/  IMAD.IADD R221, R2, 0x1, -R96 ;  /* 0x0000000102dd7824 */ /* 0x000fe200078e0a60 */
[----:B------:R-:W-:Y:S01]  /*d570*/  IADD3 R95, RZ, -R96, -R95 ;  /* 0x80000060ff5f7210 */ /* 0x000fe20007ffe85f */
[----:B------:R-:W1:Y:S01]  /*d580*/  MUFU.TANH R91, R91 ;  /* 0x0000005b005b7308 */ /* 0x000e620000002400 */
[----:B------:R-:W-:-:S02]  /*d590*/  SEL R126, R126, 0x80, !P2 ;  /* 0x000000807e7e7807 */ /* 0x000fc40005000000 */
[----:B------:R-:W-:Y:S02]  /*d5a0*/  IADD3 R94, R94, 0x8, -R96 ;  /* 0x000000085e5e7810 */ /* 0x000fe40007ffe860 */
[----:B------:R-:W-:Y:S02]  /*d5b0*/  SEL R221, R221, 0x80, P3 ;  /* 0x00000080dddd7807 */ /* 0x000fe40001800000 */
[----:B------:R-:W-:Y:S01]  /*d5c0*/  SEL R218, R95, 0x80, P1 ;  /* 0x000000805fda7807 */ /* 0x000fe20000800000 */
[----:B------:R-:W1:Y:S01]  /*d5d0*/  MUFU.TANH R92, R92 ;  /* 0x0000005c005c7308 */ /* 0x000e620000002400 */
[C---:B------:R-:W-:Y:S02]  /*d5e0*/  ISETP.GE.AND P3, PT, R126.reuse, RZ, PT ;  /* 0x000000ff7e00720c */ /* 0x040fe40003f66270 */
[C---:B------:R-:W-:Y:S02]  /*d5f0*/  ISETP.GE.AND P4, PT, R126.reuse, 0x1, PT ;  /* 0x000000017e00780c */ /* 0x040fe40003f86270 */
[----:B------:R-:W-:-:S02]  /*d600*/  ISETP.GE.AND P1, PT, R126, 0x9, PT ;  /* 0x000000097e00780c */ /* 0x000fc40003f26270 */
[----:B------:R-:W-:Y:S01]  /*d610*/  ISETP.GT.OR P3, PT, R218, RZ, !P3 ;  /* 0x000000ffda00720c */ /* 0x000fe20005f64670 */
[----:B------:R-:W-:Y:S08]  /*d620*/  MUFU.TANH R169, R138 ;  /* 0x0000008a00a97308 */ /* 0x000ff00000002400 */
        /* <DEDUP_REMOVED lines=14> */
[----:B------:R-:W4:Y:S01]  /*d710*/  LDS R224, [R224+0x400] ;  /* 0x00040000e0e07984 */ /* 0x000f220000000800 */
[----:B------:R-:W-:-:S04]  /*d720*/  WARPGROUP.ARRIVE ;  /* 0x00000000000079c5 */ /* 0x000fc80000000000 */
[----:B------:R-:W-:Y:S02]  /*d730*/  MUFU.TANH R153, R112 ;  /* 0x0000007000997308 */ /* 0x000fe40000002400 */
[----:B------:R-:W-:Y:S01]  /*d740*/  HGMMA.64x128x16.F32 R24, gdesc[UR12], R24, gsb0 ;  /* 0x01e000000c1879f0 */ /* 0x000fe20008000818 */
[C---:B------:R-:W-:Y:S02]  /*d750*/  ISETP.GT.OR P4, PT, R218.reuse, 0x1, !P4 ;  /* 0x00000001da00780c */ /* 0x040fe40006784670 */
[----:B------:R-:W-:-:S03]  /*d760*/  ISETP.GT.OR P1, PT, R218, 0x9, !P1 ;  /* 0x00000009da00780c */ /* 0x000fc60004f24670 */
[----:B------:R-:W-:Y:S01]  /*d770*/  MUFU.TANH R141, R124 ;  /* 0x0000007c008d7308 */ /* 0x000fe20000002400 */
[----:B------:R-:W-:Y:S02]  /*d780*/  FSEL R216, R19, -INF , !P3 ;  /* 0xff80000013d87808 */ /* 0x000fe40005800000 */
[----:B------:R-:W-:Y:S02]  /*d790*/  FSEL R219, R230, -INF , !P4 ;  /* 0xff800000e6db7808 */ /* 0x000fe40006000000 */
[C---:B------:R-:W-:Y:S02]  /*d7a0*/  ISETP.GE.AND P2, PT, R126.reuse, 0x10, PT ;  /* 0x000000107e00780c */ /* 0x040fe40003f46270 */
[C---:B------:R-:W-:Y:S01]  /*d7b0*/  ISETP.GE.AND P3, PT, R126.reuse, 0x11, PT ;  /* 0x000000117e00780c */ /* 0x040fe20003f66270 */
[----:B------:R-:W1:Y:S01]  /*d7c0*/  MUFU.TANH R157, R108 ;  /* 0x0000006c009d7308 */ /* 0x000e620000002400 */
[C---:B------:R-:W-:Y:S02]  /*d7d0*/  ISETP.GE.AND P5, PT, R126.reuse, 0x18, PT ;  /* 0x000000187e00780c */ /* 0x040fe40003fa6270 */
[----:B------:R-:W-:-:S02]  /*d7e0*/  ISETP.GE.AND P4, PT, R126, 0x19, PT ;  /* 0x000000197e00780c */ /* 0x000fc40003f86270 */
[----:B------:R-:W-:Y:S02]  /*d7f0*/  FSEL R220, R236, -INF , !P1 ;  /* 0xff800000ecdc7808 */ /* 0x000fe40004800000 */
[C---:B------:R-:W-:Y:S01]  /*d800*/  ISETP.GT.OR P2, PT, R218.reuse, 0x10, !P2 ;  /* 0x00000010da00780c */ /* 0x040fe20005744670 */
[----:B------:R-:W1:Y:S01]  /*d810*/  MUFU.TANH R152, R113 ;  /* 0x0000007100987308 */ /* 0x000e620000002400 */
[C---:B------:R-:W-:Y:S02]  /*d820*/  ISETP.GT.OR P3, PT, R218.reuse, 0x11, !P3 ;  /* 0x00000011da00780c */ /* 0x040fe40005f64670 */
[C---:B------:R-:W-:Y:S02]  /*d830*/  ISETP.GT.OR P5, PT, R218.reuse, 0x18, !P5 ;  /* 0x00000018da00780c */ /* 0x040fe40006fa4670 */
[----:B------:R-:W-:Y:S02]  /*d840*/  ISETP.GT.OR P4, PT, R218, 0x19, !P4 ;  /* 0x00000019da00780c */ /* 0x000fe40006784670 */
[----:B------:R-:W-:Y:S01]  /*d850*/  FSEL R215, R233, -INF , !P2 ;  /* 0xff800000e9d77808 */ /* 0x000fe20005000000 */
[----:B------:R-:W-:Y:S01]  /*d860*/  MUFU.TANH R144, R121 ;  /* 0x0000007900907308 */ /* 0x000fe20000002400 */
[----:B------:R-:W-:-:S02]  /*d870*/  FSEL R211, R21, -INF , !P3 ;  /* 0xff80000015d37808 */ /* 0x000fc40005800000 */
[----:B------:R-:W-:Y:S02]  /*d880*/  FSEL R208, R23, -INF , !P5 ;  /* 0xff80000017d07808 */ /* 0x000fe40006800000 */
[----:B------:R-:W-:-:S03]  /*d890*/  FSEL R206, R202, -INF , !P4 ;  /* 0xff800000cace7808 */ /* 0x000fc60006000000 */
[----:B------:R-:W-:Y:S01]  /*d8a0*/  MUFU.TANH R140, R125 ;  /* 0x0000007d008c7308 */ /* 0x000fe20000002400 */
[----:B------:R-:W-:Y:S01]  /*d8b0*/  FMUL.FTZ R110, R110, UR9 ;  /* 0x000000096e6e7c20 */ /* 0x000fe20008410000 */
[----:B------:R-:W-:Y:S01]  /*d8c0*/  FMUL.FTZ R111, R111, UR9 ;  /* 0x000000096f6f7c20 */ /* 0x000fe20008410000 */
[----:B------:R-:W-:-:S05]  /*d8d0*/  FMUL.FTZ R119, R119, UR9 ;  /* 0x0000000977777c20 */ /* 0x000fca0008410000 */
[----:B------:R-:W1:Y:S01]  /*d8e0*/  MUFU.TANH R150, R116 ;  /* 0x0000007400967308 */ /* 0x000e620000002400 */
[----:B------:R-:W-:-:S07]  /*d8f0*/  FMUL.FTZ R115, R115, UR9 ;  /* 0x0000000973737c20 */ /* 0x000fce0008410000 */
[----:B------:R-:W1:Y:S01]  /*d900*/  MUFU.TANH R148, R117 ;  /* 0x0000007500947308 */ /* 0x000e620000002400 */
[----:B------:R-:W-:-:S07]  /*d910*/  FMUL.FTZ R118, R118, UR9 ;  /* 0x0000000976767c20 */ /* 0x000fce0008410000 */
[----:B------:R-:W-:Y:S08]  /*d920*/  MUFU.TANH R158, R107 ;  /* 0x0000006b009e7308 */ /* 0x000ff00000002400 */
[----:B------:R-:W-:Y:S08]  /*d930*/  MUFU.TANH R151, R114 ;  /* 0x0000007200977308 */ /* 0x000ff00000002400 */
        /* <DEDUP_REMOVED lines=18> */
[----:B------:R-:W-:Y:S01]  /*da60*/  ISETP.GE.AND P2, PT, R128, 0x8, PT ;  /* 0x000000088000780c */ /* 0x000fe20003f46270 */
[----:B------:R-:W-:Y:S01]  /*da70*/  FMUL.FTZ R130, R130, UR9 ;  /* 0x0000000982827c20 */ /* 0x000fe20008410000 */
[C---:B------:R-:W-:Y:S01]  /*da80*/  ISETP.GE.AND P3, PT, R128.reuse, 0x9, PT ;  /* 0x000000098000780c */ /* 0x040fe20003f66270 */
[----:B------:R-:W-:Y:S01]  /*da90*/  FMUL.FTZ R212, R131, UR9 ;  /* 0x0000000983d47c20 */ /* 0x000fe20008410000 */
[C---:B------:R-:W-:Y:S01]  /*daa0*/  ISETP.GE.AND P5, PT, R128.reuse, 0x10, PT ;  /* 0x000000108000780c */ /* 0x040fe20003fa6270 */
[----:B------:R3:W-:Y:S01]  /*dab0*/  MUFU.TANH R146, R119 ;  /* 0x0000007700927308 */ /* 0x0007e20000002400 */
[----:B------:R-:W-:Y:S01]  /*dac0*/  ISETP.GE.AND P4, PT, R128, 0x11, PT ;  /* 0x000000118000780c */ /* 0x000fe20003f86270 */
[----:B------:R-:W-:Y:S01]  /*dad0*/  IMAD R137, R0, 0x400, R137 ;  /* 0x0000040000897824 */ /* 0x000fe200078e0289 */
[----:B------:R-:W-:Y:S01]  /*dae0*/  FSEL R214, R20, -INF , !P0 ;  /* 0xff80000014d67808 */ /* 0x000fe20004000000 */
[----:B------:R-:W-:Y:S01]  /*daf0*/  FMUL.FTZ R129, R129, UR9 ;  /* 0x0000000981817c20 */ /* 0x000fe20008410000 */
[----:B------:R-:W-:Y:S01]  /*db00*/  FSEL R228, R200, -INF , !P1 ;  /* 0xff800000c8e47808 */ /* 0x000fe20004800000 */
[----:B------:R-:W-:Y:S01]  /*db10*/  VIADD R223, R10, 0x4 ;  /* 0x000000040adf7836 */ /* 0x000fe20000000000 */
[C---:B------:R-:W-:Y:S01]  /*db20*/  ISETP.GE.AND P0, PT, R128.reuse, 0x18, PT ;  /* 0x000000188000780c */ /* 0x040fe20003f06270 */
[----:B------:R-:W3:Y:S01]  /*db30*/  MUFU.TANH R149, R115 ;  /* 0x0000007300957308 */ /* 0x000ee20000002400 */
[----:B------:R-:W-:Y:S01]  /*db40*/  ISETP.GE.AND P1, PT, R128, 0x19, PT ;  /* 0x000000198000780c */ /* 0x000fe20003f26270 */
[----:B----4-:R-:W4:Y:S01]  /*db50*/  SHFL.IDX PT, R226, R224, R10, 0x1f ;  /* 0x00001f0ae0e27589 */ /* 0x010f2200000e0000 */
[----:B------:R-:W-:-:S02]  /*db60*/  ISETP.GT.OR P2, PT, R221, 0x8, !P2 ;  /* 0x00000008dd00780c */ /* 0x000fc40005744670 */
[C---:B------:R-:W-:Y:S01]  /*db70*/  IADD3 R231, R10.reuse, 0x8, RZ ;  /* 0x000000080ae77810 */ /* 0x040fe20007ffe0ff */
[----:B------:R-:W-:Y:S01]  /*db80*/  VIADD R232, R10, 0xc ;  /* 0x0000000c0ae87836 */ /* 0x000fe20000000000 */
[C---:B------:R-:W-:Y:S01]  /*db90*/  ISETP.GT.OR P3, PT, R221.reuse, 0x9, !P3 ;  /* 0x00000009dd00780c */ /* 0x040fe20005f64670 */
[----:B------:R-:W4:Y:S01]  /*dba0*/  MUFU.TANH R147, R118 ;  /* 0x0000007600937308 */ /* 0x000f220000002400 */
[C---:B------:R-:W-:Y:S01]  /*dbb0*/  ISETP.GT.OR P5, PT, R221.reuse, 0x10, !P5 ;  /* 0x00000010dd00780c */ /* 0x040fe20006fa4670 */
[----:B------:R-:W-:Y:S01]  /*dbc0*/  ULDC UR4, c[0x0][0x744] ;  /* 0x0001d10000047ab9 */ /* 0x000fe20000000800 */
[C---:B------:R-:W-:Y:S02]  /*dbd0*/  ISETP.GT.OR P4, PT, R221.reuse, 0x11, !P4 ;  /* 0x00000011dd00780c */ /* 0x040fe40006784670 */
[C---:B------:R-:W-:Y:S02]  /*dbe0*/  ISETP.GT.OR P0, PT, R221.reuse, 0x18, !P0 ;  /* 0x00000018dd00780c */ /* 0x040fe40004704670 */
[----:B------:R-:W-:-:S02]  /*dbf0*/  ISETP.GT.OR P1, PT, R221, 0x19, !P1 ;  /* 0x00000019dd00780c */ /* 0x000fc40004f24670 */
[----:B------:R-:W-:Y:S02]  /*dc00*/  FSEL R222, R235, -INF , !P2 ;  /* 0xff800000ebde7808 */ /* 0x000fe40005000000 */
[----:B------:R-:W-:Y:S02]  /*dc10*/  FSEL R217, R234, -INF , !P3 ;  /* 0xff800000ead97808 */ /* 0x000fe40005800000 */
[----:B------:R-:W-:Y:S02]  /*dc20*/  FSEL R213, R22, -INF , !P5 ;  /* 0xff80000016d57808 */ /* 0x000fe40006800000 */
[----:B------:R-:W-:Y:S02]  /*dc30*/  FSEL R210, R201, -INF , !P4 ;  /* 0xff800000c9d27808 */ /* 0x000fe40006000000 */
[C---:B------:R-:W-:Y:S02]  /*dc40*/  ISETP.GE.AND P2, PT, R126.reuse, 0x20, PT ;  /* 0x000000207e00780c */ /* 0x040fe40003f46270 */
[----:B------:R-:W-:-:S02]  /*dc50*/  ISETP.GE.AND P3, PT, R126, 0x21, PT ;  /* 0x000000217e00780c */ /* 0x000fc40003f66270 */
[C---:B------:R-:W-:Y:S02]  /*dc60*/  ISETP.GE.AND P5, PT, R126.reuse, 0x28, PT ;  /* 0x000000287e00780c */ /* 0x040fe40003fa6270 */
[----:B------:R-:W-:Y:S02]  /*dc70*/  ISETP.GE.AND P4, PT, R126, 0x29, PT ;  /* 0x000000297e00780c */ /* 0x000fe40003f86270 */
[----:B------:R-:W-:Y:S02]  /*dc80*/  FSEL R209, R203, -INF , !P0 ;  /* 0xff800000cbd17808 */ /* 0x000fe40004000000 */
[----:B------:R-:W-:Y:S02]  /*dc90*/  FSEL R207, R136, -INF , !P1 ;  /* 0xff80000088cf7808 */ /* 0x000fe40004800000 */
[C---:B------:R-:W-:Y:S02]  /*dca0*/  ISETP.GE.AND P0, PT, R126.reuse, 0x30, PT ;  /* 0x000000307e00780c */ /* 0x040fe40003f06270 */
[----:B------:R-:W-:-:S02]  /*dcb0*/  ISETP.GE.AND P1, PT, R126, 0x31, PT ;  /* 0x000000317e00780c */ /* 0x000fc40003f26270 */
[C---:B------:R-:W-:Y:S02]  /*dcc0*/  ISETP.GT.OR P2, PT, R218.reuse, 0x20, !P2 ;  /* 0x00000020da00780c */ /* 0x040fe40005744670 */
[C---:B------:R-:W-:Y:S02]  /*dcd0*/  ISETP.GT.OR P3, PT, R218.reuse, 0x21, !P3 ;  /* 0x00000021da00780c */ /* 0x040fe40005f64670 */
[C---:B------:R-:W-:Y:S02]  /*dce0*/  ISETP.GT.OR P5, PT, R218.reuse, 0x28, !P5 ;  /* 0x00000028da00780c */ /* 0x040fe40006fa4670 */
[C---:B------:R-:W-:Y:S02]  /*dcf0*/  ISETP.GT.OR P4, PT, R218.reuse, 0x29, !P4 ;  /* 0x00000029da00780c */ /* 0x040fe40006784670 */
[C---:B------:R-:W-:Y:S02]  /*dd00*/  ISETP.GT.OR P0, PT, R218.reuse, 0x30, !P0 ;  /* 0x00000030da00780c */ /* 0x040fe40004704670 */
[----:B------:R-:W-:-:S02]  /*dd10*/  ISETP.GT.OR P1, PT, R218, 0x31, !P1 ;  /* 0x00000031da00780c */ /* 0x000fc40004f24670 */
[----:B------:R-:W-:Y:S02]  /*dd20*/  FSEL R204, R171, -INF , !P2 ;  /* 0xff800000abcc7808 */ /* 0x000fe40005000000 */
[----:B------:R-:W-:Y:S02]  /*dd30*/  FSEL R122, R170, -INF , !P3 ;  /* 0xff800000aa7a7808 */ /* 0x000fe40005800000 */
[----:B--2---:R-:W-:Y:S02]  /*dd40*/  FSEL R123, R167, -INF , !P5 ;  /* 0xff800000a77b7808 */ /* 0x004fe40006800000 */
[----:B------:R-:W-:Y:S02]  /*dd50*/  FSEL R120, R88, -INF , !P4 ;  /* 0xff80000058787808 */ /* 0x000fe40006000000 */
[C---:B------:R-:W-:Y:S02]  /*dd60*/  ISETP.GE.AND P2, PT, R126.reuse, 0x38, PT ;  /* 0x000000387e00780c */ /* 0x040fe40003f46270 */
[----:B------:R-:W-:-:S02]  /*dd70*/  ISETP.GE.AND P3, PT, R126, 0x39, PT ;  /* 0x000000397e00780c */ /* 0x000fc40003f66270 */
[C---:B------:R-:W-:Y:S02]  /*dd80*/  ISETP.GE.AND P5, PT, R128.reuse, 0x20, PT ;  /* 0x000000208000780c */ /* 0x040fe40003fa6270 */
[----:B------:R-:W-:Y:S02]  /*dd90*/  ISETP.GE.AND P4, PT, R128, 0x21, PT ;  /* 0x000000218000780c */ /* 0x000fe40003f86270 */
[----:B-1----:R-:W-:Y:S02]  /*dda0*/  FSEL R103, R91, -INF , !P0 ;  /* 0xff8000005b677808 */ /* 0x002fe40004000000 */
[----:B------:R-:W-:Y:S02]  /*ddb0*/  FSEL R109, R92, -INF , !P1 ;  /* 0xff8000005c6d7808 */ /* 0x000fe40004800000 */
[C---:B------:R-:W-:Y:S02]  /*ddc0*/  ISETP.GE.AND P0, PT, R128.reuse, 0x28, PT ;  /* 0x000000288000780c */ /* 0x040fe40003f06270 */
[----:B------:R-:W-:-:S02]  /*ddd0*/  ISETP.GE.AND P1, PT, R128, 0x29, PT ;  /* 0x000000298000780c */ /* 0x000fc40003f26270 */
[C---:B------:R-:W-:Y:S02]  /*dde0*/  ISETP.GT.OR P2, PT, R218.reuse, 0x38, !P2 ;  /* 0x00000038da00780c */ /* 0x040fe40005744670 */
[----:B------:R-:W-:Y:S02]  /*ddf0*/  ISETP.GT.OR P3, PT, R218, 0x39, !P3 ;  /* 0x00000039da00780c */ /* 0x000fe40005f64670 */
[C---:B------:R-:W-:Y:S02]  /*de00*/  ISETP.GT.OR P5, PT, R221.reuse, 0x20, !P5 ;  /* 0x00000020dd00780c */ /* 0x040fe40006fa4670 */
        /* <DEDUP_REMOVED lines=18> */
[----:B------:R-:W-:Y:S02]  /*df30*/  ISETP.GT.OR P4, PT, R221, 0x39, !P4 ;  /* 0x00000039dd00780c */ /* 0x000fe40006784670 */
        /* <DEDUP_REMOVED lines=11> */
[----:B---3--:R-:W-:Y:S02]  /*dff0*/  FSEL R119, R160, -INF , !P1 ;  /* 0xff800000a0777808 */ /* 0x008fe40004800000 */
        /* <DEDUP_REMOVED lines=33> */
[C---:B------:R-:W-:Y:S02]  /*e210*/  ISETP.GE.AND P4, PT, R126.reuse, 0x61, PT ;  /* 0x000000617e00780c */ /* 0x040fe40003f86270 */
[----:B------:R-:W-:Y:S02]  /*e220*/  FSEL R100, R151, -INF , !P0 ;  /* 0xff80000097647808 */ /* 0x000fe40004000000 */
        /* <DEDUP_REMOVED lines=34> */
[----:B------:R-:W-:Y:S01]  /*e450*/  ISETP.GT.OR P1, PT, R221, 0x70, !P1 ;  /* 0x00000070dd00780c */ /* 0x000fe20004f24670 */
[----:B------:R1:W-:Y:S01]  /*e460*/  MUFU.TANH R4, R129 ;  /* 0x0000008100047308 */ /* 0x0003e20000002400 */
[----:B------:R-:W-:-:S02]  /*e470*/  R2UR UR8, R137 ;  /* 0x00000000890872ca */ /* 0x000fc400000e0000 */
[----:B--2---:R-:W-:Y:S02]  /*e480*/  FSEL R139, R6, -INF , !P0 ;  /* 0xff800000068b7808 */ /* 0x004fe40004000000 */
[----:B----4-:R-:W-:Y:S02]  /*e490*/  FSEL R137, R2, -INF , !P1 ;  /* 0xff80000002897808 */ /* 0x010fe40004800000 */
[C---:B------:R-:W-:Y:S02]  /*e4a0*/  ISETP.GE.AND P0, PT, R128.reuse, 0x78, PT ;  /* 0x000000788000780c */ /* 0x040fe40003f06270 */
[----:B-1----:R-:W-:Y:S02]  /*e4b0*/  FSEL R129, R9, -INF , !P2 ;  /* 0xff80000009817808 */ /* 0x002fe40005000000 */
        /* <DEDUP_REMOVED lines=8> */
[----:B------:R-:W-:-:S02]  /*e540*/  WARPGROUP.DEPBAR.LE gsb0, 0x0 ;  /* 0x00008000000079c5 */ /* 0x000fc40000010000 */
[----:B------:R-:W-:Y:S01]  /*e550*/  FADD.FTZ R229, R24, -R226 ;  /* 0x800000e218e57221 */ /* 0x000fe20000010000 */
[C---:B------:R-:W-:Y:S01]  /*e560*/  ISETP.GT.OR P2, PT, R221.reuse, 0x71, !P2 ;  /* 0x00000071dd00780c */ /* 0x040fe20005744670 */
[----:B------:R-:W3:Y:S01]  /*e570*/  SHFL.IDX PT, R24, R224, R231, 0x1f ;  /* 0x00001fe7e0187589 */ /* 0x000ee200000e0000 */
[C---:B------:R-:W-:Y:S02]  /*e580*/  ISETP.GT.OR P0, PT, R221.reuse, 0x78, !P0 ;  /* 0x00000078dd00780c */ /* 0x040fe40004704670 */
        /* <DEDUP_REMOVED lines=26> */
[----:B------:R-:W-:Y:S01]  /*e730*/  LDS R15, [R15+0x400] ;  /* 0x000400000f0f7984 */ /* 0x000fe20000000800 */
[----:B--2---:R-:W-:-:S03]  /*e740*/  FADD.FTZ R216, R28, -R24 ;  /* 0x800000181cd87221 */ /* 0x004fc60000010000 */
        /* <DEDUP_REMOVED lines=28> */
[----:B------:R-:W-:-:S02]  /*e910*/  VIADD R34, R10, 0x18 ;  /* 0x000000180a227836 */ /* 0x000fc40000000000 */
[----:B------:R-:W-:Y:S01]  /*e920*/  FMUL.FTZ R213, R213, R229 ;  /* 0x000000e5d5d57220 */ /* 0x000fe20000410000 */
[C---:B------:R-:W-:Y:S01]  /*e930*/  IADD3 R229, R10.reuse, 0x1c, RZ ;  /* 0x0000001c0ae57810 */ /* 0x040fe20007ffe0ff */
[--C-:B------:R-:W-:Y:S02]  /*e940*/  FADD.FTZ R225, R33, -R27.reuse ;  /* 0x8000001b21e17221 */ /* 0x100fe40000010000 */
[----:B------:R-:W2:Y:S04]  /*e950*/  SHFL.IDX PT, R33, R18, R34, 0x1f ;  /* 0x00001f2212217589 */ /* 0x000ea800000e0000 */
[----:B------:R-:W3:Y:S01]  /*e960*/  SHFL.IDX PT, R34, R18, R229, 0x1f ;  /* 0x00001fe512227589 */ /* 0x000ee200000e0000 */
[----:B------:R-:W4:Y:S01]  /*e970*/  MUFU.EX2 R219, R219 ;  /* 0x000000db00db7308 */ /* 0x000f220000000800 */
[----:B------:R-:W-:Y:S01]  /*e980*/  FADD.FTZ R228, R35, -R27 ;  /* 0x8000001b23e47221 */ /* 0x000fe20000010000 */
[----:B------:R-:W-:Y:S01]  /*e990*/  VIADD R215, R10, 0x4 ;  /* 0x000000040ad77836 */ /* 0x000fe20000000000 */
[----:B------:R-:W3:Y:S01]  /*e9a0*/  SHFL.IDX PT, R35, R12, R10, 0x1f ;  /* 0x00001f0a0c237589 */ /* 0x000ee200000e0000 */
[----:B------:R-:W-:Y:S01]  /*e9b0*/  FMUL.FTZ R226, R24, R226 ;  /* 0x000000e218e27220 */ /* 0x000fe20000410000 */
[--C-:B-1----:R-:W-:Y:S01]  /*e9c0*/  FFMA.FTZ R211, R211, UR4, -R32.reuse ;  /* 0x00000004d3d37c23 */ /* 0x102fe20008010820 */
[----:B------:R-:W-:Y:S01]  /*e9d0*/  FFMA.FTZ R32, R210, UR4, -R32 ;  /* 0x00000004d2207c23 */ /* 0x000fe20008010820 */
[----:B------:R-:W-:Y:S01]  /*e9e0*/  FFMA.FTZ R210, -R20, R20, 1 ;  /* 0x3f80000014d27423 */ /* 0x000fe20000010114 */
[----:B------:R2:W-:Y:S01]  /*e9f0*/  MUFU.EX2 R19, R31 ;  /* 0x0000001f00137308 */ /* 0x0005e20000000800 */
[----:B----4-:R-:W-:-:S07]  /*ea00*/  FMUL.FTZ R227, R219, R227 ;  /* 0x000000e3dbe37220 */ /* 0x010fce0000410000 */
[----:B------:R1:W-:Y:S01]  /*ea10*/  MUFU.EX2 R20, R32 ;  /* 0x0000002000147308 */ /* 0x0003e20000000800 */
[--C-:B--2---:R-:W-:Y:S01]  /*ea20*/  FFMA.FTZ R31, R208, UR4, -R33.reuse ;  /* 0x00000004d01f7c23 */ /* 0x104fe20008010821 */
[----:B------:R-:W-:Y:S01]  /*ea30*/  FFMA.FTZ R208, -R230, R230, 1 ;  /* 0x3f800000e6d07423 */ /* 0x000fe200000101e6 */
[----:B------:R-:W-:Y:S01]  /*ea40*/  FMUL.FTZ R210, R210, R226 ;  /* 0x000000e2d2d27220 */ /* 0x000fe20000410000 */
[----:B-1----:R-:W-:Y:S01]  /*ea50*/  FFMA.FTZ R32, R209, UR4, -R33 ;  /* 0x00000004d1207c23 */ /* 0x002fe20008010821 */
[--C-:B---3--:R-:W-:Y:S02]  /*ea60*/  FFMA.FTZ R33, R206, UR4, -R34.reuse ;  /* 0x00000004ce217c23 */ /* 0x108fe40008010822 */
[----:B------:R-:W1:Y:S01]  /*ea70*/  SHFL.IDX PT, R206, R12, R215, 0x1f ;  /* 0x00001fd70cce7589 */ /* 0x000e6200000e0000 */
[C---:B------:R-:W-:Y:S01]  /*ea80*/  VIADD R209, R10.reuse, 0x8 ;  /* 0x000000080ad17836 */ /* 0x040fe20000000000 */
[----:B------:R-:W-:Y:S01]  /*ea90*/  IADD3 R226, R10, 0xc, RZ ;  /* 0x0000000c0ae27810 */ /* 0x000fe20007ffe0ff */
[----:B------:R-:W-:Y:S01]  /*eaa0*/  FMUL.FTZ R208, R208, R227 ;  /* 0x000000e3d0d07220 */ /* 0x000fe20000410000 */
[----:B------:R-:W-:Y:S01]  /*eab0*/  VIADD R227, R10, 0x14 ;  /* 0x000000140ae37836 */ /* 0x000fe20000000000 */
[----:B------:R2:W-:Y:S01]  /*eac0*/  MUFU.EX2 R27, R231 ;  /* 0x000000e7001b7308 */ /* 0x0005e20000000800 */
[----:B------:R-:W-:-:S02]  /*ead0*/  FFMA.FTZ R34, R207, UR4, -R34 ;  /* 0x00000004cf227c23 */ /* 0x000fc40008010822 */
[----:B------:R-:W3:Y:S01]  /*eae0*/  SHFL.IDX PT, R207, R12, R209, 0x1f ;  /* 0x00001fd10ccf7589 */ /* 0x000ee200000e0000 */
[----:B--2---:R-:W-:-:S03]  /*eaf0*/  FADD.FTZ R231, R37, -R232 ;  /* 0x800000e825e77221 */ /* 0x004fc60000010000 */
[----:B------:R-:W2:Y:S04]  /*eb00*/  SHFL.IDX PT, R37, R12, R226, 0x1f ;  /* 0x00001fe20c257589 */ /* 0x000ea800000e0000 */
[----:B------:R-:W4:Y:S01]  /*eb10*/  SHFL.IDX PT, R38, R12, R227, 0x1f ;  /* 0x00001fe30c267589 */ /* 0x000f2200000e0000 */
[--C-:B------:R-:W-:Y:S01]  /*eb20*/  FFMA.FTZ R204, R204, UR4, -R35.reuse ;  /* 0x00000004cccc7c23 */ /* 0x100fe20008010823 */
[----:B------:R-:W-:Y:S01]  /*eb30*/  IADD3 R230, R10, 0x18, RZ ;  /* 0x000000180ae67810 */ /* 0x000fe20007ffe0ff */
[----:B------:R-:W-:Y:S01]  /*eb40*/  FFMA.FTZ R36, R205, UR4, -R35 ;  /* 0x00000004cd247c23 */ /* 0x000fe20008010823 */
[----:B------:R1:W-:Y:S01]  /*eb50*/  MUFU.EX2 R18, R211 ;  /* 0x000000d300127308 */ /* 0x0003e20000000800 */
[----:B------:R-:W-:-:S07]  /*eb60*/  FADD.FTZ R232, R39, -R232 ;  /* 0x800000e827e87221 */ /* 0x000fce0000010000 */
[----:B------:R3:W-:Y:S01]  /*eb70*/  MUFU.EX2 R35, R204 ;  /* 0x000000cc00237308 */ /* 0x0007e20000000800 */
[----:B-1----:R-:W-:Y:S02]  /*eb80*/  VIADD R211, R10, 0x10 ;  /* 0x000000100ad37836 */ /* 0x002fe40000000000 */
[--C-:B---3--:R-:W-:Y:S01]  /*eb90*/  FFMA.FTZ R204, R122, UR4, -R206.reuse ;  /* 0x000000047acc7c23 */ /* 0x108fe200080108ce */
[----:B------:R-:W-:Y:S01]  /*eba0*/  FFMA.FTZ R206, R124, UR4, -R206 ;  /* 0x000000047cce7c23 */ /* 0x000fe200080108ce */
[----:B------:R-:W1:Y:S04]  /*ebb0*/  SHFL.IDX PT, R122, R12, R230, 0x1f ;  /* 0x00001fe60c7a7589 */ /* 0x000e6800000e0000 */
[----:B------:R-:W3:Y:S04]  /*ebc0*/  SHFL.IDX PT, R124, R12, R229, 0x1f ;  /* 0x00001fe50c7c7589 */ /* 0x000ee800000e0000 */
[----:B------:R4:W3:Y:S01]  /*ebd0*/  SHFL.IDX PT, R39, R12, R211, 0x1f ;  /* 0x00001fd30c277589 */ /* 0x0008e200000e0000 */
[--C-:B------:R-:W-:Y:S01]  /*ebe0*/  FFMA.FTZ R123, R123, UR4, -R207.reuse ;  /* 0x000000047b7b7c23 */ /* 0x100fe200080108cf */
[----:B------:R-:W-:Y:S01]  /*ebf0*/  FFMA.FTZ R125, R125, UR4, -R207 ;  /* 0x000000047d7d7c23 */ /* 0x000fe200080108cf */
[--C-:B--2---:R-:W-:Y:S01]  /*ec00*/  FFMA.FTZ R120, R120, UR4, -R37.reuse ;  /* 0x0000000478787c23 */ /* 0x104fe20008010825 */
[----:B------:R-:W-:Y:S01]  /*ec10*/  FFMA.FTZ R121, R121, UR4, -R37 ;  /* 0x0000000479797c23 */ /* 0x000fe20008010825 */
[----:B------:R-:W-:Y:S01]  /*ec20*/  SHFL.IDX PT, R207, R11, R209, 0x1f ;  /* 0x00001fd10bcf7589 */ /* 0x000fe200000e0000 */
[----:B------:R2:W-:Y:S08]  /*ec30*/  MUFU.EX2 R37, R206 ;  /* 0x000000ce00257308 */ /* 0x0005f00000000800 */
[----:B----4-:R4:W-:Y:S01]  /*ec40*/  MUFU.EX2 R12, R204 ;  /* 0x000000cc000c7308 */ /* 0x0109e20000000800 */
[----:B--2---:R-:W-:-:S02]  /*ec50*/  FFMA.FTZ R206, R97, UR4, -R38 ;  /* 0x0000000461ce7c23 */ /* 0x004fc40008010826 */
[----:B------:R-:W2:Y:S04]  /*ec60*/  SHFL.IDX PT, R97, R11, R226, 0x1f ;  /* 0x00001fe20b617589 */ /* 0x000ea800000e0000 */
[----:B----4-:R-:W4:Y:S04]  /*ec70*/  SHFL.IDX PT, R204, R11, R215, 0x1f ;  /* 0x00001fd70bcc7589 */ /* 0x010f2800000e0000 */
[----:B------:R-:W4:Y:S01]  /*ec80*/  SHFL.IDX PT, R205, R11, R10, 0x1f ;  /* 0x00001f0a0bcd7589 */ /* 0x000f2200000e0000 */
[--C-:B-1----:R-:W-:Y:S01]  /*ec90*/  FFMA.FTZ R112, R112, UR4, -R122.reuse ;  /* 0x0000000470707c23 */ /* 0x102fe2000801087a */
[----:B------:R-:W-:Y:S01]  /*eca0*/  FFMA.FTZ R107, R107, UR4, -R122 ;  /* 0x000000046b6b7c23 */ /* 0x000fe2000801087a */
[--C-:B---3--:R-:W-:Y:S01]  /*ecb0*/  FFMA.FTZ R122, R95, UR4, -R124.reuse ;  /* 0x000000045f7a7c23 */ /* 0x108fe2000801087c */
[----:B------:R-:W-:-:S02]  /*ecc0*/  FFMA.FTZ R124, R96, UR4, -R124 ;  /* 0x00000004607c7c23 */ /* 0x000fc4000801087c */
[----:B------:R-:W1:Y:S01]  /*ecd0*/  SHFL.IDX PT, R96, R11, R211, 0x1f ;  /* 0x00001fd30b607589 */ /* 0x000e6200000e0000 */
[----:B------:R-:W-:Y:S01]  /*ece0*/  FFMA.FTZ R109, R109, UR4, -R38 ;  /* 0x000000046d6d7c23 */ /* 0x000fe20008010826 */
[----:B------:R-:W-:Y:S01]  /*ecf0*/  FFMA.FTZ R103, R103, UR4, -R39 ;  /* 0x0000000467677c23 */ /* 0x000fe20008010827 */
[--C-:B--2---:R-:W-:Y:S01]  /*ed00*/  FFMA.FTZ R105, R105, UR4, -R97.reuse ;  /* 0x0000000469697c23 */ /* 0x104fe20008010861 */
[----:B------:R-:W-:Y:S01]  /*ed10*/  FFMA.FTZ R104, R104, UR4, -R97 ;  /* 0x0000000468687c23 */ /* 0x000fe20008010861 */
[--C-:B----4-:R-:W-:Y:S01]  /*ed20*/  FFMA.FTZ R119, R119, UR4, -R204.reuse ;  /* 0x0000000477777c23 */ /* 0x110fe200080108cc */
[----:B------:R-:W-:Y:S02]  /*ed30*/  FFMA.FTZ R204, R94, UR4, -R204 ;  /* 0x000000045ecc7c23 */ /* 0x000fe400080108cc */
[----:B------:R2:W-:Y:S02]  /*ed40*/  MUFU.EX2 R94, R120 ;  /* 0x00000078005e7308 */ /* 0x0005e40000000800 */
[----:B--2---:R-:W-:-:S02]  /*ed50*/  FFMA.FTZ R120, R99, UR4, -R207 ;  /* 0x0000000463787c23 */ /* 0x004fc400080108cf */
[----:B------:R-:W2:Y:S04]  /*ed60*/  SHFL.IDX PT, R99, R14, R10, 0x1f ;  /* 0x00001f0a0e637589 */ /* 0x000ea800000e0000 */
[----:B------:R3:W-:Y:S01]  /*ed70*/  MUFU.EX2 R97, R109 ;  /* 0x0000006d00617308 */ /* 0x0007e20000000800 */
[----:B------:R-:W-:Y:S01]  /*ed80*/  FFMA.FTZ R114, R114, UR4, -R39 ;  /* 0x0000000472727c23 */ /* 0x000fe20008010827 */
[--C-:B------:R-:W-:Y:S01]  /*ed90*/  FFMA.FTZ R117, R117, UR4, -R205.reuse ;  /* 0x0000000475757c23 */ /* 0x100fe200080108cd */
[----:B---3--:R-:W3:Y:S05]  /*eda0*/  SHFL.IDX PT, R109, R14, R211, 0x1f ;  /* 0x00001fd30e6d7589 */ /* 0x008eea00000e0000 */
[----:B------:R4:W-:Y:S01]  /*edb0*/  MUFU.EX2 R95, R103 ;  /* 0x00000067005f7308 */ /* 0x0009e20000000800 */
[----:B------:R-:W-:-:S02]  /*edc0*/  FFMA.FTZ R106, R106, UR4, -R205 ;  /* 0x000000046a6a7c23 */ /* 0x000fc400080108cd */
[----:B------:R-:W-:Y:S04]  /*edd0*/  SHFL.IDX PT, R205, R11, R229, 0x1f ;  /* 0x00001fe50bcd7589 */ /* 0x000fe800000e0000 */
[----:B----4-:R-:W4:Y:S01]  /*ede0*/  SHFL.IDX PT, R103, R14, R226, 0x1f ;  /* 0x00001fe20e677589 */ /* 0x010f2200000e0000 */
[----:B------:R-:W3:Y:S01]  /*edf0*/  MUFU.EX2 R25, R25 ;  /* 0x0000001900197308 */ /* 0x000ee20000000800 */
[----:B-1----:R-:W-:-:S07]  /*ee00*/  FFMA.FTZ R101, R101, UR4, -R96 ;  /* 0x0000000465657c23 */ /* 0x002fce0008010860 */
[----:B------:R1:W-:Y:S01]  /*ee10*/  MUFU.EX2 R38, R123 ;  /* 0x0000007b00267308 */ /* 0x0003e20000000800 */
[----:B------:R-:W-:-:S07]  /*ee20*/  FFMA.FTZ R100, R100, UR4, -R96 ;  /* 0x0000000464647c23 */ /* 0x000fce0008010860 */
[----:B------:R2:W-:Y:S01]  /*ee30*/  MUFU.EX2 R39, R125 ;  /* 0x0000007d00277308 */ /* 0x0005e20000000800 */
[----:B-1----:R-:W-:Y:S04]  /*ee40*/  SHFL.IDX PT, R123, R11, R230, 0x1f ;  /* 0x00001fe60b7b7589 */ /* 0x002fe800000e0000 */
[----:B--2---:R1:W-:Y:S03]  /*ee50*/  SHFL.IDX PT, R125, R11, R227, 0x1f ;  /* 0x00001fe30b7d7589 */ /* 0x0043e600000e0000 */
[----:B------:R2:W-:Y:S08]  /*ee60*/  MUFU.EX2 R96, R114 ;  /* 0x0000007200607308 */ /* 0x0005f00000000800 */
[----:B-1----:R1:W-:Y:S01]  /*ee70*/  MUFU.EX2 R11, R121 ;  /* 0x00000079000b7308 */ /* 0x0023e20000000800 */
[----:B--2---:R-:W-:Y:S04]  /*ee80*/  SHFL.IDX PT, R114, R14, R227, 0x1f ;  /* 0x00001fe30e727589 */ /* 0x004fe800000e0000 */
[----:B-1----:R-:W1:Y:S01]  /*ee90*/  SHFL.IDX PT, R121, R14, R215, 0x1f ;  /* 0x00001fd70e797589 */ /* 0x002e6200000e0000 */
[----:B------:R-:W-:Y:S01]  /*eea0*/  FFMA.FTZ R111, R111, UR4, -R207 ;  /* 0x000000046f6f7c23 */ /* 0x000fe200080108cf */
[--C-:B------:R-:W-:Y:S01]  /*eeb0*/  FFMA.FTZ R113, R113, UR4, -R99.reuse ;  /* 0x0000000471717c23 */ /* 0x100fe20008010863 */
[----:B------:R-:W-:Y:S01]  /*eec0*/  FFMA.FTZ R131, R131, UR4, -R99 ;  /* 0x0000000483837c23 */ /* 0x000fe20008010863 */
[----:B------:R-:W2:Y:S01]  /*eed0*/  SHFL.IDX PT, R207, R14, R209, 0x1f ;  /* 0x00001fd10ecf7589 */ /* 0x000ea200000e0000 */
[----:B------:R4:W-:Y:S01]  /*eee0*/  MUFU.EX2 R99, R112 ;  /* 0x0000007000637308 */ /* 0x0009e20000000800 */
[--C-:B---3--:R-:W-:Y:S01]  /*eef0*/  FFMA.FTZ R130, R130, UR4, -R109.reuse ;  /* 0x0000000482827c23 */ /* 0x108fe2000801086d */
[----:B------:R-:W-:Y:S01]  /*ef00*/  FFMA.FTZ R137, R137, UR4, -R109 ;  /* 0x0000000489897c23 */ /* 0x000fe2000801086d */
[----:B------:R-:W-:Y:S01]  /*ef10*/  FMUL.FTZ R216, R25, R216 ;  /* 0x000000d819d87220 */ /* 0x000fe20000410000 */
[----:B------:R-:W-:Y:S01]  /*ef20*/  FFMA.FTZ R109, -R237, R237, 1 ;  /* 0x3f800000ed6d7423 */ /* 0x000fe200000101ed */
[--C-:B----4-:R-:W-:Y:S01]  /*ef30*/  FFMA.FTZ R127, R127, UR4, -R103.reuse ;  /* 0x000000047f7f7c23 */ /* 0x110fe20008010867 */
[----:B------:R-:W3:Y:S02]  /*ef40*/  SHFL.IDX PT, R112, R14, R230, 0x1f ;  /* 0x00001fe60e707589 */ /* 0x000ee400000e0000 */
[----:B------:R-:W4:Y:S01]  /*ef50*/  MUFU.TANH R132, R132 ;  /* 0x0000008400847308 */ /* 0x000f220000002400 */
[----:B------:R-:W-:Y:S01]  /*ef60*/  FFMA.FTZ R139, R139, UR4, -R103 ;  /* 0x000000048b8b7c23 */ /* 0x000fe20008010867 */
[----:B------:R-:W-:Y:S01]  /*ef70*/  FMUL.FTZ R109, R109, R216 ;  /* 0x000000d86d6d7220 */ /* 0x000fe20000410000 */
[----:B------:R2:W3:Y:S05]  /*ef80*/  SHFL.IDX PT, R103, R14, R229, 0x1f ;  /* 0x00001fe50e677589 */ /* 0x0004ea00000e0000 */
[----:B------:R-:W2:Y:S01]  /*ef90*/  MUFU.TANH R134, R134 ;  /* 0x0000008600867308 */ /* 0x000ea20000002400 */
[----:B------:R-:W3:Y:S01]  /*efa0*/  SHFL.IDX PT, R216, R17, R10, 0x1f ;  /* 0x00001f0a11d87589 */ /* 0x000ee200000e0000 */
[--C-:B-1----:R-:W-:Y:S01]  /*efb0*/  FFMA.FTZ R108, R108, UR4, -R121.reuse ;  /* 0x000000046c6c7c23 */ /* 0x102fe20008010879 */
[----:B------:R-:W-:-:S05]  /*efc0*/  FFMA.FTZ R138, R138, UR4, -R121 ;  /* 0x000000048a8a7c23 */ /* 0x000fca0008010879 */
[----:B------:R-:W-:Y:S01]  /*efd0*/  MUFU.TANH R133, R133 ;  /* 0x0000008500857308 */ /* 0x000fe20000002400 */
[--C-:B------:R-:W-:Y:S01]  /*efe0*/  FFMA.FTZ R102, R102, UR4, -R125.reuse ;  /* 0x0000000466667c23 */ /* 0x100fe2000801087d */
[----:B------:R-:W-:Y:S01]  /*eff0*/  FFMA.FTZ R115, R115, UR4, -R125 ;  /* 0x0000000473737c23 */ /* 0x000fe2000801087d */
[----:B------:R-:W-:-:S05]  /*f000*/  FSEL R121, R4, -INF , !P3 ;  /* 0xff80000004797808 */ /* 0x000fca0005800000 */
[----:B------:R-:W-:Y:S01]  /*f010*/  MUFU.TANH R135, R135 ;  /* 0x0000008700877308 */ /* 0x000fe20000002400 */
[----:B------:R-:W-:-:S07]  /*f020*/  FSEL R125, R128, -INF , !P2 ;  /* 0xff800000807d7808 */ /* 0x000fce0005000000 */
[----:B------:R-:W1:Y:S08]  /*f030*/  MUFU.EX2 R26, R26 ;  /* 0x0000001a001a7308 */ /* 0x000e700000000800 */
[----:B------:R-:W3:Y:S08]  /*f040*/  MUFU.EX2 R28, R28 ;  /* 0x0000001c001c7308 */ /* 0x000ef00000000800 */
[----:B------:R-:W3:Y:S01]  /*f050*/  MUFU.EX2 R29, R29 ;  /* 0x0000001d001d7308 */ /* 0x000ee20000000800 */
[----:B------:R-:W-:-:S07]  /*f060*/  FFMA.FTZ R121, R121, UR4, -R114 ;  /* 0x0000000479797c23 */ /* 0x000fce0008010872 */
[----:B------:R-:W3:Y:S01]  /*f070*/  MUFU.EX2 R32, R32 ;  /* 0x0000002000207308 */ /* 0x000ee20000000800 */
[--C-:B------:R-:W-:Y:S01]  /*f080*/  FFMA.FTZ R110, R110, UR4, -R205.reuse ;  /* 0x000000046e6e7c23 */ /* 0x100fe200080108cd */
[----:B------:R-:W-:Y:S01]  /*f090*/  FFMA.FTZ R118, R118, UR4, -R205 ;  /* 0x0000000476767c23 */ /* 0x000fe200080108cd */
[----:B------:R-:W-:-:S05]  /*f0a0*/  FFMA.FTZ R114, R125, UR4, -R114 ;  /* 0x000000047d727c23 */ /* 0x000fca0008010872 */
[----:B------:R-:W3:Y:S01]  /*f0b0*/  MUFU.EX2 R30, R30 ;  /* 0x0000001e001e7308 */ /* 0x000ee20000000800 */
[----:B----4-:R-:W-:Y:S01]  /*f0c0*/  FSEL R125, R132, -INF , !P5 ;  /* 0xff800000847d7808 */ /* 0x010fe20006800000 */
[----:B------:R-:W-:Y:S01]  /*f0d0*/  FMUL.FTZ R218, R27, R218 ;  /* 0x000000da1bda7220 */ /* 0x000fe20000410000 */
[----:B--2---:R-:W-:-:S05]  /*f0e0*/  FSEL R205, R134, -INF , !P0 ;  /* 0xff80000086cd7808 */ /* 0x004fca0004000000 */
[----:B------:R-:W2:Y:S01]  /*f0f0*/  MUFU.EX2 R31, R31 ;  /* 0x0000001f001f7308 */ /* 0x000ea20000000800 */
[--C-:B------:R-:W-:Y:S01]  /*f100*/  FFMA.FTZ R116, R116, UR4, -R123.reuse ;  /* 0x0000000474747c23 */ /* 0x100fe2000801087b */
[----:B------:R-:W-:Y:S01]  /*f110*/  FFMA.FTZ R123, R98, UR4, -R123 ;  /* 0x00000004627b7c23 */ /* 0x000fe2000801087b */
[--C-:B------:R-:W-:Y:S01]  /*f120*/  FFMA.FTZ R126, R126, UR4, -R207.reuse ;  /* 0x000000047e7e7c23 */ /* 0x100fe200080108cf */
[----:B------:R-:W-:Y:S01]  /*f130*/  FFMA.FTZ R129, R129, UR4, -R207 ;  /* 0x0000000481817c23 */ /* 0x000fe200080108cf */
[----:B------:R-:W-:Y:S01]  /*f140*/  FFMA.FTZ R14, -R200, R200, 1 ;  /* 0x3f800000c80e7423 */ /* 0x000fe200000101c8 */
[----:B-1----:R-:W-:Y:S01]  /*f150*/  FMUL.FTZ R212, R26, R212 ;  /* 0x000000d41ad47220 */ /* 0x002fe20000410000 */
[--C-:B---3--:R-:W-:Y:S01]  /*f160*/  FFMA.FTZ R125, R125, UR4, -R112.reuse ;  /* 0x000000047d7d7c23 */ /* 0x108fe20008010870 */
[----:B------:R1:W-:Y:S01]  /*f170*/  MUFU.EX2 R98, R206 ;  /* 0x000000ce00627308 */ /* 0x0003e20000000800 */
[----:B------:R-:W-:Y:S01]  /*f180*/  FFMA.FTZ R205, R205, UR4, -R112 ;  /* 0x00000004cdcd7c23 */ /* 0x000fe20008010870 */
[----:B------:R-:W-:Y:S01]  /*f190*/  FSEL R207, R135, -INF , !P1 ;  /* 0xff80000087cf7808 */ /* 0x000fe20004800000 */
[----:B------:R-:W-:Y:S01]  /*f1a0*/  FMUL.FTZ R112, R235, R218 ;  /* 0x000000daeb707220 */ /* 0x000fe20000410000 */
[----:B------:R-:W-:Y:S01]  /*f1b0*/  FMUL.FTZ R221, R28, R221 ;  /* 0x000000dd1cdd7220 */ /* 0x000fe20000410000 */
[----:B------:R-:W-:Y:S01]  /*f1c0*/  FFMA.FTZ R211, -R234, R234, 1 ;  /* 0x3f800000ead37423 */ /* 0x000fe200000101ea */
[----:B------:R-:W-:Y:S01]  /*f1d0*/  FFMA.FTZ R209, -R233, R233, 1 ;  /* 0x3f800000e9d17423 */ /* 0x000fe200000101e9 */
[----:B------:R-:W-:Y:S01]  /*f1e0*/  FMUL.FTZ R222, R29, R222 ;  /* 0x000000de1dde7220 */ /* 0x000fe20000410000 */
[----:B------:R-:W-:Y:S01]  /*f1f0*/  FMUL.FTZ R226, R32, R220 ;  /* 0x000000dc20e27220 */ /* 0x000fe20000410000 */
[----:B-1----:R-:W-:Y:S01]  /*f200*/  FSEL R206, R133, -INF , !P4 ;  /* 0xff80000085ce7808 */ /* 0x002fe20006000000 */
[----:B------:R-:W1:Y:S01]  /*f210*/  SHFL.IDX PT, R218, R17, R215, 0x1f ;  /* 0x00001fd711da7589 */ /* 0x000e6200000e0000 */
[----:B------:R-:W-:-:S02]  /*f220*/  VIADD R234, R10, 0x8 ;  /* 0x000000080aea7836 */ /* 0x000fc40000000000 */
[----:B------:R-:W-:Y:S01]  /*f230*/  FMUL.FTZ R14, R14, R212 ;  /* 0x000000d40e0e7220 */ /* 0x000fe20000410000 */
[----:B------:R-:W-:Y:S02]  /*f240*/  VIADD R233, R10, 0xc ;  /* 0x0000000c0ae97836 */ /* 0x000fe40000000000 */
[--C-:B------:R-:W-:Y:S01]  /*f250*/  FFMA.FTZ R206, R206, UR4, -R103.reuse ;  /* 0x00000004cece7c23 */ /* 0x100fe20008010867 */
[----:B------:R-:W-:Y:S01]  /*f260*/  FFMA.FTZ R207, R207, UR4, -R103 ;  /* 0x00000004cfcf7c23 */ /* 0x000fe20008010867 */
[----:B------:R-:W-:Y:S01]  /*f270*/  FFMA.FTZ R212, -R21, R21, 1 ;  /* 0x3f80000015d47423 */ /* 0x000fe20000010115 */
[----:B------:R-:W3:Y:S01]  /*f280*/  SHFL.IDX PT, R220, R17, R229, 0x1f ;  /* 0x00001fe511dc7589 */ /* 0x000ee200000e0000 */
[----:B------:R-:W-:Y:S01]  /*f290*/  FMUL.FTZ R103, R236, R221 ;  /* 0x000000ddec677220 */ /* 0x000fe20000410000 */
[----:B------:R-:W-:Y:S01]  /*f2a0*/  FFMA.FTZ R21, -R22, R22, 1 ;  /* 0x3f80000016157423 */ /* 0x000fe20000010116 */
[----:B------:R-:W-:Y:S01]  /*f2b0*/  FMUL.FTZ R223, R30, R223 ;  /* 0x000000df1edf7220 */ /* 0x000fe20000410000 */
[----:B------:R-:W-:Y:S01]  /*f2c0*/  FMUL.FTZ R209, R209, R222 ;  /* 0x000000ded1d17220 */ /* 0x000fe20000410000 */
[----:B------:R-:W-:Y:S01]  /*f2d0*/  FMUL.FTZ R22, R18, R225 ;  /* 0x000000e112167220 */ /* 0x000fe20000410000 */
[----:B------:R-:W4:Y:S01]  /*f2e0*/  SHFL.IDX PT, R221, R17, R234, 0x1f ;  /* 0x00001fea11dd7589 */ /* 0x000f2200000e0000 */
[----:B--2---:R-:W-:Y:S01]  /*f2f0*/  FMUL.FTZ R222, R31, R217 ;  /* 0x000000d91fde7220 */ /* 0x004fe20000410000 */
[----:B------:R-:W-:Y:S01]  /*f300*/  IADD3 R235, R10, 0x10, RZ ;  /* 0x000000100aeb7810 */ /* 0x000fe20007ffe0ff */
        /* <DEDUP_REMOVED lines=18> */
[--C-:B---3--:R-:W-:Y:S01]  /*f430*/  FADD.FTZ R53, R53, -R220.reuse ;  /* 0x800000dc35357221 */ /* 0x108fe20000010000 */
[----:B------:R-:W-:Y:S01]  /*f440*/  FADD.FTZ R55, R55, -R220 ;  /* 0x800000dc37377221 */ /* 0x000fe20000010000 */
[----:B------:R-:W-:Y:S01]  /*f450*/  FMUL.FTZ R13, R13, R40 ;  /* 0x000000280d0d7220 */ /* 0x000fe20000410000 */
[----:B------:R-:W-:Y:S01]  /*f460*/  FFMA.FTZ R40, -R170, R170, 1 ;  /* 0x3f800000aa287423 */ /* 0x000fe200000101aa */
[----:B------:R-:W-:Y:S01]  /*f470*/  FMUL.FTZ R220, R12, R41 ;  /* 0x000000290cdc7220 */ /* 0x000fe20000410000 */
[--C-:B----4-:R-:W-:Y:S01]  /*f480*/  FADD.FTZ R44, R44, -R221.reuse ;  /* 0x800000dd2c2c7221 */ /* 0x110fe20000010000 */
        /* <DEDUP_REMOVED lines=321> */
[----:B----4-:R-:W-:-:S05]  /*108a0*/  IMAD R13, R0, 0x4000, R221 ;  /* 0x00004000000d7824 */ /* 0x010fca00078e02dd */
        /* <DEDUP_REMOVED lines=147> */
.L_x_2260:
        /* <DEDUP_REMOVED lines=70> */
.L_x_2261:
        /* <DEDUP_REMOVED lines=12> */
.L_x_2251:
        /* <DEDUP_REMOVED lines=34> */
.L_x_2219:
[----:B------:R-:W-:Y:S05]  /*11920*/  @P0 BRA `(.L_x_2213) ;  /* 0x0000005000e80947 */ /* 0x000fea0003800000 */
[----:B------:R-:W-:Y:S01]  /*11930*/  ULDC.64 UR4, c[0x0][0x878] ;  /* 0x00021e0000047ab9 */ /* 0x000fe20000000a00 */
[----:B------:R-:W2:Y:S01]  /*11940*/  LDC R15, c[0x0][0x850] ;  /* 0x00021400ff0f7b82 */ /* 0x000ea20000000800 */
[----:B------:R-:W-:Y:S01]  /*11950*/  UISETP.NE.U32.AND UP0, UPT, UR4, URZ, UPT ;  /* 0x0000003f0400728c */ /* 0x000fe2000bf05070 */
[----:B------:R-:W3:Y:S01]  /*11960*/  S2R R8, SR_CTAID.Y ;  /* 0x0000000000087919 */ /* 0x000ee20000002600 */
[----:B------:R-:W-:Y:S01]  /*11970*/  ULDC.64 UR6, c[0x0][0x818] ;  /* 0x0002060000067ab9 */ /* 0x000fe20000000a00 */
[----:B------:R-:W-:Y:S01]  /*11980*/  ULDC.64 UR8, c[0x0][0x820] ;  /* 0x0002080000087ab9 */ /* 0x000fe20000000a00 */
[----:B------:R-:W-:Y:S01]  /*11990*/  UISETP.NE.AND.EX UP0, UPT, UR5, URZ, UPT, UP0 ;  /* 0x0000003f0500728c */ /* 0x000fe2000bf05300 */
[----:B------:R-:W4:Y:S01]  /*119a0*/  S2R R16, SR_CTAID.X ;  /* 0x0000000000107919 */ /* 0x000f220000002500 */
[----:B------:R-:W-:-:S04]  /*119b0*/  ULDC.64 UR10, c[0x0][0x848] ;  /* 0x00021200000a7ab9 */ /* 0x000fc80000000a00 */
[----:B------:R-:W-:-:S05]  /*119c0*/  PLOP3.LUT P1, PT, PT, PT, UP0, 0x80, 0x0 ;  /* 0x000000000000781c */ /* 0x000fca0003f2f008 */
[----:B------:R-:W-:Y:S02]  /*119d0*/  @UP0 ULDC.64 UR4, c[0x0][0x878] ;  /* 0x00021e0000040ab9 */ /* 0x000fe40000000a00 */
[----:B------:R-:W-:-:S06]  /*119e0*/  @UP0 UIMAD.WIDE UR4, UR37, 0x4, UR4 ;  /* 0x00000004250408a5 */ /* 0x000fcc000f8e0204 */
[----:B------:R-:W-:Y:S01]  /*119f0*/  IMAD.U32 R2, RZ, RZ, UR4 ;  /* 0x00000004ff027e24 */ /* 0x000fe2000f8e00ff */
[----:B------:R-:W-:-:S05]  /*11a00*/  MOV R3, UR5 ;  /* 0x0000000500037c02 */ /* 0x000fca0008000f00 */
[----:B------:R4:W5:Y:S01]  /*11a10*/  @P1 LDG.E R2, desc[UR38][R2.64] ;  /* 0x0000002602021981 */ /* 0x000962000c1e1900 */
[----:B--2---:R-:W-:Y:S01]  /*11a20*/  ISETP.NE.AND P0, PT, R15, 0x1, PT ;  /* 0x000000010f00780c */ /* 0x004fe20003f05270 */
[----:B------:R-:W2:Y:S01]  /*11a30*/  S2R R12, SR_TID.X ;  /* 0x00000000000c7919 */ /* 0x000ea20000002100 */
[----:B---3--:R-:W-:Y:S01]  /*11a40*/  IMAD.MOV.U32 R7, RZ, RZ, R8 ;  /* 0x000000ffff077224 */ /* 0x008fe200078e0008 */
[----:B------:R-:W3:Y:S01]  /*11a50*/  S2R R11, SR_CgaCtaId ;  /* 0x00000000000b7919 */ /* 0x000ee20000008800 */
[----:B----4-:R-:W-:-:S09]  /*11a60*/  IMAD.SHL.U32 R3, R16, 0x2000, RZ ;  /* 0x0000200010037824 */ /* 0x010fd200078e00ff */
[----:B------:R-:W4:Y:S08]  /*11a70*/  @P0 LDC R5, c[0x0][0x854] ;  /* 0x00021500ff050b82 */ /* 0x000f300000000800 */
[----:B------:R-:W1:Y:S01]  /*11a80*/  @P0 LDC R9, c[0x0][0x858] ;  /* 0x00021600ff090b82 */ /* 0x000e620000000800 */
[----:B--2---:R-:W-:Y:S01]  /*11a90*/  IADD3 R19, R12, -0x80, RZ ;  /* 0xffffff800c137810 */ /* 0x004fe20007ffe0ff */
[----:B----4-:R-:W-:-:S05]  /*11aa0*/  @P0 IMAD.HI.U32 R0, R8, R5, RZ ;  /* 0x0000000508000227 */ /* 0x010fca00078e00ff */
[----:B-1----:R-:W-:Y:S02]  /*11ab0*/  @P0 SHF.R.U32.HI R7, RZ, R9, R0 ;  /* 0x00000009ff070219 */ /* 0x002fe40000011600 */
[----:B------:R-:W-:Y:S02]  /*11ac0*/  MOV R0, 0x400 ;  /* 0x0000040000007802 */ /* 0x000fe40000000f00 */
[----:B------:R-:W-:Y:S02]  /*11ad0*/  SHF.R.S32.HI R10, RZ, 0x1f, R7 ;  /* 0x0000001fff0a7819 */ /* 0x000fe40000011407 */
[----:B---3--:R-:W-:-:S03]  /*11ae0*/  LEA R21, R11, R0, 0x18 ;  /* 0x000000000b157211 */ /* 0x008fc600078ec0ff */
[----:B------:R-:W-:-:S04]  /*11af0*/  IMAD R0, R10, UR6, RZ ;  /* 0x000000060a007c24 */ /* 0x000fc8000f8e02ff */
[----:B------:R-:W-:Y:S01]  /*11b00*/  IMAD R11, R7, UR7, R0 ;  /* 0x00000007070b7c24 */ /* 0x000fe2000f8e0200 */
[----:B-----5:R-:W-:Y:S02]  /*11b10*/  @P1 R2UR UR4, R2 ;  /* 0x00000000020412ca */ /* 0x020fe400000e0000 */
[----:B------:R-:W-:-:S04]  /*11b20*/  SHF.R.S32.HI R2, RZ, 0x1f, R19 ;  /* 0x0000001fff027819 */ /* 0x000fc80000011413 */
[----:B------:R-:W-:-:S04]  /*11b30*/  LEA.HI R9, R2, R19, RZ, 0x7 ;  /* 0x0000001302097211 */ /* 0x000fc800078f38ff */
[----:B------:R-:W-:-:S03]  /*11b40*/  LOP3.LUT R0, R9, 0xfffff80, RZ, 0xc0, !PT ;  /* 0x0fffff8009007812 */ /* 0x000fc600078ec0ff */
[----:B------:R-:W-:Y:S02]  /*11b50*/  @UP0 ULEA UR4, UR37, UR4, 0x7 ;  /* 0x0000000425040291 */ /* 0x000fe4000f8e383f */
[----:B------:R-:W-:Y:S02]  /*11b60*/  IMAD.IADD R0, R19, 0x1, -R0 ;  /* 0x0000000113007824 */ /* 0x000fe400078e0a00 */
[----:B------:R-:W-:-:S04]  /*11b70*/  @UP0 USHF.R.S32.HI UR5, URZ, 0x1f, UR4 ;  /* 0x0000001f3f050899 */ /* 0x000fc80008011404 */
[----:B------:R-:W-:-:S04]  /*11b80*/  @UP0 ULEA.HI UR5, UR5, UR4, URZ, 0x7 ;  /* 0x0000000405050291 */ /* 0x000fc8000f8f383f */
[----:B------:R-:W-:-:S04]  /*11b90*/  @UP0 USHF.L.U32 UR5, UR5, 0x6, URZ ;  /* 0x0000000605050899 */ /* 0x000fc8000800063f */
[----:B------:R-:W-:-:S04]  /*11ba0*/  @UP0 ULOP3.LUT UR4, UR5, 0xffffe000, URZ, 0xc0, !UPT ;  /* 0xffffe00005040892 */ /* 0x000fc8000f8ec03f */
[----:B------:R-:W-:-:S03]  /*11bb0*/  @UP0 USHF.R.S32.HI UR5, URZ, 0x1f, UR4 ;  /* 0x0000001f3f050899 */ /* 0x000fc60008011404 */
[----:B------:R-:W-:Y:S02]  /*11bc0*/  @!UP0 UMOV UR4, URZ ;  /* 0x0000003f00048c82 */ /* 0x000fe40008000000 */
[C---:B------:R-:W-:Y:S02]  /*11bd0*/  IADD3 R4, P0, R3.reuse, UR4, RZ ;  /* 0x0000000403047c10 */ /* 0x040fe4000ff1e0ff */
[----:B------:R-:W-:Y:S02]  /*11be0*/  @!UP0 UMOV UR5, URZ ;  /* 0x0000003f00058c82 */ /* 0x000fe40008000000 */
[----:B------:R-:W-:Y:S01]  /*11bf0*/  LEA.HI.X.SX32 R5, R3, UR5, 0x1, P0 ;  /* 0x0000000503057c11 */ /* 0x000fe200080f0eff */
[----:B------:R-:W-:Y:S02]  /*11c00*/  ULDC.64 UR4, c[0x0][0x840] ;  /* 0x0002100000047ab9 */ /* 0x000fe40000000a00 */
[----:B------:R-:W-:Y:S02]  /*11c10*/  IMAD R6, R10, UR4, RZ ;  /* 0x000000040a067c24 */ /* 0x000fe4000f8e02ff */
[----:B------:R-:W-:Y:S01]  /*11c20*/  IMAD.WIDE.U32 R2, R7, UR6, R4 ;  /* 0x0000000607027c25 */ /* 0x000fe2000f8e0004 */
[----:B------:R-:W-:-:S03]  /*11c30*/  USEL UR6, UR37, URZ, !UP0 ;  /* 0x0000003f25067287 */ /* 0x000fc6000c000000 */
[----:B------:R-:W-:Y:S01]  /*11c40*/  IMAD R13, R7, UR5, R6 ;  /* 0x00000005070d7c24 */ /* 0x000fe2000f8e0206 */
[----:B------:R-:W-:Y:S01]  /*11c50*/  IADD3 R3, R3, R11, RZ ;  /* 0x0000000b03037210 */ /* 0x000fe20007ffe0ff */
[----:B------:R-:W-:Y:S01]  /*11c60*/  IMAD.WIDE.U32 R4, R7, UR4, R4 ;  /* 0x0000000407047c25 */ /* 0x000fe2000f8e0004 */
[----:B------:R-:W-:-:S03]  /*11c70*/  USHF.R.S32.HI UR4, URZ, 0x1f, UR37 ;  /* 0x0000001f3f047899 */ /* 0x000fc60008011425 */
[----:B------:R-:W-:Y:S01]  /*11c80*/  IMAD.SHL.U32 R6, R9, 0x20, RZ ;  /* 0x0000002009067824 */ /* 0x000fe200078e00ff */
[----:B------:R-:W-:Y:S01]  /*11c90*/  USEL UR4, UR4, URZ, !UP0 ;  /* 0x0000003f04047287 */ /* 0x000fe2000c000000 */
[----:B------:R-:W-:Y:S02]  /*11ca0*/  IMAD.IADD R5, R5, 0x1, R13 ;  /* 0x0000000105057824 */ /* 0x000fe400078e020d */
[----:B------:R-:W-:Y:S01]  /*11cb0*/  IMAD.U32 R11, RZ, RZ, UR10 ;  /* 0x0000000aff0b7e24 */ /* 0x000fe2000f8e00ff */
[----:B------:R-:W-:Y:S01]  /*11cc0*/  LOP3.LUT R9, R6, 0x3ffff000, RZ, 0xc0, !PT ;  /* 0x3ffff00006097812 */ /* 0x000fe200078ec0ff */
[----:B------:R-:W-:Y:S01]  /*11cd0*/  UIMAD UR5, UR4, UR8, URZ ;  /* 0x00000008040572a4 */ /* 0x000fe2000f8e023f */
[----:B------:R-:W-:Y:S01]  /*11ce0*/  IMAD.MOV R6, RZ, RZ, -R7 ;  /* 0x000000ffff067224 */ /* 0x000fe200078e0a07 */
[----:B------:R-:W-:Y:S01]  /*11cf0*/  UIMAD UR4, UR4, UR10, URZ ;  /* 0x0000000a040472a4 */ /* 0x000fe2000f8e023f */
[----:B------:R-:W-:Y:S01]  /*11d00*/  IMAD.WIDE.U32 R4, R11, UR6, R4 ;  /* 0x000000060b047c25 */ /* 0x000fe2000f8e0004 */
[----:B------:R-:W-:-:S02]  /*11d10*/  UIMAD UR5, UR6, UR9, UR5 ;  /* 0x00000009060572a4 */ /* 0x000fc4000f8e0205 */
[----:B------:R-:W-:Y:S01]  /*11d20*/  UIMAD UR4, UR6, UR11, UR4 ;  /* 0x0000000b060472a4 */ /* 0x000fe2000f8e0204 */
[----:B------:R-:W-:Y:S01]  /*11d30*/  IMAD R0, R0, 0x4, R9 ;  /* 0x0000000400007824 */ /* 0x000fe200078e0209 */
[----:B------:R-:W-:Y:S01]  /*11d40*/  MOV R9, UR8 ;  /* 0x0000000800097c02 */ /* 0x000fe20008000f00 */
[----:B------:R-:W-:-:S03]  /*11d50*/  IMAD R17, R15, R6, R8 ;  /* 0x000000060f117224 */ /* 0x000fc600078e0208 */
[----:B------:R-:W-:Y:S01]  /*11d60*/  LEA R0, R0, R21, 0x2 ;  /* 0x0000001500007211 */ /* 0x000fe200078e10ff */
[----:B------:R-:W-:-:S04]  /*11d70*/  IMAD.WIDE.U32 R2, R9, UR6, R2 ;  /* 0x0000000609027c25 */ /* 0x000fc8000f8e0002 */
[----:B------:R-:W-:Y:S02]  /*11d80*/  VIADD R11, R3, UR5 ;  /* 0x00000005030b7c36 */ /* 0x000fe40008000000 */
[----:B------:R-:W-:Y:S01]  /*11d90*/  VIADD R9, R5, UR4 ;  /* 0x0000000405097c36 */ /* 0x000fe20008000000 */
[----:B------:R-:W-:Y:S05]  /*11da0*/  WARPSYNC.ALL ;  /* 0x0000000000007948 */ /* 0x000fea0003800000 */
[----:B------:R-:W-:Y:S01]  /*11db0*/  BAR.SYNC.DEFER_BLOCKING 0x1, 0x100 ;  /* 0x0044000000007b1d */ /* 0x000fe20000010000 */
[----:B------:R-:W-:Y:S02]  /*11dc0*/  ISETP.NE.AND P1, PT, R12, 0x80, PT ;  /* 0x000000800c00780c */ /* 0x000fe40003f25270 */
[----:B------:R-:W-:-:S03]  /*11dd0*/  ISETP.NE.AND P0, PT, R19, RZ, PT ;  /* 0x000000ff1300720c */ /* 0x000fc60003f05270 */
[----:B------:R-:W-:Y:S02]  /*11de0*/  ULDC UR4, c[0x0][0x870] ;  /* 0x00021c0000047ab9 */ /* 0x000fe40000000800 */
[----:B------:R-:W1:Y:S01]  /*11df0*/  LDC.64 R12, c[0x0][0x800] ;  /* 0x00020000ff0c7b82 */ /* 0x000e620000000a00 */
[----:B------:R-:W-:Y:S01]  /*11e00*/  IMAD R6, R16, UR4, RZ ;  /* 0x0000000410067c24 */ /* 0x000fe2000f8e02ff */
[----:B------:R-:W-:Y:S01]  /*11e10*/  ULDC UR5, c[0x0][0x80c] ;  /* 0x0002030000057ab9 */ /* 0x000fe20000000800 */
[----:B------:R-:W-:Y:S01]  /*11e20*/  BSSY B0, `(.L_x_2263) ;  /* 0x000001d000007945 */ /* 0x000fe20003800000 */
[----:B------:R-:W-:Y:S02]  /*11e30*/  UIMAD UR4, UR37, UR5, URZ ;  /* 0x00000005250472a4 */ /* 0x000fe4000f8e023f */
[----:B------:R-:W-:Y:S02]  /*11e40*/  IMAD R6, R6, UR5, RZ ;  /* 0x0000000506067c24 */ /* 0x000fe4000f8e02ff */
[----:B------:R-:W2:Y:S01]  /*11e50*/  LDC.64 R14, c[0x0][0x828] ;  /* 0x00020a00ff0e7b82 */ /* 0x000ea20000000a00 */
[----:B------:R-:W-:-:S02]  /*11e60*/  USHF.R.S32.HI UR5, URZ, 0x1f, UR4 ;  /* 0x0000001f3f057899 */ /* 0x000fc40008011404 */
[----:B------:R-:W-:Y:S02]  /*11e70*/  IADD3 R8, P2, P3, R6, UR4, R7 ;  /* 0x0000000406087c10 */ /* 0x000fe4000fb5e007 */
[----:B------:R-:W-:Y:S02]  /*11e80*/  SHF.R.S32.HI R7, RZ, 0x1f, R6 ;  /* 0x0000001fff077819 */ /* 0x000fe40000011406 */
[C---:B------:R-:W-:Y:S02]  /*11e90*/  SHF.L.U32 R16, R8.reuse, 0x2, RZ ;  /* 0x0000000208107819 */ /* 0x040fe400000006ff */
[----:B------:R-:W-:Y:S01]  /*11ea0*/  IADD3.X R7, R7, UR5, R10, P2, P3 ;  /* 0x0000000507077c10 */ /* 0x000fe200097e640a */
[----:B------:R3:W-:Y:S01]  /*11eb0*/  STS.128 [R0], R172 ;  /* 0x000000ac00007388 */ /* 0x0007e20000000c00 */
[----:B------:R-:W-:Y:S02]  /*11ec0*/  ULDC.64 UR4, c[0x0][0x868] ;  /* 0x00021a0000047ab9 */ /* 0x000fe40000000a00 */
[----:B------:R-:W-:Y:S01]  /*11ed0*/  SHF.L.U64.HI R10, R8, 0x2, R7 ;  /* 0x00000002080a7819 */ /* 0x000fe20000010207 */
[----:B------:R3:W-:Y:S01]  /*11ee0*/  STS.128 [R0+0x800], R176 ;  /* 0x000800b000007388 */ /* 0x0007e20000000c00 */
[----:B------:R-:W-:-:S02]  /*11ef0*/  IADD3 R6, P4, R16, UR4, RZ ;  /* 0x0000000410067c10 */ /* 0x000fc4000ff9e0ff */
[----:B-1----:R-:W-:Y:S01]  /*11f00*/  LEA R12, P2, R2, R12, 0x2 ;  /* 0x0000000c020c7211 */ /* 0x002fe200078410ff */
[----:B------:R3:W-:Y:S01]  /*11f10*/  STS.128 [R0+0x1000], R180 ;  /* 0x001000b400007388 */ /* 0x0007e20000000c00 */
[----:B------:R-:W-:-:S03]  /*11f20*/  IADD3.X R7, R10, UR5, RZ, P4, !PT ;  /* 0x000000050a077c10 */ /* 0x000fc6000a7fe4ff */
[----:B------:R3:W-:Y:S01]  /*11f30*/  STS.128 [R0+0x1800], R184 ;  /* 0x001800b800007388 */ /* 0x0007e20000000c00 */
[----:B--2---:R-:W-:-:S03]  /*11f40*/  LEA R14, P3, R4, R14, 0x2 ;  /* 0x0000000e040e7211 */ /* 0x004fc600078610ff */
[----:B------:R3:W-:Y:S04]  /*11f50*/  STS.128 [R0+0x2000], R188 ;  /* 0x002000bc00007388 */ /* 0x0007e80000000c00 */
[----:B------:R3:W-:Y:S04]  /*11f60*/  STS.128 [R0+0x2800], R192 ;  /* 0x002800c000007388 */ /* 0x0007e80000000c00 */
[----:B------:R3:W-:Y:S04]  /*11f70*/  STS.128 [R0+0x3000], R196 ;  /* 0x003000c400007388 */ /* 0x0007e80000000c00 */
[----:B------:R3:W-:Y:S01]  /*11f80*/  STS.128 [R0+0x3800], R200 ;  /* 0x003800c800007388 */ /* 0x0007e20000000c00 */
[----:B------:R-:W-:Y:S05]  /*11f90*/  @P0 BRA `(.L_x_2264) ;  /* 0x0000000000140947 */ /* 0x000fea0003800000 */
.L_x_2265:
[----:B------:R-:W2:Y:S04]  /*11fa0*/  LDG.E.STRONG.GPU R8, desc[UR38][R6.64] ;  /* 0x0000002606087981 */ /* 0x000ea8000c1ef900 */
[----:B--2---:R-:W-:Y:S01]  /*11fb0*/  CCTL.IVALL ;  /* 0x00000000ff00798f */ /* 0x004fe20002000000 */
[----:B------:R-:W-:Y:S05]  /*11fc0*/  YIELD ;  /* 0x0000000000007946 */ /* 0x000fea0003800000 */
[----:B------:R-:W-:-:S13]  /*11fd0*/  ISETP.NE.AND P0, PT, R8, R17, PT ;  /* 0x000000110800720c */ /* 0x000fda0003f05270 */
[----:B------:R-:W-:Y:S05]  /*11fe0*/  @P0 BRA `(.L_x_2265) ;  /* 0xfffffffc00ec0947 */ /* 0x000fea000383ffff */
.L_x_2264:
[----:B------:R-:W-:Y:S05]  /*11ff0*/  BSYNC B0 ;  /* 0x0000000000007941 */ /* 0x000fea0003800000 */
.L_x_2263:
[----:B------:R-:W-:Y:S01]  /*12000*/  UMOV UR4, 0xffffffff ;  /* 0xffffffff00047882 */ /* 0x000fe20000000000 */
[----:B------:R-:W-:Y:S02]  /*12010*/  LEA.HI.X R11, R2, R13, R11, 0x2, P2 ;  /* 0x0000000d020b7211 */ /* 0x000fe400010f140b */
[----:B------:R-:W-:Y:S01]  /*12020*/  LEA.HI.X R9, R4, R15, R9, 0x2, P3 ;  /* 0x0000000f04097211 */ /* 0x000fe200018f1409 */
[----:B------:R-:W-:Y:S06]  /*12030*/  BRA.DIV UR4, `(.L_x_2266) ;  /* 0x0000004e04d87947 */ /* 0x000fec000b800000 */
[----:B------:R-:W-:Y:S01]  /*12040*/  NOP ;  /* 0x0000000000007918 */ /* 0x000fe20000000000 */
.L_x_2375:
        /* <DEDUP_REMOVED lines=17> */
.L_x_2269:
[----:B------:R-:W-:Y:S01]  /*12160*/  @P0 ELECT P2, URZ, PT ;  /* 0x00000000003f082f */ /* 0x000fe20003840000 */
[----:B------:R1:W-:-:S12]  /*12170*/  UBLKRED.G.S.ADD.F32.RN [UR4], [UR6], UR7, desc[UR8] ;  /* 0x00000804060073bb */ /* 0x0003d800080a1407 */
[----:B------:R-:W-:Y:S02]  /*12180*/  @P2 PLOP3.LUT P0, PT, P2, PT, PT, 0x8, 0x0 ;  /* 0x000000000000281c */ /* 0x000fe4000170e170 */
[----:B------:R-:W-:-:S11]  /*12190*/  PLOP3.LUT P2, PT, PT, PT, PT, 0x8, 0x0 ;  /* 0x000000000000781c */ /* 0x000fd60003f4e170 */
[----:B-1----:R-:W-:Y:S05]  /*121a0*/  @P0 BRA.U.ANY `(.L_x_2269) ;  /* 0xfffffffd00ec0947 */ /* 0x002fea000393ffff */
[----:B------:R0:W-:Y:S01]  /*121b0*/  UTMACMDFLUSH ;  /* 0x00000000000079b7 */ /* 0x0001e20000000000 */
[----:B------:R-:W-:-:S04]  /*121c0*/  DEPBAR.LE SB0, 0x0 ;  /* 0x000080000000791a */ /* 0x000fc80000000000 */
.L_x_2268:
[----:B------:R-:W-:Y:S05]  /*121d0*/  BSYNC B0 ;  /* 0x0000000000007941 */ /* 0x000fea0003800000 */
.L_x_2267:
        /* <DEDUP_REMOVED lines=14> */
.L_x_2271:
[----:B------:R-:W-:Y:S05]  /*122c0*/  BSYNC B0 ;  /* 0x0000000000007941 */ /* 0x000fea0003800000 */
.L_x_2270:
        /* <DEDUP_REMOVED lines=14> */
.L_x_2274:
[----:B-1-3--:R-:W2:Y:S04]  /*123b0*/  LDG.E.STRONG.GPU R0, desc[UR38][R2.64] ;  /* 0x0000002602007981 */ /* 0x00aea8000c1ef900 */
[----:B--2---:R-:W-:Y:S01]  /*123c0*/  CCTL.IVALL ;  /* 0x00000000ff00798f */ /* 0x004fe20002000000 */
[----:B------:R-:W-:Y:S05]  /*123d0*/  YIELD ;  /* 0x0000000000007946 */ /* 0x000fea0003800000 */
[----:B------:R-:W-:-:S13]  /*123e0*/  ISETP.NE.AND P0, PT, R0, R17, PT ;  /* 0x000000110000720c */ /* 0x000fda0003f05270 */
[----:B------:R-:W-:Y:S05]  /*123f0*/  @P0 BRA `(.L_x_2274) ;  /* 0xfffffffc00ec0947 */ /* 0x000fea000383ffff */
.L_x_2273:
[----:B------:R-:W-:Y:S05]  /*12400*/  BSYNC B0 ;  /* 0x0000000000007941 */ /* 0x000fea0003800000 */
.L_x_2272:
[----:B------:R-:W-:-:S03]  /*12410*/  UMOV UR4, 0xffffffff ;  /* 0xffffffff00047882 */ /* 0x000fc60000000000 */
[----:B------:R-:W-:Y:S05]  /*12420*/  BRA.DIV UR4, `(.L_x_2275) ;  /* 0x0000004a04f87947 */ /* 0x000fea000b800000 */
[----:B------:R-:W-:Y:S01]  /*12430*/  NOP ;  /* 0x0000000000007918 */ /* 0x000fe20000000000 */
.L_x_2378:
        /* <DEDUP_REMOVED lines=17> */
.L_x_2278:
[----:B------:R-:W-:Y:S01]  /*12550*/  @P0 ELECT P2, URZ, PT ;  /* 0x00000000003f082f */ /* 0x000fe20003840000 */
[----:B------:R2:W-:-:S12]  /*12560*/  UBLKRED.G.S.ADD.F32.RN [UR4], [UR6], UR7, desc[UR8] ;  /* 0x00000804060073bb */ /* 0x0005d800080a1407 */
[----:B------:R-:W-:Y:S02]  /*12570*/  @P2 PLOP3.LUT P0, PT, P2, PT, PT, 0x8, 0x0 ;  /* 0x000000000000281c */ /* 0x000fe4000170e170 */
[----:B------:R-:W-:-:S11]  /*12580*/  PLOP3.LUT P2, PT, PT, PT, PT, 0x8, 0x0 ;  /* 0x000000000000781c */ /* 0x000fd60003f4e170 */
[----:B--2---:R-:W-:Y:S05]  /*12590*/  @P0 BRA.U.ANY `(.L_x_2278) ;  /* 0xfffffffd00ec0947 */ /* 0x004fea000393ffff */
[----:B------:R0:W-:Y:S01]  /*125a0*/  UTMACMDFLUSH ;  /* 0x00000000000079b7 */ /* 0x0001e20000000000 */
[----:B------:R-:W-:-:S04]  /*125b0*/  DEPBAR.LE SB0, 0x0 ;  /* 0x000080000000791a */ /* 0x000fc80000000000 */
.L_x_2277:
[----:B------:R-:W-:Y:S05]  /*125c0*/  BSYNC B0 ;  /* 0x0000000000007941 */ /* 0x000fea0003800000 */
.L_x_2276:
        /* <DEDUP_REMOVED lines=14> */
.L_x_2208:
        /* <DEDUP_REMOVED lines=21> */
.L_x_2280:
        /* <DEDUP_REMOVED lines=13> */
.L_x_2282:
[----:B------:R-:W-:-:S05]  /*128d0*/  ULDC UR4, c[0x0][0x8c4] ;  /* 0x0002310000047ab9 */ /* 0x000fca0000000800 */
.L_x_2281:
        /* <DEDUP_REMOVED lines=44> */
.L_x_2283:
        /* <DEDUP_REMOVED lines=13> */
.L_x_2284:
        /* <DEDUP_REMOVED lines=12> */
.L_x_2285:
        /* <DEDUP_REMOVED lines=30> */
.L_x_2286:
        /* <DEDUP_REMOVED lines=35> */
.L_x_2291:
[----:B------:R-:W2:Y:S04]  /*13140*/  LDG.E.STRONG.GPU R0, desc[UR38][R2.64] ;  /* 0x0000002602007981 */ /* 0x000ea8000c1ef900 */
[----:B--2---:R-:W-:Y:S01]  /*13150*/  CCTL.IVALL ;  /* 0x00000000ff00798f */ /* 0x004fe20002000000 */
[----:B------:R-:W-:Y:S05]  /*13160*/  YIELD ;  /* 0x0000000000007946 */ /* 0x000fea0003800000 */
[----:B------:R-:W-:-:S13]  /*13170*/  ISETP.NE.AND P1, PT, R0, UR22, PT ;  /* 0x0000001600007c0c */ /* 0x000fda000bf25270 */
[----:B------:R-:W-:Y:S05]  /*13180*/  @P1 BRA `(.L_x_2291) ;  /* 0xfffffffc00ec1947 */ /* 0x000fea000383ffff */
.L_x_2290:
[----:B------:R-:W-:Y:S05]  /*13190*/  BSYNC B0 ;  /* 0x0000000000007941 */ /* 0x000fea0003800000 */
.L_x_2289:
[----:B------:R-:W-:-:S03]  /*131a0*/  UMOV UR15, 0xffffffff ;  /* 0xffffffff000f7882 */ /* 0x000fc60000000000 */
[----:B------:R-:W-:Y:S05]  /*131b0*/  BRA.DIV UR15, `(.L_x_2292) ;  /* 0x0000003e0fb07947 */ /* 0x000fea000b800000 */
[----:B------:R-:W-:Y:S01]  /*131c0*/  NOP ;  /* 0x0000000000007918 */ /* 0x000fe20000000000 */
.L_x_2381:
        /* <DEDUP_REMOVED lines=22> */
.L_x_2294:
[----:B------:R-:W-:Y:S05]  /*13330*/  BSYNC B0 ;  /* 0x0000000000007941 */ /* 0x000fea0003800000 */
.L_x_2293:
        /* <DEDUP_REMOVED lines=20> */
.L_x_2296:
[----:B------:R-:W-:Y:S05]  /*13480*/  BSYNC B0 ;  /* 0x0000000000007941 */ /* 0x000fea0003800000 */
.L_x_2295:
[----:B------:R-:W-:Y:S06]  /*13490*/  BAR.ARV 0xa, 0xa0 ;  /* 0x0282800000007b1d */ /* 0x000fec0000002000 */
[----:B------:R-:W-:Y:S04]  /*134a0*/  BSSY B0, `(.L_x_2297) ;  /* 0x0000003000007945 */ /* 0x000fe80003800000 */
[----:B------:R-:W-:Y:S05]  /*134b0*/  @!P0 BRA `(.L_x_2298) ;  /* 0x0000000000048947 */ /* 0x000fea0003800000 */
[----:B------:R-:W-:-:S04]  /*134c0*/  DEPBAR.LE SB0, 0x0 ;  /* 0x000080000000791a */ /* 0x000fc80000000000 */
.L_x_2298:
[----:B------:R-:W-:Y:S05]  /*134d0*/  BSYNC B0 ;  /* 0x0000000000007941 */ /* 0x000fea0003800000 */
.L_x_2297:
        /* <DEDUP_REMOVED lines=19> */
.L_x_2300:
[----:B------:R-:W-:Y:S05]  /*13610*/  BSYNC B0 ;  /* 0x0000000000007941 */ /* 0x000fea0003800000 */
.L_x_2299:
[----:B------:R-:W-:Y:S01]  /*13620*/  UIADD3 UR15, UR9, 0x1, URZ ;  /* 0x00000001090f7890 */ /* 0x000fe2000fffe03f */
[----:B------:R-:W-:Y:S11]  /*13630*/  BRA `(.L_x_2301) ;  /* 0x0000000000047947 */ /* 0x000ff60003800000 */
.L_x_2288:
[----:B------:R-:W-:-:S05]  /*13640*/  UMOV UR15, UR9 ;  /* 0x00000009000f7c82 */ /* 0x000fca0008000000 */
.L_x_2301:
        /* <DEDUP_REMOVED lines=15> */
.L_x_2326:
        /* <DEDUP_REMOVED lines=11> */
.L_x_2304:
[----:B------:R-:W2:Y:S04]  /*137f0*/  LDG.E.STRONG.GPU R0, desc[UR38][R2.64] ;  /* 0x0000002602007981 */ /* 0x000ea8000c1ef900 */
[----:B--2---:R-:W-:Y:S01]  /*13800*/  CCTL.IVALL ;  /* 0x00000000ff00798f */ /* 0x004fe20002000000 */
[----:B------:R-:W-:Y:S05]  /*13810*/  YIELD ;  /* 0x0000000000007946 */ /* 0x000fea0003800000 */
[----:B------:R-:W-:-:S13]  /*13820*/  ISETP.NE.AND P1, PT, R0, UR22, PT ;  /* 0x0000001600007c0c */ /* 0x000fda000bf25270 */
[----:B------:R-:W-:Y:S05]  /*13830*/  @P1 BRA `(.L_x_2304) ;  /* 0xfffffffc00ec1947 */ /* 0x000fea000383ffff */
.L_x_2303:
[----:B------:R-:W-:Y:S05]  /*13840*/  BSYNC B0 ;  /* 0x0000000000007941 */ /* 0x000fea0003800000 */
.L_x_2302:
[----:B------:R-:W-:-:S03]  /*13850*/  UMOV UR16, 0xffffffff ;  /* 0xffffffff00107882 */ /* 0x000fc60000000000 */
[----:B------:R-:W-:Y:S05]  /*13860*/  BRA.DIV UR16, `(.L_x_2305) ;  /* 0x0000003a10207947 */ /* 0x000fea000b800000 */
[----:B------:R-:W-:Y:S01]  /*13870*/  NOP ;  /* 0x0000000000007918 */ /* 0x000fe20000000000 */
.L_x_2384:
        /* <DEDUP_REMOVED lines=19> */
.L_x_2307:
[----:B------:R-:W-:Y:S05]  /*139b0*/  BSYNC B0 ;  /* 0x0000000000007941 */ /* 0x000fea0003800000 */
.L_x_2306:
        /* <DEDUP_REMOVED lines=17> */
.L_x_2309:
[----:B------:R-:W-:Y:S05]  /*13ad0*/  BSYNC B0 ;  /* 0x0000000000007941 */ /* 0x000fea0003800000 */
.L_x_2308:
[----:B------:R-:W-:Y:S06]  /*13ae0*/  BAR.ARV 0xa, 0xa0 ;  /* 0x0282800000007b1d */ /* 0x000fec0000002000 */
[----:B------:R-:W-:Y:S04]  /*13af0*/  BSSY B0, `(.L_x_2310) ;  /* 0x0000003000007945 */ /* 0x000fe80003800000 */
[----:B------:R-:W-:Y:S05]  /*13b00*/  @!P0 BRA `(.L_x_2311) ;  /* 0x0000000000048947 */ /* 0x000fea0003800000 */
[----:B------:R-:W-:-:S04]  /*13b10*/  DEPBAR.LE SB0, 0x0 ;  /* 0x000080000000791a */ /* 0x000fc80000000000 */
.L_x_2311:
[----:B------:R-:W-:Y:S05]  /*13b20*/  BSYNC B0 ;  /* 0x0000000000007941 */ /* 0x000fea0003800000 */
.L_x_2310:
        /* <DEDUP_REMOVED lines=19> */
.L_x_2313:
[----:B------:R-:W-:Y:S05]  /*13c60*/  BSYNC B0 ;  /* 0x0000000000007941 */ /* 0x000fea0003800000 */
.L_x_2312:
        /* <DEDUP_REMOVED lines=9> */
.L_x_2316:
[----:B------:R-:W2:Y:S04]  /*13d00*/  LDG.E.STRONG.GPU R0, desc[UR38][R2.64] ;  /* 0x0000002602007981 */ /* 0x000ea8000c1ef900 */
[----:B--2---:R-:W-:Y:S01]  /*13d10*/  CCTL.IVALL ;  /* 0x00000000ff00798f */ /* 0x004fe20002000000 */
[----:B------:R-:W-:Y:S05]  /*13d20*/  YIELD ;  /* 0x0000000000007946 */ /* 0x000fea0003800000 */
[----:B------:R-:W-:-:S13]  /*13d30*/  ISETP.NE.AND P1, PT, R0, UR22, PT ;  /* 0x0000001600007c0c */ /* 0x000fda000bf25270 */
[----:B------:R-:W-:Y:S05]  /*13d40*/  @P1 BRA `(.L_x_2316) ;  /* 0xfffffffc00ec1947 */ /* 0x000fea000383ffff */
.L_x_2315:
[----:B------:R-:W-:Y:S05]  /*13d50*/  BSYNC B0 ;  /* 0x0000000000007941 */ /* 0x000fea0003800000 */
.L_x_2314:
[----:B------:R-:W-:-:S03]  /*13d60*/  UMOV UR12, 0xffffffff ;  /* 0xffffffff000c7882 */ /* 0x000fc60000000000 */
[----:B------:R-:W-:Y:S05]  /*13d70*/  BRA.DIV UR12, `(.L_x_2317) ;  /* 0x000000320cf87947 */ /* 0x000fea000b800000 */
[----:B------:R-:W-:Y:S01]  /*13d80*/  NOP ;  /* 0x0000000000007918 */ /* 0x000fe20000000000 */
.L_x_2387:
        /* <DEDUP_REMOVED lines=15> */
.L_x_2319:
[----:B------:R-:W-:Y:S05]  /*13e80*/  BSYNC B0 ;  /* 0x0000000000007941 */ /* 0x000fea0003800000 */
.L_x_2318:
        /* <DEDUP_REMOVED lines=15> */
.L_x_2321:
[----:B------:R-:W-:Y:S05]  /*13f80*/  BSYNC B0 ;  /* 0x0000000000007941 */ /* 0x000fea0003800000 */
.L_x_2320:
[----:B------:R-:W-:Y:S06]  /*13f90*/  BAR.ARV 0xa, 0xa0 ;  /* 0x0282800000007b1d */ /* 0x000fec0000002000 */
[----:B------:R-:W-:Y:S04]  /*13fa0*/  BSSY B0, `(.L_x_2322) ;  /* 0x0000003000007945 */ /* 0x000fe80003800000 */
[----:B------:R-:W-:Y:S05]  /*13fb0*/  @!P0 BRA `(.L_x_2323) ;  /* 0x0000000000048947 */ /* 0x000fea0003800000 */
[----:B------:R-:W-:-:S04]  /*13fc0*/  DEPBAR.LE SB0, 0x0 ;  /* 0x000080000000791a */ /* 0x000fc80000000000 */
.L_x_2323:
[----:B------:R-:W-:Y:S05]  /*13fd0*/  BSYNC B0 ;  /* 0x0000000000007941 */ /* 0x000fea0003800000 */
.L_x_2322:
        /* <DEDUP_REMOVED lines=19> */
.L_x_2325:
[----:B------:R-:W-:Y:S05]  /*14110*/  BSYNC B0 ;  /* 0x0000000000007941 */ /* 0x000fea0003800000 */
.L_x_2324:
[----:B------:R-:W-:Y:S02]  /*14120*/  UIADD3 UR9, UR9, 0x2, URZ ;  /* 0x0000000209097890 */ /* 0x000fe4000fffe03f */
[----:B------:R-:W-:-:S04]  /*14130*/  UIADD3 UR4, UR4, 0x4000, URZ ;  /* 0x0000400004047890 */ /* 0x000fc8000fffe03f */
[----:B------:R-:W-:-:S13]  /*14140*/  ISETP.LE.AND P1, PT, R9, UR9, PT ;  /* 0x0000000909007c0c */ /* 0x000fda000bf23270 */
[----:B------:R-:W-:Y:S05]  /*14150*/  @!P1 BRA `(.L_x_2326) ;  /* 0xfffffff400789947 */ /* 0x000fea000383ffff */
.L_x_2287:
        /* <DEDUP_REMOVED lines=41> */
.L_x_2329:
[----:B------:R-:W-:Y:S05]  /*143f0*/  BSYNC B0 ;  /* 0x0000000000007941 */ /* 0x000fea0003800000 */
.L_x_2328:
[----:B------:R-:W-:Y:S05]  /*14400*/  BRA `(.L_x_2330) ;  /* 0x0000000000047947 */ /* 0x000fea0003800000 */
.L_x_2327:
[----:B------:R-:W-:-:S05]  /*14410*/  UMOV UR4, UR9 ;  /* 0x0000000900047c82 */ /* 0x000fca0008000000 */
.L_x_2330:
        /* <DEDUP_REMOVED lines=11> */
.L_x_2335:
        /* <DEDUP_REMOVED lines=24> */
.L_x_2332:
[----:B------:R-:W-:Y:S05]  /*14650*/  BSYNC B0 ;  /* 0x0000000000007941 */ /* 0x000fea0003800000 */
.L_x_2331:
        /* <DEDUP_REMOVED lines=24> */
.L_x_2334:
[----:B------:R-:W-:Y:S05]  /*147e0*/  BSYNC B0 ;  /* 0x0000000000007941 */ /* 0x000fea0003800000 */
.L_x_2333:
[----:B------:R-:W-:Y:S02]  /*147f0*/  UIADD3 UR7, UR7, 0x2, URZ ;  /* 0x0000000207077890 */ /* 0x000fe4000fffe03f */
[----:B------:R-:W-:Y:S02]  /*14800*/  ULEA UR5, UR19, UR5, 0x1 ;  /* 0x0000000513057291 */ /* 0x000fe4000f8e083f */
[----:B------:R-:W-:Y:S02]  /*14810*/  ULEA UR6, UR19, UR6, 0x1 ;  /* 0x0000000613067291 */ /* 0x000fe4000f8e083f */
[----:B------:R-:W-:-:S13]  /*14820*/  ISETP.NE.AND P0, PT, RZ, UR7, PT ;  /* 0x00000007ff007c0c */ /* 0x000fda000bf05270 */
[----:B------:R-:W-:Y:S05]  /*14830*/  @!P0 BRA `(.L_x_2213) ;  /* 0x0000002400248947 */ /* 0x000fea0003800000 */
[----:B------:R-:W-:Y:S05]  /*14840*/  BRA `(.L_x_2335) ;  /* 0xfffffffc00207947 */ /* 0x000fea000383ffff */
.L_x_2279:
        /* <DEDUP_REMOVED lines=14> */
.L_x_2336:
        /* <DEDUP_REMOVED lines=14> */
.L_x_2338:
[----:B------:R-:W-:-:S05]  /*14a10*/  ULDC UR4, c[0x0][0x8c4] ;  /* 0x0002310000047ab9 */ /* 0x000fca0000000800 */
.L_x_2337:
        /* <DEDUP_REMOVED lines=59> */
.L_x_2340:
        /* <DEDUP_REMOVED lines=13> */
.L_x_2341:
        /* <DEDUP_REMOVED lines=8> */
.L_x_2342:
        /* <DEDUP_REMOVED lines=21> */
.L_x_2343:
        /* <DEDUP_REMOVED lines=50> */
.L_x_2388:
        /* <DEDUP_REMOVED lines=15> */
.L_x_2346:
        /* <DEDUP_REMOVED lines=49> */
[----:B------:R-:W-:Y:S01]  /*15790*/  R2UR UR47, R0 ;  /* 0x00000000002f72ca */ /* 0x000fe200000e0000 */
[----:B------:R-:W-:-:S04]  /*157a0*/  IMAD.MOV.U32 R0, RZ, RZ, 0x8000 ;  /* 0x00008000ff007424 */ /* 0x000fc800078e00ff */
        /* <DEDUP_REMOVED lines=25> */
[----:B------:R-:W-:-:S07]  /*15940*/  IMAD.U32 R17, RZ, RZ, UR8 ;  /* 0x00000008ff117e24 */ /* 0x000fce000f8e00ff */
.L_x_2357:
[----:B-123--:R-:W-:-:S04]  /*15950*/  SHF.L.U32 R18, R10, 0x1f, RZ ;  /* 0x0000001f0a127819 */ /* 0x00efc800000006ff */
[----:B------:R-:W2:Y:S02]  /*15960*/  SYNCS.PHASECHK.TRANS64.TRYWAIT P1, [R15+URZ+0x30c40], R18 ;  /* 0x030c40120f0075a7 */ /* 0x000ea4000802017f */
[----:B--2---:R-:W-:Y:S05]  /*15970*/  @!P1 BRA `(.L_x_2349) ;  /* 0x0000001800289947 */ /* 0x004fea0003800000 */
.L_x_2389:
        /* <DEDUP_REMOVED lines=8> */
.L_x_2350:
        /* <DEDUP_REMOVED lines=17> */
[----:B------:R-:W-:Y:S01]  /*15b10*/  LEA.HI.X.SX32 R3, R19, R11, 0x1, P1 ;  /* 0x0000000b13037211 */ /* 0x000fe200008f0eff */
[----:B-1----:R-:W-:Y:S01]  /*15b20*/  IMAD.MOV.U32 R7, RZ, RZ, R4 ;  /* 0x000000ffff077224 */ /* 0x002fe200078e0004 */
        /* <DEDUP_REMOVED lines=10> */
[----:B-1-3--:R-:W-:Y:S05]  /*15bd0*/  @!P1 BRA `(.L_x_2351) ;  /* 0x0000001400a49947 */ /* 0x00afea0003800000 */
.L_x_2390:
        /* <DEDUP_REMOVED lines=8> */
.L_x_2352:
[----:B------:R-:W-:Y:S01]  /*15c60*/  IADD3 R19, R19, 0x80, RZ ;  /* 0x0000008013137810 */ /* 0x000fe20007ffe0ff */
[----:B------:R-:W-:Y:S01]  /*15c70*/  ULDC.64 UR8, c[0x0][0x700] ;  /* 0x0001c00000087ab9 */ /* 0x000fe20000000a00 */
[----:B------:R-:W-:Y:S01]  /*15c80*/  R2UR UR26, R15 ;  /* 0x000000000f1a72ca */ /* 0x000fe200000e0000 */
[----:B------:R-:W-:Y:S01]  /*15c90*/  IMAD.U32 R9, RZ, RZ, UR8 ;  /* 0x00000008ff097e24 */ /* 0x000fe2000f8e00ff */
[C---:B------:R-:W-:Y:S01]  /*15ca0*/  IADD3 R2, P1, R19.reuse, UR22, RZ ;  /* 0x0000001613027c10 */ /* 0x040fe2000ff3e0ff */
[----:B------:R-:W-:Y:S01]  /*15cb0*/  IMAD.U32 R8, RZ, RZ, UR9 ;  /* 0x00000009ff087e24 */ /* 0x000fe2000f8e00ff */
[----:B------:R-:W-:Y:S01]  /*15cc0*/  SHF.R.S32.HI R20, RZ, 0x1f, R19 ;  /* 0x0000001fff147819 */ /* 0x000fe20000011413 */
[----:B------:R-:W-:Y:S01]  /*15cd0*/  VIADD R21, R19, UR7 ;  /* 0x0000000713157c36 */ /* 0x000fe20008000000 */
[----:B------:R-:W-:Y:S01]  /*15ce0*/  LEA R3, P2, R2, R9, 0x2 ;  /* 0x0000000902037211 */ /* 0x000fe200078410ff */
[----:B------:R-:W-:Y:S01]  /*15cf0*/  UMOV UR24, 0x0 ;  /* 0x0000000000187882 */ /* 0x000fe20000000000 */
[----:B------:R-:W-:Y:S01]  /*15d00*/  UMOV UR25, 0x14f00000 ;  /* 0x14f0000000197882 */ /* 0x000fe20000000000 */
[----:B------:R-:W-:Y:S01]  /*15d10*/  UMOV UR18, URZ ;  /* 0x0000003f00127c82 */ /* 0x000fe20008000000 */
[----:B------:R-:W-:Y:S01]  /*15d20*/  R2UR UR28, R3 ;  /* 0x00000000031c72ca */ /* 0x000fe200000e0000 */
[----:B------:R-:W-:Y:S01]  /*15d30*/  UMOV UR10, 0x20 ;  /* 0x00000020000a7882 */ /* 0x000fe20000000000 */
[----:B------:R-:W-:Y:S01]  /*15d40*/  IADD3.X R3, R20, R14, RZ, P1, !PT ;  /* 0x0000000e14037210 */ /* 0x000fe20000ffe4ff */
[----:B------:R-:W-:Y:S01]  /*15d50*/  UIADD3 UR16, UR26, 0x14000, URZ ;  /* 0x000140001a107890 */ /* 0x000fe2000fffe03f */
[----:B------:R-:W-:Y:S01]  /*15d60*/  R2UR UR19, R21 ;  /* 0x00000000151372ca */ /* 0x000fe200000e0000 */
[----:B------:R-:W-:Y:S01]  /*15d70*/  UIADD3 UR17, UR26, 0x30c18, URZ ;  /* 0x00030c181a117890 */ /* 0x000fe2000fffe03f */
[----:B------:R-:W-:Y:S01]  /*15d80*/  LEA.HI.X R3, R2, R8, R3, 0x2, P2 ;  /* 0x0000000802037211 */ /* 0x000fe200010f1403 */
[----:B------:R-:W-:Y:S01]  /*15d90*/  UIADD3 UR26, UR26, 0x20200, URZ ;  /* 0x000202001a1a7890 */ /* 0x000fe2000fffe03f */
[----:B------:R-:W-:-:S02]  /*15da0*/  IADD3 R2, P1, R7, 0xf0, RZ ;  /* 0x000000f007027810 */ /* 0x000fc40007f3e0ff */
[----:B------:R-:W-:Y:S02]  /*15db0*/  R2UR UR29, R3 ;  /* 0x00000000031d72ca */ /* 0x000fe400000e0000 */
[----:B------:R-:W-:Y:S01]  /*15dc0*/  R2UR UR8, R2 ;  /* 0x00000000020872ca */ /* 0x000fe200000e0000 */
[----:B------:R-:W-:Y:S01]  /*15dd0*/  IMAD.X R3, RZ, RZ, R6, P1 ;  /* 0x000000ffff037224 */ /* 0x000fe200008e0606 */
[----:B------:R-:W-:-:S04]  /*15de0*/  UMOV UR27, UR17 ;  /* 0x00000011001b7c82 */ /* 0x000fc80008000000 */
[----:B------:R-:W-:-:S13]  /*15df0*/  R2UR UR9, R3 ;  /* 0x00000000030972ca */ /* 0x000fda00000e0000 */
[----:B------:R3:W-:Y:S01]  /*15e00*/  UTMALDG.4D [UR16], [UR8], desc[UR24] ;  /* 0x00001810080075b4 */ /* 0x0007e20008019000 */
[----:B------:R3:W-:Y:S01]  /*15e10*/  UBLKCP.S.G [UR26], [UR28], UR10 ;  /* 0x0000001a1c0073ba */ /* 0x0007e2000800020a */
[----:B------:R-:W4:Y:S02]  /*15e20*/  SYNCS.PHASECHK.TRANS64.TRYWAIT P1, [R15+URZ+0x30c48], R18 ;  /* 0x030c48120f0075a7 */ /* 0x000f24000802017f */
[----:B---34-:R-:W-:Y:S05]  /*15e30*/  @!P1 BRA `(.L_x_2353) ;  /* 0x0000001400209947 */ /* 0x018fea0003800000 */
.L_x_2391:
        /* <DEDUP_REMOVED lines=8> */
.L_x_2354:
        /* <DEDUP_REMOVED lines=24> */
.L_x_2393:
        /* <DEDUP_REMOVED lines=8> */
.L_x_2356:
        /* <DEDUP_REMOVED lines=30> */
.L_x_2348:
[----:B------:R-:W4:Y:S02]  /*162a0*/  LDL.LU R4, [R1+0x4] ;  /* 0x0000040001047983 */ /* 0x000f240000300800 */
[----:B----4-:R-:W-:Y:S02]  /*162b0*/  ISETP.NE.AND P1, PT, R4, RZ, PT ;  /* 0x000000ff0400720c */ /* 0x010fe40003f25270 */
[----:B------:R4:W5:Y:S11]  /*162c0*/  LDL R4, [R1] ;  /* 0x0000000001047983 */ /* 0x0009760000100800 */
[----:B----4-:R-:W-:Y:S05]  /*162d0*/  @!P1 BRA `(.L_x_2347) ;  /* 0x0000000400249947 */ /* 0x010fea0003800000 */
[----:B------:R-:W-:-:S04]  /*162e0*/  SHF.L.U32 R12, R10, 0x1f, RZ ;  /* 0x0000001f0a0c7819 */ /* 0x000fc800000006ff */
[----:B------:R-:W4:Y:S02]  /*162f0*/  SYNCS.PHASECHK.TRANS64.TRYWAIT P1, [R15+URZ+0x30c40], R12 ;  /* 0x030c400c0f0075a7 */ /* 0x000f24000802017f */
[----:B----4-:R-:W-:Y:S05]  /*16300*/  @!P1 BRA `(.L_x_2358) ;  /* 0x0000001000189947 */ /* 0x010fea0003800000 */
.L_x_2394:
        /* <DEDUP_REMOVED lines=8> */
.L_x_2359:
        /* <DEDUP_REMOVED lines=27> */
.L_x_2395:
        /* <DEDUP_REMOVED lines=8> */
.L_x_2361:
        /* <DEDUP_REMOVED lines=27> */
.L_x_2347:
[----:B------:R-:W1:Y:S01]  /*16770*/  S2R R0, SR_TID.X ;  /* 0x0000000000007919 */ /* 0x000e620000002100 */
[----:B------:R-:W-:Y:S01]  /*16780*/  IMAD R3, R16, 0x8, R15 ;  /* 0x0000000810037824 */ /* 0x000fe200078e020f */
[----:B-1----:R-:W-:Y:S02]  /*16790*/  LOP3.LUT R2, R0, 0x7f, RZ, 0xc0, !PT ;  /* 0x0000007f00027812 */ /* 0x002fe400078ec0ff */
[----:B------:R-:W-:Y:S02]  /*167a0*/  SHF.L.U32 R0, R10, 0x1f, RZ ;  /* 0x0000001f0a007819 */ /* 0x000fe400000006ff */
[----:B------:R-:W-:Y:S02]  /*167b0*/  ISETP.NE.AND P1, PT, R2, RZ, PT ;  /* 0x000000ff0200720c */ /* 0x000fe40003f25270 */
[----:B------:R-:W1:Y:S02]  /*167c0*/  SYNCS.PHASECHK.TRANS64.TRYWAIT P0, [R3+URZ+0x30c40], R0 ;  /* 0x030c4000030075a7 */ /* 0x000e64000800017f */
[----:B-1----:R-:W-:Y:S09]  /*167d0*/  @!P0 BRA `(.L_x_2362) ;  /* 0x0000000c000c8947 */ /* 0x002ff20003800000 */
.L_x_2396:
[----:B------:R-:W-:Y:S05]  /*167e0*/  @P1 BRA `(.L_x_2363) ;  /* 0x0000000000181947 */ /* 0x000fea0003800000 */
[----:B------:R-:W1:Y:S01]  /*167f0*/  S2R R2, SR_TID.X ;  /* 0x0000000000027919 */ /* 0x000e620000002100 */
[----:B------:R-:W-:-:S04]  /*16800*/  MOV R0, 0x4200 ;  /* 0x0000420000007802 */ /* 0x000fc80000000f00 */
[----:B------:R1:W-:Y:S02]  /*16810*/  SYNCS.ARRIVE.TRANS64 RZ, [R3+URZ+0x30c30], R0 ;  /* 0x030c300003ff79a7 */ /* 0x0003e4000800003f */
[----:B-1----:R-:W-:-:S13]  /*16820*/  LOP3.LUT P0, RZ, R2, 0x1f, RZ, 0xc0, !PT ;  /* 0x0000001f02ff7812 */ /* 0x002fda000780c0ff */
[----:B------:R-:W-:Y:S05]  /*16830*/  @!P0 BRA `(.L_x_2363) ;  /* 0x0000000000048947 */ /* 0x000fea0003800000 */
[----:B------:R-:W-:Y:S01]  /*16840*/  BPT.TRAP 0x1 ;  /* 0x000000040000795c */ /* 0x000fe20000300000 */
.L_x_2363:
        /* <DEDUP_REMOVED lines=34> */
.L_x_2344:
[----:B------:R-:W-:Y:S05]  /*16a70*/  BSYNC B0 ;  /* 0x0000000000007941 */ /* 0x000fea0003800000 */
.L_x_2339:
[----:B------:R-:W-:-:S03]  /*16a80*/  UMOV UR8, 0xffffffff ;  /* 0xffffffff00087882 */ /* 0x000fc60000000000 */
[----:B------:R-:W-:Y:S05]  /*16a90*/  BRA.DIV UR8, `(.L_x_2364) ;  /* 0x0000000a08707947 */ /* 0x000fea000b800000 */
[----:B------:R-:W-:-:S13]  /*16aa0*/  ELECT P6, URZ, PT ;  /* 0x00000000003f782f */ /* 0x000fda00038c0000 */
.L_x_2399:
[----:B------:R-:W-:Y:S05]  /*16ab0*/  @!P6 BRA `(.L_x_2213) ;  /* 0x000000000084e947 */ /* 0x000fea0003800000 */
[----:B------:R-:W-:-:S06]  /*16ac0*/  ULOP3.LUT UR8, UR36, 0x2, URZ, 0xfc, !UPT ;  /* 0x0000000224087892 */ /* 0x000fcc000f8efc3f */
[----:B------:R-:W-:-:S05]  /*16ad0*/  IMAD.U32 R2, RZ, RZ, UR8 ;  /* 0x00000008ff027e24 */ /* 0x000fca000f8e00ff */
[----:B------:R-:W-:-:S13]  /*16ae0*/  ISETP.NE.AND P2, PT, R2, 0x3, PT ;  /* 0x000000030200780c */ /* 0x000fda0003f45270 */
[----:B------:R-:W-:Y:S05]  /*16af0*/  @!P2 BRA `(.L_x_2365) ;  /* 0x000000000004a947 */ /* 0x000fea0003800000 */
[----:B---3--:R-:W-:Y:S01]  /*16b00*/  BPT.TRAP 0x1 ;  /* 0x000000040000795c */ /* 0x008fe20000300000 */
.L_x_2365:
        /* <DEDUP_REMOVED lines=15> */
.L_x_2400:
[----:B------:R-:W2:Y:S02]  /*16c00*/  SYNCS.PHASECHK.TRANS64.TRYWAIT P0, [R3+URZ], R2 ;  /* 0x00000002030075a7 */ /* 0x000ea4000800017f */
[----:B--2---:R-:W-:Y:S05]  /*16c10*/  @!P0 BRA `(.L_x_2367) ;  /* 0x0000000800448947 */ /* 0x004fea0003800000 */
.L_x_2401:
[----:B------:R-:W-:Y:S05]  /*16c20*/  @!P2 BRA `(.L_x_2368) ;  /* 0x000000000004a947 */ /* 0x000fea0003800000 */
[----:B---3--:R-:W-:Y:S01]  /*16c30*/  BPT.TRAP 0x1 ;  /* 0x000000040000795c */ /* 0x008fe20000300000 */
.L_x_2368:
[----:B--2---:R-:W-:-:S05]  /*16c40*/  IADD3 R3, R8, 0x30c40, RZ ;  /* 0x00030c4008037810 */ /* 0x004fca0007ffe0ff */
[----:B------:R-:W-:-:S04]  /*16c50*/  IMAD R5, R0, 0x8, R3 ;  /* 0x0000000800057824 */ /* 0x000fc800078e0203 */
[----:B------:R-:W2:Y:S02]  /*16c60*/  SYNCS.PHASECHK.TRANS64.TRYWAIT P0, [R5+URZ], R4 ;  /* 0x00000004050075a7 */ /* 0x000ea4000800017f */
[----:B--2---:R-:W-:Y:S05]  /*16c70*/  @!P0 BRA `(.L_x_2369) ;  /* 0x0000000800408947 */ /* 0x004fea0003800000 */
.L_x_2402:
[----:B------:R-:W-:-:S07]  /*16c80*/  LEA R3, R6, R3, 0x3 ;  /* 0x0000000306037211 */ /* 0x000fce00078e18ff */
.L_x_2370:
[----:B----4-:R4:W1:Y:S02]  /*16c90*/  SYNCS.PHASECHK.TRANS64.TRYWAIT P0, [R3+URZ], R2 ;  /* 0x00000002030075a7 */ /* 0x010864000800017f */
[----:B-1----:R-:W-:Y:S05]  /*16ca0*/  @!P0 NANOSLEEP.SYNCS 0x989680 ;  /* 0x009896800000895d */ /* 0x002fea0003900000 */
[----:B------:R-:W1:Y:S02]  /*16cb0*/  @!P0 SYNCS.PHASECHK.TRANS64 P0, [R3+URZ], R2 ;  /* 0x00000002030085a7 */ /* 0x000e64000800007f */
[----:B-1----:R-:W-:Y:S05]  /*16cc0*/  @!P0 BRA `(.L_x_2370) ;  /* 0xfffffffc00f08947 */ /* 0x002fea000383ffff */
.L_x_2213:
[----:B---3--:R-:W-:Y:S05]  /*16cd0*/  BSYNC B6 ;  /* 0x0000000000067941 */ /* 0x008fea0003800000 */
.L_x_2207:
[----:B------:R-:W-:Y:S05]  /*16ce0*/  EXIT ;  /* 0x000000000000794d */ /* 0x000fea0003800000 */
.L_x_2224:
[----:B------:R-:W-:Y:S01]  /*16cf0*/  IMAD.MOV.U32 R13, RZ, RZ, R18 ;  /* 0x000000ffff0d7224 */ /* 0x000fe200078e0012 */
[----:B------:R-:W-:Y:S01]  /*16d00*/  MOV R12, RZ ;  /* 0x000000ff000c7202 */ /* 0x000fe20000000f00 */
[----:B------:R-:W-:Y:S01]  /*16d10*/  IMAD.MOV.U32 R11, RZ, RZ, 0x1f ;  /* 0x0000001fff0b7424 */ /* 0x000fe200078e00ff */
[----:B------:R-:W-:-:S07]  /*16d20*/  MOV R15, 0xffffffff ;  /* 0xffffffff000f7802 */ /* 0x000fce0000000f00 */
[----:B------:R-:W-:Y:S05]  /*16d30*/  WARPSYNC.COLLECTIVE R15, `(.L_x_2371) ;  /* 0x000000000f087348 */ /* 0x000fea0003c00000 */
[----:B------:R1:W2:Y:S02]  /*16d40*/  SHFL.IDX P6, R14, R13, R12, R11 ;  /* 0x0000000c0d0e7389 */ /* 0x0002a400000c000b */
[----:B-12---:R-:W-:Y:S01]  /*16d50*/  ENDCOLLECTIVE ;  /* 0x000000000000791b */ /* 0x006fe20003800000 */
.L_x_2371:
[----:B------:R-:W-:Y:S05]  /*16d60*/  BRA `(.L_x_2372) ;  /* 0xfffffea400ac7947 */ /* 0x000fea000383ffff */
.L_x_2226:
[----:B--2---:R2:W3:Y:S02]  /*16d70*/  SYNCS.PHASECHK.TRANS64.TRYWAIT P0, [R16+URZ+0x30c00], R11 ;  /* 0x030c000b100075a7 */ /* 0x0044e4000800017f */
[----:B---3--:R-:W-:Y:S05]  /*16d80*/  @!P0 NANOSLEEP.SYNCS 0x989680 ;  /* 0x009896800000895d */ /* 0x008fea0003900000 */
[----:B------:R-:W3:Y:S02]  /*16d90*/  @!P0 SYNCS.PHASECHK.TRANS64 P0, [R16+URZ+0x30c00], R11 ;  /* 0x030c000b100085a7 */ /* 0x000ee4000800007f */
[----:B---3--:R-:W-:Y:S05]  /*16da0*/  @!P0 BRA `(.L_x_2226) ;  /* 0xfffffffc00f08947 */ /* 0x008fea000383ffff */
[----:B------:R-:W-:Y:S05]  /*16db0*/  BRA `(.L_x_2225) ;  /* 0xfffffea400f87947 */ /* 0x000fea000383ffff */
.L_x_2231:
[----:B--2---:R2:W3:Y:S02]  /*16dc0*/  SYNCS.PHASECHK.TRANS64.TRYWAIT P0, [R6+URZ+0x30c10], R23 ;  /* 0x030c1017060075a7 */ /* 0x0044e4000800017f */
[----:B---3--:R-:W-:Y:S05]  /*16dd0*/  @!P0 NANOSLEEP.SYNCS 0x989680 ;  /* 0x009896800000895d */ /* 0x008fea0003900000 */
[----:B------:R-:W3:Y:S02]  /*16de0*/  @!P0 SYNCS.PHASECHK.TRANS64 P0, [R6+URZ+0x30c10], R23 ;  /* 0x030c1017060085a7 */ /* 0x000ee4000800007f */
[----:B---3--:R-:W-:Y:S05]  /*16df0*/  @!P0 BRA `(.L_x_2231) ;  /* 0xfffffffc00f08947 */ /* 0x008fea000383ffff */
[----:B------:R-:W-:Y:S05]  /*16e00*/  BRA `(.L_x_2230) ;  /* 0xfffffeb000ac7947 */ /* 0x000fea000383ffff */
.L_x_2235:
[----:B------:R1:W1:Y:S02]  /*16e10*/  SYNCS.PHASECHK.TRANS64.TRYWAIT P0, [R6+URZ+0x30c30], R23 ;  /* 0x030c3017060075a7 */ /* 0x000264000800017f */
[----:B-1----:R-:W-:Y:S05]  /*16e20*/  @!P0 NANOSLEEP.SYNCS 0x989680 ;  /* 0x009896800000895d */ /* 0x002fea0003900000 */
[----:B------:R-:W1:Y:S02]  /*16e30*/  @!P0 SYNCS.PHASECHK.TRANS64 P0, [R6+URZ+0x30c30], R23 ;  /* 0x030c3017060085a7 */ /* 0x000e64000800007f */
[----:B-1----:R-:W-:Y:S05]  /*16e40*/  @!P0 BRA `(.L_x_2235) ;  /* 0xfffffffc00f08947 */ /* 0x002fea000383ffff */
[----:B------:R-:W-:Y:S05]  /*16e50*/  BRA `(.L_x_2234) ;  /* 0xfffffeb400b47947 */ /* 0x000fea000383ffff */
.L_x_2243:
[----:B--2---:R2:W3:Y:S02]  /*16e60*/  SYNCS.PHASECHK.TRANS64.TRYWAIT P1, [R6+URZ+0x30c10], R21 ;  /* 0x030c1015060075a7 */ /* 0x0044e4000802017f */
[----:B---3--:R-:W-:Y:S05]  /*16e70*/  @!P1 NANOSLEEP.SYNCS 0x989680 ;  /* 0x009896800000995d */ /* 0x008fea0003900000 */
[----:B------:R-:W3:Y:S02]  /*16e80*/  @!P1 SYNCS.PHASECHK.TRANS64 P1, [R6+URZ+0x30c10], R21 ;  /* 0x030c1015060095a7 */ /* 0x000ee4000802007f */
[----:B---3--:R-:W-:Y:S05]  /*16e90*/  @!P1 BRA `(.L_x_2243) ;  /* 0xfffffffc00f09947 */ /* 0x008fea000383ffff */
[----:B------:R-:W-:Y:S05]  /*16ea0*/  BRA `(.L_x_2242) ;  /* 0xffffff0800bc7947 */ /* 0x000fea000383ffff */
.L_x_2247:
[----:B------:R1:W1:Y:S02]  /*16eb0*/  SYNCS.PHASECHK.TRANS64.TRYWAIT P1, [R6+URZ+0x30c30], R21 ;  /* 0x030c3015060075a7 */ /* 0x000264000802017f */
[----:B-1----:R-:W-:Y:S05]  /*16ec0*/  @!P1 NANOSLEEP.SYNCS 0x989680 ;  /* 0x009896800000995d */ /* 0x002fea0003900000 */
[----:B------:R-:W1:Y:S02]  /*16ed0*/  @!P1 SYNCS.PHASECHK.TRANS64 P1, [R6+URZ+0x30c30], R21 ;  /* 0x030c3015060095a7 */ /* 0x000e64000802007f */
[----:B-1----:R-:W-:Y:S05]  /*16ee0*/  @!P1 BRA `(.L_x_2247) ;  /* 0xfffffffc00f09947 */ /* 0x002fea000383ffff */
[----:B------:R-:W-:Y:S05]  /*16ef0*/  BRA `(.L_x_2246) ;  /* 0xffffff0c00bc7947 */ /* 0x000fea000383ffff */
.L_x_2255:
[----:B--2---:R2:W4:Y:S02]  /*16f00*/  SYNCS.PHASECHK.TRANS64.TRYWAIT P0, [R6+URZ+0x30c10], R21 ;  /* 0x030c1015060075a7 */ /* 0x004524000800017f */
[----:B----4-:R-:W-:Y:S05]  /*16f10*/  @!P0 NANOSLEEP.SYNCS 0x989680 ;  /* 0x009896800000895d */ /* 0x010fea0003900000 */
[----:B------:R-:W4:Y:S02]  /*16f20*/  @!P0 SYNCS.PHASECHK.TRANS64 P0, [R6+URZ+0x30c10], R21 ;  /* 0x030c1015060085a7 */ /* 0x000f24000800007f */
[----:B----4-:R-:W-:Y:S05]  /*16f30*/  @!P0 BRA `(.L_x_2255) ;  /* 0xfffffffc00f08947 */ /* 0x010fea000383ffff */
[----:B------:R-:W-:Y:S05]  /*16f40*/  BRA `(.L_x_2254) ;  /* 0xffffff5400f47947 */ /* 0x000fea000383ffff */
.L_x_2259:
[----:B------:R1:W1:Y:S02]  /*16f50*/  SYNCS.PHASECHK.TRANS64.TRYWAIT P0, [R6+URZ+0x30c30], R21 ;  /* 0x030c3015060075a7 */ /* 0x000264000800017f */
[----:B-1----:R-:W-:Y:S05]  /*16f60*/  @!P0 NANOSLEEP.SYNCS 0x989680 ;  /* 0x009896800000895d */ /* 0x002fea0003900000 */
[----:B------:R-:W1:Y:S02]  /*16f70*/  @!P0 SYNCS.PHASECHK.TRANS64 P0, [R6+URZ+0x30c30], R21 ;  /* 0x030c3015060085a7 */ /* 0x000e64000800007f */
[----:B-1----:R-:W-:Y:S05]  /*16f80*/  @!P0 BRA `(.L_x_2259) ;  /* 0xfffffffc00f08947 */ /* 0x002fea000383ffff */
[----:B------:R-:W-:Y:S05]  /*16f90*/  BRA `(.L_x_2258) ;  /* 0xffffff5800fc7947 */ /* 0x000fea000383ffff */
.L_x_2266:
[----:B------:R-:W-:Y:S01]  /*16fa0*/  BSSY B0, `(.L_x_2373) ;  /* 0x0000005000007945 */ /* 0x000fe20003800000 */
[----:B------:R-:W-:-:S07]  /*16fb0*/  IMAD.MOV.U32 R15, RZ, RZ, -0x1 ;  /* 0xffffffffff0f7424 */ /* 0x000fce00078e00ff */
[----:B---3--:R-:W-:Y:S05]  /*16fc0*/  WARPSYNC.COLLECTIVE R15, `(.L_x_2374) ;  /* 0x000000000f087348 */ /* 0x008fea0003c00000 */
[----:B------:R-:W-:Y:S01]  /*16fd0*/  NOP ;  /* 0x0000000000007918 */ /* 0x000fe20000000000 */
[----:B---3--:R-:W-:Y:S01]  /*16fe0*/  ENDCOLLECTIVE ;  /* 0x000000000000791b */ /* 0x008fe20003800000 */
.L_x_2374:
[----:B------:R-:W-:Y:S05]  /*16ff0*/  BSYNC B0 ;  /* 0x0000000000007941 */ /* 0x000fea0003800000 */
.L_x_2373:
[----:B------:R-:W-:Y:S05]  /*17000*/  BRA `(.L_x_2375) ;  /* 0xffffffb000107947 */ /* 0x000fea000383ffff */
.L_x_2275:
[----:B------:R-:W-:Y:S01]  /*17010*/  BSSY B0, `(.L_x_2376) ;  /* 0x0000005000007945 */ /* 0x000fe20003800000 */
[----:B------:R-:W-:-:S07]  /*17020*/  MOV R15, 0xffffffff ;  /* 0xffffffff000f7802 */ /* 0x000fce0000000f00 */
[----:B-1-3--:R-:W-:Y:S05]  /*17030*/  WARPSYNC.COLLECTIVE R15, `(.L_x_2377) ;  /* 0x000000000f087348 */ /* 0x00afea0003c00000 */
[----:B------:R-:W-:Y:S01]  /*17040*/  NOP ;  /* 0x0000000000007918 */ /* 0x000fe20000000000 */
[----:B-1-3--:R-:W-:Y:S01]  /*17050*/  ENDCOLLECTIVE ;  /* 0x000000000000791b */ /* 0x00afe20003800000 */
.L_x_2377:
[----:B------:R-:W-:Y:S05]  /*17060*/  BSYNC B0 ;  /* 0x0000000000007941 */ /* 0x000fea0003800000 */
.L_x_2376:
[----:B------:R-:W-:Y:S05]  /*17070*/  BRA `(.L_x_2378) ;  /* 0xffffffb000f07947 */ /* 0x000fea000383ffff */
.L_x_2292:
[----:B------:R-:W-:Y:S01]  /*17080*/  BSSY B0, `(.L_x_2379) ;  /* 0x0000005000007945 */ /* 0x000fe20003800000 */
[----:B------:R-:W-:-:S07]  /*17090*/  IMAD.MOV.U32 R15, RZ, RZ, -0x1 ;  /* 0xffffffffff0f7424 */ /* 0x000fce00078e00ff */
[----:B------:R-:W-:Y:S05]  /*170a0*/  WARPSYNC.COLLECTIVE R15, `(.L_x_2380) ;  /* 0x000000000f087348 */ /* 0x000fea0003c00000 */
[----:B------:R-:W-:Y:S01]  /*170b0*/  NOP ;  /* 0x0000000000007918 */ /* 0x000fe20000000000 */
[----:B------:R-:W-:Y:S01]  /*170c0*/  ENDCOLLECTIVE ;  /* 0x000000000000791b */ /* 0x000fe20003800000 */
.L_x_2380:
[----:B------:R-:W-:Y:S05]  /*170d0*/  BSYNC B0 ;  /* 0x0000000000007941 */ /* 0x000fea0003800000 */
.L_x_2379:
[----:B------:R-:W-:Y:S05]  /*170e0*/  BRA `(.L_x_2381) ;  /* 0xffffffc000387947 */ /* 0x000fea000383ffff */
.L_x_2305:
[----:B------:R-:W-:Y:S01]  /*170f0*/  BSSY B0, `(.L_x_2382) ;  /* 0x0000005000007945 */ /* 0x000fe20003800000 */
[----:B------:R-:W-:-:S07]  /*17100*/  MOV R15, 0xffffffff ;  /* 0xffffffff000f7802 */ /* 0x000fce0000000f00 */
[----:B------:R-:W-:Y:S05]  /*17110*/  WARPSYNC.COLLECTIVE R15, `(.L_x_2383) ;  /* 0x000000000f087348 */ /* 0x000fea0003c00000 */
[----:B------:R-:W-:Y:S01]  /*17120*/  NOP ;  /* 0x0000000000007918 */ /* 0x000fe20000000000 */
[----:B------:R-:W-:Y:S01]  /*17130*/  ENDCOLLECTIVE ;  /* 0x000000000000791b */ /* 0x000fe20003800000 */
.L_x_2383:
[----:B------:R-:W-:Y:S05]  /*17140*/  BSYNC B0 ;  /* 0x0000000000007941 */ /* 0x000fea0003800000 */
.L_x_2382:
[----:B------:R-:W-:Y:S05]  /*17150*/  BRA `(.L_x_2384) ;  /* 0xffffffc400c87947 */ /* 0x000fea000383ffff */
.L_x_2317:
[----:B------:R-:W-:Y:S01]  /*17160*/  BSSY B0, `(.L_x_2385) ;  /* 0x0000005000007945 */ /* 0x000fe20003800000 */
[----:B------:R-:W-:-:S07]  /*17170*/  IMAD.MOV.U32 R15, RZ, RZ, -0x1 ;  /* 0xffffffffff0f7424 */ /* 0x000fce00078e00ff */
[----:B------:R-:W-:Y:S05]  /*17180*/  WARPSYNC.COLLECTIVE R15, `(.L_x_2386) ;  /* 0x000000000f087348 */ /* 0x000fea0003c00000 */
[----:B------:R-:W-:Y:S01]  /*17190*/  NOP ;  /* 0x0000000000007918 */ /* 0x000fe20000000000 */
[----:B------:R-:W-:Y:S01]  /*171a0*/  ENDCOLLECTIVE ;  /* 0x000000000000791b */ /* 0x000fe20003800000 */
.L_x_2386:
[----:B------:R-:W-:Y:S05]  /*171b0*/  BSYNC B0 ;  /* 0x0000000000007941 */ /* 0x000fea0003800000 */
.L_x_2385:
[----:B------:R-:W-:Y:S05]  /*171c0*/  BRA `(.L_x_2387) ;  /* 0xffffffc800f07947 */ /* 0x000fea000383ffff */
.L_x_2345:
[----:B-1----:R1:W2:Y:S02]  /*171d0*/  SYNCS.PHASECHK.TRANS64.TRYWAIT P0, [R15+URZ+0x30c20], R0 ;  /* 0x030c20000f0075a7 */ /* 0x0022a4000800017f */
[----:B--2---:R-:W-:Y:S05]  /*171e0*/  @!P0 NANOSLEEP.SYNCS 0x989680 ;  /* 0x009896800000895d */ /* 0x004fea0003900000 */
[----:B------:R-:W2:Y:S02]  /*171f0*/  @!P0 SYNCS.PHASECHK.TRANS64 P0, [R15+URZ+0x30c20], R0 ;  /* 0x030c20000f0085a7 */ /* 0x000ea4000800007f */
[----:B--2---:R-:W-:Y:S05]  /*17200*/  @!P0 BRA `(.L_x_2345) ;  /* 0xfffffffc00f08947 */ /* 0x004fea000383ffff */
[----:B------:R-:W-:Y:S05]  /*17210*/  BRA `(.L_x_2388) ;  /* 0xffffffe0005c7947 */ /* 0x000fea000383ffff */
.L_x_2349:
[----:B--2---:R2:W3:Y:S02]  /*17220*/  SYNCS.PHASECHK.TRANS64.TRYWAIT P1, [R15+URZ+0x30c40], R18 ;  /* 0x030c40120f0075a7 */ /* 0x0044e4000802017f */
[----:B---3--:R-:W-:Y:S05]  /*17230*/  @!P1 NANOSLEEP.SYNCS 0x989680 ;  /* 0x009896800000995d */ /* 0x008fea0003900000 */
[----:B------:R-:W3:Y:S02]  /*17240*/  @!P1 SYNCS.PHASECHK.TRANS64 P1, [R15+URZ+0x30c40], R18 ;  /* 0x030c40120f0095a7 */ /* 0x000ee4000802007f */
[----:B---3--:R-:W-:Y:S05]  /*17250*/  @!P1 BRA `(.L_x_2349) ;  /* 0xfffffffc00f09947 */ /* 0x008fea000383ffff */
[----:B------:R-:W-:Y:S05]  /*17260*/  BRA `(.L_x_2389) ;  /* 0xffffffe400c47947 */ /* 0x000fea000383ffff */
.L_x_2351:
[----:B-1----:R1:W3:Y:S02]  /*17270*/  SYNCS.PHASECHK.TRANS64.TRYWAIT P1, [R15+URZ+0x30c28], R18 ;  /* 0x030c28120f0075a7 */ /* 0x0022e4000802017f */
[----:B---3--:R-:W-:Y:S05]  /*17280*/  @!P1 NANOSLEEP.SYNCS 0x989680 ;  /* 0x009896800000995d */ /* 0x008fea0003900000 */
[----:B------:R-:W3:Y:S02]  /*17290*/  @!P1 SYNCS.PHASECHK.TRANS64 P1, [R15+URZ+0x30c28], R18 ;  /* 0x030c28120f0095a7 */ /* 0x000ee4000802007f */
[----:B---3--:R-:W-:Y:S05]  /*172a0*/  @!P1 BRA `(.L_x_2351) ;  /* 0xfffffffc00f09947 */ /* 0x008fea000383ffff */
[----:B------:R-:W-:Y:S05]  /*172b0*/  BRA `(.L_x_2390) ;  /* 0xffffffe800487947 */ /* 0x000fea000383ffff */
.L_x_2353:
[----:B---3--:R3:W4:Y:S02]  /*172c0*/  SYNCS.PHASECHK.TRANS64.TRYWAIT P1, [R15+URZ+0x30c48], R18 ;  /* 0x030c48120f0075a7 */ /* 0x008724000802017f */
[----:B----4-:R-:W-:Y:S05]  /*172d0*/  @!P1 NANOSLEEP.SYNCS 0x989680 ;  /* 0x009896800000995d */ /* 0x010fea0003900000 */
[----:B------:R-:W4:Y:S02]  /*172e0*/  @!P1 SYNCS.PHASECHK.TRANS64 P1, [R15+URZ+0x30c48], R18 ;  /* 0x030c48120f0095a7 */ /* 0x000f24000802007f */
[----:B----4-:R-:W-:Y:S05]  /*172f0*/  @!P1 BRA `(.L_x_2353) ;  /* 0xfffffffc00f09947 */ /* 0x010fea000383ffff */
[----:B------:R-:W-:Y:S05]  /*17300*/  BRA `(.L_x_2391) ;  /* 0xffffffe800cc7947 */ /* 0x000fea000383ffff */
.L_x_2355:
[----:B------:R-:W-:-:S07]  /*17310*/  SHF.L.U32 R4, R10, 0x1f, RZ ;  /* 0x0000001f0a047819 */ /* 0x000fce00000006ff */
.L_x_2392:
[----:B----4-:R4:W1:Y:S02]  /*17320*/  SYNCS.PHASECHK.TRANS64.TRYWAIT P1, [R15+URZ+0x30c20], R4 ;  /* 0x030c20040f0075a7 */ /* 0x010864000802017f */
[----:B-1----:R-:W-:Y:S05]  /*17330*/  @!P1 NANOSLEEP.SYNCS 0x989680 ;  /* 0x009896800000995d */ /* 0x002fea0003900000 */
[----:B------:R-:W1:Y:S02]  /*17340*/  @!P1 SYNCS.PHASECHK.TRANS64 P1, [R15+URZ+0x30c20], R4 ;  /* 0x030c20040f0095a7 */ /* 0x000e64000802007f */
[----:B-1----:R-:W-:Y:S05]  /*17350*/  @!P1 BRA `(.L_x_2392) ;  /* 0xfffffffc00f09947 */ /* 0x002fea000383ffff */
[----:B------:R-:W-:Y:S05]  /*17360*/  BRA `(.L_x_2393) ;  /* 0xffffffec00347947 */ /* 0x000fea000383ffff */
.L_x_2358:
[----:B----4-:R4:W1:Y:S02]  /*17370*/  SYNCS.PHASECHK.TRANS64.TRYWAIT P1, [R15+URZ+0x30c40], R12 ;  /* 0x030c400c0f0075a7 */ /* 0x010864000802017f */
[----:B-1----:R-:W-:Y:S05]  /*17380*/  @!P1 NANOSLEEP.SYNCS 0x989680 ;  /* 0x009896800000995d */ /* 0x002fea0003900000 */
[----:B------:R-:W1:Y:S02]  /*17390*/  @!P1 SYNCS.PHASECHK.TRANS64 P1, [R15+URZ+0x30c40], R12 ;  /* 0x030c400c0f0095a7 */ /* 0x000e64000802007f */
[----:B-1----:R-:W-:Y:S05]  /*173a0*/  @!P1 BRA `(.L_x_2358) ;  /* 0xfffffffc00f09947 */ /* 0x002fea000383ffff */
[----:B------:R-:W-:Y:S05]  /*173b0*/  BRA `(.L_x_2394) ;  /* 0xffffffec00d47947 */ /* 0x000fea000383ffff */
.L_x_2360:
[----:B-1----:R1:W2:Y:S02]  /*173c0*/  SYNCS.PHASECHK.TRANS64.TRYWAIT P1, [R15+URZ+0x30c28], R12 ;  /* 0x030c280c0f0075a7 */ /* 0x0022a4000802017f */
[----:B--2---:R-:W-:Y:S05]  /*173d0*/  @!P1 NANOSLEEP.SYNCS 0x989680 ;  /* 0x009896800000995d */ /* 0x004fea0003900000 */
[----:B------:R-:W2:Y:S02]  /*173e0*/  @!P1 SYNCS.PHASECHK.TRANS64 P1, [R15+URZ+0x30c28], R12 ;  /* 0x030c280c0f0095a7 */ /* 0x000ea4000802007f */
[----:B--2---:R-:W-:Y:S05]  /*173f0*/  @!P1 BRA `(.L_x_2360) ;  /* 0xfffffffc00f09947 */ /* 0x004fea000383ffff */
[----:B------:R-:W-:Y:S05]  /*17400*/  BRA `(.L_x_2395) ;  /* 0xfffffff0004c7947 */ /* 0x000fea000383ffff */
.L_x_2362:
[----:B------:R1:W1:Y:S02]  /*17410*/  SYNCS.PHASECHK.TRANS64.TRYWAIT P0, [R3+URZ+0x30c40], R0 ;  /* 0x030c4000030075a7 */ /* 0x000264000800017f */
[----:B-1----:R-:W-:Y:S05]  /*17420*/  @!P0 NANOSLEEP.SYNCS 0x989680 ;  /* 0x009896800000895d */ /* 0x002fea0003900000 */
[----:B------:R-:W1:Y:S02]  /*17430*/  @!P0 SYNCS.PHASECHK.TRANS64 P0, [R3+URZ+0x30c40], R0 ;  /* 0x030c4000030085a7 */ /* 0x000e64000800007f */
[----:B-1----:R-:W-:Y:S05]  /*17440*/  @!P0 BRA `(.L_x_2362) ;  /* 0xfffffffc00f08947 */ /* 0x002fea000383ffff */
[----:B------:R-:W-:Y:S05]  /*17450*/  BRA `(.L_x_2396) ;  /* 0xfffffff000e07947 */ /* 0x000fea000383ffff */
.L_x_2364:
[----:B------:R-:W-:Y:S01]  /*17460*/  BSSY B0, `(.L_x_2397) ;  /* 0x0000006000007945 */ /* 0x000fe20003800000 */
[----:B------:R-:W-:-:S07]  /*17470*/  MOV R15, 0xffffffff ;  /* 0xffffffff000f7802 */ /* 0x000fce0000000f00 */
[----:B---3--:R-:W-:Y:S05]  /*17480*/  WARPSYNC.COLLECTIVE R15, `(.L_x_2398) ;  /* 0x000000000f0c7348 */ /* 0x008fea0003c00000 */
[----:B------:R-:W-:Y:S02]  /*17490*/  ELECT P6, UR62, PT ;  /* 0x00000000003e782f */ /* 0x000fe400038c0000 */
[----:B------:R-:W-:Y:S01]  /*174a0*/  MOV R14, UR62 ;  /* 0x0000003e000e7c02 */ /* 0x000fe20008000f00 */
[----:B---3--:R-:W-:Y:S10]  /*174b0*/  ENDCOLLECTIVE ;  /* 0x000000000000791b */ /* 0x008ff40003800000 */
.L_x_2398:
[----:B------:R-:W-:Y:S05]  /*174c0*/  BSYNC B0 ;  /* 0x0000000000007941 */ /* 0x000fea0003800000 */
.L_x_2397:
[----:B------:R-:W-:Y:S05]  /*174d0*/  BRA `(.L_x_2399) ;  /* 0xfffffff400747947 */ /* 0x000fea000383ffff */
.L_x_2366:
[----:B-1----:R1:W2:Y:S02]  /*174e0*/  SYNCS.PHASECHK.TRANS64.TRYWAIT P0, [R7+URZ], R4 ;  /* 0x00000004070075a7 */ /* 0x0022a4000800017f */
[----:B--2---:R-:W-:Y:S05]  /*174f0*/  @!P0 NANOSLEEP.SYNCS 0x989680 ;  /* 0x009896800000895d */ /* 0x004fea0003900000 */
[----:B------:R-:W2:Y:S02]  /*17500*/  @!P0 SYNCS.PHASECHK.TRANS64 P0, [R7+URZ], R4 ;  /* 0x00000004070085a7 */ /* 0x000ea4000800007f */
[----:B--2---:R-:W-:Y:S05]  /*17510*/  @!P0 BRA `(.L_x_2366) ;  /* 0xfffffffc00f08947 */ /* 0x004fea000383ffff */
[----:B------:R-:W-:Y:S05]  /*17520*/  BRA `(.L_x_2400) ;  /* 0xfffffff400b47947 */ /* 0x000fea000383ffff */
.L_x_2367:
[----:B--2---:R2:W4:Y:S02]  /*17530*/  SYNCS.PHASECHK.TRANS64.TRYWAIT P0, [R3+URZ], R2 ;  /* 0x00000002030075a7 */ /* 0x004524000800017f */
[----:B----4-:R-:W-:Y:S05]  /*17540*/  @!P0 NANOSLEEP.SYNCS 0x989680 ;  /* 0x009896800000895d */ /* 0x010fea0003900000 */
[----:B------:R-:W4:Y:S02]  /*17550*/  @!P0 SYNCS.PHASECHK.TRANS64 P0, [R3+URZ], R2 ;  /* 0x00000002030085a7 */ /* 0x000f24000800007f */
[----:B----4-:R-:W-:Y:S05]  /*17560*/  @!P0 BRA `(.L_x_2367) ;  /* 0xfffffffc00f08947 */ /* 0x010fea000383ffff */
[----:B------:R-:W-:Y:S05]  /*17570*/  BRA `(.L_x_2401) ;  /* 0xfffffff400a87947 */ /* 0x000fea000383ffff */
.L_x_2369:
[----:B--2---:R2:W4:Y:S02]  /*17580*/  SYNCS.PHASECHK.TRANS64.TRYWAIT P0, [R5+URZ], R4 ;  /* 0x00000004050075a7 */ /* 0x004524000800017f */
[----:B----4-:R-:W-:Y:S05]  /*17590*/  @!P0 NANOSLEEP.SYNCS 0x989680 ;  /* 0x009896800000895d */ /* 0x010fea0003900000 */
[----:B------:R-:W4:Y:S02]  /*175a0*/  @!P0 SYNCS.PHASECHK.TRANS64 P0, [R5+URZ], R4 ;  /* 0x00000004050085a7 */ /* 0x000f24000800007f */
[----:B----4-:R-:W-:Y:S05]  /*175b0*/  @!P0 BRA `(.L_x_2369) ;  /* 0xfffffffc00f08947 */ /* 0x010fea000383ffff */
[----:B------:R-:W-:Y:S05]  /*175c0*/  BRA `(.L_x_2402) ;  /* 0xfffffff400ac7947 */ /* 0x000fea000383ffff */
.L_x_2403:
        /* <DEDUP_REMOVED lines=11> */
.L_x_7389:


//--------------------- .text._ZN7cutlass13device_kernelIN5flash11enable_sm90INS1_16FlashAttnBwdSm90INS1_25CollectiveMainloopBwdSm90ILi2ELi2ELi2EN4cute5tupleIJNS5_1CILi1EEES8_S8_EEENS6_IJNS7_ILi96EEENS7_ILi128EEENS7_ILi64EEEEEENS_6half_tEfNS_4arch4Sm90ELb1ELb0ELb1ELb0ELb0ELb1ELb0ELb1ELi2ELi1ELi2ELi2ELb0EEENS1_21CollectiveEpilogueBwdISD_SE_SG_Li256ELb0ELb0ELi1EEENS1_25SingleTileBwdLPTSchedulerILb0ELi128ELb0EEEEEEEEEvNT_6ParamsE --------------------------
	.section	.text._ZN7cutlass13device_kernelIN5flash11enable_sm90INS1_16FlashAttnBwdSm90INS1_25CollectiveMainloopBwdSm90ILi2ELi2ELi2EN4cute5tupleIJNS5_1CILi1EEES8_S8_EEENS6_IJNS7_ILi96EEENS7_ILi128EEENS7_ILi64EEEEEENS_6half_tEfNS_4arch4Sm90ELb1ELb0ELb1ELb0ELb0ELb1ELb0ELb1ELi2ELi1ELi2ELi2ELb0EEENS1_21CollectiveEpilogueBwdISD_SE_SG_Li256ELb0ELb0ELi1EEENS1_25SingleTileBwdLPTSchedulerILb0ELi128ELb0EEEEEEEEEvNT_6ParamsE,"ax",@progbits
	.align	128
.text._ZN7cutlass13device_kernelIN5flash11enable_sm90INS1_16FlashAttnBwdSm90INS1_25CollectiveMainloopBwdSm90ILi2ELi2ELi2EN4cute5tupleIJNS5_1CILi1EEES8_S8_EEENS6_IJNS7_ILi96EEENS7_ILi128EEENS7_ILi64EEEEEENS_6half_tEfNS_4arch4Sm90ELb1ELb0ELb1ELb0ELb0ELb1ELb0ELb1ELi2ELi1ELi2ELi2ELb0EEENS1_21CollectiveEpilogueBwdISD_SE_SG_Li256ELb0ELb0ELi1EEENS1_25SingleTileBwdLPTSchedulerILb0ELi128ELb0EEEEEEEEEvNT_6ParamsE:
        .type           _ZN7cutlass13device_kernelIN5flash11enable_sm90INS1_16FlashAttnBwdSm90INS1_25CollectiveMainloopBwdSm90ILi2ELi2ELi2EN4cute5tupleIJNS5_1CILi1EEES8_S8_EEENS6_IJNS7_ILi96EEENS7_ILi128EEENS7_ILi64EEEEEENS_6half_tEfNS_4arch4Sm90ELb1ELb0ELb1ELb0ELb0ELb1ELb0ELb1ELi2ELi1ELi2ELi2ELb0EEENS1_21CollectiveEpilogueBwdISD_SE_SG_Li256ELb0ELb0ELi1EEENS1_25SingleTileBwdLPTSchedulerILb0ELi128ELb0EEEEEEEEEvNT_6ParamsE,@function
        .size           _ZN7cutlass13device_kernelIN5flash11enable_sm90INS1_16FlashAttnBwdSm90INS1_25CollectiveMainloopBwdSm90ILi2ELi2ELi2EN4cute5tupleIJNS5_1CILi1EEES8_S8_EEENS6_IJNS7_ILi96EEENS7_ILi128EEENS7_ILi64EEEEEENS_6half_tEfNS_4arch4Sm90ELb1ELb0ELb1ELb0ELb0ELb1ELb0ELb1ELi2ELi1ELi2ELi2ELb0EEENS1_21CollectiveEpilogueBwdISD_SE_SG_Li256ELb0ELb0ELi1EEENS1_25SingleTileBwdLPTSchedulerILb0ELi128ELb0EEEEEEEEEvNT_6ParamsE,(.L_x_7390 - _ZN7cutlass13device_kernelIN5flash11enable_sm90INS1_16FlashAttnBwdSm90INS1_25CollectiveMainloopBwdSm90ILi2ELi2ELi2EN4cute5tupleIJNS5_1CILi1EEES8_S8_EEENS6_IJNS7_ILi96EEENS7_ILi128EEENS7_ILi64EEEEEENS_6half_tEfNS_4arch4Sm90ELb1ELb0ELb1ELb0ELb0ELb1ELb0ELb1ELi2ELi1ELi2ELi2ELb0EEENS1_21CollectiveEpilogueBwdISD_SE_SG_Li256ELb0ELb0ELi1EEENS1_25SingleTileBwdLPTSchedulerILb0ELi128ELb0EEEEEEEEEvNT_6ParamsE)
        .other          _ZN7cutlass13device_kernelIN5flash11enable_sm90INS1_16FlashAttnBwdSm90INS1_25CollectiveMainloopBwdSm90ILi2ELi2ELi2EN4cute5tupleIJNS5_1CILi1EEES8_S8_EEENS6_IJNS7_ILi96EEENS7_ILi128EEENS7_ILi64EEEEEENS_6half_tEfNS_4arch4Sm90ELb1ELb0ELb1ELb0ELb0ELb1ELb0ELb1ELi2ELi1ELi2ELi2ELb0EEENS1_21CollectiveEpilogueBwdISD_SE_SG_Li256ELb0ELb0ELi1EEENS1_25SingleTileBwdLPTSchedulerILb0ELi128ELb0EEEEEEEEEvNT_6ParamsE,@"STO_CUDA_ENTRY STV_DEFAULT"
_ZN7cutlass13device_kernelIN5flash11enable_sm90INS1_16FlashAttnBwdSm90INS1_25CollectiveMainloopBwdSm90ILi2ELi2ELi2EN4cute5tupleIJNS5_1CILi1EEES8_S8_EEENS6_IJNS7_ILi96EEENS7_ILi128EEENS7_ILi64EEEEEENS_6half_tEfNS_4arch4Sm90ELb1ELb0ELb1ELb0ELb0ELb1ELb0ELb1ELi2ELi1ELi2ELi2ELb0EEENS1_21CollectiveEpilogueBwdISD_SE_SG_Li256ELb0ELb0ELi1EEENS1_25SingleTileBwdLPTSchedulerILb0ELi128ELb0EEEEEEEEEvNT_6ParamsE:
        /* <DEDUP_REMOVED lines=29> */
.L_x_2405:
[----:B------:R-:W-:Y:S05]  /*01d0*/  BSYNC B0 ;  /* 0x0000000000007941 */ /* 0x000fea0003800000 */
.L_x_2404:
        /* <DEDUP_REMOVED lines=34> */
.L_x_2406:
        /* <DEDUP_REMOVED lines=22> */
.L_x_2407:
[----:B---3--:R-:W-:Y:S01]  /*0560*/  ISETP.NE.AND P0, PT, R2, RZ, PT ;  /* 0x000000ff0200720c */ /* 0x008fe20003f05270 */
[----:B------:R-:W-:Y:S01]  /*0570*/  IMAD.MOV.U32 R2, RZ, RZ, 0x1 ;  /* 0x00000001ff027424 */ /* 0x000fe200078e00ff */
[----:B------:R-:W-:Y:S01]  /*0580*/  NOP ;  /* 0x0000000000007918 */ /* 0x000fe20000000000 */
[----:B------:R-:W-:Y:S03]  /*0590*/  BSSY B6, `(.L_x_2408) ;  /* 0x0000db8000067945 */ /* 0x000fe60003800000 */
[----:B------:R-:W-:-:S05]  /*05a0*/  SEL R2, R2, 0x2, !P0 ;  /* 0x0000000202027807 */ /* 0x000fca0004000000 */
[----:B------:R3:W-:Y:S01]  /*05b0*/  STL [R1+0xc], R2 ;  /* 0x00000c0201007387 */ /* 0x0007e20000100800 */
[----:B-12-4-:R-:W-:Y:S06]  /*05c0*/  BAR.SYNC.DEFER_BLOCKING 0x0 ;  /* 0x0000000000007b1d */ /* 0x016fec0000010000 */
[----:B------:R-:W-:Y:S05]  /*05d0*/  @!P0 BRA `(.L_x_2409) ;  /* 0x000000ac00608947 */ /* 0x000fea0003800000 */
.L_x_2410:
[----:B------:R-:W-:-:S08]  /*05e0*/  NOP ;  /* 0x0000000000007918 */ /* 0x000fd00000000000 */
[----:B------:R-:W1:Y:S02]  /*05f0*/  USETMAXREG.TRY_ALLOC.CTAPOOL UP0, 0xf0 ;  /* 0x000000f0000079c8 */ /* 0x000e640008000600 */
[----:B-1----:R-:W-:-:S13]  /*0600*/  PLOP3.LUT P0, PT, PT, PT, UP0, 0x80, 0x0 ;  /* 0x000000000000781c */ /* 0x002fda0003f0f008 */
[----:B------:R-:W-:Y:S05]  /*0610*/  @!P0 BRA `(.L_x_2410) ;  /* 0xfffffffc00f08947 */ /* 0x000fea000383ffff */
[----:B------:R-:W-:Y:S01]  /*0620*/  LOP3.LUT R0, R0, 0x3, RZ, 0xc0, !PT ;  /* 0x0000000300007812 */ /* 0x000fe200078ec0ff */
[----:B---3--:R-:W1:Y:S01]  /*0630*/  S2R R2, SR_TID.X ;  /* 0x0000000000027919 */ /* 0x008e620000002100 */
[----:B------:R-:W2:Y:S01]  /*0640*/  S2UR UR7, SR_CTAID.X ;  /* 0x00000000000779c3 */ /* 0x000ea20000002500 */
[----:B------:R-:W-:Y:S02]  /*0650*/  ULDC UR8, c[0x0][0xb50] ;  /* 0x0002d40000087ab9 */ /* 0x000fe40000000800 */
[----:B------:R-:W-:Y:S01]  /*0660*/  UISETP.NE.AND UP0, UPT, UR8, 0x1, UPT ;  /* 0x000000010800788c */ /* 0x000fe2000bf05270 */
[----:B------:R-:W3:Y:S04]  /*0670*/  SHFL.IDX PT, R0, R0, RZ, 0x1f ;  /* 0x00001fff00007589 */ /* 0x000ee800000e0000 */
[----:B------:R-:W4:Y:S06]  /*0680*/  LDC R3, c[0x0][0xb68] ;  /* 0x0002da00ff037b82 */ /* 0x000f2c0000000800 */
[----:B------:R-:W-:Y:S01]  /*0690*/  @UP0 ULDC UR4, c[0x0][0xb54] ;  /* 0x0002d50000040ab9 */ /* 0x000fe20000000800 */
[----:B------:R-:W-:Y:S01]  /*06a0*/  @UP0 ULDC UR9, c[0x0][0xb58] ;  /* 0x0002d60000090ab9 */ /* 0x000fe20000000800 */
[----:B--2---:R-:W-:-:S02]  /*06b0*/  UIMAD.WIDE.U32 UR4, UR7, UR4, URZ ;  /* 0x00000004070472a5 */ /* 0x004fc4000f8e003f */
[----:B------:R-:W-:Y:S01]  /*06c0*/  UMOV UR6, UR7 ;  /* 0x0000000700067c82 */ /* 0x000fe20008000000 */
[----:B---3--:R-:W-:Y:S01]  /*06d0*/  ISETP.NE.AND P0, PT, R0, RZ, PT ;  /* 0x000000ff0000720c */ /* 0x008fe20003f05270 */
[----:B------:R-:W-:Y:S01]  /*06e0*/  @UP0 USHF.R.U32.HI UR6, URZ, UR9, UR5 ;  /* 0x000000093f060299 */ /* 0x000fe20008011605 */
[----:B-1----:R-:W-:-:S03]  /*06f0*/  SHF.R.U32.HI R2, RZ, 0x7, R2 ;  /* 0x00000007ff027819 */ /* 0x002fc60000011602 */
[----:B------:R-:W-:-:S04]  /*0700*/  UIADD3 UR4, -UR6, URZ, URZ ;  /* 0x0000003f06047290 */ /* 0x000fc8000fffe13f */
[----:B------:R-:W-:-:S04]  /*0710*/  UIMAD UR10, UR8, UR4, UR7 ;  /* 0x00000004080a72a4 */ /* 0x000fc8000f8e0207 */
[----:B------:R-:W-:-:S05]  /*0720*/  @!P0 IADD3 R2, R2, 0x9, RZ ;  /* 0x0000000902028810 */ /* 0x000fca0007ffe0ff */
[----:B------:R1:W-:Y:S06]  /*0730*/  @!P0 BAR.ARV R2, 0xa0 ;  /* 0x000280020000851d */ /* 0x0003ec0000002000 */
[----:B----4-:R-:W-:-:S13]  /*0740*/  ISETP.LE.AND P0, PT, R3, UR6, PT ;  /* 0x0000000603007c0c */ /* 0x010fda000bf03270 */
[----:B-1----:R-:W-:Y:S05]  /*0750*/  @!P0 BRA `(.L_x_2411) ;  /* 0x0000000000208947 */ /* 0x002fea0003800000 */
[----:B------:R-:W-:Y:S01]  /*0760*/  ULDC UR7, c[0x0][0xb5c] ;  /* 0x0002d70000077ab9 */ /* 0x000fe20000000800 */
[----:B------:R-:W-:Y:S01]  /*0770*/  UMOV UR36, UR10 ;  /* 0x0000000a00247c82 */ /* 0x000fe20008000000 */
[----:B------:R-:W-:-:S11]  /*0780*/  UISETP.NE.AND UP0, UPT, UR7, 0x1, UPT ;  /* 0x000000010700788c */ /* 0x000fd6000bf05270 */
[----:B------:R-:W-:Y:S02]  /*0790*/  @UP0 ULDC.64 UR8, c[0x0][0xb60] ;  /* 0x0002d80000080ab9 */ /* 0x000fe40000000a00 */
[----:B------:R-:W-:-:S04]  /*07a0*/  UIMAD.WIDE.U32 UR4, UR10, UR8, URZ ;  /* 0x000000080a0472a5 */ /* 0x000fc8000f8e003f */
[----:B------:R-:W-:-:S04]  /*07b0*/  @UP0 USHF.R.U32.HI UR36, URZ, UR9, UR5 ;  /* 0x000000093f240299 */ /* 0x000fc80008011605 */
[----:B------:R-:W-:Y:S01]  /*07c0*/  UIMAD UR4, UR36, UR7, URZ ;  /* 0x00000007240472a4 */ /* 0x000fe2000f8e023f */
[----:B------:R-:W-:Y:S11]  /*07d0*/  BRA `(.L_x_2412) ;  /* 0x00000000001c7947 */ /* 0x000ff60003800000 */
.L_x_2411:
[----:B------:R-:W-:Y:S01]  /*07e0*/  ULDC UR7, c[0x0][0xb44] ;  /* 0x0002d10000077ab9 */ /* 0x000fe20000000800 */
[----:B------:R-:W-:Y:S01]  /*07f0*/  UMOV UR36, UR10 ;  /* 0x0000000a00247c82 */ /* 0x000fe20008000000 */
[----:B------:R-:W-:-:S11]  /*0800*/  UISETP.NE.AND UP0, UPT, UR7, 0x1, UPT ;  /* 0x000000010700788c */ /* 0x000fd6000bf05270 */
[----:B------:R-:W-:Y:S02]  /*0810*/  @UP0 ULDC.64 UR8, c[0x0][0xb48] ;  /* 0x0002d20000080ab9 */ /* 0x000fe40000000a00 */
[----:B------:R-:W-:-:S04]  /*0820*/  UIMAD.WIDE.U32 UR4, UR10, UR8, URZ ;  /* 0x000000080a0472a5 */ /* 0x000fc8000f8e003f */
[----:B------:R-:W-:-:S04]  /*0830*/  @UP0 USHF.R.U32.HI UR36, URZ, UR9, UR5 ;  /* 0x000000093f240299 */ /* 0x000fc80008011605 */
[----:B------:R-:W-:-:S12]  /*0840*/  UIMAD UR4, UR36, UR7, URZ ;  /* 0x00000007240472a4 */ /* 0x000fd8000f8e023f */
.L_x_2412:
[----:B------:R-:W-:Y:S01]  /*0850*/  ULDC UR43, c[0x0][0xb38] ;  /* 0x0002ce00002b7ab9 */ /* 0x000fe20000000800 */
[----:B------:R-:W-:Y:S02]  /*0860*/  UIADD3 UR4, UR10, -UR4, URZ ;  /* 0x800000040a047290 */ /* 0x000fe4000fffe03f */
[----:B------:R-:W-:Y:S01]  /*0870*/  UISETP.NE.AND UP0, UPT, UR43, 0x1, UPT ;  /* 0x000000012b00788c */ /* 0x000fe2000bf05270 */
[----:B------:R-:W-:Y:S02]  /*0880*/  ULDC UR5, c[0x0][0xb44] ;  /* 0x0002d10000057ab9 */ /* 0x000fe40000000800 */
[----:B------:R-:W-:-:S08]  /*0890*/  UIMAD UR6, UR6, UR5, UR4 ;  /* 0x00000005060672a4 */ /* 0x000fd0000f8e0204 */
[----:B------:R-:W-:Y:S01]  /*08a0*/  @UP0 ULDC UR4, c[0x0][0xb3c] ;  /* 0x0002cf0000040ab9 */ /* 0x000fe20000000800 */
[----:B------:R-:W-:Y:S01]  /*08b0*/  @UP0 ULDC UR7, c[0x0][0xb40] ;  /* 0x0002d00000070ab9 */ /* 0x000fe20000000800 */
[----:B------:R-:W-:Y:S02]  /*08c0*/  UIMAD.WIDE.U32 UR4, UR6, UR4, URZ ;  /* 0x00000004060472a5 */ /* 0x000fe4000f8e003f */
[----:B------:R-:W-:Y:S02]  /*08d0*/  UMOV UR44, UR6 ;  /* 0x00000006002c7c82 */ /* 0x000fe40008000000 */
[----:B------:R-:W-:-:S04]  /*08e0*/  @UP0 USHF.R.U32.HI UR44, URZ, UR7, UR5 ;  /* 0x000000073f2c0299 */ /* 0x000fc80008011605 */
[----:B------:R-:W-:Y:S02]  /*08f0*/  UIADD3 UR4, -UR44, URZ, URZ ;  /* 0x0000003f2c047290 */ /* 0x000fe4000fffe13f */
[----:B------:R-:W-:Y:S02]  /*0900*/  ISETP.LE.AND P0, PT, RZ, UR44, PT ;  /* 0x0000002cff007c0c */ /* 0x000fe4000bf03270 */
[----:B------:R-:W-:-:S11]  /*0910*/  UIMAD UR43, UR43, UR4, UR6 ;  /* 0x000000042b2b72a4 */ /* 0x000fd6000f8e0206 */
[----:B------:R-:W-:Y:S05]  /*0920*/  @!P0 BRA `(.L_x_2413) ;  /* 0x000000d400f88947 */ /* 0x000fea0003800000 */
[----:B------:R-:W-:Y:S01]  /*0930*/  ULDC UR5, c[0x0][0x280] ;  /* 0x0000a00000057ab9 */ /* 0x000fe20000000800 */
[----:B------:R-:W-:Y:S01]  /*0940*/  ULDC UR6, c[0x0][0x290] ;  /* 0x0000a40000067ab9 */ /* 0x000fe20000000800 */
[----:B------:R-:W-:Y:S01]  /*0950*/  ULEA UR4, UR36, UR5, 0x7 ;  /* 0x0000000524047291 */ /* 0x000fe2000f8e383f */
[----:B------:R-:W-:Y:S01]  /*0960*/  PLOP3.LUT P0, PT, PT, PT, PT, 0x80, 0x0 ;  /* 0x000000000000781c */ /* 0x000fe20003f0f070 */
[----:B------:R-:W-:Y:S01]  /*0970*/  ULDC UR7, c[0x0][0x74c] ;  /* 0x0001d30000077ab9 */ /* 0x000fe20000000800 */
[----:B------:R-:W-:Y:S01]  /*0980*/  CS2R R150, SRZ ;  /* 0x0000000000967805 */ /* 0x000fe2000001ff00 */
[----:B------:R-:W-:Y:S01]  /*0990*/  UIADD3 UR6, -UR7, UR4, -UR6 ;  /* 0x0000000407067290 */ /* 0x000fe2000fffe906 */
[----:B------:R-:W-:Y:S01]  /*09a0*/  CS2R R148, SRZ ;  /* 0x0000000000947805 */ /* 0x000fe2000001ff00 */
[----:B------:R-:W-:Y:S01]  /*09b0*/  UIADD3 UR4, UR5, 0x5f, URZ ;  /* 0x0000005f05047890 */ /* 0x000fe2000fffe03f */
[----:B------:R-:W-:Y:S01]  /*09c0*/  CS2R R146, SRZ ;  /* 0x0000000000927805 */ /* 0x000fe2000001ff00 */
[----:B------:R-:W-:Y:S01]  /*09d0*/  UIMAD.WIDE UR6, UR6, 0x2aaaaaab, URZ ;  /* 0x2aaaaaab060678a5 */ /* 0x000fe2000f8e023f */
[----:B------:R-:W-:Y:S01]  /*09e0*/  CS2R R144, SRZ ;  /* 0x0000000000907805 */ /* 0x000fe2000001ff00 */
[----:B------:R-:W-:Y:S01]  /*09f0*/  UIMAD.WIDE UR4, UR4, 0x2aaaaaab, URZ ;  /* 0x2aaaaaab040478a5 */ /* 0x000fe2000f8e023f */
[----:B------:R-:W-:Y:S01]  /*0a00*/  CS2R R142, SRZ ;  /* 0x00000000008e7805 */ /* 0x000fe2000001ff00 */
[----:B------:R-:W-:Y:S01]  /*0a10*/  USHF.R.U32.HI UR6, URZ, 0x1f, UR7 ;  /* 0x0000001f3f067899 */ /* 0x000fe20008011607 */
[----:B------:R-:W-:Y:S01]  /*0a20*/  CS2R R140, SRZ ;  /* 0x00000000008c7805 */ /* 0x000fe2000001ff00 */
[----:B------:R-:W-:Y:S01]  /*0a30*/  USHF.R.U32.HI UR37, URZ, 0x1f, UR5 ;  /* 0x0000001f3f257899 */ /* 0x000fe20008011605 */
[----:B------:R-:W-:Y:S01]  /*0a40*/  CS2R R138, SRZ ;  /* 0x00000000008a7805 */ /* 0x000fe2000001ff00 */
[----:B------:R-:W-:Y:S01]  /*0a50*/  ULEA.HI.SX32 UR6, UR7, UR6, 0x1c ;  /* 0x0000000607067291 */ /* 0x000fe2000f8fe23f */
[----:B------:R-:W-:Y:S01]  /*0a60*/  CS2R R136, SRZ ;  /* 0x0000000000887805 */ /* 0x000fe2000001ff00 */
[----:B------:R-:W-:Y:S01]  /*0a70*/  ULEA.HI.SX32 UR37, UR5, UR37, 0x1c ;  /* 0x0000002505257291 */ /* 0x000fe2000f8fe23f */
[----:B------:R-:W-:-:S02]  /*0a80*/  CS2R R134, SRZ ;  /* 0x0000000000867805 */ /* 0x000fc4000001ff00 */
[----:B------:R-:W-:Y:S02]  /*0a90*/  CS2R R132, SRZ ;  /* 0x0000000000847805 */ /* 0x000fe4000001ff00 */
[----:B------:R-:W-:Y:S02]  /*0aa0*/  CS2R R130, SRZ ;  /* 0x0000000000827805 */ /* 0x000fe4000001ff00 */
[----:B------:R-:W-:Y:S02]  /*0ab0*/  VIMNMX R16, RZ, UR6, !PT ;  /* 0x00000006ff107c48 */ /* 0x000fe4000ffe0100 */
[----:B------:R-:W-:Y:S02]  /*0ac0*/  CS2R R128, SRZ ;  /* 0x0000000000807805 */ /* 0x000fe4000001ff00 */
[----:B------:R-:W-:Y:S02]  /*0ad0*/  CS2R R126, SRZ ;  /* 0x00000000007e7805 */ /* 0x000fe4000001ff00 */
[----:B------:R-:W-:-:S02]  /*0ae0*/  CS2R R124, SRZ ;  /* 0x00000000007c7805 */ /* 0x000fc4000001ff00 */
[----:B------:R-:W-:Y:S02]  /*0af0*/  ISETP.LT.AND P1, PT, R16, UR37, PT ;  /* 0x0000002510007c0c */ /* 0x000fe4000bf21270 */
        /* <DEDUP_REMOVED lines=18> */
[----:B------:R-:W-:Y:S06]  /*0c20*/  @!P1 BRA `(.L_x_2414) ;  /* 0x0000009000009947 */ /* 0x000fec0003800000 */
        /* <DEDUP_REMOVED lines=21> */
.L_x_2416:
        /* <DEDUP_REMOVED lines=15> */
.L_x_2415:
        /* <DEDUP_REMOVED lines=22> */
.L_x_2418:
        /* <DEDUP_REMOVED lines=15> */
.L_x_2417:
[----:B------:R-:W-:Y:S01]  /*10c0*/  SHF.R.S32.HI R7, RZ, 0x1f, R18 ;  /* 0x0000001fff077819 */ /* 0x000fe20000011412 */
[----:B------:R-:W-:-:S03]  /*10d0*/  UMOV UR4, 0xffffffff ;  /* 0xffffffff00047882 */ /* 0x000fc60000000000 */
[----:B------:R-:W-:-:S04]  /*10e0*/  LEA.HI R0, R7, R18, RZ, 0x7 ;  /* 0x0000001207007211 */ /* 0x000fc800078f38ff */
[----:B------:R-:W-:Y:S01]  /*10f0*/  SHF.R.S32.HI R13, RZ, 0x7, R0 ;  /* 0x00000007ff0d7819 */ /* 0x000fe20000011400 */
[----:B------:R-:W-:Y:S06]  /*1100*/  BRA.DIV UR4, `(.L_x_2419) ;  /* 0x000000d204087947 */ /* 0x000fec000b800000 */
[----:B------:R1:W2:Y:S02]  /*1110*/  SHFL.IDX PT, R14, R13, RZ, 0x1f ;  /* 0x00001fff0d0e7589 */ /* 0x0002a400000e0000 */
.L_x_2522:
[----:B------:R-:W-:Y:S01]  /*1120*/  SHF.L.U32 R2, RZ, 0x1f, RZ ;  /* 0x0000001fff027819 */ /* 0x000fe200000006ff */
[----:B------:R-:W3:Y:S01]  /*1130*/  LDC R10, c[0x0][0x74c] ;  /* 0x0001d300ff0a7b82 */ /* 0x000ee20000000800 */
[----:B------:R-:W-:Y:S02]  /*1140*/  SHF.L.U32 R3, R18, 0x6, RZ ;  /* 0x0000000612037819 */ /* 0x000fe400000006ff */
[----:B------:R-:W4:Y:S02]  /*1150*/  SYNCS.PHASECHK.TRANS64.TRYWAIT P0, [R17+URZ+0x26800], R2 ;  /* 0x02680002110075a7 */ /* 0x000f24000800017f */
[----:B----4-:R-:W-:Y:S05]  /*1160*/  @P0 BRA `(.L_x_2420) ;  /* 0x0000000000080947 */ /* 0x010fea0003800000 */
[----:B------:R-:W4:Y:S02]  /*1170*/  SYNCS.PHASECHK.TRANS64.TRYWAIT P0, [R17+URZ+0x26800], R2 ;  /* 0x02680002110075a7 */ /* 0x000f24000800017f */
[----:B----4-:R-:W-:Y:S05]  /*1180*/  @!P0 BRA `(.L_x_2421) ;  /* 0x000000d000048947 */ /* 0x010fea0003800000 */
.L_x_2420:
[CC--:B------:R-:W-:Y:S01]  /*1190*/  LEA.HI R8, R7.reuse, R18.reuse, RZ, 0x5 ;  /* 0x0000001207087211 */ /* 0x0c0fe200078f28ff */
[----:B------:R-:W-:Y:S01]  /*11a0*/  ULDC UR4, c[0x0][0x280] ;  /* 0x0000a00000047ab9 */ /* 0x000fe20000000800 */
[----:B------:R-:W-:Y:S01]  /*11b0*/  ULDC UR5, c[0x0][0x290] ;  /* 0x0000a40000057ab9 */ /* 0x000fe20000000800 */
[----:B------:R-:W-:Y:S01]  /*11c0*/  LEA.HI R5, R7, R18, RZ, 0x4 ;  /* 0x0000001207057211 */ /* 0x000fe200078f20ff */
[----:B------:R-:W-:Y:S01]  /*11d0*/  UIADD3 UR4, -UR5, 0x7f, UR4 ;  /* 0x0000007f05047890 */ /* 0x000fe2000fffe104 */
[----:B----4-:R-:W-:Y:S02]  /*11e0*/  SHF.R.S32.HI R2, RZ, 0x5, R8 ;  /* 0x00000005ff027819 */ /* 0x010fe40000011408 */
[----:B------:R-:W-:Y:S02]  /*11f0*/  CS2R R150, SRZ ;  /* 0x0000000000967805 */ /* 0x000fe4000001ff00 */
[----:B------:R-:W-:Y:S01]  /*1200*/  SHF.R.S32.HI R6, RZ, 0x4, R5 ;  /* 0x00000004ff067819 */ /* 0x000fe20000011405 */
[----:B------:R-:W-:Y:S01]  /*1210*/  ULEA UR4, UR36, UR4, 0x7 ;  /* 0x0000000424047291 */ /* 0x000fe2000f8e383f */
[----:B------:R-:W-:Y:S01]  /*1220*/  LOP3.LUT R3, R3, 0x1c0, RZ, 0xc0, !PT ;  /* 0x000001c003037812 */ /* 0x000fe200078ec0ff */
[----:B------:R-:W-:Y:S01]  /*1230*/  IMAD.SHL.U32 R4, R2, 0x10, RZ ;  /* 0x0000001002047824 */ /* 0x000fe200078e00ff */
[----:B------:R-:W-:-:S02]  /*1240*/  LEA.HI R9, R5, R6, RZ, 0x1 ;  /* 0x0000000605097211 */ /* 0x000fc400078f08ff */
[----:B------:R-:W-:Y:S02]  /*1250*/  CS2R R148, SRZ ;  /* 0x0000000000947805 */ /* 0x000fe4000001ff00 */
[----:B------:R-:W-:Y:S02]  /*1260*/  LEA.HI R2, R7, R18, RZ, 0x3 ;  /* 0x0000001207027211 */ /* 0x000fe400078f18ff */
[----:B------:R-:W-:Y:S02]  /*1270*/  CS2R R146, SRZ ;  /* 0x0000000000927805 */ /* 0x000fe4000001ff00 */
[----:B------:R-:W-:Y:S02]  /*1280*/  LOP3.LUT R5, R3, 0x30, R4, 0xf8, !PT ;  /* 0x0000003003057812 */ /* 0x000fe400078ef804 */
[----:B------:R-:W-:Y:S02]  /*1290*/  CS2R R144, SRZ ;  /* 0x0000000000907805 */ /* 0x000fe4000001ff00 */
[----:B---3--:R-:W-:-:S02]  /*12a0*/  IADD3 R4, -R10, UR4, RZ ;  /* 0x000000040a047c10 */ /* 0x008fc4000fffe1ff */
[----:B------:R-:W-:Y:S02]  /*12b0*/  CS2R R142, SRZ ;  /* 0x00000000008e7805 */ /* 0x000fe4000001ff00 */
[----:B------:R-:W-:Y:S02]  /*12c0*/  LOP3.LUT R5, R5, 0x8, R2, 0xf8, !PT ;  /* 0x0000000805057812 */ /* 0x000fe400078ef802 */
[----:B------:R-:W-:Y:S02]  /*12d0*/  CS2R R140, SRZ ;  /* 0x00000000008c7805 */ /* 0x000fe4000001ff00 */
[----:B--2---:R-:W-:Y:S01]  /*12e0*/  LEA.HI R2, R14, R14, RZ, 0x1 ;  /* 0x0000000e0e027211 */ /* 0x004fe200078f08ff */
[----:B------:R-:W-:Y:S01]  /*12f0*/  IMAD.HI R10, R4, 0x2aaaaaab, RZ ;  /* 0x2aaaaaab040a7827 */ /* 0x000fe200078e02ff */
[----:B------:R-:W-:Y:S02]  /*1300*/  SHF.R.U32.HI R4, RZ, 0x3, R3 ;  /* 0x00000003ff047819 */ /* 0x000fe40000011603 */
[----:B------:R-:W-:-:S02]  /*1310*/  CS2R R138, SRZ ;  /* 0x00000000008a7805 */ /* 0x000fc4000001ff00 */
[----:B------:R-:W-:Y:S02]  /*1320*/  LOP3.LUT R9, R9, 0x7ffffe, RZ, 0xc0, !PT ;  /* 0x007ffffe09097812 */ /* 0x000fe400078ec0ff */
[----:B------:R-:W-:Y:S02]  /*1330*/  CS2R R136, SRZ ;  /* 0x0000000000887805 */ /* 0x000fe4000001ff00 */
[----:B------:R-:W-:Y:S02]  /*1340*/  SHF.R.U32.HI R3, RZ, 0x1f, R10 ;  /* 0x0000001fff037819 */ /* 0x000fe4000001160a */
[----:B------:R-:W-:Y:S02]  /*1350*/  CS2R R134, SRZ ;  /* 0x0000000000867805 */ /* 0x000fe4000001ff00 */
[----:B------:R-:W-:Y:S01]  /*1360*/  LOP3.LUT R4, R5, R4, RZ, 0x3c, !PT ;  /* 0x0000000405047212 */ /* 0x000fe200078e3cff */
[----:B------:R-:W-:Y:S01]  /*1370*/  IMAD.IADD R6, R6, 0x1, -R9 ;  /* 0x0000000106067824 */ /* 0x000fe200078e0a09 */
[----:B------:R-:W-:-:S02]  /*1380*/  LOP3.LUT R5, R2, 0xfffffffe, RZ, 0xc0, !PT ;  /* 0xfffffffe02057812 */ /* 0x000fc400078ec0ff */
[----:B------:R-:W-:Y:S02]  /*1390*/  CS2R R132, SRZ ;  /* 0x0000000000847805 */ /* 0x000fe4000001ff00 */
[----:B------:R-:W-:Y:S01]  /*13a0*/  LEA.HI.SX32 R3, R10, R3, 0x1c ;  /* 0x000000030a037211 */ /* 0x000fe200078fe2ff */
[----:B------:R-:W-:Y:S01]  /*13b0*/  IMAD R9, R13, 0xc, R6 ;  /* 0x0000000c0d097824 */ /* 0x000fe200078e0206 */
[----:B------:R-:W-:Y:S01]  /*13c0*/  MOV R2, UR37 ;  /* 0x0000002500027c02 */ /* 0x000fe20008000f00 */
[----:B------:R-:W-:Y:S01]  /*13d0*/  IMAD.IADD R5, R14, 0x1, -R5 ;  /* 0x000000010e057824 */ /* 0x000fe200078e0a05 */
[----:B------:R-:W-:Y:S01]  /*13e0*/  CS2R R130, SRZ ;  /* 0x0000000000827805 */ /* 0x000fe2000001ff00 */
[----:B------:R-:W-:Y:S01]  /*13f0*/  IMAD.U32 R4, R9, 0x200, R4 ;  /* 0x0000020009047824 */ /* 0x000fe200078e0004 */
[----:B------:R-:W-:Y:S02]  /*1400*/  VIADDMNMX R237, R3, 0x1, R2, PT ;  /* 0x0000000103ed7846 */ /* 0x000fe40003800102 */
[----:B------:R-:W-:-:S02]  /*1410*/  CS2R R128, SRZ ;  /* 0x0000000000807805 */ /* 0x000fc4000001ff00 */
[----:B------:R-:W-:Y:S02]  /*1420*/  LOP3.LUT R3, R0, 0xffffff80, RZ, 0xc0, !PT ;  /* 0xffffff8000037812 */ /* 0x000fe400078ec0ff */
[----:B------:R-:W-:Y:S01]  /*1430*/  CS2R R126, SRZ ;  /* 0x00000000007e7805 */ /* 0x000fe2000001ff00 */
[----:B------:R2:W-:Y:S01]  /*1440*/  STL [R1+0x18], R4 ;  /* 0x0000180401007387 */ /* 0x0005e20000100800 */
[----:B------:R-:W-:Y:S02]  /*1450*/  ISETP.GE.AND P0, PT, R16, R237, PT ;  /* 0x000000ed1000720c */ /* 0x000fe40003f06270 */
[----:B------:R-:W-:Y:S01]  /*1460*/  CS2R R124, SRZ ;  /* 0x00000000007c7805 */ /* 0x000fe2000001ff00 */
[----:B------:R-:W-:Y:S01]  /*1470*/  IMAD.IADD R6, R18, 0x1, -R3 ;  /* 0x0000000112067824 */ /* 0x000fe200078e0a03 */
[----:B------:R-:W-:Y:S02]  /*1480*/  MOV R0, RZ ;  /* 0x000000ff00007202 */ /* 0x000fe40000000f00 */
[----:B------:R-:W-:-:S02]  /*1490*/  CS2R R122, SRZ ;  /* 0x00000000007a7805 */ /* 0x000fc4000001ff00 */
[----:B------:R-:W-:Y:S01]  /*14a0*/  CS2R R120, SRZ ;  /* 0x0000000000787805 */ /* 0x000fe2000001ff00 */
[--C-:B------:R-:W-:Y:S01]  /*14b0*/  IMAD R2, R13, 0x300, R6.reuse ;  /* 0x000003000d027824 */ /* 0x100fe200078e0206 */
[----:B------:R-:W-:Y:S02]  /*14c0*/  SHF.R.S32.HI R11, RZ, 0x1f, R6 ;  /* 0x0000001fff0b7819 */ /* 0x000fe40000011406 */
[----:B------:R-:W-:Y:S01]  /*14d0*/  CS2R R182, SRZ ;  /* 0x0000000000b67805 */ /* 0x000fe2000001ff00 */
[----:B--2---:R-:W-:Y:S01]  /*14e0*/  IMAD.MOV.U32 R4, RZ, RZ, RZ ;  /* 0x000000ffff047224 */ /* 0x004fe200078e00ff */
[----:B------:R-:W-:Y:S02]  /*14f0*/  CS2R R180, SRZ ;  /* 0x0000000000b47805 */ /* 0x000fe4000001ff00 */
[----:B------:R-:W-:Y:S01]  /*1500*/  LEA.HI R10, R11, R6, RZ, 0x2 ;  /* 0x000000060b0a7211 */ /* 0x000fe200078f10ff */
[----:B------:R2:W-:Y:S01]  /*1510*/  STL [R1+0x1c], R11 ;  /* 0x00001c0b01007387 */ /* 0x0005e20000100800 */
[----:B------:R-:W-:-:S02]  /*1520*/  SHF.L.U32 R2, R2, 0x2, RZ ;  /* 0x0000000202027819 */ /* 0x000fc400000006ff */
[----:B------:R-:W-:Y:S02]  /*1530*/  CS2R R178, SRZ ;  /* 0x0000000000b27805 */ /* 0x000fe4000001ff00 */
[----:B------:R-:W-:Y:S01]  /*1540*/  LOP3.LUT R3, R10, 0xfffffffc, RZ, 0xc0, !PT ;  /* 0xfffffffc0a037812 */ /* 0x000fe200078ec0ff */
[----:B------:R2:W-:Y:S01]  /*1550*/  STL [R1+0x10], R10 ;  /* 0x0000100a01007387 */ /* 0x0005e20000100800 */
        /* <DEDUP_REMOVED lines=13> */
[----:B------:R-:W-:Y:S02]  /*1630*/  IMAD R2, R2, 0x4, R17 ;  /* 0x0000000402027824 */ /* 0x000fe400078e0211 */
[----:B------:R-:W-:Y:S01]  /*1640*/  IMAD.IADD R3, R6, 0x1, -R3 ;  /* 0x0000000106037824 */ /* 0x000fe200078e0a03 */
[----:B--2---:R-:W-:Y:S06]  /*1650*/  @P0 BRA `(.L_x_2422) ;  /* 0x0000004000780947 */ /* 0x004fec0003800000 */
[----:B------:R-:W-:Y:S01]  /*1660*/  LOP3.LUT R9, R8, 0xffffffe0, RZ, 0xc0, !PT ;  /* 0xffffffe008097812 */ /* 0x000fe200078ec0ff */
[----:B------:R-:W-:Y:S01]  /*1670*/  UIMAD UR4, UR36, -0x80, UR5 ;  /* 0xffffff80240478a4 */ /* 0x000fe2000f8e0205 */
[----:B------:R-:W-:Y:S01]  /*1680*/  LEA.HI R6, R11, R6, RZ, 0x5 ;  /* 0x000000060b067211 */ /* 0x000fe200078f28ff */
[----:B------:R-:W-:Y:S01]  /*1690*/  IMAD.MOV.U32 R151, RZ, RZ, RZ ;  /* 0x000000ffff977224 */ /* 0x000fe200078e00ff */
[----:B------:R-:W-:Y:S02]  /*16a0*/  IADD3 R9, R18, -R9, RZ ;  /* 0x8000000912097210 */ /* 0x000fe40007ffe0ff */
[----:B------:R-:W-:Y:S01]  /*16b0*/  LEA.HI R4, R13, R13, RZ, 0x1 ;  /* 0x0000000d0d047211 */ /* 0x000fe200078f08ff */
[----:B------:R-:W-:Y:S01]  /*16c0*/  IMAD.U32 R23, RZ, RZ, UR4 ;  /* 0x00000004ff177e24 */ /* 0x000fe2000f8e00ff */
[----:B------:R-:W-:Y:S02]  /*16d0*/  SHF.R.S32.HI R0, RZ, 0x1f, R9 ;  /* 0x0000001fff007819 */ /* 0x000fe40000011409 */
[----:B------:R-:W-:-:S02]  /*16e0*/  SHF.R.S32.HI R8, RZ, 0x5, R6 ;  /* 0x00000005ff087819 */ /* 0x000fc40000011406 */
[----:B------:R-:W-:Y:S02]  /*16f0*/  LOP3.LUT R6, R4, 0xfffffffe, RZ, 0xc0, !PT ;  /* 0xfffffffe04067812 */ /* 0x000fe400078ec0ff */
[-C--:B------:R-:W-:Y:S01]  /*1700*/  LEA.HI R4, R0, R9.reuse, RZ, 0x2 ;  /* 0x0000000900047211 */ /* 0x080fe200078f10ff */
[----:B------:R-:W-:Y:S01]  /*1710*/  IMAD R23, R8, -0x10, R23 ;  /* 0xfffffff008177824 */ /* 0x000fe200078e0217 */
[----:B------:R-:W-:Y:S01]  /*1720*/  LEA.HI R0, R0, R9, RZ, 0x3 ;  /* 0x0000000900007211 */ /* 0x000fe200078f18ff */
[----:B------:R-:W-:Y:S01]  /*1730*/  IMAD.IADD R22, R13, 0x1, -R6 ;  /* 0x000000010d167824 */ /* 0x000fe200078e0a06 */
[----:B------:R-:W-:Y:S02]  /*1740*/  SHF.R.S32.HI R9, RZ, 0x2, R4 ;  /* 0x00000002ff097819 */ /* 0x000fe40000011404 */
[----:B------:R-:W-:Y:S02]  /*1750*/  LEA.HI R6, R7, R18, RZ, 0x2 ;  /* 0x0000001207067211 */ /* 0x000fe400078f10ff */
[--C-:B------:R-:W-:Y:S01]  /*1760*/  SHF.R.S32.HI R14, RZ, 0x2, R10.reuse ;  /* 0x00000002ff0e7819 */ /* 0x100fe2000001140a */
[----:B------:R-:W-:Y:S01]  /*1770*/  VIADD R15, R9, 0x10 ;  /* 0x00000010090f7836 */ /* 0x000fe20000000000 */
[----:B------:R-:W-:-:S02]  /*1780*/  SHF.R.S32.HI R7, RZ, 0x1f, R10 ;  /* 0x0000001fff077819 */ /* 0x000fc4000001140a */
[----:B-1----:R-:W-:Y:S02]  /*1790*/  LOP3.LUT R13, R6, 0xfffffffc, RZ, 0xc0, !PT ;  /* 0xfffffffc060d7812 */ /* 0x002fe400078ec0ff */
[----:B------:R-:W-:Y:S02]  /*17a0*/  IADD3 R10, R9, 0x8, RZ ;  /* 0x00000008090a7810 */ /* 0x000fe40007ffe0ff */
[----:B------:R-:W-:Y:S01]  /*17b0*/  SHF.R.S32.HI R0, RZ, 0x3, R0 ;  /* 0x00000003ff007819 */ /* 0x000fe20000011400 */
[----:B------:R-:W-:Y:S01]  /*17c0*/  IMAD.IADD R6, R18, 0x1, -R13 ;  /* 0x0000000112067824 */ /* 0x000fe200078e0a0d */
[----:B------:R-:W-:Y:S02]  /*17d0*/  LEA.HI R11, R10, R10, RZ, 0x1 ;  /* 0x0000000a0a0b7211 */ /* 0x000fe400078f08ff */
[----:B------:R-:W-:Y:S02]  /*17e0*/  LEA.HI R18, R15, R15, RZ, 0x1 ;  /* 0x0000000f0f127211 */ /* 0x000fe400078f08ff */
[----:B------:R-:W-:-:S02]  /*17f0*/  SHF.R.S32.HI R12, RZ, 0x1, R11 ;  /* 0x00000001ff0c7819 */ /* 0x000fc4000001140b */
[----:B------:R-:W-:Y:S01]  /*1800*/  LEA.HI R8, R7, R14, RZ, 0x3 ;  /* 0x0000000e07087211 */ /* 0x000fe200078f18ff */
[----:B------:R-:W-:Y:S01]  /*1810*/  IMAD.HI R7, R0, 0x2aaaaaab, RZ ;  /* 0x2aaaaaab00077827 */ /* 0x000fe200078e02ff */
[----:B------:R-:W-:Y:S02]  /*1820*/  SHF.R.S32.HI R19, RZ, 0x1, R18 ;  /* 0x00000001ff137819 */ /* 0x000fe40000011412 */
[----:B------:R-:W-:Y:S01]  /*1830*/  LOP3.LUT R21, R8, 0xfffffff8, RZ, 0xc0, !PT ;  /* 0xfffffff808157812 */ /* 0x000fe200078ec0ff */
[----:B------:R-:W-:Y:S01]  /*1840*/  IMAD.HI R13, R12, 0x2aaaaaab, RZ ;  /* 0x2aaaaaab0c0d7827 */ /* 0x000fe200078e02ff */
[----:B------:R-:W-:Y:S02]  /*1850*/  LEA.HI R4, R4, R9, RZ, 0x1 ;  /* 0x0000000904047211 */ /* 0x000fe400078f08ff */
[----:B------:R-:W-:Y:S01]  /*1860*/  SHF.R.U32.HI R8, RZ, 0x1, R7 ;  /* 0x00000001ff087819 */ /* 0x000fe20000011607 */
[----:B------:R-:W-:Y:S01]  /*1870*/  IMAD.HI R20, R19, 0x2aaaaaab, RZ ;  /* 0x2aaaaaab13147827 */ /* 0x000fe200078e02ff */
[----:B------:R-:W-:-:S02]  /*1880*/  IADD3 R23, R23, R21, -R14 ;  /* 0x0000001517177210 */ /* 0x000fc40007ffe80e */
[----:B------:R-:W-:Y:S02]  /*1890*/  SHF.R.U32.HI R14, RZ, 0x1, R13 ;  /* 0x00000001ff0e7819 */ /* 0x000fe4000001160d */
[----:B------:R-:W-:Y:S02]  /*18a0*/  SHF.R.U32.HI R21, RZ, 0x1, R20 ;  /* 0x00000001ff157819 */ /* 0x000fe40000011614 */
[----:B------:R-:W-:Y:S02]  /*18b0*/  LOP3.LUT R4, R4, 0xfffffffe, RZ, 0xc0, !PT ;  /* 0xfffffffe04047812 */ /* 0x000fe400078ec0ff */
[----:B------:R-:W-:Y:S02]  /*18c0*/  LEA.HI R7, R7, R8, RZ, 0x1 ;  /* 0x0000000807077211 */ /* 0x000fe400078f08ff */
[----:B------:R-:W-:Y:S02]  /*18d0*/  LEA.HI R13, R13, R14, RZ, 0x1 ;  /* 0x0000000e0d0d7211 */ /* 0x000fe400078f08ff */
[----:B------:R-:W-:-:S02]  /*18e0*/  LOP3.LUT R11, R11, 0xfffffffe, RZ, 0xc0, !PT ;  /* 0xfffffffe0b0b7812 */ /* 0x000fc400078ec0ff */
[----:B------:R-:W-:Y:S01]  /*18f0*/  LEA.HI R20, R20, R21, RZ, 0x1 ;  /* 0x0000001514147211 */ /* 0x000fe200078f08ff */
[----:B------:R-:W-:Y:S01]  /*1900*/  IMAD R12, R13, -0xc, R12 ;  /* 0xfffffff40d0c7824 */ /* 0x000fe200078e020c */
[----:B------:R-:W-:Y:S01]  /*1910*/  LOP3.LUT R18, R18, 0xfffffffe, RZ, 0xc0, !PT ;  /* 0xfffffffe12127812 */ /* 0x000fe200078ec0ff */
[----:B------:R-:W-:Y:S01]  /*1920*/  IMAD.IADD R11, R10, 0x1, -R11 ;  /* 0x000000010a0b7824 */ /* 0x000fe200078e0a0b */
[----:B------:R-:W-:Y:S01]  /*1930*/  IADD3 R4, R9, -R4, RZ ;  /* 0x8000000409047210 */ /* 0x000fe20007ffe0ff */
[----:B------:R-:W-:Y:S02]  /*1940*/  IMAD R9, R7, -0xc, R0 ;  /* 0xfffffff407097824 */ /* 0x000fe400078e0200 */
[----:B------:R-:W-:Y:S02]  /*1950*/  IMAD R19, R20, -0xc, R19 ;  /* 0xfffffff414137824 */ /* 0x000fe400078e0213 */
[----:B------:R-:W-:Y:S01]  /*1960*/  IMAD.IADD R18, R15, 0x1, -R18 ;  /* 0x000000010f127824 */ /* 0x000fe200078e0a12 */
[----:B------:R-:W-:Y:S01]  /*1970*/  LEA R4, R9, R4, 0x3 ;  /* 0x0000000409047211 */ /* 0x000fe200078e18ff */
[----:B------:R-:W-:-:S02]  /*1980*/  IMAD R0, R12, 0x8, R11 ;  /* 0x000000080c007824 */ /* 0x000fc400078e020b */
[----:B------:R-:W-:Y:S02]  /*1990*/  IMAD R8, R19, 0x8, R18 ;  /* 0x0000000813087824 */ /* 0x000fe400078e0212 */
[----:B------:R1:W-:Y:S01]  /*19a0*/  STL [R1+0x8], R4 ;  /* 0x0000080401007387 */ /* 0x0003e20000100800 */
[----:B------:R-:W-:-:S03]  /*19b0*/  IMAD R7, R22, -0x40, R23 ;  /* 0xffffffc016077824 */ /* 0x000fc600078e0217 */
[----:B------:R2:W-:Y:S04]  /*19c0*/  STL [R1+0x4], R0 ;  /* 0x0000040001007387 */ /* 0x0005e80000100800 */
[----:B------:R3:W-:Y:S01]  /*19d0*/  STL [R1], R8 ;  /* 0x0000000801007387 */ /* 0x0007e20000100800 */
[----:B-1----:R-:W-:Y:S01]  /*19e0*/  MOV R4, RZ ;  /* 0x000000ff00047202 */ /* 0x002fe20000000f00 */
[----:B--2---:R-:W-:-:S07]  /*19f0*/  IMAD.MOV.U32 R0, RZ, RZ, RZ ;  /* 0x000000ffff007224 */ /* 0x004fce00078e00ff */
.L_x_2433:
[----:B--23--:R-:W2:Y:S01]  /*1a00*/  LDL R8, [R1+0xc] ;  /* 0x00000c0001087983 */ /* 0x00cea20000100800 */
[----:B------:R-:W-:Y:S05]  /*1a10*/  YIELD ;  /* 0x0000000000007946 */ /* 0x000fea0003800000 */
[----:B--2---:R-:W-:-:S04]  /*1a20*/  LOP3.LUT R8, R8, 0x1, RZ, 0xfc, !PT ;  /* 0x0000000108087812 */ /* 0x004fc800078efcff */
[----:B------:R-:W-:-:S13]  /*1a30*/  ISETP.NE.AND P0, PT, R8, 0x3, PT ;  /* 0x000000030800780c */ /* 0x000fda0003f05270 */
[----:B------:R-:W-:Y:S05]  /*1a40*/  @!P0 BRA `(.L_x_2423) ;  /* 0x0000000000048947 */ /* 0x000fea0003800000 */
[----:B------:R-:W-:Y:S01]  /*1a50*/  BPT.TRAP 0x1 ;  /* 0x000000040000795c */ /* 0x000fe20000300000 */
.L_x_2423:
[----:B------:R-:W-:Y:S02]  /*1a60*/  LEA R8, R0, R17, 0x3 ;  /* 0x0000001100087211 */ /* 0x000fe400078e18ff */
[----:B------:R-:W-:-:S04]  /*1a70*/  SHF.L.U32 R21, R4, 0x1f, RZ ;  /* 0x0000001f04157819 */ /* 0x000fc800000006ff */
[----:B------:R1:W2:Y:S01]  /*1a80*/  SYNCS.PHASECHK.TRANS64.TRYWAIT P1, [R8+URZ+0x26810], R21 ;  /* 0x02681015080075a7 */ /* 0x0002a2000802017f */
[----:B------:R-:W-:Y:S05]  /*1a90*/  @!P0 BRA `(.L_x_2424) ;  /* 0x0000000000048947 */ /* 0x000fea0003800000 */
[----:B------:R-:W-:Y:S01]  /*1aa0*/  BPT.TRAP 0x1 ;  /* 0x000000040000795c */ /* 0x000fe20000300000 */
.L_x_2424:
[----:B------:R-:W-:-:S05]  /*1ab0*/  VIADD R9, R17, 0xe000 ;  /* 0x0000e00011097836 */ /* 0x000fca0000000000 */
[----:B------:R-:W-:-:S04]  /*1ac0*/  SHF.R.U32.HI R9, RZ, 0x4, R9 ;  /* 0x00000004ff097819 */ /* 0x000fc80000011609 */
[----:B------:R-:W-:Y:S01]  /*1ad0*/  LOP3.LUT R9, R9, 0x3fff, RZ, 0xc0, !PT ;  /* 0x00003fff09097812 */ /* 0x000fe200078ec0ff */
[----:B--2---:R-:W-:Y:S06]  /*1ae0*/  @P1 BRA `(.L_x_2425) ;  /* 0x0000000000081947 */ /* 0x004fec0003800000 */
[----:B------:R-:W2:Y:S02]  /*1af0*/  SYNCS.PHASECHK.TRANS64.TRYWAIT P1, [R8+URZ+0x26810], R21 ;  /* 0x02681015080075a7 */ /* 0x000ea4000802017f */
[----:B--2---:R-:W-:Y:S05]  /*1b00*/  @!P1 BRA `(.L_x_2426) ;  /* 0x000000c400b89947 */ /* 0x004fea0003800000 */
.L_x_2425:
        /* <DEDUP_REMOVED lines=8> */
[----:B------:R-:W5:Y:S01]  /*1b90*/  LDL R13, [R1] ;  /* 0x00000000010d7983 */ /* 0x000f620000100800 */
[----:B------:R-:W-:Y:S01]  /*1ba0*/  WARPGROUP.ARRIVE ;  /* 0x00000000000079c5 */ /* 0x000fe20000000000 */
[----:B------:R-:W-:Y:S01]  /*1bb0*/  UMOV UR7, 0x40000040 ;  /* 0x4000004000077882 */ /* 0x000fe20000000000 */
[----:B------:R-:W-:Y:S01]  /*1bc0*/  UMOV UR5, 0x40000040 ;  /* 0x4000004000057882 */ /* 0x000fe20000000000 */
[----:B------:R-:W-:-:S02]  /*1bd0*/  IADD3 R19, R17, 0x1a000, RZ ;  /* 0x0001a00011137810 */ /* 0x000fc40007ffe0ff */
[----:B------:R-:W-:-:S04]  /*1be0*/  USHF.R.U32.HI UR4, URZ, 0x4, UR9 ;  /* 0x000000043f047899 */ /* 0x000fc80008011609 */
[----:B------:R-:W-:Y:S02]  /*1bf0*/  ULOP3.LUT UR4, UR4, 0x3fff, URZ, 0xc0, !UPT ;  /* 0x00003fff04047892 */ /* 0x000fe4000f8ec03f */
[----:B------:R-:W-:Y:S02]  /*1c00*/  UMOV UR6, UR8 ;  /* 0x0000000800067c82 */ /* 0x000fe40008000000 */
[----:B------:R-:W-:-:S07]  /*1c10*/  ULOP3.LUT UR10, UR4, 0x10000, URZ, 0xfc, !UPT ;  /* 0x00010000040a7892 */ /* 0x000fce000f8efc3f */
[----:B------:R-:W-:Y:S02]  /*1c20*/  UMOV UR4, UR10 ;  /* 0x0000000a00047c82 */ /* 0x000fe40008000000 */
[----:B------:R-:W-:Y:S01]  /*1c30*/  HGMMA.64x96x16.F32 R72, gdesc[UR4], RZ, !UPT, gsb0 ;  /* 0x01600000044879f0 */ /* 0x000fe2000c0008ff */
[----:B------:R-:W-:Y:S02]  /*1c40*/  UIADD3 UR6, UR8, 0x2, URZ ;  /* 0x0000000208067890 */ /* 0x000fe4000fffe03f */
[----:B------:R-:W-:Y:S01]  /*1c50*/  UIADD3 UR4, UR10, 0x2, URZ ;  /* 0x000000020a047890 */ /* 0x000fe2000fffe03f */
[----:B------:R-:W-:Y:S01]  /*1c60*/  UMOV UR7, 0x40000040 ;  /* 0x4000004000077882 */ /* 0x000fe20000000000 */
[----:B------:R-:W-:Y:S01]  /*1c70*/  UMOV UR5, 0x40000040 ;  /* 0x4000004000057882 */ /* 0x000fe20000000000 */
[----:B------:R-:W-:Y:S02]  /*1c80*/  WARPGROUP.DEPBAR.LE gsb0, 0x0 ;  /* 0x00008000000079c5 */ /* 0x000fe40000010000 */
[----:B------:R-:W-:-:S06]  /*1c90*/  WARPGROUP.ARRIVE ;  /* 0x00000000000079c5 */ /* 0x000fcc0000000000 */
[----:B------:R-:W-:Y:S01]  /*1ca0*/  HGMMA.64x96x16.F32 R72, gdesc[UR4], R72, gsb0 ;  /* 0x01600000044879f0 */ /* 0x000fe20008000848 */
        /* <DEDUP_REMOVED lines=11> */
[----:B---3--:R-:W-:-:S04]  /*1d60*/  LEA R10, R0, R14, 0x7 ;  /* 0x0000000e000a7211 */ /* 0x008fc800078e38ff */
[----:B------:R-:W-:Y:S01]  /*1d70*/  LEA R10, R3, R10, 0x1 ;  /* 0x0000000a030a7211 */ /* 0x000fe200078e08ff */
[----:B----4-:R-:W-:-:S03]  /*1d80*/  IMAD R12, R0, 0x80, R12 ;  /* 0x00000080000c7824 */ /* 0x010fc600078e020c */
[C---:B------:R-:W-:Y:S01]  /*1d90*/  LEA R15, R10.reuse, R17, 0x2 ;  /* 0x000000110a0f7211 */ /* 0x040fe200078e10ff */
[----:B------:R-:W-:Y:S02]  /*1da0*/  IMAD R190, R10, 0x4, R19 ;  /* 0x000000040abe7824 */ /* 0x000fe400078e0213 */
[----:B-----5:R-:W-:Y:S02]  /*1db0*/  IMAD R14, R0, 0x80, R13 ;  /* 0x00000080000e7824 */ /* 0x020fe400078e020d */
[C---:B------:R-:W-:Y:S02]  /*1dc0*/  IMAD R12, R3.reuse, 0x2, R12 ;  /* 0x00000002030c7824 */ /* 0x040fe400078e020c */
[----:B------:R-:W-:Y:S02]  /*1dd0*/  IMAD R18, R3, 0x2, R14 ;  /* 0x0000000203127824 */ /* 0x000fe400078e020e */
[--C-:B------:R-:W-:Y:S02]  /*1de0*/  IMAD R14, R12, 0x4, R17.reuse ;  /* 0x000000040c0e7824 */ /* 0x100fe400078e0211 */
[C---:B------:R-:W-:Y:S01]  /*1df0*/  IMAD R13, R18.reuse, 0x4, R17 ;  /* 0x00000004120d7824 */ /* 0x040fe200078e0211 */
[----:B------:R-:W-:Y:S01]  /*1e00*/  LEA R10, R18, R19, 0x2 ;  /* 0x00000013120a7211 */ /* 0x000fe200078e10ff */
[----:B------:R-:W-:Y:S01]  /*1e10*/  IMAD R11, R12, 0x4, R19 ;  /* 0x000000040c0b7824 */ /* 0x000fe200078e0213 */
[----:B------:R-:W-:-:S02]  /*1e20*/  WARPGROUP.DEPBAR.LE gsb0, 0x0 ;  /* 0x00008000000079c5 */ /* 0x000fc40000010000 */
[----:B------:R-:W-:-:S06]  /*1e30*/  WARPGROUP.ARRIVE ;  /* 0x00000000000079c5 */ /* 0x000fcc0000000000 */
[----:B------:R-:W-:Y:S03]  /*1e40*/  HGMMA.64x96x16.F32 R72, gdesc[UR4], R72, gsb0 ;  /* 0x01600000044879f0 */ /* 0x000fe60008000848 */
[----:B------:R-:W-:Y:S02]  /*1e50*/  WARPGROUP.DEPBAR.LE gsb0, 0x0 ;  /* 0x00008000000079c5 */ /* 0x000fe40000010000 */
[----:B------:R-:W3:Y:S04]  /*1e60*/  LDS R15, [R15+0x1a000] ;  /* 0x01a000000f0f7984 */ /* 0x000ee80000000800 */
[----:B------:R-:W4:Y:S04]  /*1e70*/  LDS R14, [R14+0x1a000] ;  /* 0x01a000000e0e7984 */ /* 0x000f280000000800 */
[----:B------:R-:W1:Y:S01]  /*1e80*/  LDS R13, [R13+0x1a000] ;  /* 0x01a000000d0d7984 */ /* 0x000e620000000800 */
[----:B------:R-:W-:Y:S05]  /*1e90*/  @!P0 BRA `(.L_x_2427) ;  /* 0x0000000000048947 */ /* 0x000fea0003800000 */
[----:B------:R-:W-:Y:S01]  /*1ea0*/  BPT.TRAP 0x1 ;  /* 0x000000040000795c */ /* 0x000fe20000300000 */
.L_x_2427:
[----:B------:R1:W1:Y:S01]  /*1eb0*/  SYNCS.PHASECHK.TRANS64.TRYWAIT P1, [R8+URZ+0x26830], R21 ;  /* 0x02683015080075a7 */ /* 0x000262000802017f */
[----:B------:R-:W-:Y:S05]  /*1ec0*/  @!P0 BRA `(.L_x_2428) ;  /* 0x0000000000048947 */ /* 0x000fea0003800000 */
[----:B------:R-:W-:Y:S01]  /*1ed0*/  BPT.TRAP 0x1 ;  /* 0x000000040000795c */ /* 0x000fe20000300000 */
.L_x_2428:
[----:B------:R-:W-:-:S05]  /*1ee0*/  VIADD R12, R17, 0x14000 ;  /* 0x00014000110c7836 */ /* 0x000fca0000000000 */
[----:B------:R-:W-:-:S04]  /*1ef0*/  SHF.R.U32.HI R12, RZ, 0x4, R12 ;  /* 0x00000004ff0c7819 */ /* 0x000fc8000001160c */
[----:B------:R-:W-:-:S04]  /*1f00*/  LOP3.LUT R12, R12, 0x3fff, RZ, 0xc0, !PT ;  /* 0x00003fff0c0c7812 */ /* 0x000fc800078ec0ff */
[----:B------:R-:W-:Y:S01]  /*1f10*/  LOP3.LUT R19, R12, 0x10000, RZ, 0xfc, !PT ;  /* 0x000100000c137812 */ /* 0x000fe200078efcff */
[----:B-1----:R-:W-:Y:S06]  /*1f20*/  @P1 BRA `(.L_x_2429) ;  /* 0x0000000000081947 */ /* 0x002fec0003800000 */
[----:B------:R-:W1:Y:S02]  /*1f30*/  SYNCS.PHASECHK.TRANS64.TRYWAIT P1, [R8+URZ+0x26830], R21 ;  /* 0x02683015080075a7 */ /* 0x000e64000802017f */
[----:B-1----:R-:W-:Y:S05]  /*1f40*/  @!P1 BRA `(.L_x_2430) ;  /* 0x000000c000bc9947 */ /* 0x002fea0003800000 */
.L_x_2429:
[----:B------:R-:W-:Y:S01]  /*1f50*/  UIADD3 UR9, UR9, 0x4000, URZ ;  /* 0x0000400009097890 */ /* 0x000fe2000fffe03f */
[C---:B------:R-:W-:Y:S01]  /*1f60*/  IMAD R19, R0.reuse, 0x300, R19 ;  /* 0x0000030000137824 */ /* 0x040fe200078e0213 */
[----:B------:R-:W-:Y:S01]  /*1f70*/  WARPGROUP.ARRIVE ;  /* 0x00000000000079c5 */ /* 0x000fe20000000000 */
[----:B------:R-:W-:Y:S01]  /*1f80*/  UMOV UR7, 0x40000040 ;  /* 0x4000004000077882 */ /* 0x000fe20000000000 */
[----:B------:R-:W-:Y:S01]  /*1f90*/  USHF.R.U32.HI UR9, URZ, 0x4, UR9 ;  /* 0x000000043f097899 */ /* 0x000fe20008011609 */
[----:B------:R-:W-:Y:S01]  /*1fa0*/  ISETP.GT.AND P2, PT, R7, RZ, PT ;  /* 0x000000ff0700720c */ /* 0x000fe20003f44270 */
[----:B------:R-:W-:Y:S01]  /*1fb0*/  UMOV UR5, 0x40000040 ;  /* 0x4000004000057882 */ /* 0x000fe20000000000 */
[----:B------:R-:W-:Y:S01]  /*1fc0*/  R2UR UR8, R19 ;  /* 0x00000000130872ca */ /* 0x000fe200000e0000 */
[----:B------:R-:W-:Y:S01]  /*1fd0*/  ULOP3.LUT UR9, UR9, 0x3fff, URZ, 0xc0, !UPT ;  /* 0x00003fff09097892 */ /* 0x000fe2000f8ec03f */
[----:B------:R-:W-:Y:S01]  /*1fe0*/  ISETP.GT.AND P1, PT, R7, 0x8, PT ;  /* 0x000000080700780c */ /* 0x000fe20003f24270 */
[----:B------:R-:W-:Y:S01]  /*1ff0*/  ULDC UR10, c[0x0][0x75c] ;  /* 0x0001d700000a7ab9 */ /* 0x000fe20000000800 */
[----:B------:R-:W-:Y:S01]  /*2000*/  IMAD R236, R0, 0x300, R12 ;  /* 0x0000030000ec7824 */ /* 0x000fe200078e020c */
[----:B------:R-:W-:Y:S01]  /*2010*/  ULOP3.LUT UR9, UR9, 0x10000, URZ, 0xfc, !UPT ;  /* 0x0001000009097892 */ /* 0x000fe2000f8efc3f */
[----:B------:R-:W-:Y:S01]  /*2020*/  FMUL.FTZ R192, R72, UR10 ;  /* 0x0000000a48c07c20 */ /* 0x000fe20008410000 */
[----:B------:R-:W-:Y:S01]  /*2030*/  FMUL.FTZ R72, R79, UR10 ;  /* 0x0000000a4f487c20 */ /* 0x000fe20008410000 */
[----:B------:R-:W-:Y:S01]  /*2040*/  FMUL.FTZ R79, R86, UR10 ;  /* 0x0000000a564f7c20 */ /* 0x000fe20008410000 */
[----:B------:R-:W-:Y:S01]  /*2050*/  FMUL.FTZ R86, R93, UR10 ;  /* 0x0000000a5d567c20 */ /* 0x000fe20008410000 */
[----:B------:R-:W-:Y:S01]  /*2060*/  FMUL.FTZ R23, R78, UR10 ;  /* 0x0000000a4e177c20 */ /* 0x000fe20008410000 */
[----:B------:R-:W1:Y:S01]  /*2070*/  LDC R93, c[0x0][0x280] ;  /* 0x0000a000ff5d7b82 */ /* 0x000e620000000800 */
[----:B------:R-:W-:Y:S01]  /*2080*/  UMOV UR4, UR9 ;  /* 0x0000000900047c82 */ /* 0x000fe20008000000 */
[----:B------:R-:W-:Y:S01]  /*2090*/  UMOV UR6, UR8 ;  /* 0x0000000800067c82 */ /* 0x000fe20008000000 */
[----:B------:R-:W-:Y:S01]  /*20a0*/  FMUL.FTZ R18, R73, UR10 ;  /* 0x0000000a49127c20 */ /* 0x000fe20008410000 */
[----:B------:R-:W-:Y:S01]  /*20b0*/  HGMMA.64x96x16.F32 R24, gdesc[UR4], RZ, !UPT, gsb0 ;  /* 0x01600000041879f0 */ /* 0x000fe2000c0008ff */
        /* <DEDUP_REMOVED lines=9> */
[----:B------:R-:W-:Y:S01]  /*2150*/  FMUL.FTZ R20, R75, UR10 ;  /* 0x0000000a4b147c20 */ /* 0x000fe20008410000 */
[----:B------:R-:W-:Y:S01]  /*2160*/  FMUL.FTZ R74, R81, UR10 ;  /* 0x0000000a514a7c20 */ /* 0x000fe20008410000 */
[----:B------:R-:W-:Y:S01]  /*2170*/  FMUL.FTZ R77, R84, UR10 ;  /* 0x0000000a544d7c20 */ /* 0x000fe20008410000 */
[----:B------:R-:W5:Y:S01]  /*2180*/  MUFU.TANH R192, R192 ;  /* 0x000000c000c07308 */ /* 0x000f620000002400 */
[----:B------:R-:W-:Y:S01]  /*2190*/  FMUL.FTZ R75, R82, UR10 ;  /* 0x0000000a524b7c20 */ /* 0x000fe20008410000 */
[----:B------:R-:W-:Y:S01]  /*21a0*/  FMUL.FTZ R82, R89, UR10 ;  /* 0x0000000a59527c20 */ /* 0x000fe20008410000 */
[----:B------:R-:W-:Y:S01]  /*21b0*/  FMUL.FTZ R185, R100, UR10 ;  /* 0x0000000a64b97c20 */ /* 0x000fe20008410000 */
[----:B------:R-:W-:Y:S01]  /*21c0*/  FMUL.FTZ R188, R103, UR10 ;  /* 0x0000000a67bc7c20 */ /* 0x000fe20008410000 */
[----:B------:R-:W-:Y:S01]  /*21d0*/  FMUL.FTZ R186, R101, UR10 ;  /* 0x0000000a65ba7c20 */ /* 0x000fe20008410000 */
[----:B--2---:R-:W-:Y:S01]  /*21e0*/  FMUL.FTZ R21, R76, UR10 ;  /* 0x0000000a4c157c20 */ /* 0x004fe20008410000 */
[----:B-1----:R-:W-:Y:S01]  /*21f0*/  IMAD R92, R16, -0x60, R93 ;  /* 0xffffffa0105c7824 */ /* 0x002fe200078e025d */
[----:B------:R-:W1:Y:S01]  /*2200*/  MUFU.TANH R18, R18 ;  /* 0x0000001200127308 */ /* 0x000e620000002400 */
[----:B------:R-:W-:Y:S01]  /*2210*/  FMUL.FTZ R191, R113, UR10 ;  /* 0x0000000a71bf7c20 */ /* 0x000fe20008410000 */
[----:B------:R-:W-:Y:S01]  /*2220*/  FMUL.FTZ R76, R83, UR10 ;  /* 0x0000000a534c7c20 */ /* 0x000fe20008410000 */
[----:B------:R-:W-:-:S02]  /*2230*/  IMAD R92, R3, -0x2, R92 ;  /* 0xfffffffe035c7824 */ /* 0x000fc400078e025c */
[----:B------:R-:W-:Y:S01]  /*2240*/  FMUL.FTZ R80, R87, UR10 ;  /* 0x0000000a57507c20 */ /* 0x000fe20008410000 */
[----:B------:R-:W-:Y:S01]  /*2250*/  FMUL.FTZ R83, R90, UR10 ;  /* 0x0000000a5a537c20 */ /* 0x000fe20008410000 */
[----:B------:R-:W-:Y:S01]  /*2260*/  FMUL.FTZ R87, R94, UR10 ;  /* 0x0000000a5e577c20 */ /* 0x000fe20008410000 */
[----:B------:R-:W-:Y:S01]  /*2270*/  IMAD.IADD R92, R92, 0x1, -R7 ;  /* 0x000000015c5c7824 */ /* 0x000fe200078e0a07 */
[----:B------:R-:W2:Y:S01]  /*2280*/  MUFU.TANH R73, R73 ;  /* 0x0000004900497308 */ /* 0x000ea20000002400 */
[----:B------:R-:W-:Y:S01]  /*2290*/  FMUL.FTZ R90, R97, UR10 ;  /* 0x0000000a615a7c20 */ /* 0x000fe20008410000 */
[----:B------:R-:W-:Y:S01]  /*22a0*/  FMUL.FTZ R81, R88, UR10 ;  /* 0x0000000a58517c20 */ /* 0x000fe20008410000 */
[----:B------:R-:W-:Y:S01]  /*22b0*/  FMUL.FTZ R189, R104, UR10 ;  /* 0x0000000a68bd7c20 */ /* 0x000fe20008410000 */
[C---:B------:R-:W-:Y:S01]  /*22c0*/  SEL R103, R92.reuse, 0x60, P2 ;  /* 0x000000605c677807 */ /* 0x040fe20001000000 */
[----:B------:R-:W-:Y:S01]  /*22d0*/  FMUL.FTZ R88, R95, UR10 ;  /* 0x0000000a5f587c20 */ /* 0x000fe20008410000 */
[----:B------:R-:W-:Y:S01]  /*22e0*/  IADD3 R97, R92, 0x8, RZ ;  /* 0x000000085c617810 */ /* 0x000fe20007ffe0ff */
[----:B---3--:R-:W3:Y:S01]  /*22f0*/  SHFL.IDX PT, R104, R15, R6, 0x1f ;  /* 0x00001f060f687589 */ /* 0x008ee200000e0000 */
[----:B------:R-:W4:Y:S01]  /*2300*/  MUFU.TANH R74, R74 ;  /* 0x0000004a004a7308 */ /* 0x000f220000002400 */
[----:B------:R-:W-:Y:S01]  /*2310*/  ISETP.GT.AND P6, PT, R103, RZ, PT ;  /* 0x000000ff6700720c */ /* 0x000fe20003fc4270 */
[----:B------:R-:W-:Y:S01]  /*2320*/  FMUL.FTZ R84, R91, UR10 ;  /* 0x0000000a5b547c20 */ /* 0x000fe20008410000 */
[C---:B------:R-:W-:Y:S01]  /*2330*/  ISETP.GT.AND P5, PT, R103.reuse, 0x1, PT ;  /* 0x000000016700780c */ /* 0x040fe20003fa4270 */
[----:B------:R-:W-:Y:S01]  /*2340*/  FMUL.FTZ R91, R98, UR10 ;  /* 0x0000000a625b7c20 */ /* 0x000fe20008410000 */
[----:B------:R-:W-:Y:S01]  /*2350*/  ISETP.GT.AND P4, PT, R103, 0x10, PT ;  /* 0x000000106700780c */ /* 0x000fe20003f84270 */
[----:B------:R-:W-:Y:S01]  /*2360*/  FMUL.FTZ R89, R96, UR10 ;  /* 0x0000000a60597c20 */ /* 0x000fe20008410000 */
[----:B-----5:R-:W-:Y:S01]  /*2370*/  FSEL R113, R192, -INF , !P6 ;  /* 0xff800000c0717808 */ /* 0x020fe20007000000 */
[----:B------:R-:W5:Y:S01]  /*2380*/  MUFU.TANH R77, R77 ;  /* 0x0000004d004d7308 */ /* 0x000f620000002400 */
[----:B-1----:R-:W-:Y:S01]  /*2390*/  FSEL R197, R18, -INF , !P5 ;  /* 0xff80000012c57808 */ /* 0x002fe20006800000 */
[----:B------:R-:W-:Y:S01]  /*23a0*/  FMUL.FTZ R184, R99, UR10 ;  /* 0x0000000a63b87c20 */ /* 0x000fe20008410000 */
[C---:B------:R-:W-:Y:S01]  /*23b0*/  ISETP.GT.AND P6, PT, R103.reuse, 0x11, PT ;  /* 0x000000116700780c */ /* 0x040fe20003fc4270 */
[----:B------:R-:W-:Y:S01]  /*23c0*/  FMUL.FTZ R187, R102, UR10 ;  /* 0x0000000a66bb7c20 */ /* 0x000fe20008410000 */
[----:B------:R-:W-:Y:S01]  /*23d0*/  ISETP.GT.AND P5, PT, R103, 0x18, PT ;  /* 0x000000186700780c */ /* 0x000fe20003fa4270 */
[----:B------:R-:W-:Y:S01]  /*23e0*/  FMUL.FTZ R105, R105, UR10 ;  /* 0x0000000a69697c20 */ /* 0x000fe20008410000 */
[----:B--2---:R-:W-:Y:S01]  /*23f0*/  FSEL R94, R73, -INF , !P4 ;  /* 0xff800000495e7808 */ /* 0x004fe20006000000 */
[----:B------:R-:W1:Y:S01]  /*2400*/  MUFU.TANH R82, R82 ;  /* 0x0000005200527308 */ /* 0x000e620000002400 */
[----:B------:R-:W-:Y:S01]  /*2410*/  ISETP.GT.AND P4, PT, R103, 0x21, PT ;  /* 0x000000216700780c */ /* 0x000fe20003f84270 */
[----:B------:R-:W-:Y:S01]  /*2420*/  FMUL.FTZ R108, R108, UR10 ;  /* 0x0000000a6c6c7c20 */ /* 0x000fe20008410000 */
[----:B----4-:R-:W-:Y:S01]  /*2430*/  FSEL R93, R74, -INF , !P6 ;  /* 0xff8000004a5d7808 */ /* 0x010fe20007000000 */
[----:B------:R-:W-:Y:S01]  /*2440*/  FMUL.FTZ R109, R109, UR10 ;  /* 0x0000000a6d6d7c20 */ /* 0x000fe20008410000 */
[----:B------:R-:W-:Y:S01]  /*2450*/  ISETP.GT.AND P6, PT, R103, 0x28, PT ;  /* 0x000000286700780c */ /* 0x000fe20003fc4270 */
[----:B------:R-:W-:Y:S01]  /*2460*/  FMUL.FTZ R106, R106, UR10 ;  /* 0x0000000a6a6a7c20 */ /* 0x000fe20008410000 */
[----:B------:R-:W-:Y:S01]  /*2470*/  SEL R193, R97, 0x60, P1 ;  /* 0x0000006061c17807 */ /* 0x000fe20000800000 */
[----:B------:R-:W2:Y:S01]  /*2480*/  MUFU.TANH R85, R85 ;  /* 0x0000005500557308 */ /* 0x000ea20000002400 */
[----:B-----5:R-:W-:Y:S01]  /*2490*/  FSEL R95, R77, -INF , !P5 ;  /* 0xff8000004d5f7808 */ /* 0x020fe20006800000 */
[----:B------:R-:W-:Y:S01]  /*24a0*/  FMUL.FTZ R107, R107, UR10 ;  /* 0x0000000a6b6b7c20 */ /* 0x000fe20008410000 */
[C---:B------:R-:W-:Y:S01]  /*24b0*/  ISETP.GT.AND P5, PT, R103.reuse, 0x29, PT ;  /* 0x000000296700780c */ /* 0x040fe20003fa4270 */
[----:B------:R-:W-:Y:S01]  /*24c0*/  FMUL.FTZ R112, R112, UR10 ;  /* 0x0000000a70707c20 */ /* 0x000fe20008410000 */
[C---:B------:R-:W-:Y:S01]  /*24d0*/  ISETP.GT.AND P3, PT, R103.reuse, 0x8, PT ;  /* 0x000000086700780c */ /* 0x040fe20003f64270 */
[----:B------:R-:W-:Y:S01]  /*24e0*/  FMUL.FTZ R110, R110, UR10 ;  /* 0x0000000a6e6e7c20 */ /* 0x000fe20008410000 */
[----:B------:R-:W-:Y:S01]  /*24f0*/  ISETP.GT.AND P2, PT, R103, 0x9, PT ;  /* 0x000000096700780c */ /* 0x000fe20003f44270 */
[----:B------:R-:W4:Y:S01]  /*2500*/  MUFU.TANH R86, R86 ;  /* 0x0000005600567308 */ /* 0x000f220000002400 */
[----:B-1----:R-:W-:Y:S01]  /*2510*/  FSEL R98, R82, -INF , !P4 ;  /* 0xff80000052627808 */ /* 0x002fe20006000000 */
[----:B------:R-:W-:Y:S01]  /*2520*/  FMUL.FTZ R111, R111, UR10 ;  /* 0x0000000a6f6f7c20 */ /* 0x000fe20008410000 */
[C---:B------:R-:W-:Y:S01]  /*2530*/  ISETP.GT.AND P4, PT, R103.reuse, 0x38, PT ;  /* 0x000000386700780c */ /* 0x040fe20003f84270 */
[----:B------:R-:W-:Y:S01]  /*2540*/  FMUL.FTZ R114, R114, UR10 ;  /* 0x0000000a72727c20 */ /* 0x000fe20008410000 */
[----:B------:R-:W-:Y:S01]  /*2550*/  ISETP.GT.AND P1, PT, R103, 0x40, PT ;  /* 0x000000406700780c */ /* 0x000fe20003f24270 */
[----:B------:R-:W-:Y:S01]  /*2560*/  FFMA.FTZ R192, -R192, R192, 1 ;  /* 0x3f800000c0c07423 */ /* 0x000fe200000101c0 */
[----:B------:R-:W-:Y:S01]  /*2570*/  FMUL.FTZ R194, R117, UR10 ;  /* 0x0000000a75c27c20 */ /* 0x000fe20008410000 */
[----:B------:R-:W1:Y:S01]  /*2580*/  MUFU.TANH R185, R185 ;  /* 0x000000b900b97308 */ /* 0x000e620000002400 */
[----:B--2---:R-:W-:Y:S01]  /*2590*/  FSEL R96, R85, -INF , !P6 ;  /* 0xff80000055607808 */ /* 0x004fe20007000000 */
[----:B------:R-:W-:Y:S01]  /*25a0*/  VIADD R117, R6, 0x8 ;  /* 0x0000000806757836 */ /* 0x000fe20000000000 */
[----:B------:R-:W-:Y:S01]  /*25b0*/  ISETP.GT.AND P6, PT, R103, 0x39, PT ;  /* 0x000000396700780c */ /* 0x000fe20003fc4270 */
[----:B------:R-:W-:Y:S01]  /*25c0*/  FMUL.FTZ R201, R119, UR10 ;  /* 0x0000000a77c97c20 */ /* 0x000fe20008410000 */
[----:B------:R-:W-:Y:S01]  /*25d0*/  FMUL.FTZ R196, R118, UR10 ;  /* 0x0000000a76c47c20 */ /* 0x000fe20008410000 */
[----:B------:R-:W-:Y:S01]  /*25e0*/  IADD3 R118, R6, 0xc, RZ ;  /* 0x0000000c06767810 */ /* 0x000fe20007ffe0ff */
[----:B------:R-:W2:Y:S01]  /*25f0*/  SHFL.IDX PT, R228, R15, R117, 0x1f ;  /* 0x00001f750fe47589 */ /* 0x000ea200000e0000 */
[----:B------:R-:W5:Y:S01]  /*2600*/  MUFU.TANH R19, R19 ;  /* 0x0000001300137308 */ /* 0x000f620000002400 */
[----:B----4-:R-:W-:Y:S01]  /*2610*/  FSEL R97, R86, -INF , !P5 ;  /* 0xff80000056617808 */ /* 0x010fe20006800000 */
[----:B------:R-:W-:Y:S01]  /*2620*/  FMUL.FTZ R115, R115, UR10 ;  /* 0x0000000a73737c20 */ /* 0x000fe20008410000 */
[----:B------:R-:W-:Y:S01]  /*2630*/  ISETP.GT.AND P5, PT, R193, RZ, PT ;  /* 0x000000ffc100720c */ /* 0x000fe20003fa4270 */
[----:B------:R-:W4:Y:S04]  /*2640*/  SHFL.IDX PT, R225, R15, R118, 0x1f ;  /* 0x00001f760fe17589 */ /* 0x000f2800000e0000 */
[----:B------:R-:W3:Y:S01]  /*2650*/  MUFU.TANH R186, R186 ;  /* 0x000000ba00ba7308 */ /* 0x000ee20000002400 */
[----:B-1----:R-:W-:-:S02]  /*2660*/  FSEL R100, R185, -INF , !P4 ;  /* 0xff800000b9647808 */ /* 0x002fc40006000000 */
[----:B------:R-:W-:-:S05]  /*2670*/  ISETP.GT.AND P4, PT, R193, 0x1, PT ;  /* 0x00000001c100780c */ /* 0x000fca0003f84270 */
[----:B------:R-:W1:Y:S01]  /*2680*/  MUFU.TANH R20, R20 ;  /* 0x0000001400147308 */ /* 0x000e620000002400 */
[----:B------:R-:W-:Y:S02]  /*2690*/  WARPGROUP.DEPBAR.LE gsb0, 0x0 ;  /* 0x00008000000079c5 */ /* 0x000fe40000010000 */
[----:B------:R-:W-:Y:S01]  /*26a0*/  WARPGROUP.ARRIVE ;  /* 0x00000000000079c5 */ /* 0x000fe20000000000 */
[C---:B-----5:R-:W-:Y:S01]  /*26b0*/  FSEL R226, R19.reuse, -INF , !P5 ;  /* 0xff80000013e27808 */ /* 0x060fe20006800000 */
[----:B------:R-:W-:Y:S01]  /*26c0*/  FFMA.FTZ R19, -R19, R19, 1 ;  /* 0x3f80000013137423 */ /* 0x000fe20000010113 */
[C---:B------:R-:W-:Y:S02]  /*26d0*/  ISETP.GT.AND P5, PT, R193.reuse, 0x9, PT ;  /* 0x00000009c100780c */ /* 0x040fe40003fa4270 */
[----:B------:R-:W5:Y:S01]  /*26e0*/  MUFU.TANH R23, R23 ;  /* 0x0000001700177308 */ /* 0x000f620000002400 */
[----:B------:R-:W-:Y:S01]  /*26f0*/  HGMMA.64x96x16.F32 R24, gdesc[UR4], R24, gsb0 ;  /* 0x01600000041879f0 */ /* 0x000fe20008000818 */
[----:B------:R-:W-:Y:S01]  /*2700*/  UIADD3 UR6, UR8, 0x4, URZ ;  /* 0x0000000408067890 */ /* 0x000fe2000fffe03f */
[----:B---3--:R-:W-:Y:S01]  /*2710*/  FSEL R222, R186, -INF , !P6 ;  /* 0xff800000bade7808 */ /* 0x008fe20007000000 */
[----:B------:R-:W-:Y:S01]  /*2720*/  UIADD3 UR4, UR9, 0x4, URZ ;  /* 0x0000000409047890 */ /* 0x000fe2000fffe03f */
[----:B------:R-:W-:Y:S01]  /*2730*/  ISETP.GT.AND P6, PT, R193, 0x8, PT ;  /* 0x00000008c100780c */ /* 0x000fe20003fc4270 */
[----:B------:R-:W-:Y:S01]  /*2740*/  UMOV UR7, 0x40000040 ;  /* 0x4000004000077882 */ /* 0x000fe20000000000 */
[----:B------:R-:W-:Y:S01]  /*2750*/  UMOV UR5, 0x40000040 ;  /* 0x4000004000057882 */ /* 0x000fe20000000000 */
[----:B------:R-:W3:Y:S01]  /*2760*/  MUFU.TANH R72, R72 ;  /* 0x0000004800487308 */ /* 0x000ee20000002400 */
[----:B-1----:R-:W-:-:S02]  /*2770*/  FSEL R224, R20, -INF , !P4 ;  /* 0xff80000014e07808 */ /* 0x002fc40006000000 */
[----:B------:R-:W-:-:S05]  /*2780*/  ISETP.GT.AND P4, PT, R193, 0x10, PT ;  /* 0x00000010c100780c */ /* 0x000fca0003f84270 */
[----:B------:R-:W1:Y:S01]  /*2790*/  MUFU.TANH R75, R75 ;  /* 0x0000004b004b7308 */ /* 0x000e620000002400 */
[----:B-----5:R-:W-:Y:S02]  /*27a0*/  FSEL R219, R23, -INF , !P6 ;  /* 0xff80000017db7808 */ /* 0x020fe40007000000 */
[----:B------:R-:W-:-:S05]  /*27b0*/  ISETP.GT.AND P6, PT, R193, 0x11, PT ;  /* 0x00000011c100780c */ /* 0x000fca0003fc4270 */
[----:B------:R-:W5:Y:S01]  /*27c0*/  MUFU.TANH R21, R21 ;  /* 0x0000001500157308 */ /* 0x000f620000002400 */
[----:B---3--:R-:W-:Y:S02]  /*27d0*/  FSEL R221, R72, -INF , !P5 ;  /* 0xff80000048dd7808 */ /* 0x008fe40006800000 */
[----:B------:R-:W-:-:S05]  /*27e0*/  ISETP.GT.AND P5, PT, R193, 0x18, PT ;  /* 0x00000018c100780c */ /* 0x000fca0003fa4270 */
[----:B------:R-:W3:Y:S01]  /*27f0*/  MUFU.TANH R76, R76 ;  /* 0x0000004c004c7308 */ /* 0x000ee20000002400 */
[----:B-1----:R-:W-:Y:S02]  /*2800*/  FSEL R209, R75, -INF , !P4 ;  /* 0xff8000004bd17808 */ /* 0x002fe40006000000 */
        /* <DEDUP_REMOVED lines=24> */
[----:B------:R-:W-:Y:S01]  /*2990*/  ISETP.GT.AND P5, PT, R193, 0x30, PT ;  /* 0x00000030c100780c */ /* 0x000fe20003fa4270 */
[----:B------:R-:W-:Y:S02]  /*29a0*/  WARPGROUP.DEPBAR.LE gsb0, 0x0 ;  /* 0x00008000000079c5 */ /* 0x000fe40000010000 */
[----:B------:R-:W-:Y:S02]  /*29b0*/  WARPGROUP.ARRIVE ;  /* 0x00000000000079c5 */ /* 0x000fe40000000000 */
[----:B------:R-:W3:Y:S01]  /*29c0*/  MUFU.TANH R88, R88 ;  /* 0x0000005800587308 */ /* 0x000ee20000002400 */
[----:B-1----:R-:W-:Y:S02]  /*29d0*/  FSEL R206, R81, -INF , !P2 ;  /* 0xff80000051ce7808 */ /* 0x002fe40005000000 */
[----:B------:R-:W-:Y:S01]  /*29e0*/  ISETP.GT.AND P2, PT, R103, 0x31, PT ;  /* 0x000000316700780c */ /* 0x000fe20003f44270 */
[----:B------:R-:W-:Y:S01]  /*29f0*/  HGMMA.64x96x16.F32 R24, gdesc[UR4], R24, gsb0 ;  /* 0x01600000041879f0 */ /* 0x000fe20008000818 */
[----:B------:R-:W-:Y:S01]  /*2a00*/  UIADD3 UR6, UR8, 0x6, URZ ;  /* 0x0000000608067890 */ /* 0x000fe2000fffe03f */
[----:B-----5:R-:W-:Y:S01]  /*2a10*/  FSEL R204, R87, -INF , !P4 ;  /* 0xff80000057cc7808 */ /* 0x020fe20006000000 */
[----:B------:R-:W-:Y:S01]  /*2a20*/  UIADD3 UR4, UR9, 0x6, URZ ;  /* 0x0000000609047890 */ /* 0x000fe2000fffe03f */
[----:B------:R-:W1:Y:S01]  /*2a30*/  MUFU.TANH R89, R89 ;  /* 0x0000005900597308 */ /* 0x000e620000002400 */
[----:B------:R-:W-:Y:S01]  /*2a40*/  UMOV UR7, 0x40000040 ;  /* 0x4000004000077882 */ /* 0x000fe20000000000 */
[----:B------:R-:W-:Y:S01]  /*2a50*/  UMOV UR5, 0x40000040 ;  /* 0x4000004000057882 */ /* 0x000fe20000000000 */
        /* <DEDUP_REMOVED lines=35> */
[----:B-----5:R-:W-:Y:S01]  /*2c90*/  FSEL R214, R106, -INF , !P2 ;  /* 0xff8000006ad67808 */ /* 0x020fe20005000000 */
[----:B------:R-:W-:Y:S02]  /*2ca0*/  WARPGROUP.DEPBAR.LE gsb0, 0x0 ;  /* 0x00008000000079c5 */ /* 0x000fe40000010000 */
[----:B------:R-:W5:Y:S01]  /*2cb0*/  LDS R190, [R190+0x380] ;  /* 0x00038000bebe7984 */ /* 0x000f620000000800 */
[----:B------:R-:W-:Y:S01]  /*2cc0*/  WARPGROUP.ARRIVE ;  /* 0x00000000000079c5 */ /* 0x000fe20000000000 */
[----:B------:R-:W-:Y:S02]  /*2cd0*/  ISETP.GT.AND P2, PT, R193, 0x49, PT ;  /* 0x00000049c100780c */ /* 0x000fe40003f44270 */
[----:B------:R-:W4:Y:S01]  /*2ce0*/  MUFU.TANH R110, R110 ;  /* 0x0000006e006e7308 */ /* 0x000f220000002400 */
[----:B---3--:R-:W-:Y:S02]  /*2cf0*/  FSEL R216, R107, -INF , !P4 ;  /* 0xff8000006bd87808 */ /* 0x008fe40006000000 */
[----:B------:R-:W-:Y:S01]  /*2d00*/  HGMMA.64x96x16.F32 R24, gdesc[UR4], R24, gsb0 ;  /* 0x01600000041879f0 */ /* 0x000fe20008000818 */
[----:B------:R-:W-:Y:S01]  /*2d10*/  ULDC UR4, c[0x0][0x744] ;  /* 0x0001d10000047ab9 */ /* 0x000fe20000000800 */
[----:B------:R-:W-:Y:S01]  /*2d20*/  ISETP.GT.AND P4, PT, R193, 0x50, PT ;  /* 0x00000050c100780c */ /* 0x000fe20003f84270 */
[----:B------:R-:W-:Y:S01]  /*2d30*/  FFMA.FTZ R113, R113, UR4, -R104 ;  /* 0x0000000471717c23 */ /* 0x000fe20008010868 */
[----:B--2---:R-:W-:Y:S01]  /*2d40*/  FFMA.FTZ R198, R198, UR4, -R228 ;  /* 0x00000004c6c67c23 */ /* 0x004fe200080108e4 */
[----:B------:R-:W2:Y:S01]  /*2d50*/  MUFU.TANH R111, R111 ;  /* 0x0000006f006f7308 */ /* 0x000ea20000002400 */
[----:B-1----:R-:W-:Y:S01]  /*2d60*/  FSEL R220, R112, -INF , !P6 ;  /* 0xff80000070dc7808 */ /* 0x002fe20007000000 */
[----:B------:R-:W-:Y:S01]  /*2d70*/  FFMA.FTZ R104, R226, UR4, -R104 ;  /* 0x00000004e2687c23 */ /* 0x000fe20008010868 */
[----:B------:R-:W-:Y:S01]  /*2d80*/  ISETP.GT.AND P6, PT, R193, 0x48, PT ;  /* 0x00000048c100780c */ /* 0x000fe20003fc4270 */
[----:B----4-:R-:W-:Y:S01]  /*2d90*/  FFMA.FTZ R221, R221, UR4, -R225 ;  /* 0x00000004dddd7c23 */ /* 0x010fe200080108e1 */
[----:B------:R-:W-:-:S02]  /*2da0*/  FFMA.FTZ R219, R219, UR4, -R228 ;  /* 0x00000004dbdb7c23 */ /* 0x000fc400080108e4 */
[----:B------:R-:W1:Y:S01]  /*2db0*/  SHFL.IDX PT, R228, R14, R117, 0x1f ;  /* 0x00001f750ee47589 */ /* 0x000e6200000e0000 */
[----:B------:R-:W-:Y:S01]  /*2dc0*/  MUFU.EX2 R113, R113 ;  /* 0x0000007100717308 */ /* 0x000fe20000000800 */
[----:B------:R-:W-:Y:S02]  /*2dd0*/  FSEL R215, R110, -INF , !P6 ;  /* 0xff8000006ed77808 */ /* 0x000fe40007000000 */
[----:B------:R-:W-:-:S05]  /*2de0*/  ISETP.GT.AND P6, PT, R193, 0x51, PT ;  /* 0x00000051c100780c */ /* 0x000fca0003fc4270 */
[----:B------:R-:W3:Y:S01]  /*2df0*/  MUFU.TANH R114, R114 ;  /* 0x0000007200727308 */ /* 0x000ee20000002400 */
[----:B--2---:R-:W-:Y:S02]  /*2e00*/  FSEL R211, R111, -INF , !P2 ;  /* 0xff8000006fd37808 */ /* 0x004fe40005000000 */
[----:B------:R-:W-:-:S05]  /*2e10*/  ISETP.GT.AND P2, PT, R193, 0x58, PT ;  /* 0x00000058c100780c */ /* 0x000fca0003f44270 */
[----:B------:R-:W-:Y:S01]  /*2e20*/  MUFU.TANH R191, R191 ;  /* 0x000000bf00bf7308 */ /* 0x000fe20000002400 */
[----:B-----5:R-:W2:Y:S01]  /*2e30*/  SHFL.IDX PT, R195, R190, R6, 0x1f ;  /* 0x00001f06bec37589 */ /* 0x020ea200000e0000 */
[----:B-1----:R-:W-:-:S06]  /*2e40*/  FFMA.FTZ R204, R204, UR4, -R228 ;  /* 0x00000004cccc7c23 */ /* 0x002fcc00080108e4 */
[----:B------:R-:W-:Y:S01]  /*2e50*/  MUFU.TANH R115, R115 ;  /* 0x0000007300737308 */ /* 0x000fe20000002400 */
[----:B---3--:R-:W-:Y:S01]  /*2e60*/  FSEL R212, R114, -INF , !P4 ;  /* 0xff80000072d47808 */ /* 0x008fe20006000000 */
[----:B------:R-:W1:Y:S01]  /*2e70*/  SHFL.IDX PT, R232, R190, R118, 0x1f ;  /* 0x00001f76bee87589 */ /* 0x000e6200000e0000 */
[----:B------:R-:W-:Y:S01]  /*2e80*/  ISETP.GT.AND P4, PT, R193, 0x59, PT ;  /* 0x00000059c100780c */ /* 0x000fe20003f84270 */
[----:B------:R-:W-:-:S04]  /*2e90*/  FMUL.FTZ R193, R116, UR10 ;  /* 0x0000000a74c17c20 */ /* 0x000fc80008410000 */
[----:B------:R-:W-:Y:S08]  /*2ea0*/  MUFU.TANH R196, R196 ;  /* 0x000000c400c47308 */ /* 0x000ff00000002400 */
[----:B------:R-:W-:Y:S08]  /*2eb0*/  MUFU.TANH R193, R193 ;  /* 0x000000c100c17308 */ /* 0x000ff00000002400 */
[----:B------:R-:W-:Y:S08]  /*2ec0*/  MUFU.TANH R194, R194 ;  /* 0x000000c200c27308 */ /* 0x000ff00000002400 */
[----:B------:R-:W-:Y:S08]  /*2ed0*/  MUFU.TANH R201, R201 ;  /* 0x000000c900c97308 */ /* 0x000ff00000002400 */
[----:B------:R-:W3:Y:S01]  /*2ee0*/  MUFU.EX2 R104, R104 ;  /* 0x0000006800687308 */ /* 0x000ee20000000800 */
[----:B------:R-:W-:-:S02]  /*2ef0*/  WARPGROUP.DEPBAR.LE gsb0, 0x0 ;  /* 0x00008000000079c5 */ /* 0x000fc40000010000 */
[--C-:B--2---:R-:W-:Y:S01]  /*2f00*/  FADD.FTZ R24, R24, -R195.reuse ;  /* 0x800000c318187221 */ /* 0x104fe20000010000 */
[----:B------:R-:W-:Y:S01]  /*2f10*/  FADD.FTZ R195, R26, -R195 ;  /* 0x800000c31ac37221 */ /* 0x000fe20000010000 */
[----:B------:R-:W-:Y:S01]  /*2f20*/  FFMA.FTZ R26, R200, UR4, -R225 ;  /* 0x00000004c81a7c23 */ /* 0x000fe200080108e1 */
[----:B------:R-:W-:Y:S02]  /*2f30*/  VIADD R200, R6, 0x1c ;  /* 0x0000001c06c87836 */ /* 0x000fe40000000000 */
[----:B------:R-:W-:Y:S01]  /*2f40*/  FMUL.FTZ R199, R113, R24 ;  /* 0x0000001871c77220 */ /* 0x000fe20000410000 */
[----:B------:R-:W-:Y:S03]  /*2f50*/  SHFL.IDX PT, R225, R14, R6, 0x1f ;  /* 0x00001f060ee17589 */ /* 0x000fe600000e0000 */
[----:B------:R-:W-:Y:S01]  /*2f60*/  FMUL.FTZ R116, R192, R199 ;  /* 0x000000c7c0747220 */ /* 0x000fe20000410000 */
[C---:B------:R-:W-:Y:S01]  /*2f70*/  VIADD R192, R6.reuse, 0x4 ;  /* 0x0000000406c07836 */ /* 0x040fe20000000000 */
[----:B------:R-:W2:Y:S01]  /*2f80*/  SHFL.IDX PT, R229, R15, R200, 0x1f ;  /* 0x00001fc80fe57589 */ /* 0x000ea200000e0000 */
[----:B------:R-:W-:-:S03]  /*2f90*/  VIADD R199, R6, 0x10 ;  /* 0x0000001006c77836 */ /* 0x000fc60000000000 */
[----:B------:R-:W-:Y:S01]  /*2fa0*/  LDS R11, [R11+0x380] ;  /* 0x000380000b0b7984 */ /* 0x000fe20000000800 */
[----:B---3--:R-:W-:Y:S01]  /*2fb0*/  FMUL.FTZ R195, R104, R195 ;  /* 0x000000c368c37220 */ /* 0x008fe20000410000 */
[--C-:B-1----:R-:W-:Y:S01]  /*2fc0*/  FADD.FTZ R29, R29, -R232.reuse ;  /* 0x800000e81d1d7221 */ /* 0x102fe20000010000 */
[----:B------:R-:W-:Y:S01]  /*2fd0*/  MUFU.EX2 R26, R26 ;  /* 0x0000001a001a7308 */ /* 0x000fe20000000800 */
[----:B------:R-:W1:Y:S04]  /*2fe0*/  SHFL.IDX PT, R24, R15, R192, 0x1f ;  /* 0x00001fc00f187589 */ /* 0x000e6800000e0000 */
[----:B------:R-:W3:Y:S04]  /*2ff0*/  SHFL.IDX PT, R227, R15, R199, 0x1f ;  /* 0x00001fc70fe37589 */ /* 0x000ee800000e0000 */
[----:B------:R-:W4:Y:S04]  /*3000*/  SHFL.IDX PT, R234, R190, R192, 0x1f ;  /* 0x00001fc0beea7589 */ /* 0x000f2800000e0000 */
[----:B------:R-:W-:Y:S01]  /*3010*/  SHFL.IDX PT, R233, R190, R199, 0x1f ;  /* 0x00001fc7bee97589 */ /* 0x000fe200000e0000 */
[--C-:B--2---:R-:W-:Y:S01]  /*3020*/  FFMA.FTZ R92, R92, UR4, -R229.reuse ;  /* 0x000000045c5c7c23 */ /* 0x104fe200080108e5 */
[----:B------:R-:W-:Y:S01]  /*3030*/  FFMA.FTZ R207, R207, UR4, -R229 ;  /* 0x00000004cfcf7c23 */ /* 0x000fe200080108e5 */
[--C-:B------:R-:W-:Y:S01]  /*3040*/  FFMA.FTZ R229, R206, UR4, -R225.reuse ;  /* 0x00000004cee57c23 */ /* 0x100fe200080108e1 */
[----:B------:R-:W-:Y:S01]  /*3050*/  FFMA.FTZ R206, R223, UR4, -R225 ;  /* 0x00000004dfce7c23 */ /* 0x000fe200080108e1 */
[----:B------:R-:W-:Y:S01]  /*3060*/  FMUL.FTZ R195, R19, R195 ;  /* 0x000000c313c37220 */ /* 0x000fe20000410000 */
[----:B------:R-:W-:Y:S01]  /*3070*/  FADD.FTZ R232, R31, -R232 ;  /* 0x800000e81fe87221 */ /* 0x000fe20000010000 */
[----:B------:R-:W-:Y:S01]  /*3080*/  FFMA.FTZ R76, -R76, R76, 1 ;  /* 0x3f8000004c4c7423 */ /* 0x000fe2000001014c */
[--C-:B-1----:R-:W-:Y:S01]  /*3090*/  FFMA.FTZ R119, R197, UR4, -R24.reuse ;  /* 0x00000004c5777c23 */ /* 0x102fe20008010818 */
[----:B------:R-:W-:Y:S01]  /*30a0*/  FFMA.FTZ R224, R224, UR4, -R24 ;  /* 0x00000004e0e07c23 */ /* 0x000fe20008010818 */
[----:B------:R-:W-:Y:S01]  /*30b0*/  VIADD R197, R6, 0x14 ;  /* 0x0000001406c57836 */ /* 0x000fe20000000000 */
[----:B------:R1:W-:Y:S01]  /*30c0*/  MUFU.EX2 R24, R198 ;  /* 0x000000c600187308 */ /* 0x0003e20000000800 */
[--C-:B---3--:R-:W-:Y:S01]  /*30d0*/  FFMA.FTZ R94, R94, UR4, -R227.reuse ;  /* 0x000000045e5e7c23 */ /* 0x108fe200080108e3 */
[----:B------:R-:W-:-:S02]  /*30e0*/  FFMA.FTZ R209, R209, UR4, -R227 ;  /* 0x00000004d1d17c23 */ /* 0x000fc400080108e3 */
[----:B------:R-:W2:Y:S04]  /*30f0*/  SHFL.IDX PT, R231, R15, R197, 0x1f ;  /* 0x00001fc50fe77589 */ /* 0x000ea800000e0000 */
[----:B------:R-:W3:Y:S01]  /*3100*/  SHFL.IDX PT, R227, R14, R118, 0x1f ;  /* 0x00001f760ee37589 */ /* 0x000ee200000e0000 */
[----:B-1----:R-:W-:Y:S01]  /*3110*/  IADD3 R198, R6, 0x18, RZ ;  /* 0x0000001806c67810 */ /* 0x002fe20007ffe0ff */
[----:B------:R-:W1:Y:S02]  /*3120*/  MUFU.EX2 R19, R224 ;  /* 0x000000e000137308 */ /* 0x000e640000000800 */
[----:B------:R-:W5:Y:S04]  /*3130*/  SHFL.IDX PT, R225, R14, R197, 0x1f ;  /* 0x00001fc50ee17589 */ /* 0x000f6800000e0000 */
[----:B------:R-:W1:Y:S02]  /*3140*/  SHFL.IDX PT, R226, R15, R198, 0x1f ;  /* 0x00001fc60fe27589 */ /* 0x000e6400000e0000 */
[----:B------:R-:W1:Y:S02]  /*3150*/  MUFU.EX2 R31, R219 ;  /* 0x000000db001f7308 */ /* 0x000e640000000800 */
[----:B------:R-:W1:Y:S01]  /*3160*/  SHFL.IDX PT, R15, R14, R192, 0x1f ;  /* 0x00001fc00e0f7589 */ /* 0x000e6200000e0000 */
[----:B----4-:R-:W-:-:S05]  /*3170*/  FADD.FTZ R27, R27, -R234 ;  /* 0x800000ea1b1b7221 */ /* 0x010fca0000010000 */
[----:B------:R-:W4:Y:S01]  /*3180*/  MUFU.EX2 R94, R94 ;  /* 0x0000005e005e7308 */ /* 0x000f220000000800 */
[--C-:B--2---:R-:W-:Y:S01]  /*3190*/  FFMA.FTZ R93, R93, UR4, -R231.reuse ;  /* 0x000000045d5d7c23 */ /* 0x104fe200080108e7 */
[----:B------:R-:W-:Y:S01]  /*31a0*/  FFMA.FTZ R208, R208, UR4, -R231 ;  /* 0x00000004d0d07c23 */ /* 0x000fe200080108e7 */
[----:B------:R-:W-:Y:S01]  /*31b0*/  FFMA.FTZ R231, R96, UR4, -R228 ;  /* 0x0000000460e77c23 */ /* 0x000fe200080108e4 */
[--C-:B---3--:R-:W-:Y:S01]  /*31c0*/  FFMA.FTZ R97, R97, UR4, -R227.reuse ;  /* 0x0000000461617c23 */ /* 0x108fe200080108e3 */
[----:B------:R-:W-:Y:S01]  /*31d0*/  FFMA.FTZ R203, R203, UR4, -R227 ;  /* 0x00000004cbcb7c23 */ /* 0x000fe200080108e3 */
[----:B------:R-:W2:Y:S02]  /*31e0*/  SHFL.IDX PT, R228, R13, R192, 0x1f ;  /* 0x00001fc00de47589 */ /* 0x000ea400000e0000 */
[----:B------:R-:W3:Y:S01]  /*31f0*/  MUFU.EX2 R209, R209 ;  /* 0x000000d100d17308 */ /* 0x000ee20000000800 */
[--C-:B-----5:R-:W-:Y:S01]  /*3200*/  FFMA.FTZ R99, R99, UR4, -R225.reuse ;  /* 0x0000000463637c23 */ /* 0x120fe200080108e1 */
[----:B------:R-:W-:Y:S01]  /*3210*/  FFMA.FTZ R217, R217, UR4, -R225 ;  /* 0x00000004d9d97c23 */ /* 0x000fe200080108e1 */
[----:B------:R-:W5:Y:S01]  /*3220*/  SHFL.IDX PT, R227, R13, R117, 0x1f ;  /* 0x00001f750de37589 */ /* 0x000f6200000e0000 */
[--C-:B-1----:R-:W-:Y:S01]  /*3230*/  FFMA.FTZ R95, R95, UR4, -R226.reuse ;  /* 0x000000045f5f7c23 */ /* 0x102fe200080108e2 */
[----:B------:R-:W-:-:S02]  /*3240*/  FFMA.FTZ R205, R205, UR4, -R226 ;  /* 0x00000004cdcd7c23 */ /* 0x000fc400080108e2 */
[----:B------:R-:W1:Y:S01]  /*3250*/  SHFL.IDX PT, R225, R13, R199, 0x1f ;  /* 0x00001fc70de17589 */ /* 0x000e6200000e0000 */
[----:B------:R-:W3:Y:S01]  /*3260*/  MUFU.EX2 R93, R93 ;  /* 0x0000005d005d7308 */ /* 0x000ee20000000800 */
[--C-:B------:R-:W-:Y:S01]  /*3270*/  FFMA.FTZ R223, R98, UR4, -R15.reuse ;  /* 0x0000000462df7c23 */ /* 0x100fe2000801080f */
[----:B------:R-:W-:Y:S01]  /*3280*/  FFMA.FTZ R202, R202, UR4, -R15 ;  /* 0x00000004caca7c23 */ /* 0x000fe2000801080f */
[----:B------:R-:W4:Y:S04]  /*3290*/  SHFL.IDX PT, R226, R14, R199, 0x1f ;  /* 0x00001fc70ee27589 */ /* 0x000f2800000e0000 */
[----:B------:R-:W3:Y:S01]  /*32a0*/  SHFL.IDX PT, R98, R14, R198, 0x1f ;  /* 0x00001fc60e627589 */ /* 0x000ee200000e0000 */
[----:B------:R5:W-:Y:S01]  /*32b0*/  MUFU.EX2 R96, R223 ;  /* 0x000000df00607308 */ /* 0x000be20000000800 */
[----:B--2---:R-:W-:-:S07]  /*32c0*/  FFMA.FTZ R102, R102, UR4, -R228 ;  /* 0x0000000466667c23 */ /* 0x004fce00080108e4 */
[----:B------:R2:W-:Y:S01]  /*32d0*/  MUFU.EX2 R15, R229 ;  /* 0x000000e5000f7308 */ /* 0x0005e20000000800 */
[----:B-----5:R-:W5:Y:S01]  /*32e0*/  SHFL.IDX PT, R223, R13, R6, 0x1f ;  /* 0x00001f060ddf7589 */ /* 0x020f6200000e0000 */
[----:B------:R-:W-:Y:S01]  /*32f0*/  FFMA.FTZ R216, R216, UR4, -R228 ;  /* 0x00000004d8d87c23 */ /* 0x000fe200080108e4 */
[--C-:B------:R-:W-:Y:S01]  /*3300*/  FFMA.FTZ R103, R103, UR4, -R227.reuse ;  /* 0x0000000467677c23 */ /* 0x100fe200080108e3 */
[----:B------:R-:W-:Y:S01]  /*3310*/  FFMA.FTZ R215, R215, UR4, -R227 ;  /* 0x00000004d7d77c23 */ /* 0x000fe200080108e3 */
[----:B------:R-:W-:Y:S01]  /*3320*/  FSEL R228, R193, -INF , !P1 ;  /* 0xff800000c1e47808 */ /* 0x000fe20004800000 */
[----:B------:R-:W5:Y:S01]  /*3330*/  SHFL.IDX PT, R227, R13, R198, 0x1f ;  /* 0x00001fc60de37589 */ /* 0x000f6200000e0000 */
[--C-:B-1----:R-:W-:Y:S01]  /*3340*/  FFMA.FTZ R220, R220, UR4, -R225.reuse ;  /* 0x00000004dcdc7c23 */ /* 0x102fe200080108e1 */
[----:B------:R-:W-:Y:S01]  /*3350*/  FFMA.FTZ R212, R212, UR4, -R225 ;  /* 0x00000004d4d47c23 */ /* 0x000fe200080108e1 */
[----:B------:R-:W-:Y:S01]  /*3360*/  FSEL R225, R115, -INF , !P6 ;  /* 0xff80000073e17808 */ /* 0x000fe20007000000 */
[----:B--2---:R1:W2:Y:S01]  /*3370*/  SHFL.IDX PT, R229, R14, R200, 0x1f ;  /* 0x00001fc80ee57589 */ /* 0x0042a200000e0000 */
[--C-:B----4-:R-:W-:Y:S01]  /*3380*/  FFMA.FTZ R230, R230, UR4, -R226.reuse ;  /* 0x00000004e6e67c23 */ /* 0x110fe200080108e2 */
[----:B------:R-:W-:Y:S01]  /*3390*/  FFMA.FTZ R218, R218, UR4, -R226 ;  /* 0x00000004dada7c23 */ /* 0x000fe200080108e2 */
[----:B------:R-:W4:Y:S01]  /*33a0*/  MUFU.EX2 R208, R208 ;  /* 0x000000d000d07308 */ /* 0x000f220000000800 */
[----:B------:R-:W4:Y:S01]  /*33b0*/  SHFL.IDX PT, R226, R13, R118, 0x1f ;  /* 0x00001f760de27589 */ /* 0x000f2200000e0000 */
[--C-:B---3--:R-:W-:Y:S01]  /*33c0*/  FFMA.FTZ R100, R100, UR4, -R98.reuse ;  /* 0x0000000464647c23 */ /* 0x108fe20008010862 */
[----:B------:R-:W-:-:S05]  /*33d0*/  FFMA.FTZ R213, R213, UR4, -R98 ;  /* 0x00000004d5d57c23 */ /* 0x000fca0008010862 */
[----:B-1----:R1:W-:Y:S01]  /*33e0*/  MUFU.EX2 R14, R231 ;  /* 0x000000e7000e7308 */ /* 0x0023e20000000800 */
[--C-:B-----5:R-:W-:Y:S01]  /*33f0*/  FFMA.FTZ R101, R101, UR4, -R223.reuse ;  /* 0x0000000465657c23 */ /* 0x120fe200080108df */
[----:B------:R-:W-:Y:S02]  /*3400*/  FFMA.FTZ R214, R214, UR4, -R223 ;  /* 0x00000004d6d67c23 */ /* 0x000fe400080108df */
[----:B------:R-:W3:Y:S04]  /*3410*/  SHFL.IDX PT, R223, R13, R197, 0x1f ;  /* 0x00001fc50ddf7589 */ /* 0x000ee800000e0000 */
[----:B------:R5:W-:Y:S01]  /*3420*/  MUFU.EX2 R98, R230 ;  /* 0x000000e600627308 */ /* 0x000be20000000800 */
[----:B------:R-:W-:Y:S01]  /*3430*/  FFMA.FTZ R228, R228, UR4, -R227 ;  /* 0x00000004e4e47c23 */ /* 0x000fe200080108e3 */
[----:B-1----:R-:W-:Y:S01]  /*3440*/  SHFL.IDX PT, R231, R190, R117, 0x1f ;  /* 0x00001f75bee77589 */ /* 0x002fe200000e0000 */
[--C-:B--2---:R-:W-:Y:S01]  /*3450*/  FFMA.FTZ R222, R222, UR4, -R229.reuse ;  /* 0x00000004dede7c23 */ /* 0x104fe200080108e5 */
[----:B------:R-:W-:Y:S01]  /*3460*/  FFMA.FTZ R210, R210, UR4, -R229 ;  /* 0x00000004d2d27c23 */ /* 0x000fe200080108e5 */
[----:B------:R-:W-:Y:S01]  /*3470*/  FSEL R229, R201, -INF , !P4 ;  /* 0xff800000c9e57808 */ /* 0x000fe20006000000 */
[----:B------:R-:W-:Y:S01]  /*3480*/  FFMA.FTZ R219, -R18, R18, 1 ;  /* 0x3f80000012db7423 */ /* 0x000fe20000010112 */
[--C-:B----4-:R-:W-:Y:S01]  /*3490*/  FFMA.FTZ R235, R235, UR4, -R226.reuse ;  /* 0x00000004ebeb7c23 */ /* 0x110fe200080108e2 */
[----:B------:R-:W-:Y:S01]  /*34a0*/  FFMA.FTZ R211, R211, UR4, -R226 ;  /* 0x00000004d3d37c23 */ /* 0x000fe200080108e2 */
[----:B-----5:R-:W-:Y:S01]  /*34b0*/  SHFL.IDX PT, R230, R190, R197, 0x1f ;  /* 0x00001fc5bee67589 */ /* 0x020fe200000e0000 */
[--C-:B------:R-:W-:Y:S01]  /*34c0*/  FADD.FTZ R32, R32, -R233.reuse ;  /* 0x800000e920207221 */ /* 0x100fe20000010000 */
[----:B------:R1:W-:Y:S02]  /*34d0*/  MUFU.EX2 R12, R235 ;  /* 0x000000eb000c7308 */ /* 0x0003e40000000800 */
[----:B------:R2:W4:Y:S01]  /*34e0*/  SHFL.IDX PT, R226, R13, R200, 0x1f ;  /* 0x00001fc80de27589 */ /* 0x00052200000e0000 */
[----:B------:R-:W-:-:S05]  /*34f0*/  FADD.FTZ R34, R34, -R233 ;  /* 0x800000e922227221 */ /* 0x000fca0000010000 */
[----:B------:R-:W-:Y:S01]  /*3500*/  MUFU.EX2 R95, R95 ;  /* 0x0000005f005f7308 */ /* 0x000fe20000000800 */
[----:B-1----:R-:W5:Y:S07]  /*3510*/  LDL R235, [R1+0x18] ;  /* 0x0000180001eb7983 */ /* 0x002f6e0000100800 */
[----:B--2---:R1:W-:Y:S01]  /*3520*/  MUFU.EX2 R13, R222 ;  /* 0x000000de000d7308 */ /* 0x0043e20000000800 */
[----:B------:R-:W-:-:S07]  /*3530*/  FFMA.FTZ R77, -R77, R77, 1 ;  /* 0x3f8000004d4d7423 */ /* 0x000fce000001014d */
[----:B------:R-:W-:Y:S01]  /*3540*/  MUFU.EX2 R207, R207 ;  /* 0x000000cf00cf7308 */ /* 0x000fe20000000800 */
[----:B-1----:R-:W-:-:S05]  /*3550*/  FSEL R222, R191, -INF , !P5 ;  /* 0xff800000bfde7808 */ /* 0x002fca0006800000 */
[--C-:B---3--:R-:W-:Y:S01]  /*3560*/  FFMA.FTZ R222, R222, UR4, -R223.reuse ;  /* 0x00000004dede7c23 */ /* 0x108fe200080108df */
[----:B------:R-:W-:Y:S01]  /*3570*/  FFMA.FTZ R223, R225, UR4, -R223 ;  /* 0x00000004e1df7c23 */ /* 0x000fe200080108df */
[----:B------:R-:W-:Y:S01]  /*3580*/  FSEL R225, R196, -INF , !P2 ;  /* 0xff800000c4e17808 */ /* 0x000fe20005000000 */
[----:B------:R-:W-:Y:S04]  /*3590*/  MUFU.EX2 R202, R202 ;  /* 0x000000ca00ca7308 */ /* 0x000fe80000000800 */
[----:B------:R-:W-:Y:S01]  /*35a0*/  FFMA.FTZ R227, R225, UR4, -R227 ;  /* 0x00000004e1e37c23 */ /* 0x000fe200080108e3 */
[----:B------:R-:W-:-:S03]  /*35b0*/  FSEL R225, R194, -INF , !P3 ;  /* 0xff800000c2e17808 */ /* 0x000fc60005800000 */
[----:B------:R-:W-:Y:S02]  /*35c0*/  MUFU.EX2 R97, R97 ;  /* 0x0000006100617308 */ /* 0x000fe40000000800 */
[--C-:B----4-:R-:W-:Y:S01]  /*35d0*/  FFMA.FTZ R225, R225, UR4, -R226.reuse ;  /* 0x00000004e1e17c23 */ /* 0x110fe200080108e2 */
[----:B------:R-:W-:Y:S02]  /*35e0*/  FFMA.FTZ R226, R229, UR4, -R226 ;  /* 0x00000004e5e27c23 */ /* 0x000fe400080108e2 */
[----:B------:R-:W-:Y:S03]  /*35f0*/  SHFL.IDX PT, R229, R190, R198, 0x1f ;  /* 0x00001fc6bee57589 */ /* 0x000fe600000e0000 */
[----:B------:R-:W-:Y:S01]  /*3600*/  MUFU.EX2 R218, R218 ;  /* 0x000000da00da7308 */ /* 0x000fe20000000800 */
[----:B------:R-:W1:Y:S01]  /*3610*/  SHFL.IDX PT, R190, R190, R200, 0x1f ;  /* 0x00001fc8bebe7589 */ /* 0x000e6200000e0000 */
[--C-:B------:R-:W-:Y:S01]  /*3620*/  FADD.FTZ R28, R28, -R231.reuse ;  /* 0x800000e71c1c7221 */ /* 0x100fe20000010000 */
[----:B------:R-:W-:Y:S01]  /*3630*/  FADD.FTZ R30, R30, -R231 ;  /* 0x800000e71e1e7221 */ /* 0x000fe20000010000 */
[----:B------:R-:W-:Y:S01]  /*3640*/  FFMA.FTZ R81, -R81, R81, 1 ;  /* 0x3f80000051517423 */ /* 0x000fe20000010151 */
[----:B------:R-:W-:-:S03]  /*3650*/  FFMA.FTZ R82, -R82, R82, 1 ;  /* 0x3f80000052527423 */ /* 0x000fc60000010152 */
[----:B------:R-:W-:Y:S01]  /*3660*/  MUFU.EX2 R206, R206 ;  /* 0x000000ce00ce7308 */ /* 0x000fe20000000800 */
[----:B------:R-:W-:-:S07]  /*3670*/  FFMA.FTZ R91, -R91, R91, 1 ;  /* 0x3f8000005b5b7423 */ /* 0x000fce000001015b */
[----:B------:R-:W-:Y:S08]  /*3680*/  MUFU.EX2 R99, R99 ;  /* 0x0000006300637308 */ /* 0x000ff00000000800 */
[----:B------:R-:W-:Y:S01]  /*3690*/  MUFU.EX2 R217, R217 ;  /* 0x000000d900d97308 */ /* 0x000fe20000000800 */
[--C-:B-1----:R-:W-:Y:S01]  /*36a0*/  FADD.FTZ R37, R37, -R190.reuse ;  /* 0x800000be25257221 */ /* 0x102fe20000010000 */
[----:B------:R-:W-:Y:S01]  /*36b0*/  FADD.FTZ R39, R39, -R190 ;  /* 0x800000be27277221 */ /* 0x000fe20000010000 */
[----:B------:R-:W-:Y:S01]  /*36c0*/  FFMA.FTZ R190, -R21, R21, 1 ;  /* 0x3f80000015be7423 */ /* 0x000fe20000010115 */
[----:B------:R-:W-:Y:S01]  /*36d0*/  FFMA.FTZ R21, -R20, R20, 1 ;  /* 0x3f80000014157423 */ /* 0x000fe20000010114 */
[----:B------:R-:W-:Y:S01]  /*36e0*/  FMUL.FTZ R20, R19, R27 ;  /* 0x0000001b13147220 */ /* 0x000fe20000410000 */
[----:B------:R-:W-:-:S02]  /*36f0*/  FMUL.FTZ R27, R24, R28 ;  /* 0x0000001c181b7220 */ /* 0x000fc40000410000 */
[----:B------:R-:W-:Y:S01]  /*3700*/  MUFU.EX2 R203, R203 ;  /* 0x000000cb00cb7308 */ /* 0x000fe20000000800 */
[----:B------:R-:W-:Y:S01]  /*3710*/  FMUL.FTZ R21, R21, R20 ;  /* 0x0000001415157220 */ /* 0x000fe20000410000 */
[----:B------:R-:W-:Y:S01]  /*3720*/  FMUL.FTZ R20, R190, R27 ;  /* 0x0000001bbe147220 */ /* 0x000fe20000410000 */
[----:B------:R-:W-:Y:S01]  /*3730*/  FFMA.FTZ R27, -R22, R22, 1 ;  /* 0x3f800000161b7423 */ /* 0x000fe20000010116 */
[----:B------:R-:W-:Y:S01]  /*3740*/  FFMA.FTZ R22, -R23, R23, 1 ;  /* 0x3f80000017167423 */ /* 0x000fe20000010117 */
[----:B------:R-:W-:Y:S01]  /*3750*/  FMUL.FTZ R23, R31, R30 ;  /* 0x0000001e1f177220 */ /* 0x000fe20000410000 */
[----:B------:R-:W-:Y:S01]  /*3760*/  FMUL.FTZ R28, R26, R29 ;  /* 0x0000001d1a1c7220 */ /* 0x000fe20000410000 */
[----:B------:R-:W-:Y:S01]  /*3770*/  FFMA.FTZ R30, -R72, R72, 1 ;  /* 0x3f800000481e7423 */ /* 0x000fe20000010148 */
[----:B------:R-:W-:Y:S01]  /*3780*/  MUFU.EX2 R100, R100 ;  /* 0x0000006400647308 */ /* 0x000fe20000000800 */
[----:B------:R-:W-:Y:S01]  /*3790*/  FMUL.FTZ R22, R22, R23 ;  /* 0x0000001716167220 */ /* 0x000fe20000410000 */
[----:B------:R-:W-:Y:S01]  /*37a0*/  FMUL.FTZ R23, R27, R28 ;  /* 0x0000001c1b177220 */ /* 0x000fe20000410000 */
[----:B------:R-:W-:Y:S04]  /*37b0*/  SHFL.IDX PT, R72, R11, R118, 0x1f ;  /* 0x00001f760b487589 */ /* 0x000fe800000e0000 */
[----:B------:R-:W1:Y:S01]  /*37c0*/  SHFL.IDX PT, R28, R11, R192, 0x1f ;  /* 0x00001fc00b1c7589 */ /* 0x000e6200000e0000 */
[----:B------:R-:W2:Y:S01]  /*37d0*/  MUFU.EX2 R18, R221 ;  /* 0x000000dd00127308 */ /* 0x000ea20000000800 */
[----:B------:R-:W-:Y:S01]  /*37e0*/  FFMA.FTZ R29, -R73, R73, 1 ;  /* 0x3f800000491d7423 */ /* 0x000fe20000010149 */
[----:B------:R-:W-:Y:S01]  /*37f0*/  FMUL.FTZ R32, R94, R32 ;  /* 0x000000205e207220 */ /* 0x000fe20000410000 */
[--C-:B------:R-:W-:Y:S01]  /*3800*/  FADD.FTZ R33, R33, -R230.reuse ;  /* 0x800000e621217221 */ /* 0x100fe20000010000 */
[----:B------:R-:W-:Y:S01]  /*3810*/  FMUL.FTZ R73, R209, R34 ;  /* 0x00000022d1497220 */ /* 0x000fe20000410000 */
[----:B------:R-:W-:Y:S01]  /*3820*/  FADD.FTZ R35, R35, -R230 ;  /* 0x800000e623237221 */ /* 0x000fe20000010000 */
[----:B------:R-:W-:Y:S01]  /*3830*/  FMUL.FTZ R29, R29, R32 ;  /* 0x000000201d1d7220 */ /* 0x000fe20000410000 */
[----:B------:R-:W-:Y:S01]  /*3840*/  FFMA.FTZ R32, -R75, R75, 1 ;  /* 0x3f8000004b207423 */ /* 0x000fe2000001014b */
[----:B------:R-:W-:Y:S01]  /*3850*/  FFMA.FTZ R34, -R74, R74, 1 ;  /* 0x3f8000004a227423 */ /* 0x000fe2000001014a */
[----:B------:R-:W-:Y:S01]  /*3860*/  FMUL.FTZ R33, R93, R33 ;  /* 0x000000215d217220 */ /* 0x000fe20000410000 */
[----:B------:R-:W-:Y:S01]  /*3870*/  FMUL.FTZ R35, R208, R35 ;  /* 0x00000023d0237220 */ /* 0x000fe20000410000 */
[----:B------:R-:W-:Y:S01]  /*3880*/  FMUL.FTZ R32, R32, R73 ;  /* 0x0000004920207220 */ /* 0x000fe20000410000 */
[----:B------:R-:W-:Y:S01]  /*3890*/  FADD.FTZ R36, R36, -R229 ;  /* 0x800000e524247221 */ /* 0x000fe20000010000 */
[----:B------:R-:W3:Y:S01]  /*38a0*/  SHFL.IDX PT, R73, R11, R6, 0x1f ;  /* 0x00001f060b497589 */ /* 0x000ee200000e0000 */
[----:B------:R-:W-:Y:S01]  /*38b0*/  FMUL.FTZ R34, R34, R33 ;  /* 0x0000002122227220 */ /* 0x000fe20000410000 */
[----:B------:R-:W-:Y:S01]  /*38c0*/  FMUL.FTZ R33, R76, R35 ;  /* 0x000000234c217220 */ /* 0x000fe20000410000 */
[----:B------:R-:W-:Y:S01]  /*38d0*/  MUFU.EX2 R204, R204 ;  /* 0x000000cc00cc7308 */ /* 0x000fe20000000800 */
[----:B--2---:R-:W-:Y:S01]  /*38e0*/  FMUL.FTZ R27, R18, R232 ;  /* 0x000000e8121b7220 */ /* 0x004fe20000410000 */
[----:B------:R-:W2:Y:S01]  /*38f0*/  SHFL.IDX PT, R76, R11, R197, 0x1f ;  /* 0x00001fc50b4c7589 */ /* 0x000ea200000e0000 */
[----:B------:R-:W-:Y:S01]  /*3900*/  FMUL.FTZ R36, R95, R36 ;  /* 0x000000245f247220 */ /* 0x000fe20000410000 */
[--C-:B-1----:R-:W-:Y:S01]  /*3910*/  FADD.FTZ R41, R41, -R28.reuse ;  /* 0x8000001c29297221 */ /* 0x102fe20000010000 */
[----:B------:R-:W-:Y:S01]  /*3920*/  FADD.FTZ R43, R43, -R28 ;  /* 0x8000001c2b2b7221 */ /* 0x000fe20000010000 */
[--C-:B------:R-:W-:Y:S01]  /*3930*/  FADD.FTZ R28, R45, -R72.reuse ;  /* 0x800000482d1c7221 */ /* 0x100fe20000010000 */
[----:B------:R-:W-:Y:S01]  /*3940*/  FADD.FTZ R72, R47, -R72 ;  /* 0x800000482f487221 */ /* 0x000fe20000010000 */
[----:B------:R-:W-:Y:S01]  /*3950*/  MUFU.EX2 R213, R213 ;  /* 0x000000d500d57308 */ /* 0x000fe20000000800 */
[----:B------:R-:W-:Y:S01]  /*3960*/  LDS R47, [R10+0x380] ;  /* 0x000380000a2f7984 */ /* 0x000fe20000000800 */
[----:B------:R-:W-:Y:S01]  /*3970*/  FMUL.FTZ R30, R30, R27 ;  /* 0x0000001b1e1e7220 */ /* 0x000fe20000410000 */
[----:B------:R-:W-:-:S02]  /*3980*/  FMUL.FTZ R36, R77, R36 ;  /* 0x000000244d247220 */ /* 0x000fc40000410000 */
[----:B------:R-:W1:Y:S03]  /*3990*/  SHFL.IDX PT, R77, R11, R199, 0x1f ;  /* 0x00001fc70b4d7589 */ /* 0x000e6600000e0000 */
[----:B------:R-:W4:Y:S01]  /*39a0*/  MUFU.EX2 R27, R205 ;  /* 0x000000cd001b7308 */ /* 0x000f220000000800 */
[----:B------:R-:W-:Y:S01]  /*39b0*/  FADD.FTZ R38, R38, -R229 ;  /* 0x800000e526267221 */ /* 0x000fe20000010000 */
[----:B------:R-:W-:Y:S01]  /*39c0*/  FFMA.FTZ R35, -R79, R79, 1 ;  /* 0x3f8000004f237423 */ /* 0x000fe2000001014f */
[--C-:B---3--:R-:W-:Y:S01]  /*39d0*/  FADD.FTZ R40, R40, -R73.reuse ;  /* 0x8000004928287221 */ /* 0x108fe20000010000 */
[----:B------:R-:W3:Y:S01]  /*39e0*/  SHFL.IDX PT, R79, R11, R117, 0x1f ;  /* 0x00001f750b4f7589 */ /* 0x000ee200000e0000 */
[----:B------:R-:W-:Y:S01]  /*39f0*/  FADD.FTZ R73, R42, -R73 ;  /* 0x800000492a497221 */ /* 0x000fe20000010000 */
[----:B------:R-:W-:Y:S01]  /*3a00*/  FMUL.FTZ R39, R207, R39 ;  /* 0x00000027cf277220 */ /* 0x000fe20000410000 */
[--C-:B--2---:R-:W-:Y:S01]  /*3a10*/  FADD.FTZ R42, R49, -R76.reuse ;  /* 0x8000004c312a7221 */ /* 0x104fe20000010000 */
[----:B------:R-:W-:Y:S01]  /*3a20*/  FMUL.FTZ R40, R15, R40 ;  /* 0x000000280f287220 */ /* 0x000fe20000410000 */
[----:B------:R-:W-:Y:S01]  /*3a30*/  FMUL.FTZ R49, R96, R41 ;  /* 0x0000002960317220 */ /* 0x000fe20000410000 */
[----:B------:R-:W-:Y:S01]  /*3a40*/  FADD.FTZ R76, R51, -R76 ;  /* 0x8000004c334c7221 */ /* 0x000fe20000010000 */
[----:B------:R-:W-:Y:S01]  /*3a50*/  FFMA.FTZ R84, -R84, R84, 1 ;  /* 0x3f80000054547423 */ /* 0x000fe20000010154 */
[----:B------:R-:W-:Y:S01]  /*3a60*/  MUFU.EX2 R92, R92 ;  /* 0x0000005c005c7308 */ /* 0x000fe20000000800 */
[----:B----4-:R-:W-:Y:S01]  /*3a70*/  FMUL.FTZ R38, R27, R38 ;  /* 0x000000261b267220 */ /* 0x010fe20000410000 */
[----:B------:R-:W2:Y:S01]  /*3a80*/  SHFL.IDX PT, R74, R11, R200, 0x1f ;  /* 0x00001fc80b4a7589 */ /* 0x000ea200000e0000 */
[----:B------:R-:W-:-:S05]  /*3a90*/  FFMA.FTZ R184, -R184, R184, 1 ;  /* 0x3f800000b8b87423 */ /* 0x000fca00000101b8 */
[----:B------:R-:W-:Y:S01]  /*3aa0*/  MUFU.EX2 R101, R101 ;  /* 0x0000006500657308 */ /* 0x000fe20000000800 */
[----:B------:R-:W-:Y:S01]  /*3ab0*/  FMUL.FTZ R35, R35, R38 ;  /* 0x0000002623237220 */ /* 0x000fe20000410000 */
[----:B------:R-:W-:Y:S01]  /*3ac0*/  FFMA.FTZ R38, -R80, R80, 1 ;  /* 0x3f80000050267423 */ /* 0x000fe20000010150 */
[----:B------:R-:W-:Y:S01]  /*3ad0*/  FMUL.FTZ R51, R202, R43 ;  /* 0x0000002bca337220 */ /* 0x000fe20000410000 */
[----:B------:R-:W-:Y:S01]  /*3ae0*/  FMUL.FTZ R43, R81, R40 ;  /* 0x00000028512b7220 */ /* 0x000fe20000410000 */
[----:B------:R-:W-:Y:S01]  /*3af0*/  FMUL.FTZ R40, R82, R49 ;  /* 0x0000003152287220 */ /* 0x000fe20000410000 */
[----:B------:R-:W-:Y:S01]  /*3b00*/  FMUL.FTZ R38, R38, R39 ;  /* 0x0000002726267220 */ /* 0x000fe20000410000 */
[--C-:B-1----:R-:W-:Y:S01]  /*3b10*/  FADD.FTZ R39, R48, -R77.reuse ;  /* 0x8000004d30277221 */ /* 0x102fe20000010000 */
[----:B------:R-:W-:Y:S01]  /*3b20*/  FFMA.FTZ R49, -R86, R86, 1 ;  /* 0x3f80000056317423 */ /* 0x000fe20000010156 */
[----:B------:R-:W-:Y:S01]  /*3b30*/  FMUL.FTZ R28, R97, R28 ;  /* 0x0000001c611c7220 */ /* 0x000fe20000410000 */
[----:B------:R3:W1:Y:S01]  /*3b40*/  SHFL.IDX PT, R75, R11, R198, 0x1f ;  /* 0x00001fc60b4b7589 */ /* 0x00066200000e0000 */
[----:B------:R-:W-:Y:S01]  /*3b50*/  FADD.FTZ R77, R50, -R77 ;  /* 0x8000004d324d7221 */ /* 0x000fe20000010000 */
[----:B------:R-:W-:Y:S01]  /*3b60*/  FFMA.FTZ R50, -R89, R89, 1 ;  /* 0x3f80000059327423 */ /* 0x000fe20000010159 */
[----:B------:R-:W-:Y:S01]  /*3b70*/  FMUL.FTZ R49, R49, R28 ;  /* 0x0000001c31317220 */ /* 0x000fe20000410000 */
[----:B------:R-:W-:Y:S01]  /*3b80*/  FMUL.FTZ R39, R98, R39 ;  /* 0x0000002762277220 */ /* 0x000fe20000410000 */
[----:B------:R-:W-:Y:S01]  /*3b90*/  FMUL.FTZ R28, R218, R77 ;  /* 0x0000004dda1c7220 */ /* 0x000fe20000410000 */
[----:B------:R-:W-:Y:S01]  /*3ba0*/  SHFL.IDX PT, R192, R47, R192, 0x1f ;  /* 0x00001fc02fc07589 */ /* 0x000fe200000e0000 */
[----:B------:R-:W-:Y:S01]  /*3bb0*/  MUFU.EX2 R102, R102 ;  /* 0x0000006600667308 */ /* 0x000fe20000000800 */
[----:B------:R-:W-:Y:S01]  /*3bc0*/  FMUL.FTZ R50, R50, R39 ;  /* 0x0000002732327220 */ /* 0x000fe20000410000 */
[----:B------:R-:W-:Y:S01]  /*3bd0*/  FMUL.FTZ R39, R91, R28 ;  /* 0x0000001c5b277220 */ /* 0x000fe20000410000 */
[----:B------:R-:W4:Y:S01]  /*3be0*/  SHFL.IDX PT, R77, R47, R6, 0x1f ;  /* 0x00001f062f4d7589 */ /* 0x000f2200000e0000 */
[----:B---3--:R-:W-:-:S03]  /*3bf0*/  FADD.FTZ R11, R44, -R79 ;  /* 0x8000004f2c0b7221 */ /* 0x008fc60000010000 */
[----:B------:R-:W3:Y:S01]  /*3c00*/  SHFL.IDX PT, R28, R47, R197, 0x1f ;  /* 0x00001fc52f1c7589 */ /* 0x000ee200000e0000 */
[----:B------:R-:W-:Y:S01]  /*3c10*/  FADD.FTZ R79, R46, -R79 ;  /* 0x8000004f2e4f7221 */ /* 0x000fe20000010000 */
[----:B------:R-:W-:Y:S02]  /*3c20*/  MUFU.EX2 R119, R119 ;  /* 0x0000007700777308 */ /* 0x000fe40000000800 */
[----:B------:R-:W3:Y:S01]  /*3c30*/  SHFL.IDX PT, R199, R47, R199, 0x1f ;  /* 0x00001fc72fc77589 */ /* 0x000ee200000e0000 */
[----:B------:R-:W-:-:S03]  /*3c40*/  FMUL.FTZ R46, R206, R73 ;  /* 0x00000049ce2e7220 */ /* 0x000fc60000410000 */
[----:B------:R-:W3:Y:S01]  /*3c50*/  SHFL.IDX PT, R118, R47, R118, 0x1f ;  /* 0x00001f762f767589 */ /* 0x000ee200000e0000 */
[----:B------:R-:W-:Y:S01]  /*3c60*/  FFMA.FTZ R48, -R85, R85, 1 ;  /* 0x3f80000055307423 */ /* 0x000fe20000010155 */
[----:B------:R-:W-:Y:S01]  /*3c70*/  FMUL.FTZ R11, R14, R11 ;  /* 0x0000000b0e0b7220 */ /* 0x000fe20000410000 */
[----:B------:R-:W-:Y:S01]  /*3c80*/  FFMA.FTZ R83, -R83, R83, 1 ;  /* 0x3f80000053537423 */ /* 0x000fe20000010153 */
[----:B------:R-:W3:Y:S01]  /*3c90*/  SHFL.IDX PT, R117, R47, R117, 0x1f ;  /* 0x00001f752f757589 */ /* 0x000ee200000e0000 */
[----:B------:R-:W3:Y:S03]  /*3ca0*/  MUFU.EX2 R210, R210 ;  /* 0x000000d200d27308 */ /* 0x000ee60000000800 */
[----:B------:R-:W3:Y:S04]  /*3cb0*/  SHFL.IDX PT, R73, R47, R198, 0x1f ;  /* 0x00001fc62f497589 */ /* 0x000ee800000e0000 */
[----:B------:R4:W3:Y:S01]  /*3cc0*/  SHFL.IDX PT, R200, R47, R200, 0x1f ;  /* 0x00001fc82fc87589 */ /* 0x0008e200000e0000 */
[----:B--2---:R-:W-:Y:S01]  /*3cd0*/  FADD.FTZ R44, R53, -R74 ;  /* 0x8000004a352c7221 */ /* 0x004fe20000010000 */
[----:B------:R-:W-:Y:S01]  /*3ce0*/  FMUL.FTZ R48, R48, R11 ;  /* 0x0000000b30307220 */ /* 0x000fe20000410000 */
[----:B------:R-:W-:Y:S01]  /*3cf0*/  FFMA.FTZ R53, -R90, R90, 1 ;  /* 0x3f8000005a357423 */ /* 0x000fe2000001015a */
[----:B------:R-:W-:Y:S01]  /*3d00*/  FMUL.FTZ R42, R99, R42 ;  /* 0x0000002a632a7220 */ /* 0x000fe20000410000 */
[----:B------:R-:W-:Y:S01]  /*3d10*/  FMUL.FTZ R11, R217, R76 ;  /* 0x0000004cd90b7220 */ /* 0x000fe20000410000 */
[----:B------:R-:W2:Y:S01]  /*3d20*/  MUFU.EX2 R223, R223 ;  /* 0x000000df00df7308 */ /* 0x000ea20000000800 */
[----:B------:R-:W-:Y:S01]  /*3d30*/  FMUL.FTZ R10, R84, R51 ;  /* 0x00000033540a7220 */ /* 0x000fe20000410000 */
[----:B------:R-:W-:Y:S01]  /*3d40*/  FFMA.FTZ R51, -R88, R88, 1 ;  /* 0x3f80000058337423 */ /* 0x000fe20000010158 */
[----:B------:R-:W-:Y:S01]  /*3d50*/  FMUL.FTZ R72, R203, R72 ;  /* 0x00000048cb487220 */ /* 0x000fe20000410000 */
[--C-:B-1----:R-:W-:Y:S01]  /*3d60*/  FADD.FTZ R45, R52, -R75.reuse ;  /* 0x8000004b342d7221 */ /* 0x102fe20000010000 */
[----:B------:R-:W-:-:S03]  /*3d70*/  FADD.FTZ R54, R54, -R75 ;  /* 0x8000004b36367221 */ /* 0x000fc60000010000 */
[----:B------:R-:W1:Y:S01]  /*3d80*/  MUFU.EX2 R212, R212 ;  /* 0x000000d400d47308 */ /* 0x000e620000000800 */
[----:B------:R-:W-:Y:S01]  /*3d90*/  FMUL.FTZ R53, R53, R42 ;  /* 0x0000002a35357220 */ /* 0x000fe20000410000 */
[----:B------:R-:W-:Y:S01]  /*3da0*/  FMUL.FTZ R42, R184, R11 ;  /* 0x0000000bb82a7220 */ /* 0x000fe20000410000 */
[----:B------:R-:W-:Y:S01]  /*3db0*/  FMUL.FTZ R75, R13, R44 ;  /* 0x0000002c0d4b7220 */ /* 0x000fe20000410000 */
[----:B------:R-:W-:-:S04]  /*3dc0*/  FMUL.FTZ R51, R51, R72 ;  /* 0x0000004833337220 */ /* 0x000fc80000410000 */
[----:B------:R-:W1:Y:S01]  /*3dd0*/  MUFU.EX2 R220, R220 ;  /* 0x000000dc00dc7308 */ /* 0x000e620000000800 */
[----:B------:R-:W-:Y:S01]  /*3de0*/  FFMA.FTZ R185, -R185, R185, 1 ;  /* 0x3f800000b9b97423 */ /* 0x000fe200000101b9 */
[----:B------:R-:W-:Y:S01]  /*3df0*/  FFMA.FTZ R186, -R186, R186, 1 ;  /* 0x3f800000baba7423 */ /* 0x000fe200000101ba */
[----:B------:R-:W-:Y:S01]  /*3e00*/  FMUL.FTZ R72, R100, R45 ;  /* 0x0000002d64487220 */ /* 0x000fe20000410000 */
[----:B------:R-:W-:-:S04]  /*3e10*/  FADD.FTZ R55, R55, -R74 ;  /* 0x8000004a37377221 */ /* 0x000fc80000010000 */
[----:B------:R-:W-:Y:S01]  /*3e20*/  MUFU.EX2 R228, R228 ;  /* 0x000000e400e47308 */ /* 0x000fe20000000800 */
[----:B------:R-:W-:Y:S01]  /*3e30*/  FMUL.FTZ R41, R83, R46 ;  /* 0x0000002e53297220 */ /* 0x000fe20000410000 */
[----:B------:R-:W-:Y:S01]  /*3e40*/  FFMA.FTZ R46, -R87, R87, 1 ;  /* 0x3f800000572e7423 */ /* 0x000fe20000010157 */
[----:B------:R-:W-:-:S05]  /*3e50*/  FMUL.FTZ R79, R204, R79 ;  /* 0x0000004fcc4f7220 */ /* 0x000fca0000410000 */
[----:B------:R-:W1:Y:S01]  /*3e60*/  MUFU.EX2 R215, R215 ;  /* 0x000000d700d77308 */ /* 0x000e620000000800 */
[----:B------:R-:W-:Y:S01]  /*3e70*/  FMUL.FTZ R74, R213, R54 ;  /* 0x00000036d54a7220 */ /* 0x000fe20000410000 */
[----:B------:R-:W-:Y:S01]  /*3e80*/  FMUL.FTZ R54, R185, R72 ;  /* 0x00000048b9367220 */ /* 0x000fe20000410000 */
[----:B----4-:R-:W-:-:S05]  /*3e90*/  FMUL.FTZ R47, R186, R75 ;  /* 0x0000004bba2f7220 */ /* 0x010fca0000410000 */
[----:B------:R-:W-:Y:S01]  /*3ea0*/  MUFU.EX2 R103, R103 ;  /* 0x0000006700677308 */ /* 0x000fe20000000800 */
[----:B------:R-:W-:Y:S01]  /*3eb0*/  FADD.FTZ R72, R56, -R77 ;  /* 0x8000004d38487221 */ /* 0x000fe20000010000 */
[----:B------:R-:W-:-:S06]  /*3ec0*/  FADD.FTZ R75, R57, -R192 ;  /* 0x800000c0394b7221 */ /* 0x000fcc0000010000 */
[----:B------:R-:W-:Y:S01]  /*3ed0*/  MUFU.EX2 R225, R225 ;  /* 0x000000e100e17308 */ /* 0x000fe20000000800 */
[----:B------:R-:W-:-:S07]  /*3ee0*/  FFMA.FTZ R187, -R187, R187, 1 ;  /* 0x3f800000bbbb7423 */ /* 0x000fce00000101bb */
[----:B------:R-:W4:Y:S01]  /*3ef0*/  MUFU.EX2 R214, R214 ;  /* 0x000000d600d67308 */ /* 0x000f220000000800 */
[----:B------:R-:W-:-:S07]  /*3f00*/  FFMA.FTZ R52, -R188, R188, 1 ;  /* 0x3f800000bc347423 */ /* 0x000fce00000101bc */
[----:B------:R-:W4:Y:S01]  /*3f10*/  MUFU.EX2 R11, R216 ;  /* 0x000000d8000b7308 */ /* 0x000f220000000800 */
[----:B---3--:R-:W-:-:S07]  /*3f20*/  FMUL.FTZ R55, R210, R55 ;  /* 0x00000037d2377220 */ /* 0x008fce0000410000 */
[----:B------:R-:W3:Y:S01]  /*3f30*/  MUFU.EX2 R44, R211 ;  /* 0x000000d3002c7308 */ /* 0x000ee20000000800 */
[----:B------:R-:W-:Y:S01]  /*3f40*/  FADD.FTZ R192, R59, -R192 ;  /* 0x800000c03bc07221 */ /* 0x000fe20000010000 */
[----:B------:R-:W-:-:S06]  /*3f50*/  FADD.FTZ R56, R67, -R28 ;  /* 0x8000001c43387221 */ /* 0x000fcc0000010000 */
[----:B------:R-:W3:Y:S01]  /*3f60*/  MUFU.EX2 R222, R222 ;  /* 0x000000de00de7308 */ /* 0x000ee20000000800 */
[----:B------:R-:W-:-:S07]  /*3f70*/  FMUL.FTZ R46, R46, R79 ;  /* 0x0000004f2e2e7220 */ /* 0x000fce0000410000 */
[----:B------:R-:W5:Y:S01]  /*3f80*/  MUFU.EX2 R227, R227 ;  /* 0x000000e300e37308 */ /* 0x000f620000000800 */
[----:B------:R-:W-:-:S07]  /*3f90*/  FADD.FTZ R59, R66, -R199 ;  /* 0x800000c7423b7221 */ /* 0x000fce0000010000 */
[----:B------:R-:W5:Y:S01]  /*3fa0*/  MUFU.EX2 R226, R226 ;  /* 0x000000e200e27308 */ /* 0x000f620000000800 */
[----:B------:R-:W-:Y:S01]  /*3fb0*/  FADD.FTZ R25, R25, -R234 ;  /* 0x800000ea19197221 */ /* 0x000fe20000010000 */
[----:B------:R-:W-:Y:S01]  /*3fc0*/  FADD.FTZ R79, R61, -R118 ;  /* 0x800000763d4f7221 */ /* 0x000fe20000010000 */
[----:B------:R-:W-:Y:S01]  /*3fd0*/  FADD.FTZ R57, R64, -R199 ;  /* 0x800000c740397221 */ /* 0x000fe20000010000 */
[----:B------:R-:W-:Y:S01]  /*3fe0*/  FMUL.FTZ R45, R187, R74 ;  /* 0x0000004abb2d7220 */ /* 0x000fe20000410000 */
[----:B------:R-:W-:Y:S01]  /*3ff0*/  FMUL.FTZ R52, R52, R55 ;  /* 0x0000003734347220 */ /* 0x000fe20000410000 */
[----:B------:R-:W-:Y:S01]  /*4000*/  FFMA.FTZ R115, -R115, R115, 1 ;  /* 0x3f80000073737423 */ /* 0x000fe20000010173 */
[----:B--2---:R-:W-:Y:S01]  /*4010*/  FMUL.FTZ R56, R223, R56 ;  /* 0x00000038df387220 */ /* 0x004fe20000410000 */
[----:B------:R-:W-:Y:S01]  /*4020*/  FFMA.FTZ R78, -R78, R78, 1 ;  /* 0x3f8000004e4e7423 */ /* 0x000fe2000001014e */
[----:B------:R-:W-:Y:S01]  /*4030*/  FMUL.FTZ R37, R92, R37 ;  /* 0x000000255c257220 */ /* 0x000fe20000410000 */
[----:B------:R-:W-:Y:S01]  /*4040*/  FADD.FTZ R77, R58, -R77 ;  /* 0x8000004d3a4d7221 */ /* 0x000fe20000010000 */
[----:B------:R-:W-:Y:S01]  /*4050*/  FADD.FTZ R62, R62, -R117 ;  /* 0x800000753e3e7221 */ /* 0x000fe20000010000 */
[----:B------:R-:W-:Y:S01]  /*4060*/  FADD.FTZ R65, R65, -R28 ;  /* 0x8000001c41417221 */ /* 0x000fe20000010000 */
[----:B------:R-:W-:Y:S01]  /*4070*/  FADD.FTZ R61, R68, -R73 ;  /* 0x80000049443d7221 */ /* 0x000fe20000010000 */
[----:B------:R-:W-:Y:S01]  /*4080*/  FFMA.FTZ R55, -R189, R189, 1 ;  /* 0x3f800000bd377423 */ /* 0x000fe200000101bd */
[----:B------:R-:W-:Y:S01]  /*4090*/  FMUL.FTZ R72, R101, R72 ;  /* 0x0000004865487220 */ /* 0x000fe20000410000 */
[----:B------:R-:W-:Y:S01]  /*40a0*/  FFMA.FTZ R74, -R105, R105, 1 ;  /* 0x3f800000694a7423 */ /* 0x000fe20000010169 */
[----:B------:R-:W-:Y:S01]  /*40b0*/  FMUL.FTZ R75, R102, R75 ;  /* 0x0000004b664b7220 */ /* 0x000fe20000410000 */
[----:B------:R-:W-:Y:S01]  /*40c0*/  FFMA.FTZ R114, -R114, R114, 1 ;  /* 0x3f80000072727423 */ /* 0x000fe20000010172 */
[----:B-1----:R-:W-:Y:S01]  /*40d0*/  FMUL.FTZ R59, R212, R59 ;  /* 0x0000003bd43b7220 */ /* 0x002fe20000410000 */
[----:B------:R-:W-:Y:S01]  /*40e0*/  FMUL.FTZ R25, R119, R25 ;  /* 0x0000001977197220 */ /* 0x000fe20000410000 */
[----:B------:R-:W-:Y:S01]  /*40f0*/  FADD.FTZ R60, R60, -R117 ;  /* 0x800000753c3c7221 */ /* 0x000fe20000010000 */
[----:B------:R-:W-:Y:S01]  /*4100*/  FADD.FTZ R81, R63, -R118 ;  /* 0x800000763f517221 */ /* 0x000fe20000010000 */
[--C-:B------:R-:W-:Y:S01]  /*4110*/  FADD.FTZ R28, R69, -R200.reuse ;  /* 0x800000c8451c7221 */ /* 0x100fe20000010000 */
[----:B------:R-:W-:Y:S01]  /*4120*/  FFMA.FTZ R109, -R109, R109, 1 ;  /* 0x3f8000006d6d7423 */ /* 0x000fe2000001016d */
[----:B------:R-:W-:Y:S01]  /*4130*/  FMUL.FTZ R58, R12, R79 ;  /* 0x0000004f0c3a7220 */ /* 0x000fe20000410000 */
[----:B------:R-:W-:Y:S01]  /*4140*/  FFMA.FTZ R112, -R112, R112, 1 ;  /* 0x3f80000070707423 */ /* 0x000fe20000010170 */
[----:B------:R-:W-:Y:S01]  /*4150*/  FMUL.FTZ R57, R220, R57 ;  /* 0x00000039dc397220 */ /* 0x000fe20000410000 */
[----:B------:R-:W-:Y:S01]  /*4160*/  FADD.FTZ R70, R70, -R73 ;  /* 0x8000004946467221 */ /* 0x000fe20000010000 */
[----:B------:R-:W-:Y:S01]  /*4170*/  FADD.FTZ R71, R71, -R200 ;  /* 0x800000c847477221 */ /* 0x000fe20000010000 */
        /* <DEDUP_REMOVED lines=12> */
[----:B------:R-:W-:Y:S01]  /*4240*/  FFMA.FTZ R75, -R108, R108, 1 ;  /* 0x3f8000006c4b7423 */ /* 0x000fe2000001016c */
[----:B------:R-:W-:Y:S01]  /*4250*/  FFMA.FTZ R76, -R110, R110, 1 ;  /* 0x3f8000006e4c7423 */ /* 0x000fe2000001016e */
[----:B------:R-:W-:Y:S01]  /*4260*/  FFMA.FTZ R111, -R111, R111, 1 ;  /* 0x3f8000006f6f7423 */ /* 0x000fe2000001016f */
[----:B------:R-:W-:Y:S01]  /*4270*/  FMUL.FTZ R60, R103, R60 ;  /* 0x0000003c673c7220 */ /* 0x000fe20000410000 */
[----:B---3--:R-:W-:Y:S01]  /*4280*/  FMUL.FTZ R62, R44, R81 ;  /* 0x000000512c3e7220 */ /* 0x008fe20000410000 */
[----:B------:R-:W-:Y:S01]  /*4290*/  FMUL.FTZ R78, R109, R58 ;  /* 0x0000003a6d4e7220 */ /* 0x000fe20000410000 */
[----:B------:R-:W-:Y:S01]  /*42a0*/  FMUL.FTZ R112, R112, R57 ;  /* 0x0000003970707220 */ /* 0x000fe20000410000 */
[----:B------:R-:W-:Y:S01]  /*42b0*/  FMUL.FTZ R59, R225, R28 ;  /* 0x0000001ce13b7220 */ /* 0x000fe20000410000 */
[----:B------:R-:W-:Y:S01]  /*42c0*/  F2FP.F16.F32.PACK_AB R61, R10, R41 ;  /* 0x000000290a3d723e */ /* 0x000fe200000000ff */
[----:B------:R-:W-:Y:S01]  /*42d0*/  FFMA.FTZ R191, -R191, R191, 1 ;  /* 0x3f800000bfbf7423 */ /* 0x000fe200000101bf */
[----:B------:R-:W-:Y:S01]  /*42e0*/  FMUL.FTZ R58, R222, R65 ;  /* 0x00000041de3a7220 */ /* 0x000fe20000410000 */
[----:B------:R-:W-:Y:S01]  /*42f0*/  FFMA.FTZ R193, -R193, R193, 1 ;  /* 0x3f800000c1c17423 */ /* 0x000fe200000101c1 */
[----:B------:R-:W-:Y:S01]  /*4300*/  FFMA.FTZ R194, -R194, R194, 1 ;  /* 0x3f800000c2c27423 */ /* 0x000fe200000101c2 */
[----:B------:R-:W-:Y:S01]  /*4310*/  FFMA.FTZ R196, -R196, R196, 1 ;  /* 0x3f800000c4c47423 */ /* 0x000fe200000101c4 */
[----:B------:R-:W-:Y:S01]  /*4320*/  FFMA.FTZ R201, -R201, R201, 1 ;  /* 0x3f800000c9c97423 */ /* 0x000fe200000101c9 */
[----:B-----5:R-:W-:Y:S01]  /*4330*/  FMUL.FTZ R57, R227, R70 ;  /* 0x00000046e3397220 */ /* 0x020fe20000410000 */
[----:B------:R-:W-:Y:S01]  /*4340*/  FMUL.FTZ R28, R226, R71 ;  /* 0x00000047e21c7220 */ /* 0x000fe20000410000 */
[----:B------:R-:W-:-:S02]  /*4350*/  IMAD R10, R0, 0x3000, R235 ;  /* 0x00003000000a7824 */ /* 0x000fc400078e02eb */
        /* <DEDUP_REMOVED lines=11> */
[----:B------:R-:W-:Y:S01]  /*4410*/  IMAD R10, R10, 0x2, R17 ;  /* 0x000000020a0a7824 */ /* 0x000fe200078e0211 */
        /* <DEDUP_REMOVED lines=15> */
[----:B------:R-:W-:Y:S01]  /*4510*/  STSM.16.MT88.4 [R10+0x1a800], R68 ;  /* 0x01a800440a007844 */ /* 0x000fe20000004200 */
[----:B------:R-:W-:Y:S02]  /*4520*/  R2UR UR6, R236 ;  /* 0x00000000ec0672ca */ /* 0x000fe400000e0000 */
[----:B------:R-:W-:Y:S02]  /*4530*/  F2FP.F16.F32.PACK_AB R53, R73, R72 ;  /* 0x000000484935723e */ /* 0x000fe400000000ff */
[----:B------:R-:W-:Y:S02]  /*4540*/  F2FP.F16.F32.PACK_AB R54, R78, R75 ;  /* 0x0000004b4e36723e */ /* 0x000fe400000000ff */
[----:B------:R-:W-:Y:S01]  /*4550*/  F2FP.F16.F32.PACK_AB R55, R111, R76 ;  /* 0x0000004c6f37723e */ /* 0x000fe200000000ff */
[----:B------:R-:W-:Y:S01]  /*4560*/  STSM.16.MT88.4 [R10+0x1b000], R64 ;  /* 0x01b000400a007844 */ /* 0x000fe20000004200 */
[----:B------:R-:W-:-:S02]  /*4570*/  F2FP.F16.F32.PACK_AB R48, R191, R112 ;  /* 0x00000070bf30723e */ /* 0x000fc400000000ff */
[----:B------:R-:W-:Y:S02]  /*4580*/  F2FP.F16.F32.PACK_AB R49, R115, R114 ;  /* 0x000000727331723e */ /* 0x000fe400000000ff */
[----:B------:R-:W-:Y:S02]  /*4590*/  F2FP.F16.F32.PACK_AB R50, R194, R193 ;  /* 0x000000c1c232723e */ /* 0x000fe400000000ff */
[----:B------:R-:W-:Y:S01]  /*45a0*/  F2FP.F16.F32.PACK_AB R51, R201, R196 ;  /* 0x000000c4c933723e */ /* 0x000fe200000000ff */
[----:B------:R-:W-:Y:S01]  /*45b0*/  STSM.16.MT88.4 [R10+0x1b800], R60 ;  /* 0x01b8003c0a007844 */ /* 0x000fe20000004200 */
[----:B------:R-:W-:Y:S02]  /*45c0*/  F2FP.F16.F32.PACK_AB R28, R119, R113 ;  /* 0x00000071771c723e */ /* 0x000fe400000000ff */
[----:B------:R-:W-:Y:S01]  /*45d0*/  F2FP.F16.F32.PACK_AB R30, R26, R24 ;  /* 0x000000181a1e723e */ /* 0x000fe200000000ff */
[----:B------:R-:W-:Y:S01]  /*45e0*/  STSM.16.MT88.4 [R10+0x1c000], R56 ;  /* 0x01c000380a007844 */ /* 0x000fe20000004200 */
[----:B------:R-:W-:-:S02]  /*45f0*/  F2FP.F16.F32.PACK_AB R29, R19, R104 ;  /* 0x00000068131d723e */ /* 0x000fc400000000ff */
[----:B------:R-:W-:Y:S01]  /*4600*/  F2FP.F16.F32.PACK_AB R31, R18, R31 ;  /* 0x0000001f121f723e */ /* 0x000fe200000000ff */
[----:B------:R-:W-:Y:S04]  /*4610*/  STSM.16.MT88.4 [R10+0x1c800], R52 ;  /* 0x01c800340a007844 */ /* 0x000fe80000004200 */
[----:B------:R1:W-:Y:S01]  /*4620*/  STSM.16.MT88.4 [R10+0x1d000], R48 ;  /* 0x01d000300a007844 */ /* 0x0003e20000004200 */
[----:B------:R-:W-:Y:S01]  /*4630*/  WARPGROUP.ARRIVE ;  /* 0x00000000000079c5 */ /* 0x000fe20000000000 */
[----:B------:R-:W-:-:S05]  /*4640*/  UMOV UR7, 0x40000040 ;  /* 0x4000004000077882 */ /* 0x000fca0000000000 */
        /* <DEDUP_REMOVED lines=51> */
[----:B------:R-:W-:-:S05]  /*4980*/  IADD3 R20, R17, 0x1a800, RZ ;  /* 0x0001a80011147810 */ /* 0x000fca0007ffe0ff */
[----:B-1----:R-:W-:-:S05]  /*4990*/  IMAD R10, R5, 0x800, R20 ;  /* 0x00000800050a7824 */ /* 0x002fca00078e0214 */
        /* <DEDUP_REMOVED lines=17> */
[----:B------:R-:W-:Y:S01]  /*4ab0*/  HGMMA.64x16x16.F32 R40, gdesc[UR8].tnspA, RZ, !UPT, gsb0 ;  /* 0x20200000082879f0 */ /* 0x000fe2000c0008ff */
[----:B------:R-:W-:Y:S01]  /*4ac0*/  UIADD3 UR5, UR4, 0x100, URZ ;  /* 0x0000010004057890 */ /* 0x000fe2000fffe03f */
[----:B------:R-:W-:-:S06]  /*4ad0*/  UMOV UR11, 0x40000040 ;  /* 0x40000040000b7882 */ /* 0x000fcc0000000000 */
[----:B------:R-:W-:Y:S01]  /*4ae0*/  UMOV UR10, UR5 ;  /* 0x00000005000a7c82 */ /* 0x000fe20008000000 */
[----:B------:R-:W-:Y:S02]  /*4af0*/  WARPGROUP.DEPBAR.LE gsb0, 0x0 ;  /* 0x00008000000079c5 */ /* 0x000fe40000010000 */
        /* <DEDUP_REMOVED lines=8> */
[----:B------:R-:W-:Y:S02]  /*4b80*/  UIADD3 UR10, UR4, 0x2, URZ ;  /* 0x00000002040a7890 */ /* 0x000fe4000fffe03f */
[----:B------:R-:W-:Y:S01]  /*4b90*/  UIADD3 UR8, UR6, 0x80, URZ ;  /* 0x0000008006087890 */ /* 0x000fe2000fffe03f */
[----:B------:R-:W-:Y:S01]  /*4ba0*/  UMOV UR11, 0x40000040 ;  /* 0x40000040000b7882 */ /* 0x000fe20000000000 */
[----:B------:R-:W-:Y:S01]  /*4bb0*/  UMOV UR9, 0x40000040 ;  /* 0x4000004000097882 */ /* 0x000fe20000000000 */
[----:B------:R-:W-:Y:S02]  /*4bc0*/  WARPGROUP.DEPBAR.LE gsb0, 0x0 ;  /* 0x00008000000079c5 */ /* 0x000fe40000010000 */
[----:B------:R-:W-:-:S06]  /*4bd0*/  WARPGROUP.ARRIVE ;  /* 0x00000000000079c5 */ /* 0x000fcc0000000000 */
[----:B------:R-:W-:Y:S01]  /*4be0*/  HGMMA.64x16x16.F32 R40, gdesc[UR8].tnspA, R40, gsb0 ;  /* 0x20200000082879f0 */ /* 0x000fe20008000828 */
[----:B------:R-:W-:Y:S01]  /*4bf0*/  UIADD3 UR5, UR4, 0x102, URZ ;  /* 0x0000010204057890 */ /* 0x000fe2000fffe03f */
[----:B------:R-:W-:-:S06]  /*4c00*/  UMOV UR11, 0x40000040 ;  /* 0x40000040000b7882 */ /* 0x000fcc0000000000 */
[----:B------:R-:W-:Y:S01]  /*4c10*/  UMOV UR10, UR5 ;  /* 0x00000005000a7c82 */ /* 0x000fe20008000000 */
        /* <DEDUP_REMOVED lines=105> */
[----:B------:R-:W-:Y:S02]  /*52b0*/  UIADD3 UR6, UR4, 0x306, URZ ;  /* 0x0000030604067890 */ /* 0x000fe4000fffe03f */
[----:B------:R-:W-:Y:S02]  /*52c0*/  UIADD3 UR8, UR4, 0x406, URZ ;  /* 0x0000040604087890 */ /* 0x000fe4000fffe03f */
[----:B------:R-:W-:Y:S01]  /*52d0*/  UIADD3 UR9, UR4, 0x506, URZ ;  /* 0x0000050604097890 */ /* 0x000fe2000fffe03f */
[----:B------:R-:W-:Y:S02]  /*52e0*/  UMOV UR5, 0x40000040 ;  /* 0x4000004000057882 */ /* 0x000fe40000000000 */
[----:B------:R-:W-:Y:S01]  /*52f0*/  UMOV UR4, UR7 ;  /* 0x0000000700047c82 */ /* 0x000fe20008000000 */
[----:B------:R-:W-:Y:S01]  /*5300*/  UMOV UR7, 0x40000040 ;  /* 0x4000004000077882 */ /* 0x000fe20000000000 */
[----:B------:R-:W-:-:S02]  /*5310*/  WARPGROUP.DEPBAR.LE gsb0, 0x0 ;  /* 0x00008000000079c5 */ /* 0x000fc40000010000 */
[----:B------:R-:W-:-:S06]  /*5320*/  WARPGROUP.ARRIVE ;  /* 0x00000000000079c5 */ /* 0x000fcc0000000000 */
[----:B------:R-:W-:Y:S01]  /*5330*/  HGMMA.64x16x16.F32 R40, gdesc[UR4].tnspA, R40, gsb0 ;  /* 0x20200000042879f0 */ /* 0x000fe20008000828 */
[----:B------:R-:W-:Y:S01]  /*5340*/  UMOV UR6, UR8 ;  /* 0x0000000800067c82 */ /* 0x000fe20008000000 */
[----:B------:R-:W-:Y:S01]  /*5350*/  UMOV UR7, 0x40000040 ;  /* 0x4000004000077882 */ /* 0x000fe20000000000 */
[----:B------:R-:W-:Y:S02]  /*5360*/  WARPGROUP.DEPBAR.LE gsb0, 0x0 ;  /* 0x00008000000079c5 */ /* 0x000fe40000010000 */
[----:B------:R-:W-:-:S06]  /*5370*/  WARPGROUP.ARRIVE ;  /* 0x00000000000079c5 */ /* 0x000fcc0000000000 */
[----:B------:R-:W-:Y:S01]  /*5380*/  HGMMA.64x16x16.F32 R32, gdesc[UR4].tnspA, R32, gsb0 ;  /* 0x20200000042079f0 */ /* 0x000fe20008000820 */
[----:B------:R-:W-:Y:S01]  /*5390*/  UMOV UR6, UR9 ;  /* 0x0000000900067c82 */ /* 0x000fe20008000000 */
[----:B------:R-:W-:Y:S01]  /*53a0*/  UMOV UR7, 0x40000040 ;  /* 0x4000004000077882 */ /* 0x000fe20000000000 */
[----:B------:R-:W-:Y:S02]  /*53b0*/  WARPGROUP.DEPBAR.LE gsb0, 0x0 ;  /* 0x00008000000079c5 */ /* 0x000fe40000010000 */
[----:B------:R-:W-:-:S06]  /*53c0*/  WARPGROUP.ARRIVE ;  /* 0x00000000000079c5 */ /* 0x000fcc0000000000 */
[----:B------:R-:W-:Y:S03]  /*53d0*/  HGMMA.64x16x16.F32 R24, gdesc[UR4].tnspA, R24, gsb0 ;  /* 0x20200000041879f0 */ /* 0x000fe60008000818 */
[----:B------:R-:W-:Y:S02]  /*53e0*/  WARPGROUP.DEPBAR.LE gsb0, 0x0 ;  /* 0x00008000000079c5 */ /* 0x000fe40000010000 */
[----:B------:R-:W-:Y:S05]  /*53f0*/  @!P0 BRA `(.L_x_2431) ;  /* 0x0000000000048947 */ /* 0x000fea0003800000 */
[----:B------:R-:W-:Y:S01]  /*5400*/  BPT.TRAP 0x1 ;  /* 0x000000040000795c */ /* 0x000fe20000300000 */
.L_x_2431:
[----:B------:R-:W-:Y:S01]  /*5410*/  IMAD R9, R0, 0x300, R9 ;  /* 0x0000030000097824 */ /* 0x000fe200078e0209 */
        /* <DEDUP_REMOVED lines=55> */
.L_x_2432:
[----:B------:R-:W-:Y:S01]  /*5790*/  VIADD R16, R16, 0x1 ;  /* 0x0000000110107836 */ /* 0x000fe20000000000 */
[----:B------:R-:W-:Y:S01]  /*57a0*/  IADD3 R0, R0, 0x1, RZ ;  /* 0x0000000100007810 */ /* 0x000fe20007ffe0ff */
[----:B------:R-:W-:-:S03]  /*57b0*/  VIADD R8, R8, 0x26820 ;  /* 0x0002682008087836 */ /* 0x000fc60000000000 */
[----:B------:R-:W-:Y:S02]  /*57c0*/  ISETP.GE.AND P1, PT, R16, R237, PT ;  /* 0x000000ed1000720c */ /* 0x000fe40003f26270 */
[C---:B------:R-:W-:Y:S02]  /*57d0*/  ISETP.NE.AND P0, PT, R0.reuse, 0x2, PT ;  /* 0x000000020000780c */ /* 0x040fe40003f05270 */
[----:B------:R-:W-:Y:S02]  /*57e0*/  PRMT R8, RZ, 0x654, R8 ;  /* 0x00000654ff087816 */ /* 0x000fe40000000008 */
[----:B-1----:R-:W-:Y:S02]  /*57f0*/  SEL R9, RZ, 0x1, P0 ;  /* 0x00000001ff097807 */ /* 0x002fe40000000000 */
[----:B------:R2:W-:Y:S01]  /*5800*/  SYNCS.ARRIVE.TRANS64.RED.A1T0 RZ, [R8+URZ], RZ ;  /* 0x000000ff08ff79a7 */ /* 0x0005e2000810043f */
[----:B------:R-:W-:Y:S02]  /*5810*/  SEL R0, R0, RZ, P0 ;  /* 0x000000ff00007207 */ /* 0x000fe40000000000 */
[----:B------:R-:W-:-:S02]  /*5820*/  LOP3.LUT R4, R4, R9, RZ, 0x3c, !PT ;  /* 0x0000000904047212 */ /* 0x000fc400078e3cff */
[----:B------:R-:W-:Y:S05]  /*5830*/  @!P1 BRA `(.L_x_2433) ;  /* 0xffffffc000709947 */ /* 0x000fea000383ffff */
.L_x_2422:
[----:B------:R-:W-:-:S13]  /*5840*/  ISETP.GE.AND P0, PT, R16, UR37, PT ;  /* 0x0000002510007c0c */ /* 0x000fda000bf06270 */
[----:B------:R-:W-:Y:S05]  /*5850*/  @P0 BRA `(.L_x_2434) ;  /* 0x00000040006c0947 */ /* 0x000fea0003800000 */
[----:B------:R-:W3:Y:S01]  /*5860*/  LDL.LU R12, [R1+0x1c] ;  /* 0x00001c00010c7983 */ /* 0x000ee20000300800 */
[----:B------:R-:W-:-:S03]  /*5870*/  ULDC UR4, c[0x0][0x290] ;  /* 0x0000a40000047ab9 */ /* 0x000fc60000000800 */
[----:B------:R-:W4:Y:S01]  /*5880*/  LDL.LU R14, [R1+0x10] ;  /* 0x00001000010e7983 */ /* 0x000f220000300800 */
[----:B------:R-:W-:-:S03]  /*5890*/  UIMAD UR4, UR36, -0x80, UR4 ;  /* 0xffffff80240478a4 */ /* 0x000fc6000f8e0204 */
[----:B------:R-:W5:Y:S03]  /*58a0*/  LDL.LU R25, [R1+0xc] ;  /* 0x00000c0001197983 */ /* 0x000f660000300800 */
[----:B------:R-:W-:Y:S01]  /*58b0*/  IMAD.U32 R19, RZ, RZ, UR4 ;  /* 0x00000004ff137e24 */ /* 0x000fe2000f8e00ff */
[----:B------:R-:W1:Y:S02]  /*58c0*/  S2R R6, SR_TID.X ;  /* 0x0000000000067919 */ /* 0x000e640000002100 */
[----:B-1----:R-:W-:-:S05]  /*58d0*/  VIADD R6, R6, 0xffffff80 ;  /* 0xffffff8006067836 */ /* 0x002fca0000000000 */
[----:B------:R-:W-:-:S04]  /*58e0*/  SHF.R.S32.HI R7, RZ, 0x1f, R6 ;  /* 0x0000001fff077819 */ /* 0x000fc80000011406 */
[CC--:B------:R-:W-:Y:S02]  /*58f0*/  LEA.HI R9, R7.reuse, R6.reuse, RZ, 0x5 ;  /* 0x0000000607097211 */ /* 0x0c0fe400078f28ff */
[-C--:B--2---:R-:W-:Y:S02]  /*5900*/  LEA.HI R8, R7, R6.reuse, RZ, 0x7 ;  /* 0x0000000607087211 */ /* 0x084fe400078f38ff */
[----:B------:R-:W-:Y:S02]  /*5910*/  LOP3.LUT R9, R9, 0xffffffe0, RZ, 0xc0, !PT ;  /* 0xffffffe009097812 */ /* 0x000fe400078ec0ff */
[----:B------:R-:W-:Y:S02]  /*5920*/  LEA.HI R11, R7, R6, RZ, 0x2 ;  /* 0x00000006070b7211 */ /* 0x000fe400078f10ff */
[----:B------:R-:W-:Y:S02]  /*5930*/  SHF.R.S32.HI R10, RZ, 0x7, R8 ;  /* 0x00000007ff0a7819 */ /* 0x000fe40000011408 */
[----:B------:R-:W-:-:S02]  /*5940*/  LOP3.LUT R7, R8, 0xffffff80, RZ, 0xc0, !PT ;  /* 0xffffff8008077812 */ /* 0x000fc400078ec0ff */
[----:B------:R-:W-:Y:S02]  /*5950*/  IADD3 R8, R6, -R9, RZ ;  /* 0x8000000906087210 */ /* 0x000fe40007ffe0ff */
[----:B------:R-:W-:Y:S01]  /*5960*/  LEA.HI R9, R10, R10, RZ, 0x1 ;  /* 0x0000000a0a097211 */ /* 0x000fe200078f08ff */
[C---:B------:R-:W-:Y:S01]  /*5970*/  IMAD.IADD R7, R6.reuse, 0x1, -R7 ;  /* 0x0000000106077824 */ /* 0x040fe200078e0a07 */
[----:B------:R-:W-:Y:S02]  /*5980*/  LOP3.LUT R15, R11, 0xfffffffc, RZ, 0xc0, !PT ;  /* 0xfffffffc0b0f7812 */ /* 0x000fe400078ec0ff */
[----:B------:R-:W-:Y:S02]  /*5990*/  SHF.R.S32.HI R11, RZ, 0x1f, R8 ;  /* 0x0000001fff0b7819 */ /* 0x000fe40000011408 */
[----:B------:R-:W-:Y:S01]  /*59a0*/  LOP3.LUT R13, R9, 0xfffffffe, RZ, 0xc0, !PT ;  /* 0xfffffffe090d7812 */ /* 0x000fe200078ec0ff */
[----:B------:R-:W-:-:S03]  /*59b0*/  IMAD.IADD R9, R6, 0x1, -R15 ;  /* 0x0000000106097824 */ /* 0x000fc600078e0a0f */
[----:B------:R-:W-:Y:S01]  /*59c0*/  IADD3 R24, R10, -R13, RZ ;  /* 0x8000000d0a187210 */ /* 0x000fe20007ffe0ff */
[----:B------:R-:W-:Y:S01]  /*59d0*/  IMAD.MOV.U32 R185, RZ, RZ, 0x40000040 ;  /* 0x40000040ffb97424 */ /* 0x000fe200078e00ff */
[----:B------:R-:W-:Y:S01]  /*59e0*/  MOV R189, 0x40000040 ;  /* 0x4000004000bd7802 */ /* 0x000fe20000000f00 */
[----:B------:R-:W-:Y:S02]  /*59f0*/  IMAD.MOV.U32 R187, RZ, RZ, 0x40000040 ;  /* 0x40000040ffbb7424 */ /* 0x000fe400078e00ff */
[----:B------:R-:W-:Y:S02]  /*5a00*/  IMAD.MOV.U32 R191, RZ, RZ, 0x40000040 ;  /* 0x40000040ffbf7424 */ /* 0x000fe400078e00ff */
[----:B------:R-:W-:Y:S01]  /*5a10*/  IMAD.MOV.U32 R193, RZ, RZ, 0x40000040 ;  /* 0x40000040ffc17424 */ /* 0x000fe200078e00ff */
[----:B---3--:R-:W-:Y:S02]  /*5a20*/  LEA.HI R6, R12, R7, RZ, 0x5 ;  /* 0x000000070c067211 */ /* 0x008fe400078f28ff */
[----:B------:R-:W-:-:S02]  /*5a30*/  LEA.HI R7, R11, R8, RZ, 0x2 ;  /* 0x000000080b077211 */ /* 0x000fc400078f10ff */
[--C-:B----4-:R-:W-:Y:S02]  /*5a40*/  SHF.R.S32.HI R12, RZ, 0x2, R14.reuse ;  /* 0x00000002ff0c7819 */ /* 0x110fe4000001140e */
[----:B------:R-:W-:Y:S02]  /*5a50*/  SHF.R.S32.HI R10, RZ, 0x2, R7 ;  /* 0x00000002ff0a7819 */ /* 0x000fe40000011407 */
[----:B------:R-:W-:Y:S02]  /*5a60*/  SHF.R.S32.HI R15, RZ, 0x1f, R14 ;  /* 0x0000001fff0f7819 */ /* 0x000fe4000001140e */
[----:B------:R-:W-:Y:S01]  /*5a70*/  SHF.R.S32.HI R6, RZ, 0x5, R6 ;  /* 0x00000005ff067819 */ /* 0x000fe20000011406 */
[----:B------:R-:W-:Y:S01]  /*5a80*/  VIADD R13, R10, 0x8 ;  /* 0x000000080a0d7836 */ /* 0x000fe20000000000 */
[----:B------:R-:W-:Y:S02]  /*5a90*/  LEA.HI R8, R11, R8, RZ, 0x3 ;  /* 0x000000080b087211 */ /* 0x000fe400078f18ff */
[----:B------:R-:W-:-:S02]  /*5aa0*/  LEA.HI R15, R15, R12, RZ, 0x3 ;  /* 0x0000000c0f0f7211 */ /* 0x000fc400078f18ff */
[----:B------:R-:W-:Y:S01]  /*5ab0*/  LEA.HI R14, R13, R13, RZ, 0x1 ;  /* 0x0000000d0d0e7211 */ /* 0x000fe200078f08ff */
[----:B------:R-:W-:Y:S01]  /*5ac0*/  IMAD R18, R6, -0x10, R19 ;  /* 0xfffffff006127824 */ /* 0x000fe200078e0213 */
[----:B------:R-:W-:Y:S02]  /*5ad0*/  SHF.R.S32.HI R6, RZ, 0x3, R8 ;  /* 0x00000003ff067819 */ /* 0x000fe40000011408 */
[----:B------:R-:W-:Y:S02]  /*5ae0*/  LOP3.LUT R19, R15, 0xfffffff8, RZ, 0xc0, !PT ;  /* 0xfffffff80f137812 */ /* 0x000fe400078ec0ff */
[----:B------:R-:W-:Y:S02]  /*5af0*/  IADD3 R20, R10, 0x10, RZ ;  /* 0x000000100a147810 */ /* 0x000fe40007ffe0ff */
[----:B------:R-:W-:Y:S01]  /*5b00*/  SHF.R.S32.HI R15, RZ, 0x1, R14 ;  /* 0x00000001ff0f7819 */ /* 0x000fe2000001140e */
[----:B------:R-:W-:Y:S01]  /*5b10*/  IMAD.HI R11, R6, 0x2aaaaaab, RZ ;  /* 0x2aaaaaab060b7827 */ /* 0x000fe200078e02ff */
[----:B------:R-:W-:-:S02]  /*5b20*/  LEA.HI R21, R20, R20, RZ, 0x1 ;  /* 0x0000001414157211 */ /* 0x000fc400078f08ff */
[----:B------:R-:W-:Y:S01]  /*5b30*/  IADD3 R19, R18, R19, -R12 ;  /* 0x0000001312137210 */ /* 0x000fe20007ffe80c */
[----:B------:R-:W-:Y:S01]  /*5b40*/  IMAD.HI R18, R15, 0x2aaaaaab, RZ ;  /* 0x2aaaaaab0f127827 */ /* 0x000fe200078e02ff */
[----:B------:R-:W-:Y:S02]  /*5b50*/  LEA.HI R7, R7, R10, RZ, 0x1 ;  /* 0x0000000a07077211 */ /* 0x000fe400078f08ff */
[----:B------:R-:W-:Y:S01]  /*5b60*/  SHF.R.S32.HI R22, RZ, 0x1, R21 ;  /* 0x00000001ff167819 */ /* 0x000fe20000011415 */
[----:B------:R-:W-:Y:S01]  /*5b70*/  IMAD R8, R24, -0x40, R19 ;  /* 0xffffffc018087824 */ /* 0x000fe200078e0213 */
[----:B------:R-:W-:Y:S02]  /*5b80*/  SHF.R.U32.HI R12, RZ, 0x1, R11 ;  /* 0x00000001ff0c7819 */ /* 0x000fe4000001160b */
[----:B------:R-:W-:Y:S01]  /*5b90*/  SHF.R.U32.HI R19, RZ, 0x1, R18 ;  /* 0x00000001ff137819 */ /* 0x000fe20000011612 */
[----:B------:R-:W-:Y:S01]  /*5ba0*/  IMAD.HI R23, R22, 0x2aaaaaab, RZ ;  /* 0x2aaaaaab16177827 */ /* 0x000fe200078e02ff */
[----:B------:R-:W-:-:S02]  /*5bb0*/  LOP3.LUT R7, R7, 0xfffffffe, RZ, 0xc0, !PT ;  /* 0xfffffffe07077812 */ /* 0x000fc400078ec0ff */
[----:B------:R-:W-:Y:S02]  /*5bc0*/  LEA.HI R11, R11, R12, RZ, 0x1 ;  /* 0x0000000c0b0b7211 */ /* 0x000fe400078f08ff */
[----:B------:R-:W-:Y:S02]  /*5bd0*/  LEA.HI R18, R18, R19, RZ, 0x1 ;  /* 0x0000001312127211 */ /* 0x000fe400078f08ff */
[----:B------:R-:W-:Y:S01]  /*5be0*/  LOP3.LUT R14, R14, 0xfffffffe, RZ, 0xc0, !PT ;  /* 0xfffffffe0e0e7812 */ /* 0x000fe200078ec0ff */
[----:B------:R-:W-:Y:S01]  /*5bf0*/  IMAD.IADD R7, R10, 0x1, -R7 ;  /* 0x000000010a077824 */ /* 0x000fe200078e0a07 */
[----:B------:R-:W-:Y:S01]  /*5c00*/  SHF.R.U32.HI R10, RZ, 0x1, R23 ;  /* 0x00000001ff0a7819 */ /* 0x000fe20000011617 */
[----:B------:R-:W-:Y:S02]  /*5c10*/  IMAD R6, R11, -0xc, R6 ;  /* 0xfffffff40b067824 */ /* 0x000fe400078e0206 */
[----:B------:R-:W-:Y:S02]  /*5c20*/  IMAD.IADD R14, R13, 0x1, -R14 ;  /* 0x000000010d0e7824 */ /* 0x000fe400078e0a0e */
[----:B------:R-:W-:Y:S01]  /*5c30*/  IMAD R15, R18, -0xc, R15 ;  /* 0xfffffff4120f7824 */ /* 0x000fe200078e020f */
[----:B------:R-:W-:Y:S01]  /*5c40*/  LEA.HI R23, R23, R10, RZ, 0x1 ;  /* 0x0000000a17177211 */ /* 0x000fe200078f08ff */
[----:B------:R-:W-:-:S02]  /*5c50*/  IMAD R7, R6, 0x8, R7 ;  /* 0x0000000806077824 */ /* 0x000fc400078e0207 */
[C---:B------:R-:W-:Y:S01]  /*5c60*/  IMAD R6, R5.reuse, 0x800, R17 ;  /* 0x0000080005067824 */ /* 0x040fe200078e0211 */
[----:B------:R-:W-:Y:S01]  /*5c70*/  LEA R5, R5, R17, 0xd ;  /* 0x0000001105057211 */ /* 0x000fe200078e68ff */
[----:B------:R-:W-:Y:S01]  /*5c80*/  IMAD R10, R15, 0x8, R14 ;  /* 0x000000080f0a7824 */ /* 0x000fe200078e020e */
[----:B------:R-:W-:Y:S01]  /*5c90*/  STL [R1+0x28], R7 ;  /* 0x0000280701007387 */ /* 0x000fe20000100800 */
[----:B------:R-:W-:Y:S02]  /*5ca0*/  LOP3.LUT R21, R21, 0xfffffffe, RZ, 0xc0, !PT ;  /* 0xfffffffe15157812 */ /* 0x000fe400078ec0ff */
[----:B------:R-:W-:Y:S01]  /*5cb0*/  IADD3 R6, R6, 0x1a800, RZ ;  /* 0x0001a80006067810 */ /* 0x000fe20007ffe0ff */
[----:B------:R1:W-:Y:S01]  /*5cc0*/  STL [R1+0x20], R10 ;  /* 0x0000200a01007387 */ /* 0x0003e20000100800 */
[----:B------:R-:W-:Y:S02]  /*5cd0*/  IADD3 R21, R20, -R21, RZ ;  /* 0x8000001514157210 */ /* 0x000fe40007ffe0ff */
[----:B------:R-:W-:Y:S01]  /*5ce0*/  SHF.R.U32.HI R6, RZ, 0x4, R6 ;  /* 0x00000004ff067819 */ /* 0x000fe20000011606 */
[----:B------:R-:W-:-:S02]  /*5cf0*/  IMAD R22, R23, -0xc, R22 ;  /* 0xfffffff417167824 */ /* 0x000fc400078e0216 */
[----:B-1----:R-:W-:Y:S01]  /*5d00*/  VIADD R10, R5, 0x4000 ;  /* 0x00004000050a7836 */ /* 0x002fe20000000000 */
[----:B------:R-:W-:-:S04]  /*5d10*/  SHF.R.U32.HI R5, RZ, 0x4, R5 ;  /* 0x00000004ff057819 */ /* 0x000fc80000011605 */
[----:B------:R-:W-:Y:S02]  /*5d20*/  SHF.R.U32.HI R10, RZ, 0x4, R10 ;  /* 0x00000004ff0a7819 */ /* 0x000fe4000001160a */
[----:B------:R-:W-:Y:S02]  /*5d30*/  LOP3.LUT R5, R5, 0x3fff, RZ, 0xc0, !PT ;  /* 0x00003fff05057812 */ /* 0x000fe400078ec0ff */
[----:B------:R-:W-:Y:S01]  /*5d40*/  LOP3.LUT R6, R6, 0x3fff, RZ, 0xc0, !PT ;  /* 0x00003fff06067812 */ /* 0x000fe200078ec0ff */
[----:B------:R-:W-:Y:S01]  /*5d50*/  IMAD R7, R22, 0x8, R21 ;  /* 0x0000000816077824 */ /* 0x000fe200078e0215 */
[----:B------:R-:W-:Y:S02]  /*5d60*/  LOP3.LUT R10, R10, 0x3fff, RZ, 0xc0, !PT ;  /* 0x00003fff0a0a7812 */ /* 0x000fe400078ec0ff */
[----:B------:R-:W-:Y:S02]  /*5d70*/  LOP3.LUT R11, R5, 0x10000, RZ, 0xfc, !PT ;  /* 0x00010000050b7812 */ /* 0x000fe400078efcff */
[----:B------:R-:W-:-:S02]  /*5d80*/  LOP3.LUT R6, R6, 0x10000, RZ, 0xfc, !PT ;  /* 0x0001000006067812 */ /* 0x000fc400078efcff */
[----:B------:R-:W-:Y:S01]  /*5d90*/  LOP3.LUT R5, R10, 0x10000, RZ, 0xfc, !PT ;  /* 0x000100000a057812 */ /* 0x000fe200078efcff */
[----:B------:R5:W-:Y:S04]  /*5da0*/  STL [R1+0x1c], R7 ;  /* 0x00001c0701007387 */ /* 0x000be80000100800 */
[----:B------:R-:W-:Y:S01]  /*5db0*/  STL [R1+0x14], R11 ;  /* 0x0000140b01007387 */ /* 0x000fe20000100800 */
[C---:B------:R-:W-:Y:S01]  /*5dc0*/  VIADD R188, R5.reuse, 0x2 ;  /* 0x0000000205bc7836 */ /* 0x040fe20000000000 */
[C---:B------:R-:W-:Y:S01]  /*5dd0*/  IADD3 R190, R5.reuse, 0x4, RZ ;  /* 0x0000000405be7810 */ /* 0x040fe20007ffe0ff */
[----:B------:R-:W-:Y:S01]  /*5de0*/  VIADD R192, R5, 0x6 ;  /* 0x0000000605c07836 */ /* 0x000fe20000000000 */
[----:B------:R1:W-:Y:S01]  /*5df0*/  STL [R1+0x24], R6 ;  /* 0x0000240601007387 */ /* 0x0003e20000100800 */
[----:B------:R-:W-:-:S03]  /*5e00*/  IADD3 R10, R9, 0x8, RZ ;  /* 0x00000008090a7810 */ /* 0x000fc60007ffe0ff */
[----:B------:R2:W-:Y:S01]  /*5e10*/  STL [R1+0x10], R5 ;  /* 0x0000100501007387 */ /* 0x0005e20000100800 */
[----:B-----5:R-:W-:Y:S01]  /*5e20*/  LOP3.LUT R7, R25, 0x1, RZ, 0xfc, !PT ;  /* 0x0000000119077812 */ /* 0x020fe200078efcff */
[C---:B------:R-:W-:Y:S01]  /*5e30*/  VIADD R22, R11.reuse, 0x2 ;  /* 0x000000020b167836 */ /* 0x040fe20000000000 */
[C---:B------:R-:W-:Y:S01]  /*5e40*/  IADD3 R184, R11.reuse, 0x4, RZ ;  /* 0x000000040bb87810 */ /* 0x040fe20007ffe0ff */
[----:B------:R-:W-:Y:S01]  /*5e50*/  VIADD R186, R11, 0x6 ;  /* 0x000000060bba7836 */ /* 0x000fe20000000000 */
[C---:B------:R-:W-:Y:S01]  /*5e60*/  IADD3 R10, R9.reuse, 0x14, RZ ;  /* 0x00000014090a7810 */ /* 0x040fe20007ffe0ff */
[C---:B-1----:R-:W-:Y:S01]  /*5e70*/  VIADD R6, R9.reuse, 0xc ;  /* 0x0000000c09067836 */ /* 0x042fe20000000000 */
[----:B------:R-:W-:Y:S01]  /*5e80*/  MOV R23, 0x40000040 ;  /* 0x4000004000177802 */ /* 0x000fe20000000f00 */
[C---:B------:R-:W-:Y:S02]  /*5e90*/  VIADD R6, R9.reuse, 0x18 ;  /* 0x0000001809067836 */ /* 0x040fe40000000000 */
[----:B--2---:R-:W-:-:S02]  /*5ea0*/  VIADD R5, R9, 0x4 ;  /* 0x0000000409057836 */ /* 0x004fc40000000000 */
[C---:B------:R-:W-:Y:S02]  /*5eb0*/  VIADD R5, R9.reuse, 0x10 ;  /* 0x0000001009057836 */ /* 0x040fe40000000000 */
[----:B------:R-:W-:-:S07]  /*5ec0*/  VIADD R5, R9, 0x1c ;  /* 0x0000001c09057836 */ /* 0x000fce0000000000 */
.L_x_2445:
[----:B------:R-:W-:Y:S01]  /*5ed0*/  ISETP.NE.AND P0, PT, R7, 0x3, PT ;  /* 0x000000030700780c */ /* 0x000fe20003f05270 */
[----:B------:R-:W-:-:S12]  /*5ee0*/  YIELD ;  /* 0x0000000000007946 */ /* 0x000fd80003800000 */
[----:B---3--:R-:W-:Y:S05]  /*5ef0*/  @!P0 BRA `(.L_x_2435) ;  /* 0x0000000000048947 */ /* 0x008fea0003800000 */
[----:B------:R-:W-:Y:S01]  /*5f00*/  BPT.TRAP 0x1 ;  /* 0x000000040000795c */ /* 0x000fe20000300000 */
.L_x_2435:
[----:B------:R-:W-:Y:S02]  /*5f10*/  LEA R6, R0, R17, 0x3 ;  /* 0x0000001100067211 */ /* 0x000fe400078e18ff */
[----:B------:R-:W-:-:S04]  /*5f20*/  SHF.L.U32 R15, R4, 0x1f, RZ ;  /* 0x0000001f040f7819 */ /* 0x000fc800000006ff */
[----:B------:R1:W2:Y:S01]  /*5f30*/  SYNCS.PHASECHK.TRANS64.TRYWAIT P1, [R6+URZ+0x26810], R15 ;  /* 0x0268100f060075a7 */ /* 0x0002a2000802017f */
[----:B------:R-:W-:Y:S05]  /*5f40*/  @!P0 BRA `(.L_x_2436) ;  /* 0x0000000000048947 */ /* 0x000fea0003800000 */
[----:B------:R-:W-:Y:S01]  /*5f50*/  BPT.TRAP 0x1 ;  /* 0x000000040000795c */ /* 0x000fe20000300000 */
.L_x_2436:
[----:B------:R-:W-:-:S05]  /*5f60*/  VIADD R5, R17, 0xe000 ;  /* 0x0000e00011057836 */ /* 0x000fca0000000000 */
[----:B------:R-:W-:-:S04]  /*5f70*/  SHF.R.U32.HI R5, RZ, 0x4, R5 ;  /* 0x00000004ff057819 */ /* 0x000fc80000011605 */
[----:B------:R-:W-:-:S04]  /*5f80*/  LOP3.LUT R5, R5, 0x3fff, RZ, 0xc0, !PT ;  /* 0x00003fff05057812 */ /* 0x000fc800078ec0ff */
[----:B------:R-:W-:Y:S01]  /*5f90*/  LOP3.LUT R11, R5, 0x10000, RZ, 0xfc, !PT ;  /* 0x00010000050b7812 */ /* 0x000fe200078efcff */
[----:B--2---:R-:W-:Y:S06]  /*5fa0*/  @P1 BRA `(.L_x_2437) ;  /* 0x0000000000081947 */ /* 0x004fec0003800000 */
[----:B------:R-:W2:Y:S02]  /*5fb0*/  SYNCS.PHASECHK.TRANS64.TRYWAIT P1, [R6+URZ+0x26810], R15 ;  /* 0x0268100f060075a7 */ /* 0x000ea4000802017f */
[----:B--2---:R-:W-:Y:S05]  /*5fc0*/  @!P1 BRA `(.L_x_2438) ;  /* 0x0000008000b09947 */ /* 0x004fea0003800000 */
.L_x_2437:
[----:B------:R-:W3:Y:S01]  /*5fd0*/  LDL R14, [R1+0x14] ;  /* 0x00001400010e7983 */ /* 0x000ee20000100800 */
[----:B------:R-:W-:Y:S01]  /*5fe0*/  IMAD R11, R0, 0x300, R11 ;  /* 0x00000300000b7824 */ /* 0x000fe200078e020b */
[----:B------:R-:W-:Y:S05]  /*5ff0*/  WARPSYNC.ALL ;  /* 0x0000000000007948 */ /* 0x000fea0003800000 */
[----:B------:R-:W-:Y:S01]  /*6000*/  R2UR UR6, R11 ;  /* 0x000000000b0672ca */ /* 0x000fe200000e0000 */
[----:B------:R-:W-:Y:S01]  /*6010*/  WARPGROUP.ARRIVE ;  /* 0x00000000000079c5 */ /* 0x000fe20000000000 */
[----:B------:R-:W-:Y:S01]  /*6020*/  UMOV UR5, 0x40000040 ;  /* 0x4000004000057882 */ /* 0x000fe20000000000 */
[----:B------:R-:W-:Y:S01]  /*6030*/  UMOV UR7, 0x40000040 ;  /* 0x4000004000077882 */ /* 0x000fe20000000000 */
[----:B------:R-:W4:Y:S04]  /*6040*/  LDL R10, [R1+0x28] ;  /* 0x00002800010a7983 */ /* 0x000f280000100800 */
[----:B------:R-:W5:Y:S04]  /*6050*/  LDL R12, [R1+0x20] ;  /* 0x00002000010c7983 */ /* 0x000f680000100800 */
[----:B------:R-:W2:Y:S01]  /*6060*/  LDL R13, [R1+0x1c] ;  /* 0x00001c00010d7983 */ /* 0x000ea20000100800 */
[----:B------:R-:W-:Y:S01]  /*6070*/  R2UR UR8, R22 ;  /* 0x00000000160872ca */ /* 0x000fe200000e0000 */
[----:B------:R-:W-:Y:S01]  /*6080*/  UMOV UR11, 0x40000040 ;  /* 0x40000040000b7882 */ /* 0x000fe20000000000 */
[----:B------:R-:W-:Y:S01]  /*6090*/  R2UR UR9, R23 ;  /* 0x00000000170972ca */ /* 0x000fe200000e0000 */
[----:B------:R-:W-:Y:S01]  /*60a0*/  VIADD R11, R17, 0x1a000 ;  /* 0x0001a000110b7836 */ /* 0x000fe20000000000 */
[----:B---3--:R-:W-:Y:S01]  /*60b0*/  R2UR UR4, R14 ;  /* 0x000000000e0472ca */ /* 0x008fe200000e0000 */
[----:B----4-:R-:W-:-:S12]  /*60c0*/  IMAD R10, R0, 0x80, R10 ;  /* 0x00000080000a7824 */ /* 0x010fd800078e020a */
[----:B------:R-:W-:Y:S01]  /*60d0*/  HGMMA.64x96x16.F32 R72, gdesc[UR4], RZ, !UPT, gsb0 ;  /* 0x01600000044879f0 */ /* 0x000fe2000c0008ff */
[----:B------:R-:W-:Y:S01]  /*60e0*/  UIADD3 UR4, UR6, 0x2, URZ ;  /* 0x0000000206047890 */ /* 0x000fe2000fffe03f */
[----:B------:R-:W-:Y:S01]  /*60f0*/  R2UR UR5, R187 ;  /* 0x00000000bb0572ca */ /* 0x000fe200000e0000 */
[----:B------:R-:W-:Y:S01]  /*6100*/  UMOV UR7, 0x40000040 ;  /* 0x4000004000077882 */ /* 0x000fe20000000000 */
[C---:B-----5:R-:W-:Y:S01]  /*6110*/  LEA R12, R0.reuse, R12, 0x7 ;  /* 0x0000000c000c7211 */ /* 0x060fe200078e38ff */
[C---:B------:R-:W-:Y:S02]  /*6120*/  IMAD R10, R3.reuse, 0x2, R10 ;  /* 0x00000002030a7824 */ /* 0x040fe400078e020a */
[----:B--2---:R-:W-:Y:S01]  /*6130*/  IMAD R14, R0, 0x80, R13 ;  /* 0x00000080000e7824 */ /* 0x004fe200078e020d */
[----:B------:R-:W-:Y:S01]  /*6140*/  UMOV UR10, UR4 ;  /* 0x00000004000a7c82 */ /* 0x000fe20008000000 */
[----:B------:R-:W-:Y:S01]  /*6150*/  UIADD3 UR4, UR6, 0x4, URZ ;  /* 0x0000000406047890 */ /* 0x000fe2000fffe03f */
[C---:B------:R-:W-:Y:S01]  /*6160*/  LEA R12, R3.reuse, R12, 0x1 ;  /* 0x0000000c030c7211 */ /* 0x040fe200078e08ff */
[----:B------:R-:W-:Y:S01]  /*6170*/  UIADD3 UR6, UR6, 0x6, URZ ;  /* 0x0000000606067890 */ /* 0x000fe2000fffe03f */
[----:B------:R-:W-:Y:S01]  /*6180*/  IMAD R18, R3, 0x2, R14 ;  /* 0x0000000203127824 */ /* 0x000fe200078e020e */
[C---:B------:R-:W-:Y:S01]  /*6190*/  LEA R227, R10.reuse, R11, 0x2 ;  /* 0x0000000b0ae37211 */ /* 0x040fe200078e10ff */
[--C-:B------:R-:W-:Y:S01]  /*61a0*/  IMAD R198, R10, 0x4, R17.reuse ;  /* 0x000000040ac67824 */ /* 0x100fe200078e0211 */
[----:B------:R-:W-:Y:S01]  /*61b0*/  LEA R14, R12, R17, 0x2 ;  /* 0x000000110c0e7211 */ /* 0x000fe200078e10ff */
[----:B------:R-:W-:-:S02]  /*61c0*/  IMAD R13, R18, 0x4, R17 ;  /* 0x00000004120d7824 */ /* 0x000fc400078e0211 */
[--C-:B------:R-:W-:Y:S02]  /*61d0*/  IMAD R10, R12, 0x4, R11.reuse ;  /* 0x000000040c0a7824 */ /* 0x100fe400078e020b */
[----:B------:R-:W-:Y:S01]  /*61e0*/  IMAD R11, R18, 0x4, R11 ;  /* 0x00000004120b7824 */ /* 0x000fe200078e020b */
[----:B------:R-:W-:Y:S02]  /*61f0*/  WARPGROUP.DEPBAR.LE gsb0, 0x0 ;  /* 0x00008000000079c5 */ /* 0x000fe40000010000 */
[----:B------:R-:W-:-:S06]  /*6200*/  WARPGROUP.ARRIVE ;  /* 0x00000000000079c5 */ /* 0x000fcc0000000000 */
[----:B------:R-:W-:Y:S01]  /*6210*/  HGMMA.64x96x16.F32 R72, gdesc[UR8], R72, gsb0 ;  /* 0x01600000084879f0 */ /* 0x000fe20008000848 */
[----:B------:R-:W-:Y:S01]  /*6220*/  R2UR UR8, R184 ;  /* 0x00000000b80872ca */ /* 0x000fe200000e0000 */
[----:B------:R-:W-:Y:S01]  /*6230*/  UMOV UR10, UR4 ;  /* 0x00000004000a7c82 */ /* 0x000fe20008000000 */
[----:B------:R-:W-:Y:S01]  /*6240*/  R2UR UR9, R185 ;  /* 0x00000000b90972ca */ /* 0x000fe200000e0000 */
[----:B------:R-:W-:Y:S01]  /*6250*/  UMOV UR11, 0x40000040 ;  /* 0x40000040000b7882 */ /* 0x000fe20000000000 */
[----:B------:R-:W-:Y:S01]  /*6260*/  R2UR UR4, R186 ;  /* 0x00000000ba0472ca */ /* 0x000fe200000e0000 */
[----:B------:R-:W-:Y:S02]  /*6270*/  WARPGROUP.DEPBAR.LE gsb0, 0x0 ;  /* 0x00008000000079c5 */ /* 0x000fe40000010000 */
[----:B------:R-:W-:-:S08]  /*6280*/  WARPGROUP.ARRIVE ;  /* 0x00000000000079c5 */ /* 0x000fd00000000000 */
[----:B------:R-:W-:Y:S03]  /*6290*/  HGMMA.64x96x16.F32 R72, gdesc[UR8], R72, gsb0 ;  /* 0x01600000084879f0 */ /* 0x000fe60008000848 */
[----:B------:R-:W-:Y:S02]  /*62a0*/  WARPGROUP.DEPBAR.LE gsb0, 0x0 ;  /* 0x00008000000079c5 */ /* 0x000fe40000010000 */
[----:B------:R-:W-:-:S06]  /*62b0*/  WARPGROUP.ARRIVE ;  /* 0x00000000000079c5 */ /* 0x000fcc0000000000 */
[----:B------:R-:W-:Y:S03]  /*62c0*/  HGMMA.64x96x16.F32 R72, gdesc[UR4], R72, gsb0 ;  /* 0x01600000044879f0 */ /* 0x000fe60008000848 */
[----:B------:R-:W-:Y:S02]  /*62d0*/  WARPGROUP.DEPBAR.LE gsb0, 0x0 ;  /* 0x00008000000079c5 */ /* 0x000fe40000010000 */
[----:B------:R-:W2:Y:S04]  /*62e0*/  LDS R198, [R198+0x1a000] ;  /* 0x01a00000c6c67984 */ /* 0x000ea80000000800 */
[----:B------:R-:W3:Y:S04]  /*62f0*/  LDS R14, [R14+0x1a000] ;  /* 0x01a000000e0e7984 */ /* 0x000ee80000000800 */
[----:B------:R-:W4:Y:S01]  /*6300*/  LDS R13, [R13+0x1a000] ;  /* 0x01a000000d0d7984 */ /* 0x000f220000000800 */
[----:B------:R-:W-:Y:S05]  /*6310*/  @!P0 BRA `(.L_x_2439) ;  /* 0x0000000000048947 */ /* 0x000fea0003800000 */
[----:B------:R-:W-:Y:S01]  /*6320*/  BPT.TRAP 0x1 ;  /* 0x000000040000795c */ /* 0x000fe20000300000 */
.L_x_2439:
[----:B------:R1:W1:Y:S01]  /*6330*/  SYNCS.PHASECHK.TRANS64.TRYWAIT P1, [R6+URZ+0x26830], R15 ;  /* 0x0268300f060075a7 */ /* 0x000262000802017f */
[----:B------:R-:W-:Y:S05]  /*6340*/  @!P0 BRA `(.L_x_2440) ;  /* 0x0000000000048947 */ /* 0x000fea0003800000 */
[----:B------:R-:W-:Y:S01]  /*6350*/  BPT.TRAP 0x1 ;  /* 0x000000040000795c */ /* 0x000fe20000300000 */
.L_x_2440:
[----:B------:R-:W-:-:S04]  /*6360*/  IADD3 R12, R17, 0x14000, RZ ;  /* 0x00014000110c7810 */ /* 0x000fc80007ffe0ff */
[----:B------:R-:W-:-:S04]  /*6370*/  SHF.R.U32.HI R12, RZ, 0x4, R12 ;  /* 0x00000004ff0c7819 */ /* 0x000fc8000001160c */
[----:B------:R-:W-:-:S04]  /*6380*/  LOP3.LUT R12, R12, 0x3fff, RZ, 0xc0, !PT ;  /* 0x00003fff0c0c7812 */ /* 0x000fc800078ec0ff */
[----:B------:R-:W-:-:S05]  /*6390*/  LOP3.LUT R19, R12, 0x10000, RZ, 0xfc, !PT ;  /* 0x000100000c137812 */ /* 0x000fca00078efcff */
[----:B------:R-:W-:Y:S01]  /*63a0*/  IMAD R19, R0, 0x300, R19 ;  /* 0x0000030000137824 */ /* 0x000fe200078e0213 */
[----:B-1----:R-:W-:Y:S06]  /*63b0*/  @P1 BRA `(.L_x_2441) ;  /* 0x0000000000081947 */ /* 0x002fec0003800000 */
[----:B------:R-:W1:Y:S02]  /*63c0*/  SYNCS.PHASECHK.TRANS64.TRYWAIT P1, [R6+URZ+0x26830], R15 ;  /* 0x0268300f060075a7 */ /* 0x000e64000802017f */
[----:B-1----:R-:W-:Y:S05]  /*63d0*/  @!P1 BRA `(.L_x_2442) ;  /* 0x0000007c00c09947 */ /* 0x002fea0003800000 */
.L_x_2441:
[----:B------:R-:W4:Y:S01]  /*63e0*/  LDL R18, [R1+0x10] ;  /* 0x0000100001127983 */ /* 0x000f220000100800 */
[----:B------:R-:W-:Y:S01]  /*63f0*/  R2UR UR6, R19 ;  /* 0x00000000130672ca */ /* 0x000fe200000e0000 */
[----:B------:R-:W-:Y:S01]  /*6400*/  WARPGROUP.ARRIVE ;  /* 0x00000000000079c5 */ /* 0x000fe20000000000 */
[----:B------:R-:W-:Y:S01]  /*6410*/  UMOV UR5, 0x40000040 ;  /* 0x4000004000057882 */ /* 0x000fe20000000000 */
[----:B------:R-:W-:Y:S01]  /*6420*/  UMOV UR7, 0x40000040 ;  /* 0x4000004000077882 */ /* 0x000fe20000000000 */
[----:B------:R-:W-:Y:S01]  /*6430*/  R2UR UR8, R188 ;  /* 0x00000000bc0872ca */ /* 0x000fe200000e0000 */
[----:B------:R-:W-:Y:S01]  /*6440*/  UMOV UR11, 0x40000040 ;  /* 0x40000040000b7882 */ /* 0x000fe20000000000 */
[----:B------:R-:W-:Y:S01]  /*6450*/  R2UR UR9, R189 ;  /* 0x00000000bd0972ca */ /* 0x000fe200000e0000 */
[----:B------:R-:W-:Y:S01]  /*6460*/  STL [R1+0x38], R5 ;  /* 0x0000380501007387 */ /* 0x000fe20000100800 */
[C---:B------:R-:W-:Y:S01]  /*6470*/  IADD3 R229, R9.reuse, 0xc, RZ ;  /* 0x0000000c09e57810 */ /* 0x040fe20007ffe0ff */
[C---:B------:R-:W-:Y:S01]  /*6480*/  VIADD R232, R9.reuse, 0x4 ;  /* 0x0000000409e87836 */ /* 0x040fe20000000000 */
[C---:B------:R-:W-:Y:S01]  /*6490*/  ISETP.GT.AND P2, PT, R8.reuse, RZ, PT ;  /* 0x000000ff0800720c */ /* 0x040fe20003f44270 */
[----:B------:R-:W-:Y:S01]  /*64a0*/  STL [R1+0x34], R4 ;  /* 0x0000340401007387 */ /* 0x000fe20000100800 */
[C---:B------:R-:W-:Y:S01]  /*64b0*/  VIADD R233, R9.reuse, 0x8 ;  /* 0x0000000809e97836 */ /* 0x040fe20000000000 */
[----:B------:R-:W-:Y:S01]  /*64c0*/  ISETP.GT.AND P1, PT, R8, 0x8, PT ;  /* 0x000000080800780c */ /* 0x000fe20003f24270 */
[C---:B------:R-:W-:Y:S01]  /*64d0*/  VIADD R208, R9.reuse, 0x10 ;  /* 0x0000001009d07836 */ /* 0x040fe20000000000 */
[----:B------:R1:W-:Y:S01]  /*64e0*/  STL [R1+0x30], R3 ;  /* 0x0000300301007387 */ /* 0x0003e20000100800 */
[C---:B------:R-:W-:Y:S01]  /*64f0*/  VIADD R230, R9.reuse, 0x14 ;  /* 0x0000001409e67836 */ /* 0x040fe20000000000 */
[C---:B------:R-:W-:Y:S01]  /*6500*/  IADD3 R231, R9.reuse, 0x18, RZ ;  /* 0x0000001809e77810 */ /* 0x040fe20007ffe0ff */
[C---:B------:R-:W-:Y:S01]  /*6510*/  VIADD R209, R9.reuse, 0x1c ;  /* 0x0000001c09d17836 */ /* 0x040fe20000000000 */
[----:B------:R1:W-:Y:S01]  /*6520*/  STL [R1+0x2c], R2 ;  /* 0x00002c0201007387 */ /* 0x0003e20000100800 */
[----:B------:R-:W-:Y:S01]  /*6530*/  IMAD R236, R0, 0x300, R12 ;  /* 0x0000030000ec7824 */ /* 0x000fe200078e020c */
[----:B------:R-:W-:-:S02]  /*6540*/  IADD3 R12, R9, 0x1c, RZ ;  /* 0x0000001c090c7810 */ /* 0x000fc40007ffe0ff */
[----:B--2---:R-:W-:Y:S04]  /*6550*/  SHFL.IDX PT, R204, R198, R231, 0x1f ;  /* 0x00001fe7c6cc7589 */ /* 0x004fe800000e0000 */
[----:B---3--:R-:W-:Y:S04]  /*6560*/  SHFL.IDX PT, R211, R14, R9, 0x1f ;  /* 0x00001f090ed37589 */ /* 0x008fe800000e0000 */
[----:B------:R-:W-:Y:S04]  /*6570*/  SHFL.IDX PT, R215, R14, R233, 0x1f ;  /* 0x00001fe90ed77589 */ /* 0x000fe800000e0000 */
[----:B------:R-:W-:Y:S04]  /*6580*/  SHFL.IDX PT, R222, R14, R208, 0x1f ;  /* 0x00001fd00ede7589 */ /* 0x000fe800000e0000 */
[----:B------:R-:W-:Y:S04]  /*6590*/  SHFL.IDX PT, R223, R14, R229, 0x1f ;  /* 0x00001fe50edf7589 */ /* 0x000fe800000e0000 */
[----:B------:R-:W-:Y:S04]  /*65a0*/  SHFL.IDX PT, R217, R14, R230, 0x1f ;  /* 0x00001fe60ed97589 */ /* 0x000fe800000e0000 */
[----:B------:R-:W-:Y:S04]  /*65b0*/  SHFL.IDX PT, R218, R14, R231, 0x1f ;  /* 0x00001fe70eda7589 */ /* 0x000fe800000e0000 */
[----:B------:R-:W-:Y:S04]  /*65c0*/  SHFL.IDX PT, R216, R14, R209, 0x1f ;  /* 0x00001fd10ed87589 */ /* 0x000fe800000e0000 */
[----:B----4-:R-:W-:Y:S04]  /*65d0*/  SHFL.IDX PT, R205, R13, R229, 0x1f ;  /* 0x00001fe50dcd7589 */ /* 0x010fe800000e0000 */
[----:B------:R-:W-:Y:S04]  /*65e0*/  SHFL.IDX PT, R210, R13, R230, 0x1f ;  /* 0x00001fe60dd27589 */ /* 0x000fe800000e0000 */
[----:B------:R-:W-:Y:S04]  /*65f0*/  SHFL.IDX PT, R212, R13, R231, 0x1f ;  /* 0x00001fe70dd47589 */ /* 0x000fe800000e0000 */
[----:B------:R-:W-:Y:S01]  /*6600*/  SHFL.IDX PT, R214, R13, R209, 0x1f ;  /* 0x00001fd10dd67589 */ /* 0x000fe200000e0000 */
[----:B------:R-:W-:-:S13]  /*6610*/  R2UR UR4, R18 ;  /* 0x00000000120472ca */ /* 0x000fda00000e0000 */
[----:B------:R-:W-:Y:S01]  /*6620*/  HGMMA.64x96x16.F32 R24, gdesc[UR4], RZ, !UPT, gsb0 ;  /* 0x01600000041879f0 */ /* 0x000fe2000c0008ff */
[----:B------:R-:W-:Y:S01]  /*6630*/  UIADD3 UR4, UR6, 0x2, URZ ;  /* 0x0000000206047890 */ /* 0x000fe2000fffe03f */
[----:B------:R-:W-:Y:S02]  /*6640*/  ULDC UR5, c[0x0][0x75c] ;  /* 0x0001d70000057ab9 */ /* 0x000fe40000000800 */
[----:B------:R-:W-:Y:S01]  /*6650*/  FMUL.FTZ R76, R76, UR5 ;  /* 0x000000054c4c7c20 */ /* 0x000fe20008410000 */
[----:B------:R-:W-:Y:S01]  /*6660*/  FMUL.FTZ R15, R72, UR5 ;  /* 0x00000005480f7c20 */ /* 0x000fe20008410000 */
[----:B------:R-:W-:Y:S02]  /*6670*/  FMUL.FTZ R18, R74, UR5 ;  /* 0x000000054a127c20 */ /* 0x000fe40008410000 */
[----:B------:R-:W-:Y:S01]  /*6680*/  UMOV UR10, UR4 ;  /* 0x00000004000a7c82 */ /* 0x000fe20008000000 */
[----:B------:R-:W-:Y:S01]  /*6690*/  UIADD3 UR4, UR6, 0x4, URZ ;  /* 0x0000000406047890 */ /* 0x000fe2000fffe03f */
[----:B-1----:R1:W-:Y:S01]  /*66a0*/  MUFU.TANH R3, R76 ;  /* 0x0000004c00037308 */ /* 0x0023e20000002400 */
[----:B------:R-:W-:Y:S01]  /*66b0*/  UIADD3 UR6, UR6, 0x6, URZ ;  /* 0x0000000606067890 */ /* 0x000fe2000fffe03f */
[----:B------:R-:W-:Y:S01]  /*66c0*/  FMUL.FTZ R235, R79, UR5 ;  /* 0x000000054feb7c20 */ /* 0x000fe20008410000 */
[----:B------:R-:W-:Y:S01]  /*66d0*/  FMUL.FTZ R77, R77, UR5 ;  /* 0x000000054d4d7c20 */ /* 0x000fe20008410000 */
[----:B------:R-:W-:Y:S01]  /*66e0*/  FMUL.FTZ R72, R83, UR5 ;  /* 0x0000000553487c20 */ /* 0x000fe20008410000 */
[----:B------:R-:W-:Y:S01]  /*66f0*/  FMUL.FTZ R83, R94, UR5 ;  /* 0x000000055e537c20 */ /* 0x000fe20008410000 */
[----:B------:R-:W-:Y:S01]  /*6700*/  FMUL.FTZ R237, R78, UR5 ;  /* 0x000000054eed7c20 */ /* 0x000fe20008410000 */
[----:B------:R-:W-:Y:S01]  /*6710*/  SHFL.IDX PT, R94, R198, R229, 0x1f ;  /* 0x00001fe5c65e7589 */ /* 0x000fe200000e0000 */
[----:B------:R-:W2:Y:S01]  /*6720*/  MUFU.TANH R15, R15 ;  /* 0x0000000f000f7308 */ /* 0x000ea20000002400 */
[----:B-1----:R-:W-:Y:S01]  /*6730*/  FMUL.FTZ R76, R87, UR5 ;  /* 0x00000005574c7c20 */ /* 0x002fe20008410000 */
[----:B------:R-:W-:Y:S01]  /*6740*/  FMUL.FTZ R73, R73, UR5 ;  /* 0x0000000549497c20 */ /* 0x000fe20008410000 */
[----:B------:R-:W1:Y:S01]  /*6750*/  SHFL.IDX PT, R87, R198, R9, 0x1f ;  /* 0x00001f09c6577589 */ /* 0x000e6200000e0000 */
[----:B------:R-:W-:Y:S01]  /*6760*/  FMUL.FTZ R75, R75, UR5 ;  /* 0x000000054b4b7c20 */ /* 0x000fe20008410000 */
[----:B------:R-:W-:Y:S01]  /*6770*/  FMUL.FTZ R21, R82, UR5 ;  /* 0x0000000552157c20 */ /* 0x000fe20008410000 */
[----:B------:R-:W-:Y:S01]  /*6780*/  FMUL.FTZ R79, R90, UR5 ;  /* 0x000000055a4f7c20 */ /* 0x000fe20008410000 */
[----:B------:R-:W-:Y:S01]  /*6790*/  FMUL.FTZ R82, R93, UR5 ;  /* 0x000000055d527c20 */ /* 0x000fe20008410000 */
[----:B------:R-:W-:Y:S01]  /*67a0*/  MUFU.TANH R18, R18 ;  /* 0x0000001200127308 */ /* 0x000fe20000002400 */
[----:B------:R-:W3:Y:S01]  /*67b0*/  SHFL.IDX PT, R90, R198, R232, 0x1f ;  /* 0x00001fe8c65a7589 */ /* 0x000ee200000e0000 */
[----:B------:R-:W-:Y:S01]  /*67c0*/  FMUL.FTZ R19, R80, UR5 ;  /* 0x0000000550137c20 */ /* 0x000fe20008410000 */
[----:B------:R-:W-:Y:S01]  /*67d0*/  FMUL.FTZ R20, R81, UR5 ;  /* 0x0000000551147c20 */ /* 0x000fe20008410000 */
[----:B------:R-:W-:Y:S01]  /*67e0*/  FMUL.FTZ R80, R91, UR5 ;  /* 0x000000055b507c20 */ /* 0x000fe20008410000 */
[----:B------:R-:W4:Y:S01]  /*67f0*/  SHFL.IDX PT, R93, R198, R233, 0x1f ;  /* 0x00001fe9c65d7589 */ /* 0x000f2200000e0000 */
[----:B------:R-:W-:Y:S01]  /*6800*/  FMUL.FTZ R81, R92, UR5 ;  /* 0x000000055c517c20 */ /* 0x000fe20008410000 */
[----:B------:R-:W-:Y:S01]  /*6810*/  FMUL.FTZ R74, R85, UR5 ;  /* 0x00000005554a7c20 */ /* 0x000fe20008410000 */
[----:B------:R1:W-:Y:S01]  /*6820*/  MUFU.TANH R2, R77 ;  /* 0x0000004d00027308 */ /* 0x0003e20000002400 */
[----:B------:R-:W4:Y:S01]  /*6830*/  SHFL.IDX PT, R91, R198, R208, 0x1f ;  /* 0x00001fd0c65b7589 */ /* 0x000f2200000e0000 */
[----:B--2---:R-:W-:Y:S01]  /*6840*/  FSEL R85, R15, -INF , P2 ;  /* 0xff8000000f557808 */ /* 0x004fe20001000000 */
[----:B------:R-:W-:Y:S01]  /*6850*/  FMUL.FTZ R195, R97, UR5 ;  /* 0x0000000561c37c20 */ /* 0x000fe20008410000 */
[----:B------:R-:W-:Y:S01]  /*6860*/  FMUL.FTZ R197, R118, UR5 ;  /* 0x0000000576c57c20 */ /* 0x000fe20008410000 */
[----:B------:R-:W2:Y:S01]  /*6870*/  SHFL.IDX PT, R92, R198, R230, 0x1f ;  /* 0x00001fe6c65c7589 */ /* 0x000ea200000e0000 */
[----:B------:R-:W-:Y:S01]  /*6880*/  FMUL.FTZ R78, R89, UR5 ;  /* 0x00000005594e7c20 */ /* 0x000fe20008410000 */
[----:B------:R-:W-:Y:S01]  /*6890*/  FMUL.FTZ R196, R117, UR5 ;  /* 0x0000000575c47c20 */ /* 0x000fe20008410000 */
[----:B------:R-:W3:Y:S01]  /*68a0*/  MUFU.TANH R235, R235 ;  /* 0x000000eb00eb7308 */ /* 0x000ee20000002400 */
[----:B------:R-:W2:Y:S01]  /*68b0*/  SHFL.IDX PT, R97, R198, R209, 0x1f ;  /* 0x00001fd1c6617589 */ /* 0x000ea200000e0000 */
[----:B-1----:R-:W-:Y:S01]  /*68c0*/  FMUL.FTZ R77, R88, UR5 ;  /* 0x00000005584d7c20 */ /* 0x002fe20008410000 */
[----:B------:R-:W-:Y:S01]  /*68d0*/  FMUL.FTZ R194, R96, UR5 ;  /* 0x0000000560c27c20 */ /* 0x000fe20008410000 */
[----:B------:R-:W-:Y:S01]  /*68e0*/  FMUL.FTZ R98, R98, UR5 ;  /* 0x0000000562627c20 */ /* 0x000fe20008410000 */
[----:B------:R-:W-:Y:S01]  /*68f0*/  FMUL.FTZ R99, R99, UR5 ;  /* 0x0000000563637c20 */ /* 0x000fe20008410000 */
[----:B------:R-:W-:Y:S01]  /*6900*/  FMUL.FTZ R100, R100, UR5 ;  /* 0x0000000564647c20 */ /* 0x000fe20008410000 */
[----:B------:R-:W-:Y:S01]  /*6910*/  FMUL.FTZ R102, R102, UR5 ;  /* 0x0000000566667c20 */ /* 0x000fe20008410000 */
[----:B------:R1:W4:Y:S01]  /*6920*/  MUFU.TANH R5, R73 ;  /* 0x0000004900057308 */ /* 0x0003220000002400 */
[----:B------:R-:W-:Y:S01]  /*6930*/  FMUL.FTZ R101, R101, UR5 ;  /* 0x0000000565657c20 */ /* 0x000fe20008410000 */
[----:B------:R-:W-:Y:S01]  /*6940*/  FMUL.FTZ R103, R103, UR5 ;  /* 0x0000000567677c20 */ /* 0x000fe20008410000 */
[----:B------:R-:W-:Y:S01]  /*6950*/  FMUL.FTZ R104, R104, UR5 ;  /* 0x0000000568687c20 */ /* 0x000fe20008410000 */
[----:B------:R-:W-:Y:S01]  /*6960*/  FMUL.FTZ R106, R106, UR5 ;  /* 0x000000056a6a7c20 */ /* 0x000fe20008410000 */
[----:B------:R-:W-:Y:S01]  /*6970*/  FMUL.FTZ R105, R105, UR5 ;  /* 0x0000000569697c20 */ /* 0x000fe20008410000 */
[----:B------:R-:W-:Y:S01]  /*6980*/  FMUL.FTZ R107, R107, UR5 ;  /* 0x000000056b6b7c20 */ /* 0x000fe20008410000 */
[----:B------:R-:W-:Y:S01]  /*6990*/  FMUL.FTZ R108, R108, UR5 ;  /* 0x000000056c6c7c20 */ /* 0x000fe20008410000 */
[----:B------:R2:W4:Y:S01]  /*69a0*/  MUFU.TANH R4, R75 ;  /* 0x0000004b00047308 */ /* 0x0005220000002400 */
[----:B-1----:R-:W-:Y:S01]  /*69b0*/  FMUL.FTZ R73, R84, UR5 ;  /* 0x0000000554497c20 */ /* 0x002fe20008410000 */
[----:B---3--:R-:W-:Y:S01]  /*69c0*/  FSEL R201, R235, -INF , P1 ;  /* 0xff800000ebc97808 */ /* 0x008fe20000800000 */
[----:B------:R-:W-:Y:S01]  /*69d0*/  FMUL.FTZ R84, R95, UR5 ;  /* 0x000000055f547c20 */ /* 0x000fe20008410000 */
[----:B------:R-:W-:Y:S01]  /*69e0*/  FMUL.FTZ R110, R110, UR5 ;  /* 0x000000056e6e7c20 */ /* 0x000fe20008410000 */
[----:B------:R-:W-:Y:S01]  /*69f0*/  FMUL.FTZ R109, R109, UR5 ;  /* 0x000000056d6d7c20 */ /* 0x000fe20008410000 */
[----:B------:R-:W-:Y:S01]  /*6a00*/  FMUL.FTZ R111, R111, UR5 ;  /* 0x000000056f6f7c20 */ /* 0x000fe20008410000 */
[----:B------:R-:W-:Y:S01]  /*6a10*/  FMUL.FTZ R112, R112, UR5 ;  /* 0x0000000570707c20 */ /* 0x000fe20008410000 */
[----:B------:R-:W-:Y:S01]  /*6a20*/  MUFU.TANH R237, R237 ;  /* 0x000000ed00ed7308 */ /* 0x000fe20000002400 */
[----:B--2---:R-:W-:Y:S01]  /*6a30*/  FMUL.FTZ R75, R86, UR5 ;  /* 0x00000005564b7c20 */ /* 0x004fe20008410000 */
[----:B------:R-:W-:Y:S01]  /*6a40*/  FSEL R86, R18, -INF , P1 ;  /* 0xff80000012567808 */ /* 0x000fe20000800000 */
[----:B------:R-:W-:Y:S01]  /*6a50*/  FMUL.FTZ R114, R114, UR5 ;  /* 0x0000000572727c20 */ /* 0x000fe20008410000 */
[----:B----4-:R-:W-:Y:S01]  /*6a60*/  FSEL R117, R5, -INF , P2 ;  /* 0xff80000005757808 */ /* 0x010fe20001000000 */
[----:B------:R-:W-:Y:S01]  /*6a70*/  SHFL.IDX PT, R208, R13, R208, 0x1f ;  /* 0x00001fd00dd07589 */ /* 0x000fe200000e0000 */
[----:B------:R-:W-:Y:S01]  /*6a80*/  FMUL.FTZ R113, R113, UR5 ;  /* 0x0000000571717c20 */ /* 0x000fe20008410000 */
[----:B------:R-:W-:Y:S01]  /*6a90*/  FMUL.FTZ R115, R115, UR5 ;  /* 0x0000000573737c20 */ /* 0x000fe20008410000 */
[----:B------:R-:W1:Y:S01]  /*6aa0*/  MUFU.TANH R19, R19 ;  /* 0x0000001300137308 */ /* 0x000e620000002400 */
[----:B------:R-:W-:Y:S01]  /*6ab0*/  FSEL R89, R4, -INF , P1 ;  /* 0xff80000004597808 */ /* 0x000fe20000800000 */
[----:B------:R-:W-:Y:S01]  /*6ac0*/  FMUL.FTZ R116, R116, UR5 ;  /* 0x0000000574747c20 */ /* 0x000fe20008410000 */
[----:B------:R-:W-:-:S05]  /*6ad0*/  FMUL.FTZ R119, R119, UR5 ;  /* 0x0000000577777c20 */ /* 0x000fca0008410000 */
[----:B------:R-:W2:Y:S08]  /*6ae0*/  MUFU.TANH R21, R21 ;  /* 0x0000001500157308 */ /* 0x000eb00000002400 */
[----:B------:R-:W3:Y:S01]  /*6af0*/  MUFU.TANH R20, R20 ;  /* 0x0000001400147308 */ /* 0x000ee20000002400 */
[----:B-1----:R-:W-:-:S07]  /*6b00*/  FSEL R200, R19, -INF , P2 ;  /* 0xff80000013c87808 */ /* 0x002fce0001000000 */
[----:B------:R-:W1:Y:S01]  /*6b10*/  MUFU.TANH R72, R72 ;  /* 0x0000004800487308 */ /* 0x000e620000002400 */
[----:B------:R-:W-:Y:S02]  /*6b20*/  WARPGROUP.DEPBAR.LE gsb0, 0x0 ;  /* 0x00008000000079c5 */ /* 0x000fe40000010000 */
[----:B------:R-:W-:-:S05]  /*6b30*/  WARPGROUP.ARRIVE ;  /* 0x00000000000079c5 */ /* 0x000fca0000000000 */
[----:B------:R-:W4:Y:S01]  /*6b40*/  MUFU.TANH R74, R74 ;  /* 0x0000004a004a7308 */ /* 0x000f220000002400 */
[----:B------:R-:W-:Y:S01]  /*6b50*/  HGMMA.64x96x16.F32 R24, gdesc[UR8], R24, gsb0 ;  /* 0x01600000081879f0 */ /* 0x000fe20008000818 */
[----:B------:R-:W-:Y:S01]  /*6b60*/  R2UR UR8, R190 ;  /* 0x00000000be0872ca */ /* 0x000fe200000e0000 */
[----:B------:R-:W-:Y:S01]  /*6b70*/  UMOV UR10, UR4 ;  /* 0x00000004000a7c82 */ /* 0x000fe20008000000 */
[----:B------:R-:W-:Y:S01]  /*6b80*/  R2UR UR9, R191 ;  /* 0x00000000bf0972ca */ /* 0x000fe200000e0000 */
[----:B------:R-:W-:Y:S01]  /*6b90*/  UMOV UR11, 0x40000040 ;  /* 0x40000040000b7882 */ /* 0x000fe20000000000 */
[----:B------:R-:W-:Y:S02]  /*6ba0*/  ULDC UR4, c[0x0][0x744] ;  /* 0x0001d10000047ab9 */ /* 0x000fe40000000800 */
[----:B------:R-:W4:Y:S01]  /*6bb0*/  MUFU.TANH R76, R76 ;  /* 0x0000004c004c7308 */ /* 0x000f220000002400 */
[--C-:B------:R-:W-:Y:S01]  /*6bc0*/  FFMA.FTZ R118, R85, UR4, -R87.reuse ;  /* 0x0000000455767c23 */ /* 0x100fe20008010857 */
[----:B------:R-:W-:Y:S01]  /*6bd0*/  FFMA.FTZ R88, R86, UR4, -R87 ;  /* 0x0000000456587c23 */ /* 0x000fe20008010857 */
[----:B------:R-:W-:Y:S01]  /*6be0*/  FSEL R87, R2, -INF , P2 ;  /* 0xff80000002577808 */ /* 0x000fe20001000000 */
[----:B------:R-:W-:Y:S01]  /*6bf0*/  FFMA.FTZ R201, R201, UR4, -R94 ;  /* 0x00000004c9c97c23 */ /* 0x000fe2000801085e */
[----:B------:R-:W-:Y:S01]  /*6c00*/  FSEL R86, R3, -INF , P2 ;  /* 0xff80000003567808 */ /* 0x000fe20001000000 */
[----:B------:R-:W-:Y:S01]  /*6c10*/  FFMA.FTZ R117, R117, UR4, -R90 ;  /* 0x0000000475757c23 */ /* 0x000fe2000801085a */
[----:B------:R-:W-:Y:S01]  /*6c20*/  FSEL R85, R237, -INF , P1 ;  /* 0xff800000ed557808 */ /* 0x000fe20000800000 */
[----:B------:R-:W4:Y:S01]  /*6c30*/  MUFU.TANH R73, R73 ;  /* 0x0000004900497308 */ /* 0x000f220000002400 */
[----:B------:R-:W-:Y:S01]  /*6c40*/  FFMA.FTZ R87, R87, UR4, -R94 ;  /* 0x0000000457577c23 */ /* 0x000fe2000801085e */
[----:B------:R-:W-:Y:S01]  /*6c50*/  FFMA.FTZ R89, R89, UR4, -R90 ;  /* 0x0000000459597c23 */ /* 0x000fe2000801085a */
[----:B------:R-:W4:Y:S01]  /*6c60*/  SHFL.IDX PT, R94, R14, R232, 0x1f ;  /* 0x00001fe80e5e7589 */ /* 0x000f2200000e0000 */
[--C-:B------:R-:W-:Y:S01]  /*6c70*/  FFMA.FTZ R86, R86, UR4, -R93.reuse ;  /* 0x0000000456567c23 */ /* 0x100fe2000801085d */
[----:B------:R-:W-:Y:S01]  /*6c80*/  FFMA.FTZ R85, R85, UR4, -R93 ;  /* 0x0000000455557c23 */ /* 0x000fe2000801085d */
[----:B--2---:R-:W-:Y:S01]  /*6c90*/  FSEL R90, R21, -INF , P1 ;  /* 0xff800000155a7808 */ /* 0x004fe20000800000 */
[----:B------:R-:W-:Y:S01]  /*6ca0*/  FFMA.FTZ R200, R200, UR4, -R91 ;  /* 0x00000004c8c87c23 */ /* 0x000fe2000801085b */
[----:B------:R-:W2:Y:S01]  /*6cb0*/  MUFU.TANH R75, R75 ;  /* 0x0000004b004b7308 */ /* 0x000ea20000002400 */
[----:B---3--:R-:W-:-:S02]  /*6cc0*/  FSEL R93, R20, -INF , P2 ;  /* 0xff800000145d7808 */ /* 0x008fc40001000000 */
[----:B-1----:R-:W-:Y:S01]  /*6cd0*/  FSEL R95, R72, -INF , P1 ;  /* 0xff800000485f7808 */ /* 0x002fe20000800000 */
[----:B------:R-:W-:Y:S01]  /*6ce0*/  FFMA.FTZ R91, R90, UR4, -R91 ;  /* 0x000000045a5b7c23 */ /* 0x000fe2000801085b */
[----:B----4-:R-:W-:Y:S01]  /*6cf0*/  FSEL R90, R74, -INF , P2 ;  /* 0xff8000004a5a7808 */ /* 0x010fe20001000000 */
[--C-:B------:R-:W-:Y:S01]  /*6d00*/  FFMA.FTZ R93, R93, UR4, -R92.reuse ;  /* 0x000000045d5d7c23 */ /* 0x100fe2000801085c */
[----:B------:R-:W-:Y:S01]  /*6d10*/  FSEL R96, R76, -INF , P1 ;  /* 0xff8000004c607808 */ /* 0x000fe20000800000 */
[----:B------:R-:W1:Y:S01]  /*6d20*/  MUFU.TANH R77, R77 ;  /* 0x0000004d004d7308 */ /* 0x000e620000002400 */
[----:B------:R-:W-:Y:S01]  /*6d30*/  FFMA.FTZ R92, R95, UR4, -R92 ;  /* 0x000000045f5c7c23 */ /* 0x000fe2000801085c */
[----:B------:R-:W-:Y:S01]  /*6d40*/  FSEL R95, R73, -INF , P2 ;  /* 0xff800000495f7808 */ /* 0x000fe20001000000 */
[--C-:B------:R-:W-:Y:S01]  /*6d50*/  FFMA.FTZ R90, R90, UR4, -R97.reuse ;  /* 0x000000045a5a7c23 */ /* 0x100fe20008010861 */
[----:B------:R-:W-:-:S03]  /*6d60*/  FFMA.FTZ R97, R96, UR4, -R97 ;  /* 0x0000000460617c23 */ /* 0x000fc60008010861 */
[----:B------:R-:W-:Y:S01]  /*6d70*/  FFMA.FTZ R202, R95, UR4, -R204 ;  /* 0x000000045fca7c23 */ /* 0x000fe200080108cc */
[----:B------:R-:W3:Y:S01]  /*6d80*/  MUFU.TANH R79, R79 ;  /* 0x0000004f004f7308 */ /* 0x000ee20000002400 */
[----:B--2---:R-:W-:-:S05]  /*6d90*/  FSEL R199, R75, -INF , P1 ;  /* 0xff8000004bc77808 */ /* 0x004fca0000800000 */
[----:B------:R-:W-:Y:S02]  /*6da0*/  FFMA.FTZ R204, R199, UR4, -R204 ;  /* 0x00000004c7cc7c23 */ /* 0x000fe400080108cc */
[----:B------:R-:W2:Y:S01]  /*6db0*/  MUFU.TANH R78, R78 ;  /* 0x0000004e004e7308 */ /* 0x000ea20000002400 */
[----:B-1----:R-:W-:-:S05]  /*6dc0*/  FSEL R96, R77, -INF , P2 ;  /* 0xff8000004d607808 */ /* 0x002fca0001000000 */
[----:B------:R-:W-:Y:S02]  /*6dd0*/  FFMA.FTZ R95, R96, UR4, -R211 ;  /* 0x00000004605f7c23 */ /* 0x000fe400080108d3 */
[----:B------:R-:W1:Y:S01]  /*6de0*/  MUFU.TANH R80, R80 ;  /* 0x0000005000507308 */ /* 0x000e620000002400 */
[----:B---3--:R-:W-:-:S05]  /*6df0*/  FSEL R198, R79, -INF , P1 ;  /* 0xff8000004fc67808 */ /* 0x008fca0000800000 */
[----:B------:R-:W-:Y:S02]  /*6e00*/  FFMA.FTZ R211, R198, UR4, -R211 ;  /* 0x00000004c6d37c23 */ /* 0x000fe400080108d3 */
        /* <DEDUP_REMOVED lines=14> */
[----:B------:R-:W-:Y:S01]  /*6ef0*/  FFMA.FTZ R224, R203, UR4, -R222 ;  /* 0x00000004cbe07c23 */ /* 0x000fe200080108de */
[----:B------:R-:W-:Y:S02]  /*6f00*/  WARPGROUP.DEPBAR.LE gsb0, 0x0 ;  /* 0x00008000000079c5 */ /* 0x000fe40000010000 */
[----:B------:R-:W-:Y:S01]  /*6f10*/  WARPGROUP.ARRIVE ;  /* 0x00000000000079c5 */ /* 0x000fe20000000000 */
[----:B------:R-:W1:Y:S01]  /*6f20*/  MUFU.TANH R84, R84 ;  /* 0x0000005400547308 */ /* 0x000e620000002400 */
[----:B---3--:R-:W-:-:S04]  /*6f30*/  FSEL R199, R98, -INF , P1 ;  /* 0xff80000062c77808 */ /* 0x008fc80000800000 */
[----:B------:R-:W-:Y:S01]  /*6f40*/  HGMMA.64x96x16.F32 R24, gdesc[UR8], R24, gsb0 ;  /* 0x01600000081879f0 */ /* 0x000fe20008000818 */
[----:B------:R-:W-:Y:S01]  /*6f50*/  R2UR UR8, R192 ;  /* 0x00000000c00872ca */ /* 0x000fe200000e0000 */
[----:B------:R-:W-:Y:S01]  /*6f60*/  UMOV UR10, UR6 ;  /* 0x00000006000a7c82 */ /* 0x000fe20008000000 */
[----:B------:R-:W-:Y:S01]  /*6f70*/  R2UR UR9, R193 ;  /* 0x00000000c10972ca */ /* 0x000fe200000e0000 */
[----:B------:R-:W-:Y:S01]  /*6f80*/  UMOV UR11, 0x40000040 ;  /* 0x40000040000b7882 */ /* 0x000fe20000000000 */
[----:B------:R-:W3:Y:S01]  /*6f90*/  MUFU.TANH R195, R195 ;  /* 0x000000c300c37308 */ /* 0x000ee20000002400 */
[----:B--2---:R-:W-:Y:S01]  /*6fa0*/  FSEL R206, R82, -INF , P2 ;  /* 0xff80000052ce7808 */ /* 0x004fe20001000000 */
[----:B------:R-:W-:Y:S02]  /*6fb0*/  FFMA.FTZ R222, R199, UR4, -R222 ;  /* 0x00000004c7de7c23 */ /* 0x000fe400080108de */
[----:B------:R-:W2:Y:S02]  /*6fc0*/  SHFL.IDX PT, R199, R13, R9, 0x1f ;  /* 0x00001f090dc77589 */ /* 0x000ea400000e0000 */
[--C-:B------:R-:W-:Y:S01]  /*6fd0*/  FFMA.FTZ R225, R206, UR4, -R223.reuse ;  /* 0x00000004cee17c23 */ /* 0x100fe200080108df */
[----:B-1----:R-:W-:Y:S01]  /*6fe0*/  FSEL R198, R84, -INF , P1 ;  /* 0xff80000054c67808 */ /* 0x002fe20000800000 */
[----:B------:R-:W1:Y:S04]  /*6ff0*/  MUFU.TANH R99, R99 ;  /* 0x0000006300637308 */ /* 0x000e680000002400 */
[----:B------:R-:W-:-:S04]  /*7000*/  FFMA.FTZ R223, R198, UR4, -R223 ;  /* 0x00000004c6df7c23 */ /* 0x000fc800080108df */
[----:B------:R-:W4:Y:S01]  /*7010*/  MUFU.TANH R100, R100 ;  /* 0x0000006400647308 */ /* 0x000f220000002400 */
[----:B---3--:R-:W-:-:S05]  /*7020*/  FSEL R220, R195, -INF , P2 ;  /* 0xff800000c3dc7808 */ /* 0x008fca0001000000 */
[----:B------:R-:W-:Y:S02]  /*7030*/  FFMA.FTZ R220, R220, UR4, -R217 ;  /* 0x00000004dcdc7c23 */ /* 0x000fe400080108d9 */
[----:B------:R-:W3:Y:S01]  /*7040*/  MUFU.TANH R102, R102 ;  /* 0x0000006600667308 */ /* 0x000ee20000002400 */
[----:B-1----:R-:W-:-:S05]  /*7050*/  FSEL R198, R99, -INF , P1 ;  /* 0xff80000063c67808 */ /* 0x002fca0000800000 */
[----:B------:R-:W-:Y:S01]  /*7060*/  FFMA.FTZ R217, R198, UR4, -R217 ;  /* 0x00000004c6d97c23 */ /* 0x000fe200080108d9 */
[----:B------:R-:W-:Y:S01]  /*7070*/  FFMA.FTZ R198, -R15, R15, 1 ;  /* 0x3f8000000fc67423 */ /* 0x000fe2000001010f */
[----:B------:R-:W-:Y:S01]  /*7080*/  MUFU.EX2 R118, R118 ;  /* 0x0000007600767308 */ /* 0x000fe20000000800 */
[----:B----4-:R-:W-:-:S05]  /*7090*/  FSEL R221, R100, -INF , P2 ;  /* 0xff80000064dd7808 */ /* 0x010fca0001000000 */
[----:B------:R-:W-:Y:S02]  /*70a0*/  FFMA.FTZ R221, R221, UR4, -R218 ;  /* 0x00000004dddd7c23 */ /* 0x000fe400080108da */
[----:B------:R-:W1:Y:S01]  /*70b0*/  MUFU.TANH R101, R101 ;  /* 0x0000006500657308 */ /* 0x000e620000002400 */
[----:B---3--:R-:W-:-:S05]  /*70c0*/  FSEL R203, R102, -INF , P1 ;  /* 0xff80000066cb7808 */ /* 0x008fca0000800000 */
[----:B------:R-:W-:Y:S02]  /*70d0*/  FFMA.FTZ R218, R203, UR4, -R218 ;  /* 0x00000004cbda7c23 */ /* 0x000fe400080108da */
[----:B------:R-:W-:Y:S01]  /*70e0*/  MUFU.TANH R103, R103 ;  /* 0x0000006700677308 */ /* 0x000fe20000002400 */
[----:B------:R-:W-:Y:S07]  /*70f0*/  SHFL.IDX PT, R203, R13, R233, 0x1f ;  /* 0x00001fe90dcb7589 */ /* 0x000fee00000e0000 */
[----:B------:R-:W3:Y:S01]  /*7100*/  MUFU.TANH R104, R104 ;  /* 0x0000006800687308 */ /* 0x000ee20000002400 */
[----:B-1----:R-:W-:-:S05]  /*7110*/  FSEL R219, R101, -INF , P2 ;  /* 0xff80000065db7808 */ /* 0x002fca0001000000 */
[----:B------:R-:W-:Y:S02]  /*7120*/  FFMA.FTZ R219, R219, UR4, -R216 ;  /* 0x00000004dbdb7c23 */ /* 0x000fe400080108d8 */
[----:B------:R-:W-:Y:S08]  /*7130*/  MUFU.TANH R106, R106 ;  /* 0x0000006a006a7308 */ /* 0x000ff00000002400 */
[----:B------:R1:W-:Y:S01]  /*7140*/  MUFU.EX2 R14, R201 ;  /* 0x000000c9000e7308 */ /* 0x0003e20000000800 */
[----:B---3--:R-:W-:-:S05]  /*7150*/  FSEL R206, R104, -INF , P2 ;  /* 0xff80000068ce7808 */ /* 0x008fca0001000000 */
[----:B--2---:R-:W-:Y:S02]  /*7160*/  FFMA.FTZ R206, R206, UR4, -R199 ;  /* 0x00000004cece7c23 */ /* 0x004fe400080108c7 */
[----:B------:R-:W-:Y:S01]  /*7170*/  MUFU.TANH R105, R105 ;  /* 0x0000006900697308 */ /* 0x000fe20000002400 */
[----:B-1----:R-:W1:Y:S07]  /*7180*/  SHFL.IDX PT, R201, R13, R232, 0x1f ;  /* 0x00001fe80dc97589 */ /* 0x002e6e00000e0000 */
[----:B------:R-:W-:Y:S08]  /*7190*/  MUFU.TANH R107, R107 ;  /* 0x0000006b006b7308 */ /* 0x000ff00000002400 */
[----:B------:R-:W2:Y:S01]  /*71a0*/  MUFU.TANH R108, R108 ;  /* 0x0000006c006c7308 */ /* 0x000ea20000002400 */
[----:B------:R-:W-:-:S02]  /*71b0*/  WARPGROUP.DEPBAR.LE gsb0, 0x0 ;  /* 0x00008000000079c5 */ /* 0x000fc40000010000 */
[----:B------:R-:W-:-:S05]  /*71c0*/  WARPGROUP.ARRIVE ;  /* 0x00000000000079c5 */ /* 0x000fca0000000000 */
[----:B------:R-:W-:Y:S01]  /*71d0*/  MUFU.TANH R110, R110 ;  /* 0x0000006e006e7308 */ /* 0x000fe20000002400 */
[----:B------:R-:W-:Y:S07]  /*71e0*/  HGMMA.64x96x16.F32 R24, gdesc[UR8], R24, gsb0 ;  /* 0x01600000081879f0 */ /* 0x000fee0008000818 */
[----:B------:R-:W-:Y:S01]  /*71f0*/  MUFU.TANH R109, R109 ;  /* 0x0000006d006d7308 */ /* 0x000fe20000002400 */
[----:B--2---:R-:W-:-:S07]  /*7200*/  FSEL R207, R108, -INF , P2 ;  /* 0xff8000006ccf7808 */ /* 0x004fce0001000000 */
[----:B------:R-:W-:Y:S08]  /*7210*/  MUFU.TANH R111, R111 ;  /* 0x0000006f006f7308 */ /* 0x000ff00000002400 */
[----:B------:R2:W-:Y:S08]  /*7220*/  MUFU.EX2 R15, R200 ;  /* 0x000000c8000f7308 */ /* 0x0005f00000000800 */
[----:B------:R-:W-:Y:S01]  /*7230*/  MUFU.TANH R112, R112 ;  /* 0x0000007000707308 */ /* 0x000fe20000002400 */
[----:B--2---:R-:W-:-:S05]  /*7240*/  FSEL R200, R105, -INF , P2 ;  /* 0xff80000069c87808 */ /* 0x004fca0001000000 */
[----:B-1----:R-:W-:Y:S02]  /*7250*/  FFMA.FTZ R200, R200, UR4, -R201 ;  /* 0x00000004c8c87c23 */ /* 0x002fe400080108c9 */
[----:B------:R-:W1:Y:S08]  /*7260*/  MUFU.TANH R114, R114 ;  /* 0x0000007200727308 */ /* 0x000e700000002400 */
[----:B------:R-:W2:Y:S08]  /*7270*/  MUFU.TANH R113, R113 ;  /* 0x0000007100717308 */ /* 0x000eb00000002400 */
[----:B------:R-:W-:Y:S01]  /*7280*/  MUFU.TANH R115, R115 ;  /* 0x0000007300737308 */ /* 0x000fe20000002400 */
[----:B-1----:R-:W-:-:S07]  /*7290*/  FSEL R13, R114, -INF , P1 ;  /* 0xff800000720d7808 */ /* 0x002fce0000800000 */
[----:B------:R-:W1:Y:S01]  /*72a0*/  MUFU.TANH R116, R116 ;  /* 0x0000007400747308 */ /* 0x000e620000002400 */
[----:B--2---:R-:W-:-:S05]  /*72b0*/  FSEL R209, R113, -INF , P2 ;  /* 0xff80000071d17808 */ /* 0x004fca0001000000 */
[----:B------:R-:W-:Y:S02]  /*72c0*/  FFMA.FTZ R209, R209, UR4, -R210 ;  /* 0x00000004d1d17c23 */ /* 0x000fe400080108d2 */
[----:B------:R-:W2:Y:S08]  /*72d0*/  MUFU.TANH R197, R197 ;  /* 0x000000c500c57308 */ /* 0x000eb00000002400 */
[----:B------:R-:W-:Y:S01]  /*72e0*/  MUFU.TANH R196, R196 ;  /* 0x000000c400c47308 */ /* 0x000fe20000002400 */
[----:B-1----:R-:W-:-:S07]  /*72f0*/  FSEL R228, R116, -INF , P2 ;  /* 0xff80000074e47808 */ /* 0x002fce0001000000 */
[----:B------:R-:W-:Y:S01]  /*7300*/  MUFU.TANH R119, R119 ;  /* 0x0000007700777308 */ /* 0x000fe20000002400 */
[----:B--2---:R-:W-:-:S07]  /*7310*/  FSEL R213, R197, -INF , P1 ;  /* 0xff800000c5d57808 */ /* 0x004fce0000800000 */
[----:B------:R-:W1:Y:S01]  /*7320*/  MUFU.EX2 R88, R88 ;  /* 0x0000005800587308 */ /* 0x000e620000000800 */
[----:B------:R-:W-:Y:S02]  /*7330*/  WARPGROUP.DEPBAR.LE gsb0, 0x0 ;  /* 0x00008000000079c5 */ /* 0x000fe40000010000 */
[----:B------:R-:W2:Y:S05]  /*7340*/  LDS R227, [R227+0x380] ;  /* 0x00038000e3e37984 */ /* 0x000eaa0000000800 */
[----:B------:R-:W-:Y:S08]  /*7350*/  MUFU.EX2 R117, R117 ;  /* 0x0000007500757308 */ /* 0x000ff00000000800 */
[----:B------:R-:W3:Y:S08]  /*7360*/  MUFU.EX2 R86, R86 ;  /* 0x0000005600567308 */ /* 0x000ef00000000800 */
[----:B------:R-:W4:Y:S08]  /*7370*/  MUFU.EX2 R87, R87 ;  /* 0x0000005700577308 */ /* 0x000f300000000800 */
[----:B------:R-:W-:Y:S01]  /*7380*/  MUFU.EX2 R91, R91 ;  /* 0x0000005b005b7308 */ /* 0x000fe20000000800 */
[----:B------:R-:W-:Y:S01]  /*7390*/  FFMA.FTZ R235, -R235, R235, 1 ;  /* 0x3f800000ebeb7423 */ /* 0x000fe200000101eb */
[----:B------:R-:W-:-:S06]  /*73a0*/  FFMA.FTZ R21, -R21, R21, 1 ;  /* 0x3f80000015157423 */ /* 0x000fcc0000010115 */
[----:B------:R-:W-:Y:S01]  /*73b0*/  MUFU.EX2 R96, R96 ;  /* 0x0000006000607308 */ /* 0x000fe20000000800 */
[----:B--2---:R-:W2:Y:S07]  /*73c0*/  SHFL.IDX PT, R234, R227, R9, 0x1f ;  /* 0x00001f09e3ea7589 */ /* 0x004eae00000e0000 */
[----:B------:R-:W-:Y:S01]  /*73d0*/  MUFU.EX2 R90, R90 ;  /* 0x0000005a005a7308 */ /* 0x000fe20000000800 */
[----:B------:R-:W-:Y:S04]  /*73e0*/  SHFL.IDX PT, R232, R227, R232, 0x1f ;  /* 0x00001fe8e3e87589 */ /* 0x000fe800000e0000 */
[----:B------:R-:W3:Y:S03]  /*73f0*/  SHFL.IDX PT, R233, R227, R233, 0x1f ;  /* 0x00001fe9e3e97589 */ /* 0x000ee600000e0000 */
[----:B------:R-:W-:Y:S01]  /*7400*/  MUFU.EX2 R89, R89 ;  /* 0x0000005900597308 */ /* 0x000fe20000000800 */
[----:B------:R-:W4:Y:S04]  /*7410*/  SHFL.IDX PT, R229, R227, R229, 0x1f ;  /* 0x00001fe5e3e57589 */ /* 0x000f2800000e0000 */
[----:B------:R-:W4:Y:S03]  /*7420*/  SHFL.IDX PT, R230, R227, R230, 0x1f ;  /* 0x00001fe6e3e67589 */ /* 0x000f2600000e0000 */
[----:B------:R-:W-:Y:S01]  /*7430*/  MUFU.EX2 R97, R97 ;  /* 0x0000006100617308 */ /* 0x000fe20000000800 */
[----:B------:R-:W4:Y:S01]  /*7440*/  SHFL.IDX PT, R231, R227, R231, 0x1f ;  /* 0x00001fe7e3e77589 */ /* 0x000f2200000e0000 */
[--C-:B--2---:R-:W-:Y:S01]  /*7450*/  FADD.FTZ R24, R24, -R234.reuse ;  /* 0x800000ea18187221 */ /* 0x104fe20000010000 */
[----:B------:R-:W-:-:S05]  /*7460*/  FADD.FTZ R234, R26, -R234 ;  /* 0x800000ea1aea7221 */ /* 0x000fca0000010000 */
[----:B------:R-:W-:Y:S01]  /*7470*/  MUFU.EX2 R93, R93 ;  /* 0x0000005d005d7308 */ /* 0x000fe20000000800 */
[----:B------:R-:W-:Y:S01]  /*7480*/  FMUL.FTZ R24, R118, R24 ;  /* 0x0000001876187220 */ /* 0x000fe20000410000 */
[----:B-1----:R-:W-:-:S03]  /*7490*/  FMUL.FTZ R234, R88, R234 ;  /* 0x000000ea58ea7220 */ /* 0x002fc60000410000 */
[----:B------:R-:W-:Y:S01]  /*74a0*/  FMUL.FTZ R198, R198, R24 ;  /* 0x00000018c6c67220 */ /* 0x000fe20000410000 */
[----:B------:R-:W-:Y:S02]  /*74b0*/  FSEL R24, R103, -INF , P1 ;  /* 0xff80000067187808 */ /* 0x000fe40000800000 */
[----:B------:R1:W-:Y:S01]  /*74c0*/  MUFU.EX2 R26, R202 ;  /* 0x000000ca001a7308 */ /* 0x0003e20000000800 */
[----:B---3--:R-:W-:Y:S01]  /*74d0*/  FADD.FTZ R28, R28, -R233 ;  /* 0x800000e91c1c7221 */ /* 0x008fe20000010000 */
[--C-:B----4-:R-:W-:Y:S01]  /*74e0*/  FADD.FTZ R29, R29, -R229.reuse ;  /* 0x800000e51d1d7221 */ /* 0x110fe20000010000 */
[----:B------:R-:W-:Y:S01]  /*74f0*/  FADD.FTZ R31, R31, -R229 ;  /* 0x800000e51f1f7221 */ /* 0x000fe20000010000 */
[----:B------:R-:W-:Y:S01]  /*7500*/  FFMA.FTZ R216, R24, UR4, -R216 ;  /* 0x0000000418d87c23 */ /* 0x000fe200080108d8 */
[----:B------:R-:W-:Y:S01]  /*7510*/  FSEL R24, R106, -INF , P1 ;  /* 0xff8000006a187808 */ /* 0x000fe20000800000 */
[----:B------:R-:W-:Y:S01]  /*7520*/  FADD.FTZ R35, R35, -R230 ;  /* 0x800000e623237221 */ /* 0x000fe20000010000 */
[----:B------:R-:W-:Y:S01]  /*7530*/  FFMA.FTZ R84, -R84, R84, 1 ;  /* 0x3f80000054547423 */ /* 0x000fe20000010154 */
[----:B------:R-:W-:Y:S01]  /*7540*/  FFMA.FTZ R194, -R194, R194, 1 ;  /* 0x3f800000c2c27423 */ /* 0x000fe200000101c2 */
[----:B-1----:R-:W-:Y:S01]  /*7550*/  FFMA.FTZ R202, R207, UR4, -R203 ;  /* 0x00000004cfca7c23 */ /* 0x002fe200080108cb */
[----:B------:R-:W-:Y:S01]  /*7560*/  FFMA.FTZ R199, R24, UR4, -R199 ;  /* 0x0000000418c77c23 */ /* 0x000fe200080108c7 */
[----:B------:R-:W-:Y:S01]  /*7570*/  FSEL R24, R107, -INF , P1 ;  /* 0xff8000006b187808 */ /* 0x000fe20000800000 */
[--C-:B------:R-:W-:Y:S01]  /*7580*/  FADD.FTZ R38, R38, -R231.reuse ;  /* 0x800000e726267221 */ /* 0x100fe20000010000 */
[----:B------:R-:W-:Y:S01]  /*7590*/  FSEL R207, R111, -INF , P1 ;  /* 0xff8000006fcf7808 */ /* 0x000fe20000800000 */
[----:B------:R-:W-:Y:S01]  /*75a0*/  FADD.FTZ R36, R36, -R231 ;  /* 0x800000e724247221 */ /* 0x000fe20000010000 */
[----:B------:R-:W-:Y:S01]  /*75b0*/  FFMA.FTZ R73, -R73, R73, 1 ;  /* 0x3f80000049497423 */ /* 0x000fe20000010149 */
[----:B------:R-:W-:Y:S01]  /*75c0*/  FFMA.FTZ R201, R24, UR4, -R201 ;  /* 0x0000000418c97c23 */ /* 0x000fe200080108c9 */
[----:B------:R-:W-:Y:S01]  /*75d0*/  FSEL R24, R110, -INF , P1 ;  /* 0xff8000006e187808 */ /* 0x000fe20000800000 */
[----:B------:R-:W-:Y:S01]  /*75e0*/  FFMA.FTZ R74, -R74, R74, 1 ;  /* 0x3f8000004a4a7423 */ /* 0x000fe2000001014a */
[----:B------:R-:W-:Y:S01]  /*75f0*/  MUFU.EX2 R95, R95 ;  /* 0x0000005f005f7308 */ /* 0x000fe20000000800 */
[----:B------:R-:W-:Y:S01]  /*7600*/  FFMA.FTZ R77, -R77, R77, 1 ;  /* 0x3f8000004d4d7423 */ /* 0x000fe2000001014d */
[----:B------:R-:W-:Y:S01]  /*7610*/  FADD.FTZ R30, R30, -R233 ;  /* 0x800000e91e1e7221 */ /* 0x000fe20000010000 */
[----:B------:R-:W-:-:S05]  /*7620*/  FFMA.FTZ R203, R24, UR4, -R203 ;  /* 0x0000000418cb7c23 */ /* 0x000fca00080108cb */
[----:B------:R1:W2:Y:S08]  /*7630*/  MUFU.EX2 R24, R204 ;  /* 0x000000cc00187308 */ /* 0x0002b00000000800 */
[----:B------:R-:W-:Y:S01]  /*7640*/  MUFU.EX2 R94, R94 ;  /* 0x0000005e005e7308 */ /* 0x000fe20000000800 */
[----:B-1----:R-:W-:-:S05]  /*7650*/  FSEL R204, R109, -INF , P2 ;  /* 0xff8000006dcc7808 */ /* 0x002fca0001000000 */
[--C-:B------:R-:W-:Y:S01]  /*7660*/  FFMA.FTZ R204, R204, UR4, -R205.reuse ;  /* 0x00000004cccc7c23 */ /* 0x100fe200080108cd */
[----:B------:R-:W-:Y:S01]  /*7670*/  FFMA.FTZ R205, R207, UR4, -R205 ;  /* 0x00000004cfcd7c23 */ /* 0x000fe200080108cd */
[----:B------:R-:W-:Y:S01]  /*7680*/  FSEL R207, R112, -INF , P2 ;  /* 0xff80000070cf7808 */ /* 0x000fe20001000000 */
[----:B------:R-:W1:Y:S04]  /*7690*/  MUFU.EX2 R92, R92 ;  /* 0x0000005c005c7308 */ /* 0x000e680000000800 */
[--C-:B------:R-:W-:Y:S01]  /*76a0*/  FFMA.FTZ R207, R207, UR4, -R208.reuse ;  /* 0x00000004cfcf7c23 */ /* 0x100fe200080108d0 */
[----:B------:R-:W-:Y:S01]  /*76b0*/  FFMA.FTZ R208, R13, UR4, -R208 ;  /* 0x000000040dd07c23 */ /* 0x000fe200080108d0 */
[----:B------:R-:W-:Y:S02]  /*76c0*/  FSEL R13, R115, -INF , P1 ;  /* 0xff800000730d7808 */ /* 0x000fe40000800000 */
[----:B------:R-:W3:Y:S03]  /*76d0*/  MUFU.EX2 R85, R85 ;  /* 0x0000005500557308 */ /* 0x000ee60000000800 */
[----:B------:R-:W-:-:S05]  /*76e0*/  FFMA.FTZ R210, R13, UR4, -R210 ;  /* 0x000000040dd27c23 */ /* 0x000fca00080108d2 */
[----:B------:R4:W-:Y:S02]  /*76f0*/  MUFU.EX2 R13, R211 ;  /* 0x000000d3000d7308 */ /* 0x0009e40000000800 */
[--C-:B----4-:R-:W-:Y:S01]  /*7700*/  FFMA.FTZ R211, R228, UR4, -R212.reuse ;  /* 0x00000004e4d37c23 */ /* 0x110fe200080108d4 */
[----:B------:R-:W-:Y:S01]  /*7710*/  FFMA.FTZ R212, R213, UR4, -R212 ;  /* 0x00000004d5d47c23 */ /* 0x000fe200080108d4 */
[----:B------:R-:W-:Y:S02]  /*7720*/  FSEL R213, R196, -INF , P2 ;  /* 0xff800000c4d57808 */ /* 0x000fe40001000000 */
[----:B------:R-:W-:-:S03]  /*7730*/  FSEL R228, R119, -INF , P1 ;  /* 0xff80000077e47808 */ /* 0x000fc60000800000 */
[--C-:B------:R-:W-:Y:S02]  /*7740*/  FFMA.FTZ R213, R213, UR4, -R214.reuse ;  /* 0x00000004d5d57c23 */ /* 0x100fe400080108d6 */
[----:B------:R-:W-:Y:S01]  /*7750*/  FFMA.FTZ R214, R228, UR4, -R214 ;  /* 0x00000004e4d67c23 */ /* 0x000fe200080108d6 */
[----:B------:R-:W-:Y:S02]  /*7760*/  VIADD R228, R9, 0x10 ;  /* 0x0000001009e47836 */ /* 0x000fe40000000000 */
[----:B------:R-:W-:Y:S01]  /*7770*/  FMUL.FTZ R28, R86, R28 ;  /* 0x0000001c561c7220 */ /* 0x000fe20000410000 */
[----:B------:R-:W-:Y:S01]  /*7780*/  FMUL.FTZ R29, R87, R29 ;  /* 0x0000001d571d7220 */ /* 0x000fe20000410000 */
[----:B--2---:R-:W-:Y:S01]  /*7790*/  FMUL.FTZ R38, R24, R38 ;  /* 0x0000002618267220 */ /* 0x004fe20000410000 */
[C---:B------:R-:W-:Y:S01]  /*77a0*/  IADD3 R231, R9.reuse, 0xc, RZ ;  /* 0x0000000c09e77810 */ /* 0x040fe20007ffe0ff */
[----:B------:R-:W2:Y:S01]  /*77b0*/  SHFL.IDX PT, R228, R227, R228, 0x1f ;  /* 0x00001fe4e3e47589 */ /* 0x000ea200000e0000 */
[----:B------:R-:W-:Y:S01]  /*77c0*/  FMUL.FTZ R36, R26, R36 ;  /* 0x000000241a247220 */ /* 0x000fe20000410000 */
[----:B------:R-:W-:-:S02]  /*77d0*/  VIADD R229, R9, 0x14 ;  /* 0x0000001409e57836 */ /* 0x000fc40000000000 */
[----:B------:R-:W-:Y:S01]  /*77e0*/  FFMA.FTZ R80, -R80, R80, 1 ;  /* 0x3f80000050507423 */ /* 0x000fe20000010150 */
[----:B------:R-:W4:Y:S01]  /*77f0*/  SHFL.IDX PT, R227, R227, R12, 0x1f ;  /* 0x00001f0ce3e37589 */ /* 0x000f2200000e0000 */
[----:B------:R-:W-:Y:S01]  /*7800*/  IADD3 R233, R9, 0x18, RZ ;  /* 0x0000001809e97810 */ /* 0x000fe20007ffe0ff */
[----:B------:R-:W-:Y:S01]  /*7810*/  FFMA.FTZ R79, -R79, R79, 1 ;  /* 0x3f8000004f4f7423 */ /* 0x000fe2000001014f */
[----:B------:R-:W-:Y:S01]  /*7820*/  FFMA.FTZ R76, -R76, R76, 1 ;  /* 0x3f8000004c4c7423 */ /* 0x000fe2000001014c */
[----:B-1----:R-:W-:Y:S01]  /*7830*/  FMUL.FTZ R35, R92, R35 ;  /* 0x000000235c237220 */ /* 0x002fe20000410000 */
[----:B------:R-:W-:Y:S01]  /*7840*/  FFMA.FTZ R72, -R72, R72, 1 ;  /* 0x3f80000048487423 */ /* 0x000fe20000010148 */
[----:B------:R-:W-:Y:S01]  /*7850*/  FFMA.FTZ R99, -R99, R99, 1 ;  /* 0x3f80000063637423 */ /* 0x000fe20000010163 */
[----:B------:R-:W-:Y:S01]  /*7860*/  MUFU.EX2 R201, R201 ;  /* 0x000000c900c97308 */ /* 0x000fe20000000800 */
[----:B------:R-:W-:Y:S01]  /*7870*/  FFMA.FTZ R82, -R82, R82, 1 ;  /* 0x3f80000052527423 */ /* 0x000fe20000010152 */
[----:B------:R-:W-:-:S06]  /*7880*/  FFMA.FTZ R81, -R81, R81, 1 ;  /* 0x3f80000051517423 */ /* 0x000fcc0000010151 */
[----:B------:R-:W-:Y:S08]  /*7890*/  MUFU.EX2 R199, R199 ;  /* 0x000000c700c77308 */ /* 0x000ff00000000800 */
[----:B------:R-:W-:Y:S01]  /*78a0*/  MUFU.EX2 R200, R200 ;  /* 0x000000c800c87308 */ /* 0x000fe20000000800 */
[----:B--2---:R-:W-:Y:S01]  /*78b0*/  FADD.FTZ R34, R34, -R228 ;  /* 0x800000e422227221 */ /* 0x004fe20000010000 */
[--C-:B----4-:R-:W-:Y:S01]  /*78c0*/  FADD.FTZ R37, R37, -R227.reuse ;  /* 0x800000e325257221 */ /* 0x110fe20000010000 */
[----:B------:R-:W-:-:S05]  /*78d0*/  FADD.FTZ R39, R39, -R227 ;  /* 0x800000e327277221 */ /* 0x000fca0000010000 */
[----:B------:R-:W-:Y:S01]  /*78e0*/  MUFU.EX2 R203, R203 ;  /* 0x000000cb00cb7308 */ /* 0x000fe20000000800 */
[----:B------:R-:W-:-:S07]  /*78f0*/  FFMA.FTZ R100, -R100, R100, 1 ;  /* 0x3f80000064647423 */ /* 0x000fce0000010164 */
[----:B------:R-:W-:Y:S08]  /*7900*/  MUFU.EX2 R209, R209 ;  /* 0x000000d100d17308 */ /* 0x000ff00000000800 */
[----:B------:R-:W-:Y:S08]  /*7910*/  MUFU.EX2 R210, R210 ;  /* 0x000000d200d27308 */ /* 0x000ff00000000800 */
[----:B------:R-:W-:Y:S08]  /*7920*/  MUFU.EX2 R202, R202 ;  /* 0x000000ca00ca7308 */ /* 0x000ff00000000800 */
[----:B------:R-:W-:Y:S08]  /*7930*/  MUFU.EX2 R204, R204 ;  /* 0x000000cc00cc7308 */ /* 0x000ff00000000800 */
[----:B------:R-:W-:Y:S01]  /*7940*/  MUFU.EX2 R205, R205 ;  /* 0x000000cd00cd7308 */ /* 0x000fe20000000800 */
[----:B------:R-:W-:-:S07]  /*7950*/  FFMA.FTZ R237, -R237, R237, 1 ;  /* 0x3f800000eded7423 */ /* 0x000fce00000101ed */
[----:B------:R-:W-:Y:S01]  /*7960*/  MUFU.EX2 R207, R207 ;  /* 0x000000cf00cf7308 */ /* 0x000fe20000000800 */
[----:B---3--:R-:W-:-:S07]  /*7970*/  FMUL.FTZ R30, R85, R30 ;  /* 0x0000001e551e7220 */ /* 0x008fce0000410000 */
[----:B------:R-:W-:Y:S08]  /*7980*/  MUFU.EX2 R208, R208 ;  /* 0x000000d000d07308 */ /* 0x000ff00000000800 */
[----:B------:R-:W-:Y:S08]  /*7990*/  MUFU.EX2 R211, R211 ;  /* 0x000000d300d37308 */ /* 0x000ff00000000800 */
[----:B------:R-:W-:Y:S01]  /*79a0*/  MUFU.EX2 R212, R212 ;  /* 0x000000d400d47308 */ /* 0x000fe20000000800 */
[----:B------:R-:W-:Y:S01]  /*79b0*/  FFMA.FTZ R101, -R101, R101, 1 ;  /* 0x3f80000065657423 */ /* 0x000fe20000010165 */
[----:B------:R-:W-:Y:S01]  /*79c0*/  FFMA.FTZ R103, -R103, R103, 1 ;  /* 0x3f80000067677423 */ /* 0x000fe20000010167 */
[----:B------:R-:W-:Y:S01]  /*79d0*/  FFMA.FTZ R108, -R108, R108, 1 ;  /* 0x3f8000006c6c7423 */ /* 0x000fe2000001016c */
[----:B------:R-:W-:Y:S01]  /*79e0*/  FFMA.FTZ R196, -R196, R196, 1 ;  /* 0x3f800000c4c47423 */ /* 0x000fe200000101c4 */
[----:B------:R-:W-:Y:S01]  /*79f0*/  FFMA.FTZ R116, -R116, R116, 1 ;  /* 0x3f80000074747423 */ /* 0x000fe20000010174 */
[----:B------:R-:W-:Y:S01]  /*7a00*/  FFMA.FTZ R197, -R197, R197, 1 ;  /* 0x3f800000c5c57423 */ /* 0x000fe200000101c5 */
[----:B------:R-:W-:Y:S01]  /*7a10*/  FFMA.FTZ R119, -R119, R119, 1 ;  /* 0x3f80000077777423 */ /* 0x000fe20000010177 */
[----:B------:R1:W-:Y:S01]  /*7a20*/  MUFU.EX2 R12, R226 ;  /* 0x000000e2000c7308 */ /* 0x0003e20000000800 */
[----:B------:R-:W-:Y:S01]  /*7a30*/  R2UR UR4, R236 ;  /* 0x00000000ec0472ca */ /* 0x000fe200000e0000 */
[----:B-1----:R-:W-:-:S06]  /*7a40*/  FFMA.FTZ R226, -R18, R18, 1 ;  /* 0x3f80000012e27423 */ /* 0x002fcc0000010112 */
[----:B------:R1:W-:Y:S02]  /*7a50*/  MUFU.EX2 R18, R215 ;  /* 0x000000d700127308 */ /* 0x0003e40000000800 */
[----:B-1----:R-:W-:Y:S01]  /*7a60*/  FMUL.FTZ R215, R226, R234 ;  /* 0x000000eae2d77220 */ /* 0x002fe20000410000 */
[----:B------:R-:W-:Y:S01]  /*7a70*/  FADD.FTZ R226, R25, -R232 ;  /* 0x800000e819e27221 */ /* 0x000fe20000010000 */
[----:B------:R-:W-:-:S04]  /*7a80*/  FMUL.FTZ R34, R91, R34 ;  /* 0x000000225b227220 */ /* 0x000fc80000410000 */
[----:B------:R1:W-:Y:S01]  /*7a90*/  MUFU.EX2 R25, R225 ;  /* 0x000000e100197308 */ /* 0x0003e20000000800 */
[----:B------:R-:W-:-:S07]  /*7aa0*/  FADD.FTZ R232, R27, -R232 ;  /* 0x800000e81be87221 */ /* 0x000fce0000010000 */
[----:B------:R2:W-:Y:S01]  /*7ab0*/  MUFU.EX2 R27, R223 ;  /* 0x000000df001b7308 */ /* 0x0005e20000000800 */
[----:B-1----:R-:W-:Y:S01]  /*7ac0*/  FADD.FTZ R225, R32, -R228 ;  /* 0x800000e420e17221 */ /* 0x002fe20000010000 */
[----:B------:R-:W-:Y:S01]  /*7ad0*/  FADD.FTZ R228, R33, -R230 ;  /* 0x800000e621e47221 */ /* 0x000fe20000010000 */
[----:B------:R-:W-:-:S05]  /*7ae0*/  FFMA.FTZ R33, -R5, R5, 1 ;  /* 0x3f80000005217423 */ /* 0x000fca0000010105 */
[----:B------:R1:W3:Y:S01]  /*7af0*/  MUFU.EX2 R32, R224 ;  /* 0x000000e000207308 */ /* 0x0002e20000000800 */
[----:B------:R-:W-:Y:S01]  /*7b00*/  FMUL.FTZ R225, R15, R225 ;  /* 0x000000e10fe17220 */ /* 0x000fe20000410000 */
[----:B------:R-:W-:Y:S01]  /*7b10*/  VIADD R230, R9, 0x10 ;  /* 0x0000001009e67836 */ /* 0x000fe20000000000 */
[----:B------:R4:W5:Y:S01]  /*7b20*/  LDL.LU R5, [R1+0x38] ;  /* 0x0000380001057983 */ /* 0x0009620000300800 */
[----:B--2---:R-:W-:-:S03]  /*7b30*/  FFMA.FTZ R223, -R4, R4, 1 ;  /* 0x3f80000004df7423 */ /* 0x004fc60000010104 */
[----:B------:R4:W5:Y:S01]  /*7b40*/  LDL.LU R4, [R1+0x34] ;  /* 0x0000340001047983 */ /* 0x0009620000300800 */
[----:B------:R-:W-:Y:S01]  /*7b50*/  FMUL.FTZ R37, R90, R37 ;  /* 0x000000255a257220 */ /* 0x000fe20000410000 */
[----:B-1----:R-:W-:Y:S01]  /*7b60*/  FMUL.FTZ R224, R117, R226 ;  /* 0x000000e275e07220 */ /* 0x002fe20000410000 */
[----:B------:R-:W-:Y:S01]  /*7b70*/  FMUL.FTZ R232, R89, R232 ;  /* 0x000000e859e87220 */ /* 0x000fe20000410000 */
[----:B------:R1:W2:Y:S02]  /*7b80*/  LDS R226, [R10+0x380] ;  /* 0x000380000ae27984 */ /* 0x0002a40000000800 */
[----:B------:R-:W-:Y:S01]  /*7b90*/  FMUL.FTZ R224, R33, R224 ;  /* 0x000000e021e07220 */ /* 0x000fe20000410000 */
[----:B------:R-:W-:Y:S01]  /*7ba0*/  FFMA.FTZ R33, -R3, R3, 1 ;  /* 0x3f80000003217423 */ /* 0x000fe20000010103 */
[----:B------:R-:W-:Y:S01]  /*7bb0*/  FMUL.FTZ R73, R73, R36 ;  /* 0x0000002449497220 */ /* 0x000fe20000410000 */
[----:B------:R4:W5:Y:S01]  /*7bc0*/  LDL.LU R3, [R1+0x30] ;  /* 0x0000300001037983 */ /* 0x0009620000300800 */
[----:B------:R-:W-:Y:S01]  /*7bd0*/  FMUL.FTZ R223, R223, R232 ;  /* 0x000000e8dfdf7220 */ /* 0x000fe20000410000 */
[----:B-1----:R1:W4:Y:S02]  /*7be0*/  MUFU.EX2 R10, R222 ;  /* 0x000000de000a7308 */ /* 0x0023240000000800 */
[----:B-1----:R-:W-:Y:S01]  /*7bf0*/  FMUL.FTZ R222, R33, R28 ;  /* 0x0000001c21de7220 */ /* 0x002fe20000410000 */
[----:B------:R-:W-:-:S05]  /*7c00*/  FFMA.FTZ R28, -R2, R2, 1 ;  /* 0x3f800000021c7423 */ /* 0x000fca0000010102 */
[----:B------:R1:W4:Y:S01]  /*7c10*/  MUFU.EX2 R33, R220 ;  /* 0x000000dc00217308 */ /* 0x0003220000000800 */
[----:B------:R1:W5:Y:S02]  /*7c20*/  LDL.LU R2, [R1+0x2c] ;  /* 0x00002c0001027983 */ /* 0x0003640000300800 */
[----:B-1----:R-:W-:Y:S01]  /*7c30*/  FMUL.FTZ R220, R14, R31 ;  /* 0x0000001f0edc7220 */ /* 0x002fe20000410000 */
[----:B------:R-:W-:-:S03]  /*7c40*/  FMUL.FTZ R31, R28, R29 ;  /* 0x0000001d1c1f7220 */ /* 0x000fc60000410000 */
[----:B------:R-:W-:Y:S01]  /*7c50*/  FMUL.FTZ R29, R235, R220 ;  /* 0x000000dceb1d7220 */ /* 0x000fe20000410000 */
[----:B------:R-:W-:Y:S01]  /*7c60*/  FFMA.FTZ R220, -R19, R19, 1 ;  /* 0x3f80000013dc7423 */ /* 0x000fe20000010113 */
[----:B------:R-:W-:Y:S01]  /*7c70*/  VIADD R235, R9, 0x4 ;  /* 0x0000000409eb7836 */ /* 0x000fe20000000000 */
[----:B------:R1:W4:Y:S02]  /*7c80*/  MUFU.EX2 R19, R217 ;  /* 0x000000d900137308 */ /* 0x0003240000000800 */
[----:B-1----:R-:W-:Y:S01]  /*7c90*/  FMUL.FTZ R217, R21, R34 ;  /* 0x0000002215d97220 */ /* 0x002fe20000410000 */
[----:B------:R-:W-:Y:S02]  /*7ca0*/  FFMA.FTZ R34, -R75, R75, 1 ;  /* 0x3f8000004b227423 */ /* 0x000fe4000001014b */
[----:B--2---:R-:W1:Y:S02]  /*7cb0*/  SHFL.IDX PT, R75, R226, R235, 0x1f ;  /* 0x00001febe24b7589 */ /* 0x004e6400000e0000 */
[----:B------:R-:W-:-:S02]  /*7cc0*/  FMUL.FTZ R38, R34, R38 ;  /* 0x0000002622267220 */ /* 0x000fc40000410000 */
[----:B------:R-:W2:Y:S01]  /*7cd0*/  SHFL.IDX PT, R28, R226, R9, 0x1f ;  /* 0x00001f09e21c7589 */ /* 0x000ea200000e0000 */
[----:B------:R3:W-:Y:S01]  /*7ce0*/  MUFU.EX2 R34, R219 ;  /* 0x000000db00227308 */ /* 0x0007e20000000800 */
[----:B------:R-:W-:Y:S02]  /*7cf0*/  FMUL.FTZ R220, R220, R225 ;  /* 0x000000e1dcdc7220 */ /* 0x000fe40000410000 */
[----:B------:R-:W4:Y:S04]  /*7d00*/  SHFL.IDX PT, R225, R226, R230, 0x1f ;  /* 0x00001fe6e2e17589 */ /* 0x000f2800000e0000 */
[----:B---3--:R-:W3:Y:S01]  /*7d10*/  SHFL.IDX PT, R219, R226, R231, 0x1f ;  /* 0x00001fe7e2db7589 */ /* 0x008ee200000e0000 */
[--C-:B-1----:R-:W-:Y:S01]  /*7d20*/  FADD.FTZ R41, R41, -R75.reuse ;  /* 0x8000004b29297221 */ /* 0x102fe20000010000 */
[----:B------:R-:W-:Y:S01]  /*7d30*/  FADD.FTZ R43, R43, -R75 ;  /* 0x8000004b2b2b7221 */ /* 0x000fe20000010000 */
[--C-:B--2---:R-:W-:Y:S01]  /*7d40*/  FADD.FTZ R40, R40, -R28.reuse ;  /* 0x8000001c28287221 */ /* 0x104fe20000010000 */
[----:B------:R-:W-:Y:S01]  /*7d50*/  FADD.FTZ R28, R42, -R28 ;  /* 0x8000001c2a1c7221 */ /* 0x000fe20000010000 */
[----:B------:R-:W-:Y:S01]  /*7d60*/  FFMA.FTZ R42, -R78, R78, 1 ;  /* 0x3f8000004e2a7423 */ /* 0x000fe2000001014e */
[----:B------:R-:W-:Y:S01]  /*7d70*/  FMUL.FTZ R75, R96, R41 ;  /* 0x00000029604b7220 */ /* 0x000fe20000410000 */
[----:B----4-:R-:W-:Y:S01]  /*7d80*/  FADD.FTZ R48, R48, -R225 ;  /* 0x800000e130307221 */ /* 0x010fe20000010000 */
[----:B---3--:R-:W-:-:S02]  /*7d90*/  FADD.FTZ R47, R47, -R219 ;  /* 0x800000db2f2f7221 */ /* 0x008fc40000010000 */
[----:B------:R-:W-:Y:S01]  /*7da0*/  FMUL.FTZ R42, R42, R75 ;  /* 0x0000004b2a2a7220 */ /* 0x000fe20000410000 */
[----:B------:R-:W-:Y:S01]  /*7db0*/  FMUL.FTZ R75, R32, R48 ;  /* 0x00000030204b7220 */ /* 0x000fe20000410000 */
[----:B------:R-:W-:-:S04]  /*7dc0*/  FMUL.FTZ R47, R27, R47 ;  /* 0x0000002f1b2f7220 */ /* 0x000fc80000410000 */
[----:B------:R-:W-:Y:S01]  /*7dd0*/  FMUL.FTZ R48, R84, R47 ;  /* 0x0000002f54307220 */ /* 0x000fe20000410000 */
[----:B------:R-:W-:Y:S02]  /*7de0*/  FMUL.FTZ R47, R194, R75 ;  /* 0x0000004bc22f7220 */ /* 0x000fe40000410000 */
[----:B------:R-:W2:Y:S01]  /*7df0*/  LDL R194, [R1+0x18] ;  /* 0x0000180001c27983 */ /* 0x000ea20000100800 */
[----:B------:R-:W-:Y:S01]  /*7e00*/  FFMA.FTZ R21, -R20, R20, 1 ;  /* 0x3f80000014157423 */ /* 0x000fe20000010114 */
[----:B------:R-:W-:Y:S01]  /*7e10*/  FMUL.FTZ R36, R97, R39 ;  /* 0x0000002761247220 */ /* 0x000fe20000410000 */
[----:B------:R1:W-:Y:S01]  /*7e20*/  MUFU.EX2 R20, R221 ;  /* 0x000000dd00147308 */ /* 0x0003e20000000800 */
[----:B------:R-:W-:Y:S01]  /*7e30*/  FMUL.FTZ R39, R74, R37 ;  /* 0x000000254a277220 */ /* 0x000fe20000410000 */
[----:B------:R-:W-:Y:S01]  /*7e40*/  VIADD R232, R9, 0x8 ;  /* 0x0000000809e87836 */ /* 0x000fe20000000000 */
[----:B------:R-:W-:Y:S01]  /*7e50*/  LDS R74, [R11+0x380] ;  /* 0x000380000b4a7984 */ /* 0x000fe20000000800 */
[----:B-1----:R-:W-:-:S04]  /*7e60*/  FMUL.FTZ R221, R93, R228 ;  /* 0x000000e45ddd7220 */ /* 0x002fc80000410000 */
[----:B------:R-:W-:Y:S02]  /*7e70*/  FMUL.FTZ R221, R21, R221 ;  /* 0x000000dd15dd7220 */ /* 0x000fe40000410000 */
[----:B------:R1:W-:Y:S01]  /*7e80*/  MUFU.EX2 R21, R218 ;  /* 0x000000da00157308 */ /* 0x0003e20000000800 */
[----:B------:R-:W3:Y:S04]  /*7e90*/  SHFL.IDX PT, R227, R226, R229, 0x1f ;  /* 0x00001fe5e2e37589 */ /* 0x000ee800000e0000 */
[----:B-1----:R-:W1:Y:S01]  /*7ea0*/  SHFL.IDX PT, R218, R226, R232, 0x1f ;  /* 0x00001fe8e2da7589 */ /* 0x002e6200000e0000 */
[----:B------:R-:W-:Y:S01]  /*7eb0*/  FMUL.FTZ R40, R95, R40 ;  /* 0x000000285f287220 */ /* 0x000fe20000410000 */
[----:B------:R-:W-:Y:S01]  /*7ec0*/  FMUL.FTZ R43, R94, R43 ;  /* 0x0000002b5e2b7220 */ /* 0x000fe20000410000 */
[----:B------:R-:W-:-:S02]  /*7ed0*/  VIADD R234, R9, 0x1c ;  /* 0x0000001c09ea7836 */ /* 0x000fc40000000000 */
[----:B------:R-:W-:Y:S01]  /*7ee0*/  FMUL.FTZ R41, R77, R40 ;  /* 0x000000284d297220 */ /* 0x000fe20000410000 */
[----:B------:R-:W-:Y:S01]  /*7ef0*/  FMUL.FTZ R40, R80, R43 ;  /* 0x0000002b50287220 */ /* 0x000fe20000410000 */
[----:B------:R-:W-:Y:S01]  /*7f00*/  FADD.FTZ R50, R50, -R225 ;  /* 0x800000e132327221 */ /* 0x000fe20000010000 */
[----:B------:R-:W-:Y:S01]  /*7f10*/  FFMA.FTZ R43, -R83, R83, 1 ;  /* 0x3f800000532b7423 */ /* 0x000fe20000010153 */
[----:B------:R-:W-:Y:S01]  /*7f20*/  SHFL.IDX PT, R228, R226, R233, 0x1f ;  /* 0x00001fe9e2e47589 */ /* 0x000fe200000e0000 */
[----:B------:R-:W-:Y:S01]  /*7f30*/  FMUL.FTZ R28, R13, R28 ;  /* 0x0000001c0d1c7220 */ /* 0x000fe20000410000 */
[----:B------:R-:W-:Y:S02]  /*7f40*/  FMUL.FTZ R77, R10, R50 ;  /* 0x000000320a4d7220 */ /* 0x000fe40000410000 */
[----:B------:R-:W4:Y:S01]  /*7f50*/  SHFL.IDX PT, R226, R226, R234, 0x1f ;  /* 0x00001feae2e27589 */ /* 0x000f2200000e0000 */
[--C-:B---3--:R-:W-:Y:S01]  /*7f60*/  FADD.FTZ R49, R49, -R227.reuse ;  /* 0x800000e331317221 */ /* 0x108fe20000010000 */
[----:B------:R-:W-:Y:S01]  /*7f70*/  FADD.FTZ R51, R51, -R227 ;  /* 0x800000e333337221 */ /* 0x000fe20000010000 */
[----:B-1----:R-:W-:-:S04]  /*7f80*/  FADD.FTZ R46, R46, -R218 ;  /* 0x800000da2e2e7221 */ /* 0x002fc80000010000 */
[----:B------:R-:W-:Y:S01]  /*7f90*/  FMUL.FTZ R46, R18, R46 ;  /* 0x0000002e122e7220 */ /* 0x000fe20000410000 */
[----:B------:R-:W-:Y:S01]  /*7fa0*/  FMUL.FTZ R11, R79, R28 ;  /* 0x0000001c4f0b7220 */ /* 0x000fe20000410000 */
[----:B------:R-:W1:Y:S02]  /*7fb0*/  SHFL.IDX PT, R80, R74, R235, 0x1f ;  /* 0x00001feb4a507589 */ /* 0x000e6400000e0000 */
[----:B------:R-:W-:Y:S01]  /*7fc0*/  FMUL.FTZ R43, R43, R46 ;  /* 0x0000002e2b2b7220 */ /* 0x000fe20000410000 */
[----:B------:R-:W-:Y:S01]  /*7fd0*/  FFMA.FTZ R46, -R98, R98, 1 ;  /* 0x3f800000622e7423 */ /* 0x000fe20000010162 */
[----:B------:R-:W-:Y:S01]  /*7fe0*/  FMUL.FTZ R37, R76, R36 ;  /* 0x000000244c257220 */ /* 0x000fe20000410000 */
[----:B------:R-:W-:Y:S01]  /*7ff0*/  FFMA.FTZ R50, -R195, R195, 1 ;  /* 0x3f800000c3327423 */ /* 0x000fe200000101c3 */
[----:B------:R-:W-:Y:S01]  /*8000*/  FMUL.FTZ R49, R33, R49 ;  /* 0x0000003121317220 */ /* 0x000fe20000410000 */
[----:B------:R-:W-:Y:S01]  /*8010*/  FMUL.FTZ R28, R19, R51 ;  /* 0x00000033131c7220 */ /* 0x000fe20000410000 */
[----:B------:R-:W3:Y:S01]  /*8020*/  SHFL.IDX PT, R79, R74, R232, 0x1f ;  /* 0x00001fe84a4f7589 */ /* 0x000ee200000e0000 */
[----:B------:R-:W-:-:S03]  /*8030*/  FMUL.FTZ R46, R46, R77 ;  /* 0x0000004d2e2e7220 */ /* 0x000fc60000410000 */
[----:B------:R-:W3:Y:S01]  /*8040*/  SHFL.IDX PT, R76, R74, R231, 0x1f ;  /* 0x00001fe74a4c7589 */ /* 0x000ee200000e0000 */
[----:B------:R-:W-:-:S03]  /*8050*/  FMUL.FTZ R50, R50, R49 ;  /* 0x0000003132327220 */ /* 0x000fc60000410000 */
[----:B------:R-:W3:Y:S01]  /*8060*/  SHFL.IDX PT, R75, R74, R233, 0x1f ;  /* 0x00001fe94a4b7589 */ /* 0x000ee200000e0000 */
[----:B------:R-:W-:Y:S01]  /*8070*/  FMUL.FTZ R72, R72, R35 ;  /* 0x0000002348487220 */ /* 0x000fe20000410000 */
[----:B------:R-:W-:Y:S02]  /*8080*/  FMUL.FTZ R49, R99, R28 ;  /* 0x0000001c63317220 */ /* 0x000fe40000410000 */
[----:B------:R-:W3:Y:S01]  /*8090*/  SHFL.IDX PT, R83, R74, R9, 0x1f ;  /* 0x00001f094a537589 */ /* 0x000ee200000e0000 */
[----:B------:R-:W1:Y:S03]  /*80a0*/  MUFU.EX2 R35, R216 ;  /* 0x000000d800237308 */ /* 0x000e660000000800 */
[----:B------:R-:W3:Y:S04]  /*80b0*/  SHFL.IDX PT, R77, R74, R230, 0x1f ;  /* 0x00001fe64a4d7589 */ /* 0x000ee800000e0000 */
[----:B------:R-:W3:Y:S01]  /*80c0*/  SHFL.IDX PT, R28, R74, R229, 0x1f ;  /* 0x00001fe54a1c7589 */ /* 0x000ee200000e0000 */
[----:B------:R-:W-:Y:S01]  /*80d0*/  FADD.FTZ R45, R45, -R219 ;  /* 0x800000db2d2d7221 */ /* 0x000fe20000010000 */
[----:B------:R-:W-:-:S02]  /*80e0*/  FADD.FTZ R44, R44, -R218 ;  /* 0x800000da2c2c7221 */ /* 0x000fc40000010000 */
[----:B------:R3:W3:Y:S01]  /*80f0*/  SHFL.IDX PT, R78, R74, R234, 0x1f ;  /* 0x00001fea4a4e7589 */ /* 0x0006e200000e0000 */
[----:B------:R-:W-:Y:S01]  /*8100*/  FMUL.FTZ R45, R25, R45 ;  /* 0x0000002d192d7220 */ /* 0x000fe20000410000 */
[----:B----4-:R-:W-:Y:S01]  /*8110*/  FADD.FTZ R55, R55, -R226 ;  /* 0x800000e237377221 */ /* 0x010fe20000010000 */
[----:B------:R-:W-:Y:S01]  /*8120*/  FMUL.FTZ R44, R12, R44 ;  /* 0x0000002c0c2c7220 */ /* 0x000fe20000410000 */
[----:B------:R-:W-:Y:S01]  /*8130*/  FADD.FTZ R52, R52, -R228 ;  /* 0x800000e434347221 */ /* 0x000fe20000010000 */
[----:B------:R-:W4:Y:S01]  /*8140*/  MUFU.EX2 R36, R206 ;  /* 0x000000ce00247308 */ /* 0x000f220000000800 */
[----:B------:R-:W-:Y:S01]  /*8150*/  FMUL.FTZ R45, R82, R45 ;  /* 0x0000002d522d7220 */ /* 0x000fe20000410000 */
[----:B------:R-:W-:Y:S01]  /*8160*/  FADD.FTZ R53, R53, -R226 ;  /* 0x800000e235357221 */ /* 0x000fe20000010000 */
[----:B------:R-:W-:Y:S01]  /*8170*/  FMUL.FTZ R44, R81, R44 ;  /* 0x0000002c512c7220 */ /* 0x000fe20000410000 */
[----:B-1----:R-:W-:Y:S01]  /*8180*/  FMUL.FTZ R82, R35, R55 ;  /* 0x0000003723527220 */ /* 0x002fe20000410000 */
[--C-:B------:R-:W-:Y:S01]  /*8190*/  FADD.FTZ R57, R57, -R80.reuse ;  /* 0x8000005039397221 */ /* 0x100fe20000010000 */
[----:B------:R-:W-:Y:S01]  /*81a0*/  FMUL.FTZ R81, R20, R52 ;  /* 0x0000003414517220 */ /* 0x000fe20000410000 */
[----:B------:R-:W-:Y:S01]  /*81b0*/  FADD.FTZ R80, R59, -R80 ;  /* 0x800000503b507221 */ /* 0x000fe20000010000 */
[----:B---3--:R-:W-:Y:S01]  /*81c0*/  FADD.FTZ R55, R60, -R79 ;  /* 0x8000004f3c377221 */ /* 0x008fe20000010000 */
[----:B------:R-:W-:Y:S01]  /*81d0*/  FADD.FTZ R60, R63, -R76 ;  /* 0x8000004c3f3c7221 */ /* 0x000fe20000010000 */
[--C-:B------:R-:W-:Y:S01]  /*81e0*/  FADD.FTZ R68, R68, -R75.reuse ;  /* 0x8000004b44447221 */ /* 0x100fe20000010000 */
[----:B------:R-:W-:Y:S01]  /*81f0*/  FADD.FTZ R63, R70, -R75 ;  /* 0x8000004b463f7221 */ /* 0x000fe20000010000 */
[----:B------:R-:W1:Y:S01]  /*8200*/  MUFU.EX2 R74, R213 ;  /* 0x000000d5004a7308 */ /* 0x000e620000000800 */
[----:B------:R-:W-:Y:S01]  /*8210*/  FMUL.FTZ R52, R34, R53 ;  /* 0x0000003522347220 */ /* 0x000fe20000410000 */
[----:B------:R-:W-:Y:S01]  /*8220*/  FADD.FTZ R58, R58, -R83 ;  /* 0x800000533a3a7221 */ /* 0x000fe20000010000 */
[--C-:B------:R-:W-:Y:S01]  /*8230*/  FADD.FTZ R64, R64, -R77.reuse ;  /* 0x8000004d40407221 */ /* 0x100fe20000010000 */
[----:B------:R-:W-:Y:S01]  /*8240*/  FADD.FTZ R59, R66, -R77 ;  /* 0x8000004d423b7221 */ /* 0x000fe20000010000 */
[----:B------:R-:W-:Y:S01]  /*8250*/  FMUL.FTZ R53, R100, R81 ;  /* 0x0000005164357220 */ /* 0x000fe20000410000 */
[----:B------:R-:W-:Y:S01]  /*8260*/  FFMA.FTZ R77, -R107, R107, 1 ;  /* 0x3f8000006b4d7423 */ /* 0x000fe2000001016b */
[----:B------:R-:W-:Y:S01]  /*8270*/  FMUL.FTZ R80, R201, R80 ;  /* 0x00000050c9507220 */ /* 0x000fe20000410000 */
[----:B------:R-:W3:Y:S01]  /*8280*/  MUFU.EX2 R75, R214 ;  /* 0x000000d6004b7308 */ /* 0x000ee20000000800 */
[----:B------:R-:W-:Y:S01]  /*8290*/  FADD.FTZ R81, R56, -R83 ;  /* 0x8000005338517221 */ /* 0x000fe20000010000 */
[----:B------:R-:W-:Y:S01]  /*82a0*/  FADD.FTZ R62, R62, -R79 ;  /* 0x8000004f3e3e7221 */ /* 0x000fe20000010000 */
[----:B------:R-:W-:Y:S01]  /*82b0*/  FADD.FTZ R56, R65, -R28 ;  /* 0x8000001c41387221 */ /* 0x000fe20000010000 */
[----:B------:R-:W-:Y:S01]  /*82c0*/  FADD.FTZ R54, R54, -R228 ;  /* 0x800000e436367221 */ /* 0x000fe20000010000 */
[----:B------:R-:W-:Y:S01]  /*82d0*/  FMUL.FTZ R65, R199, R58 ;  /* 0x0000003ac7417220 */ /* 0x000fe20000410000 */
[----:B------:R-:W-:Y:S01]  /*82e0*/  FMUL.FTZ R58, R200, R57 ;  /* 0x00000039c83a7220 */ /* 0x000fe20000410000 */
        /* <DEDUP_REMOVED lines=9> */
[----:B------:R-:W-:Y:S01]  /*8380*/  FFMA.FTZ R76, -R104, R104, 1 ;  /* 0x3f800000684c7423 */ /* 0x000fe20000010168 */
[----:B----4-:R-:W-:Y:S01]  /*8390*/  FMUL.FTZ R81, R36, R81 ;  /* 0x0000005124517220 */ /* 0x010fe20000410000 */
[----:B------:R-:W-:Y:S01]  /*83a0*/  FMUL.FTZ R57, R209, R56 ;  /* 0x00000038d1397220 */ /* 0x000fe20000410000 */
[----:B------:R-:W-:Y:S01]  /*83b0*/  FMUL.FTZ R51, R51, R54 ;  /* 0x0000003633337220 */ /* 0x000fe20000410000 */
[--C-:B------:R-:W-:Y:S01]  /*83c0*/  FADD.FTZ R69, R69, -R78.reuse ;  /* 0x8000004e45457221 */ /* 0x100fe20000010000 */
[----:B------:R-:W-:Y:S01]  /*83d0*/  FFMA.FTZ R98, -R113, R113, 1 ;  /* 0x3f80000071627423 */ /* 0x000fe20000010171 */
[----:B------:R-:W-:Y:S01]  /*83e0*/  FFMA.FTZ R99, -R115, R115, 1 ;  /* 0x3f80000073637423 */ /* 0x000fe20000010173 */
[----:B------:R-:W-:Y:S01]  /*83f0*/  FMUL.FTZ R56, R210, R67 ;  /* 0x00000043d2387220 */ /* 0x000fe20000410000 */
[----:B------:R-:W-:Y:S01]  /*8400*/  FMUL.FTZ R54, R101, R52 ;  /* 0x0000003465367220 */ /* 0x000fe20000410000 */
[----:B------:R-:W-:Y:S01]  /*8410*/  FADD.FTZ R28, R71, -R78 ;  /* 0x8000004e471c7221 */ /* 0x000fe20000010000 */
        /* <DEDUP_REMOVED lines=9> */
[----:B------:R-:W-:Y:S01]  /*84b0*/  FMUL.FTZ R98, R98, R57 ;  /* 0x0000003962627220 */ /* 0x000fe20000410000 */
[----:B------:R-:W-:Y:S01]  /*84c0*/  FMUL.FTZ R99, R99, R56 ;  /* 0x0000003863637220 */ /* 0x000fe20000410000 */
[----:B-1----:R-:W-:Y:S01]  /*84d0*/  FMUL.FTZ R69, R74, R69 ;  /* 0x000000454a457220 */ /* 0x002fe20000410000 */
[----:B------:R-:W-:Y:S01]  /*84e0*/  F2FP.F16.F32.PACK_AB R71, R29, R30 ;  /* 0x0000001e1d47723e */ /* 0x000fe200000000ff */
[----:B------:R-:W-:Y:S01]  /*84f0*/  FFMA.FTZ R83, -R112, R112, 1 ;  /* 0x3f80000070537423 */ /* 0x000fe20000010170 */
[----:B------:R-:W-:Y:S01]  /*8500*/  FFMA.FTZ R84, -R114, R114, 1 ;  /* 0x3f80000072547423 */ /* 0x000fe20000010172 */
        /* <DEDUP_REMOVED lines=25> */
[----:B------:R-:W-:Y:S01]  /*86a0*/  UMOV UR6, UR4 ;  /* 0x0000000400067c82 */ /* 0x000fe20008000000 */
[----:B------:R-:W-:Y:S01]  /*86b0*/  F2FP.F16.F32.PACK_AB R62, R45, R44 ;  /* 0x0000002c2d3e723e */ /* 0x000fe200000000ff */
[----:B------:R-:W-:Y:S01]  /*86c0*/  UMOV UR7, 0x40000040 ;  /* 0x4000004000077882 */ /* 0x000fe20000000000 */
[----:B------:R-:W-:Y:S01]  /*86d0*/  F2FP.F16.F32.PACK_AB R63, R48, R43 ;  /* 0x0000002b303f723e */ /* 0x000fe200000000ff */
[----:B------:R-:W3:Y:S01]  /*86e0*/  LDL R37, [R1+0x24] ;  /* 0x0000240001257983 */ /* 0x000ee20000100800 */
        /* <DEDUP_REMOVED lines=78> */
[----:B------:R-:W-:Y:S01]  /*8bd0*/  UMOV UR5, 0x40000040 ;  /* 0x4000004000057882 */ /* 0x000fe20000000000 */
[----:B------:R-:W-:Y:S02]  /*8be0*/  WARPGROUP.DEPBAR.LE gsb0, 0x0 ;  /* 0x00008000000079c5 */ /* 0x000fe40000010000 */
[----:B------:R2:W-:Y:S06]  /*8bf0*/  MEMBAR.ALL.CTA ;  /* 0x0000000000007992 */ /* 0x0005ec0000008000 */
[----:B--2---:R-:W2:Y:S02]  /*8c00*/  FENCE.VIEW.ASYNC.S ;  /* 0x00000000000073c6 */ /* 0x004ea40000000000 */
[----:B--2---:R-:W-:Y:S06]  /*8c10*/  BAR.SYNC.DEFER_BLOCKING 0x9, 0x100 ;  /* 0x0244000000007b1d */ /* 0x004fec0000010000 */
[----:B------:R-:W-:-:S06]  /*8c20*/  WARPGROUP.ARRIVE ;  /* 0x00000000000079c5 */ /* 0x000fcc0000000000 */
[----:B------:R-:W-:Y:S01]  /*8c30*/  HGMMA.64x16x16.F32 R40, gdesc[UR4].tnspA, RZ, !UPT, gsb0 ;  /* 0x20200000042879f0 */ /* 0x000fe2000c0008ff */
[----:B------:R-:W-:Y:S01]  /*8c40*/  UIADD3 UR10, UR6, 0x100, URZ ;  /* 0x00000100060a7890 */ /* 0x000fe2000fffe03f */
[----:B------:R-:W-:Y:S01]  /*8c50*/  UMOV UR8, UR4 ;  /* 0x0000000400087c82 */ /* 0x000fe20008000000 */
[----:B------:R-:W-:Y:S01]  /*8c60*/  UMOV UR9, UR5 ;  /* 0x0000000500097c82 */ /* 0x000fe20008000000 */
[----:B------:R-:W-:Y:S01]  /*8c70*/  UMOV UR11, 0x40000040 ;  /* 0x40000040000b7882 */ /* 0x000fe20000000000 */
[----:B------:R-:W-:Y:S02]  /*8c80*/  WARPGROUP.DEPBAR.LE gsb0, 0x0 ;  /* 0x00008000000079c5 */ /* 0x000fe40000010000 */
[----:B------:R-:W-:-:S06]  /*8c90*/  WARPGROUP.ARRIVE ;  /* 0x00000000000079c5 */ /* 0x000fcc0000000000 */
[----:B------:R-:W-:Y:S01]  /*8ca0*/  HGMMA.64x16x16.F32 R32, gdesc[UR8].tnspA, RZ, !UPT, gsb0 ;  /* 0x20200000082079f0 */ /* 0x000fe2000c0008ff */
[----:B------:R-:W-:Y:S01]  /*8cb0*/  UIADD3 UR12, UR6, 0x200, URZ ;  /* 0x00000200060c7890 */ /* 0x000fe2000fffe03f */
[----:B------:R-:W-:Y:S01]  /*8cc0*/  UMOV UR8, UR4 ;  /* 0x0000000400087c82 */ /* 0x000fe20008000000 */
[----:B------:R-:W-:Y:S01]  /*8cd0*/  UMOV UR9, UR5 ;  /* 0x0000000500097c82 */ /* 0x000fe20008000000 */
[----:B------:R-:W-:-:S04]  /*8ce0*/  UMOV UR11, 0x40000040 ;  /* 0x40000040000b7882 */ /* 0x000fc80000000000 */
        /* <DEDUP_REMOVED lines=139> */
[----:B-1----:R-:W-:Y:S05]  /*95a0*/  @!P0 BRA `(.L_x_2443) ;  /* 0x0000000000048947 */ /* 0x002fea0003800000 */
[----:B------:R-:W-:Y:S01]  /*95b0*/  BPT.TRAP 0x1 ;  /* 0x000000040000795c */ /* 0x000fe20000300000 */
.L_x_2443:
        /* <DEDUP_REMOVED lines=13> */
[----:B------:R-:W-:Y:S02]  /*9690*/  VIADD R11, R10, 0x9 ;  /* 0x000000090a0b7836 */ /* 0x000fe40000000000 */
[----:B------:R-:W1:Y:S02]  /*96a0*/  S2R R10, SR_TID.X ;  /* 0x00000000000a7919 */ /* 0x000e640000002100 */
        /* <DEDUP_REMOVED lines=43> */
.L_x_2444:
[----:B------:R-:W-:Y:S01]  /*9960*/  VIADD R16, R16, 0x1 ;  /* 0x0000000110107836 */ /* 0x000fe20000000000 */
[----:B------:R-:W-:Y:S01]  /*9970*/  IADD3 R6, R6, 0x26820, RZ ;  /* 0x0002682006067810 */ /* 0x000fe20007ffe0ff */
[----:B------:R-:W-:-:S03]  /*9980*/  VIADD R0, R0, 0x1 ;  /* 0x0000000100007836 */ /* 0x000fc60000000000 */
[----:B------:R-:W-:Y:S02]  /*9990*/  ISETP.GE.AND P1, PT, R16, UR37, PT ;  /* 0x0000002510007c0c */ /* 0x000fe4000bf26270 */
[C---:B------:R-:W-:Y:S02]  /*99a0*/  ISETP.NE.AND P0, PT, R0.reuse, 0x2, PT ;  /* 0x000000020000780c */ /* 0x040fe40003f05270 */
[----:B------:R-:W-:Y:S02]  /*99b0*/  PRMT R6, RZ, 0x654, R6 ;  /* 0x00000654ff067816 */ /* 0x000fe40000000006 */
[----:B--2---:R-:W-:Y:S02]  /*99c0*/  SEL R5, RZ, 0x1, P0 ;  /* 0x00000001ff057807 */ /* 0x004fe40000000000 */
[----:B------:R3:W-:Y:S01]  /*99d0*/  SYNCS.ARRIVE.TRANS64.RED.A1T0 RZ, [R6+URZ], RZ ;  /* 0x000000ff06ff79a7 */ /* 0x0007e2000810043f */
[----:B------:R-:W-:Y:S02]  /*99e0*/  SEL R0, R0, RZ, P0 ;  /* 0x000000ff00007207 */ /* 0x000fe40000000000 */
[----:B------:R-:W-:-:S02]  /*99f0*/  LOP3.LUT R4, R4, R5, RZ, 0x3c, !PT ;  /* 0x0000000504047212 */ /* 0x000fc400078e3cff */
[----:B------:R-:W-:Y:S05]  /*9a00*/  @!P1 BRA `(.L_x_2445) ;  /* 0xffffffc400309947 */ /* 0x000fea000383ffff */
.L_x_2434:
        /* <DEDUP_REMOVED lines=34> */
.L_x_2414:
[----:B------:R-:W-:Y:S05]  /*9c30*/  @P0 BRA `(.L_x_2446) ;  /* 0x0000000800c80947 */ /* 0x000fea0003800000 */
[----:B------:R-:W4:Y:S01]  /*9c40*/  S2R R3, SR_CgaCtaId ;  /* 0x0000000000037919 */ /* 0x000f220000008800 */
[----:B------:R-:W-:-:S04]  /*9c50*/  MOV R0, 0x400 ;  /* 0x0000040000007802 */ /* 0x000fc80000000f00 */
[----:B----4-:R-:W-:-:S04]  /*9c60*/  LEA R17, R3, R0, 0x18 ;  /* 0x0000000003117211 */ /* 0x010fc800078ec0ff */
[----:B------:R-:W-:-:S13]  /*9c70*/  LOP3.LUT P0, RZ, R17, 0x3ff, RZ, 0xc0, !PT ;  /* 0x000003ff11ff7812 */ /* 0x000fda000780c0ff */
[----:B------:R-:W-:Y:S05]  /*9c80*/  @!P0 BRA `(.L_x_2447) ;  /* 0x0000000000408947 */ /* 0x000fea0003800000 */
[----:B------:R-:W-:Y:S01]  /*9c90*/  MOV R0, 0x0 ;  /* 0x0000000000007802 */ /* 0x000fe20000000f00 */
[----:B------:R-:W-:Y:S01]  /*9ca0*/  ULDC.64 UR4, c[0x4][0x90] ;  /* 0x0100240000047ab9 */ /* 0x000fe20000000a00 */
[----:B------:R-:W-:Y:S01]  /*9cb0*/  ULDC.64 UR6, c[0x4][0x98] ;  /* 0x0100260000067ab9 */ /* 0x000fe20000000a00 */
[----:B------:R-:W-:Y:S01]  /*9cc0*/  MOV R4, UR4 ;  /* 0x0000000400047c02 */ /* 0x000fe20008000f00 */
[----:B------:R4:W4:Y:S01]  /*9cd0*/  LDC.64 R2, c[0x4][R0] ;  /* 0x0100000000027b82 */ /* 0x0009220000000a00 */
[----:B------:R-:W-:Y:S01]  /*9ce0*/  IMAD.U32 R5, RZ, RZ, UR5 ;  /* 0x00000005ff057e24 */ /* 0x000fe2000f8e00ff */
[----:B------:R-:W-:Y:S01]  /*9cf0*/  ULDC.64 UR4, c[0x4][0x18] ;  /* 0x0100060000047ab9 */ /* 0x000fe20000000a00 */
[----:B---3--:R-:W-:Y:S01]  /*9d00*/  IMAD.U32 R6, RZ, RZ, UR6 ;  /* 0x00000006ff067e24 */ /* 0x008fe2000f8e00ff */
[----:B------:R-:W-:Y:S01]  /*9d10*/  MOV R7, UR7 ;  /* 0x0000000700077c02 */ /* 0x000fe20008000f00 */
[----:B------:R-:W-:Y:S01]  /*9d20*/  IMAD.U32 R10, RZ, RZ, UR4 ;  /* 0x00000004ff0a7e24 */ /* 0x000fe2000f8e00ff */
[----:B--2---:R-:W-:Y:S01]  /*9d30*/  MOV R8, 0x70 ;  /* 0x0000007000087802 */ /* 0x004fe20000000f00 */
[----:B------:R-:W-:-:S02]  /*9d40*/  IMAD.U32 R11, RZ, RZ, UR5 ;  /* 0x00000005ff0b7e24 */ /* 0x000fc4000f8e00ff */
[----:B------:R-:W-:Y:S02]  /*9d50*/  IMAD.MOV.U32 R12, RZ, RZ, 0x1 ;  /* 0x00000001ff0c7424 */ /* 0x000fe400078e00ff */
[----:B-1----:R-:W-:-:S07]  /*9d60*/  IMAD.MOV.U32 R13, RZ, RZ, RZ ;  /* 0x000000ffff0d7224 */ /* 0x002fce00078e00ff */
[----:B------:R-:W-:-:S07]  /*9d70*/  LEPC R20, `(.L_x_2447) ;  /* 0x000000001014794e */ /* 0x000fce0000000000 */
[----:B----4-:R-:W-:Y:S05]  /*9d80*/  CALL.ABS.NOINC R2 ;  /* 0x0000000002007343 */ /* 0x010fea0003c00000 */
.L_x_2447:
        /* <DEDUP_REMOVED lines=11> */
[----:B---3--:R-:W-:Y:S01]  /*9e40*/  MOV R6, UR4 ;  /* 0x0000000400067c02 */ /* 0x008fe20008000f00 */
[----:B------:R-:W-:Y:S01]  /*9e50*/  IMAD.U32 R7, RZ, RZ, UR5 ;  /* 0x00000005ff077e24 */ /* 0x000fe2000f8e00ff */
[----:B------:R-:W-:Y:S01]  /*9e60*/  MOV R11, UR7 ;  /* 0x00000007000b7c02 */ /* 0x000fe20008000f00 */
[----:B--2---:R-:W-:Y:S01]  /*9e70*/  IMAD.MOV.U32 R8, RZ, RZ, 0x70 ;  /* 0x00000070ff087424 */ /* 0x004fe200078e00ff */
[----:B-1----:R-:W-:Y:S01]  /*9e80*/  MOV R13, RZ ;  /* 0x000000ff000d7202 */ /* 0x002fe20000000f00 */
[----:B------:R-:W-:-:S07]  /*9e90*/  IMAD.MOV.U32 R12, RZ, RZ, 0x1 ;  /* 0x00000001ff0c7424 */ /* 0x000fce00078e00ff */
[----:B------:R-:W-:-:S07]  /*9ea0*/  LEPC R20, `(.L_x_2448) ;  /* 0x000000001014794e */ /* 0x000fce0000000000 */
[----:B----4-:R-:W-:Y:S05]  /*9eb0*/  CALL.ABS.NOINC R2 ;  /* 0x0000000002007343 */ /* 0x010fea0003c00000 */
.L_x_2448:
        /* <DEDUP_REMOVED lines=9> */
[----:B---3--:R-:W-:Y:S01]  /*9f50*/  MOV R6, UR6 ;  /* 0x0000000600067c02 */ /* 0x008fe20008000f00 */
[----:B------:R-:W-:Y:S01]  /*9f60*/  IMAD.U32 R7, RZ, RZ, UR7 ;  /* 0x00000007ff077e24 */ /* 0x000fe2000f8e00ff */
[----:B------:R-:W-:Y:S01]  /*9f70*/  MOV R11, UR5 ;  /* 0x00000005000b7c02 */ /* 0x000fe20008000f00 */
[----:B------:R-:W-:Y:S01]  /*9f80*/  IMAD.U32 R10, RZ, RZ, UR4 ;  /* 0x00000004ff0a7e24 */ /* 0x000fe2000f8e00ff */
[----:B-1----:R-:W-:Y:S01]  /*9f90*/  MOV R13, RZ ;  /* 0x000000ff000d7202 */ /* 0x002fe20000000f00 */
[----:B--2---:R-:W-:-:S02]  /*9fa0*/  IMAD.MOV.U32 R8, RZ, RZ, 0x70 ;  /* 0x00000070ff087424 */ /* 0x004fc400078e00ff */
[----:B------:R-:W-:-:S07]  /*9fb0*/  IMAD.MOV.U32 R12, RZ, RZ, 0x1 ;  /* 0x00000001ff0c7424 */ /* 0x000fce00078e00ff */
[----:B------:R-:W-:-:S07]  /*9fc0*/  LEPC R20, `(.L_x_2449) ;  /* 0x000000001014794e */ /* 0x000fce0000000000 */
[----:B----4-:R-:W-:Y:S05]  /*9fd0*/  CALL.ABS.NOINC R2 ;  /* 0x0000000002007343 */ /* 0x010fea0003c00000 */
.L_x_2449:
        /* <DEDUP_REMOVED lines=18> */
.L_x_2450:
[----:B------:R-:W4:Y:S01]  /*a100*/  S2R R0, SR_TID.X ;  /* 0x0000000000007919 */ /* 0x000f220000002100 */
        /* <DEDUP_REMOVED lines=17> */
[----:B----4-:R-:W-:Y:S01]  /*a220*/  VIADD R7, R0, 0xffffff80 ;  /* 0xffffff8000077836 */ /* 0x010fe20000000000 */
        /* <DEDUP_REMOVED lines=8> */
[----:B---3--:R-:W-:Y:S01]  /*a2b0*/  SHF.R.S32.HI R6, RZ, 0x5, R2 ;  /* 0x00000005ff067819 */ /* 0x008fe20000011402 */
[----:B------:R-:W-:Y:S01]  /*a2c0*/  IMAD.IADD R0, R7, 0x1, -R0 ;  /* 0x0000000107007824 */ /* 0x000fe200078e0a00 */
[----:B------:R-:W-:Y:S01]  /*a2d0*/  F2FP.F16.F32.PACK_AB R122, R125, R124 ;  /* 0x0000007c7d7a723e */ /* 0x000fe200000000ff */
[----:B------:R-:W-:Y:S01]  /*a2e0*/  IMAD.SHL.U32 R7, R4, 0x8, RZ ;  /* 0x0000000804077824 */ /* 0x000fe200078e00ff */
[----:B------:R-:W-:Y:S02]  /*a2f0*/  F2FP.F16.F32.PACK_AB R123, R127, R126 ;  /* 0x0000007e7f7b723e */ /* 0x000fe400000000ff */
[----:B------:R-:W-:Y:S02]  /*a300*/  SHF.R.S32.HI R3, RZ, 0x1f, R0 ;  /* 0x0000001fff037819 */ /* 0x000fe40000011400 */
[----:B------:R-:W-:Y:S02]  /*a310*/  F2FP.F16.F32.PACK_AB R129, R131, R130 ;  /* 0x000000828381723e */ /* 0x000fe400000000ff */
[----:B------:R-:W-:-:S02]  /*a320*/  LEA.HI R3, R3, R0, RZ, 0x3 ;  /* 0x0000000003037211 */ /* 0x000fc400078f18ff */
[----:B------:R-:W-:Y:S02]  /*a330*/  F2FP.F16.F32.PACK_AB R136, R137, R136 ;  /* 0x000000888988723e */ /* 0x000fe400000000ff */
[C---:B------:R-:W-:Y:S02]  /*a340*/  LOP3.LUT R5, R3.reuse, 0xfffffff8, RZ, 0xc0, !PT ;  /* 0xfffffff803057812 */ /* 0x040fe400078ec0ff */
[----:B------:R-:W-:Y:S02]  /*a350*/  SHF.L.U32 R3, R3, 0x6, RZ ;  /* 0x0000000603037819 */ /* 0x000fe400000006ff */
[----:B------:R-:W-:Y:S02]  /*a360*/  IADD3 R5, R0, -R5, RZ ;  /* 0x8000000500057210 */ /* 0x000fe40007ffe0ff */
[----:B------:R-:W-:Y:S02]  /*a370*/  LOP3.LUT R3, R3, 0x7ffffe00, RZ, 0xc0, !PT ;  /* 0x7ffffe0003037812 */ /* 0x000fe400078ec0ff */
[C---:B------:R-:W-:Y:S01]  /*a380*/  R2P PR, R5.reuse, 0x6 ;  /* 0x0000000605007804 */ /* 0x040fe20000000000 */
[----:B------:R-:W-:Y:S01]  /*a390*/  IMAD.SHL.U32 R0, R5, 0x40, RZ ;  /* 0x0000004005007824 */ /* 0x000fe200078e00ff */
[----:B------:R-:W-:Y:S01]  /*a3a0*/  F2FP.F16.F32.PACK_AB R130, R133, R132 ;  /* 0x000000848582723e */ /* 0x000fe200000000ff */
[----:B------:R-:W-:Y:S01]  /*a3b0*/  IMAD R3, R6, 0x400, R3 ;  /* 0x0000040006037824 */ /* 0x000fe200078e0203 */
[----:B------:R-:W-:Y:S01]  /*a3c0*/  F2FP.F16.F32.PACK_AB R131, R135, R134 ;  /* 0x000000868783723e */ /* 0x000fe200000000ff */
[----:B------:R-:W-:Y:S01]  /*a3d0*/  IMAD.MOV.U32 R5, RZ, RZ, 0x40 ;  /* 0x00000040ff057424 */ /* 0x000fe200078e00ff */
[----:B------:R-:W-:-:S02]  /*a3e0*/  LOP3.LUT R0, R0, 0x1c0, RZ, 0xc0, !PT ;  /* 0x000001c000007812 */ /* 0x000fc400078ec0ff */
[----:B------:R-:W-:Y:S02]  /*a3f0*/  F2FP.F16.F32.PACK_AB R137, R139, R138 ;  /* 0x0000008a8b89723e */ /* 0x000fe400000000ff */
[----:B------:R-:W-:Y:S02]  /*a400*/  LOP3.LUT R7, R0, 0x8, R7, 0xf8, !PT ;  /* 0x0000000800077812 */ /* 0x000fe400078ef807 */
[----:B------:R-:W-:Y:S02]  /*a410*/  SHF.R.U32.HI R0, RZ, 0x3, R0 ;  /* 0x00000003ff007819 */ /* 0x000fe40000011600 */
[----:B------:R-:W-:Y:S02]  /*a420*/  SEL R5, R5, 0xffffffc0, !P2 ;  /* 0xffffffc005057807 */ /* 0x000fe40005000000 */
[----:B------:R-:W-:Y:S02]  /*a430*/  LOP3.LUT R0, R7, R0, RZ, 0x3c, !PT ;  /* 0x0000000007007212 */ /* 0x000fe400078e3cff */
[----:B------:R-:W-:-:S02]  /*a440*/  F2FP.F16.F32.PACK_AB R144, R145, R144 ;  /* 0x000000909190723e */ /* 0x000fc400000000ff */
[----:B------:R-:W-:Y:S01]  /*a450*/  F2FP.F16.F32.PACK_AB R138, R141, R140 ;  /* 0x0000008c8d8a723e */ /* 0x000fe200000000ff */
[----:B------:R-:W-:Y:S01]  /*a460*/  IMAD.IADD R0, R0, 0x1, R3 ;  /* 0x0000000100007824 */ /* 0x000fe200078e0203 */
[----:B------:R-:W-:Y:S02]  /*a470*/  MOV R3, 0x20 ;  /* 0x0000002000037802 */ /* 0x000fe40000000f00 */
[----:B------:R-:W-:Y:S01]  /*a480*/  F2FP.F16.F32.PACK_AB R139, R143, R142 ;  /* 0x0000008e8f8b723e */ /* 0x000fe200000000ff */
[----:B------:R-:W-:Y:S01]  /*a490*/  IMAD R0, R0, 0x2, R17 ;  /* 0x0000000200007824 */ /* 0x000fe200078e0211 */
[----:B------:R-:W-:Y:S02]  /*a4a0*/  SEL R3, R3, 0xffffffe0, !P1 ;  /* 0xffffffe003037807 */ /* 0x000fe40004800000 */
[----:B------:R-:W-:Y:S02]  /*a4b0*/  F2FP.F16.F32.PACK_AB R145, R147, R146 ;  /* 0x000000929391723e */ /* 0x000fe400000000ff */
[--C-:B------:R-:W-:Y:S01]  /*a4c0*/  IADD3 R4, R5, 0x4000, R0.reuse ;  /* 0x0000400005047810 */ /* 0x100fe20007ffe000 */
[----:B------:R-:W-:Y:S01]  /*a4d0*/  STSM.16.M88.4 [R0+0x4000], R152 ;  /* 0x0040009800007844 */ /* 0x000fe20000000200 */
[----:B------:R-:W-:-:S02]  /*a4e0*/  IADD3 R2, R3, 0x4000, R0 ;  /* 0x0000400003027810 */ /* 0x000fc40007ffe000 */
[----:B------:R-:W-:Y:S01]  /*a4f0*/  IADD3 R3, R3, R4, RZ ;  /* 0x0000000403037210 */ /* 0x000fe20007ffe0ff */
[----:B------:R-:W3:Y:S01]  /*a500*/  SHFL.IDX PT, R5, R6, RZ, 0x1f ;  /* 0x00001fff06057589 */ /* 0x000ee200000e0000 */
[----:B------:R-:W-:Y:S02]  /*a510*/  F2FP.F16.F32.PACK_AB R146, R149, R148 ;  /* 0x000000949592723e */ /* 0x000fe400000000ff */
[----:B------:R-:W-:Y:S01]  /*a520*/  F2FP.F16.F32.PACK_AB R147, R151, R150 ;  /* 0x000000969793723e */ /* 0x000fe200000000ff */
[----:B------:R4:W-:Y:S04]  /*a530*/  STSM.16.M88.4 [R2], R160 ;  /* 0x000000a002007844 */ /* 0x0009e80000000200 */
[----:B------:R4:W-:Y:S04]  /*a540*/  STSM.16.M88.4 [R4], R168 ;  /* 0x000000a804007844 */ /* 0x0009e80000000200 */
[----:B------:R4:W-:Y:S04]  /*a550*/  STSM.16.M88.4 [R3], R176 ;  /* 0x000000b003007844 */ /* 0x0009e80000000200 */
[----:B------:R4:W-:Y:S04]  /*a560*/  STSM.16.M88.4 [R0], R120 ;  /* 0x0000007800007844 */ /* 0x0009e80000000200 */
[----:B------:R4:W-:Y:S04]  /*a570*/  STSM.16.M88.4 [R2+-0x4000], R128 ;  /* 0xffc0008002007844 */ /* 0x0009e80000000200 */
[----:B------:R4:W-:Y:S01]  /*a580*/  STSM.16.M88.4 [R4+-0x4000], R136 ;  /* 0xffc0008804007844 */ /* 0x0009e20000000200 */
[----:B---3--:R-:W-:-:S03]  /*a590*/  ISETP.NE.AND P0, PT, R5, 0x7, PT ;  /* 0x000000070500780c */ /* 0x008fc60003f05270 */
[----:B------:R4:W-:Y:S01]  /*a5a0*/  STSM.16.M88.4 [R3+-0x4000], R144 ;  /* 0xffc0009003007844 */ /* 0x0009e20000000200 */
[----:B------:R-:W-:Y:S01]  /*a5b0*/  @!PT LDS RZ, [RZ] ;  /* 0x00000000fffff984 */ /* 0x000fe20000000800 */
[----:B------:R-:W-:Y:S01]  /*a5c0*/  @!PT LDS RZ, [RZ] ;  /* 0x00000000fffff984 */ /* 0x000fe20000000800 */
[----:B------:R-:W-:Y:S01]  /*a5d0*/  @!PT LDS RZ, [RZ] ;  /* 0x00000000fffff984 */ /* 0x000fe20000000800 */
[----:B------:R3:W-:Y:S06]  /*a5e0*/  MEMBAR.ALL.CTA ;  /* 0x0000000000007992 */ /* 0x0007ec0000008000 */
[----:B---3--:R-:W3:Y:S02]  /*a5f0*/  FENCE.VIEW.ASYNC.S ;  /* 0x00000000000073c6 */ /* 0x008ee40000000000 */
[----:B---3--:R-:W-:Y:S06]  /*a600*/  BAR.ARV 0x1, 0x120 ;  /* 0x0044800000007b1d */ /* 0x008fec0000002000 */
[----:B------:R-:W-:Y:S05]  /*a610*/  @P0 BRA `(.L_x_2451) ;  /* 0x0000000000480947 */ /* 0x000fea0003800000 */
[----:B------:R-:W-:Y:S01]  /*a620*/  BAR.SYNC.DEFER_BLOCKING 0x1, 0x120 ;  /* 0x0044800000007b1d */ /* 0x000fe20000010000 */
[----:B------:R-:W-:-:S05]  /*a630*/  ELECT P0, URZ, PT ;  /* 0x00000000003f782f */ /* 0x000fca0003800000 */
[----:B------:R-:W-:Y:S08]  /*a640*/  BSSY B0, `(.L_x_2451) ;  /* 0x000000f000007945 */ /* 0x000ff00003800000 */
[----:B------:R-:W-:Y:S05]  /*a650*/  @!P0 BRA `(.L_x_2452) ;  /* 0x0000000000348947 */ /* 0x000fea0003800000 */
[----:B------:R-:W-:Y:S01]  /*a660*/  R2UR UR6, R17 ;  /* 0x00000000110672ca */ /* 0x000fe200000e0000 */
[----:B------:R-:W-:Y:S01]  /*a670*/  ULDC.64 UR8, c[0x0][0x198] ;  /* 0x0000660000087ab9 */ /* 0x000fe20000000a00 */
[----:B------:R-:W-:Y:S02]  /*a680*/  USHF.L.U32 UR42, UR36, 0x7, URZ ;  /* 0x00000007242a7899 */ /* 0x000fe4000800063f */
[----:B------:R-:W-:Y:S02]  /*a690*/  UIADD3 UR4, UP0, UR8, 0x770, URZ ;  /* 0x0000077008047890 */ /* 0x000fe4000ff1e03f */
[----:B------:R-:W-:Y:S02]  /*a6a0*/  UIADD3 UR8, UP1, UR8, 0x670, URZ ;  /* 0x0000067008087890 */ /* 0x000fe4000ff3e03f */
[----:B------:R-:W-:Y:S02]  /*a6b0*/  UIADD3.X UR5, URZ, UR9, URZ, UP0, !UPT ;  /* 0x000000093f057290 */ /* 0x000fe400087fe43f */
[----:B------:R-:W-:Y:S01]  /*a6c0*/  UIADD3.X UR9, URZ, UR9, URZ, UP1, !UPT ;  /* 0x000000093f097290 */ /* 0x000fe20008ffe43f */
[----:B------:R-:W-:-:S02]  /*a6d0*/  UMOV UR41, URZ ;  /* 0x0000003f00297c82 */ /* 0x000fc40008000000 */
[----:B------:R-:W-:-:S09]  /*a6e0*/  UIADD3 UR40, UR6, 0x4000, URZ ;  /* 0x0000400006287890 */ /* 0x000fd2000fffe03f */
[----:B------:R3:W-:Y:S02]  /*a6f0*/  UTMASTG.4D [UR40], [UR4] ;  /* 0x00000028040073b5 */ /* 0x0007e40008018000 */
[----:B---3--:R-:W-:Y:S02]  /*a700*/  UMOV UR40, UR6 ;  /* 0x0000000600287c82 */ /* 0x008fe40008000000 */
[----:B------:R3:W-:Y:S02]  /*a710*/  UTMASTG.4D [UR40], [UR8] ;  /* 0x00000028080073b5 */ /* 0x0007e40008018000 */
[----:B---3--:R0:W-:Y:S02]  /*a720*/  UTMACMDFLUSH ;  /* 0x00000000000079b7 */ /* 0x0081e40000000000 */
.L_x_2452:
[----:B------:R-:W-:Y:S05]  /*a730*/  BSYNC B0 ;  /* 0x0000000000007941 */ /* 0x000fea0003800000 */
.L_x_2451:
[----:B------:R-:W-:-:S04]  /*a740*/  DEPBAR.LE SB0, 0x0 ;  /* 0x000080000000791a */ /* 0x000fc80000000000 */
[----:B------:R-:W-:Y:S05]  /*a750*/  BRA `(.L_x_2413) ;  /* 0x00000038006c7947 */ /* 0x000fea0003800000 */
.L_x_2446:
[----:B------:R-:W4:Y:S01]  /*a760*/  S2R R0, SR_TID.X ;  /* 0x0000000000007919 */ /* 0x000f220000002100 */
[----:B------:R-:W5:Y:S01]  /*a770*/  LDC.64 R2, c[0x0][0x820] ;  /* 0x00020800ff027b82 */ /* 0x000f620000000a00 */
[----:B------:R-:W-:Y:S01]  /*a780*/  IMAD.U32 R9, RZ, RZ, UR43 ;  /* 0x0000002bff097e24 */ /* 0x000fe2000f8e00ff */
[----:B------:R-:W-:Y:S01]  /*a790*/  BSSY B0, `(.L_x_2453) ;  /* 0x0000038000007945 */ /* 0x000fe20003800000 */
[----:B------:R-:W-:Y:S02]  /*a7a0*/  IMAD.U32 R27, RZ, RZ, UR36 ;  /* 0x00000024ff1b7e24 */ /* 0x000fe4000f8e00ff */
[----:B------:R-:W-:Y:S01]  /*a7b0*/  IMAD.U32 R25, RZ, RZ, UR44 ;  /* 0x0000002cff197e24 */ /* 0x000fe2000f8e00ff */
[----:B------:R-:W-:Y:S02]  /*a7c0*/  SHF.R.S32.HI R9, RZ, 0x1f, R9 ;  /* 0x0000001fff097819 */ /* 0x000fe40000011409 */
[----:B------:R-:W1:Y:S02]  /*a7d0*/  LDC.64 R18, c[0x0][0x808] ;  /* 0x00020200ff127b82 */ /* 0x000e640000000a00 */
[----:B------:R-:W-:-:S06]  /*a7e0*/  SHF.R.S32.HI R25, RZ, 0x1f, R25 ;  /* 0x0000001fff197819 */ /* 0x000fcc0000011419 */
[----:B------:R-:W5:Y:S08]  /*a7f0*/  LDC.64 R14, c[0x0][0x828] ;  /* 0x00020a00ff0e7b82 */ /* 0x000f700000000a00 */
[----:B------:R-:W5:Y:S01]  /*a800*/  LDC.64 R16, c[0x0][0x850] ;  /* 0x00021400ff107b82 */ /* 0x000f620000000a00 */
[----:B----4-:R-:W-:-:S07]  /*a810*/  VIADD R5, R0, 0xffffff80 ;  /* 0xffffff8000057836 */ /* 0x010fce0000000000 */
[----:B------:R-:W4:Y:S01]  /*a820*/  LDC R23, c[0x0][0x83c] ;  /* 0x00020f00ff177b82 */ /* 0x000f220000000800 */
[----:B-1----:R-:W-:Y:S01]  /*a830*/  IMAD R11, R27, -0x80, R18 ;  /* 0xffffff801b0b7824 */ /* 0x002fe200078e0212 */
[----:B------:R-:W-:-:S04]  /*a840*/  SHF.R.S32.HI R0, RZ, 0x1f, R5 ;  /* 0x0000001fff007819 */ /* 0x000fc80000011405 */
[----:B--2---:R-:W-:Y:S02]  /*a850*/  LEA.HI R8, R0, R5, RZ, 0x3 ;  /* 0x0000000500087211 */ /* 0x004fe400078f18ff */
[----:B------:R-:W1:Y:S02]  /*a860*/  LDC.64 R20, c[0x0][0x858] ;  /* 0x00021600ff147b82 */ /* 0x000e640000000a00 */
[----:B------:R-:W-:-:S04]  /*a870*/  LOP3.LUT R0, R8, 0x1ffffff8, RZ, 0xc0, !PT ;  /* 0x1ffffff808007812 */ /* 0x000fc800078ec0ff */
[----:B------:R-:W-:-:S05]  /*a880*/  IADD3 R0, R5, -R0, RZ ;  /* 0x8000000005007210 */ /* 0x000fca0007ffe0ff */
[----:B---3--:R-:W-:Y:S02]  /*a890*/  IMAD.SHL.U32 R6, R0, 0x8, RZ ;  /* 0x0000000800067824 */ /* 0x008fe400078e00ff */
[----:B-----5:R-:W-:-:S03]  /*a8a0*/  IMAD R0, R9, R2, RZ ;  /* 0x0000000209007224 */ /* 0x020fc600078e02ff */
[----:B------:R-:W-:Y:S01]  /*a8b0*/  SHF.R.S32.HI R7, RZ, 0x1f, R6 ;  /* 0x0000001fff077819 */ /* 0x000fe20000011406 */
[----:B------:R-:W-:Y:S02]  /*a8c0*/  IMAD R3, R3, UR43, R0 ;  /* 0x0000002b03037c24 */ /* 0x000fe4000f8e0200 */
[----:B------:R-:W-:Y:S01]  /*a8d0*/  IMAD.WIDE.U32 R4, R2, UR43, R6 ;  /* 0x0000002b02047c25 */ /* 0x000fe2000f8e0006 */
[----:B------:R-:W-:-:S03]  /*a8e0*/  SHF.R.S32.HI R2, RZ, 0x3, R8 ;  /* 0x00000003ff027819 */ /* 0x000fc60000011408 */
[----:B------:R-:W-:Y:S01]  /*a8f0*/  IMAD R8, R25, R14, RZ ;  /* 0x0000000e19087224 */ /* 0x000fe200078e02ff */
[----:B------:R-:W-:Y:S01]  /*a900*/  IADD3 R5, R5, R3, RZ ;  /* 0x0000000305057210 */ /* 0x000fe20007ffe0ff */
[C---:B------:R-:W-:Y:S01]  /*a910*/  VIADD R0, R2.reuse, 0x20 ;  /* 0x0000002002007836 */ /* 0x040fe20000000000 */
[CC--:B------:R-:W-:Y:S01]  /*a920*/  ISETP.GE.AND P2, PT, R2.reuse, R11.reuse, PT ;  /* 0x0000000b0200720c */ /* 0x0c0fe20003f46270 */
[----:B------:R-:W-:Y:S02]  /*a930*/  VIADD R3, R2, 0x60 ;  /* 0x0000006002037836 */ /* 0x000fe40000000000 */
[----:B------:R-:W-:Y:S01]  /*a940*/  IMAD R15, R15, UR44, R8 ;  /* 0x0000002c0f0f7c24 */ /* 0x000fe2000f8e0208 */
[-C--:B------:R-:W-:Y:S01]  /*a950*/  ISETP.GE.AND P3, PT, R0, R11.reuse, PT ;  /* 0x0000000b0000720c */ /* 0x080fe20003f66270 */
[----:B------:R-:W-:Y:S01]  /*a960*/  IMAD.WIDE.U32 R12, R14, UR44, R4 ;  /* 0x0000002c0e0c7c25 */ /* 0x000fe2000f8e0004 */
[----:B------:R-:W-:Y:S02]  /*a970*/  ISETP.GE.AND P1, PT, R3, R11, PT ;  /* 0x0000000b0300720c */ /* 0x000fe40003f26270 */
[----:B------:R-:W-:Y:S01]  /*a980*/  IADD3 R0, R2, 0x40, RZ ;  /* 0x0000004002007810 */ /* 0x000fe20007ffe0ff */
[----:B------:R-:W-:Y:S01]  /*a990*/  IMAD.IADD R5, R13, 0x1, R15 ;  /* 0x000000010d057824 */ /* 0x000fe200078e020f */
[----:B------:R-:W-:-:S02]  /*a9a0*/  SHF.R.S32.HI R3, RZ, 0x1f, R2 ;  /* 0x0000001fff037819 */ /* 0x000fc40000011402 */
[----:B------:R-:W-:Y:S01]  /*a9b0*/  ISETP.GE.AND P0, PT, R0, R11, PT ;  /* 0x0000000b0000720c */ /* 0x000fe20003f06270 */
[----:B------:R-:W-:Y:S01]  /*a9c0*/  IMAD R0, R9, R16, RZ ;  /* 0x0000001009007224 */ /* 0x000fe200078e02ff */
[CC--:B------:R-:W-:Y:S01]  /*a9d0*/  ISETP.GE.OR P6, PT, R6.reuse, R19.reuse, P2 ;  /* 0x000000130600720c */ /* 0x0c0fe200017c6670 */
[----:B------:R-:W-:Y:S01]  /*a9e0*/  IMAD.WIDE R10, R27, 0x80, R2 ;  /* 0x000000801b0a7825 */ /* 0x000fe200078e0202 */
[CC--:B------:R-:W-:Y:S01]  /*a9f0*/  ISETP.GE.OR P4, PT, R6.reuse, R19.reuse, P3 ;  /* 0x000000130600720c */ /* 0x0c0fe20001f86670 */
[----:B------:R-:W2:Y:S01]  /*aa00*/  LDC.64 R26, c[0x0][0x208] ;  /* 0x00008200ff1a7b82 */ /* 0x000ea20000000a00 */
[----:B------:R-:W-:Y:S01]  /*aa10*/  ISETP.GE.OR P5, PT, R6, R19, P0 ;  /* 0x000000130600720c */ /* 0x000fe200007a6670 */
[----:B------:R-:W-:Y:S02]  /*aa20*/  IMAD R17, R17, UR43, R0 ;  /* 0x0000002b11117c24 */ /* 0x000fe4000f8e0200 */
[----:B------:R-:W-:-:S06]  /*aa30*/  IMAD.WIDE.U32 R8, R16, UR43, R6 ;  /* 0x0000002b10087c25 */ /* 0x000fcc000f8e0006 */
[----:B-1--4-:R-:W-:Y:S05]  /*aa40*/  @P6 BRA `(.L_x_2454) ;  /* 0x0000000000306947 */ /* 0x012fea0003800000 */
[----:B------:R-:W-:Y:S01]  /*aa50*/  ULDC.64 UR4, c[0x0][0x818] ;  /* 0x0002060000047ab9 */ /* 0x000fe20000000a00 */
[----:B------:R-:W-:Y:S01]  /*aa60*/  MOV R4, R12 ;  /* 0x0000000c00047202 */ /* 0x000fe20000000f00 */
[----:B------:R-:W-:Y:S01]  /*aa70*/  IMAD R15, R11, UR4, RZ ;  /* 0x000000040b0f7c24 */ /* 0x000fe2000f8e02ff */
[----:B--2---:R-:W-:Y:S02]  /*aa80*/  R2UR UR6, R26 ;  /* 0x000000001a0672ca */ /* 0x004fe400000e0000 */
        /* <DEDUP_REMOVED lines=8> */
.L_x_2454:
[----:B------:R-:W-:Y:S05]  /*ab10*/  BSYNC B0 ;  /* 0x0000000000007941 */ /* 0x000fea0003800000 */
.L_x_2453:
[----:B------:R-:W-:Y:S01]  /*ab20*/  IMAD.IADD R9, R9, 0x1, R17 ;  /* 0x0000000109097824 */ /* 0x000fe200078e0211 */
[----:B------:R-:W-:Y:S01]  /*ab30*/  BSSY B0, `(.L_x_2455) ;  /* 0x0000019000007945 */ /* 0x000fe20003800000 */
[----:B------:R-:W-:Y:S01]  /*ab40*/  IMAD R0, R25, R20, RZ ;  /* 0x0000001419007224 */ /* 0x000fe200078e02ff */
[----:B------:R-:W-:Y:S01]  /*ab50*/  ISETP.GE.OR P6, PT, R6, R19, P1 ;  /* 0x000000130600720c */ /* 0x000fe20000fc6670 */
[----:B------:R-:W-:Y:S01]  /*ab60*/  IMAD.WIDE.U32 R8, R20, UR44, R8 ;  /* 0x0000002c14087c25 */ /* 0x000fe2000f8e0008 */
[CC--:B------:R-:W-:Y:S02]  /*ab70*/  ISETP.GE.OR P2, PT, R6.reuse, R23.reuse, P2 ;  /* 0x000000170600720c */ /* 0x0c0fe40001746670 */
[CC--:B------:R-:W-:Y:S01]  /*ab80*/  ISETP.GE.OR P3, PT, R6.reuse, R23.reuse, P3 ;  /* 0x000000170600720c */ /* 0x0c0fe20001f66670 */
[----:B-1----:R-:W-:Y:S01]  /*ab90*/  IMAD R15, R21, UR44, R0 ;  /* 0x0000002c150f7c24 */ /* 0x002fe2000f8e0200 */
[CC--:B------:R-:W-:Y:S02]  /*aba0*/  ISETP.GE.OR P0, PT, R6.reuse, R23.reuse, P0 ;  /* 0x000000170600720c */ /* 0x0c0fe40000706670 */
[----:B------:R-:W-:Y:S01]  /*abb0*/  ISETP.GE.OR P1, PT, R6, R23, P1 ;  /* 0x000000170600720c */ /* 0x000fe20000f26670 */
[----:B------:R-:W-:-:S12]  /*abc0*/  @P4 BRA `(.L_x_2456) ;  /* 0x00000000003c4947 */ /* 0x000fd80003800000 */
[----:B------:R-:W-:Y:S01]  /*abd0*/  IADD3 R7, P4, R10, 0x20, RZ ;  /* 0x000000200a077810 */ /* 0x000fe20007f9e0ff */
[----:B------:R-:W-:Y:S01]  /*abe0*/  ULDC.64 UR4, c[0x0][0x818] ;  /* 0x0002060000047ab9 */ /* 0x000fe20000000a00 */
[----:B------:R-:W-:Y:S01]  /*abf0*/  IMAD.MOV.U32 R2, RZ, RZ, R12 ;  /* 0x000000ffff027224 */ /* 0x000fe200078e000c */
[----:B--2---:R-:W-:Y:S01]  /*ac00*/  R2UR UR6, R26 ;  /* 0x000000001a0672ca */ /* 0x004fe200000e0000 */
[----:B------:R-:W-:Y:S01]  /*ac10*/  IMAD.MOV.U32 R3, RZ, RZ, R5 ;  /* 0x000000ffff037224 */ /* 0x000fe200078e0005 */
[----:B------:R-:W-:Y:S02]  /*ac20*/  IADD3.X R0, RZ, R11, RZ, P4, !PT ;  /* 0x0000000bff007210 */ /* 0x000fe400027fe4ff */
        /* <DEDUP_REMOVED lines=9> */
.L_x_2456:
[----:B------:R-:W-:Y:S05]  /*acc0*/  BSYNC B0 ;  /* 0x0000000000007941 */ /* 0x000fea0003800000 */
.L_x_2455:
[----:B------:R-:W-:Y:S04]  /*acd0*/  BSSY B0, `(.L_x_2457) ;  /* 0x0000011000007945 */ /* 0x000fe80003800000 */
[----:B------:R-:W-:Y:S05]  /*ace0*/  @P5 BRA `(.L_x_2458) ;  /* 0x00000000003c5947 */ /* 0x000fea0003800000 */
[----:B-1----:R-:W-:Y:S01]  /*acf0*/  IADD3 R7, P4, R10, 0x40, RZ ;  /* 0x000000400a077810 */ /* 0x002fe20007f9e0ff */
[----:B------:R-:W-:Y:S01]  /*ad00*/  ULDC.64 UR4, c[0x0][0x818] ;  /* 0x0002060000047ab9 */ /* 0x000fe20000000a00 */
[----:B------:R-:W-:Y:S01]  /*ad10*/  MOV R3, R5 ;  /* 0x0000000500037202 */ /* 0x000fe20000000f00 */
[----:B------:R-:W-:Y:S01]  /*ad20*/  IMAD.MOV.U32 R2, RZ, RZ, R12 ;  /* 0x000000ffff027224 */ /* 0x000fe200078e000c */
[----:B--2---:R-:W-:Y:S01]  /*ad30*/  R2UR UR6, R26 ;  /* 0x000000001a0672ca */ /* 0x004fe200000e0000 */
[----:B------:R-:W-:Y:S01]  /*ad40*/  IMAD.X R0, RZ, RZ, R11, P4 ;  /* 0x000000ffff007224 */ /* 0x000fe200020e060b */
[----:B------:R-:W-:Y:S01]  /*ad50*/  R2UR UR7, R27 ;  /* 0x000000001b0772ca */ /* 0x000fe200000e0000 */
        /* <DEDUP_REMOVED lines=8> */
.L_x_2458:
[----:B------:R-:W-:Y:S05]  /*ade0*/  BSYNC B0 ;  /* 0x0000000000007941 */ /* 0x000fea0003800000 */
.L_x_2457:
[----:B------:R-:W-:Y:S04]  /*adf0*/  BSSY B0, `(.L_x_2459) ;  /* 0x0000011000007945 */ /* 0x000fe80003800000 */
[----:B------:R-:W-:Y:S05]  /*ae00*/  @P6 BRA `(.L_x_2460) ;  /* 0x00000000003c6947 */ /* 0x000fea0003800000 */
[----:B-1-3--:R-:W-:Y:S01]  /*ae10*/  IADD3 R7, P4, R10, 0x60, RZ ;  /* 0x000000600a077810 */ /* 0x00afe20007f9e0ff */
        /* <DEDUP_REMOVED lines=14> */
.L_x_2460:
[----:B------:R-:W-:Y:S05]  /*af00*/  BSYNC B0 ;  /* 0x0000000000007941 */ /* 0x000fea0003800000 */
.L_x_2459:
[----:B------:R-:W-:Y:S01]  /*af10*/  BSSY B0, `(.L_x_2461) ;  /* 0x000000f000007945 */ /* 0x000fe20003800000 */
[----:B----4-:R-:W-:-:S03]  /*af20*/  IADD3 R5, R9, R15, RZ ;  /* 0x0000000f09057210 */ /* 0x010fc60007ffe0ff */
[----:B------:R-:W-:Y:S05]  /*af30*/  @P2 BRA `(.L_x_2462) ;  /* 0x0000000000302947 */ /* 0x000fea0003800000 */
[----:B------:R-:W-:Y:S01]  /*af40*/  ULDC.64 UR4, c[0x0][0x848] ;  /* 0x0002120000047ab9 */ /* 0x000fe20000000a00 */
[----:B------:R-:W-:Y:S01]  /*af50*/  IMAD.MOV.U32 R4, RZ, RZ, R8 ;  /* 0x000000ffff047224 */ /* 0x000fe200078e0008 */
[----:B--2---:R-:W-:Y:S01]  /*af60*/  R2UR UR6, R26 ;  /* 0x000000001a0672ca */ /* 0x004fe200000e0000 */
[----:B-1-3--:R-:W-:Y:S01]  /*af70*/  IMAD R7, R11, UR4, RZ ;  /* 0x000000040b077c24 */ /* 0x00afe2000f8e02ff */
        /* <DEDUP_REMOVED lines=8> */
.L_x_2462:
[----:B------:R-:W-:Y:S05]  /*b000*/  BSYNC B0 ;  /* 0x0000000000007941 */ /* 0x000fea0003800000 */
.L_x_2461:
[----:B------:R-:W-:Y:S04]  /*b010*/  BSSY B0, `(.L_x_2463) ;  /* 0x0000011000007945 */ /* 0x000fe80003800000 */
[----:B------:R-:W-:Y:S05]  /*b020*/  @P3 BRA `(.L_x_2464) ;  /* 0x00000000003c3947 */ /* 0x000fea0003800000 */
[----:B-1-34-:R-:W-:Y:S01]  /*b030*/  IADD3 R7, P2, R10, 0x20, RZ ;  /* 0x000000200a077810 */ /* 0x01afe20007f5e0ff */
        /* <DEDUP_REMOVED lines=14> */
.L_x_2464:
[----:B------:R-:W-:Y:S05]  /*b120*/  BSYNC B0 ;  /* 0x0000000000007941 */ /* 0x000fea0003800000 */
.L_x_2463:
[----:B------:R-:W-:Y:S04]  /*b130*/  BSSY B0, `(.L_x_2465) ;  /* 0x0000011000007945 */ /* 0x000fe80003800000 */
[----:B------:R-:W-:Y:S05]  /*b140*/  @P0 BRA `(.L_x_2466) ;  /* 0x00000000003c0947 */ /* 0x000fea0003800000 */
[----:B-1-34-:R-:W-:Y:S01]  /*b150*/  IADD3 R7, P0, R10, 0x40, RZ ;  /* 0x000000400a077810 */ /* 0x01afe20007f1e0ff */
        /* <DEDUP_REMOVED lines=14> */
.L_x_2466:
[----:B------:R-:W-:Y:S05]  /*b240*/  BSYNC B0 ;  /* 0x0000000000007941 */ /* 0x000fea0003800000 */
.L_x_2465:
        /* <DEDUP_REMOVED lines=17> */
.L_x_2409:
        /* <DEDUP_REMOVED lines=8> */
[----:B------:R-:W1:Y:S01]  /*b3e0*/  S2UR UR7, SR_CTAID.X ;  /* 0x00000000000779c3 */ /* 0x000e620000002500 */
[----:B------:R-:W-:Y:S02]  /*b3f0*/  ULDC UR8, c[0x0][0xb50] ;  /* 0x0002d40000087ab9 */ /* 0x000fe40000000800 */
[----:B------:R-:W-:-:S05]  /*b400*/  UISETP.NE.AND UP0, UPT, UR8, 0x1, UPT ;  /* 0x000000010800788c */ /* 0x000fca000bf05270 */
[----:B------:R-:W2:Y:S06]  /*b410*/  LDC R0, c[0x0][0xb68] ;  /* 0x0002da00ff007b82 */ /* 0x000eac0000000800 */
[----:B------:R-:W-:Y:S01]  /*b420*/  @UP0 ULDC UR4, c[0x0][0xb54] ;  /* 0x0002d50000040ab9 */ /* 0x000fe20000000800 */
[----:B------:R-:W-:Y:S01]  /*b430*/  @UP0 ULDC UR9, c[0x0][0xb58] ;  /* 0x0002d60000090ab9 */ /* 0x000fe20000000800 */
[----:B-1----:R-:W-:Y:S02]  /*b440*/  UIMAD.WIDE.U32 UR4, UR7, UR4, URZ ;  /* 0x00000004070472a5 */ /* 0x002fe4000f8e003f */
[----:B------:R-:W-:-:S02]  /*b450*/  UMOV UR6, UR7 ;  /* 0x0000000700067c82 */ /* 0x000fc40008000000 */
[----:B------:R-:W-:-:S04]  /*b460*/  @UP0 USHF.R.U32.HI UR6, URZ, UR9, UR5 ;  /* 0x000000093f060299 */ /* 0x000fc80008011605 */
[----:B------:R-:W-:Y:S02]  /*b470*/  UIADD3 UR4, -UR6, URZ, URZ ;  /* 0x0000003f06047290 */ /* 0x000fe4000fffe13f */
[----:B--2---:R-:W-:Y:S02]  /*b480*/  ISETP.LE.AND P0, PT, R0, UR6, PT ;  /* 0x0000000600007c0c */ /* 0x004fe4000bf03270 */
[----:B------:R-:W-:-:S11]  /*b490*/  UIMAD UR8, UR8, UR4, UR7 ;  /* 0x00000004080872a4 */ /* 0x000fd6000f8e0207 */
[----:B------:R-:W-:Y:S05]  /*b4a0*/  @!P0 BRA `(.L_x_2468) ;  /* 0x0000000000208947 */ /* 0x000fea0003800000 */
        /* <DEDUP_REMOVED lines=8> */
.L_x_2468:
[----:B------:R-:W-:Y:S01]  /*b530*/  ULDC UR9, c[0x0][0xb44] ;  /* 0x0002d10000097ab9 */ /* 0x000fe20000000800 */
[----:B------:R-:W-:Y:S01]  /*b540*/  UMOV UR7, UR8 ;  /* 0x0000000800077c82 */ /* 0x000fe20008000000 */
[----:B------:R-:W-:-:S11]  /*b550*/  UISETP.NE.AND UP0, UPT, UR9, 0x1, UPT ;  /* 0x000000010900788c */ /* 0x000fd6000bf05270 */
[----:B------:R-:W-:Y:S02]  /*b560*/  @UP0 ULDC.64 UR10, c[0x0][0xb48] ;  /* 0x0002d200000a0ab9 */ /* 0x000fe40000000a00 */
[----:B------:R-:W-:-:S04]  /*b570*/  UIMAD.WIDE.U32 UR4, UR8, UR10, URZ ;  /* 0x0000000a080472a5 */ /* 0x000fc8000f8e003f */
[----:B------:R-:W-:-:S04]  /*b580*/  @UP0 USHF.R.U32.HI UR7, URZ, UR11, UR5 ;  /* 0x0000000b3f070299 */ /* 0x000fc80008011605 */
[----:B------:R-:W-:-:S12]  /*b590*/  UIMAD UR4, UR7, UR9, URZ ;  /* 0x00000009070472a4 */ /* 0x000fd8000f8e023f */
.L_x_2469:
        /* <DEDUP_REMOVED lines=17> */
[----:B------:R-:W-:Y:S01]  /*b6b0*/  ULDC UR6, c[0x0][0x74c] ;  /* 0x0001d30000067ab9 */ /* 0x000fe20000000800 */
[----:B------:R-:W-:Y:S02]  /*b6c0*/  UIADD3 UR4, UR4, 0x5f, URZ ;  /* 0x0000005f04047890 */ /* 0x000fe4000fffe03f */
[----:B------:R-:W-:Y:S02]  /*b6d0*/  UIADD3 UR7, -UR6, UR7, -UR5 ;  /* 0x0000000706077290 */ /* 0x000fe4000fffe905 */
[----:B------:R-:W-:Y:S02]  /*b6e0*/  UIMAD.WIDE UR4, UR4, 0x2aaaaaab, URZ ;  /* 0x2aaaaaab040478a5 */ /* 0x000fe4000f8e023f */
[----:B------:R-:W-:-:S02]  /*b6f0*/  UIMAD.WIDE UR6, UR7, 0x2aaaaaab, URZ ;  /* 0x2aaaaaab070678a5 */ /* 0x000fc4000f8e023f */
[----:B------:R-:W-:Y:S02]  /*b700*/  USHF.R.U32.HI UR4, URZ, 0x1f, UR5 ;  /* 0x0000001f3f047899 */ /* 0x000fe40008011605 */
[----:B------:R-:W-:Y:S02]  /*b710*/  USHF.R.U32.HI UR6, URZ, 0x1f, UR7 ;  /* 0x0000001f3f067899 */ /* 0x000fe40008011607 */
[----:B------:R-:W-:Y:S02]  /*b720*/  ULEA.HI.SX32 UR5, UR5, UR4, 0x1c ;  /* 0x0000000405057291 */ /* 0x000fe4000f8fe23f */
[----:B------:R-:W-:-:S04]  /*b730*/  ULEA.HI.SX32 UR6, UR7, UR6, 0x1c ;  /* 0x0000000607067291 */ /* 0x000fc8000f8fe23f */
[----:B------:R-:W-:-:S04]  /*b740*/  UISETP.LT.AND UP0, UPT, URZ, UR6, UPT ;  /* 0x000000063f00728c */ /* 0x000fc8000bf01270 */
[----:B------:R-:W-:-:S04]  /*b750*/  USEL UR8, URZ, UR6, !UP0 ;  /* 0x000000063f087287 */ /* 0x000fc8000c000000 */
[----:B------:R-:W-:-:S06]  /*b760*/  UISETP.GT.AND UP0, UPT, UR5, UR8, UPT ;  /* 0x000000080500728c */ /* 0x000fcc000bf04270 */
[----:B------:R-:W-:-:S13]  /*b770*/  PLOP3.LUT P0, PT, PT, PT, UP0, 0x80, 0x0 ;  /* 0x000000000000781c */ /* 0x000fda0003f0f008 */
[----:B------:R-:W-:Y:S05]  /*b780*/  @!P0 BRA `(.L_x_2413) ;  /* 0x0000002800608947 */ /* 0x000fea0003800000 */
[----:B------:R-:W-:Y:S01]  /*b790*/  USHF.R.S32.HI UR4, URZ, 0x1f, UR11 ;  /* 0x0000001f3f047899 */ /* 0x000fe2000801140b */
[----:B------:R-:W-:Y:S01]  /*b7a0*/  ULDC.64 UR12, c[0x0][0x2d8] ;  /* 0x0000b600000c7ab9 */ /* 0x000fe20000000a00 */
[----:B------:R-:W-:Y:S02]  /*b7b0*/  ELECT P0, URZ, PT ;  /* 0x00000000003f782f */ /* 0x000fe40003800000 */
[----:B------:R-:W-:Y:S02]  /*b7c0*/  UIMAD UR9, UR4, UR12, URZ ;  /* 0x0000000c040972a4 */ /* 0x000fe4000f8e023f */
[----:B------:R-:W-:Y:S02]  /*b7d0*/  UIADD3 UR4, UR5, -UR8, URZ ;  /* 0x8000000805047290 */ /* 0x000fe4000fffe03f */
[----:B------:R-:W-:Y:S02]  /*b7e0*/  UIMAD.WIDE.U32 UR6, UR11, UR12, URZ ;  /* 0x0000000c0b0672a5 */ /* 0x000fe4000f8e003f */
[----:B------:R-:W-:-:S02]  /*b7f0*/  ULOP3.LUT UR4, UR4, 0x1, URZ, 0xc0, !UPT ;  /* 0x0000000104047892 */ /* 0x000fc4000f8ec03f */
[----:B------:R-:W-:Y:S02]  /*b800*/  UIMAD UR9, UR11, UR13, UR9 ;  /* 0x0000000d0b0972a4 */ /* 0x000fe4000f8e0209 */
[----:B------:R-:W-:Y:S02]  /*b810*/  UISETP.NE.U32.AND UP0, UPT, UR4, 0x1, UPT ;  /* 0x000000010400788c */ /* 0x000fe4000bf05070 */
[----:B------:R-:W-:Y:S01]  /*b820*/  USHF.R.S32.HI UR11, URZ, 0x1f, UR10 ;  /* 0x0000001f3f0b7899 */ /* 0x000fe2000801140a */
[----:B------:R-:W-:Y:S01]  /*b830*/  ULDC.64 UR12, c[0x0][0x2e0] ;  /* 0x0000b800000c7ab9 */ /* 0x000fe20000000a00 */
[----:B------:R-:W-:Y:S02]  /*b840*/  UIADD3 UR7, UR7, UR9, URZ ;  /* 0x0000000907077290 */ /* 0x000fe4000fffe03f */
[----:B------:R-:W-:Y:S01]  /*b850*/  PLOP3.LUT P1, PT, PT, PT, UP0, 0x80, 0x0 ;  /* 0x000000000000781c */ /* 0x000fe20003f2f008 */
[----:B------:R-:W-:Y:S02]  /*b860*/  UIMAD UR9, UR11, UR12, URZ ;  /* 0x0000000c0b0972a4 */ /* 0x000fe4000f8e023f */
[----:B------:R-:W-:-:S02]  /*b870*/  UIMAD.WIDE.U32 UR6, UR10, UR12, UR6 ;  /* 0x0000000c0a0672a5 */ /* 0x000fc4000f8e0006 */
[----:B------:R-:W-:-:S04]  /*b880*/  UIMAD UR9, UR10, UR13, UR9 ;  /* 0x0000000d0a0972a4 */ /* 0x000fc8000f8e0209 */
[----:B------:R-:W-:-:S04]  /*b890*/  UIADD3 UR23, UR7, UR9, URZ ;  /* 0x0000000907177290 */ /* 0x000fc8000fffe03f */
[----:B------:R-:W-:Y:S08]  /*b8a0*/  @P1 BRA `(.L_x_2470) ;  /* 0x0000000000bc1947 */ /* 0x000ff00003800000 */
[----:B------:R-:W-:Y:S01]  /*b8b0*/  UIMAD UR15, UR8, 0x1800, URZ ;  /* 0x00001800080f78a4 */ /* 0x000fe2000f8e023f */
        /* <DEDUP_REMOVED lines=9> */
[----:B------:R-:W-:Y:S01]  /*b950*/  UMOV UR16, 0x0 ;  /* 0x0000000000107882 */ /* 0x000fe20000000000 */
[----:B------:R-:W-:Y:S02]  /*b960*/  UMOV UR17, 0x14f00000 ;  /* 0x14f0000000117882 */ /* 0x000fe40000000000 */
[----:B------:R-:W-:-:S02]  /*b970*/  ULEA.HI.X UR11, UR13, UR11, UR14, 0x2, UP0 ;  /* 0x0000000b0d0b7291 */ /* 0x000fc400080f140e */
[----:B-1----:R-:W-:-:S03]  /*b980*/  ULEA UR4, UR12, UR4, 0x18 ;  /* 0x000000040c047291 */ /* 0x002fc6000f8ec03f */
[----:B------:R-:W-:Y:S01]  /*b990*/  UMOV UR12, 0x300 ;  /* 0x00000300000c7882 */ /* 0x000fe20000000000 */
[----:B------:R-:W-:-:S09]  /*b9a0*/  UIADD3 UR4, UR4, 0x8000, URZ ;  /* 0x0000800004047890 */ /* 0x000fd2000fffe03f */
[----:B------:R1:W-:Y:S02]  /*b9b0*/  UBLKRED.G.S.ADD.F32.RN [UR10], [UR4], UR12, desc[UR16] ;  /* 0x0000100a040073bb */ /* 0x0003e400080a140c */
[----:B-1----:R0:W-:Y:S02]  /*b9c0*/  UTMACMDFLUSH ;  /* 0x00000000000079b7 */ /* 0x0021e40000000000 */
.L_x_2472:
[----:B------:R-:W-:Y:S05]  /*b9d0*/  BSYNC B0 ;  /* 0x0000000000007941 */ /* 0x000fea0003800000 */
.L_x_2471:
        /* <DEDUP_REMOVED lines=9> */
[----:B------:R-:W-:Y:S02]  /*ba70*/  UMOV UR17, 0x14f00000 ;  /* 0x14f0000000117882 */ /* 0x000fe40000000000 */
[----:B------:R-:W-:Y:S02]  /*ba80*/  ULEA.HI.X.SX32 UR4, UR4, UR23, 0x1, UP0 ;  /* 0x0000001704047291 */ /* 0x000fe400080f0e3f */
[----:B------:R-:W-:-:S04]  /*ba90*/  ULEA UR10, UP0, UR14, UR10, 0x2 ;  /* 0x0000000a0e0a7291 */ /* 0x000fc8000f80103f */
[----:B------:R-:W-:-:S03]  /*baa0*/  ULEA.HI.X UR11, UR14, UR11, UR4, 0x2, UP0 ;  /* 0x0000000b0e0b7291 */ /* 0x000fc600080f1404 */
[----:B------:R-:W-:Y:S01]  /*bab0*/  UMOV UR4, 0x300 ;  /* 0x0000030000047882 */ /* 0x000fe20000000000 */
[----:B-1----:R-:W-:-:S04]  /*bac0*/  ULEA UR12, UR13, UR12, 0x18 ;  /* 0x0000000c0d0c7291 */ /* 0x002fc8000f8ec03f */
[----:B------:R-:W-:-:S09]  /*bad0*/  UIADD3 UR12, UR12, 0xb000, URZ ;  /* 0x0000b0000c0c7890 */ /* 0x000fd2000fffe03f */
[----:B------:R1:W-:Y:S01]  /*bae0*/  UBLKRED.G.S.ADD.F32.RN [UR10], [UR12], UR4, desc[UR16] ;  /* 0x0000100a0c0073bb */ /* 0x0003e200080a1404 */
[----:B------:R0:W-:Y:S01]  /*baf0*/  UTMACMDFLUSH ;  /* 0x00000000000079b7 */ /* 0x0001e20000000000 */
[----:B-1----:R-:W-:-:S04]  /*bb00*/  DEPBAR.LE SB0, 0x1 ;  /* 0x000080400000791a */ /* 0x002fc80000000000 */
.L_x_2474:
[----:B------:R-:W-:Y:S05]  /*bb10*/  BSYNC B0 ;  /* 0x0000000000007941 */ /* 0x000fea0003800000 */
.L_x_2473:
[----:B------:R-:W-:Y:S06]  /*bb20*/  BAR.ARV 0xa, 0xa0 ;  /* 0x0282800000007b1d */ /* 0x000fec0000002000 */
[----:B------:R-:W-:Y:S04]  /*bb30*/  BSSY B0, `(.L_x_2475) ;  /* 0x0000003000007945 */ /* 0x000fe80003800000 */
[----:B------:R-:W-:Y:S05]  /*bb40*/  @!P0 BRA `(.L_x_2476) ;  /* 0x0000000000048947 */ /* 0x000fea0003800000 */
[----:B------:R-:W-:-:S04]  /*bb50*/  DEPBAR.LE SB0, 0x0 ;  /* 0x000080000000791a */ /* 0x000fc80000000000 */
.L_x_2476:
[----:B------:R-:W-:Y:S05]  /*bb60*/  BSYNC B0 ;  /* 0x0000000000007941 */ /* 0x000fea0003800000 */
.L_x_2475:
[----:B------:R-:W-:Y:S06]  /*bb70*/  BAR.ARV 0xb, 0xa0 ;  /* 0x02c2800000007b1d */ /* 0x000fec0000002000 */
[----:B------:R-:W-:Y:S01]  /*bb80*/  UIADD3 UR12, UR8, 0x1, URZ ;  /* 0x00000001080c7890 */ /* 0x000fe2000fffe03f */
[----:B------:R-:W-:Y:S11]  /*bb90*/  BRA `(.L_x_2477) ;  /* 0x0000000000047947 */ /* 0x000ff60003800000 */
.L_x_2470:
[----:B------:R-:W-:-:S05]  /*bba0*/  UMOV UR12, UR8 ;  /* 0x00000008000c7c82 */ /* 0x000fca0008000000 */
.L_x_2477:
[----:B------:R-:W-:-:S04]  /*bbb0*/  UIADD3 UR4, UR8, 0x1, URZ ;  /* 0x0000000108047890 */ /* 0x000fc8000fffe03f */
[----:B------:R-:W-:-:S06]  /*bbc0*/  UISETP.NE.AND UP0, UPT, UR5, UR4, UPT ;  /* 0x000000040500728c */ /* 0x000fcc000bf05270 */
[----:B------:R-:W-:-:S13]  /*bbd0*/  PLOP3.LUT P1, PT, PT, PT, UP0, 0x80, 0x0 ;  /* 0x000000000000781c */ /* 0x000fda0003f2f008 */
[----:B------:R-:W-:Y:S05]  /*bbe0*/  @!P1 BRA `(.L_x_2413) ;  /* 0x0000002400489947 */ /* 0x000fea0003800000 */
[----:B------:R-:W-:Y:S01]  /*bbf0*/  ULDC.64 UR10, c[0x0][0x2c0] ;  /* 0x0000b000000a7ab9 */ /* 0x000fe20000000a00 */
[----:B------:R-:W-:Y:S02]  /*bc00*/  UIADD3 UR19, UR9, UR7, URZ ;  /* 0x0000000709137290 */ /* 0x000fe4000fffe03f */
[----:B------:R-:W-:Y:S02]  /*bc10*/  ULEA UR18, UP0, UR6, UR10, 0x2 ;  /* 0x0000000a06127291 */ /* 0x000fe4000f80103f */
[----:B------:R-:W-:Y:S02]  /*bc20*/  UIMAD UR13, UR12, 0x1800, URZ ;  /* 0x000018000c0d78a4 */ /* 0x000fe4000f8e023f */
[----:B------:R-:W-:Y:S02]  /*bc30*/  ULEA.HI.X UR19, UR6, UR11, UR19, 0x2, UP0 ;  /* 0x0000000b06137291 */ /* 0x000fe400080f1413 */
[----:B------:R-:W-:Y:S02]  /*bc40*/  UIADD3 UR14, UP0, UR18, 0x3000, URZ ;  /* 0x00003000120e7890 */ /* 0x000fe4000ff1e03f */
[----:B------:R-:W-:-:S02]  /*bc50*/  UIADD3 UR16, UP1, UR18, 0x6000, URZ ;  /* 0x0000600012107890 */ /* 0x000fc4000ff3e03f */
[----:B------:R-:W-:Y:S02]  /*bc60*/  UIADD3 UR18, UP2, UR18, 0x9000, URZ ;  /* 0x0000900012127890 */ /* 0x000fe4000ff5e03f */
[----:B------:R-:W-:Y:S02]  /*bc70*/  UIADD3.X UR15, URZ, UR19, URZ, UP0, !UPT ;  /* 0x000000133f0f7290 */ /* 0x000fe400087fe43f */
[----:B------:R-:W-:Y:S02]  /*bc80*/  UIADD3.X UR17, URZ, UR19, URZ, UP1, !UPT ;  /* 0x000000133f117290 */ /* 0x000fe40008ffe43f */
[----:B------:R-:W-:Y:S01]  /*bc90*/  UIADD3.X UR19, URZ, UR19, URZ, UP2, !UPT ;  /* 0x000000133f137290 */ /* 0x000fe200097fe43f */
[----:B------:R-:W-:Y:S01]  /*bca0*/  UMOV UR4, URZ ;  /* 0x0000003f00047c82 */ /* 0x000fe20008000000 */
[----:B------:R-:W-:Y:S01]  /*bcb0*/  ULDC.64 UR24, c[0x0][0x2c0] ;  /* 0x0000b00000187ab9 */ /* 0x000fe20000000a00 */
[----:B------:R-:W-:-:S09]  /*bcc0*/  UMOV UR20, UR13 ;  /* 0x0000000d00147c82 */ /* 0x000fd20008000000 */
.L_x_2490:
        /* <DEDUP_REMOVED lines=20> */
.L_x_2479:
[----:B------:R-:W-:Y:S05]  /*be10*/  BSYNC B0 ;  /* 0x0000000000007941 */ /* 0x000fea0003800000 */
.L_x_2478:
        /* <DEDUP_REMOVED lines=13> */
.L_x_2481:
[----:B------:R-:W-:Y:S05]  /*bef0*/  BSYNC B0 ;  /* 0x0000000000007941 */ /* 0x000fea0003800000 */
.L_x_2480:
[----:B------:R-:W-:Y:S06]  /*bf00*/  BAR.ARV 0xa, 0xa0 ;  /* 0x0282800000007b1d */ /* 0x000fec0000002000 */
[----:B------:R-:W-:Y:S04]  /*bf10*/  BSSY B0, `(.L_x_2482) ;  /* 0x0000003000007945 */ /* 0x000fe80003800000 */
[----:B------:R-:W-:Y:S05]  /*bf20*/  @!P0 BRA `(.L_x_2483) ;  /* 0x0000000000048947 */ /* 0x000fea0003800000 */
[----:B------:R-:W-:-:S04]  /*bf30*/  DEPBAR.LE SB0, 0x0 ;  /* 0x000080000000791a */ /* 0x000fc80000000000 */
.L_x_2483:
[----:B------:R-:W-:Y:S05]  /*bf40*/  BSYNC B0 ;  /* 0x0000000000007941 */ /* 0x000fea0003800000 */
.L_x_2482:
        /* <DEDUP_REMOVED lines=13> */
.L_x_2485:
[----:B------:R-:W-:Y:S05]  /*c020*/  BSYNC B0 ;  /* 0x0000000000007941 */ /* 0x000fea0003800000 */
.L_x_2484:
        /* <DEDUP_REMOVED lines=13> */
.L_x_2487:
[----:B------:R-:W-:Y:S05]  /*c100*/  BSYNC B0 ;  /* 0x0000000000007941 */ /* 0x000fea0003800000 */
.L_x_2486:
[----:B------:R-:W-:Y:S01]  /*c110*/  UIADD3 UR12, UR12, 0x2, URZ ;  /* 0x000000020c0c7890 */ /* 0x000fe2000fffe03f */
[----:B------:R-:W-:Y:S06]  /*c120*/  BAR.ARV 0xa, 0xa0 ;  /* 0x0282800000007b1d */ /* 0x000fec0000002000 */
[----:B------:R-:W-:Y:S01]  /*c130*/  UISETP.GE.AND UP0, UPT, UR12, UR5, UPT ;  /* 0x000000050c00728c */ /* 0x000fe2000bf06270 */
[----:B------:R-:W-:Y:S04]  /*c140*/  BSSY B0, `(.L_x_2488) ;  /* 0x0000003000007945 */ /* 0x000fe80003800000 */
[----:B------:R-:W-:Y:S06]  /*c150*/  @!P0 BRA `(.L_x_2489) ;  /* 0x0000000000048947 */ /* 0x000fec0003800000 */
[----:B------:R-:W-:-:S04]  /*c160*/  DEPBAR.LE SB0, 0x0 ;  /* 0x000080000000791a */ /* 0x000fc80000000000 */
.L_x_2489:
[----:B------:R-:W-:Y:S05]  /*c170*/  BSYNC B0 ;  /* 0x0000000000007941 */ /* 0x000fea0003800000 */
.L_x_2488:
[----:B------:R-:W-:Y:S06]  /*c180*/  BAR.ARV 0xb, 0xa0 ;  /* 0x02c2800000007b1d */ /* 0x000fec0000002000 */
[----:B------:R-:W-:Y:S01]  /*c190*/  PLOP3.LUT P1, PT, PT, PT, UP0, 0x80, 0x0 ;  /* 0x000000000000781c */ /* 0x000fe20003f2f008 */
[----:B------:R-:W-:Y:S02]  /*c1a0*/  UIADD3 UR20, UR20, 0x3000, URZ ;  /* 0x0000300014147890 */ /* 0x000fe4000fffe03f */
[----:B------:R-:W-:-:S10]  /*c1b0*/  UIADD3 UR4, UR4, 0x3000, URZ ;  /* 0x0000300004047890 */ /* 0x000fd4000fffe03f */
[----:B------:R-:W-:Y:S05]  /*c1c0*/  @!P1 BRA `(.L_x_2490) ;  /* 0xfffffff800c09947 */ /* 0x000fea000383ffff */
[----:B------:R-:W-:Y:S05]  /*c1d0*/  BRA `(.L_x_2413) ;  /* 0x0000001c00cc7947 */ /* 0x000fea0003800000 */
.L_x_2467:
        /* <DEDUP_REMOVED lines=21> */
.L_x_2491:
[----:B------:R-:W-:Y:S01]  /*c330*/  ULDC UR8, c[0x0][0xb44] ;  /* 0x0002d10000087ab9 */ /* 0x000fe20000000800 */
[----:B------:R-:W-:Y:S01]  /*c340*/  UMOV UR11, UR7 ;  /* 0x00000007000b7c82 */ /* 0x000fe20008000000 */
[----:B------:R-:W-:-:S11]  /*c350*/  UISETP.NE.AND UP0, UPT, UR8, 0x1, UPT ;  /* 0x000000010800788c */ /* 0x000fd6000bf05270 */
[----:B------:R-:W-:Y:S02]  /*c360*/  @UP0 ULDC.64 UR12, c[0x0][0xb48] ;  /* 0x0002d200000c0ab9 */ /* 0x000fe40000000a00 */
[----:B------:R-:W-:-:S04]  /*c370*/  UIMAD.WIDE.U32 UR4, UR7, UR12, URZ ;  /* 0x0000000c070472a5 */ /* 0x000fc8000f8e003f */
[----:B------:R-:W-:-:S04]  /*c380*/  @UP0 USHF.R.U32.HI UR11, URZ, UR13, UR5 ;  /* 0x0000000d3f0b0299 */ /* 0x000fc80008011605 */
[----:B------:R-:W-:-:S12]  /*c390*/  UIMAD UR4, UR11, UR8, URZ ;  /* 0x000000080b0472a4 */ /* 0x000fd8000f8e023f */
.L_x_2492:
[----:B------:R-:W-:Y:S01]  /*c3a0*/  ULDC UR8, c[0x0][0xb38] ;  /* 0x0002ce0000087ab9 */ /* 0x000fe20000000800 */
[----:B------:R-:W-:Y:S01]  /*c3b0*/  UIADD3 UR4, UR7, -UR4, URZ ;  /* 0x8000000407047290 */ /* 0x000fe2000fffe03f */
[----:B------:R-:W-:Y:S01]  /*c3c0*/  MOV R8, 0x1 ;  /* 0x0000000100087802 */ /* 0x000fe20000000f00 */
[----:B------:R-:W-:Y:S01]  /*c3d0*/  UISETP.NE.AND UP0, UPT, UR8, 0x1, UPT ;  /* 0x000000010800788c */ /* 0x000fe2000bf05270 */
[----:B------:R-:W-:Y:S01]  /*c3e0*/  IMAD.MOV.U32 R0, RZ, RZ, RZ ;  /* 0x000000ffff007224 */ /* 0x000fe200078e00ff */
[----:B------:R-:W-:Y:S02]  /*c3f0*/  ULDC UR5, c[0x0][0xb44] ;  /* 0x0002d10000057ab9 */ /* 0x000fe40000000800 */
[----:B------:R-:W-:-:S07]  /*c400*/  UIMAD UR6, UR6, UR5, UR4 ;  /* 0x00000005060672a4 */ /* 0x000fce000f8e0204 */
        /* <DEDUP_REMOVED lines=9> */
[----:B------:R-:W1:Y:S01]  /*c4a0*/  LDC R3, c[0x0][0x280] ;  /* 0x0000a000ff037b82 */ /* 0x000e620000000800 */
[----:B------:R-:W-:Y:S01]  /*c4b0*/  USHF.L.U32 UR11, UR11, 0x7, URZ ;  /* 0x000000070b0b7899 */ /* 0x000fe2000800063f */
[----:B------:R-:W-:-:S06]  /*c4c0*/  ULDC UR4, c[0x0][0x74c] ;  /* 0x0001d30000047ab9 */ /* 0x000fcc0000000800 */
[----:B------:R-:W1:Y:S02]  /*c4d0*/  LDC R2, c[0x0][0x290] ;  /* 0x0000a400ff027b82 */ /* 0x000e640000000800 */
[----:B-1----:R-:W-:Y:S02]  /*c4e0*/  IADD3 R2, -R2, UR11, R3 ;  /* 0x0000000b02027c10 */ /* 0x002fe4000fffe103 */
[----:B------:R-:W-:-:S03]  /*c4f0*/  IADD3 R3, R3, 0x5f, RZ ;  /* 0x0000005f03037810 */ /* 0x000fc60007ffe0ff */
[----:B------:R-:W-:Y:S02]  /*c500*/  VIADD R2, R2, -UR4 ;  /* 0x8000000402027c36 */ /* 0x000fe40008000000 */
[----:B------:R-:W-:-:S04]  /*c510*/  IMAD.HI R4, R3, 0x2aaaaaab, RZ ;  /* 0x2aaaaaab03047827 */ /* 0x000fc800078e02ff */
[----:B------:R-:W-:Y:S01]  /*c520*/  IMAD.HI R2, R2, 0x2aaaaaab, RZ ;  /* 0x2aaaaaab02027827 */ /* 0x000fe200078e02ff */
[----:B------:R-:W-:-:S04]  /*c530*/  SHF.R.U32.HI R5, RZ, 0x1f, R4 ;  /* 0x0000001fff057819 */ /* 0x000fc80000011604 */
[----:B------:R-:W-:Y:S02]  /*c540*/  SHF.R.U32.HI R3, RZ, 0x1f, R2 ;  /* 0x0000001fff037819 */ /* 0x000fe40000011602 */
[----:B------:R-:W-:Y:S02]  /*c550*/  LEA.HI.SX32 R4, R4, R5, 0x1c ;  /* 0x0000000504047211 */ /* 0x000fe400078fe2ff */
[----:B------:R-:W-:-:S04]  /*c560*/  LEA.HI.SX32 R3, R2, R3, 0x1c ;  /* 0x0000000302037211 */ /* 0x000fc800078fe2ff */
[----:B------:R-:W-:-:S04]  /*c570*/  VIMNMX R5, RZ, R3, !PT ;  /* 0x00000003ff057248 */ /* 0x000fc80007fe0100 */
[----:B------:R-:W-:-:S13]  /*c580*/  ISETP.GT.AND P0, PT, R4, R5, PT ;  /* 0x000000050400720c */ /* 0x000fda0003f04270 */
[----:B------:R-:W-:Y:S05]  /*c590*/  @!P0 BRA `(.L_x_2493) ;  /* 0x0000001800488947 */ /* 0x000fea0003800000 */
[----:B------:R-:W1:Y:S01]  /*c5a0*/  LDC.64 R2, c[0x0][0x718] ;  /* 0x0001c600ff027b82 */ /* 0x000e620000000a00 */
[----:B------:R-:W-:Y:S01]  /*c5b0*/  IMAD.U32 R9, RZ, RZ, UR20 ;  /* 0x00000014ff097e24 */ /* 0x000fe2000f8e00ff */
[----:B------:R-:W-:Y:S01]  /*c5c0*/  ULDC UR4, c[0x0][0x2e8] ;  /* 0x0000ba0000047ab9 */ /* 0x000fe20000000800 */
[----:B------:R-:W-:Y:S01]  /*c5d0*/  ELECT P0, URZ, PT ;  /* 0x00000000003f782f */ /* 0x000fe20003800000 */
[----:B------:R-:W-:Y:S01]  /*c5e0*/  BSSY B0, `(.L_x_2493) ;  /* 0x000018d000007945 */ /* 0x000fe20003800000 */
[----:B------:R-:W-:Y:S01]  /*c5f0*/  UISETP.NE.AND UP0, UPT, UR4, 0x1, UPT ;  /* 0x000000010400788c */ /* 0x000fe2000bf05270 */
[----:B------:R-:W-:Y:S01]  /*c600*/  SHF.R.S32.HI R9, RZ, 0x1f, R9 ;  /* 0x0000001fff097819 */ /* 0x000fe20000011409 */
[----:B------:R-:W-:Y:S01]  /*c610*/  UMOV UR12, UR20 ;  /* 0x00000014000c7c82 */ /* 0x000fe20008000000 */
[----:B------:R-:W2:Y:S08]  /*c620*/  LDC.64 R6, c[0x0][0x730] ;  /* 0x0001cc00ff067b82 */ /* 0x000eb00000000a00 */
[----:B------:R-:W3:Y:S01]  /*c630*/  LDC.64 R12, c[0x0][0x720] ;  /* 0x0001c800ff0c7b82 */ /* 0x000ee20000000a00 */
[----:B------:R-:W-:Y:S01]  /*c640*/  @UP0 ULDC UR4, c[0x0][0x2ec] ;  /* 0x0000bb0000040ab9 */ /* 0x000fe20000000800 */
[----:B------:R-:W-:Y:S01]  /*c650*/  @UP0 ULDC UR6, c[0x0][0x2f0] ;  /* 0x0000bc0000060ab9 */ /* 0x000fe20000000800 */
[----:B------:R-:W-:-:S04]  /*c660*/  UIMAD.WIDE.U32 UR4, UR20, UR4, URZ ;  /* 0x00000004140472a5 */ /* 0x000fc8000f8e003f */
[----:B------:R-:W-:Y:S01]  /*c670*/  @UP0 USHF.R.U32.HI UR12, URZ, UR6, UR5 ;  /* 0x000000063f0c0299 */ /* 0x000fe20008011605 */
[C---:B-1----:R-:W-:Y:S02]  /*c680*/  IMAD R0, R9.reuse, R2, RZ ;  /* 0x0000000209007224 */ /* 0x042fe400078e02ff */
[----:B--2---:R-:W-:Y:S02]  /*c690*/  IMAD R10, R9, R6, RZ ;  /* 0x00000006090a7224 */ /* 0x004fe400078e02ff */
[----:B------:R-:W-:Y:S02]  /*c6a0*/  IMAD R9, R3, UR20, R0 ;  /* 0x0000001403097c24 */ /* 0x000fe4000f8e0200 */
[----:B------:R-:W-:-:S04]  /*c6b0*/  IMAD.WIDE.U32 R2, R2, UR20, RZ ;  /* 0x0000001402027c25 */ /* 0x000fc8000f8e00ff */
[----:B------:R-:W-:Y:S02]  /*c6c0*/  IMAD R15, R7, UR20, R10 ;  /* 0x00000014070f7c24 */ /* 0x000fe4000f8e020a */
[----:B------:R-:W-:Y:S01]  /*c6d0*/  IMAD.IADD R3, R3, 0x1, R9 ;  /* 0x0000000103037824 */ /* 0x000fe200078e0209 */
[----:B------:R-:W1:Y:S01]  /*c6e0*/  LDC.64 R10, c[0x0][0x738] ;  /* 0x0001ce00ff0a7b82 */ /* 0x000e620000000a00 */
[----:B------:R-:W-:Y:S02]  /*c6f0*/  IMAD.U32 R9, RZ, RZ, UR21 ;  /* 0x00000015ff097e24 */ /* 0x000fe4000f8e00ff */
[----:B---3--:R-:W-:-:S03]  /*c700*/  IMAD.WIDE.U32 R2, R12, UR21, R2 ;  /* 0x000000150c027c25 */ /* 0x008fc6000f8e0002 */
[----:B------:R-:W-:Y:S01]  /*c710*/  SHF.R.S32.HI R9, RZ, 0x1f, R9 ;  /* 0x0000001fff097819 */ /* 0x000fe20000011409 */
[----:B------:R-:W-:Y:S01]  /*c720*/  IMAD.WIDE.U32 R6, R6, UR20, RZ ;  /* 0x0000001406067c25 */ /* 0x000fe2000f8e00ff */
[----:B------:R2:W-:Y:S03]  /*c730*/  STL.64 [R1], R2 ;  /* 0x0000000201007387 */ /* 0x0005e60000100a00 */
[----:B------:R-:W-:Y:S01]  /*c740*/  IMAD R0, R9, R12, RZ ;  /* 0x0000000c09007224 */ /* 0x000fe200078e02ff */
[----:B------:R-:W-:-:S03]  /*c750*/  IADD3 R7, R7, R15, RZ ;  /* 0x0000000f07077210 */ /* 0x000fc60007ffe0ff */
[----:B------:R-:W-:Y:S02]  /*c760*/  IMAD R13, R13, UR21, R0 ;  /* 0x000000150d0d7c24 */ /* 0x000fe4000f8e0200 */
[----:B-1----:R-:W-:Y:S02]  /*c770*/  IMAD R0, R9, R10, RZ ;  /* 0x0000000a09007224 */ /* 0x002fe400078e02ff */
[----:B------:R-:W-:-:S04]  /*c780*/  IMAD.WIDE.U32 R6, R10, UR21, R6 ;  /* 0x000000150a067c25 */ /* 0x000fc8000f8e0006 */
[----:B------:R-:W-:Y:S02]  /*c790*/  IMAD R11, R11, UR21, R0 ;  /* 0x000000150b0b7c24 */ /* 0x000fe4000f8e0200 */
[----:B------:R-:W-:Y:S01]  /*c7a0*/  IMAD.MOV.U32 R0, RZ, RZ, RZ ;  /* 0x000000ffff007224 */ /* 0x000fe200078e00ff */
[----:B--2---:R-:W-:Y:S06]  /*c7b0*/  @!P0 BRA `(.L_x_2494) ;  /* 0x0000001400bc8947 */ /* 0x004fec0003800000 */
        /* <DEDUP_REMOVED lines=10> */
.L_x_2523:
[----:B------:R-:W2:Y:S01]  /*c860*/  LDL.64 R14, [R1] ;  /* 0x00000000010e7983 */ /* 0x000ea20000100a00 */
[----:B------:R-:W-:Y:S01]  /*c870*/  IMAD.IADD R21, R7, 0x1, R11 ;  /* 0x0000000107157824 */ /* 0x000fe200078e020b */
[----:B------:R-:W-:Y:S01]  /*c880*/  MOV R8, 0x1 ;  /* 0x0000000100087802 */ /* 0x000fe20000000f00 */
[----:B--2---:R-:W-:-:S05]  /*c890*/  IMAD.IADD R10, R15, 0x1, R13 ;  /* 0x000000010f0a7824 */ /* 0x004fca00078e020d */
[----:B------:R2:W-:Y:S01]  /*c8a0*/  STL [R1+0x8], R10 ;  /* 0x0000080a01007387 */ /* 0x0005e20000100800 */
[----:B------:R-:W-:Y:S05]  /*c8b0*/  @P0 BRA `(.L_x_2496) ;  /* 0x0000000000180947 */ /* 0x000fea0003800000 */
[----:B------:R-:W3:Y:S01]  /*c8c0*/  S2R R2, SR_TID.X ;  /* 0x0000000000027919 */ /* 0x000ee20000002100 */
[----:B-1----:R-:W-:-:S04]  /*c8d0*/  IMAD.MOV.U32 R3, RZ, RZ, 0x3180 ;  /* 0x00003180ff037424 */ /* 0x002fc800078e00ff */
[----:B------:R4:W-:Y:S01]  /*c8e0*/  SYNCS.ARRIVE.TRANS64 RZ, [R0+URZ+0x26810], R3 ;  /* 0x0268100300ff79a7 */ /* 0x0009e2000800003f */
[----:B---3--:R-:W-:-:S13]  /*c8f0*/  LOP3.LUT P1, RZ, R2, 0x1f, RZ, 0xc0, !PT ;  /* 0x0000001f02ff7812 */ /* 0x008fda000782c0ff */
[----:B----4-:R-:W-:Y:S05]  /*c900*/  @!P1 BRA `(.L_x_2496) ;  /* 0x0000000000049947 */ /* 0x010fea0003800000 */
[----:B------:R-:W-:Y:S01]  /*c910*/  BPT.TRAP 0x1 ;  /* 0x000000040000795c */ /* 0x000fe20000300000 */
.L_x_2496:
[----:B------:R-:W-:Y:S01]  /*c920*/  R2UR UR19, R5 ;  /* 0x00000000051372ca */ /* 0x000fe200000e0000 */
[----:B------:R-:W3:Y:S01]  /*c930*/  LDC.64 R12, c[0x0][0x198] ;  /* 0x00006600ff0c7b82 */ /* 0x000ee20000000a00 */
[----:B------:R-:W-:Y:S01]  /*c940*/  ULDC.64 UR4, c[0x0][0x700] ;  /* 0x0001c00000047ab9 */ /* 0x000fe20000000a00 */
[----:B------:R-:W-:Y:S01]  /*c950*/  R2UR UR8, R0 ;  /* 0x00000000000872ca */ /* 0x000fe200000e0000 */
[----:B------:R-:W-:Y:S01]  /*c960*/  UMOV UR24, 0x0 ;  /* 0x0000000000187882 */ /* 0x000fe20000000000 */
[----:B------:R-:W-:Y:S01]  /*c970*/  MOV R9, UR4 ;  /* 0x0000000400097c02 */ /* 0x000fe20008000f00 */
[----:B------:R-:W-:Y:S01]  /*c980*/  UMOV UR25, 0x14f00000 ;  /* 0x14f0000000197882 */ /* 0x000fe20000000000 */
[----:B------:R-:W-:Y:S01]  /*c990*/  UMOV UR18, URZ ;  /* 0x0000003f00127c82 */ /* 0x000fe20008000000 */
[----:B------:R-:W-:Y:S01]  /*c9a0*/  UMOV UR9, 0x18 ;  /* 0x0000001800097882 */ /* 0x000fe20000000000 */
[----:B------:R-:W-:Y:S01]  /*c9b0*/  UMOV UR13, UR21 ;  /* 0x00000015000d7c82 */ /* 0x000fe20008000000 */
[----:B------:R-:W-:Y:S01]  /*c9c0*/  UMOV UR10, UR18 ;  /* 0x00000012000a7c82 */ /* 0x000fe20008000000 */
[----:B------:R-:W-:Y:S01]  /*c9d0*/  UMOV UR28, UR12 ;  /* 0x0000000c001c7c82 */ /* 0x000fe20008000000 */
[----:B------:R-:W-:Y:S01]  /*c9e0*/  UMOV UR29, UR21 ;  /* 0x00000015001d7c82 */ /* 0x000fe20008000000 */
[----:B------:R-:W-:-:S03]  /*c9f0*/  UIMAD UR19, UR19, 0x60, URZ ;  /* 0x00000060131378a4 */ /* 0x000fc6000f8e023f */
[----:B------:R-:W-:Y:S02]  /*ca00*/  UIADD3 UR16, UR8, 0xe000, URZ ;  /* 0x0000e00008107890 */ /* 0x000fe4000fffe03f */
[----:B------:R-:W-:Y:S01]  /*ca10*/  UIADD3 UR17, UR8, 0x26810, URZ ;  /* 0x0002681008117890 */ /* 0x000fe2000fffe03f */
[----:B-1----:R-:W-:Y:S01]  /*ca20*/  IMAD.U32 R3, RZ, RZ, UR19 ;  /* 0x00000013ff037e24 */ /* 0x002fe2000f8e00ff */
[----:B------:R-:W-:Y:S01]  /*ca30*/  IADD3 R2, P1, R14, UR19, RZ ;  /* 0x000000130e027c10 */ /* 0x000fe2000ff3e0ff */
[----:B------:R-:W-:Y:S01]  /*ca40*/  UIADD3 UR26, UR8, 0x1a000, URZ ;  /* 0x0001a000081a7890 */ /* 0x000fe2000fffe03f */
[----:B------:R-:W-:Y:S02]  /*ca50*/  VIADD R14, R4, 0xffffffff ;  /* 0xffffffff040e7836 */ /* 0x000fe40000000000 */
[----:B------:R-:W-:Y:S01]  /*ca60*/  LEA.HI.X.SX32 R3, R3, R10, 0x1, P1 ;  /* 0x0000000a03037211 */ /* 0x000fe200008f0eff */
[----:B--2---:R-:W-:Y:S01]  /*ca70*/  IMAD.U32 R10, RZ, RZ, UR5 ;  /* 0x00000005ff0a7e24 */ /* 0x004fe2000f8e00ff */
[C---:B------:R-:W-:Y:S01]  /*ca80*/  LEA R11, P1, R2.reuse, R9, 0x2 ;  /* 0x00000009020b7211 */ /* 0x040fe200078210ff */
[----:B------:R-:W-:Y:S01]  /*ca90*/  UMOV UR27, UR17 ;  /* 0x00000011001b7c82 */ /* 0x000fe20008000000 */
[----:B------:R1:W-:Y:S02]  /*caa0*/  STL [R1+0x1c], R14 ;  /* 0x00001c0e01007387 */ /* 0x0003e40000100800 */
[----:B------:R-:W-:Y:S01]  /*cab0*/  R2UR UR4, R11 ;  /* 0x000000000b0472ca */ /* 0x000fe200000e0000 */
[----:B---3--:R-:W-:Y:S01]  /*cac0*/  IMAD.MOV.U32 R11, RZ, RZ, R12 ;  /* 0x000000ffff0b7224 */ /* 0x008fe200078e000c */
[----:B------:R-:W-:Y:S01]  /*cad0*/  LEA.HI.X R2, R2, R10, R3, 0x2, P1 ;  /* 0x0000000a02027211 */ /* 0x000fe200008f1403 */
[----:B------:R1:W-:Y:S01]  /*cae0*/  STL [R1+0x10], RZ ;  /* 0x000010ff01007387 */ /* 0x0003e20000100800 */
[----:B------:R-:W-:Y:S01]  /*caf0*/  MOV R12, R13 ;  /* 0x0000000d000c7202 */ /* 0x000fe20000000f00 */
[----:B------:R-:W-:Y:S01]  /*cb00*/  IMAD.MOV.U32 R13, RZ, RZ, 0x8000 ;  /* 0x00008000ff0d7424 */ /* 0x000fe200078e00ff */
[----:B------:R-:W-:-:S02]  /*cb10*/  R2UR UR5, R2 ;  /* 0x00000000020572ca */ /* 0x000fc400000e0000 */
[----:B------:R-:W-:-:S04]  /*cb20*/  IADD3 R2, P1, R11, 0xf0, RZ ;  /* 0x000000f00b027810 */ /* 0x000fc80007f3e0ff */
[----:B------:R-:W-:Y:S01]  /*cb30*/  R2UR UR22, R2 ;  /* 0x00000000021672ca */ /* 0x000fe200000e0000 */
[----:B------:R-:W-:-:S05]  /*cb40*/  IMAD.X R3, RZ, RZ, R12, P1 ;  /* 0x000000ffff037224 */ /* 0x000fca00008e060c */
[----:B------:R-:W-:-:S13]  /*cb50*/  R2UR UR23, R3 ;  /* 0x00000000031772ca */ /* 0x000fda00000e0000 */
[----:B------:R-:W-:Y:S01]  /*cb60*/  UTMALDG.4D [UR16], [UR22], desc[UR24] ;  /* 0x00001810160075b4 */ /* 0x000fe20008019000 */
[----:B------:R2:W-:Y:S01]  /*cb70*/  UBLKCP.S.G [UR26], [UR4], UR9 ;  /* 0x0000001a040073ba */ /* 0x0005e20008000209 */
[----:B------:R3:W-:Y:S02]  /*cb80*/  SYNCS.ARRIVE.TRANS64 RZ, [R0+URZ+0x26800], R13 ;  /* 0x0268000d00ff79a7 */ /* 0x0007e4000800003f */
[----:B---3--:R-:W-:-:S04]  /*cb90*/  IADD3 R13, P1, R11, 0x2f0, RZ ;  /* 0x000002f00b0d7810 */ /* 0x008fc80007f3e0ff */
[----:B------:R-:W-:Y:S01]  /*cba0*/  R2UR UR6, R13 ;  /* 0x000000000d0672ca */ /* 0x000fe200000e0000 */
[----:B--2---:R-:W-:Y:S01]  /*cbb0*/  UIADD3 UR9, UR8, 0x26800, URZ ;  /* 0x0002680008097890 */ /* 0x004fe2000fffe03f */
[----:B------:R-:W-:Y:S01]  /*cbc0*/  IADD3.X R13, RZ, R12, RZ, P1, !PT ;  /* 0x0000000cff0d7210 */ /* 0x000fe20000ffe4ff */
[----:B------:R-:W-:Y:S01]  /*cbd0*/  UIADD3 UR24, UR8, 0x4000, URZ ;  /* 0x0000400008187890 */ /* 0x000fe2000fffe03f */
[----:B------:R-:W-:Y:S02]  /*cbe0*/  UMOV UR16, 0x0 ;  /* 0x0000000000107882 */ /* 0x000fe40000000000 */
[----:B------:R-:W-:Y:S01]  /*cbf0*/  R2UR UR7, R13 ;  /* 0x000000000d0772ca */ /* 0x000fe200000e0000 */
[----:B------:R-:W-:Y:S01]  /*cc00*/  UMOV UR17, 0x10000000 ;  /* 0x1000000000117882 */ /* 0x000fe20000000000 */
[----:B------:R-:W-:Y:S01]  /*cc10*/  IADD3 R13, P1, R11, 0x3f0, RZ ;  /* 0x000003f00b0d7810 */ /* 0x000fe20007f3e0ff */
[----:B------:R-:W-:Y:S01]  /*cc20*/  UMOV UR27, UR11 ;  /* 0x0000000b001b7c82 */ /* 0x000fe20008000000 */
[----:B------:R-:W-:Y:S01]  /*cc30*/  UMOV UR26, UR18 ;  /* 0x00000012001a7c82 */ /* 0x000fe20008000000 */
[----:B------:R-:W-:Y:S01]  /*cc40*/  UMOV UR25, UR9 ;  /* 0x0000000900197c82 */ /* 0x000fe20008000000 */
[----:B------:R-:W-:Y:S01]  /*cc50*/  R2UR UR14, R13 ;  /* 0x000000000d0e72ca */ /* 0x000fe200000e0000 */
[----:B------:R-:W-:Y:S01]  /*cc60*/  IMAD.X R13, RZ, RZ, R12, P1 ;  /* 0x000000ffff0d7224 */ /* 0x000fe200008e060c */
[----:B------:R-:W-:-:S04]  /*cc70*/  ISETP.GE.AND P1, PT, R5, R14, PT ;  /* 0x0000000e0500720c */ /* 0x000fc80003f26270 */
[----:B------:R-:W-:Y:S01]  /*cc80*/  R2UR UR15, R13 ;  /* 0x000000000d0f72ca */ /* 0x000fe200000e0000 */
[----:B------:R1:W-:-:S12]  /*cc90*/  UTMALDG.4D [UR8], [UR6], desc[UR16] ;  /* 0x00001008060075b4 */ /* 0x0003d80008019000 */
[----:B------:R1:W-:Y:S02]  /*cca0*/  UTMALDG.4D [UR24], [UR14], desc[UR16] ;  /* 0x000010180e0075b4 */ /* 0x0003e40008019000 */
[----:B-1----:R-:W-:Y:S05]  /*ccb0*/  @P1 BRA `(.L_x_2497) ;  /* 0x0000000c00b01947 */ /* 0x002fea0003800000 */
[-C--:B------:R-:W-:Y:S01]  /*ccc0*/  LOP3.LUT R16, RZ, R5.reuse, RZ, 0x33, !PT ;  /* 0x00000005ff107212 */ /* 0x080fe200078e33ff */
[----:B------:R-:W-:Y:S01]  /*ccd0*/  IMAD.MOV.U32 R8, RZ, RZ, 0x1 ;  /* 0x00000001ff087424 */ /* 0x000fe200078e00ff */
[----:B------:R-:W-:Y:S02]  /*cce0*/  MOV R13, R5 ;  /* 0x00000005000d7202 */ /* 0x000fe40000000f00 */
[C---:B------:R-:W-:Y:S01]  /*ccf0*/  IADD3 R16, R4.reuse, R16, RZ ;  /* 0x0000001004107210 */ /* 0x040fe20007ffe0ff */
[----:B------:R-:W-:-:S05]  /*cd00*/  VIADD R4, R4, 0xfffffffe ;  /* 0xfffffffe04047836 */ /* 0x000fca0000000000 */
[----:B------:R-:W-:Y:S02]  /*cd10*/  ISETP.NE.AND P1, PT, R4, R5, PT ;  /* 0x000000050400720c */ /* 0x000fe40003f25270 */
[----:B------:R-:W-:-:S05]  /*cd20*/  LOP3.LUT R4, R16, 0x1, RZ, 0xc0, !PT ;  /* 0x0000000110047812 */ /* 0x000fca00078ec0ff */
[----:B------:R1:W-:Y:S06]  /*cd30*/  STL [R1+0x18], R4 ;  /* 0x0000180401007387 */ /* 0x0003ec0000100800 */
[----:B------:R-:W-:Y:S05]  /*cd40*/  @!P1 BRA `(.L_x_2498) ;  /* 0x0000000800589947 */ /* 0x000fea0003800000 */
[----:B------:R-:W-:Y:S01]  /*cd50*/  IMAD.IADD R16, R16, 0x1, -R4 ;  /* 0x0000000110107824 */ /* 0x000fe200078e0a04 */
[----:B------:R-:W-:Y:S01]  /*cd60*/  MOV R8, 0x1 ;  /* 0x0000000100087802 */ /* 0x000fe20000000f00 */
[----:B------:R-:W-:-:S07]  /*cd70*/  IMAD.MOV.U32 R13, RZ, RZ, R5 ;  /* 0x000000ffff0d7224 */ /* 0x000fce00078e0005 */
.L_x_2507:
[----:B--23--:R-:W-:-:S04]  /*cd80*/  SHF.L.U32 R17, R8, 0x1f, RZ ;  /* 0x0000001f08117819 */ /* 0x00cfc800000006ff */
[----:B------:R-:W2:Y:S02]  /*cd90*/  SYNCS.PHASECHK.TRANS64.TRYWAIT P1, [R0+URZ+0x26840], R17 ;  /* 0x02684011000075a7 */ /* 0x000ea4000802017f */
[----:B--2---:R-:W-:Y:S05]  /*cda0*/  @!P1 BRA `(.L_x_2499) ;  /* 0x0000001400749947 */ /* 0x004fea0003800000 */
.L_x_2524:
[----:B------:R-:W-:Y:S05]  /*cdb0*/  @P0 BRA `(.L_x_2500) ;  /* 0x00000000001c0947 */ /* 0x000fea0003800000 */
[----:B------:R-:W3:Y:S01]  /*cdc0*/  S2R R2, SR_TID.X ;  /* 0x0000000000027919 */ /* 0x000ee20000002100 */
[----:B------:R-:W-:-:S04]  /*cdd0*/  IMAD.MOV.U32 R3, RZ, RZ, 0x3180 ;  /* 0x00003180ff037424 */ /* 0x000fc800078e00ff */
[----:B------:R4:W-:Y:S01]  /*cde0*/  SYNCS.ARRIVE.TRANS64 RZ, [R0+URZ+0x26830], R3 ;  /* 0x0268300300ff79a7 */ /* 0x0009e2000800003f */
[----:B---3--:R-:W-:-:S04]  /*cdf0*/  LOP3.LUT R2, R2, 0x1f, RZ, 0xc0, !PT ;  /* 0x0000001f02027812 */ /* 0x008fc800078ec0ff */
[----:B------:R-:W-:-:S13]  /*ce00*/  ISETP.NE.AND P1, PT, R2, RZ, PT ;  /* 0x000000ff0200720c */ /* 0x000fda0003f25270 */
[----:B----4-:R-:W-:Y:S05]  /*ce10*/  @!P1 BRA `(.L_x_2500) ;  /* 0x0000000000049947 */ /* 0x010fea0003800000 */
[----:B------:R-:W-:Y:S01]  /*ce20*/  BPT.TRAP 0x1 ;  /* 0x000000040000795c */ /* 0x000fe20000300000 */
.L_x_2500:
[----:B------:R-:W3:Y:S01]  /*ce30*/  LDC.64 R14, c[0x0][0x728] ;  /* 0x0001ca00ff0e7b82 */ /* 0x000ee20000000a00 */
[----:B------:R-:W-:Y:S01]  /*ce40*/  IMAD R18, R13, 0x60, RZ ;  /* 0x000000600d127824 */ /* 0x000fe200078e02ff */
[----:B------:R-:W-:Y:S01]  /*ce50*/  R2UR UR4, R0 ;  /* 0x00000000000472ca */ /* 0x000fe200000e0000 */
[----:B------:R-:W-:Y:S01]  /*ce60*/  UMOV UR14, 0x0 ;  /* 0x00000000000e7882 */ /* 0x000fe20000000000 */
[----:B------:R-:W-:Y:S01]  /*ce70*/  UMOV UR15, 0x14f00000 ;  /* 0x14f00000000f7882 */ /* 0x000fe20000000000 */
[----:B------:R-:W-:Y:S01]  /*ce80*/  UMOV UR18, URZ ;  /* 0x0000003f00127c82 */ /* 0x000fe20008000000 */
[C---:B------:R-:W-:Y:S01]  /*ce90*/  IADD3 R2, P1, R18.reuse, R6, RZ ;  /* 0x0000000612027210 */ /* 0x040fe20007f3e0ff */
[----:B------:R-:W-:Y:S01]  /*cea0*/  UMOV UR10, 0x18 ;  /* 0x00000018000a7882 */ /* 0x000fe20000000000 */
[----:B-1----:R-:W1:Y:S01]  /*ceb0*/  LDC.64 R4, c[0x0][0x198] ;  /* 0x00006600ff047b82 */ /* 0x002e620000000a00 */
        /* <DEDUP_REMOVED lines=20> */
.L_x_2525:
        /* <DEDUP_REMOVED lines=8> */
.L_x_2502:
[----:B------:R-:W3:Y:S01]  /*d080*/  LDL.64 R2, [R1] ;  /* 0x0000000001027983 */ /* 0x000ee20000100a00 */
[----:B------:R-:W-:Y:S01]  /*d090*/  IADD3 R19, R18, 0x60, RZ ;  /* 0x0000006012137810 */ /* 0x000fe20007ffe0ff */
[----:B------:R-:W-:Y:S02]  /*d0a0*/  ULDC.64 UR4, c[0x0][0x700] ;  /* 0x0001c00000047ab9 */ /* 0x000fe40000000a00 */
[----:B------:R-:W-:Y:S01]  /*d0b0*/  IMAD.U32 R9, RZ, RZ, UR4 ;  /* 0x00000004ff097e24 */ /* 0x000fe2000f8e00ff */
[----:B---3--:R-:W-:-:S04]  /*d0c0*/  IADD3 R2, P1, R19, R2, RZ ;  /* 0x0000000213027210 */ /* 0x008fc80007f3e0ff */
[----:B------:R-:W-:-:S04]  /*d0d0*/  LEA R3, P2, R2, R9, 0x2 ;  /* 0x0000000902037211 */ /* 0x000fc800078410ff */
[----:B------:R-:W-:Y:S02]  /*d0e0*/  R2UR UR14, R3 ;  /* 0x00000000030e72ca */ /* 0x000fe400000e0000 */
[----:B------:R-:W3:Y:S01]  /*d0f0*/  LDL R3, [R1+0x8] ;  /* 0x0000080001037983 */ /* 0x000ee20000100800 */
[----:B------:R-:W-:Y:S01]  /*d100*/  SHF.R.S32.HI R20, RZ, 0x1f, R19 ;  /* 0x0000001fff147819 */ /* 0x000fe20000011413 */
[----:B------:R-:W-:Y:S01]  /*d110*/  UMOV UR6, 0x0 ;  /* 0x0000000000067882 */ /* 0x000fe20000000000 */
[----:B------:R-:W-:Y:S01]  /*d120*/  MOV R10, UR5 ;  /* 0x00000005000a7c02 */ /* 0x000fe20008000f00 */
[----:B------:R-:W-:Y:S01]  /*d130*/  UMOV UR7, 0x14f00000 ;  /* 0x14f0000000077882 */ /* 0x000fe20000000000 */
[----:B------:R-:W-:Y:S01]  /*d140*/  R2UR UR8, R0 ;  /* 0x00000000000872ca */ /* 0x000fe200000e0000 */
[----:B------:R-:W-:Y:S01]  /*d150*/  UMOV UR18, URZ ;  /* 0x0000003f00127c82 */ /* 0x000fe20008000000 */
[----:B------:R-:W-:Y:S01]  /*d160*/  R2UR UR19, R19 ;  /* 0x00000000131372ca */ /* 0x000fe200000e0000 */
[----:B------:R-:W-:-:S10]  /*d170*/  UMOV UR10, 0x18 ;  /* 0x00000018000a7882 */ /* 0x000fd40000000000 */
[----:B------:R-:W-:Y:S02]  /*d180*/  UIADD3 UR16, UR8, 0x11000, URZ ;  /* 0x0001100008107890 */ /* 0x000fe4000fffe03f */
[----:B------:R-:W-:Y:S02]  /*d190*/  UIADD3 UR17, UR8, 0x26818, URZ ;  /* 0x0002681808117890 */ /* 0x000fe4000fffe03f */
[----:B------:R-:W-:-:S05]  /*d1a0*/  UIADD3 UR8, UR8, 0x1a200, URZ ;  /* 0x0001a20008087890 */ /* 0x000fca000fffe03f */
[----:B------:R-:W-:Y:S01]  /*d1b0*/  UMOV UR9, UR17 ;  /* 0x0000001100097c82 */ /* 0x000fe20008000000 */
[----:B---3--:R-:W-:-:S05]  /*d1c0*/  IMAD.X R3, R20, 0x1, R3, P1 ;  /* 0x0000000114037824 */ /* 0x008fca00008e0603 */
[----:B------:R-:W-:-:S04]  /*d1d0*/  LEA.HI.X R2, R2, R10, R3, 0x2, P2 ;  /* 0x0000000a02027211 */ /* 0x000fc800010f1403 */
[----:B------:R-:W-:Y:S02]  /*d1e0*/  R2UR UR15, R2 ;  /* 0x00000000020f72ca */ /* 0x000fe400000e0000 */
[----:B------:R-:W-:-:S04]  /*d1f0*/  IADD3 R2, P1, R11, 0xf0, RZ ;  /* 0x000000f00b027810 */ /* 0x000fc80007f3e0ff */
[----:B------:R-:W-:Y:S02]  /*d200*/  IADD3.X R3, RZ, R12, RZ, P1, !PT ;  /* 0x0000000cff037210 */ /* 0x000fe40000ffe4ff */
[----:B------:R-:W-:Y:S02]  /*d210*/  R2UR UR4, R2 ;  /* 0x00000000020472ca */ /* 0x000fe400000e0000 */
[----:B------:R-:W-:-:S13]  /*d220*/  R2UR UR5, R3 ;  /* 0x00000000030572ca */ /* 0x000fda00000e0000 */
[----:B------:R3:W-:Y:S01]  /*d230*/  UTMALDG.4D [UR16], [UR4], desc[UR6] ;  /* 0x00000610040075b4 */ /* 0x0007e20008019000 */
[----:B------:R3:W-:Y:S01]  /*d240*/  UBLKCP.S.G [UR8], [UR14], UR10 ;  /* 0x000000080e0073ba */ /* 0x0007e2000800020a */
[----:B------:R-:W4:Y:S02]  /*d250*/  SYNCS.PHASECHK.TRANS64.TRYWAIT P1, [R0+URZ+0x26848], R17 ;  /* 0x02684811000075a7 */ /* 0x000f24000802017f */
[----:B---34-:R-:W-:Y:S05]  /*d260*/  @!P1 BRA `(.L_x_2503) ;  /* 0x00000010006c9947 */ /* 0x018fea0003800000 */
.L_x_2526:
        /* <DEDUP_REMOVED lines=8> */
.L_x_2504:
        /* <DEDUP_REMOVED lines=24> */
.L_x_2528:
        /* <DEDUP_REMOVED lines=8> */
.L_x_2506:
[----:B----4-:R-:W4:Y:S04]  /*d4f0*/  LDL.64 R4, [R1] ;  /* 0x0000000001047983 */ /* 0x010f280000100a00 */
[----:B------:R-:W5:Y:S01]  /*d500*/  LDL R14, [R1+0x8] ;  /* 0x00000800010e7983 */ /* 0x000f620000100800 */
        /* <DEDUP_REMOVED lines=8> */
[----:B------:R-:W-:Y:S01]  /*d590*/  UMOV UR10, 0x18 ;  /* 0x00000018000a7882 */ /* 0x000fe20000000000 */
[----:B------:R-:W-:-:S04]  /*d5a0*/  IADD3 R13, R13, 0x2, RZ ;  /* 0x000000020d0d7810 */ /* 0x000fc80007ffe0ff */
[----:B------:R-:W-:Y:S02]  /*d5b0*/  UIADD3 UR19, UR19, 0xc0, URZ ;  /* 0x000000c013137890 */ /* 0x000fe4000fffe03f */
[----:B------:R-:W-:Y:S02]  /*d5c0*/  UIADD3 UR16, UR8, 0xe000, URZ ;  /* 0x0000e00008107890 */ /* 0x000fe4000fffe03f */
[----:B------:R-:W-:Y:S02]  /*d5d0*/  UIADD3 UR17, UR8, 0x26810, URZ ;  /* 0x0002681008117890 */ /* 0x000fe4000fffe03f */
[----:B------:R-:W-:-:S05]  /*d5e0*/  UIADD3 UR8, UR8, 0x1a000, URZ ;  /* 0x0001a00008087890 */ /* 0x000fca000fffe03f */
[----:B------:R-:W-:Y:S02]  /*d5f0*/  UMOV UR9, UR17 ;  /* 0x0000001100097c82 */ /* 0x000fe40008000000 */
[----:B------:R1:W-:Y:S01]  /*d600*/  UTMALDG.4D [UR16], [UR4], desc[UR6] ;  /* 0x00000610040075b4 */ /* 0x0003e20008019000 */
[----:B----4-:R-:W-:-:S04]  /*d610*/  IADD3 R4, P1, R4, UR19, RZ ;  /* 0x0000001304047c10 */ /* 0x010fc8000ff3e0ff */
[----:B------:R-:W-:-:S04]  /*d620*/  LEA R5, P2, R4, R9, 0x2 ;  /* 0x0000000904057211 */ /* 0x000fc800078410ff */
[----:B------:R-:W-:Y:S02]  /*d630*/  R2UR UR14, R5 ;  /* 0x00000000050e72ca */ /* 0x000fe400000e0000 */
[----:B------:R-:W-:-:S04]  /*d640*/  MOV R5, UR19 ;  /* 0x0000001300057c02 */ /* 0x000fc80008000f00 */
[----:B-----5:R-:W-:Y:S02]  /*d650*/  LEA.HI.X.SX32 R5, R5, R14, 0x1, P1 ;  /* 0x0000000e05057211 */ /* 0x020fe400008f0eff */
[----:B------:R-:W-:Y:S02]  /*d660*/  ISETP.NE.AND P1, PT, R16, RZ, PT ;  /* 0x000000ff1000720c */ /* 0x000fe40003f25270 */
[----:B------:R-:W-:-:S04]  /*d670*/  LEA.HI.X R5, R4, R10, R5, 0x2, P2 ;  /* 0x0000000a04057211 */ /* 0x000fc800010f1405 */
[----:B------:R-:W-:-:S13]  /*d680*/  R2UR UR15, R5 ;  /* 0x00000000050f72ca */ /* 0x000fda00000e0000 */
[----:B------:R1:W-:Y:S02]  /*d690*/  UBLKCP.S.G [UR8], [UR14], UR10 ;  /* 0x000000080e0073ba */ /* 0x0003e4000800020a */
[----:B-1----:R-:W-:Y:S05]  /*d6a0*/  @P1 BRA `(.L_x_2507) ;  /* 0xfffffff400b41947 */ /* 0x002fea000383ffff */
.L_x_2498:
[----:B-1----:R-:W4:Y:S04]  /*d6b0*/  LDL.LU R4, [R1+0x18] ;  /* 0x0000180001047983 */ /* 0x002f280000300800 */
[----:B------:R1:W5:Y:S01]  /*d6c0*/  LDL R5, [R1+0x1c] ;  /* 0x00001c0001057983 */ /* 0x0003620000100800 */
[----:B----4-:R-:W-:-:S13]  /*d6d0*/  ISETP.NE.AND P1, PT, R4, RZ, PT ;  /* 0x000000ff0400720c */ /* 0x010fda0003f25270 */
[----:B-1----:R-:W-:Y:S05]  /*d6e0*/  @!P1 BRA `(.L_x_2497) ;  /* 0x0000000400249947 */ /* 0x002fea0003800000 */
[----:B------:R-:W-:-:S04]  /*d6f0*/  SHF.L.U32 R14, R8, 0x1f, RZ ;  /* 0x0000001f080e7819 */ /* 0x000fc800000006ff */
[----:B------:R-:W1:Y:S02]  /*d700*/  SYNCS.PHASECHK.TRANS64.TRYWAIT P1, [R0+URZ+0x26840], R14 ;  /* 0x0268400e000075a7 */ /* 0x000e64000802017f */
[----:B-1----:R-:W-:Y:S05]  /*d710*/  @!P1 BRA `(.L_x_2508) ;  /* 0x0000000c006c9947 */ /* 0x002fea0003800000 */
.L_x_2529:
[----:B------:R-:W-:Y:S05]  /*d720*/  @P0 BRA `(.L_x_2509) ;  /* 0x00000000001c0947 */ /* 0x000fea0003800000 */
[----:B------:R-:W4:Y:S02]  /*d730*/  S2R R4, SR_TID.X ;  /* 0x0000000000047919 */ /* 0x000f240000002100 */
[----:B----45:R-:W-:Y:S01]  /*d740*/  LOP3.LUT R5, R4, 0x1f, RZ, 0xc0, !PT ;  /* 0x0000001f04057812 */ /* 0x030fe200078ec0ff */
[----:B------:R-:W-:-:S03]  /*d750*/  IMAD.MOV.U32 R4, RZ, RZ, 0x3180 ;  /* 0x00003180ff047424 */ /* 0x000fc600078e00ff */
[----:B------:R-:W-:Y:S01]  /*d760*/  ISETP.NE.AND P1, PT, R5, RZ, PT ;  /* 0x000000ff0500720c */ /* 0x000fe20003f25270 */
[----:B------:R4:W-:-:S12]  /*d770*/  SYNCS.ARRIVE.TRANS64 RZ, [R0+URZ+0x26830], R4 ;  /* 0x0268300400ff79a7 */ /* 0x0009d8000800003f */
[----:B----4-:R-:W-:Y:S05]  /*d780*/  @!P1 BRA `(.L_x_2509) ;  /* 0x0000000000049947 */ /* 0x010fea0003800000 */
[----:B------:R-:W-:Y:S01]  /*d790*/  BPT.TRAP 0x1 ;  /* 0x000000040000795c */ /* 0x000fe20000300000 */
.L_x_2509:
[----:B-----5:R-:W4:Y:S01]  /*d7a0*/  LDC.64 R4, c[0x0][0x728] ;  /* 0x0001ca00ff047b82 */ /* 0x020f220000000a00 */
[----:B------:R-:W-:Y:S01]  /*d7b0*/  IMAD R13, R13, 0x60, RZ ;  /* 0x000000600d0d7824 */ /* 0x000fe200078e02ff */
        /* <DEDUP_REMOVED lines=10> */
[----:B----4-:R-:W-:-:S04]  /*d860*/  LEA R4, P2, R15, R4, 0x2 ;  /* 0x000000040f047211 */ /* 0x010fc800078410ff */
[----:B------:R-:W-:Y:S01]  /*d870*/  UMOV UR9, UR17 ;  /* 0x0000001100097c82 */ /* 0x000fe20008000000 */
[----:B------:R-:W-:Y:S02]  /*d880*/  R2UR UR14, R4 ;  /* 0x00000000040e72ca */ /* 0x000fe400000e0000 */
[----:B------:R-:W-:-:S04]  /*d890*/  LEA.HI.X.SX32 R4, R13, R21, 0x1, P1 ;  /* 0x000000150d047211 */ /* 0x000fc800008f0eff */
[----:B------:R-:W-:-:S04]  /*d8a0*/  LEA.HI.X R4, R15, R5, R4, 0x2, P2 ;  /* 0x000000050f047211 */ /* 0x000fc800010f1404 */
[----:B------:R-:W-:Y:S02]  /*d8b0*/  R2UR UR15, R4 ;  /* 0x00000000040f72ca */ /* 0x000fe400000e0000 */
[----:B------:R-:W-:-:S04]  /*d8c0*/  IADD3 R4, P1, R11, 0x1f0, RZ ;  /* 0x000001f00b047810 */ /* 0x000fc80007f3e0ff */
[----:B------:R-:W-:Y:S02]  /*d8d0*/  R2UR UR4, R4 ;  /* 0x00000000040472ca */ /* 0x000fe400000e0000 */
[----:B------:R-:W-:-:S04]  /*d8e0*/  IADD3.X R4, RZ, R12, RZ, P1, !PT ;  /* 0x0000000cff047210 */ /* 0x000fc80000ffe4ff */
[----:B------:R-:W-:-:S13]  /*d8f0*/  R2UR UR5, R4 ;  /* 0x00000000040572ca */ /* 0x000fda00000e0000 */
[----:B------:R4:W-:Y:S01]  /*d900*/  UTMALDG.4D [UR16], [UR4], desc[UR6] ;  /* 0x00000610040075b4 */ /* 0x0009e20008019000 */
[----:B------:R4:W-:Y:S01]  /*d910*/  UBLKCP.S.G [UR8], [UR14], UR10 ;  /* 0x000000080e0073ba */ /* 0x0009e2000800020a */
[----:B------:R-:W1:Y:S02]  /*d920*/  SYNCS.PHASECHK.TRANS64.TRYWAIT P1, [R0+URZ+0x26828], R14 ;  /* 0x0268280e000075a7 */ /* 0x000e64000802017f */
[----:B-1--4-:R-:W-:Y:S05]  /*d930*/  @!P1 BRA `(.L_x_2510) ;  /* 0x0000000800f89947 */ /* 0x012fea0003800000 */
.L_x_2530:
[----:B------:R-:W-:Y:S05]  /*d940*/  @P0 BRA `(.L_x_2511) ;  /* 0x00000000001c0947 */ /* 0x000fea0003800000 */
[----:B------:R-:W4:Y:S01]  /*d950*/  S2R R4, SR_TID.X ;  /* 0x0000000000047919 */ /* 0x000f220000002100 */
[----:B------:R-:W-:-:S04]  /*d960*/  IMAD.MOV.U32 R5, RZ, RZ, 0x3180 ;  /* 0x00003180ff057424 */ /* 0x000fc800078e00ff */
[----:B------:R1:W-:Y:S01]  /*d970*/  SYNCS.ARRIVE.TRANS64 RZ, [R0+URZ+0x26818], R5 ;  /* 0x0268180500ff79a7 */ /* 0x0003e2000800003f */
[----:B----4-:R-:W-:-:S04]  /*d980*/  LOP3.LUT R4, R4, 0x1f, RZ, 0xc0, !PT ;  /* 0x0000001f04047812 */ /* 0x010fc800078ec0ff */
[----:B------:R-:W-:-:S13]  /*d990*/  ISETP.NE.AND P0, PT, R4, RZ, PT ;  /* 0x000000ff0400720c */ /* 0x000fda0003f05270 */
[----:B-1----:R-:W-:Y:S05]  /*d9a0*/  @!P0 BRA `(.L_x_2511) ;  /* 0x0000000000048947 */ /* 0x002fea0003800000 */
[----:B------:R-:W-:Y:S01]  /*d9b0*/  BPT.TRAP 0x1 ;  /* 0x000000040000795c */ /* 0x000fe20000300000 */
.L_x_2511:
[----:B------:R-:W4:Y:S04]  /*d9c0*/  LDL.LU.64 R4, [R1] ;  /* 0x0000000001047983 */ /* 0x000f280000300a00 */
[----:B-1----:R-:W2:Y:S01]  /*d9d0*/  LDL.LU R14, [R1+0x8] ;  /* 0x00000800010e7983 */ /* 0x002ea20000300800 */
[----:B------:R-:W-:Y:S01]  /*d9e0*/  R2UR UR19, R13 ;  /* 0x000000000d1372ca */ /* 0x000fe200000e0000 */
[----:B------:R-:W-:Y:S01]  /*d9f0*/  UMOV UR6, 0x0 ;  /* 0x0000000000067882 */ /* 0x000fe20000000000 */
[----:B------:R-:W-:Y:S01]  /*da00*/  R2UR UR8, R0 ;  /* 0x00000000000872ca */ /* 0x000fe200000e0000 */
[----:B------:R-:W-:Y:S01]  /*da10*/  UMOV UR7, 0x14f00000 ;  /* 0x14f0000000077882 */ /* 0x000fe20000000000 */
[----:B------:R-:W-:Y:S01]  /*da20*/  R2UR UR4, R2 ;  /* 0x00000000020472ca */ /* 0x000fe200000e0000 */
[----:B------:R-:W-:Y:S01]  /*da30*/  UMOV UR18, URZ ;  /* 0x0000003f00127c82 */ /* 0x000fe20008000000 */
[----:B------:R-:W-:Y:S01]  /*da40*/  R2UR UR5, R3 ;  /* 0x00000000030572ca */ /* 0x000fe200000e0000 */
[----:B------:R-:W-:-:S06]  /*da50*/  UMOV UR10, 0x18 ;  /* 0x00000018000a7882 */ /* 0x000fcc0000000000 */
[----:B------:R-:W-:Y:S02]  /*da60*/  UIADD3 UR19, UR19, 0x60, URZ ;  /* 0x0000006013137890 */ /* 0x000fe4000fffe03f */
[----:B------:R-:W-:Y:S02]  /*da70*/  UIADD3 UR16, UR8, 0x11000, URZ ;  /* 0x0001100008107890 */ /* 0x000fe4000fffe03f */
[----:B------:R-:W-:Y:S02]  /*da80*/  UIADD3 UR17, UR8, 0x26818, URZ ;  /* 0x0002681808117890 */ /* 0x000fe4000fffe03f */
[----:B------:R-:W-:Y:S01]  /*da90*/  UIADD3 UR8, UR8, 0x1a200, URZ ;  /* 0x0001a20008087890 */ /* 0x000fe2000fffe03f */
[----:B------:R-:W-:-:S04]  /*daa0*/  IMAD.MOV.U32 R2, RZ, RZ, 0x1 ;  /* 0x00000001ff027424 */ /* 0x000fc800078e00ff */
[----:B------:R-:W-:Y:S02]  /*dab0*/  UMOV UR9, UR17 ;  /* 0x0000001100097c82 */ /* 0x000fe40008000000 */
[----:B------:R1:W-:Y:S01]  /*dac0*/  UTMALDG.4D [UR16], [UR4], desc[UR6] ;  /* 0x00000610040075b4 */ /* 0x0003e20008019000 */
[----:B----4-:R-:W-:Y:S02]  /*dad0*/  IADD3 R4, P0, R4, UR19, RZ ;  /* 0x0000001304047c10 */ /* 0x010fe4000ff1e0ff */
[----:B------:R-:W-:-:S04]  /*dae0*/  MOV R5, UR19 ;  /* 0x0000001300057c02 */ /* 0x000fc80008000f00 */
[----:B--2---:R-:W-:Y:S02]  /*daf0*/  LEA.HI.X.SX32 R5, R5, R14, 0x1, P0 ;  /* 0x0000000e05057211 */ /* 0x004fe400000f0eff */
[----:B------:R-:W-:-:S04]  /*db00*/  LEA R9, P0, R4, R9, 0x2 ;  /* 0x0000000904097211 */ /* 0x000fc800078010ff */
[----:B------:R-:W-:Y:S02]  /*db10*/  LEA.HI.X R10, R4, R10, R5, 0x2, P0 ;  /* 0x0000000a040a7211 */ /* 0x000fe400000f1405 */
[----:B------:R-:W-:Y:S01]  /*db20*/  R2UR UR14, R9 ;  /* 0x00000000090e72ca */ /* 0x000fe200000e0000 */
[----:B------:R1:W5:Y:S01]  /*db30*/  LDL.LU R5, [R1+0x1c] ;  /* 0x00001c0001057983 */ /* 0x0003620000300800 */
[----:B------:R-:W-:-:S03]  /*db40*/  R2UR UR15, R10 ;  /* 0x000000000a0f72ca */ /* 0x000fc600000e0000 */
[----:B------:R1:W-:Y:S10]  /*db50*/  STL [R1+0x10], R2 ;  /* 0x0000100201007387 */ /* 0x0003f40000100800 */
[----:B------:R1:W-:Y:S02]  /*db60*/  UBLKCP.S.G [UR8], [UR14], UR10 ;  /* 0x000000080e0073ba */ /* 0x0003e4000800020a */
[----:B-1----:R-:W-:Y:S01]  /*db70*/  NOP ;  /* 0x0000000000007918 */ /* 0x002fe20000000000 */
.L_x_2497:
[----:B------:R-:W4:Y:S01]  /*db80*/  LDL R3, [R1+0x10] ;  /* 0x0000100001037983 */ /* 0x000f220000100800 */
[----:B------:R-:W1:Y:S02]  /*db90*/  S2R R2, SR_TID.X ;  /* 0x0000000000027919 */ /* 0x000e640000002100 */
[----:B-1----:R-:W-:-:S04]  /*dba0*/  LOP3.LUT R2, R2, 0x7f, RZ, 0xc0, !PT ;  /* 0x0000007f02027812 */ /* 0x002fc800078ec0ff */
[----:B------:R-:W-:Y:S02]  /*dbb0*/  ISETP.NE.AND P1, PT, R2, RZ, PT ;  /* 0x000000ff0200720c */ /* 0x000fe40003f25270 */
[----:B----4-:R-:W-:Y:S02]  /*dbc0*/  LEA R4, R3, R0, 0x3 ;  /* 0x0000000003047211 */ /* 0x010fe400078e18ff */
[----:B------:R-:W-:-:S04]  /*dbd0*/  SHF.L.U32 R3, R8, 0x1f, RZ ;  /* 0x0000001f08037819 */ /* 0x000fc800000006ff */
[----:B------:R-:W1:Y:S02]  /*dbe0*/  SYNCS.PHASECHK.TRANS64.TRYWAIT P0, [R4+URZ+0x26840], R3 ;  /* 0x02684003040075a7 */ /* 0x000e64000800017f */
[----:B-1----:R-:W-:Y:S05]  /*dbf0*/  @!P0 BRA `(.L_x_2512) ;  /* 0x00000008005c8947 */ /* 0x002fea0003800000 */
.L_x_2531:
[----:B------:R-:W-:Y:S05]  /*dc00*/  @P1 BRA `(.L_x_2513) ;  /* 0x0000000000181947 */ /* 0x000fea0003800000 */
[----:B------:R-:W4:Y:S01]  /*dc10*/  S2R R2, SR_TID.X ;  /* 0x0000000000027919 */ /* 0x000f220000002100 */
[----:B-1----:R-:W-:-:S04]  /*dc20*/  IMAD.MOV.U32 R3, RZ, RZ, 0x3180 ;  /* 0x00003180ff037424 */ /* 0x002fc800078e00ff */
[----:B------:R1:W-:Y:S01]  /*dc30*/  SYNCS.ARRIVE.TRANS64 RZ, [R4+URZ+0x26830], R3 ;  /* 0x0268300304ff79a7 */ /* 0x0003e2000800003f */
[----:B----4-:R-:W-:-:S13]  /*dc40*/  LOP3.LUT P0, RZ, R2, 0x1f, RZ, 0xc0, !PT ;  /* 0x0000001f02ff7812 */ /* 0x010fda000780c0ff */
[----:B-1----:R-:W-:Y:S05]  /*dc50*/  @!P0 BRA `(.L_x_2513) ;  /* 0x0000000000048947 */ /* 0x002fea0003800000 */
[----:B------:R-:W-:Y:S01]  /*dc60*/  BPT.TRAP 0x1 ;  /* 0x000000040000795c */ /* 0x000fe20000300000 */
.L_x_2513:
[----:B------:R-:W4:Y:S01]  /*dc70*/  LDL.LU R9, [R1+0x10] ;  /* 0x0000100001097983 */ /* 0x000f220000300800 */
[----:B-----5:R-:W-:Y:S01]  /*dc80*/  R2UR UR19, R5 ;  /* 0x00000000051372ca */ /* 0x020fe200000e0000 */
[----:B-1----:R-:W1:Y:S01]  /*dc90*/  LDC.64 R2, c[0x0][0x728] ;  /* 0x0001ca00ff027b82 */ /* 0x002e620000000a00 */
[----:B------:R-:W-:Y:S01]  /*dca0*/  R2UR UR17, R4 ;  /* 0x00000000041172ca */ /* 0x000fe200000e0000 */
[----:B------:R-:W-:Y:S01]  /*dcb0*/  UMOV UR6, 0x0 ;  /* 0x0000000000067882 */ /* 0x000fe20000000000 */
[----:B------:R-:W-:Y:S01]  /*dcc0*/  UMOV UR7, 0x14f00000 ;  /* 0x14f0000000077882 */ /* 0x000fe20000000000 */
[----:B------:R-:W-:Y:S01]  /*dcd0*/  UMOV UR18, URZ ;  /* 0x0000003f00127c82 */ /* 0x000fe20008000000 */
[----:B------:R-:W-:-:S07]  /*dce0*/  UMOV UR10, 0x18 ;  /* 0x00000018000a7882 */ /* 0x000fce0000000000 */
[----:B------:R-:W-:Y:S02]  /*dcf0*/  UIMAD UR19, UR19, 0x60, URZ ;  /* 0x00000060131378a4 */ /* 0x000fe4000f8e023f */
[----:B------:R-:W-:-:S04]  /*dd00*/  UIADD3 UR17, UR17, 0x26830, URZ ;  /* 0x0002683011117890 */ /* 0x000fc8000fffe03f */
[----:B------:R-:W-:Y:S02]  /*dd10*/  IADD3 R6, P0, R6, UR19, RZ ;  /* 0x0000001306067c10 */ /* 0x000fe4000ff1e0ff */
[----:B------:R-:W-:Y:S01]  /*dd20*/  MOV R10, UR19 ;  /* 0x00000013000a7c02 */ /* 0x000fe20008000f00 */
[----:B------:R-:W-:-:S03]  /*dd30*/  UMOV UR9, UR17 ;  /* 0x0000001100097c82 */ /* 0x000fc60008000000 */
[----:B------:R-:W-:Y:S02]  /*dd40*/  LEA.HI.X.SX32 R21, R10, R21, 0x1, P0 ;  /* 0x000000150a157211 */ /* 0x000fe400000f0eff */
[----:B-1----:R-:W-:-:S04]  /*dd50*/  LEA R2, P0, R6, R2, 0x2 ;  /* 0x0000000206027211 */ /* 0x002fc800078010ff */
[----:B------:R-:W-:Y:S02]  /*dd60*/  LEA.HI.X R3, R6, R3, R21, 0x2, P0 ;  /* 0x0000000306037211 */ /* 0x000fe400000f1415 */
[----:B------:R-:W-:Y:S02]  /*dd70*/  IADD3 R11, P0, R11, 0x1f0, RZ ;  /* 0x000001f00b0b7810 */ /* 0x000fe40007f1e0ff */
[----:B------:R-:W-:Y:S02]  /*dd80*/  R2UR UR14, R2 ;  /* 0x00000000020e72ca */ /* 0x000fe400000e0000 */
[----:B------:R-:W-:Y:S02]  /*dd90*/  IADD3.X R12, RZ, R12, RZ, P0, !PT ;  /* 0x0000000cff0c7210 */ /* 0x000fe400007fe4ff */
[----:B------:R-:W-:Y:S02]  /*dda0*/  R2UR UR4, R11 ;  /* 0x000000000b0472ca */ /* 0x000fe400000e0000 */
[----:B------:R-:W-:-:S02]  /*ddb0*/  R2UR UR5, R12 ;  /* 0x000000000c0572ca */ /* 0x000fc400000e0000 */
[----:B------:R-:W-:Y:S01]  /*ddc0*/  R2UR UR15, R3 ;  /* 0x00000000030f72ca */ /* 0x000fe200000e0000 */
[C-C-:B----4-:R-:W-:Y:S02]  /*ddd0*/  IMAD R4, R9.reuse, 0x3000, R0.reuse ;  /* 0x0000300009047824 */ /* 0x150fe400078e0200 */
[----:B--23--:R-:W-:-:S03]  /*dde0*/  IMAD R0, R9, 0x200, R0 ;  /* 0x0000020009007824 */ /* 0x00cfc600078e0200 */
[----:B------:R-:W-:Y:S02]  /*ddf0*/  R2UR UR16, R4 ;  /* 0x00000000041072ca */ /* 0x000fe400000e0000 */
[----:B------:R-:W-:Y:S01]  /*de00*/  R2UR UR8, R0 ;  /* 0x00000000000872ca */ /* 0x000fe200000e0000 */
[----:B------:R-:W-:-:S05]  /*de10*/  VIADD R0, R9, 0x1 ;  /* 0x0000000109007836 */ /* 0x000fca0000000000 */
[----:B------:R-:W-:-:S04]  /*de20*/  ISETP.NE.AND P0, PT, R0, 0x2, PT ;  /* 0x000000020000780c */ /* 0x000fc80003f05270 */
[----:B------:R-:W-:Y:S01]  /*de30*/  SEL R3, RZ, 0x1, P0 ;  /* 0x00000001ff037807 */ /* 0x000fe20000000000 */
[----:B------:R-:W-:Y:S01]  /*de40*/  UIADD3 UR16, UR16, 0x14000, URZ ;  /* 0x0001400010107890 */ /* 0x000fe2000fffe03f */
[----:B------:R-:W-:Y:S01]  /*de50*/  SEL R0, R0, RZ, P0 ;  /* 0x000000ff00007207 */ /* 0x000fe20000000000 */
[----:B------:R-:W-:Y:S01]  /*de60*/  UIADD3 UR8, UR8, 0x1a380, URZ ;  /* 0x0001a38008087890 */ /* 0x000fe2000fffe03f */
[----:B------:R-:W-:-:S06]  /*de70*/  LOP3.LUT R8, R8, R3, RZ, 0x3c, !PT ;  /* 0x0000000308087212 */ /* 0x000fcc00078e3cff */
[----:B------:R1:W-:Y:S02]  /*de80*/  UTMALDG.4D [UR16], [UR4], desc[UR6] ;  /* 0x00000610040075b4 */ /* 0x0003e40008019000 */
[----:B------:R1:W-:Y:S02]  /*de90*/  UBLKCP.S.G [UR8], [UR14], UR10 ;  /* 0x000000080e0073ba */ /* 0x0003e4000800020a */
[----:B-1----:R-:W-:Y:S01]  /*dea0*/  NOP ;  /* 0x0000000000007918 */ /* 0x002fe20000000000 */
.L_x_2494:
[----:B------:R-:W-:Y:S05]  /*deb0*/  BSYNC B0 ;  /* 0x0000000000007941 */ /* 0x000fea0003800000 */
.L_x_2493:
[----:B------:R-:W-:-:S03]  /*dec0*/  UMOV UR4, 0xffffffff ;  /* 0xffffffff00047882 */ /* 0x000fc60000000000 */
[----:B------:R-:W-:Y:S05]  /*ded0*/  BRA.DIV UR4, `(.L_x_2514) ;  /* 0x0000000604b87947 */ /* 0x000fea000b800000 */
[----:B------:R-:W-:-:S13]  /*dee0*/  ELECT P6, URZ, PT ;  /* 0x00000000003f782f */ /* 0x000fda00038c0000 */
.L_x_2534:
[----:B------:R-:W-:Y:S05]  /*def0*/  @!P6 BRA `(.L_x_2413) ;  /* 0x000000000084e947 */ /* 0x000fea0003800000 */
[----:B------:R-:W2:Y:S02]  /*df00*/  LDL.LU R2, [R1+0xc] ;  /* 0x00000c0001027983 */ /* 0x000ea40000300800 */
[----:B--2---:R-:W-:-:S04]  /*df10*/  LOP3.LUT R2, R2, 0x2, RZ, 0xfc, !PT ;  /* 0x0000000202027812 */ /* 0x004fc800078efcff */
[----:B------:R-:W-:-:S13]  /*df20*/  ISETP.NE.AND P2, PT, R2, 0x3, PT ;  /* 0x000000030200780c */ /* 0x000fda0003f45270 */
[----:B------:R-:W-:Y:S05]  /*df30*/  @!P2 BRA `(.L_x_2515) ;  /* 0x000000000004a947 */ /* 0x000fea0003800000 */
[----:B------:R-:W-:Y:S01]  /*df40*/  BPT.TRAP 0x1 ;  /* 0x000000040000795c */ /* 0x000fe20000300000 */
.L_x_2515:
        /* <DEDUP_REMOVED lines=15> */
.L_x_2535:
[----:B------:R-:W2:Y:S02]  /*e040*/  SYNCS.PHASECHK.TRANS64.TRYWAIT P0, [R3+URZ], R2 ;  /* 0x00000002030075a7 */ /* 0x000ea4000800017f */
[----:B--2---:R-:W-:Y:S05]  /*e050*/  @!P0 BRA `(.L_x_2517) ;  /* 0x00000004008c8947 */ /* 0x004fea0003800000 */
.L_x_2536:
[----:B------:R-:W-:Y:S05]  /*e060*/  @!P2 BRA `(.L_x_2518) ;  /* 0x000000000004a947 */ /* 0x000fea0003800000 */
[----:B------:R-:W-:Y:S01]  /*e070*/  BPT.TRAP 0x1 ;  /* 0x000000040000795c */ /* 0x000fe20000300000 */
.L_x_2518:
[----:B--2---:R-:W-:-:S05]  /*e080*/  IADD3 R3, R9, 0x26840, RZ ;  /* 0x0002684009037810 */ /* 0x004fca0007ffe0ff */
[----:B------:R-:W-:-:S04]  /*e090*/  IMAD R5, R0, 0x8, R3 ;  /* 0x0000000800057824 */ /* 0x000fc800078e0203 */
[----:B------:R-:W2:Y:S02]  /*e0a0*/  SYNCS.PHASECHK.TRANS64.TRYWAIT P0, [R5+URZ], R4 ;  /* 0x00000004050075a7 */ /* 0x000ea4000800017f */
[----:B--2---:R-:W-:Y:S05]  /*e0b0*/  @!P0 BRA `(.L_x_2519) ;  /* 0x0000000400888947 */ /* 0x004fea0003800000 */
.L_x_2537:
[----:B------:R-:W-:-:S07]  /*e0c0*/  LEA R3, R6, R3, 0x3 ;  /* 0x0000000306037211 */ /* 0x000fce00078e18ff */
.L_x_2520:
[----:B---3--:R3:W4:Y:S02]  /*e0d0*/  SYNCS.PHASECHK.TRANS64.TRYWAIT P0, [R3+URZ], R2 ;  /* 0x00000002030075a7 */ /* 0x008724000800017f */
[----:B----4-:R-:W-:Y:S05]  /*e0e0*/  @!P0 NANOSLEEP.SYNCS 0x989680 ;  /* 0x009896800000895d */ /* 0x010fea0003900000 */
[----:B------:R-:W4:Y:S02]  /*e0f0*/  @!P0 SYNCS.PHASECHK.TRANS64 P0, [R3+URZ], R2 ;  /* 0x00000002030085a7 */ /* 0x000f24000800007f */
[----:B----4-:R-:W-:Y:S05]  /*e100*/  @!P0 BRA `(.L_x_2520) ;  /* 0xfffffffc00f08947 */ /* 0x010fea000383ffff */
.L_x_2413:
[----:B------:R-:W-:Y:S05]  /*e110*/  BSYNC B6 ;  /* 0x0000000000067941 */ /* 0x000fea0003800000 */
.L_x_2408:
[----:B------:R-:W-:Y:S05]  /*e120*/  EXIT ;  /* 0x000000000000794d */ /* 0x000fea0003800000 */
.L_x_2419:
[----:B------:R-:W-:Y:S01]  /*e130*/  IMAD.MOV.U32 R12, RZ, RZ, RZ ;  /* 0x000000ffff0c7224 */ /* 0x000fe200078e00ff */
[----:B------:R-:W-:Y:S01]  /*e140*/  MOV R11, 0x1f ;  /* 0x0000001f000b7802 */ /* 0x000fe20000000f00 */
[----:B------:R-:W-:-:S07]  /*e150*/  IMAD.MOV.U32 R15, RZ, RZ, -0x1 ;  /* 0xffffffffff0f7424 */ /* 0x000fce00078e00ff */
[----:B------:R-:W-:Y:S05]  /*e160*/  WARPSYNC.COLLECTIVE R15, `(.L_x_2521) ;  /* 0x000000000f087348 */ /* 0x000fea0003c00000 */
[----:B------:R1:W2:Y:S02]  /*e170*/  SHFL.IDX P6, R14, R13, R12, R11 ;  /* 0x0000000c0d0e7389 */ /* 0x0002a400000c000b */
[----:B-12---:R-:W-:Y:S01]  /*e180*/  ENDCOLLECTIVE ;  /* 0x000000000000791b */ /* 0x006fe20003800000 */
.L_x_2521:
[----:B------:R-:W-:Y:S05]  /*e190*/  BRA `(.L_x_2522) ;  /* 0xffffff2c00e07947 */ /* 0x000fea000383ffff */
.L_x_2421:
[----:B----4-:R4:W1:Y:S02]  /*e1a0*/  SYNCS.PHASECHK.TRANS64.TRYWAIT P0, [R17+URZ+0x26800], R2 ;  /* 0x02680002110075a7 */ /* 0x010864000800017f */
[----:B-1----:R-:W-:Y:S05]  /*e1b0*/  @!P0 NANOSLEEP.SYNCS 0x989680 ;  /* 0x009896800000895d */ /* 0x002fea0003900000 */
[----:B------:R-:W1:Y:S02]  /*e1c0*/  @!P0 SYNCS.PHASECHK.TRANS64 P0, [R17+URZ+0x26800], R2 ;  /* 0x02680002110085a7 */ /* 0x000e64000800007f */
[----:B-1----:R-:W-:Y:S05]  /*e1d0*/  @!P0 BRA `(.L_x_2421) ;  /* 0xfffffffc00f08947 */ /* 0x002fea000383ffff */
[----:B------:R-:W-:Y:S05]  /*e1e0*/  BRA `(.L_x_2420) ;  /* 0xffffff2c00e87947 */ /* 0x000fea000383ffff */
.L_x_2426:
[----:B--2---:R2:W3:Y:S02]  /*e1f0*/  SYNCS.PHASECHK.TRANS64.TRYWAIT P1, [R8+URZ+0x26810], R21 ;  /* 0x02681015080075a7 */ /* 0x0044e4000802017f */
[----:B---3--:R-:W-:Y:S05]  /*e200*/  @!P1 NANOSLEEP.SYNCS 0x989680 ;  /* 0x009896800000995d */ /* 0x008fea0003900000 */
[----:B------:R-:W3:Y:S02]  /*e210*/  @!P1 SYNCS.PHASECHK.TRANS64 P1, [R8+URZ+0x26810], R21 ;  /* 0x02681015080095a7 */ /* 0x000ee4000802007f */
[----:B---3--:R-:W-:Y:S05]  /*e220*/  @!P1 BRA `(.L_x_2426) ;  /* 0xfffffffc00f09947 */ /* 0x008fea000383ffff */
[----:B------:R-:W-:Y:S05]  /*e230*/  BRA `(.L_x_2425) ;  /* 0xffffff3800347947 */ /* 0x000fea000383ffff */
.L_x_2430:
[----:B------:R1:W1:Y:S02]  /*e240*/  SYNCS.PHASECHK.TRANS64.TRYWAIT P1, [R8+URZ+0x26830], R21 ;  /* 0x02683015080075a7 */ /* 0x000264000802017f */
[----:B-1----:R-:W-:Y:S05]  /*e250*/  @!P1 NANOSLEEP.SYNCS 0x989680 ;  /* 0x009896800000995d */ /* 0x002fea0003900000 */
[----:B------:R-:W1:Y:S02]  /*e260*/  @!P1 SYNCS.PHASECHK.TRANS64 P1, [R8+URZ+0x26830], R21 ;  /* 0x02683015080095a7 */ /* 0x000e64000802007f */
[----:B-1----:R-:W-:Y:S05]  /*e270*/  @!P1 BRA `(.L_x_2430) ;  /* 0xfffffffc00f09947 */ /* 0x002fea000383ffff */
[----:B------:R-:W-:Y:S05]  /*e280*/  BRA `(.L_x_2429) ;  /* 0xffffff3c00307947 */ /* 0x000fea000383ffff */
.L_x_2438:
[----:B--2---:R2:W3:Y:S02]  /*e290*/  SYNCS.PHASECHK.TRANS64.TRYWAIT P1, [R6+URZ+0x26810], R15 ;  /* 0x0268100f060075a7 */ /* 0x0044e4000802017f */
[----:B---3--:R-:W-:Y:S05]  /*e2a0*/  @!P1 NANOSLEEP.SYNCS 0x989680 ;  /* 0x009896800000995d */ /* 0x008fea0003900000 */
[----:B------:R-:W3:Y:S02]  /*e2b0*/  @!P1 SYNCS.PHASECHK.TRANS64 P1, [R6+URZ+0x26810], R15 ;  /* 0x0268100f060095a7 */ /* 0x000ee4000802007f */
[----:B---3--:R-:W-:Y:S05]  /*e2c0*/  @!P1 BRA `(.L_x_2438) ;  /* 0xfffffffc00f09947 */ /* 0x008fea000383ffff */
[----:B------:R-:W-:Y:S05]  /*e2d0*/  BRA `(.L_x_2437) ;  /* 0xffffff7c003c7947 */ /* 0x000fea000383ffff */
.L_x_2442:
[----:B------:R1:W1:Y:S02]  /*e2e0*/  SYNCS.PHASECHK.TRANS64.TRYWAIT P1, [R6+URZ+0x26830], R15 ;  /* 0x0268300f060075a7 */ /* 0x000264000802017f */
[----:B-1----:R-:W-:Y:S05]  /*e2f0*/  @!P1 NANOSLEEP.SYNCS 0x989680 ;  /* 0x009896800000995d */ /* 0x002fea0003900000 */
[----:B------:R-:W1:Y:S02]  /*e300*/  @!P1 SYNCS.PHASECHK.TRANS64 P1, [R6+URZ+0x26830], R15 ;  /* 0x0268300f060095a7 */ /* 0x000e64000802007f */
[----:B-1----:R-:W-:Y:S05]  /*e310*/  @!P1 BRA `(.L_x_2442) ;  /* 0xfffffffc00f09947 */ /* 0x002fea000383ffff */
[----:B------:R-:W-:Y:S05]  /*e320*/  BRA `(.L_x_2441) ;  /* 0xffffff80002c7947 */ /* 0x000fea000383ffff */
.L_x_2495:
[----:B-1----:R1:W2:Y:S02]  /*e330*/  SYNCS.PHASECHK.TRANS64.TRYWAIT P1, [R0+URZ+0x26820], R3 ;  /* 0x02682003000075a7 */ /* 0x0022a4000802017f */
[----:B--2---:R-:W-:Y:S05]  /*e340*/  @!P1 NANOSLEEP.SYNCS 0x989680 ;  /* 0x009896800000995d */ /* 0x004fea0003900000 */
[----:B------:R-:W2:Y:S02]  /*e350*/  @!P1 SYNCS.PHASECHK.TRANS64 P1, [R0+URZ+0x26820], R3 ;  /* 0x02682003000095a7 */ /* 0x000ea4000802007f */
[----:B--2---:R-:W-:Y:S05]  /*e360*/  @!P1 BRA `(.L_x_2495) ;  /* 0xfffffffc00f09947 */ /* 0x004fea000383ffff */
[----:B------:R-:W-:Y:S05]  /*e370*/  BRA `(.L_x_2523) ;  /* 0xffffffe400387947 */ /* 0x000fea000383ffff */
.L_x_2499:
[----:B--2---:R2:W3:Y:S02]  /*e380*/  SYNCS.PHASECHK.TRANS64.TRYWAIT P1, [R0+URZ+0x26840], R17 ;  /* 0x02684011000075a7 */ /* 0x0044e4000802017f */
[----:B---3--:R-:W-:Y:S05]  /*e390*/  @!P1 NANOSLEEP.SYNCS 0x989680 ;  /* 0x009896800000995d */ /* 0x008fea0003900000 */
[----:B------:R-:W3:Y:S02]  /*e3a0*/  @!P1 SYNCS.PHASECHK.TRANS64 P1, [R0+URZ+0x26840], R17 ;  /* 0x02684011000095a7 */ /* 0x000ee4000802007f */
[----:B---3--:R-:W-:Y:S05]  /*e3b0*/  @!P1 BRA `(.L_x_2499) ;  /* 0xfffffffc00f09947 */ /* 0x008fea000383ffff */
[----:B------:R-:W-:Y:S05]  /*e3c0*/  BRA `(.L_x_2524) ;  /* 0xffffffe800787947 */ /* 0x000fea000383ffff */
.L_x_2501:
[----:B-1----:R1:W3:Y:S02]  /*e3d0*/  SYNCS.PHASECHK.TRANS64.TRYWAIT P1, [R0+URZ+0x26828], R17 ;  /* 0x02682811000075a7 */ /* 0x0022e4000802017f */
[----:B---3--:R-:W-:Y:S05]  /*e3e0*/  @!P1 NANOSLEEP.SYNCS 0x989680 ;  /* 0x009896800000995d */ /* 0x008fea0003900000 */
[----:B------:R-:W3:Y:S02]  /*e3f0*/  @!P1 SYNCS.PHASECHK.TRANS64 P1, [R0+URZ+0x26828], R17 ;  /* 0x02682811000095a7 */ /* 0x000ee4000802007f */
[----:B---3--:R-:W-:Y:S05]  /*e400*/  @!P1 BRA `(.L_x_2501) ;  /* 0xfffffffc00f09947 */ /* 0x008fea000383ffff */
[----:B------:R-:W-:Y:S05]  /*e410*/  BRA `(.L_x_2525) ;  /* 0xffffffe800f87947 */ /* 0x000fea000383ffff */
.L_x_2503:
[----:B---3--:R3:W4:Y:S02]  /*e420*/  SYNCS.PHASECHK.TRANS64.TRYWAIT P1, [R0+URZ+0x26848], R17 ;  /* 0x02684811000075a7 */ /* 0x008724000802017f */
[----:B----4-:R-:W-:Y:S05]  /*e430*/  @!P1 NANOSLEEP.SYNCS 0x989680 ;  /* 0x009896800000995d */ /* 0x010fea0003900000 */
[----:B------:R-:W4:Y:S02]  /*e440*/  @!P1 SYNCS.PHASECHK.TRANS64 P1, [R0+URZ+0x26848], R17 ;  /* 0x02684811000095a7 */ /* 0x000f24000802007f */
[----:B----4-:R-:W-:Y:S05]  /*e450*/  @!P1 BRA `(.L_x_2503) ;  /* 0xfffffffc00f09947 */ /* 0x010fea000383ffff */
[----:B------:R-:W-:Y:S05]  /*e460*/  BRA `(.L_x_2526) ;  /* 0xffffffec00807947 */ /* 0x000fea000383ffff */
.L_x_2505:
[----:B------:R-:W-:-:S07]  /*e470*/  SHF.L.U32 R4, R8, 0x1f, RZ ;  /* 0x0000001f08047819 */ /* 0x000fce00000006ff */
.L_x_2527:
[----:B----4-:R4:W1:Y:S02]  /*e480*/  SYNCS.PHASECHK.TRANS64.TRYWAIT P1, [R0+URZ+0x26820], R4 ;  /* 0x02682004000075a7 */ /* 0x010864000802017f */
[----:B-1----:R-:W-:Y:S05]  /*e490*/  @!P1 NANOSLEEP.SYNCS 0x989680 ;  /* 0x009896800000995d */ /* 0x002fea0003900000 */
[----:B------:R-:W1:Y:S02]  /*e4a0*/  @!P1 SYNCS.PHASECHK.TRANS64 P1, [R0+URZ+0x26820], R4 ;  /* 0x02682004000095a7 */ /* 0x000e64000802007f */
[----:B-1----:R-:W-:Y:S05]  /*e4b0*/  @!P1 BRA `(.L_x_2527) ;  /* 0xfffffffc00f09947 */ /* 0x002fea000383ffff */
[----:B------:R-:W-:Y:S05]  /*e4c0*/  BRA `(.L_x_2528) ;  /* 0xffffffec00e87947 */ /* 0x000fea000383ffff */
.L_x_2508:
[----:B-1----:R1:W4:Y:S02]  /*e4d0*/  SYNCS.PHASECHK.TRANS64.TRYWAIT P1, [R0+URZ+0x26840], R14 ;  /* 0x0268400e000075a7 */ /* 0x002324000802017f */
[----:B----4-:R-:W-:Y:S05]  /*e4e0*/  @!P1 NANOSLEEP.SYNCS 0x989680 ;  /* 0x009896800000995d */ /* 0x010fea0003900000 */
[----:B------:R-:W4:Y:S02]  /*e4f0*/  @!P1 SYNCS.PHASECHK.TRANS64 P1, [R0+URZ+0x26840], R14 ;  /* 0x0268400e000095a7 */ /* 0x000f24000802007f */
[----:B----4-:R-:W-:Y:S05]  /*e500*/  @!P1 BRA `(.L_x_2508) ;  /* 0xfffffffc00f09947 */ /* 0x010fea000383ffff */
[----:B------:R-:W-:Y:S05]  /*e510*/  BRA `(.L_x_2529) ;  /* 0xfffffff000807947 */ /* 0x000fea000383ffff */
.L_x_2510:
[----:B-1----:R1:W4:Y:S02]  /*e520*/  SYNCS.PHASECHK.TRANS64.TRYWAIT P1, [R0+URZ+0x26828], R14 ;  /* 0x0268280e000075a7 */ /* 0x002324000802017f */
[----:B----4-:R-:W-:Y:S05]  /*e530*/  @!P1 NANOSLEEP.SYNCS 0x989680 ;  /* 0x009896800000995d */ /* 0x010fea0003900000 */
[----:B------:R-:W4:Y:S02]  /*e540*/  @!P1 SYNCS.PHASECHK.TRANS64 P1, [R0+URZ+0x26828], R14 ;  /* 0x0268280e000095a7 */ /* 0x000f24000802007f */
[----:B----4-:R-:W-:Y:S05]  /*e550*/  @!P1 BRA `(.L_x_2510) ;  /* 0xfffffffc00f09947 */ /* 0x010fea000383ffff */
[----:B------:R-:W-:Y:S05]  /*e560*/  BRA `(.L_x_2530) ;  /* 0xfffffff000f47947 */ /* 0x000fea000383ffff */
.L_x_2512:
[----:B-1----:R1:W4:Y:S02]  /*e570*/  SYNCS.PHASECHK.TRANS64.TRYWAIT P0, [R4+URZ+0x26840], R3 ;  /* 0x02684003040075a7 */ /* 0x002324000800017f */
[----:B----4-:R-:W-:Y:S05]  /*e580*/  @!P0 NANOSLEEP.SYNCS 0x989680 ;  /* 0x009896800000895d */ /* 0x010fea0003900000 */
[----:B------:R-:W4:Y:S02]  /*e590*/  @!P0 SYNCS.PHASECHK.TRANS64 P0, [R4+URZ+0x26840], R3 ;  /* 0x02684003040085a7 */ /* 0x000f24000800007f */
[----:B----4-:R-:W-:Y:S05]  /*e5a0*/  @!P0 BRA `(.L_x_2512) ;  /* 0xfffffffc00f08947 */ /* 0x010fea000383ffff */
[----:B------:R-:W-:Y:S05]  /*e5b0*/  BRA `(.L_x_2531) ;  /* 0xfffffff400907947 */ /* 0x000fea000383ffff */
.L_x_2514:
[----:B------:R-:W-:Y:S01]  /*e5c0*/  BSSY B0, `(.L_x_2532) ;  /* 0x0000006000007945 */ /* 0x000fe20003800000 */
[----:B------:R-:W-:-:S07]  /*e5d0*/  MOV R15, 0xffffffff ;  /* 0xffffffff000f7802 */ /* 0x000fce0000000f00 */
[----:B------:R-:W-:Y:S05]  /*e5e0*/  WARPSYNC.COLLECTIVE R15, `(.L_x_2533) ;  /* 0x000000000f0c7348 */ /* 0x000fea0003c00000 */
[----:B------:R-:W-:Y:S02]  /*e5f0*/  ELECT P6, UR62, PT ;  /* 0x00000000003e782f */ /* 0x000fe400038c0000 */
[----:B------:R-:W-:Y:S01]  /*e600*/  MOV R14, UR62 ;  /* 0x0000003e000e7c02 */ /* 0x000fe20008000f00 */
[----:B------:R-:W-:Y:S10]  /*e610*/  ENDCOLLECTIVE ;  /* 0x000000000000791b */ /* 0x000ff40003800000 */
.L_x_2533:
[----:B------:R-:W-:Y:S05]  /*e620*/  BSYNC B0 ;  /* 0x0000000000007941 */ /* 0x000fea0003800000 */
.L_x_2532:
[----:B------:R-:W-:Y:S05]  /*e630*/  BRA `(.L_x_2534) ;  /* 0xfffffff8002c7947 */ /* 0x000fea000383ffff */
.L_x_2516:
[----:B-1----:R1:W2:Y:S02]  /*e640*/  SYNCS.PHASECHK.TRANS64.TRYWAIT P0, [R7+URZ], R4 ;  /* 0x00000004070075a7 */ /* 0x0022a4000800017f */
[----:B--2---:R-:W-:Y:S05]  /*e650*/  @!P0 NANOSLEEP.SYNCS 0x989680 ;  /* 0x009896800000895d */ /* 0x004fea0003900000 */
[----:B------:R-:W2:Y:S02]  /*e660*/  @!P0 SYNCS.PHASECHK.TRANS64 P0, [R7+URZ], R4 ;  /* 0x00000004070085a7 */ /* 0x000ea4000800007f */
[----:B--2---:R-:W-:Y:S05]  /*e670*/  @!P0 BRA `(.L_x_2516) ;  /* 0xfffffffc00f08947 */ /* 0x004fea000383ffff */
[----:B------:R-:W-:Y:S05]  /*e680*/  BRA `(.L_x_2535) ;  /* 0xfffffff8006c7947 */ /* 0x000fea000383ffff */
.L_x_2517:
[----:B--2---:R2:W3:Y:S02]  /*e690*/  SYNCS.PHASECHK.TRANS64.TRYWAIT P0, [R3+URZ], R2 ;  /* 0x00000002030075a7 */ /* 0x0044e4000800017f */
[----:B---3--:R-:W-:Y:S05]  /*e6a0*/  @!P0 NANOSLEEP.SYNCS 0x989680 ;  /* 0x009896800000895d */ /* 0x008fea0003900000 */
[----:B------:R-:W3:Y:S02]  /*e6b0*/  @!P0 SYNCS.PHASECHK.TRANS64 P0, [R3+URZ], R2 ;  /* 0x00000002030085a7 */ /* 0x000ee4000800007f */
[----:B---3--:R-:W-:Y:S05]  /*e6c0*/  @!P0 BRA `(.L_x_2517) ;  /* 0xfffffffc00f08947 */ /* 0x008fea000383ffff */
[----:B------:R-:W-:Y:S05]  /*e6d0*/  BRA `(.L_x_2536) ;  /* 0xfffffff800607947 */ /* 0x000fea000383ffff */
.L_x_2519:
[----:B--2---:R2:W3:Y:S02]  /*e6e0*/  SYNCS.PHASECHK.TRANS64.TRYWAIT P0, [R5+URZ], R4 ;  /* 0x00000004050075a7 */ /* 0x0044e4000800017f */
[----:B---3--:R-:W-:Y:S05]  /*e6f0*/  @!P0 NANOSLEEP.SYNCS 0x989680 ;  /* 0x009896800000895d */ /* 0x008fea0003900000 */
[----:B------:R-:W3:Y:S02]  /*e700*/  @!P0 SYNCS.PHASECHK.TRANS64 P0, [R5+URZ], R4 ;  /* 0x00000004050085a7 */ /* 0x000ee4000800007f */
[----:B---3--:R-:W-:Y:S05]  /*e710*/  @!P0 BRA `(.L_x_2519) ;  /* 0xfffffffc00f08947 */ /* 0x008fea000383ffff */
[----:B------:R-:W-:Y:S05]  /*e720*/  BRA `(.L_x_2537) ;  /* 0xfffffff800647947 */ /* 0x000fea000383ffff */
.L_x_2538:
        /* <DEDUP_REMOVED lines=13> */
.L_x_7390:


//--------------------- .text._ZN7cutlass13device_kernelIN5flash11enable_sm90INS1_16FlashAttnBwdSm90INS1_25CollectiveMainloopBwdSm90ILi2ELi2ELi2EN4cute5tupleIJNS5_1CILi1EEES8_S8_EEENS6_IJNS7_ILi96EEENS7_ILi128EEENS7_ILi64EEEEEENS_6half_tEfNS_4arch4Sm90ELb1ELb0ELb1ELb0ELb1ELb1ELb0ELb1ELi2ELi1ELi2ELi2ELb0EEENS1_21CollectiveEpilogueBwdISD_SE_SG_Li256ELb0ELb0ELi1EEENS1_25SingleTileBwdLPTSchedulerILb0ELi128ELb1EEEEEEEEEvNT_6ParamsE --------------------------
	.section	.text._ZN7cutlass13device_kernelIN5flash11enable_sm90INS1_16FlashAttnBwdSm90INS1_25CollectiveMainloopBwdSm90ILi2ELi2ELi2EN4cute5tupleIJNS5_1CILi1EEES8_S8_EEENS6_IJNS7_ILi96EEENS7_ILi128EEENS7_ILi64EEEEEENS_6half_tEfNS_4arch4Sm90ELb1ELb0ELb1ELb0ELb1ELb1ELb0ELb1ELi2ELi1ELi2ELi2ELb0EEENS1_21CollectiveEpilogueBwdISD_SE_SG_Li256ELb0ELb0ELi1EEENS1_25SingleTileBwdLPTSchedulerILb0ELi128ELb1EEEEEEEEEvNT_6ParamsE,"ax",@progbits
	.align	128
.text._ZN7cutlass13device_kernelIN5flash11enable_sm90INS1_16FlashAttnBwdSm90INS1_25CollectiveMainloopBwdSm90ILi2ELi2ELi2EN4cute5tupleIJNS5_1CILi1EEES8_S8_EEENS6_IJNS7_ILi96EEENS7_ILi128EEENS7_ILi64EEEEEENS_6half_tEfNS_4arch4Sm90ELb1ELb0ELb1ELb0ELb1ELb1ELb0ELb1ELi2ELi1ELi2ELi2ELb0EEENS1_21CollectiveEpilogueBwdISD_SE_SG_Li256ELb0ELb0ELi1EEENS1_25SingleTileBwdLPTSchedulerILb0ELi128ELb1EEEEEEEEEvNT_6ParamsE:
        .type           _ZN7cutlass13device_kernelIN5flash11enable_sm90INS1_16FlashAttnBwdSm90INS1_25CollectiveMainloopBwdSm90ILi2ELi2ELi2EN4cute5tupleIJNS5_1CILi1EEES8_S8_EEENS6_IJNS7_ILi96EEENS7_ILi128EEENS7_ILi64EEEEEENS_6half_tEfNS_4arch4Sm90ELb1ELb0ELb1ELb0ELb1ELb1ELb0ELb1ELi2ELi1ELi2ELi2ELb0EEENS1_21CollectiveEpilogueBwdISD_SE_SG_Li256ELb0ELb0ELi1EEENS1_25SingleTileBwdLPTSchedulerILb0ELi128ELb1EEEEEEEEEvNT_6ParamsE,@function
        .size           _ZN7cutlass13device_kernelIN5flash11enable_sm90INS1_16FlashAttnBwdSm90INS1_25CollectiveMainloopBwdSm90ILi2ELi2ELi2EN4cute5tupleIJNS5_1CILi1EEES8_S8_EEENS6_IJNS7_ILi96EEENS7_ILi128EEENS7_ILi64EEEEEENS_6half_tEfNS_4arch4Sm90ELb1ELb0ELb1ELb0ELb1ELb1ELb0ELb1ELi2ELi1ELi2ELi2ELb0EEENS1_21CollectiveEpilogueBwdISD_SE_SG_Li256ELb0ELb0ELi1EEENS1_25SingleTileBwdLPTSchedulerILb0ELi128ELb1EEEEEEEEEvNT_6ParamsE,(.L_x_7391 - _ZN7cutlass13device_kernelIN5flash11enable_sm90INS1_16FlashAttnBwdSm90INS1_25CollectiveMainloopBwdSm90ILi2ELi2ELi2EN4cute5tupleIJNS5_1CILi1EEES8_S8_EEENS6_IJNS7_ILi96EEENS7_ILi128EEENS7_ILi64EEEEEENS_6half_tEfNS_4arch4Sm90ELb1ELb0ELb1ELb0ELb1ELb1ELb0ELb1ELi2ELi1ELi2ELi2ELb0EEENS1_21CollectiveEpilogueBwdISD_SE_SG_Li256ELb0ELb0ELi1EEENS1_25SingleTileBwdLPTSchedulerILb0ELi128ELb1EEEEEEEEEvNT_6ParamsE)
        .other          _ZN7cutlass13device_kernelIN5flash11enable_sm90INS1_16FlashAttnBwdSm90INS1_25CollectiveMainloopBwdSm90ILi2ELi2ELi2EN4cute5tupleIJNS5_1CILi1EEES8_S8_EEENS6_IJNS7_ILi96EEENS7_ILi128EEENS7_ILi64EEEEEENS_6half_tEfNS_4arch4Sm90ELb1ELb0ELb1ELb0ELb1ELb1ELb0ELb1ELi2ELi1ELi2ELi2ELb0EEENS1_21CollectiveEpilogueBwdISD_SE_SG_Li256ELb0ELb0ELi1EEENS1_25SingleTileBwdLPTSchedulerILb0ELi128ELb1EEEEEEEEEvNT_6ParamsE,@"STO_CUDA_ENTRY STV_DEFAULT"
_ZN7cutlass13device_kernelIN5flash11enable_sm90INS1_16FlashAttnBwdSm90INS1_25CollectiveMainloopBwdSm90ILi2ELi2ELi2EN4cute5tupleIJNS5_1CILi1EEES8_S8_EEENS6_IJNS7_ILi96EEENS7_ILi128EEENS7_ILi64EEEEEENS_6half_tEfNS_4arch4Sm90ELb1ELb0ELb1ELb0ELb1ELb1ELb0ELb1ELi2ELi1ELi2ELi2ELb0EEENS1_21CollectiveEpilogueBwdISD_SE_SG_Li256ELb0ELb0ELi1EEENS1_25SingleTileBwdLPTSchedulerILb0ELi128ELb1EEEEEEEEEvNT_6ParamsE:
        /* <DEDUP_REMOVED lines=29> */
.L_x_2540:
[----:B------:R-:W-:Y:S05]  /*01d0*/  BSYNC B0 ;  /* 0x0000000000007941 */ /* 0x000fea0003800000 */
.L_x_2539:
        /* <DEDUP_REMOVED lines=34> */
.L_x_2541:
        /* <DEDUP_REMOVED lines=22> */
.L_x_2542:
[----:B---3--:R-:W-:Y:S01]  /*0560*/  ISETP.NE.AND P0, PT, R2, RZ, PT ;  /* 0x000000ff0200720c */ /* 0x008fe20003f05270 */
[----:B------:R-:W-:Y:S01]  /*0570*/  IMAD.MOV.U32 R2, RZ, RZ, 0x1 ;  /* 0x00000001ff027424 */ /* 0x000fe200078e00ff */
[----:B------:R-:W-:Y:S01]  /*0580*/  NOP ;  /* 0x0000000000007918 */ /* 0x000fe20000000000 */
[----:B------:R-:W-:Y:S01]  /*0590*/  ULDC.64 UR36, c[0x0][0x208] ;  /* 0x0000820000247ab9 */ /* 0x000fe20000000a00 */
[----:B------:R-:W-:Y:S02]  /*05a0*/  BSSY B6, `(.L_x_2543) ;  /* 0x0000e4e000067945 */ /* 0x000fe40003800000 */
[----:B------:R-:W-:-:S05]  /*05b0*/  SEL R2, R2, 0x2, !P0 ;  /* 0x0000000202027807 */ /* 0x000fca0004000000 */
[----:B------:R3:W-:Y:S01]  /*05c0*/  STL [R1+0xc], R2 ;  /* 0x00000c0201007387 */ /* 0x0007e20000100800 */
[----:B-12-4-:R-:W-:Y:S06]  /*05d0*/  BAR.SYNC.DEFER_BLOCKING 0x0 ;  /* 0x0000000000007b1d */ /* 0x016fec0000010000 */
[----:B------:R-:W-:Y:S05]  /*05e0*/  @!P0 BRA `(.L_x_2544) ;  /* 0x000000ac00388947 */ /* 0x000fea0003800000 */
.L_x_2545:
        /* <DEDUP_REMOVED lines=32> */
.L_x_2546:
[----:B------:R-:W-:Y:S01]  /*07f0*/  ULDC UR7, c[0x0][0xb44] ;  /* 0x0002d10000077ab9 */ /* 0x000fe20000000800 */
[----:B------:R-:W-:Y:S01]  /*0800*/  UMOV UR38, UR10 ;  /* 0x0000000a00267c82 */ /* 0x000fe20008000000 */
[----:B------:R-:W-:-:S11]  /*0810*/  UISETP.NE.AND UP0, UPT, UR7, 0x1, UPT ;  /* 0x000000010700788c */ /* 0x000fd6000bf05270 */
[----:B------:R-:W-:Y:S02]  /*0820*/  @UP0 ULDC.64 UR8, c[0x0][0xb48] ;  /* 0x0002d20000080ab9 */ /* 0x000fe40000000a00 */
[----:B------:R-:W-:-:S04]  /*0830*/  UIMAD.WIDE.U32 UR4, UR10, UR8, URZ ;  /* 0x000000080a0472a5 */ /* 0x000fc8000f8e003f */
[----:B------:R-:W-:-:S04]  /*0840*/  @UP0 USHF.R.U32.HI UR38, URZ, UR9, UR5 ;  /* 0x000000093f260299 */ /* 0x000fc80008011605 */
[----:B------:R-:W-:-:S12]  /*0850*/  UIMAD UR4, UR38, UR7, URZ ;  /* 0x00000007260472a4 */ /* 0x000fd8000f8e023f */
.L_x_2547:
        /* <DEDUP_REMOVED lines=8> */
[----:B------:R-:W-:Y:S01]  /*08e0*/  UMOV UR44, UR7 ;  /* 0x00000007002c7c82 */ /* 0x000fe20008000000 */
[----:B------:R-:W-:Y:S02]  /*08f0*/  ULOP3.LUT UR4, URZ, UR38, URZ, 0x33, !UPT ;  /* 0x000000263f047292 */ /* 0x000fe4000f8e333f */
[----:B------:R-:W-:-:S03]  /*0900*/  @UP0 USHF.R.U32.HI UR44, URZ, UR6, UR5 ;  /* 0x000000063f2c0299 */ /* 0x000fc60008011605 */
[----:B------:R-:W-:Y:S01]  /*0910*/  ULDC UR6, c[0x0][0xb2c] ;  /* 0x0002cb0000067ab9 */ /* 0x000fe20000000800 */
[----:B------:R-:W-:Y:S02]  /*0920*/  UIADD3 UR5, -UR44, URZ, URZ ;  /* 0x0000003f2c057290 */ /* 0x000fe4000fffe13f */
[----:B------:R-:W-:Y:S01]  /*0930*/  ISETP.LE.AND P0, PT, RZ, UR44, PT ;  /* 0x0000002cff007c0c */ /* 0x000fe2000bf03270 */
[----:B------:R-:W-:Y:S02]  /*0940*/  UIADD3 UR4, UR4, UR6, URZ ;  /* 0x0000000604047290 */ /* 0x000fe4000fffe03f */
[----:B------:R-:W-:-:S10]  /*0950*/  UIMAD UR43, UR43, UR5, UR7 ;  /* 0x000000052b2b72a4 */ /* 0x000fd4000f8e0207 */
[----:B------:R-:W-:Y:S05]  /*0960*/  @!P0 BRA `(.L_x_2548) ;  /* 0x000000e000448947 */ /* 0x000fea0003800000 */
[----:B------:R-:W1:Y:S01]  /*0970*/  LDC R0, c[0x0][0x280] ;  /* 0x0000a000ff007b82 */ /* 0x000e620000000800 */
[----:B------:R-:W-:Y:S01]  /*0980*/  USHF.L.U32 UR42, UR4, 0x7, URZ ;  /* 0x00000007042a7899 */ /* 0x000fe2000800063f */
[----:B------:R-:W-:Y:S02]  /*0990*/  PLOP3.LUT P0, PT, PT, PT, PT, 0x80, 0x0 ;  /* 0x000000000000781c */ /* 0x000fe40003f0f070 */
[----:B------:R-:W-:Y:S01]  /*09a0*/  CS2R R150, SRZ ;  /* 0x0000000000967805 */ /* 0x000fe2000001ff00 */
[----:B------:R-:W-:Y:S01]  /*09b0*/  ULDC UR4, c[0x0][0x74c] ;  /* 0x0001d30000047ab9 */ /* 0x000fe20000000800 */
[----:B------:R-:W-:Y:S02]  /*09c0*/  CS2R R148, SRZ ;  /* 0x0000000000947805 */ /* 0x000fe4000001ff00 */
[----:B------:R-:W-:Y:S02]  /*09d0*/  CS2R R146, SRZ ;  /* 0x0000000000927805 */ /* 0x000fe4000001ff00 */
[----:B------:R-:W-:Y:S01]  /*09e0*/  CS2R R144, SRZ ;  /* 0x0000000000907805 */ /* 0x000fe2000001ff00 */
[----:B------:R-:W1:Y:S01]  /*09f0*/  LDC R3, c[0x0][0x290] ;  /* 0x0000a400ff037b82 */ /* 0x000e620000000800 */
        /* <DEDUP_REMOVED lines=23> */
[----:B-1----:R-:W-:Y:S01]  /*0b70*/  IADD3 R2, -R3, UR42, R0 ;  /* 0x0000002a03027c10 */ /* 0x002fe2000fffe100 */
[----:B------:R-:W-:Y:S01]  /*0b80*/  VIADD R0, R0, 0x5f ;  /* 0x0000005f00007836 */ /* 0x000fe20000000000 */
[----:B------:R-:W-:-:S02]  /*0b90*/  CS2R R160, SRZ ;  /* 0x0000000000a07805 */ /* 0x000fc4000001ff00 */
[----:B------:R-:W-:Y:S02]  /*0ba0*/  CS2R R158, SRZ ;  /* 0x00000000009e7805 */ /* 0x000fe4000001ff00 */
[----:B------:R-:W-:Y:S01]  /*0bb0*/  CS2R R156, SRZ ;  /* 0x00000000009c7805 */ /* 0x000fe2000001ff00 */
[----:B------:R-:W-:Y:S01]  /*0bc0*/  VIADD R2, R2, -UR4 ;  /* 0x8000000402027c36 */ /* 0x000fe20008000000 */
[----:B------:R-:W-:Y:S01]  /*0bd0*/  CS2R R154, SRZ ;  /* 0x00000000009a7805 */ /* 0x000fe2000001ff00 */
[----:B------:R-:W-:Y:S01]  /*0be0*/  IMAD.HI R0, R0, 0x2aaaaaab, RZ ;  /* 0x2aaaaaab00007827 */ /* 0x000fe200078e02ff */
[----:B------:R-:W-:-:S03]  /*0bf0*/  CS2R R152, SRZ ;  /* 0x0000000000987805 */ /* 0x000fc6000001ff00 */
[----:B------:R-:W-:Y:S01]  /*0c00*/  IMAD.HI R2, R2, 0x2aaaaaab, RZ ;  /* 0x2aaaaaab02027827 */ /* 0x000fe200078e02ff */
[----:B------:R-:W-:-:S04]  /*0c10*/  SHF.R.U32.HI R3, RZ, 0x1f, R0 ;  /* 0x0000001fff037819 */ /* 0x000fc80000011600 */
[----:B------:R-:W-:Y:S02]  /*0c20*/  SHF.R.U32.HI R5, RZ, 0x1f, R2 ;  /* 0x0000001fff057819 */ /* 0x000fe40000011602 */
[----:B------:R-:W-:Y:S02]  /*0c30*/  LEA.HI.SX32 R4, R0, R3, 0x1c ;  /* 0x0000000300047211 */ /* 0x000fe400078fe2ff */
[----:B------:R-:W-:-:S03]  /*0c40*/  LEA.HI.SX32 R5, R2, R5, 0x1c ;  /* 0x0000000502057211 */ /* 0x000fc600078fe2ff */
[----:B------:R1:W-:Y:S01]  /*0c50*/  STL [R1+0x2c], R4 ;  /* 0x00002c0401007387 */ /* 0x0003e20000100800 */
[----:B------:R-:W-:-:S04]  /*0c60*/  VIMNMX R16, RZ, R5, !PT ;  /* 0x00000005ff107248 */ /* 0x000fc80007fe0100 */
[----:B------:R-:W-:-:S13]  /*0c70*/  ISETP.GT.AND P1, PT, R4, R16, PT ;  /* 0x000000100400720c */ /* 0x000fda0003f24270 */
[----:B-1----:R-:W-:Y:S05]  /*0c80*/  @!P1 BRA `(.L_x_2549) ;  /* 0x0000009000009947 */ /* 0x002fea0003800000 */
[----:B------:R-:W1:Y:S01]  /*0c90*/  S2R R4, SR_TID.X ;  /* 0x0000000000047919 */ /* 0x000e620000002100 */
[----:B------:R-:W-:-:S04]  /*0ca0*/  MOV R0, RZ ;  /* 0x000000ff00007202 */ /* 0x000fc80000000f00 */
[----:B------:R-:W-:Y:S02]  /*0cb0*/  LOP3.LUT P0, RZ, R0, 0x3ff, RZ, 0xc0, !PT ;  /* 0x000003ff00ff7812 */ /* 0x000fe4000780c0ff */
[----:B-1----:R-:W-:-:S11]  /*0cc0*/  IADD3 R18, R4, -0x80, RZ ;  /* 0xffffff8004127810 */ /* 0x002fd60007ffe0ff */
        /* <DEDUP_REMOVED lines=17> */
.L_x_2551:
        /* <DEDUP_REMOVED lines=15> */
.L_x_2550:
        /* <DEDUP_REMOVED lines=22> */
.L_x_2553:
[----:B------:R-:W1:Y:S01]  /*1030*/  LDC.64 R2, c[0x4][R2] ;  /* 0x0100000002027b82 */ /* 0x000e620000000a00 */
[----:B------:R-:W-:Y:S01]  /*1040*/  ULDC.64 UR4, c[0x4][0x90] ;  /* 0x0100240000047ab9 */ /* 0x000fe20000000a00 */
[----:B------:R-:W-:Y:S01]  /*1050*/  ULDC.64 UR6, c[0x4][0x30] ;  /* 0x01000c0000067ab9 */ /* 0x000fe20000000a00 */
[----:B------:R-:W-:Y:S01]  /*1060*/  IMAD.U32 R4, RZ, RZ, UR4 ;  /* 0x00000004ff047e24 */ /* 0x000fe2000f8e00ff */
[----:B------:R-:W-:Y:S01]  /*1070*/  MOV R5, UR5 ;  /* 0x0000000500057c02 */ /* 0x000fe20008000f00 */
[----:B------:R-:W-:Y:S01]  /*1080*/  ULDC.64 UR4, c[0x4][0x98] ;  /* 0x0100260000047ab9 */ /* 0x000fe20000000a00 */
[----:B------:R-:W-:Y:S01]  /*1090*/  MOV R10, UR6 ;  /* 0x00000006000a7c02 */ /* 0x000fe20008000f00 */
[----:B------:R-:W-:Y:S01]  /*10a0*/  IMAD.U32 R6, RZ, RZ, UR4 ;  /* 0x00000004ff067e24 */ /* 0x000fe2000f8e00ff */
[----:B------:R-:W-:Y:S01]  /*10b0*/  MOV R12, 0x1 ;  /* 0x00000001000c7802 */ /* 0x000fe20000000f00 */
[----:B------:R-:W-:Y:S02]  /*10c0*/  IMAD.U32 R7, RZ, RZ, UR5 ;  /* 0x00000005ff077e24 */ /* 0x000fe4000f8e00ff */
[----:B------:R-:W-:-:S02]  /*10d0*/  IMAD.U32 R11, RZ, RZ, UR7 ;  /* 0x00000007ff0b7e24 */ /* 0x000fc4000f8e00ff */
[----:B------:R-:W-:Y:S02]  /*10e0*/  IMAD.MOV.U32 R8, RZ, RZ, 0x70 ;  /* 0x00000070ff087424 */ /* 0x000fe400078e00ff */
[----:B------:R-:W-:-:S07]  /*10f0*/  IMAD.MOV.U32 R13, RZ, RZ, RZ ;  /* 0x000000ffff0d7224 */ /* 0x000fce00078e00ff */
[----:B------:R-:W-:-:S07]  /*1100*/  LEPC R20, `(.L_x_2552) ;  /* 0x000000001014794e */ /* 0x000fce0000000000 */
[----:B-1----:R-:W-:Y:S05]  /*1110*/  CALL.ABS.NOINC R2 ;  /* 0x0000000002007343 */ /* 0x002fea0003c00000 */
.L_x_2552:
[----:B------:R-:W-:Y:S01]  /*1120*/  SHF.R.S32.HI R7, RZ, 0x1f, R18 ;  /* 0x0000001fff077819 */ /* 0x000fe20000011412 */
[----:B------:R-:W-:-:S03]  /*1130*/  UMOV UR4, 0xffffffff ;  /* 0xffffffff00047882 */ /* 0x000fc60000000000 */
[----:B------:R-:W-:-:S04]  /*1140*/  LEA.HI R0, R7, R18, RZ, 0x7 ;  /* 0x0000001207007211 */ /* 0x000fc800078f38ff */
[----:B------:R-:W-:Y:S01]  /*1150*/  SHF.R.S32.HI R13, RZ, 0x7, R0 ;  /* 0x00000007ff0d7819 */ /* 0x000fe20000011400 */
[----:B------:R-:W-:Y:S06]  /*1160*/  BRA.DIV UR4, `(.L_x_2554) ;  /* 0x000000da044c7947 */ /* 0x000fec000b800000 */
[----:B------:R1:W2:Y:S02]  /*1170*/  SHFL.IDX PT, R14, R13, RZ, 0x1f ;  /* 0x00001fff0d0e7589 */ /* 0x0002a400000e0000 */
.L_x_2675:
[----:B------:R-:W-:Y:S01]  /*1180*/  SHF.L.U32 R2, RZ, 0x1f, RZ ;  /* 0x0000001fff027819 */ /* 0x000fe200000006ff */
[----:B------:R-:W3:Y:S01]  /*1190*/  LDC R10, c[0x0][0x280] ;  /* 0x0000a000ff0a7b82 */ /* 0x000ee20000000800 */
[----:B------:R-:W-:Y:S01]  /*11a0*/  IMAD.SHL.U32 R3, R18, 0x40, RZ ;  /* 0x0000004012037824 */ /* 0x000fe200078e00ff */
[CC--:B------:R-:W-:Y:S02]  /*11b0*/  LEA.HI R8, R7.reuse, R18.reuse, RZ, 0x5 ;  /* 0x0000001207087211 */ /* 0x0c0fe400078f28ff */
[----:B------:R-:W-:Y:S01]  /*11c0*/  LEA.HI R5, R7, R18, RZ, 0x4 ;  /* 0x0000001207057211 */ /* 0x000fe200078f20ff */
[----:B------:R-:W4:Y:S03]  /*11d0*/  SYNCS.PHASECHK.TRANS64.TRYWAIT P0, [R17+URZ+0x26800], R2 ;  /* 0x02680002110075a7 */ /* 0x000f26000800017f */
[----:B------:R-:W1:Y:S01]  /*11e0*/  LDC R11, c[0x0][0x290] ;  /* 0x0000a400ff0b7b82 */ /* 0x000e620000000800 */
[----:B----4-:R-:W-:Y:S05]  /*11f0*/  @P0 BRA `(.L_x_2555) ;  /* 0x0000000000080947 */ /* 0x010fea0003800000 */
[----:B------:R-:W4:Y:S02]  /*1200*/  SYNCS.PHASECHK.TRANS64.TRYWAIT P0, [R17+URZ+0x26800], R2 ;  /* 0x02680002110075a7 */ /* 0x000f24000800017f */
[----:B----4-:R-:W-:Y:S05]  /*1210*/  @!P0 BRA `(.L_x_2556) ;  /* 0x000000d8003c8947 */ /* 0x010fea0003800000 */
.L_x_2555:
[----:B----4-:R-:W-:Y:S01]  /*1220*/  SHF.R.S32.HI R2, RZ, 0x5, R8 ;  /* 0x00000005ff027819 */ /* 0x010fe20000011408 */
[----:B------:R-:W-:Y:S01]  /*1230*/  ULDC UR4, c[0x0][0x74c] ;  /* 0x0001d30000047ab9 */ /* 0x000fe20000000800 */
[----:B------:R-:W-:Y:S02]  /*1240*/  SHF.R.S32.HI R6, RZ, 0x4, R5 ;  /* 0x00000004ff067819 */ /* 0x000fe40000011405 */
[----:B------:R-:W-:Y:S01]  /*1250*/  LOP3.LUT R3, R3, 0x1c0, RZ, 0xc0, !PT ;  /* 0x000001c003037812 */ /* 0x000fe200078ec0ff */
[----:B------:R-:W-:Y:S01]  /*1260*/  IMAD.SHL.U32 R4, R2, 0x10, RZ ;  /* 0x0000001002047824 */ /* 0x000fe200078e00ff */
[----:B------:R-:W-:Y:S02]  /*1270*/  LEA.HI R9, R5, R6, RZ, 0x1 ;  /* 0x0000000605097211 */ /* 0x000fe400078f08ff */
[----:B------:R-:W-:Y:S02]  /*1280*/  LEA.HI R2, R7, R18, RZ, 0x3 ;  /* 0x0000001207027211 */ /* 0x000fe400078f18ff */
[----:B------:R-:W-:-:S02]  /*1290*/  LOP3.LUT R5, R3, 0x30, R4, 0xf8, !PT ;  /* 0x0000003003057812 */ /* 0x000fc400078ef804 */
[----:B------:R-:W-:Y:S02]  /*12a0*/  LOP3.LUT R9, R9, 0x7ffffe, RZ, 0xc0, !PT ;  /* 0x007ffffe09097812 */ /* 0x000fe400078ec0ff */
[----:B------:R-:W-:Y:S02]  /*12b0*/  LOP3.LUT R4, R5, 0x8, R2, 0xf8, !PT ;  /* 0x0000000805047812 */ /* 0x000fe400078ef802 */
[----:B--2---:R-:W-:Y:S02]  /*12c0*/  LEA.HI R2, R14, R14, RZ, 0x1 ;  /* 0x0000000e0e027211 */ /* 0x004fe400078f08ff */
[----:B------:R-:W-:Y:S02]  /*12d0*/  IADD3 R6, R6, -R9, RZ ;  /* 0x8000000906067210 */ /* 0x000fe40007ffe0ff */
[----:B------:R-:W-:Y:S02]  /*12e0*/  LOP3.LUT R5, R2, 0xfffffffe, RZ, 0xc0, !PT ;  /* 0xfffffffe02057812 */ /* 0x000fe400078ec0ff */
[----:B------:R-:W-:Y:S01]  /*12f0*/  SHF.R.U32.HI R3, RZ, 0x3, R3 ;  /* 0x00000003ff037819 */ /* 0x000fe20000011603 */
[----:B------:R-:W-:Y:S01]  /*1300*/  IMAD R6, R13, 0xc, R6 ;  /* 0x0000000c0d067824 */ /* 0x000fe200078e0206 */
[----:B---3--:R-:W-:Y:S01]  /*1310*/  IADD3 R10, R10, 0x7f, RZ ;  /* 0x0000007f0a0a7810 */ /* 0x008fe20007ffe0ff */
[----:B------:R-:W-:Y:S01]  /*1320*/  IMAD.IADD R5, R14, 0x1, -R5 ;  /* 0x000000010e057824 */ /* 0x000fe200078e0a05 */
[----:B------:R-:W-:Y:S01]  /*1330*/  LOP3.LUT R3, R4, R3, RZ, 0x3c, !PT ;  /* 0x0000000304037212 */ /* 0x000fe200078e3cff */
[----:B------:R-:W2:Y:S01]  /*1340*/  LDL R14, [R1+0x2c] ;  /* 0x00002c00010e7983 */ /* 0x000ea20000100800 */
[----:B-1----:R-:W-:-:S03]  /*1350*/  IADD3 R10, -R11, UR42, R10 ;  /* 0x0000002a0b0a7c10 */ /* 0x002fc6000fffe10a */
[----:B------:R-:W-:Y:S01]  /*1360*/  IMAD.U32 R2, R6, 0x200, R3 ;  /* 0x0000020006027824 */ /* 0x000fe200078e0003 */
[----:B------:R-:W-:Y:S01]  /*1370*/  LOP3.LUT R3, R0, 0xffffff80, RZ, 0xc0, !PT ;  /* 0xffffff8000037812 */ /* 0x000fe200078ec0ff */
[----:B------:R-:W-:-:S04]  /*1380*/  VIADD R10, R10, -UR4 ;  /* 0x800000040a0a7c36 */ /* 0x000fc80008000000 */
[----:B------:R-:W-:-:S04]  /*1390*/  IMAD.HI R10, R10, 0x2aaaaaab, RZ ;  /* 0x2aaaaaab0a0a7827 */ /* 0x000fc800078e02ff */
[----:B------:R-:W-:Y:S01]  /*13a0*/  IMAD.IADD R6, R18, 0x1, -R3 ;  /* 0x0000000112067824 */ /* 0x000fe200078e0a03 */
[----:B------:R-:W-:-:S04]  /*13b0*/  SHF.R.U32.HI R9, RZ, 0x1f, R10 ;  /* 0x0000001fff097819 */ /* 0x000fc8000001160a */
[--C-:B------:R-:W-:Y:S02]  /*13c0*/  SHF.R.S32.HI R12, RZ, 0x1f, R6.reuse ;  /* 0x0000001fff0c7819 */ /* 0x100fe40000011406 */
[----:B------:R-:W-:Y:S02]  /*13d0*/  LEA.HI.SX32 R9, R10, R9, 0x1c ;  /* 0x000000090a097211 */ /* 0x000fe400078fe2ff */
[----:B------:R-:W-:Y:S01]  /*13e0*/  LEA.HI R10, R12, R6, RZ, 0x2 ;  /* 0x000000060c0a7211 */ /* 0x000fe200078f10ff */
[----:B------:R1:W-:Y:S04]  /*13f0*/  STL [R1+0x18], R2 ;  /* 0x0000180201007387 */ /* 0x0003e80000100800 */
[----:B------:R3:W-:Y:S04]  /*1400*/  STL [R1+0x1c], R12 ;  /* 0x00001c0c01007387 */ /* 0x0007e80000100800 */
[----:B------:R3:W-:Y:S01]  /*1410*/  STL [R1+0x10], R10 ;  /* 0x0000100a01007387 */ /* 0x0007e20000100800 */
[----:B-1----:R-:W-:Y:S01]  /*1420*/  IMAD R2, R13, 0x300, R6 ;  /* 0x000003000d027824 */ /* 0x002fe200078e0206 */
[----:B------:R-:W-:-:S04]  /*1430*/  LOP3.LUT R3, R10, 0xfffffffc, RZ, 0xc0, !PT ;  /* 0xfffffffc0a037812 */ /* 0x000fc800078ec0ff */
[----:B------:R-:W-:Y:S01]  /*1440*/  SHF.L.U32 R2, R2, 0x2, RZ ;  /* 0x0000000202027819 */ /* 0x000fe200000006ff */
[----:B------:R-:W-:Y:S01]  /*1450*/  IMAD.MOV.U32 R4, RZ, RZ, RZ ;  /* 0x000000ffff047224 */ /* 0x000fe200078e00ff */
        /* <DEDUP_REMOVED lines=33> */
[----:B------:R-:W-:Y:S02]  /*1670*/  IMAD R2, R2, 0x4, R17 ;  /* 0x0000000402027824 */ /* 0x000fe400078e0211 */
[----:B------:R-:W-:Y:S01]  /*1680*/  IMAD.IADD R3, R6, 0x1, -R3 ;  /* 0x0000000106037824 */ /* 0x000fe200078e0a03 */
[----:B--2---:R-:W-:-:S04]  /*1690*/  VIADDMNMX R237, R9, 0x1, R14, PT ;  /* 0x0000000109ed7846 */ /* 0x004fc8000380010e */
[----:B------:R-:W-:-:S13]  /*16a0*/  ISETP.GE.AND P0, PT, R16, R237, PT ;  /* 0x000000ed1000720c */ /* 0x000fda0003f06270 */
[----:B---3--:R-:W-:Y:S05]  /*16b0*/  @P0 BRA `(.L_x_2557) ;  /* 0x0000004000740947 */ /* 0x008fea0003800000 */
[----:B------:R-:W-:Y:S01]  /*16c0*/  LOP3.LUT R9, R8, 0xffffffe0, RZ, 0xc0, !PT ;  /* 0xffffffe008097812 */ /* 0x000fe200078ec0ff */
[----:B------:R-:W-:Y:S01]  /*16d0*/  VIADD R11, R11, -UR42 ;  /* 0x8000002a0b0b7c36 */ /* 0x000fe20008000000 */
[----:B------:R-:W-:Y:S01]  /*16e0*/  LEA.HI R6, R12, R6, RZ, 0x5 ;  /* 0x000000060c067211 */ /* 0x000fe200078f28ff */
[----:B------:R-:W-:Y:S01]  /*16f0*/  IMAD.MOV.U32 R151, RZ, RZ, RZ ;  /* 0x000000ffff977224 */ /* 0x000fe200078e00ff */
[----:B------:R-:W-:Y:S02]  /*1700*/  IADD3 R9, R18, -R9, RZ ;  /* 0x8000000912097210 */ /* 0x000fe40007ffe0ff */
[----:B------:R-:W-:Y:S02]  /*1710*/  LEA.HI R4, R13, R13, RZ, 0x1 ;  /* 0x0000000d0d047211 */ /* 0x000fe400078f08ff */
        /* <DEDUP_REMOVED lines=12> */
[----:B------:R-:W-:Y:S02]  /*17e0*/  LOP3.LUT R13, R6, 0xfffffffc, RZ, 0xc0, !PT ;  /* 0xfffffffc060d7812 */ /* 0x000fe400078ec0ff */
        /* <DEDUP_REMOVED lines=38> */
.L_x_2568:
[----:B-1-3--:R-:W2:Y:S01]  /*1a50*/  LDL R8, [R1+0xc] ;  /* 0x00000c0001087983 */ /* 0x00aea20000100800 */
[----:B------:R-:W-:Y:S05]  /*1a60*/  YIELD ;  /* 0x0000000000007946 */ /* 0x000fea0003800000 */
[----:B--2---:R-:W-:-:S04]  /*1a70*/  LOP3.LUT R8, R8, 0x1, RZ, 0xfc, !PT ;  /* 0x0000000108087812 */ /* 0x004fc800078efcff */
[----:B------:R-:W-:-:S13]  /*1a80*/  ISETP.NE.AND P0, PT, R8, 0x3, PT ;  /* 0x000000030800780c */ /* 0x000fda0003f05270 */
[----:B------:R-:W-:Y:S05]  /*1a90*/  @!P0 BRA `(.L_x_2558) ;  /* 0x0000000000048947 */ /* 0x000fea0003800000 */
[----:B------:R-:W-:Y:S01]  /*1aa0*/  BPT.TRAP 0x1 ;  /* 0x000000040000795c */ /* 0x000fe20000300000 */
.L_x_2558:
[----:B------:R-:W-:Y:S02]  /*1ab0*/  LEA R8, R0, R17, 0x3 ;  /* 0x0000001100087211 */ /* 0x000fe400078e18ff */
[----:B------:R-:W-:-:S04]  /*1ac0*/  SHF.L.U32 R21, R4, 0x1f, RZ ;  /* 0x0000001f04157819 */ /* 0x000fc800000006ff */
[----:B------:R1:W2:Y:S01]  /*1ad0*/  SYNCS.PHASECHK.TRANS64.TRYWAIT P1, [R8+URZ+0x26810], R21 ;  /* 0x02681015080075a7 */ /* 0x0002a2000802017f */
[----:B------:R-:W-:Y:S05]  /*1ae0*/  @!P0 BRA `(.L_x_2559) ;  /* 0x0000000000048947 */ /* 0x000fea0003800000 */
[----:B------:R-:W-:Y:S01]  /*1af0*/  BPT.TRAP 0x1 ;  /* 0x000000040000795c */ /* 0x000fe20000300000 */
.L_x_2559:
[----:B------:R-:W-:-:S05]  /*1b00*/  VIADD R9, R17, 0xe000 ;  /* 0x0000e00011097836 */ /* 0x000fca0000000000 */
[----:B------:R-:W-:-:S04]  /*1b10*/  SHF.R.U32.HI R9, RZ, 0x4, R9 ;  /* 0x00000004ff097819 */ /* 0x000fc80000011609 */
[----:B------:R-:W-:Y:S01]  /*1b20*/  LOP3.LUT R9, R9, 0x3fff, RZ, 0xc0, !PT ;  /* 0x00003fff09097812 */ /* 0x000fe200078ec0ff */
[----:B--2---:R-:W-:Y:S06]  /*1b30*/  @P1 BRA `(.L_x_2560) ;  /* 0x0000000000081947 */ /* 0x004fec0003800000 */
[----:B------:R-:W2:Y:S02]  /*1b40*/  SYNCS.PHASECHK.TRANS64.TRYWAIT P1, [R8+URZ+0x26810], R21 ;  /* 0x02681015080075a7 */ /* 0x000ea4000802017f */
[----:B--2---:R-:W-:Y:S05]  /*1b50*/  @!P1 BRA `(.L_x_2561) ;  /* 0x000000d000009947 */ /* 0x004fea0003800000 */
.L_x_2560:
        /* <DEDUP_REMOVED lines=58> */
.L_x_2562:
[----:B------:R1:W1:Y:S01]  /*1f00*/  SYNCS.PHASECHK.TRANS64.TRYWAIT P1, [R8+URZ+0x26830], R21 ;  /* 0x02683015080075a7 */ /* 0x000262000802017f */
[----:B------:R-:W-:Y:S05]  /*1f10*/  @!P0 BRA `(.L_x_2563) ;  /* 0x0000000000048947 */ /* 0x000fea0003800000 */
[----:B------:R-:W-:Y:S01]  /*1f20*/  BPT.TRAP 0x1 ;  /* 0x000000040000795c */ /* 0x000fe20000300000 */
.L_x_2563:
[----:B------:R-:W-:-:S05]  /*1f30*/  VIADD R12, R17, 0x14000 ;  /* 0x00014000110c7836 */ /* 0x000fca0000000000 */
[----:B------:R-:W-:-:S04]  /*1f40*/  SHF.R.U32.HI R12, RZ, 0x4, R12 ;  /* 0x00000004ff0c7819 */ /* 0x000fc8000001160c */
[----:B------:R-:W-:-:S04]  /*1f50*/  LOP3.LUT R12, R12, 0x3fff, RZ, 0xc0, !PT ;  /* 0x00003fff0c0c7812 */ /* 0x000fc800078ec0ff */
[----:B------:R-:W-:Y:S01]  /*1f60*/  LOP3.LUT R19, R12, 0x10000, RZ, 0xfc, !PT ;  /* 0x000100000c137812 */ /* 0x000fe200078efcff */
[----:B-1----:R-:W-:Y:S06]  /*1f70*/  @P1 BRA `(.L_x_2564) ;  /* 0x0000000000081947 */ /* 0x002fec0003800000 */
[----:B------:R-:W1:Y:S02]  /*1f80*/  SYNCS.PHASECHK.TRANS64.TRYWAIT P1, [R8+URZ+0x26830], R21 ;  /* 0x02683015080075a7 */ /* 0x000e64000802017f */
[----:B-1----:R-:W-:Y:S05]  /*1f90*/  @!P1 BRA `(.L_x_2565) ;  /* 0x000000cc00049947 */ /* 0x002fea0003800000 */
.L_x_2564:
        /* <DEDUP_REMOVED lines=41> */
[----:B------:R-:W-:Y:S01]  /*2230*/  FMUL.FTZ R191, R113, UR10 ;  /* 0x0000000a71bf7c20 */ /* 0x000fe20008410000 */
[----:B-1----:R-:W-:Y:S01]  /*2240*/  IMAD R92, R16, -0x60, R93 ;  /* 0xffffffa0105c7824 */ /* 0x002fe200078e025d */
[----:B------:R-:W1:Y:S01]  /*2250*/  MUFU.TANH R18, R18 ;  /* 0x0000001200127308 */ /* 0x000e620000002400 */
[----:B------:R-:W-:Y:S01]  /*2260*/  FMUL.FTZ R80, R87, UR10 ;  /* 0x0000000a57507c20 */ /* 0x000fe20008410000 */
[----:B--2---:R-:W-:Y:S01]  /*2270*/  FMUL.FTZ R21, R76, UR10 ;  /* 0x0000000a4c157c20 */ /* 0x004fe20008410000 */
        /* <DEDUP_REMOVED lines=8> */
[----:B---3--:R-:W3:Y:S01]  /*2300*/  SHFL.IDX PT, R104, R15, R6, 0x1f ;  /* 0x00001f060f687589 */ /* 0x008ee200000e0000 */
[C---:B------:R-:W-:Y:S01]  /*2310*/  SEL R103, R92.reuse, 0x60, P2 ;  /* 0x000000605c677807 */ /* 0x040fe20001000000 */
[----:B------:R-:W-:Y:S01]  /*2320*/  FMUL.FTZ R84, R91, UR10 ;  /* 0x0000000a5b547c20 */ /* 0x000fe20008410000 */
[----:B------:R-:W-:Y:S01]  /*2330*/  IADD3 R193, R92, 0x8, RZ ;  /* 0x000000085cc17810 */ /* 0x000fe20007ffe0ff */
[----:B------:R-:W-:Y:S01]  /*2340*/  FMUL.FTZ R91, R98, UR10 ;  /* 0x0000000a625b7c20 */ /* 0x000fe20008410000 */
[----:B------:R-:W4:Y:S01]  /*2350*/  MUFU.TANH R74, R74 ;  /* 0x0000004a004a7308 */ /* 0x000f220000002400 */
[C---:B------:R-:W-:Y:S01]  /*2360*/  ISETP.GT.AND P6, PT, R103.reuse, RZ, PT ;  /* 0x000000ff6700720c */ /* 0x040fe20003fc4270 */
        /* <DEDUP_REMOVED lines=181> */
[----:B------:R-:W-:Y:S01]  /*2ec0*/  SHFL.IDX PT, R232, R190, R118, 0x1f ;  /* 0x00001f76bee87589 */ /* 0x000fe200000e0000 */
[----:B------:R-:W-:Y:S01]  /*2ed0*/  ISETP.GT.AND P4, PT, R193, 0x59, PT ;  /* 0x00000059c100780c */ /* 0x000fe20003f84270 */
[----:B------:R-:W-:-:S04]  /*2ee0*/  FMUL.FTZ R193, R116, UR10 ;  /* 0x0000000a74c17c20 */ /* 0x000fc80008410000 */
[----:B------:R-:W-:Y:S08]  /*2ef0*/  MUFU.TANH R196, R196 ;  /* 0x000000c400c47308 */ /* 0x000ff00000002400 */
[----:B------:R-:W-:Y:S08]  /*2f00*/  MUFU.TANH R193, R193 ;  /* 0x000000c100c17308 */ /* 0x000ff00000002400 */
[----:B------:R-:W-:Y:S08]  /*2f10*/  MUFU.TANH R194, R194 ;  /* 0x000000c200c27308 */ /* 0x000ff00000002400 */
[----:B------:R-:W-:Y:S08]  /*2f20*/  MUFU.TANH R201, R201 ;  /* 0x000000c900c97308 */ /* 0x000ff00000002400 */
[----:B------:R-:W1:Y:S01]  /*2f30*/  MUFU.EX2 R104, R104 ;  /* 0x0000006800687308 */ /* 0x000e620000000800 */
        /* <DEDUP_REMOVED lines=12> */
[----:B-1----:R-:W-:Y:S01]  /*3000*/  FMUL.FTZ R195, R104, R195 ;  /* 0x000000c368c37220 */ /* 0x002fe20000410000 */
[----:B------:R-:W-:Y:S02]  /*3010*/  MUFU.EX2 R26, R26 ;  /* 0x0000001a001a7308 */ /* 0x000fe40000000800 */
[----:B------:R-:W1:Y:S04]  /*3020*/  SHFL.IDX PT, R24, R15, R192, 0x1f ;  /* 0x00001fc00f187589 */ /* 0x000e6800000e0000 */
[----:B------:R-:W3:Y:S04]  /*3030*/  SHFL.IDX PT, R227, R15, R199, 0x1f ;  /* 0x00001fc70fe37589 */ /* 0x000ee800000e0000 */
[----:B------:R-:W4:Y:S04]  /*3040*/  SHFL.IDX PT, R234, R190, R192, 0x1f ;  /* 0x00001fc0beea7589 */ /* 0x000f2800000e0000 */
[----:B------:R-:W5:Y:S01]  /*3050*/  SHFL.IDX PT, R233, R190, R199, 0x1f ;  /* 0x00001fc7bee97589 */ /* 0x000f6200000e0000 */
[--C-:B--2---:R-:W-:Y:S01]  /*3060*/  FFMA.FTZ R92, R92, UR4, -R229.reuse ;  /* 0x000000045c5c7c23 */ /* 0x104fe200080108e5 */
[----:B------:R-:W-:Y:S01]  /*3070*/  FFMA.FTZ R207, R207, UR4, -R229 ;  /* 0x00000004cfcf7c23 */ /* 0x000fe200080108e5 */
[--C-:B------:R-:W-:Y:S01]  /*3080*/  FFMA.FTZ R229, R206, UR4, -R225.reuse ;  /* 0x00000004cee57c23 */ /* 0x100fe200080108e1 */
[----:B------:R-:W-:Y:S01]  /*3090*/  FFMA.FTZ R206, R223, UR4, -R225 ;  /* 0x00000004dfce7c23 */ /* 0x000fe200080108e1 */
[----:B------:R-:W-:Y:S01]  /*30a0*/  FMUL.FTZ R195, R19, R195 ;  /* 0x000000c313c37220 */ /* 0x000fe20000410000 */
[----:B------:R-:W-:Y:S01]  /*30b0*/  FADD.FTZ R29, R29, -R232 ;  /* 0x800000e81d1d7221 */ /* 0x000fe20000010000 */
        /* <DEDUP_REMOVED lines=9> */
[----:B------:R-:W-:Y:S02]  /*3150*/  MUFU.EX2 R19, R224 ;  /* 0x000000e000137308 */ /* 0x000fe40000000800 */
[----:B------:R-:W1:Y:S04]  /*3160*/  SHFL.IDX PT, R225, R14, R197, 0x1f ;  /* 0x00001fc50ee17589 */ /* 0x000e6800000e0000 */
[----:B------:R-:W1:Y:S02]  /*3170*/  SHFL.IDX PT, R226, R15, R198, 0x1f ;  /* 0x00001fc60fe27589 */ /* 0x000e6400000e0000 */
[----:B------:R-:W1:Y:S02]  /*3180*/  MUFU.EX2 R94, R94 ;  /* 0x0000005e005e7308 */ /* 0x000e640000000800 */
[----:B------:R-:W1:Y:S01]  /*3190*/  SHFL.IDX PT, R15, R14, R192, 0x1f ;  /* 0x00001fc00e0f7589 */ /* 0x000e6200000e0000 */
[----:B------:R-:W-:Y:S01]  /*31a0*/  FADD.FTZ R232, R31, -R232 ;  /* 0x800000e81fe87221 */ /* 0x000fe20000010000 */
[----:B----4-:R-:W-:Y:S01]  /*31b0*/  FADD.FTZ R27, R27, -R234 ;  /* 0x800000ea1b1b7221 */ /* 0x010fe20000010000 */
[--C-:B-----5:R-:W-:Y:S01]  /*31c0*/  FADD.FTZ R32, R32, -R233.reuse ;  /* 0x800000e920207221 */ /* 0x120fe20000010000 */
[----:B------:R-:W-:Y:S01]  /*31d0*/  FADD.FTZ R34, R34, -R233 ;  /* 0x800000e922227221 */ /* 0x000fe20000010000 */
[----:B------:R-:W-:Y:S01]  /*31e0*/  FFMA.FTZ R76, -R76, R76, 1 ;  /* 0x3f8000004c4c7423 */ /* 0x000fe2000001014c */
[----:B------:R-:W-:Y:S01]  /*31f0*/  FFMA.FTZ R77, -R77, R77, 1 ;  /* 0x3f8000004d4d7423 */ /* 0x000fe2000001014d */
[----:B------:R-:W-:Y:S01]  /*3200*/  MUFU.EX2 R207, R207 ;  /* 0x000000cf00cf7308 */ /* 0x000fe20000000800 */
[--C-:B--2---:R-:W-:Y:S01]  /*3210*/  FFMA.FTZ R93, R93, UR4, -R231.reuse ;  /* 0x000000045d5d7c23 */ /* 0x104fe200080108e7 */
[----:B------:R-:W-:Y:S01]  /*3220*/  FFMA.FTZ R208, R208, UR4, -R231 ;  /* 0x00000004d0d07c23 */ /* 0x000fe200080108e7 */
[----:B------:R-:W-:Y:S01]  /*3230*/  FFMA.FTZ R231, R96, UR4, -R228 ;  /* 0x0000000460e77c23 */ /* 0x000fe200080108e4 */
[--C-:B---3--:R-:W-:Y:S01]  /*3240*/  FFMA.FTZ R97, R97, UR4, -R227.reuse ;  /* 0x0000000461617c23 */ /* 0x108fe200080108e3 */
[----:B------:R-:W-:Y:S01]  /*3250*/  FFMA.FTZ R203, R203, UR4, -R227 ;  /* 0x00000004cbcb7c23 */ /* 0x000fe200080108e3 */
[----:B------:R-:W2:Y:S01]  /*3260*/  SHFL.IDX PT, R228, R13, R192, 0x1f ;  /* 0x00001fc00de47589 */ /* 0x000ea200000e0000 */
[----:B------:R-:W-:Y:S01]  /*3270*/  FFMA.FTZ R80, -R80, R80, 1 ;  /* 0x3f80000050507423 */ /* 0x000fe20000010150 */
[--C-:B-1----:R-:W-:Y:S01]  /*3280*/  FFMA.FTZ R99, R99, UR4, -R225.reuse ;  /* 0x0000000463637c23 */ /* 0x102fe200080108e1 */
[----:B------:R-:W-:Y:S01]  /*3290*/  FFMA.FTZ R217, R217, UR4, -R225 ;  /* 0x00000004d9d97c23 */ /* 0x000fe200080108e1 */
[----:B------:R-:W1:Y:S01]  /*32a0*/  SHFL.IDX PT, R227, R13, R117, 0x1f ;  /* 0x00001f750de37589 */ /* 0x000e6200000e0000 */
[----:B------:R-:W-:Y:S01]  /*32b0*/  FFMA.FTZ R81, -R81, R81, 1 ;  /* 0x3f80000051517423 */ /* 0x000fe20000010151 */
[--C-:B------:R-:W-:Y:S01]  /*32c0*/  FFMA.FTZ R95, R95, UR4, -R226.reuse ;  /* 0x000000045f5f7c23 */ /* 0x100fe200080108e2 */
[----:B------:R-:W-:Y:S01]  /*32d0*/  FFMA.FTZ R205, R205, UR4, -R226 ;  /* 0x00000004cdcd7c23 */ /* 0x000fe200080108e2 */
[----:B------:R-:W3:Y:S01]  /*32e0*/  SHFL.IDX PT, R225, R13, R199, 0x1f ;  /* 0x00001fc70de17589 */ /* 0x000ee200000e0000 */
[----:B------:R-:W-:Y:S01]  /*32f0*/  FFMA.FTZ R82, -R82, R82, 1 ;  /* 0x3f80000052527423 */ /* 0x000fe20000010152 */
[--C-:B------:R-:W-:Y:S01]  /*3300*/  FFMA.FTZ R223, R98, UR4, -R15.reuse ;  /* 0x0000000462df7c23 */ /* 0x100fe2000801080f */
[----:B------:R-:W-:Y:S01]  /*3310*/  FFMA.FTZ R202, R202, UR4, -R15 ;  /* 0x00000004caca7c23 */ /* 0x000fe2000801080f */
[----:B------:R-:W4:Y:S01]  /*3320*/  SHFL.IDX PT, R226, R14, R199, 0x1f ;  /* 0x00001fc70ee27589 */ /* 0x000f2200000e0000 */
[----:B------:R5:W-:Y:S03]  /*3330*/  MUFU.EX2 R15, R229 ;  /* 0x000000e5000f7308 */ /* 0x000be60000000800 */
[----:B------:R-:W4:Y:S05]  /*3340*/  SHFL.IDX PT, R98, R14, R198, 0x1f ;  /* 0x00001fc60e627589 */ /* 0x000f2a00000e0000 */
[----:B------:R1:W-:Y:S01]  /*3350*/  MUFU.EX2 R96, R223 ;  /* 0x000000df00607308 */ /* 0x0003e20000000800 */
[----:B-----5:R5:W5:Y:S01]  /*3360*/  SHFL.IDX PT, R229, R14, R200, 0x1f ;  /* 0x00001fc80ee57589 */ /* 0x020b6200000e0000 */
[--C-:B--2---:R-:W-:Y:S01]  /*3370*/  FFMA.FTZ R102, R102, UR4, -R228.reuse ;  /* 0x0000000466667c23 */ /* 0x104fe200080108e4 */
[----:B------:R-:W-:Y:S01]  /*3380*/  FFMA.FTZ R216, R216, UR4, -R228 ;  /* 0x00000004d8d87c23 */ /* 0x000fe200080108e4 */
[----:B------:R-:W-:Y:S01]  /*3390*/  FSEL R228, R193, -INF , !P1 ;  /* 0xff800000c1e47808 */ /* 0x000fe20004800000 */
[--C-:B-1----:R-:W-:Y:S01]  /*33a0*/  FFMA.FTZ R103, R103, UR4, -R227.reuse ;  /* 0x0000000467677c23 */ /* 0x102fe200080108e3 */
[----:B------:R-:W-:Y:S01]  /*33b0*/  FFMA.FTZ R215, R215, UR4, -R227 ;  /* 0x00000004d7d77c23 */ /* 0x000fe200080108e3 */
[----:B------:R-:W1:Y:S01]  /*33c0*/  SHFL.IDX PT, R223, R13, R6, 0x1f ;  /* 0x00001f060ddf7589 */ /* 0x000e6200000e0000 */
[----:B------:R-:W2:Y:S01]  /*33d0*/  MUFU.EX2 R31, R219 ;  /* 0x000000db001f7308 */ /* 0x000ea20000000800 */
[--C-:B---3--:R-:W-:Y:S01]  /*33e0*/  FFMA.FTZ R220, R220, UR4, -R225.reuse ;  /* 0x00000004dcdc7c23 */ /* 0x108fe200080108e1 */
[----:B------:R-:W-:Y:S01]  /*33f0*/  FFMA.FTZ R212, R212, UR4, -R225 ;  /* 0x00000004d4d47c23 */ /* 0x000fe200080108e1 */
[----:B------:R-:W3:Y:S01]  /*3400*/  SHFL.IDX PT, R227, R13, R198, 0x1f ;  /* 0x00001fc60de37589 */ /* 0x000ee200000e0000 */
[----:B------:R-:W-:Y:S01]  /*3410*/  FSEL R225, R115, -INF , !P6 ;  /* 0xff80000073e17808 */ /* 0x000fe20007000000 */
[--C-:B----4-:R-:W-:Y:S01]  /*3420*/  FFMA.FTZ R230, R230, UR4, -R226.reuse ;  /* 0x00000004e6e67c23 */ /* 0x110fe200080108e2 */
[----:B------:R-:W-:-:S02]  /*3430*/  FFMA.FTZ R218, R218, UR4, -R226 ;  /* 0x00000004dada7c23 */ /* 0x000fc400080108e2 */
[----:B------:R-:W4:Y:S01]  /*3440*/  SHFL.IDX PT, R226, R13, R118, 0x1f ;  /* 0x00001f760de27589 */ /* 0x000f2200000e0000 */
[--C-:B------:R-:W-:Y:S01]  /*3450*/  FFMA.FTZ R100, R100, UR4, -R98.reuse ;  /* 0x0000000464647c23 */ /* 0x100fe20008010862 */
[----:B------:R-:W-:Y:S01]  /*3460*/  FFMA.FTZ R213, R213, UR4, -R98 ;  /* 0x00000004d5d57c23 */ /* 0x000fe20008010862 */
[----:B-----5:R5:W-:Y:S01]  /*3470*/  MUFU.EX2 R14, R231 ;  /* 0x000000e7000e7308 */ /* 0x020be20000000800 */
[--C-:B------:R-:W-:Y:S01]  /*3480*/  FFMA.FTZ R222, R222, UR4, -R229.reuse ;  /* 0x00000004dede7c23 */ /* 0x100fe200080108e5 */
[----:B------:R-:W-:Y:S01]  /*3490*/  FFMA.FTZ R210, R210, UR4, -R229 ;  /* 0x00000004d2d27c23 */ /* 0x000fe200080108e5 */
[----:B------:R-:W-:-:S05]  /*34a0*/  FSEL R229, R201, -INF , !P4 ;  /* 0xff800000c9e57808 */ /* 0x000fca0006000000 */
[----:B------:R2:W-:Y:S01]  /*34b0*/  MUFU.EX2 R98, R230 ;  /* 0x000000e600627308 */ /* 0x0005e20000000800 */
[----:B-----5:R-:W5:Y:S01]  /*34c0*/  SHFL.IDX PT, R231, R190, R117, 0x1f ;  /* 0x00001f75bee77589 */ /* 0x020f6200000e0000 */
[--C-:B-1----:R-:W-:Y:S01]  /*34d0*/  FFMA.FTZ R101, R101, UR4, -R223.reuse ;  /* 0x0000000465657c23 */ /* 0x102fe200080108df */
[----:B------:R-:W-:Y:S02]  /*34e0*/  FFMA.FTZ R214, R214, UR4, -R223 ;  /* 0x00000004d6d67c23 */ /* 0x000fe400080108df */
[----:B------:R-:W1:Y:S01]  /*34f0*/  SHFL.IDX PT, R223, R13, R197, 0x1f ;  /* 0x00001fc50ddf7589 */ /* 0x000e6200000e0000 */
[----:B---3--:R-:W-:Y:S02]  /*3500*/  FFMA.FTZ R228, R228, UR4, -R227 ;  /* 0x00000004e4e47c23 */ /* 0x008fe400080108e3 */
[----:B------:R-:W3:Y:S01]  /*3510*/  MUFU.EX2 R209, R209 ;  /* 0x000000d100d17308 */ /* 0x000ee20000000800 */
[----:B--2---:R-:W-:Y:S01]  /*3520*/  SHFL.IDX PT, R230, R190, R197, 0x1f ;  /* 0x00001fc5bee67589 */ /* 0x004fe200000e0000 */
[--C-:B----4-:R-:W-:Y:S01]  /*3530*/  FFMA.FTZ R235, R235, UR4, -R226.reuse ;  /* 0x00000004ebeb7c23 */ /* 0x110fe200080108e2 */
[----:B------:R-:W-:-:S02]  /*3540*/  FFMA.FTZ R211, R211, UR4, -R226 ;  /* 0x00000004d3d37c23 */ /* 0x000fc400080108e2 */
[----:B------:R2:W4:Y:S03]  /*3550*/  SHFL.IDX PT, R226, R13, R200, 0x1f ;  /* 0x00001fc80de27589 */ /* 0x00052600000e0000 */
[----:B------:R2:W-:Y:S01]  /*3560*/  MUFU.EX2 R12, R235 ;  /* 0x000000eb000c7308 */ /* 0x0005e20000000800 */
[----:B------:R-:W-:Y:S01]  /*3570*/  FFMA.FTZ R219, -R18, R18, 1 ;  /* 0x3f80000012db7423 */ /* 0x000fe20000010112 */
[--C-:B-----5:R-:W-:Y:S01]  /*3580*/  FADD.FTZ R28, R28, -R231.reuse ;  /* 0x800000e71c1c7221 */ /* 0x120fe20000010000 */
[----:B--2---:R-:W2:Y:S05]  /*3590*/  LDL R235, [R1+0x18] ;  /* 0x0000180001eb7983 */ /* 0x004eaa0000100800 */
[----:B------:R5:W-:Y:S01]  /*35a0*/  MUFU.EX2 R13, R222 ;  /* 0x000000de000d7308 */ /* 0x000be20000000800 */
[----:B------:R-:W-:Y:S01]  /*35b0*/  FADD.FTZ R30, R30, -R231 ;  /* 0x800000e71e1e7221 */ /* 0x000fe20000010000 */
[----:B------:R-:W-:-:S06]  /*35c0*/  FMUL.FTZ R32, R94, R32 ;  /* 0x000000205e207220 */ /* 0x000fcc0000410000 */
[----:B------:R-:W-:Y:S01]  /*35d0*/  MUFU.EX2 R93, R93 ;  /* 0x0000005d005d7308 */ /* 0x000fe20000000800 */
[----:B-----5:R-:W-:-:S05]  /*35e0*/  FSEL R222, R191, -INF , !P5 ;  /* 0xff800000bfde7808 */ /* 0x020fca0006800000 */
[--C-:B-1----:R-:W-:Y:S01]  /*35f0*/  FFMA.FTZ R222, R222, UR4, -R223.reuse ;  /* 0x00000004dede7c23 */ /* 0x102fe200080108df */
        /* <DEDUP_REMOVED lines=10> */
[----:B------:R-:W1:Y:S07]  /*36a0*/  SHFL.IDX PT, R190, R190, R200, 0x1f ;  /* 0x00001fc8bebe7589 */ /* 0x000e6e00000e0000 */
[----:B------:R-:W4:Y:S08]  /*36b0*/  MUFU.EX2 R18, R221 ;  /* 0x000000dd00127308 */ /* 0x000f300000000800 */
[----:B------:R-:W-:Y:S08]  /*36c0*/  MUFU.EX2 R202, R202 ;  /* 0x000000ca00ca7308 */ /* 0x000ff00000000800 */
[----:B------:R-:W-:Y:S01]  /*36d0*/  MUFU.EX2 R206, R206 ;  /* 0x000000ce00ce7308 */ /* 0x000fe20000000800 */
[--C-:B-1----:R-:W-:Y:S01]  /*36e0*/  FADD.FTZ R37, R37, -R190.reuse ;  /* 0x800000be25257221 */ /* 0x102fe20000010000 */
[----:B------:R-:W-:Y:S01]  /*36f0*/  FADD.FTZ R39, R39, -R190 ;  /* 0x800000be27277221 */ /* 0x000fe20000010000 */
        /* <DEDUP_REMOVED lines=12> */
[----:B---3--:R-:W-:Y:S01]  /*37c0*/  FMUL.FTZ R73, R209, R34 ;  /* 0x00000022d1497220 */ /* 0x008fe20000410000 */
[----:B------:R-:W-:Y:S01]  /*37d0*/  FFMA.FTZ R32, -R75, R75, 1 ;  /* 0x3f8000004b207423 */ /* 0x000fe2000001014b */
[----:B------:R-:W-:Y:S01]  /*37e0*/  FMUL.FTZ R22, R22, R23 ;  /* 0x0000001716167220 */ /* 0x000fe20000410000 */
[----:B------:R-:W-:Y:S01]  /*37f0*/  FMUL.FTZ R23, R27, R28 ;  /* 0x0000001c1b177220 */ /* 0x000fe20000410000 */
[----:B----4-:R-:W-:Y:S01]  /*3800*/  FMUL.FTZ R27, R18, R232 ;  /* 0x000000e8121b7220 */ /* 0x010fe20000410000 */
[----:B------:R-:W-:Y:S01]  /*3810*/  FMUL.FTZ R32, R32, R73 ;  /* 0x0000004920207220 */ /* 0x000fe20000410000 */
[----:B------:R-:W-:Y:S01]  /*3820*/  FFMA.FTZ R30, -R72, R72, 1 ;  /* 0x3f800000481e7423 */ /* 0x000fe20000010148 */
[----:B------:R-:W1:Y:S01]  /*3830*/  SHFL.IDX PT, R73, R11, R117, 0x1f ;  /* 0x00001f750b497589 */ /* 0x000e6200000e0000 */
[----:B------:R-:W-:Y:S03]  /*3840*/  MUFU.EX2 R203, R203 ;  /* 0x000000cb00cb7308 */ /* 0x000fe60000000800 */
[----:B------:R-:W3:Y:S01]  /*3850*/  SHFL.IDX PT, R75, R11, R197, 0x1f ;  /* 0x00001fc50b4b7589 */ /* 0x000ee200000e0000 */
[----:B------:R-:W-:-:S04]  /*3860*/  FMUL.FTZ R30, R30, R27 ;  /* 0x0000001b1e1e7220 */ /* 0x000fc80000410000 */
[----:B------:R-:W4:Y:S01]  /*3870*/  MUFU.EX2 R27, R205 ;  /* 0x000000cd001b7308 */ /* 0x000f220000000800 */
[--C-:B------:R-:W-:Y:S01]  /*3880*/  FADD.FTZ R33, R33, -R230.reuse ;  /* 0x800000e621217221 */ /* 0x100fe20000010000 */
[----:B------:R-:W-:Y:S01]  /*3890*/  FADD.FTZ R35, R35, -R230 ;  /* 0x800000e623237221 */ /* 0x000fe20000010000 */
[----:B------:R-:W-:Y:S01]  /*38a0*/  FFMA.FTZ R34, -R74, R74, 1 ;  /* 0x3f8000004a227423 */ /* 0x000fe2000001014a */
[--C-:B------:R-:W-:Y:S01]  /*38b0*/  FADD.FTZ R36, R36, -R229.reuse ;  /* 0x800000e524247221 */ /* 0x100fe20000010000 */
[----:B------:R-:W-:Y:S01]  /*38c0*/  FMUL.FTZ R33, R93, R33 ;  /* 0x000000215d217220 */ /* 0x000fe20000410000 */
[----:B------:R-:W-:Y:S01]  /*38d0*/  FMUL.FTZ R35, R208, R35 ;  /* 0x00000023d0237220 */ /* 0x000fe20000410000 */
[----:B------:R-:W-:Y:S01]  /*38e0*/  FADD.FTZ R38, R38, -R229 ;  /* 0x800000e526267221 */ /* 0x000fe20000010000 */
[----:B------:R-:W-:Y:S01]  /*38f0*/  FMUL.FTZ R36, R95, R36 ;  /* 0x000000245f247220 */ /* 0x000fe20000410000 */
[----:B------:R-:W-:Y:S01]  /*3900*/  FMUL.FTZ R34, R34, R33 ;  /* 0x0000002122227220 */ /* 0x000fe20000410000 */
[----:B------:R-:W-:Y:S01]  /*3910*/  FMUL.FTZ R33, R76, R35 ;  /* 0x000000234c217220 */ /* 0x000fe20000410000 */
[----:B------:R-:W5:Y:S01]  /*3920*/  SHFL.IDX PT, R28, R11, R6, 0x1f ;  /* 0x00001f060b1c7589 */ /* 0x000f6200000e0000 */
[----:B------:R-:W-:Y:S01]  /*3930*/  FFMA.FTZ R35, -R79, R79, 1 ;  /* 0x3f8000004f237423 */ /* 0x000fe2000001014f */
[----:B------:R-:W-:Y:S01]  /*3940*/  FMUL.FTZ R36, R77, R36 ;  /* 0x000000244d247220 */ /* 0x000fe20000410000 */
[----:B------:R-:W5:Y:S01]  /*3950*/  MUFU.EX2 R204, R204 ;  /* 0x000000cc00cc7308 */ /* 0x000f620000000800 */
[----:B------:R-:W5:Y:S01]  /*3960*/  SHFL.IDX PT, R72, R11, R192, 0x1f ;  /* 0x00001fc00b487589 */ /* 0x000f6200000e0000 */
[----:B-1----:R-:W-:Y:S01]  /*3970*/  FADD.FTZ R79, R44, -R73 ;  /* 0x800000492c4f7221 */ /* 0x002fe20000010000 */
[----:B----4-:R-:W-:Y:S01]  /*3980*/  FMUL.FTZ R38, R27, R38 ;  /* 0x000000261b267220 */ /* 0x010fe20000410000 */
[----:B---3--:R-:W-:Y:S01]  /*3990*/  FADD.FTZ R44, R51, -R75 ;  /* 0x8000004b332c7221 */ /* 0x008fe20000010000 */
[----:B------:R-:W1:Y:S02]  /*39a0*/  SHFL.IDX PT, R77, R11, R200, 0x1f ;  /* 0x00001fc80b4d7589 */ /* 0x000e6400000e0000 */
[----:B------:R-:W-:Y:S01]  /*39b0*/  FMUL.FTZ R35, R35, R38 ;  /* 0x0000002623237220 */ /* 0x000fe20000410000 */
[----:B------:R-:W3:Y:S01]  /*39c0*/  MUFU.EX2 R218, R218 ;  /* 0x000000da00da7308 */ /* 0x000ee20000000800 */
[----:B------:R-:W-:Y:S04]  /*39d0*/  LDS R51, [R10+0x380] ;  /* 0x000380000a337984 */ /* 0x000fe80000000800 */
[----:B------:R-:W4:Y:S01]  /*39e0*/  SHFL.IDX PT, R38, R11, R118, 0x1f ;  /* 0x00001f760b267589 */ /* 0x000f2200000e0000 */
[----:B------:R-:W-:-:S02]  /*39f0*/  FFMA.FTZ R89, -R89, R89, 1 ;  /* 0x3f80000059597423 */ /* 0x000fc40000010159 */
[----:B------:R-:W3:Y:S01]  /*3a00*/  MUFU.EX2 R99, R99 ;  /* 0x0000006300637308 */ /* 0x000ee20000000800 */
[----:B------:R-:W3:Y:S01]  /*3a10*/  SHFL.IDX PT, R74, R11, R199, 0x1f ;  /* 0x00001fc70b4a7589 */ /* 0x000ee200000e0000 */
[----:B------:R-:W-:Y:S01]  /*3a20*/  FMUL.FTZ R39, R207, R39 ;  /* 0x00000027cf277220 */ /* 0x000fe20000410000 */
[----:B-----5:R-:W-:Y:S02]  /*3a30*/  FADD.FTZ R40, R40, -R28 ;  /* 0x8000001c28287221 */ /* 0x020fe40000010000 */
[----:B------:R5:W3:Y:S01]  /*3a40*/  SHFL.IDX PT, R76, R11, R198, 0x1f ;  /* 0x00001fc60b4c7589 */ /* 0x000ae200000e0000 */
[----:B------:R-:W-:Y:S02]  /*3a50*/  FADD.FTZ R73, R46, -R73 ;  /* 0x800000492e497221 */ /* 0x000fe40000010000 */
[----:B------:R-:W3:Y:S01]  /*3a60*/  MUFU.EX2 R217, R217 ;  /* 0x000000d900d97308 */ /* 0x000ee20000000800 */
[----:B------:R-:W-:Y:S01]  /*3a70*/  FADD.FTZ R41, R41, -R72 ;  /* 0x8000004829297221 */ /* 0x000fe20000010000 */
[----:B------:R-:W-:Y:S01]  /*3a80*/  FMUL.FTZ R40, R15, R40 ;  /* 0x000000280f287220 */ /* 0x000fe20000410000 */
[----:B-1----:R-:W-:-:S02]  /*3a90*/  FADD.FTZ R46, R53, -R77 ;  /* 0x8000004d352e7221 */ /* 0x002fc40000010000 */
[----:B------:R-:W-:Y:S01]  /*3aa0*/  FMUL.FTZ R53, R96, R41 ;  /* 0x0000002960357220 */ /* 0x000fe20000410000 */
[----:B-----5:R-:W-:Y:S01]  /*3ab0*/  FMUL.FTZ R11, R80, R39 ;  /* 0x00000027500b7220 */ /* 0x020fe20000410000 */
[----:B------:R-:W-:Y:S01]  /*3ac0*/  FADD.FTZ R39, R42, -R28 ;  /* 0x8000001c2a277221 */ /* 0x000fe20000010000 */
[----:B------:R-:W-:Y:S01]  /*3ad0*/  FMUL.FTZ R41, R81, R40 ;  /* 0x0000002851297220 */ /* 0x000fe20000410000 */
[----:B------:R-:W-:Y:S01]  /*3ae0*/  FMUL.FTZ R40, R82, R53 ;  /* 0x0000003552287220 */ /* 0x000fe20000410000 */
[----:B------:R-:W-:Y:S01]  /*3af0*/  FFMA.FTZ R84, -R84, R84, 1 ;  /* 0x3f80000054547423 */ /* 0x000fe20000010154 */
[----:B------:R-:W-:Y:S01]  /*3b00*/  FFMA.FTZ R83, -R83, R83, 1 ;  /* 0x3f80000053537423 */ /* 0x000fe20000010153 */
[----:B----4-:R-:W-:Y:S01]  /*3b10*/  FADD.FTZ R28, R45, -R38 ;  /* 0x800000262d1c7221 */ /* 0x010fe20000010000 */
[----:B------:R-:W-:Y:S01]  /*3b20*/  FFMA.FTZ R53, -R86, R86, 1 ;  /* 0x3f80000056357423 */ /* 0x000fe20000010156 */
[----:B------:R-:W1:Y:S02]  /*3b30*/  MUFU.EX2 R210, R210 ;  /* 0x000000d200d27308 */ /* 0x000e640000000800 */
[----:B------:R-:W-:Y:S01]  /*3b40*/  FMUL.FTZ R28, R97, R28 ;  /* 0x0000001c611c7220 */ /* 0x000fe20000410000 */
[----:B---3--:R-:W-:Y:S01]  /*3b50*/  FADD.FTZ R45, R48, -R74 ;  /* 0x8000004a302d7221 */ /* 0x008fe20000010000 */
[----:B------:R-:W-:Y:S01]  /*3b60*/  FADD.FTZ R38, R47, -R38 ;  /* 0x800000262f267221 */ /* 0x000fe20000010000 */
[----:B------:R-:W-:Y:S01]  /*3b70*/  FADD.FTZ R47, R50, -R74 ;  /* 0x8000004a322f7221 */ /* 0x000fe20000010000 */
[----:B------:R-:W-:Y:S01]  /*3b80*/  FMUL.FTZ R53, R53, R28 ;  /* 0x0000001c35357220 */ /* 0x000fe20000410000 */
[----:B------:R-:W-:Y:S01]  /*3b90*/  FMUL.FTZ R79, R14, R79 ;  /* 0x0000004f0e4f7220 */ /* 0x000fe20000410000 */
[----:B------:R-:W-:Y:S01]  /*3ba0*/  FMUL.FTZ R28, R98, R45 ;  /* 0x0000002d621c7220 */ /* 0x000fe20000410000 */
[----:B------:R-:W-:Y:S01]  /*3bb0*/  FFMA.FTZ R50, -R85, R85, 1 ;  /* 0x3f80000055327423 */ /* 0x000fe20000010155 */
[----:B------:R-:W-:Y:S01]  /*3bc0*/  FADD.FTZ R43, R43, -R72 ;  /* 0x800000482b2b7221 */ /* 0x000fe20000010000 */
[----:B------:R-:W3:Y:S01]  /*3bd0*/  SHFL.IDX PT, R192, R51, R192, 0x1f ;  /* 0x00001fc033c07589 */ /* 0x000ee200000e0000 */
[----:B------:R-:W-:Y:S01]  /*3be0*/  FMUL.FTZ R45, R89, R28 ;  /* 0x0000001c592d7220 */ /* 0x000fe20000410000 */
[----:B------:R-:W-:Y:S01]  /*3bf0*/  FMUL.FTZ R50, R50, R79 ;  /* 0x0000004f32327220 */ /* 0x000fe20000410000 */
[----:B------:R-:W-:Y:S01]  /*3c00*/  FADD.FTZ R42, R49, -R75 ;  /* 0x8000004b312a7221 */ /* 0x000fe20000010000 */
[----:B------:R-:W4:Y:S01]  /*3c10*/  SHFL.IDX PT, R79, R51, R6, 0x1f ;  /* 0x00001f06334f7589 */ /* 0x000f2200000e0000 */
[----:B------:R-:W-:Y:S01]  /*3c20*/  FMUL.FTZ R43, R202, R43 ;  /* 0x0000002bca2b7220 */ /* 0x000fe20000410000 */
[----:B------:R-:W5:Y:S02]  /*3c30*/  MUFU.EX2 R100, R100 ;  /* 0x0000006400647308 */ /* 0x000f640000000800 */
[----:B------:R-:W4:Y:S01]  /*3c40*/  SHFL.IDX PT, R28, R51, R197, 0x1f ;  /* 0x00001fc5331c7589 */ /* 0x000f2200000e0000 */
[----:B------:R-:W-:-:S03]  /*3c50*/  FMUL.FTZ R48, R206, R39 ;  /* 0x00000027ce307220 */ /* 0x000fc60000410000 */
[----:B------:R-:W4:Y:S01]  /*3c60*/  SHFL.IDX PT, R75, R51, R198, 0x1f ;  /* 0x00001fc6334b7589 */ /* 0x000f2200000e0000 */
[----:B------:R-:W-:Y:S01]  /*3c70*/  FFMA.FTZ R88, -R88, R88, 1 ;  /* 0x3f80000058587423 */ /* 0x000fe20000010158 */
[----:B------:R-:W4:Y:S02]  /*3c80*/  MUFU.EX2 R213, R213 ;  /* 0x000000d500d57308 */ /* 0x000f240000000800 */
[----:B------:R-:W4:Y:S01]  /*3c90*/  SHFL.IDX PT, R117, R51, R117, 0x1f ;  /* 0x00001f7533757589 */ /* 0x000f2200000e0000 */
[----:B------:R-:W-:-:S03]  /*3ca0*/  FMUL.FTZ R10, R84, R43 ;  /* 0x0000002b540a7220 */ /* 0x000fc60000410000 */
[----:B------:R-:W4:Y:S02]  /*3cb0*/  SHFL.IDX PT, R118, R51, R118, 0x1f ;  /* 0x00001f7633767589 */ /* 0x000f2400000e0000 */
[----:B------:R-:W4:Y:S02]  /*3cc0*/  MUFU.EX2 R102, R102 ;  /* 0x0000006600667308 */ /* 0x000f240000000800 */
[----:B------:R-:W4:Y:S01]  /*3cd0*/  SHFL.IDX PT, R199, R51, R199, 0x1f ;  /* 0x00001fc733c77589 */ /* 0x000f2200000e0000 */
[----:B------:R-:W-:Y:S01]  /*3ce0*/  FMUL.FTZ R39, R83, R48 ;  /* 0x0000003053277220 */ /* 0x000fe20000410000 */
[----:B------:R-:W-:Y:S01]  /*3cf0*/  FMUL.FTZ R43, R203, R38 ;  /* 0x00000026cb2b7220 */ /* 0x000fe20000410000 */
[----:B------:R-:W-:Y:S01]  /*3d00*/  FFMA.FTZ R48, -R87, R87, 1 ;  /* 0x3f80000057307423 */ /* 0x000fe20000010157 */
[----:B------:R-:W4:Y:S01]  /*3d10*/  SHFL.IDX PT, R200, R51, R200, 0x1f ;  /* 0x00001fc833c87589 */ /* 0x000f2200000e0000 */
[----:B------:R-:W-:Y:S01]  /*3d20*/  FMUL.FTZ R73, R204, R73 ;  /* 0x00000049cc497220 */ /* 0x000fe20000410000 */
[----:B------:R-:W-:Y:S01]  /*3d30*/  FMUL.FTZ R38, R218, R47 ;  /* 0x0000002fda267220 */ /* 0x000fe20000410000 */
[----:B------:R-:W-:Y:S01]  /*3d40*/  FMUL.FTZ R47, R88, R43 ;  /* 0x0000002b582f7220 */ /* 0x000fe20000410000 */
[----:B------:R-:W4:Y:S01]  /*3d50*/  MUFU.EX2 R101, R101 ;  /* 0x0000006500657308 */ /* 0x000f220000000800 */
[----:B------:R-:W-:Y:S01]  /*3d60*/  FMUL.FTZ R48, R48, R73 ;  /* 0x0000004930307220 */ /* 0x000fe20000410000 */
[----:B------:R-:W-:Y:S01]  /*3d70*/  FMUL.FTZ R43, R99, R42 ;  /* 0x0000002a632b7220 */ /* 0x000fe20000410000 */
[----:B------:R-:W-:Y:S01]  /*3d80*/  FMUL.FTZ R44, R217, R44 ;  /* 0x0000002cd92c7220 */ /* 0x000fe20000410000 */
[----:B------:R-:W-:Y:S01]  /*3d90*/  FFMA.FTZ R90, -R90, R90, 1 ;  /* 0x3f8000005a5a7423 */ /* 0x000fe2000001015a */
[----:B------:R-:W-:-:S03]  /*3da0*/  FFMA.FTZ R73, -R184, R184, 1 ;  /* 0x3f800000b8497423 */ /* 0x000fc600000101b8 */
[----:B------:R-:W4:Y:S01]  /*3db0*/  MUFU.EX2 R223, R223 ;  /* 0x000000df00df7308 */ /* 0x000f220000000800 */
[----:B------:R-:W-:Y:S01]  /*3dc0*/  FMUL.FTZ R42, R90, R43 ;  /* 0x0000002b5a2a7220 */ /* 0x000fe20000410000 */
[----:B------:R-:W-:Y:S01]  /*3dd0*/  FMUL.FTZ R73, R73, R44 ;  /* 0x0000002c49497220 */ /* 0x000fe20000410000 */
[----:B------:R-:W-:-:S05]  /*3de0*/  FADD.FTZ R55, R55, -R77 ;  /* 0x8000004d37377221 */ /* 0x000fca0000010000 */
[----:B------:R-:W2:Y:S01]  /*3df0*/  MUFU.EX2 R215, R215 ;  /* 0x000000d700d77308 */ /* 0x000ea20000000800 */
[--C-:B------:R-:W-:Y:S01]  /*3e00*/  FADD.FTZ R49, R52, -R76.reuse ;  /* 0x8000004c34317221 */ /* 0x100fe20000010000 */
[----:B------:R-:W-:-:S06]  /*3e10*/  FADD.FTZ R54, R54, -R76 ;  /* 0x8000004c36367221 */ /* 0x000fcc0000010000 */
[----:B------:R-:W2:Y:S08]  /*3e20*/  MUFU.EX2 R119, R119 ;  /* 0x0000007700777308 */ /* 0x000eb00000000800 */
[----:B------:R-:W2:Y:S01]  /*3e30*/  MUFU.EX2 R220, R220 ;  /* 0x000000dc00dc7308 */ /* 0x000ea20000000800 */
[----:B------:R-:W-:-:S07]  /*3e40*/  FFMA.FTZ R188, -R188, R188, 1 ;  /* 0x3f800000bcbc7423 */ /* 0x000fce00000101bc */
[----:B------:R-:W2:Y:S01]  /*3e50*/  MUFU.EX2 R92, R92 ;  /* 0x0000005c005c7308 */ /* 0x000ea20000000800 */
[----:B-1----:R-:W-:Y:S01]  /*3e60*/  FMUL.FTZ R55, R210, R55 ;  /* 0x00000037d2377220 */ /* 0x002fe20000410000 */
[----:B---3--:R-:W-:-:S06]  /*3e70*/  FADD.FTZ R81, R57, -R192 ;  /* 0x800000c039517221 */ /* 0x008fcc0000010000 */
[----:B------:R-:W1:Y:S01]  /*3e80*/  MUFU.EX2 R103, R103 ;  /* 0x0000006700677308 */ /* 0x000e620000000800 */
[----:B------:R-:W-:Y:S01]  /*3e90*/  FFMA.FTZ R52, -R185, R185, 1 ;  /* 0x3f800000b9347423 */ /* 0x000fe200000101b9 */
[----:B-----5:R-:W-:-:S06]  /*3ea0*/  FMUL.FTZ R49, R100, R49 ;  /* 0x0000003164317220 */ /* 0x020fcc0000410000 */
[----:B------:R-:W3:Y:S01]  /*3eb0*/  MUFU.EX2 R228, R228 ;  /* 0x000000e400e47308 */ /* 0x000ee20000000800 */
[----:B------:R-:W-:Y:S01]  /*3ec0*/  FFMA.FTZ R187, -R187, R187, 1 ;  /* 0x3f800000bbbb7423 */ /* 0x000fe200000101bb */
[----:B----4-:R-:W-:-:S06]  /*3ed0*/  FMUL.FTZ R54, R213, R54 ;  /* 0x00000036d5367220 */ /* 0x010fcc0000410000 */
[----:B------:R-:W-:Y:S01]  /*3ee0*/  MUFU.EX2 R225, R225 ;  /* 0x000000e100e17308 */ /* 0x000fe20000000800 */
[----:B------:R-:W-:Y:S01]  /*3ef0*/  FADD.FTZ R56, R56, -R79 ;  /* 0x8000004f38387221 */ /* 0x000fe20000010000 */
[----:B------:R-:W-:-:S06]  /*3f00*/  FADD.FTZ R65, R65, -R28 ;  /* 0x8000001c41417221 */ /* 0x000fcc0000010000 */
[----:B------:R-:W4:Y:S01]  /*3f10*/  MUFU.EX2 R214, R214 ;  /* 0x000000d600d67308 */ /* 0x000f220000000800 */
[----:B------:R-:W-:-:S07]  /*3f20*/  FMUL.FTZ R77, R13, R46 ;  /* 0x0000002e0d4d7220 */ /* 0x000fce0000410000 */
[----:B------:R-:W5:Y:S01]  /*3f30*/  MUFU.EX2 R43, R216 ;  /* 0x000000d8002b7308 */ /* 0x000f620000000800 */
[----:B------:R-:W-:-:S07]  /*3f40*/  FADD.FTZ R79, R58, -R79 ;  /* 0x8000004f3a4f7221 */ /* 0x000fce0000010000 */
[----:B------:R-:W5:Y:S01]  /*3f50*/  MUFU.EX2 R44, R211 ;  /* 0x000000d3002c7308 */ /* 0x000f620000000800 */
[----:B------:R-:W-:Y:S01]  /*3f60*/  FADD.FTZ R28, R67, -R28 ;  /* 0x8000001c431c7221 */ /* 0x000fe20000010000 */
[----:B------:R-:W-:-:S06]  /*3f70*/  FADD.FTZ R57, R68, -R75 ;  /* 0x8000004b44397221 */ /* 0x000fcc0000010000 */
[----:B------:R-:W-:Y:S01]  /*3f80*/  MUFU.EX2 R222, R222 ;  /* 0x000000de00de7308 */ /* 0x000fe20000000800 */
[----:B------:R-:W-:-:S07]  /*3f90*/  FADD.FTZ R70, R70, -R75 ;  /* 0x8000004b46467221 */ /* 0x000fce0000010000 */
[----:B------:R-:W5:Y:S01]  /*3fa0*/  MUFU.EX2 R212, R212 ;  /* 0x000000d400d47308 */ /* 0x000f620000000800 */
[----:B------:R-:W-:-:S07]  /*3fb0*/  FMUL.FTZ R46, R188, R55 ;  /* 0x00000037bc2e7220 */ /* 0x000fce0000410000 */
[----:B------:R-:W5:Y:S01]  /*3fc0*/  MUFU.EX2 R227, R227 ;  /* 0x000000e300e37308 */ /* 0x000f620000000800 */
[----:B------:R-:W-:-:S07]  /*3fd0*/  FADD.FTZ R62, R62, -R117 ;  /* 0x800000753e3e7221 */ /* 0x000fce0000010000 */
[----:B------:R-:W5:Y:S01]  /*3fe0*/  MUFU.EX2 R226, R226 ;  /* 0x000000e200e27308 */ /* 0x000f620000000800 */
[----:B------:R-:W-:Y:S01]  /*3ff0*/  FFMA.FTZ R75, -R105, R105, 1 ;  /* 0x3f800000694b7423 */ /* 0x000fe20000010169 */
[----:B------:R-:W-:Y:S01]  /*4000*/  FMUL.FTZ R58, R102, R81 ;  /* 0x00000051663a7220 */ /* 0x000fe20000410000 */
[----:B------:R-:W-:Y:S01]  /*4010*/  FADD.FTZ R25, R25, -R234 ;  /* 0x800000ea19197221 */ /* 0x000fe20000010000 */
[----:B------:R-:W-:Y:S01]  /*4020*/  FMUL.FTZ R52, R52, R49 ;  /* 0x0000003134347220 */ /* 0x000fe20000410000 */
[----:B------:R-:W-:Y:S01]  /*4030*/  FADD.FTZ R83, R61, -R118 ;  /* 0x800000763d537221 */ /* 0x000fe20000010000 */
[----:B------:R-:W-:Y:S01]  /*4040*/  FADD.FTZ R55, R64, -R199 ;  /* 0x800000c740377221 */ /* 0x000fe20000010000 */
[----:B------:R-:W-:Y:S01]  /*4050*/  FMUL.FTZ R49, R187, R54 ;  /* 0x00000036bb317220 */ /* 0x000fe20000410000 */
[----:B------:R-:W-:Y:S01]  /*4060*/  FADD.FTZ R192, R59, -R192 ;  /* 0x800000c03bc07221 */ /* 0x000fe20000010000 */
[----:B------:R-:W-:Y:S01]  /*4070*/  FFMA.FTZ R54, -R189, R189, 1 ;  /* 0x3f800000bd367423 */ /* 0x000fe200000101bd */
[----:B------:R-:W-:Y:S01]  /*4080*/  FMUL.FTZ R59, R101, R56 ;  /* 0x00000038653b7220 */ /* 0x000fe20000410000 */
[----:B------:R-:W-:Y:S01]  /*4090*/  FFMA.FTZ R115, -R115, R115, 1 ;  /* 0x3f80000073737423 */ /* 0x000fe20000010173 */
[----:B------:R-:W-:Y:S01]  /*40a0*/  FMUL.FTZ R28, R223, R28 ;  /* 0x0000001cdf1c7220 */ /* 0x000fe20000410000 */
[----:B------:R-:W-:Y:S01]  /*40b0*/  FFMA.FTZ R186, -R186, R186, 1 ;  /* 0x3f800000baba7423 */ /* 0x000fe200000101ba */
[----:B------:R-:W-:Y:S01]  /*40c0*/  FADD.FTZ R60, R60, -R117 ;  /* 0x800000753c3c7221 */ /* 0x000fe20000010000 */
[----:B------:R-:W-:Y:S01]  /*40d0*/  FMUL.FTZ R75, R75, R58 ;  /* 0x0000003a4b4b7220 */ /* 0x000fe20000410000 */
[----:B------:R-:W-:Y:S01]  /*40e0*/  FFMA.FTZ R76, -R110, R110, 1 ;  /* 0x3f8000006e4c7423 */ /* 0x000fe2000001016e */
[----:B--2---:R-:W-:Y:S01]  /*40f0*/  FMUL.FTZ R61, R215, R62 ;  /* 0x0000003ed73d7220 */ /* 0x004fe20000410000 */
[----:B------:R-:W-:Y:S01]  /*4100*/  FMUL.FTZ R25, R119, R25 ;  /* 0x0000001977197220 */ /* 0x000fe20000410000 */
[----:B------:R-:W-:Y:S01]  /*4110*/  FADD.FTZ R63, R63, -R118 ;  /* 0x800000763f3f7221 */ /* 0x000fe20000010000 */
[--C-:B------:R-:W-:Y:S01]  /*4120*/  FADD.FTZ R56, R69, -R200.reuse ;  /* 0x800000c845387221 */ /* 0x100fe20000010000 */
[----:B------:R-:W-:Y:S01]  /*4130*/  FFMA.FTZ R109, -R109, R109, 1 ;  /* 0x3f8000006d6d7423 */ /* 0x000fe2000001016d */
        /* <DEDUP_REMOVED lines=10> */
[----:B------:R-:W-:Y:S01]  /*41e0*/  FMUL.FTZ R51, R186, R77 ;  /* 0x0000004dba337220 */ /* 0x000fe20000410000 */
[----:B-1----:R-:W-:Y:S01]  /*41f0*/  FMUL.FTZ R59, R103, R60 ;  /* 0x0000003c673b7220 */ /* 0x002fe20000410000 */
[----:B------:R-:W-:Y:S01]  /*4200*/  FMUL.FTZ R76, R76, R61 ;  /* 0x0000003d4c4c7220 */ /* 0x000fe20000410000 */
[----:B---3--:R-:W-:Y:S01]  /*4210*/  FMUL.FTZ R28, R228, R57 ;  /* 0x00000039e41c7220 */ /* 0x008fe20000410000 */
[----:B------:R-:W-:Y:S01]  /*4220*/  FMUL.FTZ R25, R219, R25 ;  /* 0x00000019db197220 */ /* 0x000fe20000410000 */
[----:B------:R-:W-:Y:S01]  /*4230*/  FFMA.FTZ R72, -R106, R106, 1 ;  /* 0x3f8000006a487423 */ /* 0x000fe2000001016a */
[----:B------:R-:W-:Y:S01]  /*4240*/  FFMA.FTZ R77, -R107, R107, 1 ;  /* 0x3f8000006b4d7423 */ /* 0x000fe2000001016b */
[----:B----4-:R-:W-:Y:S01]  /*4250*/  FMUL.FTZ R79, R214, R79 ;  /* 0x0000004fd64f7220 */ /* 0x010fe20000410000 */
[----:B-----5:R-:W-:Y:S01]  /*4260*/  FMUL.FTZ R192, R43, R192 ;  /* 0x000000c02bc07220 */ /* 0x020fe20000410000 */
[----:B------:R-:W-:Y:S01]  /*4270*/  FFMA.FTZ R74, -R108, R108, 1 ;  /* 0x3f8000006c4a7423 */ /* 0x000fe2000001016c */
[----:B------:R-:W-:Y:S01]  /*4280*/  FFMA.FTZ R111, -R111, R111, 1 ;  /* 0x3f8000006f6f7423 */ /* 0x000fe2000001016f */
[----:B------:R-:W-:Y:S01]  /*4290*/  FMUL.FTZ R60, R44, R63 ;  /* 0x0000003f2c3c7220 */ /* 0x000fe20000410000 */
[----:B------:R-:W-:Y:S01]  /*42a0*/  FMUL.FTZ R109, R109, R58 ;  /* 0x0000003a6d6d7220 */ /* 0x000fe20000410000 */
        /* <DEDUP_REMOVED lines=8> */
[----:B------:R-:W-:Y:S01]  /*4330*/  FFMA.FTZ R193, -R193, R193, 1 ;  /* 0x3f800000c1c17423 */ /* 0x000fe200000101c1 */
[----:B------:R-:W-:Y:S01]  /*4340*/  FFMA.FTZ R194, -R194, R194, 1 ;  /* 0x3f800000c2c27423 */ /* 0x000fe200000101c2 */
[----:B------:R-:W-:Y:S01]  /*4350*/  FFMA.FTZ R196, -R196, R196, 1 ;  /* 0x3f800000c4c47423 */ /* 0x000fe200000101c4 */
[----:B------:R-:W-:Y:S01]  /*4360*/  FFMA.FTZ R201, -R201, R201, 1 ;  /* 0x3f800000c9c97423 */ /* 0x000fe200000101c9 */
[----:B------:R-:W-:Y:S01]  /*4370*/  FMUL.FTZ R55, R227, R70 ;  /* 0x00000046e3377220 */ /* 0x000fe20000410000 */
        /* <DEDUP_REMOVED lines=270> */
.L_x_2566:
        /* <DEDUP_REMOVED lines=56> */
.L_x_2567:
        /* <DEDUP_REMOVED lines=11> */
.L_x_2557:
[----:B-1----:R-:W2:Y:S02]  /*5890*/  LDL R8, [R1+0x2c] ;  /* 0x00002c0001087983 */ /* 0x002ea40000100800 */
[----:B--2---:R-:W-:-:S13]  /*58a0*/  ISETP.GE.AND P0, PT, R16, R8, PT ;  /* 0x000000081000720c */ /* 0x004fda0003f06270 */
[----:B------:R-:W-:Y:S05]  /*58b0*/  @P0 BRA `(.L_x_2569) ;  /* 0x00000040006c0947 */ /* 0x000fea0003800000 */
[----:B------:R-:W2:Y:S01]  /*58c0*/  LDL.LU R14, [R1+0x1c] ;  /* 0x00001c00010e7983 */ /* 0x000ea20000300800 */
[----:B------:R-:W1:Y:S03]  /*58d0*/  LDC R24, c[0x0][0x290] ;  /* 0x0000a400ff187b82 */ /* 0x000e660000000800 */
[----:B------:R-:W3:Y:S04]  /*58e0*/  LDL.LU R21, [R1+0x10] ;  /* 0x0000100001157983 */ /* 0x000ee80000300800 */
[----:B------:R-:W4:Y:S01]  /*58f0*/  LDL.LU R25, [R1+0xc] ;  /* 0x00000c0001197983 */ /* 0x000f220000300800 */
[----:B------:R-:W5:Y:S02]  /*5900*/  S2R R6, SR_TID.X ;  /* 0x0000000000067919 */ /* 0x000f640000002100 */
[----:B-----5:R-:W-:-:S05]  /*5910*/  VIADD R6, R6, 0xffffff80 ;  /* 0xffffff8006067836 */ /* 0x020fca0000000000 */
[----:B------:R-:W-:-:S04]  /*5920*/  SHF.R.S32.HI R7, RZ, 0x1f, R6 ;  /* 0x0000001fff077819 */ /* 0x000fc80000011406 */
[CC--:B------:R-:W-:Y:S02]  /*5930*/  LEA.HI R8, R7.reuse, R6.reuse, RZ, 0x5 ;  /* 0x0000000607087211 */ /* 0x0c0fe400078f28ff */
[CC--:B------:R-:W-:Y:S02]  /*5940*/  LEA.HI R12, R7.reuse, R6.reuse, RZ, 0x2 ;  /* 0x00000006070c7211 */ /* 0x0c0fe400078f10ff */
[----:B------:R-:W-:Y:S02]  /*5950*/  LOP3.LUT R9, R8, 0xffffffe0, RZ, 0xc0, !PT ;  /* 0xffffffe008097812 */ /* 0x000fe400078ec0ff */
[----:B------:R-:W-:Y:S02]  /*5960*/  LEA.HI R8, R7, R6, RZ, 0x7 ;  /* 0x0000000607087211 */ /* 0x000fe400078f38ff */
[----:B------:R-:W-:Y:S02]  /*5970*/  IADD3 R9, R6, -R9, RZ ;  /* 0x8000000906097210 */ /* 0x000fe40007ffe0ff */
[----:B------:R-:W-:-:S02]  /*5980*/  LOP3.LUT R7, R8, 0xffffff80, RZ, 0xc0, !PT ;  /* 0xffffff8008077812 */ /* 0x000fc400078ec0ff */
[----:B------:R-:W-:Y:S02]  /*5990*/  SHF.R.S32.HI R10, RZ, 0x1f, R9 ;  /* 0x0000001fff0a7819 */ /* 0x000fe40000011409 */
[----:B------:R-:W-:Y:S01]  /*59a0*/  SHF.R.S32.HI R8, RZ, 0x7, R8 ;  /* 0x00000007ff087819 */ /* 0x000fe20000011408 */
[----:B------:R-:W-:Y:S01]  /*59b0*/  IMAD.IADD R7, R6, 0x1, -R7 ;  /* 0x0000000106077824 */ /* 0x000fe200078e0a07 */
[CC--:B------:R-:W-:Y:S02]  /*59c0*/  LEA.HI R11, R10.reuse, R9.reuse, RZ, 0x3 ;  /* 0x000000090a0b7211 */ /* 0x0c0fe400078f18ff */
[----:B------:R-:W-:Y:S02]  /*59d0*/  LEA.HI R10, R10, R9, RZ, 0x2 ;  /* 0x000000090a0a7211 */ /* 0x000fe400078f10ff */
[----:B------:R-:W-:Y:S02]  /*59e0*/  LOP3.LUT R9, R12, 0xfffffffc, RZ, 0xc0, !PT ;  /* 0xfffffffc0c097812 */ /* 0x000fe400078ec0ff */
[----:B------:R-:W-:-:S02]  /*59f0*/  SHF.R.S32.HI R11, RZ, 0x3, R11 ;  /* 0x00000003ff0b7819 */ /* 0x000fc4000001140b */
[----:B------:R-:W-:Y:S01]  /*5a00*/  SHF.R.S32.HI R13, RZ, 0x2, R10 ;  /* 0x00000002ff0d7819 */ /* 0x000fe2000001140a */
[----:B------:R-:W-:Y:S01]  /*5a10*/  IMAD.IADD R9, R6, 0x1, -R9 ;  /* 0x0000000106097824 */ /* 0x000fe200078e0a09 */
[----:B------:R-:W-:Y:S02]  /*5a20*/  LEA.HI R6, R8, R8, RZ, 0x1 ;  /* 0x0000000808067211 */ /* 0x000fe400078f08ff */
[C---:B------:R-:W-:Y:S01]  /*5a30*/  IADD3 R12, R13.reuse, 0x8, RZ ;  /* 0x000000080d0c7810 */ /* 0x040fe20007ffe0ff */
[----:B------:R-:W-:Y:S01]  /*5a40*/  VIADD R18, R13, 0x10 ;  /* 0x000000100d127836 */ /* 0x000fe20000000000 */
[----:B------:R-:W-:Y:S01]  /*5a50*/  LEA.HI R10, R10, R13, RZ, 0x1 ;  /* 0x0000000d0a0a7211 */ /* 0x000fe200078f08ff */
[----:B-1----:R-:W-:-:S03]  /*5a60*/  VIADD R24, R24, -UR42 ;  /* 0x8000002a18187c36 */ /* 0x002fc60008000000 */
[----:B------:R-:W-:Y:S02]  /*5a70*/  LEA.HI R19, R18, R18, RZ, 0x1 ;  /* 0x0000001212137211 */ /* 0x000fe400078f08ff */
[----:B------:R-:W-:Y:S02]  /*5a80*/  LOP3.LUT R10, R10, 0xfffffffe, RZ, 0xc0, !PT ;  /* 0xfffffffe0a0a7812 */ /* 0x000fe400078ec0ff */
[----:B------:R-:W-:Y:S02]  /*5a90*/  SHF.R.S32.HI R20, RZ, 0x1, R19 ;  /* 0x00000001ff147819 */ /* 0x000fe40000011413 */
[----:B------:R-:W-:Y:S02]  /*5aa0*/  IADD3 R10, R13, -R10, RZ ;  /* 0x8000000a0d0a7210 */ /* 0x000fe40007ffe0ff */
[----:B------:R-:W-:-:S04]  /*5ab0*/  LOP3.LUT R19, R19, 0xfffffffe, RZ, 0xc0, !PT ;  /* 0xfffffffe13137812 */ /* 0x000fc800078ec0ff */
[----:B------:R-:W-:Y:S01]  /*5ac0*/  IADD3 R19, R18, -R19, RZ ;  /* 0x8000001312137210 */ /* 0x000fe20007ffe0ff */
[----:B------:R-:W-:Y:S01]  /*5ad0*/  IMAD.MOV.U32 R185, RZ, RZ, 0x40000040 ;  /* 0x40000040ffb97424 */ /* 0x000fe200078e00ff */
[----:B------:R-:W-:Y:S01]  /*5ae0*/  MOV R189, 0x40000040 ;  /* 0x4000004000bd7802 */ /* 0x000fe20000000f00 */
[----:B------:R-:W-:Y:S02]  /*5af0*/  IMAD.MOV.U32 R187, RZ, RZ, 0x40000040 ;  /* 0x40000040ffbb7424 */ /* 0x000fe400078e00ff */
[----:B------:R-:W-:Y:S02]  /*5b00*/  IMAD.MOV.U32 R191, RZ, RZ, 0x40000040 ;  /* 0x40000040ffbf7424 */ /* 0x000fe400078e00ff */
[----:B------:R-:W-:Y:S01]  /*5b10*/  IMAD.MOV.U32 R193, RZ, RZ, 0x40000040 ;  /* 0x40000040ffc17424 */ /* 0x000fe200078e00ff */
[----:B--2---:R-:W-:Y:S02]  /*5b20*/  LEA.HI R23, R14, R7, RZ, 0x5 ;  /* 0x000000070e177211 */ /* 0x004fe400078f28ff */
[----:B------:R-:W-:Y:S01]  /*5b30*/  LOP3.LUT R7, R6, 0xfffffffe, RZ, 0xc0, !PT ;  /* 0xfffffffe06077812 */ /* 0x000fe200078ec0ff */
[----:B------:R-:W-:-:S04]  /*5b40*/  IMAD.HI R6, R11, 0x2aaaaaab, RZ ;  /* 0x2aaaaaab0b067827 */ /* 0x000fc800078e02ff */
[----:B------:R-:W-:Y:S01]  /*5b50*/  IMAD.IADD R22, R8, 0x1, -R7 ;  /* 0x0000000108167824 */ /* 0x000fe200078e0a07 */
[----:B------:R-:W-:Y:S02]  /*5b60*/  SHF.R.U32.HI R7, RZ, 0x1, R6 ;  /* 0x00000001ff077819 */ /* 0x000fe40000011606 */
[----:B------:R-:W-:Y:S02]  /*5b70*/  LEA.HI R14, R12, R12, RZ, 0x1 ;  /* 0x0000000c0c0e7211 */ /* 0x000fe400078f08ff */
[----:B------:R-:W-:Y:S02]  /*5b80*/  LEA.HI R6, R6, R7, RZ, 0x1 ;  /* 0x0000000706067211 */ /* 0x000fe400078f08ff */
[----:B------:R-:W-:-:S03]  /*5b90*/  SHF.R.S32.HI R15, RZ, 0x1, R14 ;  /* 0x00000001ff0f7819 */ /* 0x000fc6000001140e */
[----:B------:R-:W-:Y:S01]  /*5ba0*/  IMAD R11, R6, -0xc, R11 ;  /* 0xfffffff4060b7824 */ /* 0x000fe200078e020b */
[--C-:B---3--:R-:W-:Y:S02]  /*5bb0*/  SHF.R.S32.HI R6, RZ, 0x2, R21.reuse ;  /* 0x00000002ff067819 */ /* 0x108fe40000011415 */
[----:B------:R-:W-:Y:S02]  /*5bc0*/  SHF.R.S32.HI R21, RZ, 0x1f, R21 ;  /* 0x0000001fff157819 */ /* 0x000fe40000011415 */
[----:B------:R-:W-:Y:S01]  /*5bd0*/  SHF.R.S32.HI R23, RZ, 0x5, R23 ;  /* 0x00000005ff177819 */ /* 0x000fe20000011417 */
[----:B------:R-:W-:Y:S01]  /*5be0*/  IMAD.HI R8, R15, 0x2aaaaaab, RZ ;  /* 0x2aaaaaab0f087827 */ /* 0x000fe200078e02ff */
[----:B------:R-:W-:-:S03]  /*5bf0*/  LEA.HI R21, R21, R6, RZ, 0x3 ;  /* 0x0000000615157211 */ /* 0x000fc600078f18ff */
[----:B------:R-:W-:Y:S01]  /*5c00*/  IMAD R23, R23, -0x10, R24 ;  /* 0xfffffff017177824 */ /* 0x000fe200078e0218 */
[----:B------:R-:W-:Y:S02]  /*5c10*/  LOP3.LUT R21, R21, 0xfffffff8, RZ, 0xc0, !PT ;  /* 0xfffffff815157812 */ /* 0x000fe400078ec0ff */
[----:B------:R-:W-:Y:S01]  /*5c20*/  LOP3.LUT R7, R14, 0xfffffffe, RZ, 0xc0, !PT ;  /* 0xfffffffe0e077812 */ /* 0x000fe200078ec0ff */
[----:B------:R-:W-:Y:S01]  /*5c30*/  IMAD.HI R14, R20, 0x2aaaaaab, RZ ;  /* 0x2aaaaaab140e7827 */ /* 0x000fe200078e02ff */
[----:B------:R-:W-:Y:S02]  /*5c40*/  SHF.R.U32.HI R13, RZ, 0x1, R8 ;  /* 0x00000001ff0d7819 */ /* 0x000fe40000011608 */
[----:B------:R-:W-:Y:S01]  /*5c50*/  IADD3 R21, R23, R21, -R6 ;  /* 0x0000001517157210 */ /* 0x000fe20007ffe806 */
[----:B------:R-:W-:Y:S01]  /*5c60*/  IMAD R10, R11, 0x8, R10 ;  /* 0x000000080b0a7824 */ /* 0x000fe200078e020a */
[----:B------:R-:W-:Y:S02]  /*5c70*/  LEA.HI R8, R8, R13, RZ, 0x1 ;  /* 0x0000000d08087211 */ /* 0x000fe400078f08ff */
[C---:B------:R-:W-:Y:S01]  /*5c80*/  LEA R6, R5.reuse, R17, 0xb ;  /* 0x0000001105067211 */ /* 0x040fe200078e58ff */
[----:B------:R-:W-:Y:S01]  /*5c90*/  IMAD R5, R5, 0x2000, R17 ;  /* 0x0000200005057824 */ /* 0x000fe200078e0211 */
[----:B------:R-:W-:Y:S01]  /*5ca0*/  SHF.R.U32.HI R13, RZ, 0x1, R14 ;  /* 0x00000001ff0d7819 */ /* 0x000fe2000001160e */
[----:B------:R1:W-:Y:S01]  /*5cb0*/  STL [R1+0x28], R10 ;  /* 0x0000280a01007387 */ /* 0x0003e20000100800 */
[----:B------:R-:W-:Y:S01]  /*5cc0*/  IMAD.IADD R7, R12, 0x1, -R7 ;  /* 0x000000010c077824 */ /* 0x000fe200078e0a07 */
[----:B------:R-:W-:Y:S01]  /*5cd0*/  IADD3 R6, R6, 0x1a800, RZ ;  /* 0x0001a80006067810 */ /* 0x000fe20007ffe0ff */
[----:B------:R-:W-:Y:S01]  /*5ce0*/  IMAD R8, R8, -0xc, R15 ;  /* 0xfffffff408087824 */ /* 0x000fe200078e020f */
[----:B------:R-:W-:-:S02]  /*5cf0*/  LEA.HI R13, R14, R13, RZ, 0x1 ;  /* 0x0000000d0e0d7211 */ /* 0x000fc400078f08ff */
[----:B------:R-:W-:Y:S01]  /*5d00*/  SHF.R.U32.HI R6, RZ, 0x4, R6 ;  /* 0x00000004ff067819 */ /* 0x000fe20000011606 */
[----:B-1----:R-:W-:Y:S01]  /*5d10*/  VIADD R10, R5, 0x4000 ;  /* 0x00004000050a7836 */ /* 0x002fe20000000000 */
[----:B------:R-:W-:Y:S01]  /*5d20*/  SHF.R.U32.HI R5, RZ, 0x4, R5 ;  /* 0x00000004ff057819 */ /* 0x000fe20000011605 */
[----:B------:R-:W-:Y:S02]  /*5d30*/  IMAD R7, R8, 0x8, R7 ;  /* 0x0000000808077824 */ /* 0x000fe400078e0207 */
[----:B------:R-:W-:Y:S01]  /*5d40*/  IMAD R20, R13, -0xc, R20 ;  /* 0xfffffff40d147824 */ /* 0x000fe200078e0214 */
[----:B------:R-:W-:Y:S02]  /*5d50*/  SHF.R.U32.HI R10, RZ, 0x4, R10 ;  /* 0x00000004ff0a7819 */ /* 0x000fe4000001160a */
[----:B------:R-:W-:Y:S01]  /*5d60*/  LOP3.LUT R5, R5, 0x3fff, RZ, 0xc0, !PT ;  /* 0x00003fff05057812 */ /* 0x000fe200078ec0ff */
[----:B------:R1:W-:Y:S01]  /*5d70*/  STL [R1+0x24], R7 ;  /* 0x0000240701007387 */ /* 0x0003e20000100800 */
[----:B------:R-:W-:-:S02]  /*5d80*/  LOP3.LUT R6, R6, 0x3fff, RZ, 0xc0, !PT ;  /* 0x00003fff06067812 */ /* 0x000fc400078ec0ff */
[----:B------:R-:W-:Y:S02]  /*5d90*/  LOP3.LUT R10, R10, 0x3fff, RZ, 0xc0, !PT ;  /* 0x00003fff0a0a7812 */ /* 0x000fe400078ec0ff */
[----:B------:R-:W-:Y:S02]  /*5da0*/  LOP3.LUT R11, R5, 0x10000, RZ, 0xfc, !PT ;  /* 0x00010000050b7812 */ /* 0x000fe400078efcff */
[----:B------:R-:W-:Y:S01]  /*5db0*/  LOP3.LUT R6, R6, 0x10000, RZ, 0xfc, !PT ;  /* 0x0001000006067812 */ /* 0x000fe200078efcff */
[----:B-1----:R-:W-:Y:S01]  /*5dc0*/  IMAD R7, R20, 0x8, R19 ;  /* 0x0000000814077824 */ /* 0x002fe200078e0213 */
[----:B------:R-:W-:-:S04]  /*5dd0*/  LOP3.LUT R5, R10, 0x10000, RZ, 0xfc, !PT ;  /* 0x000100000a057812 */ /* 0x000fc800078efcff */
[----:B------:R4:W-:Y:S01]  /*5de0*/  STL [R1+0x1c], R7 ;  /* 0x00001c0701007387 */ /* 0x0009e20000100800 */
[C---:B------:R-:W-:Y:S01]  /*5df0*/  VIADD R188, R5.reuse, 0x2 ;  /* 0x0000000205bc7836 */ /* 0x040fe20000000000 */
[C---:B------:R-:W-:Y:S02]  /*5e00*/  IADD3 R190, R5.reuse, 0x4, RZ ;  /* 0x0000000405be7810 */ /* 0x040fe40007ffe0ff */
[----:B------:R-:W-:Y:S01]  /*5e10*/  STL [R1+0x14], R11 ;  /* 0x0000140b01007387 */ /* 0x000fe20000100800 */
[----:B------:R-:W-:-:S03]  /*5e20*/  VIADD R192, R5, 0x6 ;  /* 0x0000000605c07836 */ /* 0x000fc60000000000 */
[----:B------:R1:W-:Y:S01]  /*5e30*/  STL [R1+0x20], R6 ;  /* 0x0000200601007387 */ /* 0x0003e20000100800 */
[----:B------:R-:W-:Y:S01]  /*5e40*/  IMAD R8, R22, -0x40, R21 ;  /* 0xffffffc016087824 */ /* 0x000fe200078e0215 */
[----:B------:R-:W-:Y:S02]  /*5e50*/  IADD3 R10, R9, 0x8, RZ ;  /* 0x00000008090a7810 */ /* 0x000fe40007ffe0ff */
[----:B------:R2:W-:Y:S01]  /*5e60*/  STL [R1+0x10], R5 ;  /* 0x0000100501007387 */ /* 0x0005e20000100800 */
[----:B----4-:R-:W-:Y:S01]  /*5e70*/  LOP3.LUT R7, R25, 0x1, RZ, 0xfc, !PT ;  /* 0x0000000119077812 */ /* 0x010fe200078efcff */
[C---:B------:R-:W-:Y:S01]  /*5e80*/  VIADD R22, R11.reuse, 0x2 ;  /* 0x000000020b167836 */ /* 0x040fe20000000000 */
[C---:B------:R-:W-:Y:S01]  /*5e90*/  IADD3 R184, R11.reuse, 0x4, RZ ;  /* 0x000000040bb87810 */ /* 0x040fe20007ffe0ff */
[----:B------:R-:W-:Y:S01]  /*5ea0*/  VIADD R186, R11, 0x6 ;  /* 0x000000060bba7836 */ /* 0x000fe20000000000 */
[C---:B------:R-:W-:Y:S01]  /*5eb0*/  IADD3 R10, R9.reuse, 0x14, RZ ;  /* 0x00000014090a7810 */ /* 0x040fe20007ffe0ff */
[C---:B-1----:R-:W-:Y:S01]  /*5ec0*/  VIADD R6, R9.reuse, 0xc ;  /* 0x0000000c09067836 */ /* 0x042fe20000000000 */
[----:B------:R-:W-:Y:S01]  /*5ed0*/  MOV R23, 0x40000040 ;  /* 0x4000004000177802 */ /* 0x000fe20000000f00 */
[----:B------:R-:W-:-:S02]  /*5ee0*/  VIADD R6, R9, 0x18 ;  /* 0x0000001809067836 */ /* 0x000fc40000000000 */
[C---:B--2---:R-:W-:Y:S02]  /*5ef0*/  VIADD R5, R9.reuse, 0x4 ;  /* 0x0000000409057836 */ /* 0x044fe40000000000 */
[C---:B------:R-:W-:Y:S02]  /*5f00*/  VIADD R5, R9.reuse, 0x10 ;  /* 0x0000001009057836 */ /* 0x040fe40000000000 */
[----:B------:R-:W-:-:S07]  /*5f10*/  VIADD R5, R9, 0x1c ;  /* 0x0000001c09057836 */ /* 0x000fce0000000000 */
.L_x_2580:
[----:B------:R-:W-:Y:S01]  /*5f20*/  ISETP.NE.AND P0, PT, R7, 0x3, PT ;  /* 0x000000030700780c */ /* 0x000fe20003f05270 */
[----:B------:R-:W-:-:S12]  /*5f30*/  YIELD ;  /* 0x0000000000007946 */ /* 0x000fd80003800000 */
[----:B------:R-:W-:Y:S05]  /*5f40*/  @!P0 BRA `(.L_x_2570) ;  /* 0x0000000000048947 */ /* 0x000fea0003800000 */
[----:B------:R-:W-:Y:S01]  /*5f50*/  BPT.TRAP 0x1 ;  /* 0x000000040000795c */ /* 0x000fe20000300000 */
.L_x_2570:
[----:B------:R-:W-:Y:S02]  /*5f60*/  LEA R6, R0, R17, 0x3 ;  /* 0x0000001100067211 */ /* 0x000fe400078e18ff */
[----:B------:R-:W-:-:S04]  /*5f70*/  SHF.L.U32 R15, R4, 0x1f, RZ ;  /* 0x0000001f040f7819 */ /* 0x000fc800000006ff */
[----:B------:R1:W2:Y:S01]  /*5f80*/  SYNCS.PHASECHK.TRANS64.TRYWAIT P1, [R6+URZ+0x26810], R15 ;  /* 0x0268100f060075a7 */ /* 0x0002a2000802017f */
[----:B------:R-:W-:Y:S05]  /*5f90*/  @!P0 BRA `(.L_x_2571) ;  /* 0x0000000000048947 */ /* 0x000fea0003800000 */
[----:B------:R-:W-:Y:S01]  /*5fa0*/  BPT.TRAP 0x1 ;  /* 0x000000040000795c */ /* 0x000fe20000300000 */
.L_x_2571:
[----:B------:R-:W-:-:S05]  /*5fb0*/  VIADD R5, R17, 0xe000 ;  /* 0x0000e00011057836 */ /* 0x000fca0000000000 */
[----:B------:R-:W-:-:S04]  /*5fc0*/  SHF.R.U32.HI R5, RZ, 0x4, R5 ;  /* 0x00000004ff057819 */ /* 0x000fc80000011605 */
[----:B------:R-:W-:-:S04]  /*5fd0*/  LOP3.LUT R5, R5, 0x3fff, RZ, 0xc0, !PT ;  /* 0x00003fff05057812 */ /* 0x000fc800078ec0ff */
[----:B------:R-:W-:Y:S01]  /*5fe0*/  LOP3.LUT R11, R5, 0x10000, RZ, 0xfc, !PT ;  /* 0x00010000050b7812 */ /* 0x000fe200078efcff */
[----:B--2---:R-:W-:Y:S06]  /*5ff0*/  @P1 BRA `(.L_x_2572) ;  /* 0x0000000000081947 */ /* 0x004fec0003800000 */
[----:B------:R-:W2:Y:S02]  /*6000*/  SYNCS.PHASECHK.TRANS64.TRYWAIT P1, [R6+URZ+0x26810], R15 ;  /* 0x0268100f060075a7 */ /* 0x000ea4000802017f */
[----:B--2---:R-:W-:Y:S05]  /*6010*/  @!P1 BRA `(.L_x_2573) ;  /* 0x0000008800f89947 */ /* 0x004fea0003800000 */
.L_x_2572:
        /* <DEDUP_REMOVED lines=54> */
.L_x_2574:
[----:B------:R1:W1:Y:S01]  /*6380*/  SYNCS.PHASECHK.TRANS64.TRYWAIT P1, [R6+URZ+0x26830], R15 ;  /* 0x0268300f060075a7 */ /* 0x000262000802017f */
[----:B------:R-:W-:Y:S05]  /*6390*/  @!P0 BRA `(.L_x_2575) ;  /* 0x0000000000048947 */ /* 0x000fea0003800000 */
[----:B------:R-:W-:Y:S01]  /*63a0*/  BPT.TRAP 0x1 ;  /* 0x000000040000795c */ /* 0x000fe20000300000 */
.L_x_2575:
        /* <DEDUP_REMOVED lines=8> */
.L_x_2576:
        /* <DEDUP_REMOVED lines=290> */
[----:B------:R-:W-:-:S02]  /*7650*/  FADD.FTZ R30, R30, -R233 ;  /* 0x800000e91e1e7221 */ /* 0x000fc40000010000 */
        /* <DEDUP_REMOVED lines=27> */
[C---:B------:R-:W-:Y:S01]  /*7810*/  VIADD R229, R9.reuse, 0x14 ;  /* 0x0000001409e57836 */ /* 0x040fe20000000000 */
[----:B------:R-:W-:Y:S01]  /*7820*/  IADD3 R233, R9, 0x18, RZ ;  /* 0x0000001809e97810 */ /* 0x000fe20007ffe0ff */
[----:B------:R-:W4:Y:S01]  /*7830*/  SHFL.IDX PT, R227, R227, R12, 0x1f ;  /* 0x00001f0ce3e37589 */ /* 0x000f2200000e0000 */
[----:B------:R-:W-:Y:S01]  /*7840*/  FFMA.FTZ R77, -R77, R77, 1 ;  /* 0x3f8000004d4d7423 */ /* 0x000fe2000001014d */
[----:B------:R-:W-:Y:S01]  /*7850*/  FFMA.FTZ R80, -R80, R80, 1 ;  /* 0x3f80000050507423 */ /* 0x000fe20000010150 */
[----:B------:R-:W-:Y:S01]  /*7860*/  FFMA.FTZ R76, -R76, R76, 1 ;  /* 0x3f8000004c4c7423 */ /* 0x000fe2000001014c */
[----:B------:R-:W-:Y:S01]  /*7870*/  FFMA.FTZ R79, -R79, R79, 1 ;  /* 0x3f8000004f4f7423 */ /* 0x000fe2000001014f */
[----:B-1----:R-:W-:Y:S01]  /*7880*/  FMUL.FTZ R35, R92, R35 ;  /* 0x000000235c237220 */ /* 0x002fe20000410000 */
[----:B------:R-:W-:Y:S01]  /*7890*/  FFMA.FTZ R72, -R72, R72, 1 ;  /* 0x3f80000048487423 */ /* 0x000fe20000010148 */
[----:B------:R-:W-:Y:S01]  /*78a0*/  FFMA.FTZ R99, -R99, R99, 1 ;  /* 0x3f80000063637423 */ /* 0x000fe20000010163 */
[----:B------:R-:W-:Y:S01]  /*78b0*/  MUFU.EX2 R201, R201 ;  /* 0x000000c900c97308 */ /* 0x000fe20000000800 */
[----:B------:R-:W-:Y:S01]  /*78c0*/  FFMA.FTZ R81, -R81, R81, 1 ;  /* 0x3f80000051517423 */ /* 0x000fe20000010151 */
[----:B------:R-:W-:Y:S01]  /*78d0*/  FFMA.FTZ R100, -R100, R100, 1 ;  /* 0x3f80000064647423 */ /* 0x000fe20000010164 */
[----:B------:R-:W-:-:S05]  /*78e0*/  FFMA.FTZ R82, -R82, R82, 1 ;  /* 0x3f80000052527423 */ /* 0x000fca0000010152 */
[----:B------:R-:W-:Y:S08]  /*78f0*/  MUFU.EX2 R199, R199 ;  /* 0x000000c700c77308 */ /* 0x000ff00000000800 */
[----:B------:R-:W-:Y:S01]  /*7900*/  MUFU.EX2 R200, R200 ;  /* 0x000000c800c87308 */ /* 0x000fe20000000800 */
[----:B--2---:R-:W-:Y:S01]  /*7910*/  FADD.FTZ R34, R34, -R228 ;  /* 0x800000e422227221 */ /* 0x004fe20000010000 */
[--C-:B----4-:R-:W-:Y:S01]  /*7920*/  FADD.FTZ R37, R37, -R227.reuse ;  /* 0x800000e325257221 */ /* 0x110fe20000010000 */
[----:B------:R-:W-:-:S05]  /*7930*/  FADD.FTZ R39, R39, -R227 ;  /* 0x800000e327277221 */ /* 0x000fca0000010000 */
[----:B------:R-:W-:Y:S08]  /*7940*/  MUFU.EX2 R202, R202 ;  /* 0x000000ca00ca7308 */ /* 0x000ff00000000800 */
[----:B------:R-:W-:Y:S08]  /*7950*/  MUFU.EX2 R203, R203 ;  /* 0x000000cb00cb7308 */ /* 0x000ff00000000800 */
[----:B------:R-:W-:Y:S08]  /*7960*/  MUFU.EX2 R204, R204 ;  /* 0x000000cc00cc7308 */ /* 0x000ff00000000800 */
[----:B------:R-:W-:Y:S08]  /*7970*/  MUFU.EX2 R205, R205 ;  /* 0x000000cd00cd7308 */ /* 0x000ff00000000800 */
[----:B------:R-:W-:Y:S08]  /*7980*/  MUFU.EX2 R209, R209 ;  /* 0x000000d100d17308 */ /* 0x000ff00000000800 */
[----:B------:R-:W-:Y:S08]  /*7990*/  MUFU.EX2 R207, R207 ;  /* 0x000000cf00cf7308 */ /* 0x000ff00000000800 */
[----:B------:R-:W-:Y:S01]  /*79a0*/  MUFU.EX2 R210, R210 ;  /* 0x000000d200d27308 */ /* 0x000fe20000000800 */
[----:B------:R-:W-:-:S07]  /*79b0*/  FFMA.FTZ R101, -R101, R101, 1 ;  /* 0x3f80000065657423 */ /* 0x000fce0000010165 */
[----:B------:R-:W-:Y:S01]  /*79c0*/  MUFU.EX2 R208, R208 ;  /* 0x000000d000d07308 */ /* 0x000fe20000000800 */
[----:B------:R-:W-:-:S07]  /*79d0*/  FFMA.FTZ R103, -R103, R103, 1 ;  /* 0x3f80000067677423 */ /* 0x000fce0000010167 */
[----:B------:R-:W-:Y:S01]  /*79e0*/  MUFU.EX2 R211, R211 ;  /* 0x000000d300d37308 */ /* 0x000fe20000000800 */
[----:B------:R-:W-:-:S07]  /*79f0*/  FFMA.FTZ R237, -R237, R237, 1 ;  /* 0x3f800000eded7423 */ /* 0x000fce00000101ed */
[----:B------:R-:W-:Y:S01]  /*7a00*/  MUFU.EX2 R212, R212 ;  /* 0x000000d400d47308 */ /* 0x000fe20000000800 */
[----:B---3--:R-:W-:Y:S01]  /*7a10*/  FMUL.FTZ R30, R85, R30 ;  /* 0x0000001e551e7220 */ /* 0x008fe20000410000 */
        /* <DEDUP_REMOVED lines=68> */
[----:B------:R-:W-:Y:S01]  /*7e60*/  FMUL.FTZ R36, R97, R39 ;  /* 0x0000002761247220 */ /* 0x000fe20000410000 */
[----:B------:R-:W-:Y:S01]  /*7e70*/  FFMA.FTZ R21, -R20, R20, 1 ;  /* 0x3f80000014157423 */ /* 0x000fe20000010114 */
[----:B------:R-:W-:Y:S01]  /*7e80*/  FMUL.FTZ R39, R74, R37 ;  /* 0x000000254a277220 */ /* 0x000fe20000410000 */
[----:B------:R1:W3:Y:S01]  /*7e90*/  MUFU.EX2 R20, R221 ;  /* 0x000000dd00147308 */ /* 0x0002e20000000800 */
[----:B------:R-:W-:Y:S01]  /*7ea0*/  LDS R74, [R11+0x380] ;  /* 0x000380000b4a7984 */ /* 0x000fe20000000800 */
[----:B------:R-:W-:Y:S02]  /*7eb0*/  VIADD R232, R9, 0x8 ;  /* 0x0000000809e87836 */ /* 0x000fe40000000000 */
[----:B-1----:R-:W-:-:S04]  /*7ec0*/  FMUL.FTZ R221, R93, R228 ;  /* 0x000000e45ddd7220 */ /* 0x002fc80000410000 */
[----:B------:R-:W-:Y:S02]  /*7ed0*/  FMUL.FTZ R221, R21, R221 ;  /* 0x000000dd15dd7220 */ /* 0x000fe40000410000 */
[----:B------:R1:W-:Y:S01]  /*7ee0*/  MUFU.EX2 R21, R218 ;  /* 0x000000da00157308 */ /* 0x0003e20000000800 */
[----:B------:R-:W4:Y:S04]  /*7ef0*/  SHFL.IDX PT, R227, R226, R229, 0x1f ;  /* 0x00001fe5e2e37589 */ /* 0x000f2800000e0000 */
[----:B-1----:R-:W1:Y:S01]  /*7f00*/  SHFL.IDX PT, R218, R226, R232, 0x1f ;  /* 0x00001fe8e2da7589 */ /* 0x002e6200000e0000 */
[----:B------:R-:W-:Y:S02]  /*7f10*/  VIADD R234, R9, 0x1c ;  /* 0x0000001c09ea7836 */ /* 0x000fe40000000000 */
[----:B------:R-:W-:Y:S01]  /*7f20*/  FMUL.FTZ R40, R95, R40 ;  /* 0x000000285f287220 */ /* 0x000fe20000410000 */
[----:B------:R-:W-:Y:S01]  /*7f30*/  FMUL.FTZ R43, R94, R43 ;  /* 0x0000002b5e2b7220 */ /* 0x000fe20000410000 */
[----:B------:R-:W3:Y:S02]  /*7f40*/  SHFL.IDX PT, R228, R226, R233, 0x1f ;  /* 0x00001fe9e2e47589 */ /* 0x000ee400000e0000 */
[----:B------:R-:W-:Y:S01]  /*7f50*/  FMUL.FTZ R41, R77, R40 ;  /* 0x000000284d297220 */ /* 0x000fe20000410000 */
[----:B------:R-:W-:Y:S01]  /*7f60*/  FMUL.FTZ R40, R80, R43 ;  /* 0x0000002b50287220 */ /* 0x000fe20000410000 */
[----:B------:R-:W3:Y:S01]  /*7f70*/  SHFL.IDX PT, R226, R226, R234, 0x1f ;  /* 0x00001feae2e27589 */ /* 0x000ee200000e0000 */
[----:B------:R-:W-:Y:S01]  /*7f80*/  FADD.FTZ R50, R50, -R225 ;  /* 0x800000e132327221 */ /* 0x000fe20000010000 */
[----:B------:R-:W-:Y:S01]  /*7f90*/  FFMA.FTZ R43, -R83, R83, 1 ;  /* 0x3f800000532b7423 */ /* 0x000fe20000010153 */
[----:B------:R-:W-:-:S02]  /*7fa0*/  FMUL.FTZ R28, R13, R28 ;  /* 0x0000001c0d1c7220 */ /* 0x000fc40000410000 */
[----:B------:R-:W-:Y:S01]  /*7fb0*/  FMUL.FTZ R77, R10, R50 ;  /* 0x000000320a4d7220 */ /* 0x000fe20000410000 */
[----:B----4-:R-:W-:Y:S01]  /*7fc0*/  FADD.FTZ R49, R49, -R227 ;  /* 0x800000e331317221 */ /* 0x010fe20000010000 */
[----:B-1----:R-:W-:-:S04]  /*7fd0*/  FADD.FTZ R46, R46, -R218 ;  /* 0x800000da2e2e7221 */ /* 0x002fc80000010000 */
[----:B------:R-:W-:Y:S01]  /*7fe0*/  FMUL.FTZ R46, R18, R46 ;  /* 0x0000002e122e7220 */ /* 0x000fe20000410000 */
[----:B------:R-:W-:Y:S01]  /*7ff0*/  FADD.FTZ R51, R51, -R227 ;  /* 0x800000e333337221 */ /* 0x000fe20000010000 */
[----:B------:R-:W1:Y:S02]  /*8000*/  SHFL.IDX PT, R83, R74, R9, 0x1f ;  /* 0x00001f094a537589 */ /* 0x000e6400000e0000 */
[----:B------:R-:W-:Y:S01]  /*8010*/  FMUL.FTZ R43, R43, R46 ;  /* 0x0000002e2b2b7220 */ /* 0x000fe20000410000 */
[----:B------:R-:W-:Y:S01]  /*8020*/  FFMA.FTZ R46, -R98, R98, 1 ;  /* 0x3f800000622e7423 */ /* 0x000fe20000010162 */
        /* <DEDUP_REMOVED lines=8> */
[----:B------:R-:W4:Y:S01]  /*80b0*/  SHFL.IDX PT, R76, R74, R231, 0x1f ;  /* 0x00001fe74a4c7589 */ /* 0x000f2200000e0000 */
[----:B------:R-:W-:Y:S01]  /*80c0*/  FMUL.FTZ R72, R72, R35 ;  /* 0x0000002348487220 */ /* 0x000fe20000410000 */
[----:B------:R-:W-:-:S02]  /*80d0*/  FMUL.FTZ R50, R50, R49 ;  /* 0x0000003132327220 */ /* 0x000fc40000410000 */
[----:B------:R-:W4:Y:S01]  /*80e0*/  SHFL.IDX PT, R77, R74, R233, 0x1f ;  /* 0x00001fe94a4d7589 */ /* 0x000f2200000e0000 */
[----:B------:R-:W1:Y:S01]  /*80f0*/  MUFU.EX2 R35, R216 ;  /* 0x000000d800237308 */ /* 0x000e620000000800 */
[----:B------:R-:W-:Y:S01]  /*8100*/  FMUL.FTZ R49, R99, R28 ;  /* 0x0000001c63317220 */ /* 0x000fe20000410000 */
[----:B------:R-:W-:Y:S01]  /*8110*/  FADD.FTZ R44, R44, -R218 ;  /* 0x800000da2c2c7221 */ /* 0x000fe20000010000 */
[----:B------:R-:W4:Y:S04]  /*8120*/  SHFL.IDX PT, R28, R74, R229, 0x1f ;  /* 0x00001fe54a1c7589 */ /* 0x000f2800000e0000 */
[----:B------:R-:W4:Y:S01]  /*8130*/  SHFL.IDX PT, R78, R74, R234, 0x1f ;  /* 0x00001fea4a4e7589 */ /* 0x000f2200000e0000 */
[----:B------:R-:W4:Y:S01]  /*8140*/  MUFU.EX2 R36, R206 ;  /* 0x000000ce00247308 */ /* 0x000f220000000800 */
[----:B------:R-:W-:-:S02]  /*8150*/  FMUL.FTZ R44, R12, R44 ;  /* 0x0000002c0c2c7220 */ /* 0x000fc40000410000 */
[----:B------:R4:W4:Y:S01]  /*8160*/  SHFL.IDX PT, R79, R74, R230, 0x1f ;  /* 0x00001fe64a4f7589 */ /* 0x00092200000e0000 */
[----:B---3--:R-:W-:Y:S01]  /*8170*/  FADD.FTZ R52, R52, -R228 ;  /* 0x800000e434347221 */ /* 0x008fe20000010000 */
[----:B------:R-:W-:Y:S01]  /*8180*/  FADD.FTZ R45, R45, -R219 ;  /* 0x800000db2d2d7221 */ /* 0x000fe20000010000 */
[--C-:B------:R-:W-:Y:S01]  /*8190*/  FADD.FTZ R53, R53, -R226.reuse ;  /* 0x800000e235357221 */ /* 0x100fe20000010000 */
[----:B------:R-:W-:Y:S01]  /*81a0*/  FMUL.FTZ R44, R81, R44 ;  /* 0x0000002c512c7220 */ /* 0x000fe20000410000 */
[----:B------:R-:W-:Y:S01]  /*81b0*/  FMUL.FTZ R81, R20, R52 ;  /* 0x0000003414517220 */ /* 0x000fe20000410000 */
[----:B------:R-:W-:Y:S01]  /*81c0*/  FMUL.FTZ R45, R25, R45 ;  /* 0x0000002d192d7220 */ /* 0x000fe20000410000 */
[----:B------:R-:W-:Y:S01]  /*81d0*/  FADD.FTZ R55, R55, -R226 ;  /* 0x800000e237377221 */ /* 0x000fe20000010000 */
[----:B------:R-:W-:Y:S01]  /*81e0*/  FMUL.FTZ R52, R34, R53 ;  /* 0x0000003522347220 */ /* 0x000fe20000410000 */
[----:B------:R-:W-:Y:S01]  /*81f0*/  FMUL.FTZ R53, R100, R81 ;  /* 0x0000005164357220 */ /* 0x000fe20000410000 */
[----:B------:R-:W-:Y:S01]  /*8200*/  FMUL.FTZ R45, R82, R45 ;  /* 0x0000002d522d7220 */ /* 0x000fe20000410000 */
[----:B-1----:R-:W-:Y:S01]  /*8210*/  FADD.FTZ R81, R56, -R83 ;  /* 0x8000005338517221 */ /* 0x002fe20000010000 */
[----:B------:R-:W-:Y:S01]  /*8220*/  FMUL.FTZ R82, R35, R55 ;  /* 0x0000003723527220 */ /* 0x000fe20000410000 */
[--C-:B----4-:R-:W-:Y:S01]  /*8230*/  FADD.FTZ R57, R57, -R80.reuse ;  /* 0x8000005039397221 */ /* 0x110fe20000010000 */
[----:B------:R-:W-:Y:S01]  /*8240*/  FADD.FTZ R80, R59, -R80 ;  /* 0x800000503b507221 */ /* 0x000fe20000010000 */
[----:B------:R-:W-:Y:S01]  /*8250*/  FADD.FTZ R55, R60, -R75 ;  /* 0x8000004b3c377221 */ /* 0x000fe20000010000 */
[--C-:B------:R-:W-:Y:S01]  /*8260*/  FADD.FTZ R61, R61, -R76.reuse ;  /* 0x8000004c3d3d7221 */ /* 0x100fe20000010000 */
[----:B------:R-:W-:Y:S01]  /*8270*/  FADD.FTZ R60, R63, -R76 ;  /* 0x8000004c3f3c7221 */ /* 0x000fe20000010000 */
[----:B------:R-:W-:Y:S01]  /*8280*/  FADD.FTZ R54, R54, -R228 ;  /* 0x800000e436367221 */ /* 0x000fe20000010000 */
[----:B------:R-:W-:Y:S01]  /*8290*/  FADD.FTZ R58, R58, -R83 ;  /* 0x800000533a3a7221 */ /* 0x000fe20000010000 */
[----:B------:R-:W-:Y:S01]  /*82a0*/  FADD.FTZ R62, R62, -R75 ;  /* 0x8000004b3e3e7221 */ /* 0x000fe20000010000 */
[----:B------:R-:W-:Y:S01]  /*82b0*/  FFMA.FTZ R76, -R104, R104, 1 ;  /* 0x3f800000684c7423 */ /* 0x000fe20000010168 */
[----:B------:R-:W-:Y:S01]  /*82c0*/  FMUL.FTZ R81, R36, R81 ;  /* 0x0000005124517220 */ /* 0x000fe20000410000 */
[----:B------:R-:W1:Y:S01]  /*82d0*/  MUFU.EX2 R74, R213 ;  /* 0x000000d5004a7308 */ /* 0x000e620000000800 */
[--C-:B------:R-:W-:Y:S01]  /*82e0*/  FADD.FTZ R68, R68, -R77.reuse ;  /* 0x8000004d44447221 */ /* 0x100fe20000010000 */
[----:B------:R-:W-:Y:S01]  /*82f0*/  FADD.FTZ R59, R70, -R77 ;  /* 0x8000004d463b7221 */ /* 0x000fe20000010000 */
[----:B------:R-:W-:Y:S01]  /*8300*/  FFMA.FTZ R77, -R107, R107, 1 ;  /* 0x3f8000006b4d7423 */ /* 0x000fe2000001016b */
[----:B------:R-:W-:Y:S01]  /*8310*/  FMUL.FTZ R80, R201, R80 ;  /* 0x00000050c9507220 */ /* 0x000fe20000410000 */
[----:B------:R-:W-:-:S03]  /*8320*/  FFMA.FTZ R51, -R102, R102, 1 ;  /* 0x3f80000066337423 */ /* 0x000fc60000010166 */
[----:B------:R-:W3:Y:S01]  /*8330*/  MUFU.EX2 R75, R214 ;  /* 0x000000d6004b7308 */ /* 0x000ee20000000800 */
[----:B------:R-:W-:Y:S01]  /*8340*/  FMUL.FTZ R54, R21, R54 ;  /* 0x0000003615367220 */ /* 0x000fe20000410000 */
[----:B------:R-:W-:Y:S01]  /*8350*/  FMUL.FTZ R76, R76, R81 ;  /* 0x000000514c4c7220 */ /* 0x000fe20000410000 */
[----:B------:R-:W-:Y:S01]  /*8360*/  FMUL.FTZ R63, R199, R58 ;  /* 0x0000003ac73f7220 */ /* 0x000fe20000410000 */
[--C-:B------:R-:W-:Y:S01]  /*8370*/  FADD.FTZ R56, R65, -R28.reuse ;  /* 0x8000001c41387221 */ /* 0x100fe20000010000 */
[----:B------:R-:W-:Y:S01]  /*8380*/  FADD.FTZ R67, R67, -R28 ;  /* 0x8000001c43437221 */ /* 0x000fe20000010000 */
[----:B------:R-:W-:Y:S01]  /*8390*/  FFMA.FTZ R81, -R105, R105, 1 ;  /* 0x3f80000069517423 */ /* 0x000fe20000010169 */
[----:B------:R-:W-:Y:S01]  /*83a0*/  FMUL.FTZ R58, R200, R57 ;  /* 0x00000039c83a7220 */ /* 0x000fe20000410000 */
[--C-:B------:R-:W-:Y:S01]  /*83b0*/  FADD.FTZ R69, R69, -R78.reuse ;  /* 0x8000004e45457221 */ /* 0x100fe20000010000 */
[----:B------:R-:W-:Y:S01]  /*83c0*/  FADD.FTZ R28, R71, -R78 ;  /* 0x8000004e471c7221 */ /* 0x000fe20000010000 */
[----:B------:R-:W-:Y:S01]  /*83d0*/  FMUL.FTZ R77, R77, R80 ;  /* 0x000000504d4d7220 */ /* 0x000fe20000410000 */
[----:B------:R-:W-:Y:S01]  /*83e0*/  FFMA.FTZ R78, -R106, R106, 1 ;  /* 0x3f8000006a4e7423 */ /* 0x000fe2000001016a */
[----:B------:R-:W-:Y:S01]  /*83f0*/  FFMA.FTZ R80, -R108, R108, 1 ;  /* 0x3f8000006c507423 */ /* 0x000fe2000001016c */
[----:B------:R-:W-:Y:S01]  /*8400*/  FMUL.FTZ R55, R202, R55 ;  /* 0x00000037ca377220 */ /* 0x000fe20000410000 */
[----:B------:R-:W-:Y:S01]  /*8410*/  FMUL.FTZ R51, R51, R54 ;  /* 0x0000003633337220 */ /* 0x000fe20000410000 */
[----:B------:R-:W-:Y:S01]  /*8420*/  FMUL.FTZ R57, R203, R62 ;  /* 0x0000003ecb397220 */ /* 0x000fe20000410000 */
[----:B------:R-:W-:Y:S01]  /*8430*/  FMUL.FTZ R54, R101, R52 ;  /* 0x0000003465367220 */ /* 0x000fe20000410000 */
[--C-:B------:R-:W-:Y:S01]  /*8440*/  FADD.FTZ R64, R64, -R79.reuse ;  /* 0x8000004f40407221 */ /* 0x100fe20000010000 */
        /* <DEDUP_REMOVED lines=14> */
[----:B------:R-:W-:Y:S01]  /*8530*/  FMUL.FTZ R82, R82, R61 ;  /* 0x0000003d52527220 */ /* 0x000fe20000410000 */
[----:B------:R-:W-:Y:S01]  /*8540*/  FFMA.FTZ R84, -R114, R114, 1 ;  /* 0x3f80000072547423 */ /* 0x000fe20000010172 */
[----:B------:R-:W-:Y:S01]  /*8550*/  FMUL.FTZ R61, R208, R79 ;  /* 0x0000004fd03d7220 */ /* 0x000fe20000410000 */
[----:B------:R-:W-:Y:S01]  /*8560*/  FFMA.FTZ R83, -R109, R109, 1 ;  /* 0x3f8000006d537423 */ /* 0x000fe2000001016d */
[----:B------:R-:W-:Y:S01]  /*8570*/  FMUL.FTZ R79, R112, R57 ;  /* 0x00000039704f7220 */ /* 0x000fe20000410000 */
[----:B------:R-:W-:Y:S01]  /*8580*/  FMUL.FTZ R99, R99, R56 ;  /* 0x0000003863637220 */ /* 0x000fe20000410000 */
[----:B-1----:R-:W-:Y:S01]  /*8590*/  FMUL.FTZ R69, R74, R69 ;  /* 0x000000454a457220 */ /* 0x002fe20000410000 */
[----:B------:R-:W-:Y:S01]  /*85a0*/  F2FP.F16.F32.PACK_AB R71, R29, R30 ;  /* 0x0000001e1d47723e */ /* 0x000fe200000000ff */
[----:B------:R-:W-:Y:S01]  /*85b0*/  FFMA.FTZ R98, -R113, R113, 1 ;  /* 0x3f80000071627423 */ /* 0x000fe20000010171 */
[----:B------:R-:W-:Y:S01]  /*85c0*/  FMUL.FTZ R57, R211, R68 ;  /* 0x00000044d3397220 */ /* 0x000fe20000410000 */
[----:B------:R-:W-:Y:S01]  /*85d0*/  FMUL.FTZ R56, R212, R59 ;  /* 0x0000003bd4387220 */ /* 0x000fe20000410000 */
[----:B---3--:R-:W-:Y:S01]  /*85e0*/  FMUL.FTZ R28, R75, R28 ;  /* 0x0000001c4b1c7220 */ /* 0x008fe20000410000 */
        /* <DEDUP_REMOVED lines=258> */
.L_x_2578:
        /* <DEDUP_REMOVED lines=58> */
.L_x_2579:
[----:B--2---:R-:W2:Y:S01]  /*99b0*/  LDL R5, [R1+0x2c] ;  /* 0x00002c0001057983 */ /* 0x004ea20000100800 */
        /* <DEDUP_REMOVED lines=10> */
[----:B-1----:R-:W-:Y:S05]  /*9a60*/  @!P1 BRA `(.L_x_2580) ;  /* 0xffffffc4002c9947 */ /* 0x002fea000383ffff */
.L_x_2569:
        /* <DEDUP_REMOVED lines=34> */
.L_x_2549:
[----:B------:R-:W-:Y:S05]  /*9c90*/  @P0 BRA `(.L_x_2581) ;  /* 0x0000000800c40947 */ /* 0x000fea0003800000 */
[----:B------:R-:W1:Y:S01]  /*9ca0*/  S2R R3, SR_CgaCtaId ;  /* 0x0000000000037919 */ /* 0x000e620000008800 */
[----:B------:R-:W-:-:S04]  /*9cb0*/  MOV R0, 0x400 ;  /* 0x0000040000007802 */ /* 0x000fc80000000f00 */
[----:B-1----:R-:W-:-:S04]  /*9cc0*/  LEA R17, R3, R0, 0x18 ;  /* 0x0000000003117211 */ /* 0x002fc800078ec0ff */
        /* <DEDUP_REMOVED lines=18> */
.L_x_2582:
        /* <DEDUP_REMOVED lines=19> */
.L_x_2583:
        /* <DEDUP_REMOVED lines=9> */
[----:B------:R-:W-:Y:S01]  /*9fb0*/  MOV R6, UR6 ;  /* 0x0000000600067c02 */ /* 0x000fe20008000f00 */
[----:B------:R-:W-:Y:S01]  /*9fc0*/  IMAD.U32 R7, RZ, RZ, UR7 ;  /* 0x00000007ff077e24 */ /* 0x000fe2000f8e00ff */
[----:B------:R-:W-:Y:S01]  /*9fd0*/  MOV R11, UR5 ;  /* 0x00000005000b7c02 */ /* 0x000fe20008000f00 */
[----:B------:R-:W-:Y:S01]  /*9fe0*/  IMAD.U32 R10, RZ, RZ, UR4 ;  /* 0x00000004ff0a7e24 */ /* 0x000fe2000f8e00ff */
[----:B------:R-:W-:Y:S01]  /*9ff0*/  MOV R13, RZ ;  /* 0x000000ff000d7202 */ /* 0x000fe20000000f00 */
[----:B------:R-:W-:-:S02]  /*a000*/  IMAD.MOV.U32 R8, RZ, RZ, 0x70 ;  /* 0x00000070ff087424 */ /* 0x000fc400078e00ff */
[----:B-1----:R-:W-:-:S07]  /*a010*/  IMAD.MOV.U32 R12, RZ, RZ, 0x1 ;  /* 0x00000001ff0c7424 */ /* 0x002fce00078e00ff */
[----:B------:R-:W-:-:S07]  /*a020*/  LEPC R20, `(.L_x_2584) ;  /* 0x000000001014794e */ /* 0x000fce0000000000 */
[----:B--2---:R-:W-:Y:S05]  /*a030*/  CALL.ABS.NOINC R2 ;  /* 0x0000000002007343 */ /* 0x004fea0003c00000 */
.L_x_2584:
        /* <DEDUP_REMOVED lines=18> */
.L_x_2585:
[----:B------:R-:W1:Y:S01]  /*a160*/  S2R R0, SR_TID.X ;  /* 0x0000000000007919 */ /* 0x000e620000002100 */
        /* <DEDUP_REMOVED lines=17> */
[----:B-1----:R-:W-:Y:S01]  /*a280*/  VIADD R7, R0, 0xffffff80 ;  /* 0xffffff8000077836 */ /* 0x002fe20000000000 */
        /* <DEDUP_REMOVED lines=45> */
[----:B------:R-:W1:Y:S01]  /*a560*/  SHFL.IDX PT, R5, R6, RZ, 0x1f ;  /* 0x00001fff06057589 */ /* 0x000e6200000e0000 */
        /* <DEDUP_REMOVED lines=8> */
[----:B-1----:R-:W-:-:S03]  /*a5f0*/  ISETP.NE.AND P0, PT, R5, 0x7, PT ;  /* 0x000000070500780c */ /* 0x002fc60003f05270 */
        /* <DEDUP_REMOVED lines=12> */
[----:B------:R-:W-:Y:S01]  /*a6c0*/  R2UR UR6, R17 ;  /* 0x00000000110672ca */ /* 0x000fe200000e0000 */
[----:B------:R-:W-:Y:S01]  /*a6d0*/  ULDC.64 UR8, c[0x0][0x198] ;  /* 0x0000660000087ab9 */ /* 0x000fe20000000a00 */
[----:B------:R-:W-:Y:S01]  /*a6e0*/  UMOV UR41, URZ ;  /* 0x0000003f00297c82 */ /* 0x000fe20008000000 */
[----:B------:R-:W-:Y:S02]  /*a6f0*/  UIADD3 UR4, UP0, UR8, 0x770, URZ ;  /* 0x0000077008047890 */ /* 0x000fe4000ff1e03f */
[----:B------:R-:W-:Y:S02]  /*a700*/  UIADD3 UR8, UP1, UR8, 0x670, URZ ;  /* 0x0000067008087890 */ /* 0x000fe4000ff3e03f */
[----:B------:R-:W-:Y:S02]  /*a710*/  UIADD3.X UR5, URZ, UR9, URZ, UP0, !UPT ;  /* 0x000000093f057290 */ /* 0x000fe400087fe43f */
[----:B------:R-:W-:-:S04]  /*a720*/  UIADD3.X UR9, URZ, UR9, URZ, UP1, !UPT ;  /* 0x000000093f097290 */ /* 0x000fc80008ffe43f */
[----:B------:R-:W-:-:S09]  /*a730*/  UIADD3 UR40, UR6, 0x4000, URZ ;  /* 0x0000400006287890 */ /* 0x000fd2000fffe03f */
[----:B------:R1:W-:Y:S02]  /*a740*/  UTMASTG.4D [UR40], [UR4] ;  /* 0x00000028040073b5 */ /* 0x0003e40008018000 */
[----:B-1----:R-:W-:Y:S02]  /*a750*/  UMOV UR40, UR6 ;  /* 0x0000000600287c82 */ /* 0x002fe40008000000 */
[----:B------:R1:W-:Y:S02]  /*a760*/  UTMASTG.4D [UR40], [UR8] ;  /* 0x00000028080073b5 */ /* 0x0003e40008018000 */
[----:B-1----:R0:W-:Y:S02]  /*a770*/  UTMACMDFLUSH ;  /* 0x00000000000079b7 */ /* 0x0021e40000000000 */
.L_x_2587:
[----:B------:R-:W-:Y:S05]  /*a780*/  BSYNC B0 ;  /* 0x0000000000007941 */ /* 0x000fea0003800000 */
.L_x_2586:
[----:B------:R-:W-:-:S04]  /*a790*/  DEPBAR.LE SB0, 0x0 ;  /* 0x000080000000791a */ /* 0x000fc80000000000 */
[----:B------:R-:W-:Y:S05]  /*a7a0*/  BRA `(.L_x_2548) ;  /* 0x0000004000b47947 */ /* 0x000fea0003800000 */
.L_x_2581:
[----:B------:R-:W1:Y:S01]  /*a7b0*/  S2R R0, SR_TID.X ;  /* 0x0000000000007919 */ /* 0x000e620000002100 */
[----:B------:R-:W2:Y:S01]  /*a7c0*/  LDC.64 R6, c[0x0][0x820] ;  /* 0x00020800ff067b82 */ /* 0x000ea20000000a00 */
[----:B------:R-:W-:Y:S01]  /*a7d0*/  IMAD.U32 R9, RZ, RZ, UR43 ;  /* 0x0000002bff097e24 */ /* 0x000fe2000f8e00ff */
[----:B------:R-:W-:Y:S01]  /*a7e0*/  ULOP3.LUT UR4, URZ, UR38, URZ, 0x33, !UPT ;  /* 0x000000263f047292 */ /* 0x000fe2000f8e333f */
[----:B------:R-:W-:Y:S01]  /*a7f0*/  IMAD.U32 R25, RZ, RZ, UR44 ;  /* 0x0000002cff197e24 */ /* 0x000fe2000f8e00ff */
[----:B------:R-:W-:Y:S02]  /*a800*/  BSSY B0, `(.L_x_2588) ;  /* 0x0000036000007945 */ /* 0x000fe40003800000 */
[----:B------:R-:W-:Y:S02]  /*a810*/  SHF.R.S32.HI R9, RZ, 0x1f, R9 ;  /* 0x0000001fff097819 */ /* 0x000fe40000011409 */
[----:B------:R-:W3:Y:S01]  /*a820*/  LDC.64 R18, c[0x0][0x808] ;  /* 0x00020200ff127b82 */ /* 0x000ee20000000a00 */
[----:B------:R-:W-:-:S07]  /*a830*/  SHF.R.S32.HI R25, RZ, 0x1f, R25 ;  /* 0x0000001fff197819 */ /* 0x000fce0000011419 */
[----:B------:R-:W4:Y:S08]  /*a840*/  LDC.64 R14, c[0x0][0x828] ;  /* 0x00020a00ff0e7b82 */ /* 0x000f300000000a00 */
[----:B------:R-:W5:Y:S01]  /*a850*/  LDC R10, c[0x0][0xb2c] ;  /* 0x0002cb00ff0a7b82 */ /* 0x000f620000000800 */
[----:B-1----:R-:W-:-:S07]  /*a860*/  VIADD R3, R0, 0xffffff80 ;  /* 0xffffff8000037836 */ /* 0x002fce0000000000 */
[----:B------:R-:W1:Y:S01]  /*a870*/  LDC.64 R16, c[0x0][0x850] ;  /* 0x00021400ff107b82 */ /* 0x000e620000000a00 */
[----:B---3--:R-:W-:Y:S01]  /*a880*/  VIADD R11, R18, -UR42 ;  /* 0x8000002a120b7c36 */ /* 0x008fe20008000000 */
[----:B------:R-:W-:-:S04]  /*a890*/  SHF.R.S32.HI R0, RZ, 0x1f, R3 ;  /* 0x0000001fff007819 */ /* 0x000fc80000011403 */
[----:B------:R-:W-:Y:S02]  /*a8a0*/  LEA.HI R8, R0, R3, RZ, 0x3 ;  /* 0x0000000300087211 */ /* 0x000fe400078f18ff */
[----:B------:R-:W3:Y:S02]  /*a8b0*/  LDC R23, c[0x0][0x83c] ;  /* 0x00020f00ff177b82 */ /* 0x000ee40000000800 */
[----:B------:R-:W-:-:S04]  /*a8c0*/  LOP3.LUT R0, R8, 0x1ffffff8, RZ, 0xc0, !PT ;  /* 0x1ffffff808007812 */ /* 0x000fc800078ec0ff */
[----:B------:R-:W-:Y:S02]  /*a8d0*/  IADD3 R0, R3, -R0, RZ ;  /* 0x8000000003007210 */ /* 0x000fe40007ffe0ff */
[----:B------:R-:W3:Y:S03]  /*a8e0*/  LDC.64 R20, c[0x0][0x858] ;  /* 0x00021600ff147b82 */ /* 0x000ee60000000a00 */
[----:B------:R-:W-:Y:S02]  /*a8f0*/  IMAD.SHL.U32 R4, R0, 0x8, RZ ;  /* 0x0000000800047824 */ /* 0x000fe400078e00ff */
[----:B--2---:R-:W-:-:S03]  /*a900*/  IMAD R0, R9, R6, RZ ;  /* 0x0000000609007224 */ /* 0x004fc600078e02ff */
[----:B------:R-:W-:Y:S01]  /*a910*/  SHF.R.S32.HI R5, RZ, 0x1f, R4 ;  /* 0x0000001fff057819 */ /* 0x000fe20000011404 */
[----:B------:R-:W-:Y:S02]  /*a920*/  IMAD R7, R7, UR43, R0 ;  /* 0x0000002b07077c24 */ /* 0x000fe4000f8e0200 */
[----:B----4-:R-:W-:Y:S02]  /*a930*/  IMAD R0, R25, R14, RZ ;  /* 0x0000000e19007224 */ /* 0x010fe400078e02ff */
[----:B------:R-:W-:-:S04]  /*a940*/  IMAD.WIDE.U32 R2, R6, UR43, R4 ;  /* 0x0000002b06027c25 */ /* 0x000fc8000f8e0004 */
[----:B------:R-:W-:Y:S01]  /*a950*/  IMAD.MOV.U32 R6, RZ, RZ, R2 ;  /* 0x000000ffff067224 */ /* 0x000fe200078e0002 */
[----:B------:R-:W-:Y:S01]  /*a960*/  SHF.R.S32.HI R2, RZ, 0x3, R8 ;  /* 0x00000003ff027819 */ /* 0x000fe20000011408 */
[----:B------:R-:W-:Y:S01]  /*a970*/  IMAD R15, R15, UR44, R0 ;  /* 0x0000002c0f0f7c24 */ /* 0x000fe2000f8e0200 */
[----:B------:R-:W-:Y:S02]  /*a980*/  IADD3 R7, R3, R7, RZ ;  /* 0x0000000703077210 */ /* 0x000fe40007ffe0ff */
[C---:B------:R-:W-:Y:S01]  /*a990*/  ISETP.GE.AND P2, PT, R2.reuse, R11, PT ;  /* 0x0000000b0200720c */ /* 0x040fe20003f46270 */
[C---:B------:R-:W-:Y:S01]  /*a9a0*/  VIADD R3, R2.reuse, 0x40 ;  /* 0x0000004002037836 */ /* 0x040fe20000000000 */
[C---:B------:R-:W-:Y:S01]  /*a9b0*/  IADD3 R0, R2.reuse, 0x20, RZ ;  /* 0x0000002002007810 */ /* 0x040fe20007ffe0ff */
[----:B------:R-:W-:Y:S01]  /*a9c0*/  VIADD R8, R2, 0x60 ;  /* 0x0000006002087836 */ /* 0x000fe20000000000 */
[----:B------:R-:W-:Y:S01]  /*a9d0*/  ISETP.GE.OR P6, PT, R4, R19, P2 ;  /* 0x000000130400720c */ /* 0x000fe200017c6670 */
[----:B------:R-:W-:Y:S01]  /*a9e0*/  IMAD.WIDE.U32 R12, R14, UR44, R6 ;  /* 0x0000002c0e0c7c25 */ /* 0x000fe2000f8e0006 */
[----:B------:R-:W-:-:S02]  /*a9f0*/  ISETP.GE.AND P3, PT, R0, R11, PT ;  /* 0x0000000b0000720c */ /* 0x000fc40003f66270 */
[-C--:B------:R-:W-:Y:S01]  /*aa00*/  ISETP.GE.AND P0, PT, R3, R11.reuse, PT ;  /* 0x0000000b0300720c */ /* 0x080fe20003f06270 */
[----:B-1----:R-:W-:Y:S01]  /*aa10*/  IMAD R0, R9, R16, RZ ;  /* 0x0000001009007224 */ /* 0x002fe200078e02ff */
[----:B------:R-:W-:Y:S01]  /*aa20*/  ISETP.GE.AND P1, PT, R8, R11, PT ;  /* 0x0000000b0800720c */ /* 0x000fe20003f26270 */
[----:B------:R-:W-:Y:S01]  /*aa30*/  IMAD.WIDE.U32 R8, R16, UR43, R4 ;  /* 0x0000002b10087c25 */ /* 0x000fe2000f8e0004 */
[----:B-----5:R-:W-:Y:S02]  /*aa40*/  IADD3 R11, R10, UR4, RZ ;  /* 0x000000040a0b7c10 */ /* 0x020fe4000fffe0ff */
[----:B------:R-:W-:Y:S01]  /*aa50*/  SHF.R.S32.HI R3, RZ, 0x1f, R2 ;  /* 0x0000001fff037819 */ /* 0x000fe20000011402 */
[----:B------:R-:W-:Y:S01]  /*aa60*/  IMAD R17, R17, UR43, R0 ;  /* 0x0000002b11117c24 */ /* 0x000fe2000f8e0200 */
[CC--:B------:R-:W-:Y:S01]  /*aa70*/  ISETP.GE.OR P4, PT, R4.reuse, R19.reuse, P3 ;  /* 0x000000130400720c */ /* 0x0c0fe20001f86670 */
[----:B------:R-:W-:Y:S01]  /*aa80*/  IMAD.IADD R7, R13, 0x1, R15 ;  /* 0x000000010d077824 */ /* 0x000fe200078e020f */
[----:B------:R-:W-:Y:S01]  /*aa90*/  ISETP.GE.OR P5, PT, R4, R19, P0 ;  /* 0x000000130400720c */ /* 0x000fe200007a6670 */
[----:B------:R-:W-:Y:S01]  /*aaa0*/  IMAD.WIDE R10, R11, 0x80, R2 ;  /* 0x000000800b0a7825 */ /* 0x000fe200078e0202 */
[----:B------:R-:W-:Y:S11]  /*aab0*/  @P6 BRA `(.L_x_2589) ;  /* 0x0000000000286947 */ /* 0x000ff60003800000 */
        /* <DEDUP_REMOVED lines=10> */
.L_x_2589:
[----:B------:R-:W-:Y:S05]  /*ab60*/  BSYNC B0 ;  /* 0x0000000000007941 */ /* 0x000fea0003800000 */
.L_x_2588:
[----:B------:R-:W-:Y:S01]  /*ab70*/  IMAD.IADD R9, R9, 0x1, R17 ;  /* 0x0000000109097824 */ /* 0x000fe200078e0211 */
[----:B------:R-:W-:Y:S01]  /*ab80*/  BSSY B0, `(.L_x_2590) ;  /* 0x0000017000007945 */ /* 0x000fe20003800000 */
[----:B---3--:R-:W-:Y:S01]  /*ab90*/  IMAD R0, R25, R20, RZ ;  /* 0x0000001419007224 */ /* 0x008fe200078e02ff */
        /* <DEDUP_REMOVED lines=21> */
.L_x_2591:
[----:B------:R-:W-:Y:S05]  /*acf0*/  BSYNC B0 ;  /* 0x0000000000007941 */ /* 0x000fea0003800000 */
.L_x_2590:
        /* <DEDUP_REMOVED lines=15> */
.L_x_2593:
[----:B------:R-:W-:Y:S05]  /*adf0*/  BSYNC B0 ;  /* 0x0000000000007941 */ /* 0x000fea0003800000 */
.L_x_2592:
        /* <DEDUP_REMOVED lines=15> */
.L_x_2595:
[----:B------:R-:W-:Y:S05]  /*aef0*/  BSYNC B0 ;  /* 0x0000000000007941 */ /* 0x000fea0003800000 */
.L_x_2594:
[----:B------:R-:W-:Y:S01]  /*af00*/  BSSY B0, `(.L_x_2596) ;  /* 0x000000d000007945 */ /* 0x000fe20003800000 */
[----:B-123--:R-:W-:-:S03]  /*af10*/  IMAD.IADD R5, R9, 0x1, R15 ;  /* 0x0000000109057824 */ /* 0x00efc600078e020f */
[----:B------:R-:W-:Y:S05]  /*af20*/  @P2 BRA `(.L_x_2597) ;  /* 0x0000000000282947 */ /* 0x000fea0003800000 */
        /* <DEDUP_REMOVED lines=10> */
.L_x_2597:
[----:B------:R-:W-:Y:S05]  /*afd0*/  BSYNC B0 ;  /* 0x0000000000007941 */ /* 0x000fea0003800000 */
.L_x_2596:
        /* <DEDUP_REMOVED lines=15> */
.L_x_2599:
[----:B------:R-:W-:Y:S05]  /*b0d0*/  BSYNC B0 ;  /* 0x0000000000007941 */ /* 0x000fea0003800000 */
.L_x_2598:
[----:B------:R-:W-:Y:S04]  /*b0e0*/  BSSY B0, `(.L_x_2600) ;  /* 0x000000f000007945 */ /* 0x000fe80003800000 */
[----:B------:R-:W-:Y:S05]  /*b0f0*/  @P0 BRA `(.L_x_2601) ;  /* 0x0000000000340947 */ /* 0x000fea0003800000 */
[----:B-12---:R-:W-:Y:S01]  /*b100*/  IADD3 R7, P0, R10, 0x40, RZ ;  /* 0x000000400a077810 */ /* 0x006fe20007f1e0ff */
        /* <DEDUP_REMOVED lines=12> */
.L_x_2601:
[----:B------:R-:W-:Y:S05]  /*b1d0*/  BSYNC B0 ;  /* 0x0000000000007941 */ /* 0x000fea0003800000 */
.L_x_2600:
[----:B------:R-:W-:Y:S05]  /*b1e0*/  @P1 BRA `(.L_x_2548) ;  /* 0x0000003800241947 */ /* 0x000fea0003800000 */
[----:B-123--:R-:W-:Y:S01]  /*b1f0*/  IADD3 R7, P0, R10, 0x60, RZ ;  /* 0x000000600a077810 */ /* 0x00efe20007f1e0ff */
        /* <DEDUP_REMOVED lines=13> */
.L_x_2544:
        /* <DEDUP_REMOVED lines=29> */
.L_x_2603:
[----:B------:R-:W-:Y:S01]  /*b4a0*/  ULDC UR9, c[0x0][0xb44] ;  /* 0x0002d10000097ab9 */ /* 0x000fe20000000800 */
[----:B------:R-:W-:Y:S01]  /*b4b0*/  UMOV UR7, UR8 ;  /* 0x0000000800077c82 */ /* 0x000fe20008000000 */
[----:B------:R-:W-:-:S11]  /*b4c0*/  UISETP.NE.AND UP0, UPT, UR9, 0x1, UPT ;  /* 0x000000010900788c */ /* 0x000fd6000bf05270 */
[----:B------:R-:W-:Y:S02]  /*b4d0*/  @UP0 ULDC.64 UR10, c[0x0][0xb48] ;  /* 0x0002d200000a0ab9 */ /* 0x000fe40000000a00 */
[----:B------:R-:W-:-:S04]  /*b4e0*/  UIMAD.WIDE.U32 UR4, UR8, UR10, URZ ;  /* 0x0000000a080472a5 */ /* 0x000fc8000f8e003f */
[----:B------:R-:W-:-:S04]  /*b4f0*/  @UP0 USHF.R.U32.HI UR7, URZ, UR11, UR5 ;  /* 0x0000000b3f070299 */ /* 0x000fc80008011605 */
[----:B------:R-:W-:-:S12]  /*b500*/  UIMAD UR4, UR7, UR9, URZ ;  /* 0x00000009070472a4 */ /* 0x000fd8000f8e023f */
.L_x_2604:
[----:B------:R-:W-:Y:S01]  /*b510*/  ULDC UR17, c[0x0][0xb38] ;  /* 0x0002ce0000117ab9 */ /* 0x000fe20000000800 */
[----:B------:R-:W-:Y:S02]  /*b520*/  UIADD3 UR4, UR8, -UR4, URZ ;  /* 0x8000000408047290 */ /* 0x000fe4000fffe03f */
[----:B------:R-:W-:Y:S01]  /*b530*/  UISETP.NE.AND UP0, UPT, UR17, 0x1, UPT ;  /* 0x000000011100788c */ /* 0x000fe2000bf05270 */
[----:B------:R-:W-:Y:S01]  /*b540*/  ULDC UR5, c[0x0][0xb44] ;  /* 0x0002d10000057ab9 */ /* 0x000fe20000000800 */
[----:B------:R-:W-:Y:S02]  /*b550*/  ULOP3.LUT UR7, URZ, UR7, URZ, 0x33, !UPT ;  /* 0x000000073f077292 */ /* 0x000fe4000f8e333f */
[----:B------:R-:W-:Y:S01]  /*b560*/  UIMAD UR6, UR6, UR5, UR4 ;  /* 0x00000005060672a4 */ /* 0x000fe2000f8e0204 */
[----:B------:R-:W-:Y:S02]  /*b570*/  ULDC UR18, c[0x0][0xb2c] ;  /* 0x0002cb0000127ab9 */ /* 0x000fe40000000800 */
[----:B------:R-:W-:-:S04]  /*b580*/  UIADD3 UR18, UR7, UR18, URZ ;  /* 0x0000001207127290 */ /* 0x000fc8000fffe03f */
        /* <DEDUP_REMOVED lines=12> */
[----:B------:R-:W-:-:S03]  /*b650*/  ULDC UR5, c[0x0][0x74c] ;  /* 0x0001d30000057ab9 */ /* 0x000fc60000000800 */
[----:B------:R-:W-:-:S04]  /*b660*/  UIADD3 UR4, -UR5, UR4, -UR16 ;  /* 0x0000000405047290 */ /* 0x000fc8000fffe910 */
[----:B------:R-:W-:Y:S02]  /*b670*/  UIMAD.WIDE UR6, UR4, 0x2aaaaaab, URZ ;  /* 0x2aaaaaab040678a5 */ /* 0x000fe4000f8e023f */
[----:B------:R-:W-:Y:S02]  /*b680*/  UIADD3 UR4, UR14, 0x5f, URZ ;  /* 0x0000005f0e047890 */ /* 0x000fe4000fffe03f */
[----:B------:R-:W-:Y:S02]  /*b690*/  USHF.R.U32.HI UR6, URZ, 0x1f, UR7 ;  /* 0x0000001f3f067899 */ /* 0x000fe40008011607 */
[----:B------:R-:W-:Y:S02]  /*b6a0*/  UIMAD.WIDE UR4, UR4, 0x2aaaaaab, URZ ;  /* 0x2aaaaaab040478a5 */ /* 0x000fe4000f8e023f */
[----:B------:R-:W-:Y:S02]  /*b6b0*/  ULEA.HI.SX32 UR6, UR7, UR6, 0x1c ;  /* 0x0000000607067291 */ /* 0x000fe4000f8fe23f */
[----:B------:R-:W-:-:S02]  /*b6c0*/  USHF.R.U32.HI UR4, URZ, 0x1f, UR5 ;  /* 0x0000001f3f047899 */ /* 0x000fc40008011605 */
[----:B------:R-:W-:Y:S02]  /*b6d0*/  UISETP.LT.AND UP0, UPT, URZ, UR6, UPT ;  /* 0x000000063f00728c */ /* 0x000fe4000bf01270 */
[----:B------:R-:W-:Y:S02]  /*b6e0*/  ULEA.HI.SX32 UR5, UR5, UR4, 0x1c ;  /* 0x0000000405057291 */ /* 0x000fe4000f8fe23f */
[----:B------:R-:W-:-:S04]  /*b6f0*/  USEL UR8, URZ, UR6, !UP0 ;  /* 0x000000063f087287 */ /* 0x000fc8000c000000 */
[----:B------:R-:W-:-:S06]  /*b700*/  UISETP.GT.AND UP0, UPT, UR5, UR8, UPT ;  /* 0x000000080500728c */ /* 0x000fcc000bf04270 */
[----:B------:R-:W-:-:S13]  /*b710*/  PLOP3.LUT P0, PT, PT, PT, UP0, 0x80, 0x0 ;  /* 0x000000000000781c */ /* 0x000fda0003f0f008 */
[----:B------:R-:W-:Y:S05]  /*b720*/  @!P0 BRA `(.L_x_2548) ;  /* 0x0000003000d48947 */ /* 0x000fea0003800000 */
[----:B------:R-:W-:Y:S01]  /*b730*/  USHF.R.S32.HI UR19, URZ, 0x1f, UR17 ;  /* 0x0000001f3f137899 */ /* 0x000fe20008011411 */
[----:B------:R-:W1:Y:S01]  /*b740*/  S2R R0, SR_TID.X ;  /* 0x0000000000007919 */ /* 0x000e620000002100 */
[----:B------:R-:W-:Y:S01]  /*b750*/  ULDC.64 UR12, c[0x0][0x2d8] ;  /* 0x0000b600000c7ab9 */ /* 0x000fe20000000a00 */
[----:B------:R-:W-:Y:S01]  /*b760*/  USHF.R.S32.HI UR9, URZ, 0x1f, UR10 ;  /* 0x0000001f3f097899 */ /* 0x000fe2000801140a */
[----:B------:R-:W-:Y:S01]  /*b770*/  LOP3.LUT R8, RZ, UR18, RZ, 0x33, !PT ;  /* 0x00000012ff087c12 */ /* 0x000fe2000f8e33ff */
[----:B------:R-:W-:Y:S02]  /*b780*/  UIMAD UR4, UR19, UR12, URZ ;  /* 0x0000000c130472a4 */ /* 0x000fe4000f8e023f */
[----:B------:R-:W-:Y:S02]  /*b790*/  UIMAD.WIDE.U32 UR6, UR17, UR12, URZ ;  /* 0x0000000c110672a5 */ /* 0x000fe4000f8e003f */
[----:B------:R-:W-:Y:S02]  /*b7a0*/  UIMAD UR4, UR17, UR13, UR4 ;  /* 0x0000000d110472a4 */ /* 0x000fe4000f8e0204 */
[----:B------:R-:W-:-:S02]  /*b7b0*/  UIADD3 UR11, UR5, -UR8, URZ ;  /* 0x80000008050b7290 */ /* 0x000fc4000fffe03f */
[----:B------:R-:W-:Y:S01]  /*b7c0*/  UIADD3 UR7, UR7, UR4, URZ ;  /* 0x0000000407077290 */ /* 0x000fe2000fffe03f */
[----:B------:R-:W-:Y:S01]  /*b7d0*/  ULDC.64 UR12, c[0x0][0x2e0] ;  /* 0x0000b800000c7ab9 */ /* 0x000fe20000000a00 */
[----:B------:R-:W-:Y:S02]  /*b7e0*/  UIADD3 UR4, UR16, 0x7f, URZ ;  /* 0x0000007f10047890 */ /* 0x000fe4000fffe03f */
[----:B------:R-:W-:Y:S02]  /*b7f0*/  UIMAD UR9, UR9, UR12, URZ ;  /* 0x0000000c090972a4 */ /* 0x000fe4000f8e023f */
[----:B------:R-:W-:Y:S02]  /*b800*/  UIMAD.WIDE.U32 UR6, UR10, UR12, UR6 ;  /* 0x0000000c0a0672a5 */ /* 0x000fe4000f8e0006 */
[----:B------:R-:W-:Y:S02]  /*b810*/  UIADD3 UR12, UR16, 0xdf, -UR14 ;  /* 0x000000df100c7890 */ /* 0x000fe4000fffe80e */
[----:B------:R-:W-:Y:S01]  /*b820*/  ULOP3.LUT UR14, UR11, 0x1, URZ, 0xc0, !UPT ;  /* 0x000000010b0e7892 */ /* 0x000fe2000f8ec03f */
[----:B------:R-:W-:Y:S01]  /*b830*/  ULDC UR15, c[0x0][0x288] ;  /* 0x0000a200000f7ab9 */ /* 0x000fe20000000800 */
[----:B------:R-:W-:-:S02]  /*b840*/  UIMAD UR9, UR10, UR13, UR9 ;  /* 0x0000000d0a0972a4 */ /* 0x000fc4000f8e0209 */
[----:B------:R-:W-:Y:S02]  /*b850*/  UISETP.NE.U32.AND UP0, UPT, UR14, 0x1, UPT ;  /* 0x000000010e00788c */ /* 0x000fe4000bf05070 */
[----:B------:R-:W-:Y:S02]  /*b860*/  UIMAD UR10, UR10, UR15, URZ ;  /* 0x0000000f0a0a72a4 */ /* 0x000fe4000f8e023f */
[----:B------:R-:W-:Y:S01]  /*b870*/  USHF.R.S32.HI UR11, URZ, 0x1f, UR4 ;  /* 0x0000001f3f0b7899 */ /* 0x000fe20008011404 */
[----:B-1----:R-:W-:Y:S01]  /*b880*/  LOP3.LUT R0, R0, 0x1f, RZ, 0xc0, !PT ;  /* 0x0000001f00007812 */ /* 0x002fe200078ec0ff */
[----:B------:R-:W-:Y:S01]  /*b890*/  UIADD3 UR13, UP1, UR17, UR10, URZ ;  /* 0x0000000a110d7290 */ /* 0x000fe2000ff3e03f */
[----:B------:R-:W-:Y:S01]  /*b8a0*/  PLOP3.LUT P1, PT, PT, PT, UP0, 0x80, 0x0 ;  /* 0x000000000000781c */ /* 0x000fe20003f2f008 */
[----:B------:R-:W-:Y:S01]  /*b8b0*/  ULEA.HI UR11, UR11, UR4, URZ, 0x7 ;  /* 0x000000040b0b7291 */ /* 0x000fe2000f8f383f */
[----:B------:R-:W-:Y:S01]  /*b8c0*/  ULDC UR16, c[0x0][0x760] ;  /* 0x0001d80000107ab9 */ /* 0x000fe20000000800 */
[----:B------:R-:W-:Y:S01]  /*b8d0*/  ELECT P0, URZ, PT ;  /* 0x00000000003f782f */ /* 0x000fe20003800000 */
[----:B------:R-:W-:-:S02]  /*b8e0*/  UIMAD UR14, UR15, UR16, URZ ;  /* 0x000000100f0e72a4 */ /* 0x000fc4000f8e023f */
[----:B------:R-:W-:Y:S02]  /*b8f0*/  ULEA.HI.X.SX32 UR15, UR10, UR19, 0x1, UP1 ;  /* 0x000000130a0f7291 */ /* 0x000fe400088f0e3f */
[----:B------:R-:W-:Y:S02]  /*b900*/  USHF.R.S32.HI UR16, URZ, 0x7, UR11 ;  /* 0x000000073f107899 */ /* 0x000fe4000801140b */
[----:B------:R-:W-:-:S03]  /*b910*/  UIADD3 UR25, UR7, UR9, URZ ;  /* 0x0000000907197290 */ /* 0x000fc6000fffe03f */
[----:B------:R-:W-:Y:S09]  /*b920*/  @P1 BRA `(.L_x_2605) ;  /* 0x0000000400881947 */ /* 0x000ff20003800000 */
        /* <DEDUP_REMOVED lines=8> */
[----:B------:R-:W-:-:S04]  /*b9b0*/  IMAD.U32 R2, RZ, RZ, UR11 ;  /* 0x0000000bff027e24 */ /* 0x000fc8000f8e00ff */
[----:B------:R-:W-:Y:S01]  /*b9c0*/  MOV R3, UR4 ;  /* 0x0000000400037c02 */ /* 0x000fe20008000f00 */
[----:B------:R-:W-:Y:S06]  /*b9d0*/  @P2 BRA `(.L_x_2607) ;  /* 0x0000000000302947 */ /* 0x000fec0003800000 */
[----:B------:R-:W-:-:S04]  /*b9e0*/  UIMAD UR4, UR8, 0x60, UR12 ;  /* 0x00000060080478a4 */ /* 0x000fc8000f8e020c */
[----:B------:R-:W-:-:S04]  /*b9f0*/  USHF.R.S32.HI UR10, URZ, 0x1f, UR4 ;  /* 0x0000001f3f0a7899 */ /* 0x000fc80008011404 */
[----:B------:R-:W-:-:S04]  /*ba00*/  ULEA.HI UR10, UR10, UR4, URZ, 0x7 ;  /* 0x000000040a0a7291 */ /* 0x000fc8000f8f383f */
[----:B------:R-:W-:-:S04]  /*ba10*/  USHF.R.S32.HI UR10, URZ, 0x7, UR10 ;  /* 0x000000073f0a7899 */ /* 0x000fc8000801140a */
[----:B------:R-:W-:-:S04]  /*ba20*/  UISETP.LT.AND UP0, UPT, UR16, UR10, UPT ;  /* 0x0000000a1000728c */ /* 0x000fc8000bf01270 */
[----:B------:R-:W-:-:S06]  /*ba30*/  USEL UR10, UR16, UR10, UP0 ;  /* 0x0000000a100a7287 */ /* 0x000fcc0008000000 */
[----:B------:R-:W-:-:S07]  /*ba40*/  VIADD R5, R8, UR10 ;  /* 0x0000000a08057c36 */ /* 0x000fce0008000000 */
.L_x_2608:
[----:B------:R-:W2:Y:S04]  /*ba50*/  LDG.E.STRONG.GPU R4, desc[UR36][R2.64] ;  /* 0x0000002402047981 */ /* 0x000ea8000c1ef900 */
[----:B--2---:R-:W-:Y:S01]  /*ba60*/  CCTL.IVALL ;  /* 0x00000000ff00798f */ /* 0x004fe20002000000 */
[----:B------:R-:W-:Y:S05]  /*ba70*/  YIELD ;  /* 0x0000000000007946 */ /* 0x000fea0003800000 */
[----:B------:R-:W-:-:S13]  /*ba80*/  ISETP.NE.AND P1, PT, R4, R5, PT ;  /* 0x000000050400720c */ /* 0x000fda0003f25270 */
[----:B------:R-:W-:Y:S05]  /*ba90*/  @P1 BRA `(.L_x_2608) ;  /* 0xfffffffc00ec1947 */ /* 0x000fea000383ffff */
.L_x_2607:
[----:B------:R-:W-:Y:S05]  /*baa0*/  BSYNC B0 ;  /* 0x0000000000007941 */ /* 0x000fea0003800000 */
.L_x_2606:
[----:B------:R-:W-:-:S03]  /*bab0*/  UMOV UR4, 0xffffffff ;  /* 0xffffffff00047882 */ /* 0x000fc60000000000 */
[----:B------:R-:W-:Y:S05]  /*bac0*/  BRA.DIV UR4, `(.L_x_2609) ;  /* 0x0000003204747947 */ /* 0x000fea000b800000 */
[----:B------:R-:W-:Y:S01]  /*bad0*/  NOP ;  /* 0x0000000000007918 */ /* 0x000fe20000000000 */
.L_x_2678:
[----:B------:R-:W-:Y:S01]  /*bae0*/  IMAD.U32 R9, RZ, RZ, UR8 ;  /* 0x00000008ff097e24 */ /* 0x000fe2000f8e00ff */
[----:B------:R-:W-:Y:S05]  /*baf0*/  WARPSYNC.ALL ;  /* 0x0000000000007948 */ /* 0x000fea0003800000 */
[----:B------:R-:W-:Y:S01]  /*bb00*/  BAR.SYNC.DEFER_BLOCKING 0xd, 0xa0 ;  /* 0x0342800000007b1d */ /* 0x000fe20000010000 */
[----:B------:R-:W-:-:S05]  /*bb10*/  IMAD R9, R9, 0x1800, RZ ;  /* 0x0000180009097824 */ /* 0x000fca00078e02ff */
[----:B------:R-:W-:Y:S04]  /*bb20*/  BSSY B0, `(.L_x_2610) ;  /* 0x0000012000007945 */ /* 0x000fe80003800000 */
[----:B------:R-:W-:Y:S05]  /*bb30*/  @!P0 BRA `(.L_x_2611) ;  /* 0x0000000000408947 */ /* 0x000fea0003800000 */
[----:B------:R-:W1:Y:S01]  /*bb40*/  LDC.64 R6, c[0x0][0x2c0] ;  /* 0x0000b000ff067b82 */ /* 0x000e620000000a00 */
[----:B------:R-:W-:Y:S01]  /*bb50*/  IADD3 R5, P1, R9, UR6, RZ ;  /* 0x0000000609057c10 */ /* 0x000fe2000ff3e0ff */
[----:B------:R-:W-:Y:S01]  /*bb60*/  UMOV UR4, 0x400 ;  /* 0x0000040000047882 */ /* 0x000fe20000000000 */
[----:B------:R-:W-:Y:S01]  /*bb70*/  UMOV UR20, 0x0 ;  /* 0x0000000000147882 */ /* 0x000fe20000000000 */
[----:B------:R-:W-:-:S04]  /*bb80*/  UMOV UR21, 0x14f00000 ;  /* 0x14f0000000157882 */ /* 0x000fc80000000000 */
[----:B------:R-:W2:Y:S01]  /*bb90*/  S2UR UR10, SR_CgaCtaId ;  /* 0x00000000000a79c3 */ /* 0x000ea20000008800 */
[----:B-1----:R-:W-:Y:S02]  /*bba0*/  LEA R4, P3, R5, R6, 0x2 ;  /* 0x0000000605047211 */ /* 0x002fe400078610ff */
[----:B------:R-:W-:Y:S02]  /*bbb0*/  LEA.HI.X.SX32 R6, R9, UR25, 0x1, P1 ;  /* 0x0000001909067c11 */ /* 0x000fe400088f0eff */
[----:B------:R-:W-:Y:S02]  /*bbc0*/  R2UR UR18, R4 ;  /* 0x00000000041272ca */ /* 0x000fe400000e0000 */
[----:B------:R-:W-:Y:S01]  /*bbd0*/  LEA.HI.X R5, R5, R7, R6, 0x2, P3 ;  /* 0x0000000705057211 */ /* 0x000fe200018f1406 */
[----:B--2---:R-:W-:-:S03]  /*bbe0*/  ULEA UR4, UR10, UR4, 0x18 ;  /* 0x000000040a047291 */ /* 0x004fc6000f8ec03f */
[----:B------:R-:W-:Y:S01]  /*bbf0*/  R2UR UR19, R5 ;  /* 0x00000000051372ca */ /* 0x000fe200000e0000 */
[----:B------:R-:W-:Y:S01]  /*bc00*/  UMOV UR10, 0x300 ;  /* 0x00000300000a7882 */ /* 0x000fe20000000000 */
[----:B------:R-:W-:-:S11]  /*bc10*/  UIADD3 UR4, UR4, 0x8000, URZ ;  /* 0x0000800004047890 */ /* 0x000fd6000fffe03f */
[----:B------:R1:W-:Y:S02]  /*bc20*/  UBLKRED.G.S.ADD.F32.RN [UR18], [UR4], UR10, desc[UR20] ;  /* 0x00001412040073bb */ /* 0x0003e400080a140a */
[----:B-1----:R0:W-:Y:S02]  /*bc30*/  UTMACMDFLUSH ;  /* 0x00000000000079b7 */ /* 0x0021e40000000000 */
.L_x_2611:
[----:B------:R-:W-:Y:S05]  /*bc40*/  BSYNC B0 ;  /* 0x0000000000007941 */ /* 0x000fea0003800000 */
.L_x_2610:
        /* <DEDUP_REMOVED lines=20> */
.L_x_2613:
[----:B------:R-:W-:Y:S05]  /*bd90*/  BSYNC B0 ;  /* 0x0000000000007941 */ /* 0x000fea0003800000 */
.L_x_2612:
[----:B------:R-:W-:Y:S06]  /*bda0*/  BAR.ARV 0xa, 0xa0 ;  /* 0x0282800000007b1d */ /* 0x000fec0000002000 */
[----:B------:R-:W-:Y:S04]  /*bdb0*/  BSSY B0, `(.L_x_2614) ;  /* 0x0000003000007945 */ /* 0x000fe80003800000 */
[----:B------:R-:W-:Y:S05]  /*bdc0*/  @!P0 BRA `(.L_x_2615) ;  /* 0x0000000000048947 */ /* 0x000fea0003800000 */
[----:B------:R-:W-:-:S04]  /*bdd0*/  DEPBAR.LE SB0, 0x0 ;  /* 0x000080000000791a */ /* 0x000fc80000000000 */
.L_x_2615:
[----:B------:R-:W-:Y:S05]  /*bde0*/  BSYNC B0 ;  /* 0x0000000000007941 */ /* 0x000fea0003800000 */
.L_x_2614:
        /* <DEDUP_REMOVED lines=19> */
.L_x_2617:
[----:B------:R-:W-:Y:S05]  /*bf20*/  BSYNC B0 ;  /* 0x0000000000007941 */ /* 0x000fea0003800000 */
.L_x_2616:
[----:B------:R-:W-:Y:S01]  /*bf30*/  UIADD3 UR17, UR8, 0x1, URZ ;  /* 0x0000000108117890 */ /* 0x000fe2000fffe03f */
[----:B------:R-:W-:Y:S11]  /*bf40*/  BRA `(.L_x_2618) ;  /* 0x0000000000047947 */ /* 0x000ff60003800000 */
.L_x_2605:
[----:B------:R-:W-:-:S05]  /*bf50*/  UMOV UR17, UR8 ;  /* 0x0000000800117c82 */ /* 0x000fca0008000000 */
.L_x_2618:
[----:B------:R-:W-:-:S04]  /*bf60*/  UIADD3 UR4, UR8, 0x1, URZ ;  /* 0x0000000108047890 */ /* 0x000fc8000fffe03f */
[----:B------:R-:W-:-:S06]  /*bf70*/  UISETP.NE.AND UP0, UPT, UR5, UR4, UPT ;  /* 0x000000040500728c */ /* 0x000fcc000bf05270 */
[----:B------:R-:W-:-:S13]  /*bf80*/  PLOP3.LUT P1, PT, PT, PT, UP0, 0x80, 0x0 ;  /* 0x000000000000781c */ /* 0x000fda0003f2f008 */
[----:B------:R-:W-:Y:S05]  /*bf90*/  @!P1 BRA `(.L_x_2548) ;  /* 0x0000002800b89947 */ /* 0x000fea0003800000 */
[----:B------:R-:W-:Y:S01]  /*bfa0*/  ULDC.64 UR10, c[0x0][0x2c0] ;  /* 0x0000b000000a7ab9 */ /* 0x000fe20000000a00 */
[----:B------:R-:W-:Y:S02]  /*bfb0*/  UIADD3 UR21, UR9, UR7, URZ ;  /* 0x0000000709157290 */ /* 0x000fe4000fffe03f */
[----:B------:R-:W-:Y:S01]  /*bfc0*/  ULEA UR20, UP0, UR6, UR10, 0x2 ;  /* 0x0000000a06147291 */ /* 0x000fe2000f80103f */
[----:B------:R-:W-:Y:S01]  /*bfd0*/  UMOV UR22, UR17 ;  /* 0x0000001100167c82 */ /* 0x000fe20008000000 */
[----:B------:R-:W-:Y:S02]  /*bfe0*/  UMOV UR4, URZ ;  /* 0x0000003f00047c82 */ /* 0x000fe40008000000 */
[----:B------:R-:W-:Y:S02]  /*bff0*/  ULEA.HI.X UR21, UR6, UR11, UR21, 0x2, UP0 ;  /* 0x0000000b06157291 */ /* 0x000fe400080f1415 */
[----:B------:R-:W-:-:S04]  /*c000*/  UIADD3 UR20, UP0, UR20, 0x3000, URZ ;  /* 0x0000300014147890 */ /* 0x000fc8000ff1e03f */
[----:B------:R-:W-:-:S12]  /*c010*/  UIADD3.X UR21, URZ, UR21, URZ, UP0, !UPT ;  /* 0x000000153f157290 */ /* 0x000fd800087fe43f */
.L_x_2643:
[----:B------:R-:W-:Y:S01]  /*c020*/  UIMAD UR23, UR14, UR17, URZ ;  /* 0x000000110e1772a4 */ /* 0x000fe2000f8e023f */
[----:B------:R-:W-:Y:S01]  /*c030*/  ISETP.NE.AND P2, PT, R0, RZ, PT ;  /* 0x000000ff0000720c */ /* 0x000fe20003f45270 */
[----:B------:R-:W-:Y:S01]  /*c040*/  ULDC.64 UR10, c[0x0][0x768] ;  /* 0x0001da00000a7ab9 */ /* 0x000fe20000000a00 */
[----:B------:R-:W-:Y:S01]  /*c050*/  UIMAD UR28, UR17, 0x60, UR12 ;  /* 0x00000060111c78a4 */ /* 0x000fe2000f8e020c */
        /* <DEDUP_REMOVED lines=8> */
[----:B------:R-:W-:-:S04]  /*c0e0*/  USHF.R.S32.HI UR18, URZ, 0x1f, UR28 ;  /* 0x0000001f3f127899 */ /* 0x000fc8000801141c */
[----:B------:R-:W-:-:S04]  /*c0f0*/  ULEA.HI UR18, UR18, UR28, URZ, 0x7 ;  /* 0x0000001c12127291 */ /* 0x000fc8000f8f383f */
[----:B------:R-:W-:-:S04]  /*c100*/  USHF.R.S32.HI UR18, URZ, 0x7, UR18 ;  /* 0x000000073f127899 */ /* 0x000fc80008011412 */
[----:B------:R-:W-:-:S04]  /*c110*/  UISETP.LT.AND UP0, UPT, UR16, UR18, UPT ;  /* 0x000000121000728c */ /* 0x000fc8000bf01270 */
[----:B------:R-:W-:-:S06]  /*c120*/  USEL UR18, UR16, UR18, UP0 ;  /* 0x0000001210127287 */ /* 0x000fcc0008000000 */
[----:B------:R-:W-:-:S07]  /*c130*/  VIADD R5, R8, UR18 ;  /* 0x0000001208057c36 */ /* 0x000fce0008000000 */
.L_x_2621:
[----:B------:R-:W2:Y:S04]  /*c140*/  LDG.E.STRONG.GPU R4, desc[UR36][R2.64] ;  /* 0x0000002402047981 */ /* 0x000ea8000c1ef900 */
[----:B--2---:R-:W-:Y:S01]  /*c150*/  CCTL.IVALL ;  /* 0x00000000ff00798f */ /* 0x004fe20002000000 */
[----:B------:R-:W-:Y:S05]  /*c160*/  YIELD ;  /* 0x0000000000007946 */ /* 0x000fea0003800000 */
[----:B------:R-:W-:-:S13]  /*c170*/  ISETP.NE.AND P1, PT, R4, R5, PT ;  /* 0x000000050400720c */ /* 0x000fda0003f25270 */
[----:B------:R-:W-:Y:S05]  /*c180*/  @P1 BRA `(.L_x_2621) ;  /* 0xfffffffc00ec1947 */ /* 0x000fea000383ffff */
.L_x_2620:
[----:B------:R-:W-:Y:S05]  /*c190*/  BSYNC B0 ;  /* 0x0000000000007941 */ /* 0x000fea0003800000 */
.L_x_2619:
[----:B------:R-:W-:-:S03]  /*c1a0*/  UMOV UR18, 0xffffffff ;  /* 0xffffffff00127882 */ /* 0x000fc60000000000 */
[----:B------:R-:W-:Y:S05]  /*c1b0*/  BRA.DIV UR18, `(.L_x_2622) ;  /* 0x0000002a12d47947 */ /* 0x000fea000b800000 */
[----:B------:R-:W-:Y:S01]  /*c1c0*/  NOP ;  /* 0x0000000000007918 */ /* 0x000fe20000000000 */
.L_x_2681:
[----:B------:R-:W-:Y:S05]  /*c1d0*/  WARPSYNC.ALL ;  /* 0x0000000000007948 */ /* 0x000fea0003800000 */
[----:B------:R-:W-:Y:S06]  /*c1e0*/  BAR.SYNC.DEFER_BLOCKING 0xd, 0xa0 ;  /* 0x0342800000007b1d */ /* 0x000fec0000010000 */
[----:B------:R-:W-:Y:S04]  /*c1f0*/  BSSY B0, `(.L_x_2623) ;  /* 0x0000011000007945 */ /* 0x000fe80003800000 */
[----:B------:R-:W-:Y:S05]  /*c200*/  @!P0 BRA `(.L_x_2624) ;  /* 0x00000000003c8947 */ /* 0x000fea0003800000 */
[----:B------:R-:W1:Y:S01]  /*c210*/  S2UR UR24, SR_CgaCtaId ;  /* 0x00000000001879c3 */ /* 0x000e620000008800 */
[----:B------:R-:W-:Y:S01]  /*c220*/  UIMAD UR18, UR17, 0x1800, URZ ;  /* 0x00001800111278a4 */ /* 0x000fe2000f8e023f */
        /* <DEDUP_REMOVED lines=13> */
.L_x_2624:
[----:B------:R-:W-:Y:S05]  /*c300*/  BSYNC B0 ;  /* 0x0000000000007941 */ /* 0x000fea0003800000 */
.L_x_2623:
[----:B------:R-:W-:Y:S01]  /*c310*/  UIMAD UR18, UR22, 0x1800, UR4 ;  /* 0x00001800161278a4 */ /* 0x000fe2000f8e0204 */
        /* <DEDUP_REMOVED lines=14> */
.L_x_2626:
[----:B------:R-:W-:Y:S05]  /*c400*/  BSYNC B0 ;  /* 0x0000000000007941 */ /* 0x000fea0003800000 */
.L_x_2625:
[----:B------:R-:W-:Y:S06]  /*c410*/  BAR.ARV 0xa, 0xa0 ;  /* 0x0282800000007b1d */ /* 0x000fec0000002000 */
[----:B------:R-:W-:Y:S04]  /*c420*/  BSSY B0, `(.L_x_2627) ;  /* 0x0000003000007945 */ /* 0x000fe80003800000 */
[----:B------:R-:W-:Y:S05]  /*c430*/  @!P0 BRA `(.L_x_2628) ;  /* 0x0000000000048947 */ /* 0x000fea0003800000 */
[----:B------:R-:W-:-:S04]  /*c440*/  DEPBAR.LE SB0, 0x0 ;  /* 0x000080000000791a */ /* 0x000fc80000000000 */
.L_x_2628:
[----:B------:R-:W-:Y:S05]  /*c450*/  BSYNC B0 ;  /* 0x0000000000007941 */ /* 0x000fea0003800000 */
.L_x_2627:
        /* <DEDUP_REMOVED lines=19> */
.L_x_2630:
[----:B------:R-:W-:Y:S05]  /*c590*/  BSYNC B0 ;  /* 0x0000000000007941 */ /* 0x000fea0003800000 */
.L_x_2629:
        /* <DEDUP_REMOVED lines=9> */
[----:B------:R-:W-:-:S04]  /*c630*/  UIADD3 UR10, UR28, 0x60, URZ ;  /* 0x000000601c0a7890 */ /* 0x000fc8000fffe03f */
[----:B------:R-:W-:-:S04]  /*c640*/  USHF.R.S32.HI UR11, URZ, 0x1f, UR10 ;  /* 0x0000001f3f0b7899 */ /* 0x000fc8000801140a */
[----:B------:R-:W-:-:S04]  /*c650*/  ULEA.HI UR11, UR11, UR10, URZ, 0x7 ;  /* 0x0000000a0b0b7291 */ /* 0x000fc8000f8f383f */
[----:B------:R-:W-:-:S04]  /*c660*/  USHF.R.S32.HI UR11, URZ, 0x7, UR11 ;  /* 0x000000073f0b7899 */ /* 0x000fc8000801140b */
[----:B------:R-:W-:-:S04]  /*c670*/  UISETP.LT.AND UP0, UPT, UR16, UR11, UPT ;  /* 0x0000000b1000728c */ /* 0x000fc8000bf01270 */
[----:B------:R-:W-:-:S06]  /*c680*/  USEL UR11, UR16, UR11, UP0 ;  /* 0x0000000b100b7287 */ /* 0x000fcc0008000000 */
[----:B------:R-:W-:-:S07]  /*c690*/  VIADD R5, R8, UR11 ;  /* 0x0000000b08057c36 */ /* 0x000fce0008000000 */
.L_x_2633:
[----:B------:R-:W2:Y:S04]  /*c6a0*/  LDG.E.STRONG.GPU R4, desc[UR36][R2.64] ;  /* 0x0000002402047981 */ /* 0x000ea8000c1ef900 */
[----:B--2---:R-:W-:Y:S01]  /*c6b0*/  CCTL.IVALL ;  /* 0x00000000ff00798f */ /* 0x004fe20002000000 */
[----:B------:R-:W-:Y:S05]  /*c6c0*/  YIELD ;  /* 0x0000000000007946 */ /* 0x000fea0003800000 */
[----:B------:R-:W-:-:S13]  /*c6d0*/  ISETP.NE.AND P1, PT, R4, R5, PT ;  /* 0x000000050400720c */ /* 0x000fda0003f25270 */
[----:B------:R-:W-:Y:S05]  /*c6e0*/  @P1 BRA `(.L_x_2633) ;  /* 0xfffffffc00ec1947 */ /* 0x000fea000383ffff */
.L_x_2632:
[----:B------:R-:W-:Y:S05]  /*c6f0*/  BSYNC B0 ;  /* 0x0000000000007941 */ /* 0x000fea0003800000 */
.L_x_2631:
[----:B------:R-:W-:-:S03]  /*c700*/  UMOV UR10, 0xffffffff ;  /* 0xffffffff000a7882 */ /* 0x000fc60000000000 */
[----:B------:R-:W-:Y:S05]  /*c710*/  BRA.DIV UR10, `(.L_x_2634) ;  /* 0x000000260a987947 */ /* 0x000fea000b800000 */
[----:B------:R-:W-:Y:S01]  /*c720*/  NOP ;  /* 0x0000000000007918 */ /* 0x000fe20000000000 */
.L_x_2684:
        /* <DEDUP_REMOVED lines=15> */
.L_x_2636:
[----:B------:R-:W-:Y:S05]  /*c820*/  BSYNC B0 ;  /* 0x0000000000007941 */ /* 0x000fea0003800000 */
.L_x_2635:
        /* <DEDUP_REMOVED lines=15> */
.L_x_2638:
[----:B------:R-:W-:Y:S05]  /*c920*/  BSYNC B0 ;  /* 0x0000000000007941 */ /* 0x000fea0003800000 */
.L_x_2637:
[----:B------:R-:W-:Y:S06]  /*c930*/  BAR.ARV 0xa, 0xa0 ;  /* 0x0282800000007b1d */ /* 0x000fec0000002000 */
[----:B------:R-:W-:Y:S04]  /*c940*/  BSSY B0, `(.L_x_2639) ;  /* 0x0000003000007945 */ /* 0x000fe80003800000 */
[----:B------:R-:W-:Y:S05]  /*c950*/  @!P0 BRA `(.L_x_2640) ;  /* 0x0000000000048947 */ /* 0x000fea0003800000 */
[----:B------:R-:W-:-:S04]  /*c960*/  DEPBAR.LE SB0, 0x0 ;  /* 0x000080000000791a */ /* 0x000fc80000000000 */
.L_x_2640:
[----:B------:R-:W-:Y:S05]  /*c970*/  BSYNC B0 ;  /* 0x0000000000007941 */ /* 0x000fea0003800000 */
.L_x_2639:
        /* <DEDUP_REMOVED lines=19> */
.L_x_2642:
[----:B------:R-:W-:Y:S05]  /*cab0*/  BSYNC B0 ;  /* 0x0000000000007941 */ /* 0x000fea0003800000 */
.L_x_2641:
[----:B------:R-:W-:Y:S02]  /*cac0*/  UIADD3 UR17, UR17, 0x2, URZ ;  /* 0x0000000211117890 */ /* 0x000fe4000fffe03f */
[----:B------:R-:W-:Y:S02]  /*cad0*/  UIADD3 UR4, UR4, 0x3000, URZ ;  /* 0x0000300004047890 */ /* 0x000fe4000fffe03f */
[----:B------:R-:W-:-:S06]  /*cae0*/  UISETP.GE.AND UP0, UPT, UR17, UR5, UPT ;  /* 0x000000051100728c */ /* 0x000fcc000bf06270 */
[----:B------:R-:W-:-:S13]  /*caf0*/  PLOP3.LUT P1, PT, PT, PT, UP0, 0x80, 0x0 ;  /* 0x000000000000781c */ /* 0x000fda0003f2f008 */
[----:B------:R-:W-:Y:S05]  /*cb00*/  @!P1 BRA `(.L_x_2643) ;  /* 0xfffffff400449947 */ /* 0x000fea000383ffff */
[----:B------:R-:W-:Y:S05]  /*cb10*/  BRA `(.L_x_2548) ;  /* 0x0000001c00d87947 */ /* 0x000fea0003800000 */
.L_x_2602:
        /* <DEDUP_REMOVED lines=21> */
.L_x_2644:
[----:B------:R-:W-:Y:S01]  /*cc70*/  ULDC UR9, c[0x0][0xb44] ;  /* 0x0002d10000097ab9 */ /* 0x000fe20000000800 */
[----:B------:R-:W-:Y:S01]  /*cc80*/  UMOV UR7, UR8 ;  /* 0x0000000800077c82 */ /* 0x000fe20008000000 */
[----:B------:R-:W-:-:S11]  /*cc90*/  UISETP.NE.AND UP0, UPT, UR9, 0x1, UPT ;  /* 0x000000010900788c */ /* 0x000fd6000bf05270 */
[----:B------:R-:W-:Y:S02]  /*cca0*/  @UP0 ULDC.64 UR10, c[0x0][0xb48] ;  /* 0x0002d200000a0ab9 */ /* 0x000fe40000000a00 */
[----:B------:R-:W-:-:S04]  /*ccb0*/  UIMAD.WIDE.U32 UR4, UR8, UR10, URZ ;  /* 0x0000000a080472a5 */ /* 0x000fc8000f8e003f */
[----:B------:R-:W-:-:S04]  /*ccc0*/  @UP0 USHF.R.U32.HI UR7, URZ, UR11, UR5 ;  /* 0x0000000b3f070299 */ /* 0x000fc80008011605 */
[----:B------:R-:W-:-:S12]  /*ccd0*/  UIMAD UR4, UR7, UR9, URZ ;  /* 0x00000009070472a4 */ /* 0x000fd8000f8e023f */
.L_x_2645:
        /* <DEDUP_REMOVED lines=17> */
[----:B------:R-:W-:Y:S01]  /*cdf0*/  ULOP3.LUT UR7, URZ, UR7, URZ, 0x33, !UPT ;  /* 0x000000073f077292 */ /* 0x000fe2000f8e333f */
[----:B------:R-:W-:-:S03]  /*ce00*/  ULDC UR4, c[0x0][0xb2c] ;  /* 0x0002cb0000047ab9 */ /* 0x000fc60000000800 */
[----:B------:R-:W-:-:S03]  /*ce10*/  UIADD3 UR7, UR7, UR4, URZ ;  /* 0x0000000407077290 */ /* 0x000fc6000fffe03f */
[----:B------:R-:W1:Y:S01]  /*ce20*/  LDC R2, c[0x0][0x290] ;  /* 0x0000a400ff027b82 */ /* 0x000e620000000800 */
[----:B------:R-:W-:Y:S01]  /*ce30*/  USHF.L.U32 UR11, UR7, 0x7, URZ ;  /* 0x00000007070b7899 */ /* 0x000fe2000800063f */
[----:B------:R-:W-:-:S05]  /*ce40*/  ULDC UR4, c[0x0][0x74c] ;  /* 0x0001d30000047ab9 */ /* 0x000fca0000000800 */
        /* <DEDUP_REMOVED lines=56> */
.L_x_2685:
        /* <DEDUP_REMOVED lines=12> */
.L_x_2649:
        /* <DEDUP_REMOVED lines=68> */
[----:B------:R-:W-:Y:S01]  /*d6d0*/  MOV R13, R5 ;  /* 0x00000005000d7202 */ /* 0x000fe20000000f00 */
[----:B------:R-:W-:-:S07]  /*d6e0*/  IMAD.MOV.U32 R8, RZ, RZ, 0x1 ;  /* 0x00000001ff087424 */ /* 0x000fce00078e00ff */
.L_x_2660:
[----:B--23--:R-:W-:-:S04]  /*d6f0*/  SHF.L.U32 R17, R8, 0x1f, RZ ;  /* 0x0000001f08117819 */ /* 0x00cfc800000006ff */
[----:B------:R-:W2:Y:S02]  /*d700*/  SYNCS.PHASECHK.TRANS64.TRYWAIT P1, [R0+URZ+0x26840], R17 ;  /* 0x02684011000075a7 */ /* 0x000ea4000802017f */
[----:B--2---:R-:W-:Y:S05]  /*d710*/  @!P1 BRA `(.L_x_2652) ;  /* 0x0000001400c89947 */ /* 0x004fea0003800000 */
.L_x_2686:
[----:B------:R-:W-:Y:S05]  /*d720*/  @P0 BRA `(.L_x_2653) ;  /* 0x00000000001c0947 */ /* 0x000fea0003800000 */
[----:B------:R-:W3:Y:S01]  /*d730*/  S2R R2, SR_TID.X ;  /* 0x0000000000027919 */ /* 0x000ee20000002100 */
[----:B------:R-:W-:-:S04]  /*d740*/  MOV R3, 0x3180 ;  /* 0x0000318000037802 */ /* 0x000fc80000000f00 */
[----:B------:R4:W-:Y:S01]  /*d750*/  SYNCS.ARRIVE.TRANS64 RZ, [R0+URZ+0x26830], R3 ;  /* 0x0268300300ff79a7 */ /* 0x0009e2000800003f */
[----:B---3--:R-:W-:-:S04]  /*d760*/  LOP3.LUT R2, R2, 0x1f, RZ, 0xc0, !PT ;  /* 0x0000001f02027812 */ /* 0x008fc800078ec0ff */
[----:B------:R-:W-:-:S13]  /*d770*/  ISETP.NE.AND P1, PT, R2, RZ, PT ;  /* 0x000000ff0200720c */ /* 0x000fda0003f25270 */
[----:B----4-:R-:W-:Y:S05]  /*d780*/  @!P1 BRA `(.L_x_2653) ;  /* 0x0000000000049947 */ /* 0x010fea0003800000 */
[----:B------:R-:W-:Y:S01]  /*d790*/  BPT.TRAP 0x1 ;  /* 0x000000040000795c */ /* 0x000fe20000300000 */
.L_x_2653:
        /* <DEDUP_REMOVED lines=29> */
.L_x_2687:
        /* <DEDUP_REMOVED lines=8> */
.L_x_2655:
[----:B------:R-:W3:Y:S01]  /*d9f0*/  LDL.64 R2, [R1] ;  /* 0x0000000001027983 */ /* 0x000ee20000100a00 */
[----:B------:R-:W-:Y:S01]  /*da00*/  VIADD R19, R18, 0x60 ;  /* 0x0000006012137836 */ /* 0x000fe20000000000 */
[----:B------:R-:W-:Y:S02]  /*da10*/  ULDC.64 UR4, c[0x0][0x700] ;  /* 0x0001c00000047ab9 */ /* 0x000fe40000000a00 */
[----:B------:R-:W-:Y:S02]  /*da20*/  MOV R9, UR4 ;  /* 0x0000000400097c02 */ /* 0x000fe40008000f00 */
[----:B---3--:R-:W-:-:S04]  /*da30*/  IADD3 R2, P1, R19, R2, RZ ;  /* 0x0000000213027210 */ /* 0x008fc80007f3e0ff */
[----:B------:R-:W-:-:S04]  /*da40*/  LEA R3, P2, R2, R9, 0x2 ;  /* 0x0000000902037211 */ /* 0x000fc800078410ff */
[----:B------:R-:W-:Y:S02]  /*da50*/  R2UR UR14, R3 ;  /* 0x00000000030e72ca */ /* 0x000fe400000e0000 */
[----:B------:R-:W3:Y:S01]  /*da60*/  LDL R3, [R1+0x8] ;  /* 0x0000080001037983 */ /* 0x000ee20000100800 */
[----:B------:R-:W-:Y:S01]  /*da70*/  SHF.R.S32.HI R20, RZ, 0x1f, R19 ;  /* 0x0000001fff147819 */ /* 0x000fe20000011413 */
[----:B------:R-:W-:Y:S01]  /*da80*/  IMAD.U32 R10, RZ, RZ, UR5 ;  /* 0x00000005ff0a7e24 */ /* 0x000fe2000f8e00ff */
[----:B------:R-:W-:Y:S01]  /*da90*/  R2UR UR8, R0 ;  /* 0x00000000000872ca */ /* 0x000fe200000e0000 */
[----:B------:R-:W-:Y:S01]  /*daa0*/  UMOV UR6, 0x0 ;  /* 0x0000000000067882 */ /* 0x000fe20000000000 */
[----:B------:R-:W-:Y:S01]  /*dab0*/  R2UR UR19, R19 ;  /* 0x00000000131372ca */ /* 0x000fe200000e0000 */
[----:B------:R-:W-:Y:S01]  /*dac0*/  UMOV UR7, 0x14f00000 ;  /* 0x14f0000000077882 */ /* 0x000fe20000000000 */
[----:B------:R-:W-:Y:S01]  /*dad0*/  UMOV UR18, URZ ;  /* 0x0000003f00127c82 */ /* 0x000fe20008000000 */
[----:B------:R-:W-:-:S08]  /*dae0*/  UMOV UR10, 0x18 ;  /* 0x00000018000a7882 */ /* 0x000fd00000000000 */
[----:B------:R-:W-:Y:S02]  /*daf0*/  UIADD3 UR16, UR8, 0x11000, URZ ;  /* 0x0001100008107890 */ /* 0x000fe4000fffe03f */
[----:B------:R-:W-:Y:S02]  /*db00*/  UIADD3 UR17, UR8, 0x26818, URZ ;  /* 0x0002681808117890 */ /* 0x000fe4000fffe03f */
[----:B------:R-:W-:-:S05]  /*db10*/  UIADD3 UR8, UR8, 0x1a200, URZ ;  /* 0x0001a20008087890 */ /* 0x000fca000fffe03f */
[----:B------:R-:W-:Y:S01]  /*db20*/  UMOV UR9, UR17 ;  /* 0x0000001100097c82 */ /* 0x000fe20008000000 */
[----:B---3--:R-:W-:-:S04]  /*db30*/  IADD3.X R3, R20, R3, RZ, P1, !PT ;  /* 0x0000000314037210 */ /* 0x008fc80000ffe4ff */
[----:B------:R-:W-:-:S04]  /*db40*/  LEA.HI.X R2, R2, R10, R3, 0x2, P2 ;  /* 0x0000000a02027211 */ /* 0x000fc800010f1403 */
[----:B------:R-:W-:Y:S02]  /*db50*/  R2UR UR15, R2 ;  /* 0x00000000020f72ca */ /* 0x000fe400000e0000 */
[----:B------:R-:W-:-:S04]  /*db60*/  IADD3 R2, P1, R11, 0xf0, RZ ;  /* 0x000000f00b027810 */ /* 0x000fc80007f3e0ff */
[----:B------:R-:W-:Y:S01]  /*db70*/  R2UR UR4, R2 ;  /* 0x00000000020472ca */ /* 0x000fe200000e0000 */
[----:B------:R-:W-:-:S05]  /*db80*/  IMAD.X R3, RZ, RZ, R12, P1 ;  /* 0x000000ffff037224 */ /* 0x000fca00008e060c */
[----:B------:R-:W-:-:S13]  /*db90*/  R2UR UR5, R3 ;  /* 0x00000000030572ca */ /* 0x000fda00000e0000 */
[----:B------:R3:W-:Y:S01]  /*dba0*/  UTMALDG.4D [UR16], [UR4], desc[UR6] ;  /* 0x00000610040075b4 */ /* 0x0007e20008019000 */
[----:B------:R3:W-:Y:S01]  /*dbb0*/  UBLKCP.S.G [UR8], [UR14], UR10 ;  /* 0x000000080e0073ba */ /* 0x0007e2000800020a */
[----:B------:R-:W4:Y:S02]  /*dbc0*/  SYNCS.PHASECHK.TRANS64.TRYWAIT P1, [R0+URZ+0x26848], R17 ;  /* 0x02684811000075a7 */ /* 0x000f24000802017f */
[----:B---34-:R-:W-:Y:S05]  /*dbd0*/  @!P1 BRA `(.L_x_2656) ;  /* 0x0000001000c09947 */ /* 0x018fea0003800000 */
.L_x_2688:
        /* <DEDUP_REMOVED lines=8> */
.L_x_2657:
        /* <DEDUP_REMOVED lines=23> */
[----:B----45:R-:W-:Y:S05]  /*ddd0*/  @!P1 BRA `(.L_x_2658) ;  /* 0x0000001000549947 */ /* 0x030fea0003800000 */
.L_x_2690:
        /* <DEDUP_REMOVED lines=8> */
.L_x_2659:
[----:B----4-:R-:W4:Y:S04]  /*de60*/  LDL.64 R4, [R1] ;  /* 0x0000000001047983 */ /* 0x010f280000100a00 */
[----:B------:R-:W5:Y:S01]  /*de70*/  LDL R14, [R1+0x8] ;  /* 0x00000800010e7983 */ /* 0x000f620000100800 */
        /* <DEDUP_REMOVED lines=8> */
[----:B------:R-:W-:Y:S01]  /*df00*/  R2UR UR5, R3 ;  /* 0x00000000030572ca */ /* 0x000fe200000e0000 */
[----:B------:R-:W-:-:S04]  /*df10*/  VIADD R13, R13, 0x2 ;  /* 0x000000020d0d7836 */ /* 0x000fc80000000000 */
        /* <DEDUP_REMOVED lines=8> */
[----:B------:R-:W-:Y:S01]  /*dfa0*/  R2UR UR14, R5 ;  /* 0x00000000050e72ca */ /* 0x000fe200000e0000 */
[----:B------:R-:W-:-:S05]  /*dfb0*/  IMAD.U32 R5, RZ, RZ, UR19 ;  /* 0x00000013ff057e24 */ /* 0x000fca000f8e00ff */
[----:B-----5:R-:W-:Y:S02]  /*dfc0*/  LEA.HI.X.SX32 R5, R5, R14, 0x1, P1 ;  /* 0x0000000e05057211 */ /* 0x020fe400008f0eff */
[----:B------:R-:W-:Y:S02]  /*dfd0*/  ISETP.NE.AND P1, PT, R16, RZ, PT ;  /* 0x000000ff1000720c */ /* 0x000fe40003f25270 */
[----:B------:R-:W-:-:S04]  /*dfe0*/  LEA.HI.X R5, R4, R10, R5, 0x2, P2 ;  /* 0x0000000a04057211 */ /* 0x000fc800010f1405 */
[----:B------:R-:W-:-:S13]  /*dff0*/  R2UR UR15, R5 ;  /* 0x00000000050f72ca */ /* 0x000fda00000e0000 */
[----:B------:R1:W-:Y:S02]  /*e000*/  UBLKCP.S.G [UR8], [UR14], UR10 ;  /* 0x000000080e0073ba */ /* 0x0003e4000800020a */
[----:B-1----:R-:W-:Y:S05]  /*e010*/  @P1 BRA `(.L_x_2660) ;  /* 0xfffffff400b41947 */ /* 0x002fea000383ffff */
.L_x_2651:
[----:B-1----:R-:W4:Y:S04]  /*e020*/  LDL.LU R4, [R1+0x18] ;  /* 0x0000180001047983 */ /* 0x002f280000300800 */
[----:B------:R1:W5:Y:S01]  /*e030*/  LDL R5, [R1+0x1c] ;  /* 0x00001c0001057983 */ /* 0x0003620000100800 */
[----:B----4-:R-:W-:-:S13]  /*e040*/  ISETP.NE.AND P1, PT, R4, RZ, PT ;  /* 0x000000ff0400720c */ /* 0x010fda0003f25270 */
[----:B-1----:R-:W-:Y:S05]  /*e050*/  @!P1 BRA `(.L_x_2650) ;  /* 0x0000000400249947 */ /* 0x002fea0003800000 */
[----:B------:R-:W-:-:S04]  /*e060*/  SHF.L.U32 R14, R8, 0x1f, RZ ;  /* 0x0000001f080e7819 */ /* 0x000fc800000006ff */
[----:B------:R-:W1:Y:S02]  /*e070*/  SYNCS.PHASECHK.TRANS64.TRYWAIT P1, [R0+URZ+0x26840], R14 ;  /* 0x0268400e000075a7 */ /* 0x000e64000802017f */
[----:B-1----:R-:W-:Y:S05]  /*e080*/  @!P1 BRA `(.L_x_2661) ;  /* 0x0000000c00c09947 */ /* 0x002fea0003800000 */
.L_x_2691:
[----:B------:R-:W-:Y:S05]  /*e090*/  @P0 BRA `(.L_x_2662) ;  /* 0x00000000001c0947 */ /* 0x000fea0003800000 */
[----:B------:R-:W4:Y:S02]  /*e0a0*/  S2R R4, SR_TID.X ;  /* 0x0000000000047919 */ /* 0x000f240000002100 */
[----:B----45:R-:W-:Y:S02]  /*e0b0*/  LOP3.LUT R5, R4, 0x1f, RZ, 0xc0, !PT ;  /* 0x0000001f04057812 */ /* 0x030fe400078ec0ff */
[----:B------:R-:W-:Y:S02]  /*e0c0*/  MOV R4, 0x3180 ;  /* 0x0000318000047802 */ /* 0x000fe40000000f00 */
[----:B------:R-:W-:Y:S02]  /*e0d0*/  ISETP.NE.AND P1, PT, R5, RZ, PT ;  /* 0x000000ff0500720c */ /* 0x000fe40003f25270 */
[----:B------:R4:W-:Y:S11]  /*e0e0*/  SYNCS.ARRIVE.TRANS64 RZ, [R0+URZ+0x26830], R4 ;  /* 0x0268300400ff79a7 */ /* 0x0009f6000800003f */
[----:B----4-:R-:W-:Y:S05]  /*e0f0*/  @!P1 BRA `(.L_x_2662) ;  /* 0x0000000000049947 */ /* 0x010fea0003800000 */
[----:B------:R-:W-:Y:S01]  /*e100*/  BPT.TRAP 0x1 ;  /* 0x000000040000795c */ /* 0x000fe20000300000 */
.L_x_2662:
        /* <DEDUP_REMOVED lines=24> */
[----:B------:R-:W1:Y:S02]  /*e290*/  SYNCS.PHASECHK.TRANS64.TRYWAIT P1, [R0+URZ+0x26828], R14 ;  /* 0x0268280e000075a7 */ /* 0x000e64000802017f */
[----:B-1--4-:R-:W-:Y:S05]  /*e2a0*/  @!P1 BRA `(.L_x_2663) ;  /* 0x0000000c004c9947 */ /* 0x012fea0003800000 */
.L_x_2692:
[----:B------:R-:W-:Y:S05]  /*e2b0*/  @P0 BRA `(.L_x_2664) ;  /* 0x00000000001c0947 */ /* 0x000fea0003800000 */
[----:B------:R-:W4:Y:S01]  /*e2c0*/  S2R R4, SR_TID.X ;  /* 0x0000000000047919 */ /* 0x000f220000002100 */
[----:B------:R-:W-:-:S04]  /*e2d0*/  MOV R5, 0x3180 ;  /* 0x0000318000057802 */ /* 0x000fc80000000f00 */
[----:B------:R1:W-:Y:S01]  /*e2e0*/  SYNCS.ARRIVE.TRANS64 RZ, [R0+URZ+0x26818], R5 ;  /* 0x0268180500ff79a7 */ /* 0x0003e2000800003f */
[----:B----4-:R-:W-:-:S04]  /*e2f0*/  LOP3.LUT R4, R4, 0x1f, RZ, 0xc0, !PT ;  /* 0x0000001f04047812 */ /* 0x010fc800078ec0ff */
[----:B------:R-:W-:-:S13]  /*e300*/  ISETP.NE.AND P0, PT, R4, RZ, PT ;  /* 0x000000ff0400720c */ /* 0x000fda0003f05270 */
[----:B-1----:R-:W-:Y:S05]  /*e310*/  @!P0 BRA `(.L_x_2664) ;  /* 0x0000000000048947 */ /* 0x002fea0003800000 */
[----:B------:R-:W-:Y:S01]  /*e320*/  BPT.TRAP 0x1 ;  /* 0x000000040000795c */ /* 0x000fe20000300000 */
.L_x_2664:
        /* <DEDUP_REMOVED lines=14> */
[----:B------:R-:W-:-:S04]  /*e410*/  MOV R2, 0x1 ;  /* 0x0000000100027802 */ /* 0x000fc80000000f00 */
[----:B------:R-:W-:Y:S02]  /*e420*/  UMOV UR9, UR17 ;  /* 0x0000001100097c82 */ /* 0x000fe40008000000 */
[----:B------:R1:W-:Y:S01]  /*e430*/  UTMALDG.4D [UR16], [UR4], desc[UR6] ;  /* 0x00000610040075b4 */ /* 0x0003e20008019000 */
[----:B----4-:R-:W-:Y:S01]  /*e440*/  IMAD.U32 R5, RZ, RZ, UR19 ;  /* 0x00000013ff057e24 */ /* 0x010fe2000f8e00ff */
[----:B------:R-:W-:-:S04]  /*e450*/  IADD3 R4, P0, R4, UR19, RZ ;  /* 0x0000001304047c10 */ /* 0x000fc8000ff1e0ff */
        /* <DEDUP_REMOVED lines=9> */
.L_x_2650:
[----:B------:R-:W4:Y:S01]  /*e4f0*/  LDL R3, [R1+0x10] ;  /* 0x0000100001037983 */ /* 0x000f220000100800 */
[----:B------:R-:W1:Y:S02]  /*e500*/  S2R R2, SR_TID.X ;  /* 0x0000000000027919 */ /* 0x000e640000002100 */
[----:B-1----:R-:W-:-:S04]  /*e510*/  LOP3.LUT R2, R2, 0x7f, RZ, 0xc0, !PT ;  /* 0x0000007f02027812 */ /* 0x002fc800078ec0ff */
[----:B------:R-:W-:Y:S01]  /*e520*/  ISETP.NE.AND P1, PT, R2, RZ, PT ;  /* 0x000000ff0200720c */ /* 0x000fe20003f25270 */
[----:B----4-:R-:W-:Y:S01]  /*e530*/  IMAD R4, R3, 0x8, R0 ;  /* 0x0000000803047824 */ /* 0x010fe200078e0200 */
[----:B------:R-:W-:-:S04]  /*e540*/  SHF.L.U32 R3, R8, 0x1f, RZ ;  /* 0x0000001f08037819 */ /* 0x000fc800000006ff */
[----:B------:R-:W1:Y:S02]  /*e550*/  SYNCS.PHASECHK.TRANS64.TRYWAIT P0, [R4+URZ+0x26840], R3 ;  /* 0x02684003040075a7 */ /* 0x000e64000800017f */
[----:B-1----:R-:W-:Y:S05]  /*e560*/  @!P0 BRA `(.L_x_2665) ;  /* 0x0000000800b08947 */ /* 0x002fea0003800000 */
.L_x_2693:
[----:B------:R-:W-:Y:S05]  /*e570*/  @P1 BRA `(.L_x_2666) ;  /* 0x0000000000181947 */ /* 0x000fea0003800000 */
[----:B------:R-:W4:Y:S01]  /*e580*/  S2R R2, SR_TID.X ;  /* 0x0000000000027919 */ /* 0x000f220000002100 */
[----:B-1----:R-:W-:-:S04]  /*e590*/  MOV R3, 0x3180 ;  /* 0x0000318000037802 */ /* 0x002fc80000000f00 */
[----:B------:R1:W-:Y:S01]  /*e5a0*/  SYNCS.ARRIVE.TRANS64 RZ, [R4+URZ+0x26830], R3 ;  /* 0x0268300304ff79a7 */ /* 0x0003e2000800003f */
[----:B----4-:R-:W-:-:S13]  /*e5b0*/  LOP3.LUT P0, RZ, R2, 0x1f, RZ, 0xc0, !PT ;  /* 0x0000001f02ff7812 */ /* 0x010fda000780c0ff */
[----:B-1----:R-:W-:Y:S05]  /*e5c0*/  @!P0 BRA `(.L_x_2666) ;  /* 0x0000000000048947 */ /* 0x002fea0003800000 */
[----:B------:R-:W-:Y:S01]  /*e5d0*/  BPT.TRAP 0x1 ;  /* 0x000000040000795c */ /* 0x000fe20000300000 */
.L_x_2666:
        /* <DEDUP_REMOVED lines=10> */
[----:B------:R-:W-:Y:S01]  /*e680*/  IMAD.U32 R10, RZ, RZ, UR19 ;  /* 0x00000013ff0a7e24 */ /* 0x000fe2000f8e00ff */
[----:B------:R-:W-:Y:S02]  /*e690*/  IADD3 R6, P0, R6, UR19, RZ ;  /* 0x0000001306067c10 */ /* 0x000fe4000ff1e0ff */
[----:B------:R-:W-:Y:S02]  /*e6a0*/  UMOV UR9, UR17 ;  /* 0x0000001100097c82 */ /* 0x000fe40008000000 */
[----:B------:R-:W-:Y:S02]  /*e6b0*/  LEA.HI.X.SX32 R21, R10, R21, 0x1, P0 ;  /* 0x000000150a157211 */ /* 0x000fe400000f0eff */
[----:B-1----:R-:W-:-:S04]  /*e6c0*/  LEA R2, P0, R6, R2, 0x2 ;  /* 0x0000000206027211 */ /* 0x002fc800078010ff */
[----:B------:R-:W-:Y:S02]  /*e6d0*/  LEA.HI.X R3, R6, R3, R21, 0x2, P0 ;  /* 0x0000000306037211 */ /* 0x000fe400000f1415 */
[----:B------:R-:W-:Y:S02]  /*e6e0*/  IADD3 R11, P0, R11, 0x1f0, RZ ;  /* 0x000001f00b0b7810 */ /* 0x000fe40007f1e0ff */
[----:B------:R-:W-:Y:S02]  /*e6f0*/  R2UR UR14, R2 ;  /* 0x00000000020e72ca */ /* 0x000fe400000e0000 */
[----:B------:R-:W-:Y:S01]  /*e700*/  R2UR UR4, R11 ;  /* 0x000000000b0472ca */ /* 0x000fe200000e0000 */
[----:B------:R-:W-:Y:S01]  /*e710*/  IMAD.X R12, RZ, RZ, R12, P0 ;  /* 0x000000ffff0c7224 */ /* 0x000fe200000e060c */
[----:B------:R-:W-:-:S04]  /*e720*/  R2UR UR15, R3 ;  /* 0x00000000030f72ca */ /* 0x000fc800000e0000 */
[----:B------:R-:W-:Y:S01]  /*e730*/  R2UR UR5, R12 ;  /* 0x000000000c0572ca */ /* 0x000fe200000e0000 */
[C---:B----4-:R-:W-:Y:S01]  /*e740*/  IMAD R4, R9.reuse, 0x3000, R0 ;  /* 0x0000300009047824 */ /* 0x050fe200078e0200 */
[----:B--23--:R-:W-:-:S04]  /*e750*/  LEA R0, R9, R0, 0x9 ;  /* 0x0000000009007211 */ /* 0x00cfc800078e48ff */
[----:B------:R-:W-:Y:S02]  /*e760*/  R2UR UR16, R4 ;  /* 0x00000000041072ca */ /* 0x000fe400000e0000 */
[----:B------:R-:W-:Y:S02]  /*e770*/  R2UR UR8, R0 ;  /* 0x00000000000872ca */ /* 0x000fe400000e0000 */
[----:B------:R-:W-:-:S04]  /*e780*/  IADD3 R0, R9, 0x1, RZ ;  /* 0x0000000109007810 */ /* 0x000fc80007ffe0ff */
        /* <DEDUP_REMOVED lines=9> */
.L_x_2647:
[----:B------:R-:W-:Y:S05]  /*e820*/  BSYNC B0 ;  /* 0x0000000000007941 */ /* 0x000fea0003800000 */
.L_x_2646:
[----:B------:R-:W-:-:S03]  /*e830*/  UMOV UR4, 0xffffffff ;  /* 0xffffffff00047882 */ /* 0x000fc60000000000 */
[----:B------:R-:W-:Y:S05]  /*e840*/  BRA.DIV UR4, `(.L_x_2667) ;  /* 0x0000000a040c7947 */ /* 0x000fea000b800000 */
[----:B------:R-:W-:-:S13]  /*e850*/  ELECT P6, URZ, PT ;  /* 0x00000000003f782f */ /* 0x000fda00038c0000 */
.L_x_2696:
[----:B------:R-:W-:Y:S05]  /*e860*/  @!P6 BRA `(.L_x_2548) ;  /* 0x000000000084e947 */ /* 0x000fea0003800000 */
[----:B------:R-:W2:Y:S02]  /*e870*/  LDL.LU R2, [R1+0xc] ;  /* 0x00000c0001027983 */ /* 0x000ea40000300800 */
[----:B--2---:R-:W-:-:S04]  /*e880*/  LOP3.LUT R2, R2, 0x2, RZ, 0xfc, !PT ;  /* 0x0000000202027812 */ /* 0x004fc800078efcff */
[----:B------:R-:W-:-:S13]  /*e890*/  ISETP.NE.AND P2, PT, R2, 0x3, PT ;  /* 0x000000030200780c */ /* 0x000fda0003f45270 */
[----:B------:R-:W-:Y:S05]  /*e8a0*/  @!P2 BRA `(.L_x_2668) ;  /* 0x000000000004a947 */ /* 0x000fea0003800000 */
[----:B------:R-:W-:Y:S01]  /*e8b0*/  BPT.TRAP 0x1 ;  /* 0x000000040000795c */ /* 0x000fe20000300000 */
.L_x_2668:
        /* <DEDUP_REMOVED lines=15> */
.L_x_2697:
[----:B------:R-:W2:Y:S02]  /*e9b0*/  SYNCS.PHASECHK.TRANS64.TRYWAIT P0, [R3+URZ], R2 ;  /* 0x00000002030075a7 */ /* 0x000ea4000800017f */
[----:B--2---:R-:W-:Y:S05]  /*e9c0*/  @!P0 BRA `(.L_x_2670) ;  /* 0x0000000400e08947 */ /* 0x004fea0003800000 */
.L_x_2698:
[----:B------:R-:W-:Y:S05]  /*e9d0*/  @!P2 BRA `(.L_x_2671) ;  /* 0x000000000004a947 */ /* 0x000fea0003800000 */
[----:B------:R-:W-:Y:S01]  /*e9e0*/  BPT.TRAP 0x1 ;  /* 0x000000040000795c */ /* 0x000fe20000300000 */
.L_x_2671:
[----:B--2---:R-:W-:-:S05]  /*e9f0*/  VIADD R3, R9, 0x26840 ;  /* 0x0002684009037836 */ /* 0x004fca0000000000 */
[----:B------:R-:W-:-:S04]  /*ea00*/  LEA R5, R0, R3, 0x3 ;  /* 0x0000000300057211 */ /* 0x000fc800078e18ff */
[----:B------:R-:W2:Y:S02]  /*ea10*/  SYNCS.PHASECHK.TRANS64.TRYWAIT P0, [R5+URZ], R4 ;  /* 0x00000004050075a7 */ /* 0x000ea4000800017f */
[----:B--2---:R-:W-:Y:S05]  /*ea20*/  @!P0 BRA `(.L_x_2672) ;  /* 0x0000000400dc8947 */ /* 0x004fea0003800000 */
.L_x_2699:
[----:B------:R-:W-:-:S07]  /*ea30*/  IMAD R3, R6, 0x8, R3 ;  /* 0x0000000806037824 */ /* 0x000fce00078e0203 */
.L_x_2673:
[----:B---3--:R3:W4:Y:S02]  /*ea40*/  SYNCS.PHASECHK.TRANS64.TRYWAIT P0, [R3+URZ], R2 ;  /* 0x00000002030075a7 */ /* 0x008724000800017f */
[----:B----4-:R-:W-:Y:S05]  /*ea50*/  @!P0 NANOSLEEP.SYNCS 0x989680 ;  /* 0x009896800000895d */ /* 0x010fea0003900000 */
[----:B------:R-:W4:Y:S02]  /*ea60*/  @!P0 SYNCS.PHASECHK.TRANS64 P0, [R3+URZ], R2 ;  /* 0x00000002030085a7 */ /* 0x000f24000800007f */
[----:B----4-:R-:W-:Y:S05]  /*ea70*/  @!P0 BRA `(.L_x_2673) ;  /* 0xfffffffc00f08947 */ /* 0x010fea000383ffff */
.L_x_2548:
[----:B------:R-:W-:Y:S05]  /*ea80*/  BSYNC B6 ;  /* 0x0000000000067941 */ /* 0x000fea0003800000 */
.L_x_2543:
[----:B------:R-:W-:Y:S05]  /*ea90*/  EXIT ;  /* 0x000000000000794d */ /* 0x000fea0003800000 */
.L_x_2554:
[----:B------:R-:W-:Y:S01]  /*eaa0*/  MOV R12, RZ ;  /* 0x000000ff000c7202 */ /* 0x000fe20000000f00 */
[----:B------:R-:W-:Y:S01]  /*eab0*/  IMAD.MOV.U32 R11, RZ, RZ, 0x1f ;  /* 0x0000001fff0b7424 */ /* 0x000fe200078e00ff */
[----:B------:R-:W-:-:S07]  /*eac0*/  MOV R15, 0xffffffff ;  /* 0xffffffff000f7802 */ /* 0x000fce0000000f00 */
[----:B------:R-:W-:Y:S05]  /*ead0*/  WARPSYNC.COLLECTIVE R15, `(.L_x_2674) ;  /* 0x000000000f087348 */ /* 0x000fea0003c00000 */
[----:B------:R1:W2:Y:S02]  /*eae0*/  SHFL.IDX P6, R14, R13, R12, R11 ;  /* 0x0000000c0d0e7389 */ /* 0x0002a400000c000b */
[----:B-12---:R-:W-:Y:S01]  /*eaf0*/  ENDCOLLECTIVE ;  /* 0x000000000000791b */ /* 0x006fe20003800000 */
.L_x_2674:
[----:B------:R-:W-:Y:S05]  /*eb00*/  BRA `(.L_x_2675) ;  /* 0xffffff24009c7947 */ /* 0x000fea000383ffff */
.L_x_2556:
[----:B----4-:R4:W1:Y:S02]  /*eb10*/  SYNCS.PHASECHK.TRANS64.TRYWAIT P0, [R17+URZ+0x26800], R2 ;  /* 0x02680002110075a7 */ /* 0x010864000800017f */
[----:B-1----:R-:W-:Y:S05]  /*eb20*/  @!P0 NANOSLEEP.SYNCS 0x989680 ;  /* 0x009896800000895d */ /* 0x002fea0003900000 */
[----:B------:R-:W1:Y:S02]  /*eb30*/  @!P0 SYNCS.PHASECHK.TRANS64 P0, [R17+URZ+0x26800], R2 ;  /* 0x02680002110085a7 */ /* 0x000e64000800007f */
[----:B-1----:R-:W-:Y:S05]  /*eb40*/  @!P0 BRA `(.L_x_2556) ;  /* 0xfffffffc00f08947 */ /* 0x002fea000383ffff */
[----:B------:R-:W-:Y:S05]  /*eb50*/  BRA `(.L_x_2555) ;  /* 0xffffff2400b07947 */ /* 0x000fea000383ffff */
.L_x_2561:
[----:B--2---:R2:W3:Y:S02]  /*eb60*/  SYNCS.PHASECHK.TRANS64.TRYWAIT P1, [R8+URZ+0x26810], R21 ;  /* 0x02681015080075a7 */ /* 0x0044e4000802017f */
[----:B---3--:R-:W-:Y:S05]  /*eb70*/  @!P1 NANOSLEEP.SYNCS 0x989680 ;  /* 0x009896800000995d */ /* 0x008fea0003900000 */
[----:B------:R-:W3:Y:S02]  /*eb80*/  @!P1 SYNCS.PHASECHK.TRANS64 P1, [R8+URZ+0x26810], R21 ;  /* 0x02681015080095a7 */ /* 0x000ee4000802007f */
[----:B---3--:R-:W-:Y:S05]  /*eb90*/  @!P1 BRA `(.L_x_2561) ;  /* 0xfffffffc00f09947 */ /* 0x008fea000383ffff */
[----:B------:R-:W-:Y:S05]  /*eba0*/  BRA `(.L_x_2560) ;  /* 0xffffff2c00ec7947 */ /* 0x000fea000383ffff */
.L_x_2565:
[----:B------:R1:W1:Y:S02]  /*ebb0*/  SYNCS.PHASECHK.TRANS64.TRYWAIT P1, [R8+URZ+0x26830], R21 ;  /* 0x02683015080075a7 */ /* 0x000264000802017f */
[----:B-1----:R-:W-:Y:S05]  /*ebc0*/  @!P1 NANOSLEEP.SYNCS 0x989680 ;  /* 0x009896800000995d */ /* 0x002fea0003900000 */
[----:B------:R-:W1:Y:S02]  /*ebd0*/  @!P1 SYNCS.PHASECHK.TRANS64 P1, [R8+URZ+0x26830], R21 ;  /* 0x02683015080095a7 */ /* 0x000e64000802007f */
[----:B-1----:R-:W-:Y:S05]  /*ebe0*/  @!P1 BRA `(.L_x_2565) ;  /* 0xfffffffc00f09947 */ /* 0x002fea000383ffff */
[----:B------:R-:W-:Y:S05]  /*ebf0*/  BRA `(.L_x_2564) ;  /* 0xffffff3000e87947 */ /* 0x000fea000383ffff */
.L_x_2573:
[----:B--2---:R2:W3:Y:S02]  /*ec00*/  SYNCS.PHASECHK.TRANS64.TRYWAIT P1, [R6+URZ+0x26810], R15 ;  /* 0x0268100f060075a7 */ /* 0x0044e4000802017f */
[----:B---3--:R-:W-:Y:S05]  /*ec10*/  @!P1 NANOSLEEP.SYNCS 0x989680 ;  /* 0x009896800000995d */ /* 0x008fea0003900000 */
[----:B------:R-:W3:Y:S02]  /*ec20*/  @!P1 SYNCS.PHASECHK.TRANS64 P1, [R6+URZ+0x26810], R15 ;  /* 0x0268100f060095a7 */ /* 0x000ee4000802007f */
[----:B---3--:R-:W-:Y:S05]  /*ec30*/  @!P1 BRA `(.L_x_2573) ;  /* 0xfffffffc00f09947 */ /* 0x008fea000383ffff */
[----:B------:R-:W-:Y:S05]  /*ec40*/  BRA `(.L_x_2572) ;  /* 0xffffff7000f47947 */ /* 0x000fea000383ffff */
.L_x_2577:
[----:B------:R1:W1:Y:S02]  /*ec50*/  SYNCS.PHASECHK.TRANS64.TRYWAIT P1, [R6+URZ+0x26830], R15 ;  /* 0x0268300f060075a7 */ /* 0x000264000802017f */
[----:B-1----:R-:W-:Y:S05]  /*ec60*/  @!P1 NANOSLEEP.SYNCS 0x989680 ;  /* 0x009896800000995d */ /* 0x002fea0003900000 */
[----:B------:R-:W1:Y:S02]  /*ec70*/  @!P1 SYNCS.PHASECHK.TRANS64 P1, [R6+URZ+0x26830], R15 ;  /* 0x0268300f060095a7 */ /* 0x000e64000802007f */
[----:B-1----:R-:W-:Y:S05]  /*ec80*/  @!P1 BRA `(.L_x_2577) ;  /* 0xfffffffc00f09947 */ /* 0x002fea000383ffff */
[----:B------:R-:W-:Y:S05]  /*ec90*/  BRA `(.L_x_2576) ;  /* 0xffffff7400e47947 */ /* 0x000fea000383ffff */
.L_x_2609:
[----:B------:R-:W-:Y:S01]  /*eca0*/  BSSY B0, `(.L_x_2676) ;  /* 0x0000005000007945 */ /* 0x000fe20003800000 */
[----:B------:R-:W-:-:S07]  /*ecb0*/  IMAD.MOV.U32 R15, RZ, RZ, -0x1 ;  /* 0xffffffffff0f7424 */ /* 0x000fce00078e00ff */
[----:B------:R-:W-:Y:S05]  /*ecc0*/  WARPSYNC.COLLECTIVE R15, `(.L_x_2677) ;  /* 0x000000000f087348 */ /* 0x000fea0003c00000 */
[----:B------:R-:W-:Y:S01]  /*ecd0*/  NOP ;  /* 0x0000000000007918 */ /* 0x000fe20000000000 */
[----:B------:R-:W-:Y:S01]  /*ece0*/  ENDCOLLECTIVE ;  /* 0x000000000000791b */ /* 0x000fe20003800000 */
.L_x_2677:
[----:B------:R-:W-:Y:S05]  /*ecf0*/  BSYNC B0 ;  /* 0x0000000000007941 */ /* 0x000fea0003800000 */
.L_x_2676:
[----:B------:R-:W-:Y:S05]  /*ed00*/  BRA `(.L_x_2678) ;  /* 0xffffffcc00747947 */ /* 0x000fea000383ffff */
.L_x_2622:
[----:B------:R-:W-:Y:S01]  /*ed10*/  BSSY B0, `(.L_x_2679) ;  /* 0x0000005000007945 */ /* 0x000fe20003800000 */
[----:B------:R-:W-:-:S07]  /*ed20*/  MOV R15, 0xffffffff ;  /* 0xffffffff000f7802 */ /* 0x000fce0000000f00 */
[----:B------:R-:W-:Y:S05]  /*ed30*/  WARPSYNC.COLLECTIVE R15, `(.L_x_2680) ;  /* 0x000000000f087348 */ /* 0x000fea0003c00000 */
[----:B------:R-:W-:Y:S01]  /*ed40*/  NOP ;  /* 0x0000000000007918 */ /* 0x000fe20000000000 */
[----:B------:R-:W-:Y:S01]  /*ed50*/  ENDCOLLECTIVE ;  /* 0x000000000000791b */ /* 0x000fe20003800000 */
.L_x_2680:
[----:B------:R-:W-:Y:S05]  /*ed60*/  BSYNC B0 ;  /* 0x0000000000007941 */ /* 0x000fea0003800000 */
.L_x_2679:
[----:B------:R-:W-:Y:S05]  /*ed70*/  BRA `(.L_x_2681) ;  /* 0xffffffd400147947 */ /* 0x000fea000383ffff */
.L_x_2634:
[----:B------:R-:W-:Y:S01]  /*ed80*/  BSSY B0, `(.L_x_2682) ;  /* 0x0000005000007945 */ /* 0x000fe20003800000 */
[----:B------:R-:W-:-:S07]  /*ed90*/  IMAD.MOV.U32 R15, RZ, RZ, -0x1 ;  /* 0xffffffffff0f7424 */ /* 0x000fce00078e00ff */
[----:B------:R-:W-:Y:S05]  /*eda0*/  WARPSYNC.COLLECTIVE R15, `(.L_x_2683) ;  /* 0x000000000f087348 */ /* 0x000fea0003c00000 */
[----:B------:R-:W-:Y:S01]  /*edb0*/  NOP ;  /* 0x0000000000007918 */ /* 0x000fe20000000000 */
[----:B------:R-:W-:Y:S01]  /*edc0*/  ENDCOLLECTIVE ;  /* 0x000000000000791b */ /* 0x000fe20003800000 */
.L_x_2683:
[----:B------:R-:W-:Y:S05]  /*edd0*/  BSYNC B0 ;  /* 0x0000000000007941 */ /* 0x000fea0003800000 */
.L_x_2682:
[----:B------:R-:W-:Y:S05]  /*ede0*/  BRA `(.L_x_2684) ;  /* 0xffffffd800507947 */ /* 0x000fea000383ffff */
.L_x_2648:
[----:B-1----:R1:W2:Y:S02]  /*edf0*/  SYNCS.PHASECHK.TRANS64.TRYWAIT P1, [R0+URZ+0x26820], R3 ;  /* 0x02682003000075a7 */ /* 0x0022a4000802017f */
[----:B--2---:R-:W-:Y:S05]  /*ee00*/  @!P1 NANOSLEEP.SYNCS 0x989680 ;  /* 0x009896800000995d */ /* 0x004fea0003900000 */
[----:B------:R-:W2:Y:S02]  /*ee10*/  @!P1 SYNCS.PHASECHK.TRANS64 P1, [R0+URZ+0x26820], R3 ;  /* 0x02682003000095a7 */ /* 0x000ea4000802007f */
[----:B--2---:R-:W-:Y:S05]  /*ee20*/  @!P1 BRA `(.L_x_2648) ;  /* 0xfffffffc00f09947 */ /* 0x004fea000383ffff */
[----:B------:R-:W-:Y:S05]  /*ee30*/  BRA `(.L_x_2685) ;  /* 0xffffffe000e47947 */ /* 0x000fea000383ffff */
.L_x_2652:
[----:B--2---:R2:W3:Y:S02]  /*ee40*/  SYNCS.PHASECHK.TRANS64.TRYWAIT P1, [R0+URZ+0x26840], R17 ;  /* 0x02684011000075a7 */ /* 0x0044e4000802017f */
[----:B---3--:R-:W-:Y:S05]  /*ee50*/  @!P1 NANOSLEEP.SYNCS 0x989680 ;  /* 0x009896800000995d */ /* 0x008fea0003900000 */
[----:B------:R-:W3:Y:S02]  /*ee60*/  @!P1 SYNCS.PHASECHK.TRANS64 P1, [R0+URZ+0x26840], R17 ;  /* 0x02684011000095a7 */ /* 0x000ee4000802007f */
[----:B---3--:R-:W-:Y:S05]  /*ee70*/  @!P1 BRA `(.L_x_2652) ;  /* 0xfffffffc00f09947 */ /* 0x008fea000383ffff */
[----:B------:R-:W-:Y:S05]  /*ee80*/  BRA `(.L_x_2686) ;  /* 0xffffffe800247947 */ /* 0x000fea000383ffff */
.L_x_2654:
[----:B-1----:R1:W3:Y:S02]  /*ee90*/  SYNCS.PHASECHK.TRANS64.TRYWAIT P1, [R0+URZ+0x26828], R17 ;  /* 0x02682811000075a7 */ /* 0x0022e4000802017f */
[----:B---3--:R-:W-:Y:S05]  /*eea0*/  @!P1 NANOSLEEP.SYNCS 0x989680 ;  /* 0x009896800000995d */ /* 0x008fea0003900000 */
[----:B------:R-:W3:Y:S02]  /*eeb0*/  @!P1 SYNCS.PHASECHK.TRANS64 P1, [R0+URZ+0x26828], R17 ;  /* 0x02682811000095a7 */ /* 0x000ee4000802007f */
[----:B---3--:R-:W-:Y:S05]  /*eec0*/  @!P1 BRA `(.L_x_2654) ;  /* 0xfffffffc00f09947 */ /* 0x008fea000383ffff */
[----:B------:R-:W-:Y:S05]  /*eed0*/  BRA `(.L_x_2687) ;  /* 0xffffffe800a47947 */ /* 0x000fea000383ffff */
.L_x_2656:
[----:B---3--:R3:W4:Y:S02]  /*eee0*/  SYNCS.PHASECHK.TRANS64.TRYWAIT P1, [R0+URZ+0x26848], R17 ;  /* 0x02684811000075a7 */ /* 0x008724000802017f */
[----:B----4-:R-:W-:Y:S05]  /*eef0*/  @!P1 NANOSLEEP.SYNCS 0x989680 ;  /* 0x009896800000995d */ /* 0x010fea0003900000 */
[----:B------:R-:W4:Y:S02]  /*ef00*/  @!P1 SYNCS.PHASECHK.TRANS64 P1, [R0+URZ+0x26848], R17 ;  /* 0x02684811000095a7 */ /* 0x000f24000802007f */
[----:B----4-:R-:W-:Y:S05]  /*ef10*/  @!P1 BRA `(.L_x_2656) ;  /* 0xfffffffc00f09947 */ /* 0x010fea000383ffff */
[----:B------:R-:W-:Y:S05]  /*ef20*/  BRA `(.L_x_2688) ;  /* 0xffffffec002c7947 */ /* 0x000fea000383ffff */
.L_x_2658:
[----:B------:R-:W-:-:S07]  /*ef30*/  SHF.L.U32 R4, R8, 0x1f, RZ ;  /* 0x0000001f08047819 */ /* 0x000fce00000006ff */
.L_x_2689:
[----:B----4-:R4:W1:Y:S02]  /*ef40*/  SYNCS.PHASECHK.TRANS64.TRYWAIT P1, [R0+URZ+0x26820], R4 ;  /* 0x02682004000075a7 */ /* 0x010864000802017f */
[----:B-1----:R-:W-:Y:S05]  /*ef50*/  @!P1 NANOSLEEP.SYNCS 0x989680 ;  /* 0x009896800000995d */ /* 0x002fea0003900000 */
[----:B------:R-:W1:Y:S02]  /*ef60*/  @!P1 SYNCS.PHASECHK.TRANS64 P1, [R0+URZ+0x26820], R4 ;  /* 0x02682004000095a7 */ /* 0x000e64000802007f */
[----:B-1----:R-:W-:Y:S05]  /*ef70*/  @!P1 BRA `(.L_x_2689) ;  /* 0xfffffffc00f09947 */ /* 0x002fea000383ffff */
[----:B------:R-:W-:Y:S05]  /*ef80*/  BRA `(.L_x_2690) ;  /* 0xffffffec00947947 */ /* 0x000fea000383ffff */
.L_x_2661:
[----:B-1----:R1:W4:Y:S02]  /*ef90*/  SYNCS.PHASECHK.TRANS64.TRYWAIT P1, [R0+URZ+0x26840], R14 ;  /* 0x0268400e000075a7 */ /* 0x002324000802017f */
[----:B----4-:R-:W-:Y:S05]  /*efa0*/  @!P1 NANOSLEEP.SYNCS 0x989680 ;  /* 0x009896800000995d */ /* 0x010fea0003900000 */
[----:B------:R-:W4:Y:S02]  /*efb0*/  @!P1 SYNCS.PHASECHK.TRANS64 P1, [R0+URZ+0x26840], R14 ;  /* 0x0268400e000095a7 */ /* 0x000f24000802007f */
[----:B----4-:R-:W-:Y:S05]  /*efc0*/  @!P1 BRA `(.L_x_2661) ;  /* 0xfffffffc00f09947 */ /* 0x010fea000383ffff */
[----:B------:R-:W-:Y:S05]  /*efd0*/  BRA `(.L_x_2691) ;  /* 0xfffffff0002c7947 */ /* 0x000fea000383ffff */
.L_x_2663:
[----:B-1----:R1:W4:Y:S02]  /*efe0*/  SYNCS.PHASECHK.TRANS64.TRYWAIT P1, [R0+URZ+0x26828], R14 ;  /* 0x0268280e000075a7 */ /* 0x002324000802017f */
[----:B----4-:R-:W-:Y:S05]  /*eff0*/  @!P1 NANOSLEEP.SYNCS 0x989680 ;  /* 0x009896800000995d */ /* 0x010fea0003900000 */
[----:B------:R-:W4:Y:S02]  /*f000*/  @!P1 SYNCS.PHASECHK.TRANS64 P1, [R0+URZ+0x26828], R14 ;  /* 0x0268280e000095a7 */ /* 0x000f24000802007f */
[----:B----4-:R-:W-:Y:S05]  /*f010*/  @!P1 BRA `(.L_x_2663) ;  /* 0xfffffffc00f09947 */ /* 0x010fea000383ffff */
[----:B------:R-:W-:Y:S05]  /*f020*/  BRA `(.L_x_2692) ;  /* 0xfffffff000a07947 */ /* 0x000fea000383ffff */
.L_x_2665:
[----:B-1----:R1:W4:Y:S02]  /*f030*/  SYNCS.PHASECHK.TRANS64.TRYWAIT P0, [R4+URZ+0x26840], R3 ;  /* 0x02684003040075a7 */ /* 0x002324000800017f */
[----:B----4-:R-:W-:Y:S05]  /*f040*/  @!P0 NANOSLEEP.SYNCS 0x989680 ;  /* 0x009896800000895d */ /* 0x010fea0003900000 */
[----:B------:R-:W4:Y:S02]  /*f050*/  @!P0 SYNCS.PHASECHK.TRANS64 P0, [R4+URZ+0x26840], R3 ;  /* 0x02684003040085a7 */ /* 0x000f24000800007f */
[----:B----4-:R-:W-:Y:S05]  /*f060*/  @!P0 BRA `(.L_x_2665) ;  /* 0xfffffffc00f08947 */ /* 0x010fea000383ffff */
[----:B------:R-:W-:Y:S05]  /*f070*/  BRA `(.L_x_2693) ;  /* 0xfffffff4003c7947 */ /* 0x000fea000383ffff */
.L_x_2667:
[----:B------:R-:W-:Y:S01]  /*f080*/  BSSY B0, `(.L_x_2694) ;  /* 0x0000006000007945 */ /* 0x000fe20003800000 */
[----:B------:R-:W-:-:S07]  /*f090*/  MOV R15, 0xffffffff ;  /* 0xffffffff000f7802 */ /* 0x000fce0000000f00 */
[----:B------:R-:W-:Y:S05]  /*f0a0*/  WARPSYNC.COLLECTIVE R15, `(.L_x_2695) ;  /* 0x000000000f0c7348 */ /* 0x000fea0003c00000 */
[----:B------:R-:W-:Y:S02]  /*f0b0*/  ELECT P6, UR62, PT ;  /* 0x00000000003e782f */ /* 0x000fe400038c0000 */
[----:B------:R-:W-:Y:S01]  /*f0c0*/  MOV R14, UR62 ;  /* 0x0000003e000e7c02 */ /* 0x000fe20008000f00 */
[----:B------:R-:W-:Y:S10]  /*f0d0*/  ENDCOLLECTIVE ;  /* 0x000000000000791b */ /* 0x000ff40003800000 */
.L_x_2695:
[----:B------:R-:W-:Y:S05]  /*f0e0*/  BSYNC B0 ;  /* 0x0000000000007941 */ /* 0x000fea0003800000 */
.L_x_2694:
[----:B------:R-:W-:Y:S05]  /*f0f0*/  BRA `(.L_x_2696) ;  /* 0xfffffff400d87947 */ /* 0x000fea000383ffff */
.L_x_2669:
[----:B-1----:R1:W2:Y:S02]  /*f100*/  SYNCS.PHASECHK.TRANS64.TRYWAIT P0, [R7+URZ], R4 ;  /* 0x00000004070075a7 */ /* 0x0022a4000800017f */
[----:B--2---:R-:W-:Y:S05]  /*f110*/  @!P0 NANOSLEEP.SYNCS 0x989680 ;  /* 0x009896800000895d */ /* 0x004fea0003900000 */
[----:B------:R-:W2:Y:S02]  /*f120*/  @!P0 SYNCS.PHASECHK.TRANS64 P0, [R7+URZ], R4 ;  /* 0x00000004070085a7 */ /* 0x000ea4000800007f */
[----:B--2---:R-:W-:Y:S05]  /*f130*/  @!P0 BRA `(.L_x_2669) ;  /* 0xfffffffc00f08947 */ /* 0x004fea000383ffff */
[----:B------:R-:W-:Y:S05]  /*f140*/  BRA `(.L_x_2697) ;  /* 0xfffffff800187947 */ /* 0x000fea000383ffff */
.L_x_2670:
[----:B--2---:R2:W3:Y:S02]  /*f150*/  SYNCS.PHASECHK.TRANS64.TRYWAIT P0, [R3+URZ], R2 ;  /* 0x00000002030075a7 */ /* 0x0044e4000800017f */
[----:B---3--:R-:W-:Y:S05]  /*f160*/  @!P0 NANOSLEEP.SYNCS 0x989680 ;  /* 0x009896800000895d */ /* 0x008fea0003900000 */
[----:B------:R-:W3:Y:S02]  /*f170*/  @!P0 SYNCS.PHASECHK.TRANS64 P0, [R3+URZ], R2 ;  /* 0x00000002030085a7 */ /* 0x000ee4000800007f */
[----:B---3--:R-:W-:Y:S05]  /*f180*/  @!P0 BRA `(.L_x_2670) ;  /* 0xfffffffc00f08947 */ /* 0x008fea000383ffff */
[----:B------:R-:W-:Y:S05]  /*f190*/  BRA `(.L_x_2698) ;  /* 0xfffffff8000c7947 */ /* 0x000fea000383ffff */
.L_x_2672:
[----:B--2---:R2:W3:Y:S02]  /*f1a0*/  SYNCS.PHASECHK.TRANS64.TRYWAIT P0, [R5+URZ], R4 ;  /* 0x00000004050075a7 */ /* 0x0044e4000800017f */
[----:B---3--:R-:W-:Y:S05]  /*f1b0*/  @!P0 NANOSLEEP.SYNCS 0x989680 ;  /* 0x009896800000895d */ /* 0x008fea0003900000 */
[----:B------:R-:W3:Y:S02]  /*f1c0*/  @!P0 SYNCS.PHASECHK.TRANS64 P0, [R5+URZ], R4 ;  /* 0x00000004050085a7 */ /* 0x000ee4000800007f */
[----:B---3--:R-:W-:Y:S05]  /*f1d0*/  @!P0 BRA `(.L_x_2672) ;  /* 0xfffffffc00f08947 */ /* 0x008fea000383ffff */
[----:B------:R-:W-:Y:S05]  /*f1e0*/  BRA `(.L_x_2699) ;  /* 0xfffffff800107947 */ /* 0x000fea000383ffff */
.L_x_2700:
        /* <DEDUP_REMOVED lines=9> */
.L_x_7391:


//--------------------- .text._ZN7cutlass13device_kernelIN5flash11enable_sm90INS1_16FlashAttnBwdSm90INS1_25CollectiveMainloopBwdSm90ILi2ELi2ELi2EN4cute5tupleIJNS5_1CILi1EEES8_S8_EEENS6_IJNS7_ILi96EEENS7_ILi128EEENS7_ILi64EEEEEENS_6half_tEfNS_4arch4Sm90ELb1ELb0ELb1ELb0ELb0ELb1ELb0ELb1ELi2ELi1ELi2ELi2ELb0EEENS1_24CollectiveEpilogueBwdGQAISD_fSG_Li256ELb0ELb0EEENS1_25SingleTileBwdLPTSchedulerILb0ELi128ELb0EEEEEEEEEvNT_6ParamsE --------------------------
	.section	.text._ZN7cutlass13device_kernelIN5flash11enable_sm90INS1_16FlashAttnBwdSm90INS1_25CollectiveMainloopBwdSm90ILi2ELi2ELi2EN4cute5tupleIJNS5_1CILi1EEES8_S8_EEENS6_IJNS7_ILi96EEENS7_ILi128EEENS7_ILi64EEEEEENS_6half_tEfNS_4arch4Sm90ELb1ELb0ELb1ELb0ELb0ELb1ELb0ELb1ELi2ELi1ELi2ELi2ELb0EEENS1_24CollectiveEpilogueBwdGQAISD_fSG_Li256ELb0ELb0EEENS1_25SingleTileBwdLPTSchedulerILb0ELi128ELb0EEEEEEEEEvNT_6ParamsE,"ax",@progbits
	.align	128
.text._ZN7cutlass13device_kernelIN5flash11enable_sm90INS1_16FlashAttnBwdSm90INS1_25CollectiveMainloopBwdSm90ILi2ELi2ELi2EN4cute5tupleIJNS5_1CILi1EEES8_S8_EEENS6_IJNS7_ILi96EEENS7_ILi128EEENS7_ILi64EEEEEENS_6half_tEfNS_4arch4Sm90ELb1ELb0ELb1ELb0ELb0ELb1ELb0ELb1ELi2ELi1ELi2ELi2ELb0EEENS1_24CollectiveEpilogueBwdGQAISD_fSG_Li256ELb0ELb0EEENS1_25SingleTileBwdLPTSchedulerILb0ELi128ELb0EEEEEEEEEvNT_6ParamsE:
        .type           _ZN7cutlass13device_kernelIN5flash11enable_sm90INS1_16FlashAttnBwdSm90INS1_25CollectiveMainloopBwdSm90ILi2ELi2ELi2EN4cute5tupleIJNS5_1CILi1EEES8_S8_EEENS6_IJNS7_ILi96EEENS7_ILi128EEENS7_ILi64EEEEEENS_6half_tEfNS_4arch4Sm90ELb1ELb0ELb1ELb0ELb0ELb1ELb0ELb1ELi2ELi1ELi2ELi2ELb0EEENS1_24CollectiveEpilogueBwdGQAISD_fSG_Li256ELb0ELb0EEENS1_25SingleTileBwdLPTSchedulerILb0ELi128ELb0EEEEEEEEEvNT_6ParamsE,@function
        .size           _ZN7cutlass13device_kernelIN5flash11enable_sm90INS1_16FlashAttnBwdSm90INS1_25CollectiveMainloopBwdSm90ILi2ELi2ELi2EN4cute5tupleIJNS5_1CILi1EEES8_S8_EEENS6_IJNS7_ILi96EEENS7_ILi128EEENS7_ILi64EEEEEENS_6half_tEfNS_4arch4Sm90ELb1ELb0ELb1ELb0ELb0ELb1ELb0ELb1ELi2ELi1ELi2ELi2ELb0EEENS1_24CollectiveEpilogueBwdGQAISD_fSG_Li256ELb0ELb0EEENS1_25SingleTileBwdLPTSchedulerILb0ELi128ELb0EEEEEEEEEvNT_6ParamsE,(.L_x_7392 - _ZN7cutlass13device_kernelIN5flash11enable_sm90INS1_16FlashAttnBwdSm90INS1_25CollectiveMainloopBwdSm90ILi2ELi2ELi2EN4cute5tupleIJNS5_1CILi1EEES8_S8_EEENS6_IJNS7_ILi96EEENS7_ILi128EEENS7_ILi64EEEEEENS_6half_tEfNS_4arch4Sm90ELb1ELb0ELb1ELb0ELb0ELb1ELb0ELb1ELi2ELi1ELi2ELi2ELb0EEENS1_24CollectiveEpilogueBwdGQAISD_fSG_Li256ELb0ELb0EEENS1_25SingleTileBwdLPTSchedulerILb0ELi128ELb0EEEEEEEEEvNT_6ParamsE)
        .other          _ZN7cutlass13device_kernelIN5flash11enable_sm90INS1_16FlashAttnBwdSm90INS1_25CollectiveMainloopBwdSm90ILi2ELi2ELi2EN4cute5tupleIJNS5_1CILi1EEES8_S8_EEENS6_IJNS7_ILi96EEENS7_ILi128EEENS7_ILi64EEEEEENS_6half_tEfNS_4arch4Sm90ELb1ELb0ELb1ELb0ELb0ELb1ELb0ELb1ELi2ELi1ELi2ELi2ELb0EEENS1_24CollectiveEpilogueBwdGQAISD_fSG_Li256ELb0ELb0EEENS1_25SingleTileBwdLPTSchedulerILb0ELi128ELb0EEEEEEEEEvNT_6ParamsE,@"STO_CUDA_ENTRY STV_DEFAULT"
_ZN7cutlass13device_kernelIN5flash11enable_sm90INS1_16FlashAttnBwdSm90INS1_25CollectiveMainloopBwdSm90ILi2ELi2ELi2EN4cute5tupleIJNS5_1CILi1EEES8_S8_EEENS6_IJNS7_ILi96EEENS7_ILi128EEENS7_ILi64EEEEEENS_6half_tEfNS_4arch4Sm90ELb1ELb0ELb1ELb0ELb0ELb1ELb0ELb1ELi2ELi1ELi2ELi2ELb0EEENS1_24CollectiveEpilogueBwdGQAISD_fSG_Li256ELb0ELb0EEENS1_25SingleTileBwdLPTSchedulerILb0ELi128ELb0EEEEEEEEEvNT_6ParamsE:
        /* <DEDUP_REMOVED lines=23> */
.L_x_2702:
[----:B------:R-:W-:Y:S05]  /*0170*/  BSYNC B0 ;  /* 0x0000000000007941 */ /* 0x000fea0003800000 */
.L_x_2701:
        /* <DEDUP_REMOVED lines=34> */
.L_x_2703:
        /* <DEDUP_REMOVED lines=22> */
.L_x_2704:
        /* <DEDUP_REMOVED lines=8> */
.L_x_2707:
        /* <DEDUP_REMOVED lines=24> */
[----:B------:R-:W1:Y:S01]  /*0700*/  LDC R2, c[0x0][0x8e4] ;  /* 0x00023900ff027b82 */ /* 0x000e620000000800 */
[----:B------:R-:W-:Y:S01]  /*0710*/  IMAD.U32 R3, RZ, RZ, UR4 ;  /* 0x00000004ff037e24 */ /* 0x000fe2000f8e00ff */
[----:B-1----:R-:W-:-:S13]  /*0720*/  ISETP.NE.AND P0, PT, R2, 0x1, PT ;  /* 0x000000010200780c */ /* 0x002fda0003f05270 */
[----:B------:R-:W1:Y:S02]  /*0730*/  @P0 LDC.64 R4, c[0x0][0x8e8] ;  /* 0x00023a00ff040b82 */ /* 0x000e640000000a00 */
[----:B-1----:R-:W-:-:S05]  /*0740*/  @P0 IMAD.HI.U32 R0, R4, UR4, RZ ;  /* 0x0000000404000c27 */ /* 0x002fca000f8e00ff */
[----:B------:R-:W-:-:S05]  /*0750*/  @P0 SHF.R.U32.HI R3, RZ, R5, R0 ;  /* 0x00000005ff030219 */ /* 0x000fca0000011600 */
[----:B------:R1:W-:Y:S01]  /*0760*/  STL [R1+0x30], R3 ;  /* 0x0000300301007387 */ /* 0x0003e20000100800 */
[----:B------:R-:W-:Y:S01]  /*0770*/  IMAD R0, R3, R2, RZ ;  /* 0x0000000203007224 */ /* 0x000fe200078e02ff */
[----:B------:R-:W-:Y:S06]  /*0780*/  BRA `(.L_x_2709) ;  /* 0x0000000000207947 */ /* 0x000fec0003800000 */
.L_x_2708:
[----:B------:R-:W1:Y:S01]  /*0790*/  LDC R2, c[0x0][0x8cc] ;  /* 0x00023300ff027b82 */ /* 0x000e620000000800 */
[----:B------:R-:W-:Y:S01]  /*07a0*/  IMAD.U32 R3, RZ, RZ, UR4 ;  /* 0x00000004ff037e24 */ /* 0x000fe2000f8e00ff */
[----:B-1----:R-:W-:-:S13]  /*07b0*/  ISETP.NE.AND P0, PT, R2, 0x1, PT ;  /* 0x000000010200780c */ /* 0x002fda0003f05270 */
[----:B------:R-:W1:Y:S02]  /*07c0*/  @P0 LDC.64 R4, c[0x0][0x8d0] ;  /* 0x00023400ff040b82 */ /* 0x000e640000000a00 */
[----:B-1----:R-:W-:-:S05]  /*07d0*/  @P0 IMAD.HI.U32 R0, R4, UR4, RZ ;  /* 0x0000000404000c27 */ /* 0x002fca000f8e00ff */
[----:B------:R-:W-:-:S05]  /*07e0*/  @P0 SHF.R.U32.HI R3, RZ, R5, R0 ;  /* 0x00000005ff030219 */ /* 0x000fca0000011600 */
[----:B------:R2:W-:Y:S01]  /*07f0*/  STL [R1+0x30], R3 ;  /* 0x0000300301007387 */ /* 0x0005e20000100800 */
[----:B------:R-:W-:-:S07]  /*0800*/  IMAD R0, R3, R2, RZ ;  /* 0x0000000203007224 */ /* 0x000fce00078e02ff */
.L_x_2709:
[----:B------:R-:W3:Y:S01]  /*0810*/  LDC R2, c[0x0][0x8c0] ;  /* 0x00023000ff027b82 */ /* 0x000ee20000000800 */
[----:B------:R-:W-:-:S07]  /*0820*/  IADD3 R0, -R0, UR4, RZ ;  /* 0x0000000400007c10 */ /* 0x000fce000fffe1ff */
[----:B------:R-:W4:Y:S01]  /*0830*/  LDC R7, c[0x0][0x8cc] ;  /* 0x00023300ff077b82 */ /* 0x000f220000000800 */
[----:B---3--:R-:W-:Y:S01]  /*0840*/  ISETP.NE.AND P0, PT, R2, 0x1, PT ;  /* 0x000000010200780c */ /* 0x008fe20003f05270 */
[----:B----4-:R-:W-:-:S12]  /*0850*/  IMAD R4, R7, UR6, R0 ;  /* 0x0000000607047c24 */ /* 0x010fd8000f8e0200 */
[----:B-12---:R-:W1:Y:S01]  /*0860*/  @P0 LDC R3, c[0x0][0x8c4] ;  /* 0x00023100ff030b82 */ /* 0x006e620000000800 */
[----:B------:R-:W-:-:S07]  /*0870*/  MOV R6, R4 ;  /* 0x0000000400067202 */ /* 0x000fce0000000f00 */
[----:B------:R-:W2:Y:S01]  /*0880*/  @P0 LDC R5, c[0x0][0x8c8] ;  /* 0x00023200ff050b82 */ /* 0x000ea20000000800 */
[----:B-1----:R-:W-:-:S05]  /*0890*/  @P0 IMAD.HI.U32 R0, R4, R3, RZ ;  /* 0x0000000304000227 */ /* 0x002fca00078e00ff */
[----:B--2---:R-:W-:-:S04]  /*08a0*/  @P0 SHF.R.U32.HI R6, RZ, R5, R0 ;  /* 0x00000005ff060219 */ /* 0x004fc80000011600 */
[----:B------:R-:W-:Y:S01]  /*08b0*/  ISETP.GE.AND P0, PT, R6, RZ, PT ;  /* 0x000000ff0600720c */ /* 0x000fe20003f06270 */
[----:B------:R1:W-:Y:S01]  /*08c0*/  STL [R1+0x34], R6 ;  /* 0x0000340601007387 */ /* 0x0003e20000100800 */
[----:B------:R-:W-:-:S04]  /*08d0*/  IMAD.MOV R3, RZ, RZ, -R6 ;  /* 0x000000ffff037224 */ /* 0x000fc800078e0a06 */
[----:B------:R-:W-:-:S07]  /*08e0*/  IMAD R0, R2, R3, R4 ;  /* 0x0000000302007224 */ /* 0x000fce00078e0204 */
[----:B-1----:R-:W-:Y:S05]  /*08f0*/  @!P0 BRA `(.L_x_2710) ;  /* 0x000000c8009c8947 */ /* 0x002fea0003800000 */
[----:B------:R-:W2:Y:S01]  /*0900*/  LDL R6, [R1+0x30] ;  /* 0x0000300001067983 */ /* 0x000ea20000100800 */
[----:B------:R-:W2:Y:S01]  /*0910*/  LDC R2, c[0x0][0x280] ;  /* 0x0000a000ff027b82 */ /* 0x000ea20000000800 */
[----:B------:R-:W-:Y:S01]  /*0920*/  ULDC UR4, c[0x0][0x290] ;  /* 0x0000a40000047ab9 */ /* 0x000fe20000000800 */
[----:B------:R-:W-:Y:S01]  /*0930*/  PLOP3.LUT P0, PT, PT, PT, PT, 0x80, 0x0 ;  /* 0x000000000000781c */ /* 0x000fe20003f0f070 */
[----:B------:R1:W-:Y:S01]  /*0940*/  STL [R1+0x38], R0 ;  /* 0x0000380001007387 */ /* 0x0003e20000100800 */
[----:B------:R-:W-:Y:S02]  /*0950*/  CS2R R120, SRZ ;  /* 0x0000000000787805 */ /* 0x000fe4000001ff00 */
[----:B------:R-:W-:Y:S02]  /*0960*/  CS2R R152, SRZ ;  /* 0x0000000000987805 */ /* 0x000fe4000001ff00 */
[----:B------:R-:W-:Y:S02]  /*0970*/  CS2R R122, SRZ ;  /* 0x00000000007a7805 */ /* 0x000fe4000001ff00 */
[----:B------:R-:W-:Y:S01]  /*0980*/  CS2R R124, SRZ ;  /* 0x00000000007c7805 */ /* 0x000fe2000001ff00 */
[----:B------:R-:W3:Y:S01]  /*0990*/  LDC R4, c[0x0][0x74c] ;  /* 0x0001d300ff047b82 */ /* 0x000ee20000000800 */
        /* <DEDUP_REMOVED lines=28> */
[----:B--2---:R-:W-:Y:S01]  /*0b60*/  IMAD R3, R6, 0x80, R2 ;  /* 0x0000008006037824 */ /* 0x004fe200078e0202 */
[----:B------:R-:W-:-:S04]  /*0b70*/  IADD3 R2, R2, 0x5f, RZ ;  /* 0x0000005f02027810 */ /* 0x000fc80007ffe0ff */
[----:B---3--:R-:W-:Y:S01]  /*0b80*/  IADD3 R3, R3, -UR4, -R4 ;  /* 0x8000000403037c10 */ /* 0x008fe2000fffe804 */
[----:B------:R-:W-:-:S04]  /*0b90*/  IMAD.HI R2, R2, 0x2aaaaaab, RZ ;  /* 0x2aaaaaab02027827 */ /* 0x000fc800078e02ff */
        /* <DEDUP_REMOVED lines=30> */
.L_x_2713:
        /* <DEDUP_REMOVED lines=15> */
.L_x_2712:
        /* <DEDUP_REMOVED lines=22> */
.L_x_2715:
        /* <DEDUP_REMOVED lines=15> */
.L_x_2714:
[----:B------:R-:W-:Y:S01]  /*10c0*/  SHF.R.S32.HI R7, RZ, 0x1f, R18 ;  /* 0x0000001fff077819 */ /* 0x000fe20000011412 */
[----:B------:R-:W-:-:S03]  /*10d0*/  UMOV UR4, 0xffffffff ;  /* 0xffffffff00047882 */ /* 0x000fc60000000000 */
[----:B------:R-:W-:-:S04]  /*10e0*/  LEA.HI R0, R7, R18, RZ, 0x7 ;  /* 0x0000001207007211 */ /* 0x000fc800078f38ff */
[----:B------:R-:W-:Y:S01]  /*10f0*/  SHF.R.S32.HI R13, RZ, 0x7, R0 ;  /* 0x00000007ff0d7819 */ /* 0x000fe20000011400 */
[----:B------:R-:W-:Y:S06]  /*1100*/  BRA.DIV UR4, `(.L_x_2716) ;  /* 0x000000c204a07947 */ /* 0x000fec000b800000 */
[----:B------:R1:W2:Y:S02]  /*1110*/  SHFL.IDX PT, R14, R13, RZ, 0x1f ;  /* 0x00001fff0d0e7589 */ /* 0x0002a400000e0000 */
.L_x_2802:
[----:B------:R-:W-:Y:S01]  /*1120*/  SHF.L.U32 R2, RZ, 0x1f, RZ ;  /* 0x0000001fff027819 */ /* 0x000fe200000006ff */
[----:B------:R-:W3:Y:S01]  /*1130*/  LDC R10, c[0x0][0x280] ;  /* 0x0000a000ff0a7b82 */ /* 0x000ee20000000800 */
[----:B------:R-:W-:Y:S02]  /*1140*/  SHF.L.U32 R3, R18, 0x6, RZ ;  /* 0x0000000612037819 */ /* 0x000fe400000006ff */
[CC--:B------:R-:W-:Y:S02]  /*1150*/  LEA.HI R8, R7.reuse, R18.reuse, RZ, 0x5 ;  /* 0x0000001207087211 */ /* 0x0c0fe400078f28ff */
[----:B------:R-:W-:Y:S01]  /*1160*/  LEA.HI R5, R7, R18, RZ, 0x4 ;  /* 0x0000001207057211 */ /* 0x000fe200078f20ff */
[----:B------:R-:W4:Y:S02]  /*1170*/  SYNCS.PHASECHK.TRANS64.TRYWAIT P0, [R17+URZ+0x26800], R2 ;  /* 0x02680002110075a7 */ /* 0x000f24000800017f */
[----:B------:R-:W1:Y:S01]  /*1180*/  LDC R11, c[0x0][0x290] ;  /* 0x0000a400ff0b7b82 */ /* 0x000e620000000800 */
[----:B----4-:R-:W-:Y:S05]  /*1190*/  @P0 BRA `(.L_x_2717) ;  /* 0x0000000000080947 */ /* 0x010fea0003800000 */
[----:B------:R-:W4:Y:S02]  /*11a0*/  SYNCS.PHASECHK.TRANS64.TRYWAIT P0, [R17+URZ+0x26800], R2 ;  /* 0x02680002110075a7 */ /* 0x000f24000800017f */
[----:B----4-:R-:W-:Y:S05]  /*11b0*/  @!P0 BRA `(.L_x_2718) ;  /* 0x000000c000908947 */ /* 0x010fea0003800000 */
.L_x_2717:
[----:B------:R-:W5:Y:S01]  /*11c0*/  LDL R12, [R1+0x30] ;  /* 0x00003000010c7983 */ /* 0x000f620000100800 */
[----:B----4-:R-:W-:Y:S01]  /*11d0*/  SHF.R.S32.HI R2, RZ, 0x5, R8 ;  /* 0x00000005ff027819 */ /* 0x010fe20000011408 */
[----:B------:R-:W-:Y:S01]  /*11e0*/  ULDC UR4, c[0x0][0x74c] ;  /* 0x0001d30000047ab9 */ /* 0x000fe20000000800 */
[----:B------:R-:W-:Y:S01]  /*11f0*/  SHF.R.S32.HI R6, RZ, 0x4, R5 ;  /* 0x00000004ff067819 */ /* 0x000fe20000011405 */
[----:B------:R-:W4:Y:S01]  /*1200*/  LDL R15, [R1+0x2c] ;  /* 0x00002c00010f7983 */ /* 0x000f220000100800 */
[----:B------:R-:W-:Y:S01]  /*1210*/  LOP3.LUT R3, R3, 0x1c0, RZ, 0xc0, !PT ;  /* 0x000001c003037812 */ /* 0x000fe200078ec0ff */
[----:B------:R-:W-:Y:S01]  /*1220*/  IMAD.SHL.U32 R4, R2, 0x10, RZ ;  /* 0x0000001002047824 */ /* 0x000fe200078e00ff */
[----:B------:R-:W-:Y:S02]  /*1230*/  LEA.HI R9, R5, R6, RZ, 0x1 ;  /* 0x0000000605097211 */ /* 0x000fe400078f08ff */
[----:B-1-3--:R-:W-:Y:S02]  /*1240*/  IADD3 R10, -R11, 0x7f, R10 ;  /* 0x0000007f0b0a7810 */ /* 0x00afe40007ffe10a */
[----:B------:R-:W-:-:S02]  /*1250*/  LOP3.LUT R9, R9, 0x7ffffe, RZ, 0xc0, !PT ;  /* 0x007ffffe09097812 */ /* 0x000fc400078ec0ff */
[----:B------:R-:W-:Y:S02]  /*1260*/  LEA.HI R2, R7, R18, RZ, 0x3 ;  /* 0x0000001207027211 */ /* 0x000fe400078f18ff */
[----:B------:R-:W-:Y:S01]  /*1270*/  LOP3.LUT R5, R3, 0x30, R4, 0xf8, !PT ;  /* 0x0000003003057812 */ /* 0x000fe200078ef804 */
[----:B------:R-:W-:Y:S01]  /*1280*/  IMAD.IADD R6, R6, 0x1, -R9 ;  /* 0x0000000106067824 */ /* 0x000fe200078e0a09 */
[----:B------:R-:W-:Y:S02]  /*1290*/  SHF.R.U32.HI R3, RZ, 0x3, R3 ;  /* 0x00000003ff037819 */ /* 0x000fe40000011603 */
[----:B------:R-:W-:Y:S01]  /*12a0*/  LOP3.LUT R4, R5, 0x8, R2, 0xf8, !PT ;  /* 0x0000000805047812 */ /* 0x000fe200078ef802 */
[----:B------:R-:W-:Y:S01]  /*12b0*/  IMAD R6, R13, 0xc, R6 ;  /* 0x0000000c0d067824 */ /* 0x000fe200078e0206 */
[----:B--2---:R-:W-:Y:S02]  /*12c0*/  LEA.HI R2, R14, R14, RZ, 0x1 ;  /* 0x0000000e0e027211 */ /* 0x004fe400078f08ff */
[----:B------:R-:W-:-:S02]  /*12d0*/  LOP3.LUT R3, R4, R3, RZ, 0x3c, !PT ;  /* 0x0000000304037212 */ /* 0x000fc400078e3cff */
[----:B------:R-:W-:Y:S02]  /*12e0*/  LOP3.LUT R5, R2, 0xfffffffe, RZ, 0xc0, !PT ;  /* 0xfffffffe02057812 */ /* 0x000fe400078ec0ff */
[----:B------:R-:W-:Y:S02]  /*12f0*/  LEA R2, R6, R3, 0x9 ;  /* 0x0000000306027211 */ /* 0x000fe400078e48ff */
[----:B------:R-:W-:Y:S01]  /*1300*/  LOP3.LUT R3, R0, 0xffffff80, RZ, 0xc0, !PT ;  /* 0xffffff8000037812 */ /* 0x000fe200078ec0ff */
[----:B------:R-:W-:-:S03]  /*1310*/  IMAD.IADD R5, R14, 0x1, -R5 ;  /* 0x000000010e057824 */ /* 0x000fc600078e0a05 */
[----:B------:R-:W-:-:S04]  /*1320*/  IADD3 R6, R18, -R3, RZ ;  /* 0x8000000312067210 */ /* 0x000fc80007ffe0ff */
[--C-:B------:R-:W-:Y:S01]  /*1330*/  SHF.R.S32.HI R14, RZ, 0x1f, R6.reuse ;  /* 0x0000001fff0e7819 */ /* 0x100fe20000011406 */
[----:B------:R1:W-:Y:S04]  /*1340*/  STL [R1+0x18], R2 ;  /* 0x0000180201007387 */ /* 0x0003e80000100800 */
[----:B------:R2:W-:Y:S01]  /*1350*/  STL [R1+0x1c], R14 ;  /* 0x00001c0e01007387 */ /* 0x0005e20000100800 */
[----:B-1----:R-:W-:-:S04]  /*1360*/  IMAD R2, R13, 0x300, R6 ;  /* 0x000003000d027824 */ /* 0x002fc800078e0206 */
[----:B------:R-:W-:Y:S01]  /*1370*/  IMAD.SHL.U32 R2, R2, 0x4, RZ ;  /* 0x0000000402027824 */ /* 0x000fe200078e00ff */
[----:B------:R-:W-:Y:S01]  /*1380*/  CS2R R120, SRZ ;  /* 0x0000000000787805 */ /* 0x000fe2000001ff00 */
[----:B------:R-:W-:Y:S01]  /*1390*/  IMAD.MOV.U32 R0, RZ, RZ, RZ ;  /* 0x000000ffff007224 */ /* 0x000fe200078e00ff */
[----:B------:R-:W-:Y:S01]  /*13a0*/  CS2R R122, SRZ ;  /* 0x00000000007a7805 */ /* 0x000fe2000001ff00 */
[----:B------:R-:W-:Y:S01]  /*13b0*/  IMAD.MOV.U32 R4, RZ, RZ, RZ ;  /* 0x000000ffff047224 */ /* 0x000fe200078e00ff */
        /* <DEDUP_REMOVED lines=29> */
[----:B------:R-:W-:Y:S01]  /*1590*/  CS2R R182, SRZ ;  /* 0x0000000000b67805 */ /* 0x000fe2000001ff00 */
[----:B------:R-:W-:Y:S02]  /*15a0*/  IMAD R2, R2, 0x4, R17 ;  /* 0x0000000402027824 */ /* 0x000fe400078e0211 */
[----:B-----5:R-:W-:-:S05]  /*15b0*/  IMAD R10, R12, 0x80, R10 ;  /* 0x000000800c0a7824 */ /* 0x020fca00078e020a */
[----:B------:R-:W-:-:S05]  /*15c0*/  IADD3 R10, R10, -UR4, RZ ;  /* 0x800000040a0a7c10 */ /* 0x000fca000fffe0ff */
[----:B------:R-:W-:-:S05]  /*15d0*/  IMAD.HI R10, R10, 0x2aaaaaab, RZ ;  /* 0x2aaaaaab0a0a7827 */ /* 0x000fca00078e02ff */
[----:B------:R-:W-:-:S04]  /*15e0*/  SHF.R.U32.HI R9, RZ, 0x1f, R10 ;  /* 0x0000001fff097819 */ /* 0x000fc8000001160a */
[----:B------:R-:W-:Y:S02]  /*15f0*/  LEA.HI.SX32 R9, R10, R9, 0x1c ;  /* 0x000000090a097211 */ /* 0x000fe400078fe2ff */
[----:B------:R-:W-:Y:S02]  /*1600*/  LEA.HI R10, R14, R6, RZ, 0x2 ;  /* 0x000000060e0a7211 */ /* 0x000fe400078f10ff */
[----:B----4-:R-:W-:-:S03]  /*1610*/  VIADDMNMX R237, R9, 0x1, R15, PT ;  /* 0x0000000109ed7846 */ /* 0x010fc6000380010f */
[----:B------:R2:W-:Y:S01]  /*1620*/  STL [R1+0x10], R10 ;  /* 0x0000100a01007387 */ /* 0x0005e20000100800 */
[----:B------:R-:W-:Y:S02]  /*1630*/  ISETP.GE.AND P0, PT, R16, R237, PT ;  /* 0x000000ed1000720c */ /* 0x000fe40003f06270 */
[----:B------:R-:W-:-:S04]  /*1640*/  LOP3.LUT R3, R10, 0xfffffffc, RZ, 0xc0, !PT ;  /* 0xfffffffc0a037812 */ /* 0x000fc800078ec0ff */
[----:B------:R-:W-:-:S07]  /*1650*/  IADD3 R3, R6, -R3, RZ ;  /* 0x8000000306037210 */ /* 0x000fce0007ffe0ff */
[----:B--2---:R-:W-:Y:S05]  /*1660*/  @P0 BRA `(.L_x_2719) ;  /* 0x0000004000ec0947 */ /* 0x004fea0003800000 */
[----:B------:R-:W-:Y:S01]  /*1670*/  LOP3.LUT R9, R8, 0xffffffe0, RZ, 0xc0, !PT ;  /* 0xffffffe008097812 */ /* 0x000fe200078ec0ff */
[----:B------:R-:W-:Y:S01]  /*1680*/  IMAD R11, R12, -0x80, R11 ;  /* 0xffffff800c0b7824 */ /* 0x000fe200078e020b */
[----:B------:R-:W-:Y:S02]  /*1690*/  LEA.HI R6, R14, R6, RZ, 0x5 ;  /* 0x000000060e067211 */ /* 0x000fe400078f28ff */
[----:B------:R-:W-:Y:S02]  /*16a0*/  CS2R R150, SRZ ;  /* 0x0000000000967805 */ /* 0x000fe4000001ff00 */
[----:B------:R-:W-:Y:S01]  /*16b0*/  LEA.HI R4, R13, R13, RZ, 0x1 ;  /* 0x0000000d0d047211 */ /* 0x000fe200078f08ff */
[----:B------:R-:W-:Y:S01]  /*16c0*/  IMAD.IADD R9, R18, 0x1, -R9 ;  /* 0x0000000112097824 */ /* 0x000fe200078e0a09 */
[----:B------:R-:W-:Y:S02]  /*16d0*/  SHF.R.S32.HI R8, RZ, 0x5, R6 ;  /* 0x00000005ff087819 */ /* 0x000fe40000011406 */
[----:B------:R-:W-:-:S02]  /*16e0*/  CS2R R148, SRZ ;  /* 0x0000000000947805 */ /* 0x000fc4000001ff00 */
[----:B------:R-:W-:Y:S02]  /*16f0*/  LOP3.LUT R6, R4, 0xfffffffe, RZ, 0xc0, !PT ;  /* 0xfffffffe04067812 */ /* 0x000fe400078ec0ff */
[----:B------:R-:W-:Y:S02]  /*1700*/  CS2R R146, SRZ ;  /* 0x0000000000927805 */ /* 0x000fe4000001ff00 */
[----:B------:R-:W-:Y:S01]  /*1710*/  SHF.R.S32.HI R0, RZ, 0x1f, R9 ;  /* 0x0000001fff007819 */ /* 0x000fe20000011409 */
[----:B------:R-:W-:Y:S01]  /*1720*/  IMAD R23, R8, -0x10, R11 ;  /* 0xfffffff008177824 */ /* 0x000fe200078e020b */
[----:B------:R-:W-:Y:S01]  /*1730*/  SHF.R.S32.HI R14, RZ, 0x2, R10 ;  /* 0x00000002ff0e7819 */ /* 0x000fe2000001140a */
[----:B------:R-:W-:Y:S01]  /*1740*/  IMAD.IADD R22, R13, 0x1, -R6 ;  /* 0x000000010d167824 */ /* 0x000fe200078e0a06 */
[----:B------:R-:W-:Y:S02]  /*1750*/  LEA.HI R4, R0, R9, RZ, 0x2 ;  /* 0x0000000900047211 */ /* 0x000fe400078f10ff */
[----:B------:R-:W-:-:S02]  /*1760*/  CS2R R144, SRZ ;  /* 0x0000000000907805 */ /* 0x000fc4000001ff00 */
[----:B------:R-:W-:Y:S02]  /*1770*/  LEA.HI R6, R7, R18, RZ, 0x2 ;  /* 0x0000001207067211 */ /* 0x000fe400078f10ff */
[----:B------:R-:W-:Y:S02]  /*1780*/  CS2R R142, SRZ ;  /* 0x00000000008e7805 */ /* 0x000fe4000001ff00 */
[----:B------:R-:W-:Y:S02]  /*1790*/  SHF.R.S32.HI R11, RZ, 0x2, R4 ;  /* 0x00000002ff0b7819 */ /* 0x000fe40000011404 */
[----:B------:R-:W-:Y:S02]  /*17a0*/  CS2R R140, SRZ ;  /* 0x00000000008c7805 */ /* 0x000fe4000001ff00 */
[----:B------:R-:W-:Y:S02]  /*17b0*/  LEA.HI R0, R0, R9, RZ, 0x3 ;  /* 0x0000000900007211 */ /* 0x000fe400078f18ff */
[----:B------:R-:W-:-:S02]  /*17c0*/  CS2R R138, SRZ ;  /* 0x00000000008a7805 */ /* 0x000fc4000001ff00 */
[----:B------:R-:W-:Y:S01]  /*17d0*/  LOP3.LUT R9, R6, 0xfffffffc, RZ, 0xc0, !PT ;  /* 0xfffffffc06097812 */ /* 0x000fe200078ec0ff */
[C---:B------:R-:W-:Y:S01]  /*17e0*/  VIADD R15, R11.reuse, 0x10 ;  /* 0x000000100b0f7836 */ /* 0x040fe20000000000 */
[----:B------:R-:W-:Y:S02]  /*17f0*/  IADD3 R8, R11, 0x8, RZ ;  /* 0x000000080b087810 */ /* 0x000fe40007ffe0ff */
[----:B------:R-:W-:Y:S02]  /*1800*/  CS2R R136, SRZ ;  /* 0x0000000000887805 */ /* 0x000fe4000001ff00 */
        /* <DEDUP_REMOVED lines=8> */
[----:B------:R-:W-:Y:S02]  /*1890*/  SHF.R.S32.HI R12, RZ, 0x1, R10 ;  /* 0x00000001ff0c7819 */ /* 0x000fe4000001140a */
[----:B------:R-:W-:-:S02]  /*18a0*/  CS2R R128, SRZ ;  /* 0x0000000000807805 */ /* 0x000fc4000001ff00 */
[----:B------:R-:W-:Y:S01]  /*18b0*/  LEA.HI R7, R7, R14, RZ, 0x3 ;  /* 0x0000000e07077211 */ /* 0x000fe200078f18ff */
[----:B------:R-:W-:Y:S01]  /*18c0*/  IMAD.HI R6, R0, 0x2aaaaaab, RZ ;  /* 0x2aaaaaab00067827 */ /* 0x000fe200078e02ff */
[----:B------:R-:W-:Y:S02]  /*18d0*/  SHF.R.S32.HI R19, RZ, 0x1, R18 ;  /* 0x00000001ff137819 */ /* 0x000fe40000011412 */
[----:B------:R-:W-:Y:S02]  /*18e0*/  CS2R R126, SRZ ;  /* 0x00000000007e7805 */ /* 0x000fe4000001ff00 */
[----:B------:R-:W-:Y:S01]  /*18f0*/  LOP3.LUT R21, R7, 0xfffffff8, RZ, 0xc0, !PT ;  /* 0xfffffff807157812 */ /* 0x000fe200078ec0ff */
[----:B------:R-:W-:Y:S01]  /*1900*/  IMAD.HI R13, R12, 0x2aaaaaab, RZ ;  /* 0x2aaaaaab0c0d7827 */ /* 0x000fe200078e02ff */
[----:B------:R-:W-:Y:S02]  /*1910*/  LEA.HI R4, R4, R11, RZ, 0x1 ;  /* 0x0000000b04047211 */ /* 0x000fe400078f08ff */
[----:B------:R-:W-:-:S02]  /*1920*/  CS2R R124, SRZ ;  /* 0x00000000007c7805 */ /* 0x000fc4000001ff00 */
[----:B------:R-:W-:Y:S01]  /*1930*/  SHF.R.U32.HI R7, RZ, 0x1, R6 ;  /* 0x00000001ff077819 */ /* 0x000fe20000011606 */
[----:B------:R-:W-:Y:S01]  /*1940*/  IMAD.HI R20, R19, 0x2aaaaaab, RZ ;  /* 0x2aaaaaab13147827 */ /* 0x000fe200078e02ff */
[----:B------:R-:W-:Y:S02]  /*1950*/  IADD3 R23, R23, R21, -R14 ;  /* 0x0000001517177210 */ /* 0x000fe40007ffe80e */
[----:B------:R-:W-:Y:S02]  /*1960*/  CS2R R122, SRZ ;  /* 0x00000000007a7805 */ /* 0x000fe4000001ff00 */
[----:B------:R-:W-:Y:S02]  /*1970*/  LOP3.LUT R4, R4, 0xfffffffe, RZ, 0xc0, !PT ;  /* 0xfffffffe04047812 */ /* 0x000fe400078ec0ff */
[----:B------:R-:W-:Y:S02]  /*1980*/  CS2R R120, SRZ ;  /* 0x0000000000787805 */ /* 0x000fe4000001ff00 */
[----:B------:R-:W-:-:S02]  /*1990*/  SHF.R.U32.HI R14, RZ, 0x1, R13 ;  /* 0x00000001ff0e7819 */ /* 0x000fc4000001160d */
[----:B------:R-:W-:Y:S02]  /*19a0*/  CS2R R182, SRZ ;  /* 0x0000000000b67805 */ /* 0x000fe4000001ff00 */
[----:B------:R-:W-:Y:S02]  /*19b0*/  SHF.R.U32.HI R21, RZ, 0x1, R20 ;  /* 0x00000001ff157819 */ /* 0x000fe40000011614 */
[----:B------:R-:W-:Y:S02]  /*19c0*/  CS2R R180, SRZ ;  /* 0x0000000000b47805 */ /* 0x000fe4000001ff00 */
[----:B------:R-:W-:Y:S02]  /*19d0*/  LEA.HI R7, R6, R7, RZ, 0x1 ;  /* 0x0000000706077211 */ /* 0x000fe400078f08ff */
[----:B------:R-:W-:Y:S02]  /*19e0*/  CS2R R178, SRZ ;  /* 0x0000000000b27805 */ /* 0x000fe4000001ff00 */
[----:B------:R-:W-:-:S02]  /*19f0*/  IADD3 R4, R11, -R4, RZ ;  /* 0x800000040b047210 */ /* 0x000fc40007ffe0ff */
[----:B------:R-:W-:Y:S02]  /*1a00*/  CS2R R176, SRZ ;  /* 0x0000000000b07805 */ /* 0x000fe4000001ff00 */
[----:B------:R-:W-:Y:S01]  /*1a10*/  LEA.HI R13, R13, R14, RZ, 0x1 ;  /* 0x0000000e0d0d7211 */ /* 0x000fe200078f08ff */
[----:B------:R-:W-:Y:S01]  /*1a20*/  IMAD R7, R7, -0xc, R0 ;  /* 0xfffffff407077824 */ /* 0x000fe200078e0200 */
[----:B------:R-:W-:Y:S02]  /*1a30*/  LOP3.LUT R11, R10, 0xfffffffe, RZ, 0xc0, !PT ;  /* 0xfffffffe0a0b7812 */ /* 0x000fe400078ec0ff */
[----:B------:R-:W-:Y:S02]  /*1a40*/  CS2R R174, SRZ ;  /* 0x0000000000ae7805 */ /* 0x000fe4000001ff00 */
[----:B------:R-:W-:Y:S01]  /*1a50*/  LEA.HI R20, R20, R21, RZ, 0x1 ;  /* 0x0000001514147211 */ /* 0x000fe200078f08ff */
[----:B------:R-:W-:Y:S01]  /*1a60*/  IMAD R12, R13, -0xc, R12 ;  /* 0xfffffff40d0c7824 */ /* 0x000fe200078e020c */
[----:B------:R-:W-:Y:S01]  /*1a70*/  LOP3.LUT R18, R18, 0xfffffffe, RZ, 0xc0, !PT ;  /* 0xfffffffe12127812 */ /* 0x000fe200078ec0ff */
[----:B------:R-:W-:Y:S01]  /*1a80*/  IMAD.IADD R11, R8, 0x1, -R11 ;  /* 0x00000001080b7824 */ /* 0x000fe200078e0a0b */
[----:B------:R-:W-:Y:S01]  /*1a90*/  LEA R4, R7, R4, 0x3 ;  /* 0x0000000407047211 */ /* 0x000fe200078e18ff */
[----:B------:R-:W-:Y:S01]  /*1aa0*/  IMAD R19, R20, -0xc, R19 ;  /* 0xfffffff414137824 */ /* 0x000fe200078e0213 */
[----:B------:R-:W-:Y:S01]  /*1ab0*/  CS2R R172, SRZ ;  /* 0x0000000000ac7805 */ /* 0x000fe2000001ff00 */
[----:B------:R-:W-:Y:S01]  /*1ac0*/  IMAD.IADD R18, R15, 0x1, -R18 ;  /* 0x000000010f127824 */ /* 0x000fe200078e0a12 */
[----:B------:R-:W-:Y:S01]  /*1ad0*/  CS2R R170, SRZ ;  /* 0x0000000000aa7805 */ /* 0x000fe2000001ff00 */
[----:B------:R-:W-:Y:S01]  /*1ae0*/  IMAD R0, R12, 0x8, R11 ;  /* 0x000000080c007824 */ /* 0x000fe200078e020b */
[----:B------:R1:W-:Y:S01]  /*1af0*/  STL [R1+0x8], R4 ;  /* 0x0000080401007387 */ /* 0x0003e20000100800 */
[----:B------:R-:W-:Y:S01]  /*1b00*/  IMAD R6, R19, 0x8, R18 ;  /* 0x0000000813067824 */ /* 0x000fe200078e0212 */
[----:B------:R-:W-:Y:S01]  /*1b10*/  CS2R R168, SRZ ;  /* 0x0000000000a87805 */ /* 0x000fe2000001ff00 */
[----:B------:R-:W-:Y:S01]  /*1b20*/  IMAD R8, R22, -0x40, R23 ;  /* 0xffffffc016087824 */ /* 0x000fe200078e0217 */
[----:B------:R2:W-:Y:S01]  /*1b30*/  STL [R1+0x4], R0 ;  /* 0x0000040001007387 */ /* 0x0005e20000100800 */
[----:B------:R-:W-:-:S02]  /*1b40*/  CS2R R166, SRZ ;  /* 0x0000000000a67805 */ /* 0x000fc4000001ff00 */
[----:B------:R-:W-:Y:S02]  /*1b50*/  CS2R R164, SRZ ;  /* 0x0000000000a47805 */ /* 0x000fe4000001ff00 */
[----:B------:R-:W-:Y:S01]  /*1b60*/  CS2R R162, SRZ ;  /* 0x0000000000a27805 */ /* 0x000fe2000001ff00 */
[----:B------:R3:W-:Y:S01]  /*1b70*/  STL [R1], R6 ;  /* 0x0000000601007387 */ /* 0x0007e20000100800 */
[----:B------:R-:W-:Y:S02]  /*1b80*/  CS2R R160, SRZ ;  /* 0x0000000000a07805 */ /* 0x000fe4000001ff00 */
[----:B-1----:R-:W-:Y:S02]  /*1b90*/  MOV R4, RZ ;  /* 0x000000ff00047202 */ /* 0x002fe40000000f00 */
[----:B------:R-:W-:Y:S02]  /*1ba0*/  CS2R R158, SRZ ;  /* 0x00000000009e7805 */ /* 0x000fe4000001ff00 */
[----:B------:R-:W-:-:S02]  /*1bb0*/  CS2R R156, SRZ ;  /* 0x00000000009c7805 */ /* 0x000fc4000001ff00 */
[----:B------:R-:W-:Y:S01]  /*1bc0*/  CS2R R154, SRZ ;  /* 0x00000000009a7805 */ /* 0x000fe2000001ff00 */
[----:B--2---:R-:W-:Y:S01]  /*1bd0*/  IMAD.MOV.U32 R0, RZ, RZ, RZ ;  /* 0x000000ffff007224 */ /* 0x004fe200078e00ff */
[----:B---3--:R-:W-:-:S07]  /*1be0*/  CS2R R152, SRZ ;  /* 0x0000000000987805 */ /* 0x008fce000001ff00 */
.L_x_2730:
[----:B-1----:R-:W2:Y:S02]  /*1bf0*/  LDL R6, [R1+0xc] ;  /* 0x00000c0001067983 */ /* 0x002ea40000100800 */
[----:B--2---:R-:W-:-:S04]  /*1c00*/  LOP3.LUT R6, R6, 0x1, RZ, 0xfc, !PT ;  /* 0x0000000106067812 */ /* 0x004fc800078efcff */
[----:B------:R-:W-:-:S13]  /*1c10*/  ISETP.NE.AND P0, PT, R6, 0x3, PT ;  /* 0x000000030600780c */ /* 0x000fda0003f05270 */
[----:B------:R-:W-:Y:S05]  /*1c20*/  @!P0 BRA `(.L_x_2720) ;  /* 0x0000000000048947 */ /* 0x000fea0003800000 */
[----:B------:R-:W-:Y:S01]  /*1c30*/  BPT.TRAP 0x1 ;  /* 0x000000040000795c */ /* 0x000fe20000300000 */
.L_x_2720:
[----:B------:R-:W-:Y:S01]  /*1c40*/  IMAD R6, R0, 0x8, R17 ;  /* 0x0000000800067824 */ /* 0x000fe200078e0211 */
[----:B------:R-:W-:-:S04]  /*1c50*/  SHF.L.U32 R21, R4, 0x1f, RZ ;  /* 0x0000001f04157819 */ /* 0x000fc800000006ff */
[----:B------:R1:W2:Y:S01]  /*1c60*/  SYNCS.PHASECHK.TRANS64.TRYWAIT P1, [R6+URZ+0x26810], R21 ;  /* 0x02681015060075a7 */ /* 0x0002a2000802017f */
[----:B------:R-:W-:Y:S05]  /*1c70*/  @!P0 BRA `(.L_x_2721) ;  /* 0x0000000000048947 */ /* 0x000fea0003800000 */
[----:B------:R-:W-:Y:S01]  /*1c80*/  BPT.TRAP 0x1 ;  /* 0x000000040000795c */ /* 0x000fe20000300000 */
.L_x_2721:
[----:B------:R-:W-:-:S04]  /*1c90*/  IADD3 R7, R17, 0xe000, RZ ;  /* 0x0000e00011077810 */ /* 0x000fc80007ffe0ff */
[----:B------:R-:W-:-:S04]  /*1ca0*/  SHF.R.U32.HI R7, RZ, 0x4, R7 ;  /* 0x00000004ff077819 */ /* 0x000fc80000011607 */
[----:B------:R-:W-:Y:S01]  /*1cb0*/  LOP3.LUT R7, R7, 0x3fff, RZ, 0xc0, !PT ;  /* 0x00003fff07077812 */ /* 0x000fe200078ec0ff */
[----:B--2---:R-:W-:Y:S06]  /*1cc0*/  @P1 BRA `(.L_x_2722) ;  /* 0x0000000000081947 */ /* 0x004fec0003800000 */
[----:B------:R-:W2:Y:S02]  /*1cd0*/  SYNCS.PHASECHK.TRANS64.TRYWAIT P1, [R6+URZ+0x26810], R21 ;  /* 0x02681015060075a7 */ /* 0x000ea4000802017f */
[----:B--2---:R-:W-:Y:S05]  /*1ce0*/  @!P1 BRA `(.L_x_2723) ;  /* 0x000000b400d89947 */ /* 0x004fea0003800000 */
.L_x_2722:
        /* <DEDUP_REMOVED lines=12> */
[----:B------:R-:W-:-:S02]  /*1db0*/  VIADD R19, R17, 0x1a000 ;  /* 0x0001a00011137836 */ /* 0x000fc40000000000 */
        /* <DEDUP_REMOVED lines=24> */
[----:B---3--:R-:W-:-:S04]  /*1f40*/  IMAD R10, R0, 0x80, R14 ;  /* 0x00000080000a7824 */ /* 0x008fc800078e020e */
[----:B------:R-:W-:Y:S01]  /*1f50*/  IMAD R10, R3, 0x2, R10 ;  /* 0x00000002030a7824 */ /* 0x000fe200078e020a */
[----:B----4-:R-:W-:-:S03]  /*1f60*/  LEA R12, R0, R12, 0x7 ;  /* 0x0000000c000c7211 */ /* 0x010fc600078e38ff */
[C---:B------:R-:W-:Y:S01]  /*1f70*/  IMAD R15, R10.reuse, 0x4, R17 ;  /* 0x000000040a0f7824 */ /* 0x040fe200078e0211 */
[----:B------:R-:W-:Y:S01]  /*1f80*/  LEA R190, R10, R19, 0x2 ;  /* 0x000000130abe7211 */ /* 0x000fe200078e10ff */
[----:B-----5:R-:W-:Y:S01]  /*1f90*/  IMAD R14, R0, 0x80, R13 ;  /* 0x00000080000e7824 */ /* 0x020fe200078e020d */
[----:B------:R-:W-:-:S03]  /*1fa0*/  LEA R12, R3, R12, 0x1 ;  /* 0x0000000c030c7211 */ /* 0x000fc600078e08ff */
[----:B------:R-:W-:Y:S01]  /*1fb0*/  IMAD R18, R3, 0x2, R14 ;  /* 0x0000000203127824 */ /* 0x000fe200078e020e */
[C---:B------:R-:W-:Y:S01]  /*1fc0*/  LEA R14, R12.reuse, R17, 0x2 ;  /* 0x000000110c0e7211 */ /* 0x040fe200078e10ff */
[----:B------:R-:W-:Y:S02]  /*1fd0*/  IMAD R11, R12, 0x4, R19 ;  /* 0x000000040c0b7824 */ /* 0x000fe400078e0213 */
[C---:B------:R-:W-:Y:S02]  /*1fe0*/  IMAD R13, R18.reuse, 0x4, R17 ;  /* 0x00000004120d7824 */ /* 0x040fe400078e0211 */
[----:B------:R-:W-:Y:S01]  /*1ff0*/  IMAD R10, R18, 0x4, R19 ;  /* 0x00000004120a7824 */ /* 0x000fe200078e0213 */
[----:B------:R-:W-:Y:S02]  /*2000*/  WARPGROUP.DEPBAR.LE gsb0, 0x0 ;  /* 0x00008000000079c5 */ /* 0x000fe40000010000 */
        /* <DEDUP_REMOVED lines=8> */
.L_x_2724:
[----:B------:R1:W1:Y:S01]  /*2090*/  SYNCS.PHASECHK.TRANS64.TRYWAIT P1, [R6+URZ+0x26830], R21 ;  /* 0x02683015060075a7 */ /* 0x000262000802017f */
[----:B------:R-:W-:Y:S05]  /*20a0*/  @!P0 BRA `(.L_x_2725) ;  /* 0x0000000000048947 */ /* 0x000fea0003800000 */
[----:B------:R-:W-:Y:S01]  /*20b0*/  BPT.TRAP 0x1 ;  /* 0x000000040000795c */ /* 0x000fe20000300000 */
.L_x_2725:
[----:B------:R-:W-:-:S04]  /*20c0*/  IADD3 R12, R17, 0x14000, RZ ;  /* 0x00014000110c7810 */ /* 0x000fc80007ffe0ff */
[----:B------:R-:W-:-:S04]  /*20d0*/  SHF.R.U32.HI R12, RZ, 0x4, R12 ;  /* 0x00000004ff0c7819 */ /* 0x000fc8000001160c */
[----:B------:R-:W-:-:S04]  /*20e0*/  LOP3.LUT R12, R12, 0x3fff, RZ, 0xc0, !PT ;  /* 0x00003fff0c0c7812 */ /* 0x000fc800078ec0ff */
[----:B------:R-:W-:Y:S01]  /*20f0*/  LOP3.LUT R19, R12, 0x10000, RZ, 0xfc, !PT ;  /* 0x000100000c137812 */ /* 0x000fe200078efcff */
[----:B-1----:R-:W-:Y:S06]  /*2100*/  @P1 BRA `(.L_x_2726) ;  /* 0x0000000000081947 */ /* 0x002fec0003800000 */
[----:B------:R-:W1:Y:S02]  /*2110*/  SYNCS.PHASECHK.TRANS64.TRYWAIT P1, [R6+URZ+0x26830], R21 ;  /* 0x02683015060075a7 */ /* 0x000e64000802017f */
[----:B-1----:R-:W-:Y:S05]  /*2120*/  @!P1 BRA `(.L_x_2727) ;  /* 0x000000b000dc9947 */ /* 0x002fea0003800000 */
.L_x_2726:
[----:B------:R-:W-:Y:S01]  /*2130*/  UIADD3 UR9, UR9, 0x4000, URZ ;  /* 0x0000400009097890 */ /* 0x000fe2000fffe03f */
[----:B------:R-:W-:Y:S01]  /*2140*/  IMAD R19, R0, 0x300, R19 ;  /* 0x0000030000137824 */ /* 0x000fe200078e0213 */
[----:B------:R-:W-:Y:S01]  /*2150*/  WARPGROUP.ARRIVE ;  /* 0x00000000000079c5 */ /* 0x000fe20000000000 */
[----:B------:R-:W-:Y:S01]  /*2160*/  UMOV UR7, 0x40000040 ;  /* 0x4000004000077882 */ /* 0x000fe20000000000 */
[----:B------:R-:W-:Y:S01]  /*2170*/  USHF.R.U32.HI UR9, URZ, 0x4, UR9 ;  /* 0x000000043f097899 */ /* 0x000fe20008011609 */
[C---:B------:R-:W-:Y:S01]  /*2180*/  ISETP.GT.AND P2, PT, R8.reuse, RZ, PT ;  /* 0x000000ff0800720c */ /* 0x040fe20003f44270 */
[----:B------:R-:W-:Y:S01]  /*2190*/  UMOV UR5, 0x40000040 ;  /* 0x4000004000057882 */ /* 0x000fe20000000000 */
[----:B------:R-:W-:Y:S01]  /*21a0*/  R2UR UR8, R19 ;  /* 0x00000000130872ca */ /* 0x000fe200000e0000 */
[----:B------:R-:W-:Y:S01]  /*21b0*/  ULOP3.LUT UR9, UR9, 0x3fff, URZ, 0xc0, !UPT ;  /* 0x00003fff09097892 */ /* 0x000fe2000f8ec03f */
[----:B------:R-:W-:Y:S01]  /*21c0*/  ISETP.GT.AND P1, PT, R8, 0x8, PT ;  /* 0x000000080800780c */ /* 0x000fe20003f24270 */
[----:B------:R-:W-:Y:S01]  /*21d0*/  ULDC UR10, c[0x0][0x75c] ;  /* 0x0001d700000a7ab9 */ /* 0x000fe20000000800 */
[----:B------:R-:W-:Y:S01]  /*21e0*/  IADD3 R199, R9, 0x10, RZ ;  /* 0x0000001009c77810 */ /* 0x000fe20007ffe0ff */
        /* <DEDUP_REMOVED lines=42> */
[C---:B------:R-:W-:Y:S01]  /*2490*/  VIADD R193, R93.reuse, 0x8 ;  /* 0x000000085dc17836 */ /* 0x040fe20000000000 */
[----:B------:R-:W-:Y:S01]  /*24a0*/  SEL R103, R93, 0x60, P2 ;  /* 0x000000605d677807 */ /* 0x000fe20001000000 */
[----:B------:R-:W-:Y:S01]  /*24b0*/  FMUL.FTZ R91, R98, UR10 ;  /* 0x0000000a625b7c20 */ /* 0x000fe20008410000 */
[----:B------:R-:W-:Y:S01]  /*24c0*/  FMUL.FTZ R189, R104, UR10 ;  /* 0x0000000a68bd7c20 */ /* 0x000fe20008410000 */
[----:B------:R-:W-:Y:S01]  /*24d0*/  FMUL.FTZ R83, R90, UR10 ;  /* 0x0000000a5a537c20 */ /* 0x000fe20008410000 */
[----:B------:R-:W4:Y:S01]  /*24e0*/  MUFU.TANH R74, R74 ;  /* 0x0000004a004a7308 */ /* 0x000f220000002400 */
[C---:B------:R-:W-:Y:S01]  /*24f0*/  ISETP.GT.AND P6, PT, R103.reuse, RZ, PT ;  /* 0x000000ff6700720c */ /* 0x040fe20003fc4270 */
[----:B---3--:R-:W3:Y:S01]  /*2500*/  SHFL.IDX PT, R104, R15, R9, 0x1f ;  /* 0x00001f090f687589 */ /* 0x008ee200000e0000 */
        /* <DEDUP_REMOVED lines=35> */
[----:B------:R-:W-:Y:S01]  /*2740*/  FMUL.FTZ R194, R117, UR10 ;  /* 0x0000000a75c27c20 */ /* 0x000fe20008410000 */
[----:B------:R-:W-:Y:S01]  /*2750*/  VIADD R117, R9, 0x8 ;  /* 0x0000000809757836 */ /* 0x000fe20000000000 */
[----:B------:R-:W1:Y:S01]  /*2760*/  MUFU.TANH R185, R185 ;  /* 0x000000b900b97308 */ /* 0x000e620000002400 */
[----:B--2---:R-:W-:Y:S01]  /*2770*/  FSEL R96, R85, -INF , !P6 ;  /* 0xff80000055607808 */ /* 0x004fe20007000000 */
[----:B------:R-:W-:Y:S01]  /*2780*/  FMUL.FTZ R201, R119, UR10 ;  /* 0x0000000a77c97c20 */ /* 0x000fe20008410000 */
[----:B------:R-:W-:Y:S01]  /*2790*/  ISETP.GT.AND P6, PT, R103, 0x39, PT ;  /* 0x000000396700780c */ /* 0x000fe20003fc4270 */
[----:B------:R-:W2:Y:S01]  /*27a0*/  SHFL.IDX PT, R228, R15, R117, 0x1f ;  /* 0x00001f750fe47589 */ /* 0x000ea200000e0000 */
[----:B------:R-:W-:Y:S01]  /*27b0*/  FMUL.FTZ R196, R118, UR10 ;  /* 0x0000000a76c47c20 */ /* 0x000fe20008410000 */
[----:B------:R-:W-:-:S02]  /*27c0*/  VIADD R118, R9, 0xc ;  /* 0x0000000c09767836 */ /* 0x000fc40000000000 */
[----:B------:R-:W-:Y:S01]  /*27d0*/  FMUL.FTZ R115, R115, UR10 ;  /* 0x0000000a73737c20 */ /* 0x000fe20008410000 */
[----:B------:R-:W5:Y:S01]  /*27e0*/  MUFU.TANH R19, R19 ;  /* 0x0000001300137308 */ /* 0x000f620000002400 */
[----:B----4-:R-:W-:Y:S01]  /*27f0*/  FSEL R97, R86, -INF , !P5 ;  /* 0xff80000056617808 */ /* 0x010fe20006800000 */
[----:B------:R-:W-:Y:S01]  /*2800*/  IMAD R236, R0, 0x300, R12 ;  /* 0x0000030000ec7824 */ /* 0x000fe200078e020c */
[----:B------:R-:W-:Y:S01]  /*2810*/  ISETP.GT.AND P5, PT, R193, RZ, PT ;  /* 0x000000ffc100720c */ /* 0x000fe20003fa4270 */
[----:B------:R-:W4:Y:S04]  /*2820*/  SHFL.IDX PT, R225, R15, R118, 0x1f ;  /* 0x00001f760fe17589 */ /* 0x000f2800000e0000 */
[----:B------:R-:W3:Y:S01]  /*2830*/  MUFU.TANH R186, R186 ;  /* 0x000000ba00ba7308 */ /* 0x000ee20000002400 */
[----:B-1----:R-:W-:Y:S01]  /*2840*/  FSEL R100, R185, -INF , !P4 ;  /* 0xff800000b9647808 */ /* 0x002fe20006000000 */
[----:B------:R-:W1:Y:S01]  /*2850*/  SHFL.IDX PT, R227, R15, R199, 0x1f ;  /* 0x00001fc70fe37589 */ /* 0x000e6200000e0000 */
[----:B------:R-:W-:-:S05]  /*2860*/  ISETP.GT.AND P4, PT, R193, 0x1, PT ;  /* 0x00000001c100780c */ /* 0x000fca0003f84270 */
[----:B------:R-:W2:Y:S01]  /*2870*/  MUFU.TANH R20, R20 ;  /* 0x0000001400147308 */ /* 0x000ea20000002400 */
        /* <DEDUP_REMOVED lines=14> */
[----:B--2---:R-:W-:-:S02]  /*2960*/  FSEL R224, R20, -INF , !P4 ;  /* 0xff80000014e07808 */ /* 0x004fc40006000000 */
[----:B------:R-:W-:-:S05]  /*2970*/  ISETP.GT.AND P4, PT, R193, 0x10, PT ;  /* 0x00000010c100780c */ /* 0x000fca0003f84270 */
[----:B------:R-:W2:Y:S01]  /*2980*/  MUFU.TANH R75, R75 ;  /* 0x0000004b004b7308 */ /* 0x000ea20000002400 */
[----:B-----5:R-:W-:Y:S02]  /*2990*/  FSEL R219, R23, -INF , !P6 ;  /* 0xff80000017db7808 */ /* 0x020fe40007000000 */
[----:B------:R-:W-:-:S05]  /*29a0*/  ISETP.GT.AND P6, PT, R193, 0x11, PT ;  /* 0x00000011c100780c */ /* 0x000fca0003fc4270 */
[----:B------:R-:W5:Y:S01]  /*29b0*/  MUFU.TANH R21, R21 ;  /* 0x0000001500157308 */ /* 0x000f620000002400 */
[----:B---3--:R-:W-:Y:S02]  /*29c0*/  FSEL R221, R72, -INF , !P5 ;  /* 0xff80000048dd7808 */ /* 0x008fe40006800000 */
[----:B------:R-:W-:-:S05]  /*29d0*/  ISETP.GT.AND P5, PT, R193, 0x18, PT ;  /* 0x00000018c100780c */ /* 0x000fca0003fa4270 */
[----:B------:R-:W3:Y:S01]  /*29e0*/  MUFU.TANH R76, R76 ;  /* 0x0000004c004c7308 */ /* 0x000ee20000002400 */
[----:B--2---:R-:W-:Y:S02]  /*29f0*/  FSEL R209, R75, -INF , !P4 ;  /* 0xff8000004bd17808 */ /* 0x004fe40006000000 */
        /* <DEDUP_REMOVED lines=28> */
[----:B--2---:R-:W-:Y:S02]  /*2bc0*/  FSEL R206, R81, -INF , !P2 ;  /* 0xff80000051ce7808 */ /* 0x004fe40005000000 */
[----:B------:R-:W-:Y:S01]  /*2bd0*/  ISETP.GT.AND P2, PT, R103, 0x31, PT ;  /* 0x000000316700780c */ /* 0x000fe20003f44270 */
[----:B------:R-:W-:Y:S01]  /*2be0*/  HGMMA.64x96x16.F32 R24, gdesc[UR4], R24, gsb0 ;  /* 0x01600000041879f0 */ /* 0x000fe20008000818 */
[----:B------:R-:W-:Y:S01]  /*2bf0*/  UIADD3 UR6, UR8, 0x6, URZ ;  /* 0x0000000608067890 */ /* 0x000fe2000fffe03f */
[----:B-----5:R-:W-:Y:S01]  /*2c00*/  FSEL R204, R87, -INF , !P4 ;  /* 0xff80000057cc7808 */ /* 0x020fe20006000000 */
[----:B------:R-:W-:Y:S01]  /*2c10*/  UIADD3 UR4, UR9, 0x6, URZ ;  /* 0x0000000609047890 */ /* 0x000fe2000fffe03f */
[----:B------:R-:W2:Y:S01]  /*2c20*/  MUFU.TANH R89, R89 ;  /* 0x0000005900597308 */ /* 0x000ea20000002400 */
[----:B------:R-:W-:Y:S01]  /*2c30*/  UMOV UR7, 0x40000040 ;  /* 0x4000004000077882 */ /* 0x000fe20000000000 */
[----:B------:R-:W-:Y:S01]  /*2c40*/  UMOV UR5, 0x40000040 ;  /* 0x4000004000057882 */ /* 0x000fe20000000000 */
        /* <DEDUP_REMOVED lines=35> */
[----:B-----5:R-:W-:Y:S01]  /*2e80*/  FSEL R214, R106, -INF , !P2 ;  /* 0xff8000006ad67808 */ /* 0x020fe20005000000 */
[----:B------:R-:W-:Y:S02]  /*2e90*/  WARPGROUP.DEPBAR.LE gsb0, 0x0 ;  /* 0x00008000000079c5 */ /* 0x000fe40000010000 */
[----:B------:R-:W5:Y:S01]  /*2ea0*/  LDS R190, [R190+0x380] ;  /* 0x00038000bebe7984 */ /* 0x000f620000000800 */
[----:B------:R-:W-:Y:S01]  /*2eb0*/  WARPGROUP.ARRIVE ;  /* 0x00000000000079c5 */ /* 0x000fe20000000000 */
[----:B------:R-:W-:Y:S02]  /*2ec0*/  ISETP.GT.AND P2, PT, R193, 0x49, PT ;  /* 0x00000049c100780c */ /* 0x000fe40003f44270 */
[----:B------:R-:W1:Y:S01]  /*2ed0*/  MUFU.TANH R110, R110 ;  /* 0x0000006e006e7308 */ /* 0x000e620000002400 */
[----:B---3--:R-:W-:Y:S02]  /*2ee0*/  FSEL R216, R107, -INF , !P4 ;  /* 0xff8000006bd87808 */ /* 0x008fe40006000000 */
[----:B------:R-:W-:Y:S01]  /*2ef0*/  HGMMA.64x96x16.F32 R24, gdesc[UR4], R24, gsb0 ;  /* 0x01600000041879f0 */ /* 0x000fe20008000818 */
[----:B------:R-:W-:Y:S01]  /*2f00*/  ULDC UR4, c[0x0][0x744] ;  /* 0x0001d10000047ab9 */ /* 0x000fe20000000800 */
[----:B------:R-:W-:Y:S01]  /*2f10*/  ISETP.GT.AND P4, PT, R193, 0x50, PT ;  /* 0x00000050c100780c */ /* 0x000fe20003f84270 */
[----:B------:R-:W-:Y:S01]  /*2f20*/  FFMA.FTZ R113, R113, UR4, -R104 ;  /* 0x0000000471717c23 */ /* 0x000fe20008010868 */
[----:B------:R-:W-:Y:S01]  /*2f30*/  FFMA.FTZ R198, R198, UR4, -R228 ;  /* 0x00000004c6c67c23 */ /* 0x000fe200080108e4 */
[----:B------:R-:W3:Y:S01]  /*2f40*/  MUFU.TANH R111, R111 ;  /* 0x0000006f006f7308 */ /* 0x000ee20000002400 */
[----:B--2---:R-:W-:Y:S01]  /*2f50*/  FSEL R220, R112, -INF , !P6 ;  /* 0xff80000070dc7808 */ /* 0x004fe20007000000 */
[----:B------:R-:W-:Y:S01]  /*2f60*/  FFMA.FTZ R104, R226, UR4, -R104 ;  /* 0x00000004e2687c23 */ /* 0x000fe20008010868 */
[----:B------:R-:W-:Y:S01]  /*2f70*/  ISETP.GT.AND P6, PT, R193, 0x48, PT ;  /* 0x00000048c100780c */ /* 0x000fe20003fc4270 */
[----:B----4-:R-:W-:Y:S01]  /*2f80*/  FFMA.FTZ R221, R221, UR4, -R225 ;  /* 0x00000004dddd7c23 */ /* 0x010fe200080108e1 */
[----:B------:R-:W-:Y:S01]  /*2f90*/  FFMA.FTZ R219, R219, UR4, -R228 ;  /* 0x00000004dbdb7c23 */ /* 0x000fe200080108e4 */
[--C-:B-1----:R-:W-:Y:S01]  /*2fa0*/  FFMA.FTZ R94, R94, UR4, -R227.reuse ;  /* 0x000000045e5e7c23 */ /* 0x102fe200080108e3 */
[----:B------:R-:W1:Y:S01]  /*2fb0*/  SHFL.IDX PT, R228, R14, R117, 0x1f ;  /* 0x00001f750ee47589 */ /* 0x000e6200000e0000 */
[----:B------:R-:W2:Y:S01]  /*2fc0*/  MUFU.TANH R114, R114 ;  /* 0x0000007200727308 */ /* 0x000ea20000002400 */
[----:B------:R-:W-:Y:S01]  /*2fd0*/  FSEL R215, R110, -INF , !P6 ;  /* 0xff8000006ed77808 */ /* 0x000fe20007000000 */
[----:B------:R-:W-:Y:S01]  /*2fe0*/  FFMA.FTZ R209, R209, UR4, -R227 ;  /* 0x00000004d1d17c23 */ /* 0x000fe200080108e3 */
[----:B------:R-:W-:Y:S01]  /*2ff0*/  ISETP.GT.AND P6, PT, R193, 0x51, PT ;  /* 0x00000051c100780c */ /* 0x000fe20003fc4270 */
[----:B------:R-:W4:Y:S04]  /*3000*/  SHFL.IDX PT, R227, R14, R118, 0x1f ;  /* 0x00001f760ee37589 */ /* 0x000f2800000e0000 */
[----:B------:R-:W4:Y:S01]  /*3010*/  MUFU.EX2 R113, R113 ;  /* 0x0000007100717308 */ /* 0x000f220000000800 */
[----:B---3--:R-:W-:-:S02]  /*3020*/  FSEL R210, R111, -INF , !P2 ;  /* 0xff8000006fd27808 */ /* 0x008fc40005000000 */
[----:B------:R-:W-:-:S05]  /*3030*/  ISETP.GT.AND P2, PT, R193, 0x58, PT ;  /* 0x00000058c100780c */ /* 0x000fca0003f44270 */
[----:B------:R-:W-:Y:S01]  /*3040*/  MUFU.TANH R191, R191 ;  /* 0x000000bf00bf7308 */ /* 0x000fe20000002400 */
[----:B--2---:R-:W-:Y:S02]  /*3050*/  FSEL R212, R114, -INF , !P4 ;  /* 0xff80000072d47808 */ /* 0x004fe40006000000 */
[----:B------:R-:W-:Y:S01]  /*3060*/  ISETP.GT.AND P4, PT, R193, 0x59, PT ;  /* 0x00000059c100780c */ /* 0x000fe20003f84270 */
[----:B-----5:R-:W-:Y:S01]  /*3070*/  SHFL.IDX PT, R195, R190, R9, 0x1f ;  /* 0x00001f09bec37589 */ /* 0x020fe200000e0000 */
[----:B-1----:R-:W-:-:S03]  /*3080*/  FFMA.FTZ R204, R204, UR4, -R228 ;  /* 0x00000004cccc7c23 */ /* 0x002fc600080108e4 */
[----:B------:R-:W-:Y:S01]  /*3090*/  MUFU.TANH R115, R115 ;  /* 0x0000007300737308 */ /* 0x000fe20000002400 */
[----:B------:R-:W-:Y:S01]  /*30a0*/  SHFL.IDX PT, R232, R190, R118, 0x1f ;  /* 0x00001f76bee87589 */ /* 0x000fe200000e0000 */
[--C-:B----4-:R-:W-:Y:S01]  /*30b0*/  FFMA.FTZ R97, R97, UR4, -R227.reuse ;  /* 0x0000000461617c23 */ /* 0x110fe200080108e3 */
[----:B------:R-:W-:Y:S02]  /*30c0*/  FFMA.FTZ R202, R202, UR4, -R227 ;  /* 0x00000004caca7c23 */ /* 0x000fe400080108e3 */
[----:B------:R-:W-:Y:S03]  /*30d0*/  SHFL.IDX PT, R233, R190, R199, 0x1f ;  /* 0x00001fc7bee97589 */ /* 0x000fe600000e0000 */
[----:B------:R-:W-:Y:S01]  /*30e0*/  MUFU.TANH R196, R196 ;  /* 0x000000c400c47308 */ /* 0x000fe20000002400 */
[----:B------:R-:W1:Y:S07]  /*30f0*/  SHFL.IDX PT, R227, R13, R117, 0x1f ;  /* 0x00001f750de37589 */ /* 0x000e6e00000e0000 */
[----:B------:R-:W-:Y:S08]  /*3100*/  MUFU.TANH R194, R194 ;  /* 0x000000c200c27308 */ /* 0x000ff00000002400 */
[----:B------:R-:W-:Y:S08]  /*3110*/  MUFU.TANH R201, R201 ;  /* 0x000000c900c97308 */ /* 0x000ff00000002400 */
[----:B------:R-:W2:Y:S01]  /*3120*/  MUFU.EX2 R104, R104 ;  /* 0x0000006800687308 */ /* 0x000ea20000000800 */
[--C-:B-1----:R-:W-:Y:S01]  /*3130*/  FFMA.FTZ R103, R103, UR4, -R227.reuse ;  /* 0x0000000467677c23 */ /* 0x102fe200080108e3 */
[----:B------:R-:W-:Y:S01]  /*3140*/  FFMA.FTZ R215, R215, UR4, -R227 ;  /* 0x00000004d7d77c23 */ /* 0x000fe200080108e3 */
[----:B------:R-:W-:-:S02]  /*3150*/  WARPGROUP.DEPBAR.LE gsb0, 0x0 ;  /* 0x00008000000079c5 */ /* 0x000fc40000010000 */
[--C-:B------:R-:W-:Y:S01]  /*3160*/  FADD.FTZ R24, R24, -R195.reuse ;  /* 0x800000c318187221 */ /* 0x100fe20000010000 */
[----:B------:R-:W-:Y:S01]  /*3170*/  FADD.FTZ R195, R26, -R195 ;  /* 0x800000c31ac37221 */ /* 0x000fe20000010000 */
[----:B------:R-:W-:Y:S01]  /*3180*/  FFMA.FTZ R26, -R192, R192, 1 ;  /* 0x3f800000c01a7423 */ /* 0x000fe200000101c0 */
[----:B------:R-:W-:Y:S01]  /*3190*/  FMUL.FTZ R192, R116, UR10 ;  /* 0x0000000a74c07c20 */ /* 0x000fe20008410000 */
[----:B------:R-:W-:Y:S01]  /*31a0*/  FMUL.FTZ R193, R113, R24 ;  /* 0x0000001871c17220 */ /* 0x000fe20000410000 */
[----:B------:R-:W-:Y:S01]  /*31b0*/  LDS R11, [R11+0x380] ;  /* 0x000380000b0b7984 */ /* 0x000fe20000000800 */
[----:B------:R-:W-:Y:S02]  /*31c0*/  MUFU.EX2 R209, R209 ;  /* 0x000000d100d17308 */ /* 0x000fe40000000800 */
[----:B------:R-:W-:Y:S01]  /*31d0*/  FMUL.FTZ R116, R26, R193 ;  /* 0x000000c11a747220 */ /* 0x000fe20000410000 */
[C---:B------:R-:W-:Y:S01]  /*31e0*/  IADD3 R193, R9.reuse, 0x4, RZ ;  /* 0x0000000409c17810 */ /* 0x040fe20007ffe0ff */
[----:B------:R-:W-:Y:S01]  /*31f0*/  FFMA.FTZ R26, R200, UR4, -R225 ;  /* 0x00000004c81a7c23 */ /* 0x000fe200080108e1 */
[----:B------:R-:W-:Y:S01]  /*3200*/  IADD3 R200, R9, 0x1c, RZ ;  /* 0x0000001c09c87810 */ /* 0x000fe20007ffe0ff */
[----:B------:R-:W-:Y:S02]  /*3210*/  SHFL.IDX PT, R225, R14, R9, 0x1f ;  /* 0x00001f090ee17589 */ /* 0x000fe400000e0000 */
[----:B------:R-:W1:Y:S02]  /*3220*/  MUFU.TANH R192, R192 ;  /* 0x000000c000c07308 */ /* 0x000e640000002400 */
[----:B------:R-:W3:Y:S04]  /*3230*/  SHFL.IDX PT, R24, R15, R193, 0x1f ;  /* 0x00001fc10f187589 */ /* 0x000ee800000e0000 */
[----:B------:R-:W4:Y:S01]  /*3240*/  SHFL.IDX PT, R229, R15, R200, 0x1f ;  /* 0x00001fc80fe57589 */ /* 0x000f2200000e0000 */
[----:B--2---:R-:W-:Y:S01]  /*3250*/  FMUL.FTZ R195, R104, R195 ;  /* 0x000000c368c37220 */ /* 0x004fe20000410000 */
[----:B------:R-:W-:Y:S01]  /*3260*/  FADD.FTZ R29, R29, -R232 ;  /* 0x800000e81d1d7221 */ /* 0x000fe20000010000 */
[----:B------:R-:W-:Y:S01]  /*3270*/  MUFU.EX2 R26, R26 ;  /* 0x0000001a001a7308 */ /* 0x000fe20000000800 */
[----:B------:R-:W2:Y:S01]  /*3280*/  SHFL.IDX PT, R234, R190, R193, 0x1f ;  /* 0x00001fc1beea7589 */ /* 0x000ea200000e0000 */
[----:B------:R-:W-:-:S06]  /*3290*/  FFMA.FTZ R76, -R76, R76, 1 ;  /* 0x3f8000004c4c7423 */ /* 0x000fcc000001014c */
[----:B------:R-:W-:Y:S01]  /*32a0*/  MUFU.EX2 R94, R94 ;  /* 0x0000005e005e7308 */ /* 0x000fe20000000800 */
[----:B------:R-:W-:Y:S01]  /*32b0*/  FFMA.FTZ R77, -R77, R77, 1 ;  /* 0x3f8000004d4d7423 */ /* 0x000fe2000001014d */
[----:B------:R-:W-:-:S06]  /*32c0*/  FFMA.FTZ R80, -R80, R80, 1 ;  /* 0x3f80000050507423 */ /* 0x000fcc0000010150 */
[----:B------:R-:W-:Y:S01]  /*32d0*/  MUFU.EX2 R204, R204 ;  /* 0x000000cc00cc7308 */ /* 0x000fe20000000800 */
[--C-:B---3--:R-:W-:Y:S01]  /*32e0*/  FFMA.FTZ R119, R197, UR4, -R24.reuse ;  /* 0x00000004c5777c23 */ /* 0x108fe20008010818 */
[----:B------:R-:W-:Y:S01]  /*32f0*/  FFMA.FTZ R224, R224, UR4, -R24 ;  /* 0x00000004e0e07c23 */ /* 0x000fe20008010818 */
[----:B------:R-:W-:Y:S02]  /*3300*/  VIADD R197, R9, 0x14 ;  /* 0x0000001409c57836 */ /* 0x000fe40000000000 */
[--C-:B----4-:R-:W-:Y:S01]  /*3310*/  FFMA.FTZ R92, R92, UR4, -R229.reuse ;  /* 0x000000045c5c7c23 */ /* 0x110fe200080108e5 */
[----:B------:R-:W-:Y:S01]  /*3320*/  FFMA.FTZ R207, R207, UR4, -R229 ;  /* 0x00000004cfcf7c23 */ /* 0x000fe200080108e5 */
[--C-:B------:R-:W-:Y:S01]  /*3330*/  FFMA.FTZ R229, R206, UR4, -R225.reuse ;  /* 0x00000004cee57c23 */ /* 0x100fe200080108e1 */
[----:B------:R3:W-:Y:S01]  /*3340*/  MUFU.EX2 R24, R198 ;  /* 0x000000c600187308 */ /* 0x0007e20000000800 */
[----:B------:R-:W4:Y:S01]  /*3350*/  SHFL.IDX PT, R231, R15, R197, 0x1f ;  /* 0x00001fc50fe77589 */ /* 0x000f2200000e0000 */
[----:B------:R-:W-:-:S03]  /*3360*/  FFMA.FTZ R206, R222, UR4, -R225 ;  /* 0x00000004dece7c23 */ /* 0x000fc600080108e1 */
[----:B------:R-:W5:Y:S01]  /*3370*/  SHFL.IDX PT, R225, R14, R197, 0x1f ;  /* 0x00001fc50ee17589 */ /* 0x000f6200000e0000 */
[----:B------:R-:W-:Y:S01]  /*3380*/  FMUL.FTZ R195, R19, R195 ;  /* 0x000000c313c37220 */ /* 0x000fe20000410000 */
[----:B------:R-:W-:Y:S01]  /*3390*/  FADD.FTZ R232, R31, -R232 ;  /* 0x800000e81fe87221 */ /* 0x000fe20000010000 */
[----:B--2---:R-:W-:Y:S01]  /*33a0*/  FADD.FTZ R27, R27, -R234 ;  /* 0x800000ea1b1b7221 */ /* 0x004fe20000010000 */
[----:B---3--:R-:W-:Y:S02]  /*33b0*/  VIADD R198, R9, 0x18 ;  /* 0x0000001809c67836 */ /* 0x008fe40000000000 */
[--C-:B------:R-:W-:Y:S01]  /*33c0*/  FADD.FTZ R34, R34, -R233.reuse ;  /* 0x800000e922227221 */ /* 0x100fe20000010000 */
[----:B------:R-:W-:Y:S01]  /*33d0*/  FADD.FTZ R32, R32, -R233 ;  /* 0x800000e920207221 */ /* 0x000fe20000010000 */
[----:B------:R-:W-:Y:S01]  /*33e0*/  MUFU.EX2 R97, R97 ;  /* 0x0000006100617308 */ /* 0x000fe20000000800 */
[----:B------:R-:W2:Y:S04]  /*33f0*/  SHFL.IDX PT, R226, R15, R198, 0x1f ;  /* 0x00001fc60fe27589 */ /* 0x000ea800000e0000 */
[----:B------:R-:W3:Y:S03]  /*3400*/  SHFL.IDX PT, R15, R14, R193, 0x1f ;  /* 0x00001fc10e0f7589 */ /* 0x000ee600000e0000 */
[----:B------:R-:W-:Y:S01]  /*3410*/  MUFU.EX2 R202, R202 ;  /* 0x000000ca00ca7308 */ /* 0x000fe20000000800 */
[----:B------:R-:W-:Y:S01]  /*3420*/  SHFL.IDX PT, R227, R13, R198, 0x1f ;  /* 0x00001fc60de37589 */ /* 0x000fe200000e0000 */
[--C-:B----4-:R-:W-:Y:S01]  /*3430*/  FFMA.FTZ R93, R93, UR4, -R231.reuse ;  /* 0x000000045d5d7c23 */ /* 0x110fe200080108e7 */
[----:B------:R-:W-:Y:S01]  /*3440*/  FFMA.FTZ R208, R208, UR4, -R231 ;  /* 0x00000004d0d07c23 */ /* 0x000fe200080108e7 */
[----:B------:R-:W-:Y:S01]  /*3450*/  FFMA.FTZ R231, R96, UR4, -R228 ;  /* 0x0000000460e77c23 */ /* 0x000fe200080108e4 */
[----:B------:R-:W-:Y:S01]  /*3460*/  FFMA.FTZ R91, -R91, R91, 1 ;  /* 0x3f8000005b5b7423 */ /* 0x000fe2000001015b */
[--C-:B-----5:R-:W-:Y:S01]  /*3470*/  FFMA.FTZ R99, R99, UR4, -R225.reuse ;  /* 0x0000000463637c23 */ /* 0x120fe200080108e1 */
[----:B------:R-:W-:Y:S01]  /*3480*/  FFMA.FTZ R217, R217, UR4, -R225 ;  /* 0x00000004d9d97c23 */ /* 0x000fe200080108e1 */
[----:B------:R-:W4:Y:S01]  /*3490*/  SHFL.IDX PT, R228, R13, R193, 0x1f ;  /* 0x00001fc10de47589 */ /* 0x000f2200000e0000 */
[----:B------:R-:W5:Y:S03]  /*34a0*/  MUFU.EX2 R19, R224 ;  /* 0x000000e000137308 */ /* 0x000f660000000800 */
[----:B------:R-:W1:Y:S01]  /*34b0*/  SHFL.IDX PT, R225, R13, R199, 0x1f ;  /* 0x00001fc70de17589 */ /* 0x000e6200000e0000 */
[--C-:B--2---:R-:W-:Y:S01]  /*34c0*/  FFMA.FTZ R95, R95, UR4, -R226.reuse ;  /* 0x000000045f5f7c23 */ /* 0x104fe200080108e2 */
[----:B------:R-:W-:-:S03]  /*34d0*/  FFMA.FTZ R205, R205, UR4, -R226 ;  /* 0x00000004cdcd7c23 */ /* 0x000fc600080108e2 */
[----:B------:R-:W2:Y:S01]  /*34e0*/  MUFU.EX2 R31, R219 ;  /* 0x000000db001f7308 */ /* 0x000ea20000000800 */
[----:B------:R-:W2:Y:S01]  /*34f0*/  SHFL.IDX PT, R226, R14, R199, 0x1f ;  /* 0x00001fc70ee27589 */ /* 0x000ea200000e0000 */
[--C-:B---3--:R-:W-:Y:S01]  /*3500*/  FFMA.FTZ R222, R98, UR4, -R15.reuse ;  /* 0x0000000462de7c23 */ /* 0x108fe2000801080f */
[----:B------:R-:W-:Y:S02]  /*3510*/  FFMA.FTZ R203, R203, UR4, -R15 ;  /* 0x00000004cbcb7c23 */ /* 0x000fe4000801080f */
[----:B------:R-:W3:Y:S03]  /*3520*/  SHFL.IDX PT, R98, R14, R198, 0x1f ;  /* 0x00001fc60e627589 */ /* 0x000ee600000e0000 */
[----:B------:R5:W-:Y:S01]  /*3530*/  MUFU.EX2 R96, R222 ;  /* 0x000000de00607308 */ /* 0x000be20000000800 */
[----:B----4-:R-:W-:-:S07]  /*3540*/  FFMA.FTZ R102, R102, UR4, -R228 ;  /* 0x0000000466667c23 */ /* 0x010fce00080108e4 */
[----:B------:R4:W-:Y:S01]  /*3550*/  MUFU.EX2 R15, R229 ;  /* 0x000000e5000f7308 */ /* 0x0009e20000000800 */
[----:B-----5:R-:W5:Y:S01]  /*3560*/  SHFL.IDX PT, R222, R13, R9, 0x1f ;  /* 0x00001f090dde7589 */ /* 0x020f6200000e0000 */
[----:B------:R-:W-:Y:S01]  /*3570*/  FFMA.FTZ R216, R216, UR4, -R228 ;  /* 0x00000004d8d87c23 */ /* 0x000fe200080108e4 */
[--C-:B-1----:R-:W-:Y:S01]  /*3580*/  FFMA.FTZ R220, R220, UR4, -R225.reuse ;  /* 0x00000004dcdc7c23 */ /* 0x102fe200080108e1 */
[----:B------:R-:W-:Y:S01]  /*3590*/  FFMA.FTZ R212, R212, UR4, -R225 ;  /* 0x00000004d4d47c23 */ /* 0x000fe200080108e1 */
[----:B------:R-:W-:Y:S02]  /*35a0*/  FSEL R225, R115, -INF , !P6 ;  /* 0xff80000073e17808 */ /* 0x000fe40007000000 */
[----:B------:R-:W-:Y:S01]  /*35b0*/  FSEL R228, R192, -INF , !P1 ;  /* 0xff800000c0e47808 */ /* 0x000fe20004800000 */
[----:B------:R-:W-:Y:S01]  /*35c0*/  FMUL.FTZ R27, R19, R27 ;  /* 0x0000001b131b7220 */ /* 0x000fe20000410000 */
[--C-:B--2---:R-:W-:Y:S01]  /*35d0*/  FFMA.FTZ R230, R230, UR4, -R226.reuse ;  /* 0x00000004e6e67c23 */ /* 0x104fe200080108e2 */
[----:B------:R-:W-:Y:S01]  /*35e0*/  FFMA.FTZ R218, R218, UR4, -R226 ;  /* 0x00000004dada7c23 */ /* 0x000fe200080108e2 */
[----:B----4-:R1:W2:Y:S01]  /*35f0*/  SHFL.IDX PT, R229, R14, R200, 0x1f ;  /* 0x00001fc80ee57589 */ /* 0x0102a200000e0000 */
[----:B------:R-:W-:Y:S01]  /*3600*/  FFMA.FTZ R228, R228, UR4, -R227 ;  /* 0x00000004e4e47c23 */ /* 0x000fe200080108e3 */
[--C-:B---3--:R-:W-:Y:S01]  /*3610*/  FFMA.FTZ R100, R100, UR4, -R98.reuse ;  /* 0x0000000464647c23 */ /* 0x108fe20008010862 */
[----:B------:R-:W-:Y:S01]  /*3620*/  FFMA.FTZ R213, R213, UR4, -R98 ;  /* 0x00000004d5d57c23 */ /* 0x000fe20008010862 */
[----:B------:R-:W3:Y:S01]  /*3630*/  SHFL.IDX PT, R226, R13, R118, 0x1f ;  /* 0x00001f760de27589 */ /* 0x000ee200000e0000 */
[----:B------:R4:W-:Y:S08]  /*3640*/  MUFU.EX2 R98, R230 ;  /* 0x000000e600627308 */ /* 0x0009f00000000800 */
[----:B-1----:R1:W-:Y:S01]  /*3650*/  MUFU.EX2 R14, R231 ;  /* 0x000000e7000e7308 */ /* 0x0023e20000000800 */
[--C-:B-----5:R-:W-:Y:S01]  /*3660*/  FFMA.FTZ R101, R101, UR4, -R222.reuse ;  /* 0x0000000465657c23 */ /* 0x120fe200080108de */
[----:B------:R-:W-:Y:S01]  /*3670*/  FFMA.FTZ R214, R214, UR4, -R222 ;  /* 0x00000004d6d67c23 */ /* 0x000fe200080108de */
[----:B----4-:R-:W-:Y:S04]  /*3680*/  SHFL.IDX PT, R230, R190, R197, 0x1f ;  /* 0x00001fc5bee67589 */ /* 0x010fe800000e0000 */
[----:B------:R-:W4:Y:S01]  /*3690*/  SHFL.IDX PT, R222, R13, R197, 0x1f ;  /* 0x00001fc50dde7589 */ /* 0x000f2200000e0000 */
[----:B------:R-:W-:Y:S01]  /*36a0*/  FFMA.FTZ R219, -R18, R18, 1 ;  /* 0x3f80000012db7423 */ /* 0x000fe20000010112 */
[----:B------:R-:W-:Y:S01]  /*36b0*/  MUFU.EX2 R93, R93 ;  /* 0x0000005d005d7308 */ /* 0x000fe20000000800 */
[--C-:B--2---:R-:W-:Y:S01]  /*36c0*/  FFMA.FTZ R223, R223, UR4, -R229.reuse ;  /* 0x00000004dfdf7c23 */ /* 0x104fe200080108e5 */
[----:B------:R-:W-:Y:S01]  /*36d0*/  FFMA.FTZ R211, R211, UR4, -R229 ;  /* 0x00000004d3d37c23 */ /* 0x000fe200080108e5 */
[----:B------:R-:W-:Y:S01]  /*36e0*/  FSEL R229, R201, -INF , !P4 ;  /* 0xff800000c9e57808 */ /* 0x000fe20006000000 */
[----:B-1----:R-:W-:Y:S01]  /*36f0*/  SHFL.IDX PT, R231, R190, R117, 0x1f ;  /* 0x00001f75bee77589 */ /* 0x002fe200000e0000 */
[--C-:B---3--:R-:W-:Y:S01]  /*3700*/  FFMA.FTZ R235, R235, UR4, -R226.reuse ;  /* 0x00000004ebeb7c23 */ /* 0x108fe200080108e2 */
[----:B------:R-:W-:-:S02]  /*3710*/  FFMA.FTZ R210, R210, UR4, -R226 ;  /* 0x00000004d2d27c23 */ /* 0x000fc400080108e2 */
[----:B------:R-:W-:Y:S01]  /*3720*/  MUFU.EX2 R208, R208 ;  /* 0x000000d000d07308 */ /* 0x000fe20000000800 */
[----:B------:R1:W2:Y:S07]  /*3730*/  SHFL.IDX PT, R226, R13, R200, 0x1f ;  /* 0x00001fc80de27589 */ /* 0x0002ae00000e0000 */
[----:B------:R3:W-:Y:S08]  /*3740*/  MUFU.EX2 R12, R235 ;  /* 0x000000eb000c7308 */ /* 0x0007f00000000800 */
[----:B-1----:R1:W-:Y:S01]  /*3750*/  MUFU.EX2 R13, R223 ;  /* 0x000000df000d7308 */ /* 0x0023e20000000800 */
[----:B---3--:R-:W3:Y:S07]  /*3760*/  LDL R235, [R1+0x18] ;  /* 0x0000180001eb7983 */ /* 0x008eee0000100800 */
[----:B------:R-:W-:Y:S01]  /*3770*/  MUFU.EX2 R95, R95 ;  /* 0x0000005f005f7308 */ /* 0x000fe20000000800 */
[----:B-1----:R-:W-:-:S05]  /*3780*/  FSEL R223, R191, -INF , !P5 ;  /* 0xff800000bfdf7808 */ /* 0x002fca0006800000 */
[--C-:B----4-:R-:W-:Y:S01]  /*3790*/  FFMA.FTZ R223, R223, UR4, -R222.reuse ;  /* 0x00000004dfdf7c23 */ /* 0x110fe200080108de */
[----:B------:R-:W-:Y:S01]  /*37a0*/  FFMA.FTZ R222, R225, UR4, -R222 ;  /* 0x00000004e1de7c23 */ /* 0x000fe200080108de */
[----:B------:R-:W-:Y:S01]  /*37b0*/  FSEL R225, R196, -INF , !P2 ;  /* 0xff800000c4e17808 */ /* 0x000fe20005000000 */
[----:B------:R-:W-:Y:S04]  /*37c0*/  MUFU.EX2 R207, R207 ;  /* 0x000000cf00cf7308 */ /* 0x000fe80000000800 */
[----:B------:R-:W-:Y:S01]  /*37d0*/  FFMA.FTZ R227, R225, UR4, -R227 ;  /* 0x00000004e1e37c23 */ /* 0x000fe200080108e3 */
[----:B------:R-:W-:Y:S01]  /*37e0*/  FSEL R225, R194, -INF , !P3 ;  /* 0xff800000c2e17808 */ /* 0x000fe20005800000 */
[----:B------:R-:W-:Y:S02]  /*37f0*/  FMUL.FTZ R32, R94, R32 ;  /* 0x000000205e207220 */ /* 0x000fe40000410000 */
[----:B------:R-:W-:Y:S02]  /*3800*/  MUFU.EX2 R206, R206 ;  /* 0x000000ce00ce7308 */ /* 0x000fe40000000800 */
[--C-:B--2---:R-:W-:Y:S01]  /*3810*/  FFMA.FTZ R225, R225, UR4, -R226.reuse ;  /* 0x00000004e1e17c23 */ /* 0x104fe200080108e2 */
[----:B------:R-:W-:-:S02]  /*3820*/  FFMA.FTZ R226, R229, UR4, -R226 ;  /* 0x00000004e5e27c23 */ /* 0x000fc400080108e2 */
[----:B------:R-:W-:Y:S03]  /*3830*/  SHFL.IDX PT, R229, R190, R198, 0x1f ;  /* 0x00001fc6bee57589 */ /* 0x000fe600000e0000 */
[----:B------:R-:W-:Y:S01]  /*3840*/  MUFU.EX2 R203, R203 ;  /* 0x000000cb00cb7308 */ /* 0x000fe20000000800 */
[----:B------:R-:W1:Y:S07]  /*3850*/  SHFL.IDX PT, R190, R190, R200, 0x1f ;  /* 0x00001fc8bebe7589 */ /* 0x000e6e00000e0000 */
[----:B------:R-:W2:Y:S01]  /*3860*/  MUFU.EX2 R18, R221 ;  /* 0x000000dd00127308 */ /* 0x000ea20000000800 */
[----:B------:R-:W-:-:S04]  /*3870*/  FADD.FTZ R30, R30, -R231 ;  /* 0x800000e71e1e7221 */ /* 0x000fc80000010000 */
[----:B------:R-:W-:-:S03]  /*3880*/  FMUL.FTZ R30, R31, R30 ;  /* 0x0000001e1f1e7220 */ /* 0x000fc60000410000 */
[----:B------:R-:W-:Y:S08]  /*3890*/  MUFU.EX2 R218, R218 ;  /* 0x000000da00da7308 */ /* 0x000ff00000000800 */
[----:B------:R-:W-:Y:S01]  /*38a0*/  MUFU.EX2 R217, R217 ;  /* 0x000000d900d97308 */ /* 0x000fe20000000800 */
[--C-:B-1----:R-:W-:Y:S01]  /*38b0*/  FADD.FTZ R37, R37, -R190.reuse ;  /* 0x800000be25257221 */ /* 0x102fe20000010000 */
[----:B------:R-:W-:Y:S01]  /*38c0*/  FADD.FTZ R39, R39, -R190 ;  /* 0x800000be27277221 */ /* 0x000fe20000010000 */
[----:B------:R-:W-:Y:S01]  /*38d0*/  FFMA.FTZ R190, -R21, R21, 1 ;  /* 0x3f80000015be7423 */ /* 0x000fe20000010115 */
[----:B------:R-:W-:-:S04]  /*38e0*/  FFMA.FTZ R21, -R20, R20, 1 ;  /* 0x3f80000014157423 */ /* 0x000fc80000010114 */
[----:B------:R-:W-:Y:S01]  /*38f0*/  FMUL.FTZ R21, R21, R27 ;  /* 0x0000001b15157220 */ /* 0x000fe20000410000 */
[----:B------:R-:W-:Y:S01]  /*3900*/  FFMA.FTZ R27, -R22, R22, 1 ;  /* 0x3f800000161b7423 */ /* 0x000fe20000010116 */
[----:B------:R-:W-:Y:S01]  /*3910*/  FFMA.FTZ R22, -R23, R23, 1 ;  /* 0x3f80000017167423 */ /* 0x000fe20000010117 */
[----:B------:R-:W-:Y:S01]  /*3920*/  FMUL.FTZ R23, R26, R29 ;  /* 0x0000001d1a177220 */ /* 0x000fe20000410000 */
[----:B------:R-:W-:Y:S02]  /*3930*/  MUFU.EX2 R99, R99 ;  /* 0x0000006300637308 */ /* 0x000fe40000000800 */
[----:B------:R-:W-:Y:S01]  /*3940*/  FMUL.FTZ R22, R22, R30 ;  /* 0x0000001e16167220 */ /* 0x000fe20000410000 */
[----:B------:R-:W-:Y:S01]  /*3950*/  FMUL.FTZ R23, R27, R23 ;  /* 0x000000171b177220 */ /* 0x000fe20000410000 */
[----:B--2---:R-:W-:Y:S01]  /*3960*/  FMUL.FTZ R27, R18, R232 ;  /* 0x000000e8121b7220 */ /* 0x004fe20000410000 */
[----:B------:R-:W-:Y:S01]  /*3970*/  FFMA.FTZ R30, -R72, R72, 1 ;  /* 0x3f800000481e7423 */ /* 0x000fe20000010148 */
[----:B------:R-:W-:Y:S01]  /*3980*/  FFMA.FTZ R89, -R89, R89, 1 ;  /* 0x3f80000059597423 */ /* 0x000fe20000010159 */
[----:B------:R-:W-:Y:S01]  /*3990*/  FFMA.FTZ R184, -R184, R184, 1 ;  /* 0x3f800000b8b87423 */ /* 0x000fe200000101b8 */
[----:B------:R-:W-:Y:S01]  /*39a0*/  MUFU.EX2 R100, R100 ;  /* 0x0000006400647308 */ /* 0x000fe20000000800 */
[----:B------:R-:W-:-:S07]  /*39b0*/  FMUL.FTZ R30, R30, R27 ;  /* 0x0000001b1e1e7220 */ /* 0x000fce0000410000 */
[----:B------:R-:W1:Y:S01]  /*39c0*/  MUFU.EX2 R27, R205 ;  /* 0x000000cd001b7308 */ /* 0x000e620000000800 */
[--C-:B------:R-:W-:Y:S01]  /*39d0*/  FADD.FTZ R33, R33, -R230.reuse ;  /* 0x800000e621217221 */ /* 0x100fe20000010000 */
[----:B------:R-:W-:Y:S01]  /*39e0*/  FADD.FTZ R35, R35, -R230 ;  /* 0x800000e623237221 */ /* 0x000fe20000010000 */
[----:B------:R-:W-:Y:S01]  /*39f0*/  FFMA.FTZ R29, -R73, R73, 1 ;  /* 0x3f800000491d7423 */ /* 0x000fe20000010149 */
[----:B------:R-:W-:Y:S01]  /*3a00*/  FMUL.FTZ R73, R209, R34 ;  /* 0x00000022d1497220 */ /* 0x000fe20000410000 */
[----:B------:R-:W-:Y:S01]  /*3a10*/  FFMA.FTZ R34, -R74, R74, 1 ;  /* 0x3f8000004a227423 */ /* 0x000fe2000001014a */
[----:B------:R-:W-:Y:S01]  /*3a20*/  FMUL.FTZ R33, R93, R33 ;  /* 0x000000215d217220 */ /* 0x000fe20000410000 */
[----:B------:R-:W-:Y:S01]  /*3a30*/  FADD.FTZ R38, R38, -R229 ;  /* 0x800000e526267221 */ /* 0x000fe20000010000 */
[----:B------:R-:W-:Y:S01]  /*3a40*/  FMUL.FTZ R35, R208, R35 ;  /* 0x00000023d0237220 */ /* 0x000fe20000410000 */
[----:B------:R-:W-:Y:S01]  /*3a50*/  FADD.FTZ R28, R28, -R231 ;  /* 0x800000e71c1c7221 */ /* 0x000fe20000010000 */
[----:B------:R-:W-:Y:S01]  /*3a60*/  FMUL.FTZ R34, R34, R33 ;  /* 0x0000002122227220 */ /* 0x000fe20000410000 */
[----:B------:R-:W-:Y:S01]  /*3a70*/  MUFU.EX2 R213, R213 ;  /* 0x000000d500d57308 */ /* 0x000fe20000000800 */
[----:B------:R-:W-:Y:S01]  /*3a80*/  FMUL.FTZ R33, R76, R35 ;  /* 0x000000234c217220 */ /* 0x000fe20000410000 */
[----:B------:R-:W-:Y:S01]  /*3a90*/  FFMA.FTZ R35, -R79, R79, 1 ;  /* 0x3f8000004f237423 */ /* 0x000fe2000001014f */
[----:B-1----:R-:W-:Y:S01]  /*3aa0*/  FMUL.FTZ R38, R27, R38 ;  /* 0x000000261b267220 */ /* 0x002fe20000410000 */
[----:B------:R-:W-:-:S04]  /*3ab0*/  FMUL.FTZ R20, R24, R28 ;  /* 0x0000001c18147220 */ /* 0x000fc80000410000 */
[----:B------:R-:W-:Y:S01]  /*3ac0*/  MUFU.EX2 R92, R92 ;  /* 0x0000005c005c7308 */ /* 0x000fe20000000800 */
[----:B------:R-:W1:Y:S01]  /*3ad0*/  SHFL.IDX PT, R28, R11, R9, 0x1f ;  /* 0x00001f090b1c7589 */ /* 0x000e6200000e0000 */
[----:B------:R-:W-:-:S03]  /*3ae0*/  FMUL.FTZ R35, R35, R38 ;  /* 0x0000002623237220 */ /* 0x000fc60000410000 */
[----:B------:R-:W2:Y:S01]  /*3af0*/  SHFL.IDX PT, R38, R11, R118, 0x1f ;  /* 0x00001f760b267589 */ /* 0x000ea200000e0000 */
[----:B------:R-:W-:Y:S02]  /*3b00*/  FFMA.FTZ R90, -R90, R90, 1 ;  /* 0x3f8000005a5a7423 */ /* 0x000fe4000001015a */
[----:B------:R-:W-:Y:S01]  /*3b10*/  MUFU.EX2 R101, R101 ;  /* 0x0000006500657308 */ /* 0x000fe20000000800 */
[----:B------:R-:W4:Y:S01]  /*3b20*/  SHFL.IDX PT, R74, R11, R199, 0x1f ;  /* 0x00001fc70b4a7589 */ /* 0x000f2200000e0000 */
[----:B------:R-:W-:Y:S01]  /*3b30*/  FADD.FTZ R36, R36, -R229 ;  /* 0x800000e524247221 */ /* 0x000fe20000010000 */
[----:B------:R-:W-:Y:S01]  /*3b40*/  FMUL.FTZ R29, R29, R32 ;  /* 0x000000201d1d7220 */ /* 0x000fe20000410000 */
[----:B------:R-:W-:Y:S02]  /*3b50*/  FFMA.FTZ R32, -R75, R75, 1 ;  /* 0x3f8000004b207423 */ /* 0x000fe4000001014b */
[----:B------:R-:W-:Y:S01]  /*3b60*/  FMUL.FTZ R36, R95, R36 ;  /* 0x000000245f247220 */ /* 0x000fe20000410000 */
[----:B------:R-:W-:Y:S01]  /*3b70*/  FMUL.FTZ R39, R207, R39 ;  /* 0x00000027cf277220 */ /* 0x000fe20000410000 */
[----:B------:R-:W-:Y:S01]  /*3b80*/  FMUL.FTZ R32, R32, R73 ;  /* 0x0000004920207220 */ /* 0x000fe20000410000 */
[----:B------:R-:W5:Y:S01]  /*3b90*/  SHFL.IDX PT, R72, R11, R193, 0x1f ;  /* 0x00001fc10b487589 */ /* 0x000f6200000e0000 */
[----:B------:R-:W-:Y:S01]  /*3ba0*/  FMUL.FTZ R36, R77, R36 ;  /* 0x000000244d247220 */ /* 0x000fe20000410000 */
[----:B------:R-:W-:Y:S02]  /*3bb0*/  MUFU.EX2 R102, R102 ;  /* 0x0000006600667308 */ /* 0x000fe40000000800 */
[----:B------:R-:W5:Y:S04]  /*3bc0*/  SHFL.IDX PT, R73, R11, R117, 0x1f ;  /* 0x00001f750b497589 */ /* 0x000f6800000e0000 */
[----:B------:R-:W5:Y:S01]  /*3bd0*/  SHFL.IDX PT, R75, R11, R197, 0x1f ;  /* 0x00001fc50b4b7589 */ /* 0x000f6200000e0000 */
[--C-:B-1----:R-:W-:Y:S01]  /*3be0*/  FADD.FTZ R40, R40, -R28.reuse ;  /* 0x8000001c28287221 */ /* 0x102fe20000010000 */
[----:B------:R-:W-:Y:S02]  /*3bf0*/  MUFU.EX2 R119, R119 ;  /* 0x0000007700777308 */ /* 0x000fe40000000800 */
[----:B------:R-:W-:Y:S04]  /*3c00*/  SHFL.IDX PT, R76, R11, R198, 0x1f ;  /* 0x00001fc60b4c7589 */ /* 0x000fe800000e0000 */
[----:B------:R1:W5:Y:S02]  /*3c10*/  SHFL.IDX PT, R77, R11, R200, 0x1f ;  /* 0x00001fc80b4d7589 */ /* 0x00036400000e0000 */
[----:B------:R-:W-:Y:S01]  /*3c20*/  MUFU.EX2 R103, R103 ;  /* 0x0000006700677308 */ /* 0x000fe20000000800 */
[----:B-1----:R-:W-:Y:S01]  /*3c30*/  FMUL.FTZ R11, R80, R39 ;  /* 0x00000027500b7220 */ /* 0x002fe20000410000 */
[----:B------:R-:W-:Y:S01]  /*3c40*/  FADD.FTZ R39, R42, -R28 ;  /* 0x8000001c2a277221 */ /* 0x000fe20000010000 */
[----:B--2---:R-:W-:Y:S01]  /*3c50*/  FADD.FTZ R28, R45, -R38 ;  /* 0x800000262d1c7221 */ /* 0x004fe20000010000 */
[----:B----4-:R-:W-:-:S02]  /*3c60*/  FADD.FTZ R45, R48, -R74 ;  /* 0x8000004a302d7221 */ /* 0x010fc40000010000 */
[----:B------:R1:W2:Y:S01]  /*3c70*/  LDS R48, [R10+0x380] ;  /* 0x000380000a307984 */ /* 0x0002a20000000800 */
[--C-:B-----5:R-:W-:Y:S01]  /*3c80*/  FADD.FTZ R41, R41, -R72.reuse ;  /* 0x8000004829297221 */ /* 0x120fe20000010000 */
[----:B------:R-:W-:Y:S01]  /*3c90*/  FADD.FTZ R72, R43, -R72 ;  /* 0x800000482b487221 */ /* 0x000fe20000010000 */
[--C-:B------:R-:W-:Y:S01]  /*3ca0*/  FADD.FTZ R43, R44, -R73.reuse ;  /* 0x800000492c2b7221 */ /* 0x100fe20000010000 */
[----:B------:R-:W-:Y:S01]  /*3cb0*/  FADD.FTZ R73, R46, -R73 ;  /* 0x800000492e497221 */ /* 0x000fe20000010000 */
[--C-:B------:R-:W-:Y:S01]  /*3cc0*/  FADD.FTZ R42, R51, -R75.reuse ;  /* 0x8000004b332a7221 */ /* 0x100fe20000010000 */
[----:B------:R-:W-:Y:S01]  /*3cd0*/  FFMA.FTZ R46, -R81, R81, 1 ;  /* 0x3f800000512e7423 */ /* 0x000fe20000010151 */
[----:B------:R-:W-:Y:S01]  /*3ce0*/  FMUL.FTZ R51, R15, R40 ;  /* 0x000000280f337220 */ /* 0x000fe20000410000 */
[----:B------:R-:W-:Y:S01]  /*3cf0*/  FADD.FTZ R79, R50, -R74 ;  /* 0x8000004a324f7221 */ /* 0x000fe20000010000 */
[----:B-1----:R-:W-:Y:S02]  /*3d00*/  FMUL.FTZ R10, R14, R43 ;  /* 0x0000002b0e0a7220 */ /* 0x002fe40000410000 */
[----:B------:R-:W-:Y:S01]  /*3d10*/  FMUL.FTZ R46, R46, R51 ;  /* 0x000000332e2e7220 */ /* 0x000fe20000410000 */
[----:B------:R-:W-:Y:S01]  /*3d20*/  FFMA.FTZ R51, -R85, R85, 1 ;  /* 0x3f80000055337423 */ /* 0x000fe20000010155 */
[----:B------:R-:W-:Y:S01]  /*3d30*/  FADD.FTZ R47, R47, -R38 ;  /* 0x800000262f2f7221 */ /* 0x000fe20000010000 */
        /* <DEDUP_REMOVED lines=8> */
[----:B------:R-:W-:Y:S01]  /*3dc0*/  FADD.FTZ R44, R53, -R77 ;  /* 0x8000004d352c7221 */ /* 0x000fe20000010000 */
[----:B------:R-:W-:Y:S01]  /*3dd0*/  FMUL.FTZ R10, R202, R47 ;  /* 0x0000002fca0a7220 */ /* 0x000fe20000410000 */
        /* <DEDUP_REMOVED lines=10> */
[----:B------:R-:W1:Y:S01]  /*3e80*/  MUFU.EX2 R10, R211 ;  /* 0x000000d3000a7308 */ /* 0x000e620000000800 */
[----:B------:R-:W-:Y:S01]  /*3e90*/  FMUL.FTZ R43, R99, R38 ;  /* 0x00000026632b7220 */ /* 0x000fe20000410000 */
[----:B--2---:R-:W2:Y:S04]  /*3ea0*/  SHFL.IDX PT, R73, R48, R9, 0x1f ;  /* 0x00001f0930497589 */ /* 0x004ea800000e0000 */
[----:B------:R-:W4:Y:S01]  /*3eb0*/  SHFL.IDX PT, R72, R48, R193, 0x1f ;  /* 0x00001fc130487589 */ /* 0x000f2200000e0000 */
[----:B------:R-:W-:-:S03]  /*3ec0*/  FMUL.FTZ R38, R184, R75 ;  /* 0x0000004bb8267220 */ /* 0x000fc60000410000 */
[----:B------:R-:W5:Y:S04]  /*3ed0*/  SHFL.IDX PT, R118, R48, R118, 0x1f ;  /* 0x00001f7630767589 */ /* 0x000f6800000e0000 */
[----:B------:R-:W5:Y:S04]  /*3ee0*/  SHFL.IDX PT, R199, R48, R199, 0x1f ;  /* 0x00001fc730c77589 */ /* 0x000f6800000e0000 */
[----:B------:R-:W5:Y:S04]  /*3ef0*/  SHFL.IDX PT, R28, R48, R197, 0x1f ;  /* 0x00001fc5301c7589 */ /* 0x000f6800000e0000 */
[----:B------:R-:W5:Y:S04]  /*3f00*/  SHFL.IDX PT, R117, R48, R117, 0x1f ;  /* 0x00001f7530757589 */ /* 0x000f6800000e0000 */
[----:B------:R-:W5:Y:S04]  /*3f10*/  SHFL.IDX PT, R75, R48, R198, 0x1f ;  /* 0x00001fc6304b7589 */ /* 0x000f6800000e0000 */
[----:B------:R4:W3:Y:S01]  /*3f20*/  SHFL.IDX PT, R200, R48, R200, 0x1f ;  /* 0x00001fc830c87589 */ /* 0x0008e200000e0000 */
[----:B------:R-:W5:Y:S01]  /*3f30*/  MUFU.EX2 R220, R220 ;  /* 0x000000dc00dc7308 */ /* 0x000f620000000800 */
[----:B------:R-:W-:Y:S01]  /*3f40*/  FMUL.FTZ R42, R90, R43 ;  /* 0x0000002b5a2a7220 */ /* 0x000fe20000410000 */
[----:B------:R-:W-:Y:S01]  /*3f50*/  FADD.FTZ R55, R55, -R77 ;  /* 0x8000004d37377221 */ /* 0x000fe20000010000 */
[----:B------:R-:W-:Y:S01]  /*3f60*/  FADD.FTZ R54, R54, -R76 ;  /* 0x8000004c36367221 */ /* 0x000fe20000010000 */
[----:B------:R-:W-:-:S04]  /*3f70*/  FFMA.FTZ R185, -R185, R185, 1 ;  /* 0x3f800000b9b97423 */ /* 0x000fc800000101b9 */
[----:B------:R-:W5:Y:S01]  /*3f80*/  MUFU.EX2 R214, R214 ;  /* 0x000000d600d67308 */ /* 0x000f620000000800 */
[----:B------:R-:W-:Y:S01]  /*3f90*/  FMUL.FTZ R74, R100, R49 ;  /* 0x00000031644a7220 */ /* 0x000fe20000410000 */
[----:B------:R-:W-:-:S06]  /*3fa0*/  FFMA.FTZ R188, -R188, R188, 1 ;  /* 0x3f800000bcbc7423 */ /* 0x000fcc00000101bc */
[----:B------:R-:W3:Y:S01]  /*3fb0*/  MUFU.EX2 R43, R216 ;  /* 0x000000d8002b7308 */ /* 0x000ee20000000800 */
[----:B-1----:R-:W-:-:S07]  /*3fc0*/  FMUL.FTZ R79, R10, R55 ;  /* 0x000000370a4f7220 */ /* 0x002fce0000410000 */
[----:B------:R-:W1:Y:S01]  /*3fd0*/  MUFU.EX2 R221, R222 ;  /* 0x000000de00dd7308 */ /* 0x000e620000000800 */
[----:B------:R-:W-:Y:S01]  /*3fe0*/  FFMA.FTZ R186, -R186, R186, 1 ;  /* 0x3f800000baba7423 */ /* 0x000fe200000101ba */
[----:B------:R-:W-:Y:S01]  /*3ff0*/  FFMA.FTZ R187, -R187, R187, 1 ;  /* 0x3f800000bbbb7423 */ /* 0x000fe200000101bb */
[----:B------:R-:W-:Y:S01]  /*4000*/  FMUL.FTZ R54, R213, R54 ;  /* 0x00000036d5367220 */ /* 0x000fe20000410000 */
[----:B------:R-:W-:-:S04]  /*4010*/  FMUL.FTZ R77, R13, R44 ;  /* 0x0000002c0d4d7220 */ /* 0x000fc80000410000 */
[----:B------:R-:W1:Y:S01]  /*4020*/  MUFU.EX2 R227, R227 ;  /* 0x000000e300e37308 */ /* 0x000e620000000800 */
[----:B------:R-:W-:Y:S01]  /*4030*/  FMUL.FTZ R55, R185, R74 ;  /* 0x0000004ab9377220 */ /* 0x000fe20000410000 */
[----:B--2---:R-:W-:Y:S01]  /*4040*/  FADD.FTZ R74, R56, -R73 ;  /* 0x80000049384a7221 */ /* 0x004fe20000010000 */
[----:B------:R-:W-:-:S05]  /*4050*/  FMUL.FTZ R44, R188, R79 ;  /* 0x0000004fbc2c7220 */ /* 0x000fca0000410000 */
[----:B------:R-:W2:Y:S01]  /*4060*/  MUFU.EX2 R215, R215 ;  /* 0x000000d700d77308 */ /* 0x000ea20000000800 */
[----:B------:R-:W-:Y:S01]  /*4070*/  FFMA.FTZ R78, -R78, R78, 1 ;  /* 0x3f8000004e4e7423 */ /* 0x000fe2000001014e */
[----:B------:R-:W-:-:S06]  /*4080*/  FMUL.FTZ R37, R92, R37 ;  /* 0x000000255c257220 */ /* 0x000fcc0000410000 */
[----:B------:R-:W2:Y:S01]  /*4090*/  MUFU.EX2 R210, R210 ;  /* 0x000000d200d27308 */ /* 0x000ea20000000800 */
[----:B----4-:R-:W-:Y:S01]  /*40a0*/  FADD.FTZ R79, R57, -R72 ;  /* 0x80000048394f7221 */ /* 0x010fe20000010000 */
[----:B------:R-:W-:-:S06]  /*40b0*/  FMUL.FTZ R49, R187, R54 ;  /* 0x00000036bb317220 */ /* 0x000fcc0000410000 */
[----:B------:R-:W-:Y:S01]  /*40c0*/  MUFU.EX2 R223, R223 ;  /* 0x000000df00df7308 */ /* 0x000fe20000000800 */
[----:B------:R-:W-:Y:S01]  /*40d0*/  FMUL.FTZ R48, R186, R77 ;  /* 0x0000004dba307220 */ /* 0x000fe20000410000 */
[----:B-----5:R-:W-:-:S06]  /*40e0*/  FADD.FTZ R81, R61, -R118 ;  /* 0x800000763d517221 */ /* 0x020fcc0000010000 */
[----:B------:R-:W-:Y:S01]  /*40f0*/  MUFU.EX2 R228, R228 ;  /* 0x000000e400e47308 */ /* 0x000fe20000000800 */
[----:B------:R-:W-:-:S07]  /*4100*/  FADD.FTZ R57, R64, -R199 ;  /* 0x800000c740397221 */ /* 0x000fce0000010000 */
[----:B------:R-:W-:Y:S01]  /*4110*/  MUFU.EX2 R225, R225 ;  /* 0x000000e100e17308 */ /* 0x000fe20000000800 */
[----:B------:R-:W-:-:S07]  /*4120*/  FFMA.FTZ R83, -R83, R83, 1 ;  /* 0x3f80000053537423 */ /* 0x000fce0000010153 */
[----:B------:R-:W4:Y:S01]  /*4130*/  MUFU.EX2 R212, R212 ;  /* 0x000000d400d47308 */ /* 0x000f220000000800 */
[----:B------:R-:W-:-:S07]  /*4140*/  FADD.FTZ R77, R58, -R73 ;  /* 0x800000493a4d7221 */ /* 0x000fce0000010000 */
[----:B------:R-:W5:Y:S01]  /*4150*/  MUFU.EX2 R226, R226 ;  /* 0x000000e200e27308 */ /* 0x000f620000000800 */
[----:B------:R-:W-:Y:S01]  /*4160*/  FADD.FTZ R76, R59, -R72 ;  /* 0x800000483b4c7221 */ /* 0x000fe20000010000 */
[----:B------:R-:W-:Y:S01]  /*4170*/  FADD.FTZ R56, R65, -R28 ;  /* 0x8000001c41387221 */ /* 0x000fe20000010000 */
[----:B------:R-:W-:Y:S01]  /*4180*/  FFMA.FTZ R54, -R189, R189, 1 ;  /* 0x3f800000bd367423 */ /* 0x000fe200000101bd */
[----:B------:R-:W-:Y:S01]  /*4190*/  FMUL.FTZ R61, R101, R74 ;  /* 0x0000004a653d7220 */ /* 0x000fe20000410000 */
[----:B------:R-:W-:Y:S01]  /*41a0*/  FADD.FTZ R25, R25, -R234 ;  /* 0x800000ea19197221 */ /* 0x000fe20000010000 */
[--C-:B------:R-:W-:Y:S01]  /*41b0*/  FADD.FTZ R60, R60, -R117.reuse ;  /* 0x800000753c3c7221 */ /* 0x100fe20000010000 */
[----:B------:R-:W-:Y:S01]  /*41c0*/  FADD.FTZ R28, R67, -R28 ;  /* 0x8000001c431c7221 */ /* 0x000fe20000010000 */
[----:B------:R-:W-:Y:S01]  /*41d0*/  FMUL.FTZ R37, R78, R37 ;  /* 0x000000254e257220 */ /* 0x000fe20000410000 */
[----:B------:R-:W-:Y:S01]  /*41e0*/  FADD.FTZ R78, R62, -R117 ;  /* 0x800000753e4e7221 */ /* 0x000fe20000010000 */
[--C-:B------:R-:W-:Y:S01]  /*41f0*/  FADD.FTZ R59, R68, -R75.reuse ;  /* 0x8000004b443b7221 */ /* 0x100fe20000010000 */
[----:B------:R-:W-:Y:S01]  /*4200*/  FADD.FTZ R70, R70, -R75 ;  /* 0x8000004b46467221 */ /* 0x000fe20000010000 */
[----:B------:R-:W-:Y:S01]  /*4210*/  FFMA.FTZ R112, -R112, R112, 1 ;  /* 0x3f80000070707423 */ /* 0x000fe20000010170 */
[----:B------:R-:W-:Y:S01]  /*4220*/  FMUL.FTZ R57, R220, R57 ;  /* 0x00000039dc397220 */ /* 0x000fe20000410000 */
[----:B------:R-:W-:Y:S01]  /*4230*/  FMUL.FTZ R20, R190, R20 ;  /* 0x00000014be147220 */ /* 0x000fe20000410000 */
[----:B------:R-:W-:Y:S01]  /*4240*/  FMUL.FTZ R40, R83, R40 ;  /* 0x0000002853287220 */ /* 0x000fe20000410000 */
[----:B------:R-:W-:Y:S01]  /*4250*/  FMUL.FTZ R54, R54, R61 ;  /* 0x0000003d36367220 */ /* 0x000fe20000410000 */
[----:B------:R-:W-:Y:S01]  /*4260*/  FFMA.FTZ R73, -R105, R105, 1 ;  /* 0x3f80000069497423 */ /* 0x000fe20000010169 */
[----:B------:R-:W-:Y:S01]  /*4270*/  FFMA.FTZ R72, -R106, R106, 1 ;  /* 0x3f8000006a487423 */ /* 0x000fe2000001016a */
[----:B------:R-:W-:Y:S01]  /*4280*/  FFMA.FTZ R75, -R107, R107, 1 ;  /* 0x3f8000006b4b7423 */ /* 0x000fe2000001016b */
[----:B------:R-:W-:Y:S01]  /*4290*/  FMUL.FTZ R77, R214, R77 ;  /* 0x0000004dd64d7220 */ /* 0x000fe20000410000 */
[----:B------:R-:W-:Y:S01]  /*42a0*/  FMUL.FTZ R62, R102, R79 ;  /* 0x0000004f663e7220 */ /* 0x000fe20000410000 */
[----:B---3--:R-:W-:Y:S01]  /*42b0*/  FMUL.FTZ R76, R43, R76 ;  /* 0x0000004c2b4c7220 */ /* 0x008fe20000410000 */
[----:B------:R-:W-:Y:S01]  /*42c0*/  FMUL.FTZ R25, R119, R25 ;  /* 0x0000001977197220 */ /* 0x000fe20000410000 */
[----:B------:R-:W-:Y:S01]  /*42d0*/  FADD.FTZ R83, R63, -R118 ;  /* 0x800000763f537221 */ /* 0x000fe20000010000 */
[----:B------:R-:W-:Y:S01]  /*42e0*/  FFMA.FTZ R74, -R108, R108, 1 ;  /* 0x3f8000006c4a7423 */ /* 0x000fe2000001016c */
[----:B------:R-:W-:Y:S01]  /*42f0*/  FMUL.FTZ R61, R103, R60 ;  /* 0x0000003c673d7220 */ /* 0x000fe20000410000 */
[----:B------:R-:W-:Y:S01]  /*4300*/  FFMA.FTZ R115, -R115, R115, 1 ;  /* 0x3f80000073737423 */ /* 0x000fe20000010173 */
[----:B-1----:R-:W-:Y:S01]  /*4310*/  FMUL.FTZ R28, R221, R28 ;  /* 0x0000001cdd1c7220 */ /* 0x002fe20000410000 */
[----:B------:R-:W-:Y:S01]  /*4320*/  FADD.FTZ R199, R66, -R199 ;  /* 0x800000c742c77221 */ /* 0x000fe20000010000 */
[--C-:B------:R-:W-:Y:S01]  /*4330*/  FADD.FTZ R58, R69, -R200.reuse ;  /* 0x800000c8453a7221 */ /* 0x100fe20000010000 */
[----:B------:R-:W-:Y:S01]  /*4340*/  FADD.FTZ R71, R71, -R200 ;  /* 0x800000c847477221 */ /* 0x000fe20000010000 */
        /* <DEDUP_REMOVED lines=11> */
[----:B------:R-:W-:Y:S01]  /*4400*/  FFMA.FTZ R79, -R111, R111, 1 ;  /* 0x3f8000006f4f7423 */ /* 0x000fe2000001016f */
[----:B--2---:R-:W-:Y:S01]  /*4410*/  FMUL.FTZ R63, R215, R78 ;  /* 0x0000004ed73f7220 */ /* 0x004fe20000410000 */
[----:B------:R-:W-:Y:S01]  /*4420*/  FMUL.FTZ R60, R12, R81 ;  /* 0x000000510c3c7220 */ /* 0x000fe20000410000 */
[----:B------:R-:W-:Y:S01]  /*4430*/  FMUL.FTZ R62, R210, R83 ;  /* 0x00000053d23e7220 */ /* 0x000fe20000410000 */
[----:B------:R-:W-:Y:S01]  /*4440*/  FMUL.FTZ R74, R74, R61 ;  /* 0x0000003d4a4a7220 */ /* 0x000fe20000410000 */
[----:B------:R-:W-:Y:S01]  /*4450*/  FMUL.FTZ R115, R115, R28 ;  /* 0x0000001c73737220 */ /* 0x000fe20000410000 */
[----:B------:R-:W-:Y:S01]  /*4460*/  F2FP.F16.F32.PACK_AB R70, R23, R20 ;  /* 0x000000141746723e */ /* 0x000fe200000000ff */
[----:B------:R-:W-:Y:S01]  /*4470*/  FFMA.FTZ R191, -R191, R191, 1 ;  /* 0x3f800000bfbf7423 */ /* 0x000fe200000101bf */
[----:B------:R-:W-:Y:S01]  /*4480*/  FFMA.FTZ R114, -R114, R114, 1 ;  /* 0x3f80000072727423 */ /* 0x000fe20000010172 */
[----:B----4-:R-:W-:Y:S01]  /*4490*/  FMUL.FTZ R199, R212, R199 ;  /* 0x000000c7d4c77220 */ /* 0x010fe20000410000 */
[----:B------:R-:W-:Y:S01]  /*44a0*/  FMUL.FTZ R56, R223, R56 ;  /* 0x00000038df387220 */ /* 0x000fe20000410000 */
[----:B------:R-:W-:Y:S01]  /*44b0*/  FFMA.FTZ R192, -R192, R192, 1 ;  /* 0x3f800000c0c07423 */ /* 0x000fe200000101c0 */
[----:B------:R-:W-:Y:S01]  /*44c0*/  FFMA.FTZ R194, -R194, R194, 1 ;  /* 0x3f800000c2c27423 */ /* 0x000fe200000101c2 */
[----:B------:R-:W-:Y:S01]  /*44d0*/  FFMA.FTZ R196, -R196, R196, 1 ;  /* 0x3f800000c4c47423 */ /* 0x000fe200000101c4 */
[----:B------:R-:W-:Y:S01]  /*44e0*/  FFMA.FTZ R201, -R201, R201, 1 ;  /* 0x3f800000c9c97423 */ /* 0x000fe200000101c9 */
[----:B------:R-:W-:Y:S01]  /*44f0*/  FMUL.FTZ R59, R228, R59 ;  /* 0x0000003be43b7220 */ /* 0x000fe20000410000 */
[----:B------:R-:W-:Y:S01]  /*4500*/  FMUL.FTZ R61, R225, R58 ;  /* 0x0000003ae13d7220 */ /* 0x000fe20000410000 */
[----:B-----5:R-:W-:Y:S01]  /*4510*/  FMUL.FTZ R28, R226, R71 ;  /* 0x00000047e21c7220 */ /* 0x020fe20000410000 */
        /* <DEDUP_REMOVED lines=29> */
[----:B------:R1:W-:Y:S01]  /*46f0*/  STSM.16.MT88.4 [R20+0x1a800], R68 ;  /* 0x01a8004414007844 */ /* 0x0003e20000004200 */
[----:B------:R-:W-:Y:S02]  /*4700*/  R2UR UR6, R236 ;  /* 0x00000000ec0672ca */ /* 0x000fe400000e0000 */
[----:B------:R-:W-:Y:S02]  /*4710*/  F2FP.F16.F32.PACK_AB R53, R75, R72 ;  /* 0x000000484b35723e */ /* 0x000fe400000000ff */
[----:B------:R-:W-:Y:S02]  /*4720*/  F2FP.F16.F32.PACK_AB R54, R77, R74 ;  /* 0x0000004a4d36723e */ /* 0x000fe400000000ff */
[----:B------:R-:W-:Y:S01]  /*4730*/  F2FP.F16.F32.PACK_AB R55, R79, R76 ;  /* 0x0000004c4f37723e */ /* 0x000fe200000000ff */
[----:B------:R1:W-:Y:S01]  /*4740*/  STSM.16.MT88.4 [R20+0x1b000], R64 ;  /* 0x01b0004014007844 */ /* 0x0003e20000004200 */
[----:B------:R-:W-:-:S02]  /*4750*/  F2FP.F16.F32.PACK_AB R48, R191, R112 ;  /* 0x00000070bf30723e */ /* 0x000fc400000000ff */
[----:B------:R-:W-:Y:S02]  /*4760*/  F2FP.F16.F32.PACK_AB R49, R115, R114 ;  /* 0x000000727331723e */ /* 0x000fe400000000ff */
[----:B------:R-:W-:Y:S02]  /*4770*/  F2FP.F16.F32.PACK_AB R50, R81, R192 ;  /* 0x000000c05132723e */ /* 0x000fe400000000ff */
[----:B------:R-:W-:Y:S01]  /*4780*/  F2FP.F16.F32.PACK_AB R51, R201, R196 ;  /* 0x000000c4c933723e */ /* 0x000fe200000000ff */
[----:B------:R1:W-:Y:S01]  /*4790*/  STSM.16.MT88.4 [R20+0x1b800], R60 ;  /* 0x01b8003c14007844 */ /* 0x0003e20000004200 */
[----:B------:R-:W-:Y:S02]  /*47a0*/  F2FP.F16.F32.PACK_AB R28, R119, R113 ;  /* 0x00000071771c723e */ /* 0x000fe400000000ff */
[----:B------:R-:W-:Y:S01]  /*47b0*/  F2FP.F16.F32.PACK_AB R30, R26, R24 ;  /* 0x000000181a1e723e */ /* 0x000fe200000000ff */
[----:B------:R1:W-:Y:S01]  /*47c0*/  STSM.16.MT88.4 [R20+0x1c000], R56 ;  /* 0x01c0003814007844 */ /* 0x0003e20000004200 */
[----:B------:R-:W-:-:S02]  /*47d0*/  F2FP.F16.F32.PACK_AB R29, R19, R104 ;  /* 0x00000068131d723e */ /* 0x000fc400000000ff */
[----:B------:R-:W-:Y:S01]  /*47e0*/  F2FP.F16.F32.PACK_AB R31, R18, R31 ;  /* 0x0000001f121f723e */ /* 0x000fe200000000ff */
[----:B------:R1:W-:Y:S04]  /*47f0*/  STSM.16.MT88.4 [R20+0x1c800], R52 ;  /* 0x01c8003414007844 */ /* 0x0003e80000004200 */
        /* <DEDUP_REMOVED lines=54> */
[----:B------:R-:W-:-:S05]  /*4b60*/  VIADD R11, R17, 0x1a800 ;  /* 0x0001a800110b7836 */ /* 0x000fca0000000000 */
[----:B------:R-:W-:-:S04]  /*4b70*/  LEA R10, R5, R11, 0xb ;  /* 0x0000000b050a7211 */ /* 0x000fc800078e58ff */
        /* <DEDUP_REMOVED lines=167> */
.L_x_2728:
        /* <DEDUP_REMOVED lines=56> */
.L_x_2729:
[----:B------:R-:W-:Y:S01]  /*5970*/  IADD3 R16, R16, 0x1, RZ ;  /* 0x0000000110107810 */ /* 0x000fe20007ffe0ff */
[----:B------:R-:W-:Y:S02]  /*5980*/  VIADD R0, R0, 0x1 ;  /* 0x0000000100007836 */ /* 0x000fe40000000000 */
[----:B------:R-:W-:Y:S01]  /*5990*/  VIADD R6, R6, 0x26820 ;  /* 0x0002682006067836 */ /* 0x000fe20000000000 */
[----:B------:R-:W-:Y:S02]  /*59a0*/  ISETP.GE.AND P1, PT, R16, R237, PT ;  /* 0x000000ed1000720c */ /* 0x000fe40003f26270 */
[----:B------:R-:W-:Y:S02]  /*59b0*/  ISETP.NE.AND P0, PT, R0, 0x2, PT ;  /* 0x000000020000780c */ /* 0x000fe40003f05270 */
[----:B------:R-:W-:Y:S02]  /*59c0*/  PRMT R6, RZ, 0x654, R6 ;  /* 0x00000654ff067816 */ /* 0x000fe40000000006 */
[----:B-1----:R-:W-:-:S02]  /*59d0*/  SEL R7, RZ, 0x1, P0 ;  /* 0x00000001ff077807 */ /* 0x002fc40000000000 */
[----:B------:R1:W-:Y:S01]  /*59e0*/  SYNCS.ARRIVE.TRANS64.RED.A1T0 RZ, [R6+URZ], RZ ;  /* 0x000000ff06ff79a7 */ /* 0x0003e2000810043f */
[----:B------:R-:W-:Y:S02]  /*59f0*/  SEL R0, R0, RZ, P0 ;  /* 0x000000ff00007207 */ /* 0x000fe40000000000 */
[----:B------:R-:W-:Y:S02]  /*5a00*/  LOP3.LUT R4, R4, R7, RZ, 0x3c, !PT ;  /* 0x0000000704047212 */ /* 0x000fe400078e3cff */
[----:B------:R-:W-:Y:S05]  /*5a10*/  @!P1 BRA `(.L_x_2730) ;  /* 0xffffffc000749947 */ /* 0x000fea000383ffff */
.L_x_2719:
[----:B-1----:R-:W2:Y:S02]  /*5a20*/  LDL R6, [R1+0x2c] ;  /* 0x00002c0001067983 */ /* 0x002ea40000100800 */
[----:B--2---:R-:W-:-:S13]  /*5a30*/  ISETP.GE.AND P0, PT, R16, R6, PT ;  /* 0x000000061000720c */ /* 0x004fda0003f06270 */
[----:B------:R-:W-:Y:S05]  /*5a40*/  @P0 BRA `(.L_x_2731) ;  /* 0x00000040006c0947 */ /* 0x000fea0003800000 */
[----:B------:R-:W2:Y:S01]  /*5a50*/  LDL.LU R13, [R1+0x1c] ;  /* 0x00001c00010d7983 */ /* 0x000ea20000300800 */
[----:B------:R-:W1:Y:S03]  /*5a60*/  LDC R23, c[0x0][0x290] ;  /* 0x0000a400ff177b82 */ /* 0x000e660000000800 */
[----:B------:R-:W3:Y:S04]  /*5a70*/  LDL.LU R26, [R1+0x10] ;  /* 0x00001000011a7983 */ /* 0x000ee80000300800 */
[----:B------:R-:W1:Y:S04]  /*5a80*/  LDL R25, [R1+0x30] ;  /* 0x0000300001197983 */ /* 0x000e680000100800 */
[----:B------:R-:W4:Y:S01]  /*5a90*/  LDL.LU R24, [R1+0xc] ;  /* 0x00000c0001187983 */ /* 0x000f220000300800 */
[----:B------:R-:W5:Y:S02]  /*5aa0*/  S2R R6, SR_TID.X ;  /* 0x0000000000067919 */ /* 0x000f640000002100 */
[----:B-----5:R-:W-:-:S05]  /*5ab0*/  VIADD R6, R6, 0xffffff80 ;  /* 0xffffff8006067836 */ /* 0x020fca0000000000 */
[----:B------:R-:W-:-:S04]  /*5ac0*/  SHF.R.S32.HI R7, RZ, 0x1f, R6 ;  /* 0x0000001fff077819 */ /* 0x000fc80000011406 */
[----:B------:R-:W-:-:S04]  /*5ad0*/  LEA.HI R8, R7, R6, RZ, 0x5 ;  /* 0x0000000607087211 */ /* 0x000fc800078f28ff */
[----:B------:R-:W-:Y:S02]  /*5ae0*/  LOP3.LUT R9, R8, 0xffffffe0, RZ, 0xc0, !PT ;  /* 0xffffffe008097812 */ /* 0x000fe400078ec0ff */
[----:B------:R-:W-:-:S03]  /*5af0*/  LEA.HI R8, R7, R6, RZ, 0x7 ;  /* 0x0000000607087211 */ /* 0x000fc600078f38ff */
[----:B------:R-:W-:Y:S01]  /*5b00*/  IMAD.IADD R10, R6, 0x1, -R9 ;  /* 0x00000001060a7824 */ /* 0x000fe200078e0a09 */
[----:B------:R-:W-:Y:S02]  /*5b10*/  LEA.HI R9, R7, R6, RZ, 0x2 ;  /* 0x0000000607097211 */ /* 0x000fe400078f10ff */
[----:B------:R-:W-:Y:S02]  /*5b20*/  LOP3.LUT R7, R8, 0xffffff80, RZ, 0xc0, !PT ;  /* 0xffffff8008077812 */ /* 0x000fe400078ec0ff */
[----:B------:R-:W-:Y:S02]  /*5b30*/  SHF.R.S32.HI R11, RZ, 0x1f, R10 ;  /* 0x0000001fff0b7819 */ /* 0x000fe4000001140a */
[----:B------:R-:W-:Y:S02]  /*5b40*/  LOP3.LUT R9, R9, 0xfffffffc, RZ, 0xc0, !PT ;  /* 0xfffffffc09097812 */ /* 0x000fe400078ec0ff */
[CC--:B------:R-:W-:Y:S02]  /*5b50*/  LEA.HI R12, R11.reuse, R10.reuse, RZ, 0x2 ;  /* 0x0000000a0b0c7211 */ /* 0x0c0fe400078f10ff */
[----:B------:R-:W-:Y:S01]  /*5b60*/  LEA.HI R10, R11, R10, RZ, 0x3 ;  /* 0x0000000a0b0a7211 */ /* 0x000fe200078f18ff */
[C---:B------:R-:W-:Y:S01]  /*5b70*/  IMAD.IADD R9, R6.reuse, 0x1, -R9 ;  /* 0x0000000106097824 */ /* 0x040fe200078e0a09 */
[----:B------:R-:W-:-:S02]  /*5b80*/  IADD3 R7, R6, -R7, RZ ;  /* 0x8000000706077210 */ /* 0x000fc40007ffe0ff */
[----:B------:R-:W-:Y:S02]  /*5b90*/  SHF.R.S32.HI R11, RZ, 0x2, R12 ;  /* 0x00000002ff0b7819 */ /* 0x000fe4000001140c */
[----:B------:R-:W-:Y:S02]  /*5ba0*/  SHF.R.S32.HI R8, RZ, 0x7, R8 ;  /* 0x00000007ff087819 */ /* 0x000fe40000011408 */
[----:B------:R-:W-:Y:S02]  /*5bb0*/  SHF.R.S32.HI R10, RZ, 0x3, R10 ;  /* 0x00000003ff0a7819 */ /* 0x000fe4000001140a */
[----:B------:R-:W-:Y:S02]  /*5bc0*/  LEA.HI R6, R8, R8, RZ, 0x1 ;  /* 0x0000000808067211 */ /* 0x000fe400078f08ff */
[----:B------:R-:W-:Y:S02]  /*5bd0*/  IADD3 R18, R11, 0x10, RZ ;  /* 0x000000100b127810 */ /* 0x000fe40007ffe0ff */
[----:B------:R-:W-:-:S02]  /*5be0*/  LEA.HI R12, R12, R11, RZ, 0x1 ;  /* 0x0000000b0c0c7211 */ /* 0x000fc400078f08ff */
[----:B------:R-:W-:Y:S02]  /*5bf0*/  LEA.HI R19, R18, R18, RZ, 0x1 ;  /* 0x0000001212137211 */ /* 0x000fe400078f08ff */
[----:B------:R-:W-:Y:S02]  /*5c00*/  LOP3.LUT R12, R12, 0xfffffffe, RZ, 0xc0, !PT ;  /* 0xfffffffe0c0c7812 */ /* 0x000fe400078ec0ff */
[----:B------:R-:W-:-:S03]  /*5c10*/  SHF.R.S32.HI R20, RZ, 0x1, R19 ;  /* 0x00000001ff147819 */ /* 0x000fc60000011413 */
[----:B------:R-:W-:Y:S01]  /*5c20*/  IMAD.IADD R12, R11, 0x1, -R12 ;  /* 0x000000010b0c7824 */ /* 0x000fe200078e0a0c */
[----:B------:R-:W-:-:S05]  /*5c30*/  LOP3.LUT R19, R19, 0xfffffffe, RZ, 0xc0, !PT ;  /* 0xfffffffe13137812 */ /* 0x000fca00078ec0ff */
[----:B------:R-:W-:Y:S01]  /*5c40*/  IMAD.IADD R19, R18, 0x1, -R19 ;  /* 0x0000000112137824 */ /* 0x000fe200078e0a13 */
[----:B------:R-:W-:Y:S01]  /*5c50*/  MOV R187, 0x40000040 ;  /* 0x4000004000bb7802 */ /* 0x000fe20000000f00 */
[----:B------:R-:W-:Y:S01]  /*5c60*/  IMAD.MOV.U32 R185, RZ, RZ, 0x40000040 ;  /* 0x40000040ffb97424 */ /* 0x000fe200078e00ff */
[----:B------:R-:W-:Y:S01]  /*5c70*/  MOV R193, 0x40000040 ;  /* 0x4000004000c17802 */ /* 0x000fe20000000f00 */
[----:B------:R-:W-:Y:S02]  /*5c80*/  IMAD.MOV.U32 R189, RZ, RZ, 0x40000040 ;  /* 0x40000040ffbd7424 */ /* 0x000fe400078e00ff */
[----:B------:R-:W-:Y:S01]  /*5c90*/  IMAD.MOV.U32 R191, RZ, RZ, 0x40000040 ;  /* 0x40000040ffbf7424 */ /* 0x000fe200078e00ff */
[----:B--2---:R-:W-:Y:S01]  /*5ca0*/  LEA.HI R22, R13, R7, RZ, 0x5 ;  /* 0x000000070d167211 */ /* 0x004fe200078f28ff */
[----:B------:R-:W-:Y:S01]  /*5cb0*/  VIADD R13, R11, 0x8 ;  /* 0x000000080b0d7836 */ /* 0x000fe20000000000 */
[----:B------:R-:W-:Y:S01]  /*5cc0*/  LOP3.LUT R7, R6, 0xfffffffe, RZ, 0xc0, !PT ;  /* 0xfffffffe06077812 */ /* 0x000fe200078ec0ff */
[----:B------:R-:W-:-:S03]  /*5cd0*/  IMAD.HI R6, R10, 0x2aaaaaab, RZ ;  /* 0x2aaaaaab0a067827 */ /* 0x000fc600078e02ff */
[----:B------:R-:W-:Y:S01]  /*5ce0*/  LEA.HI R14, R13, R13, RZ, 0x1 ;  /* 0x0000000d0d0e7211 */ /* 0x000fe200078f08ff */
[----:B------:R-:W-:Y:S01]  /*5cf0*/  IMAD.IADD R21, R8, 0x1, -R7 ;  /* 0x0000000108157824 */ /* 0x000fe200078e0a07 */
[----:B------:R-:W-:Y:S02]  /*5d00*/  SHF.R.U32.HI R7, RZ, 0x1, R6 ;  /* 0x00000001ff077819 */ /* 0x000fe40000011606 */
[----:B------:R-:W-:Y:S02]  /*5d10*/  SHF.R.S32.HI R15, RZ, 0x1, R14 ;  /* 0x00000001ff0f7819 */ /* 0x000fe4000001140e */
[----:B------:R-:W-:Y:S01]  /*5d20*/  LEA.HI R7, R6, R7, RZ, 0x1 ;  /* 0x0000000706077211 */ /* 0x000fe200078f08ff */
[----:B------:R-:W-:Y:S01]  /*5d30*/  IMAD.HI R6, R20, 0x2aaaaaab, RZ ;  /* 0x2aaaaaab14067827 */ /* 0x000fe200078e02ff */
[----:B------:R-:W-:-:S03]  /*5d40*/  LOP3.LUT R14, R14, 0xfffffffe, RZ, 0xc0, !PT ;  /* 0xfffffffe0e0e7812 */ /* 0x000fc600078ec0ff */
[----:B------:R-:W-:Y:S01]  /*5d50*/  IMAD.HI R8, R15, 0x2aaaaaab, RZ ;  /* 0x2aaaaaab0f087827 */ /* 0x000fe200078e02ff */
[----:B------:R-:W-:Y:S02]  /*5d60*/  IADD3 R14, R13, -R14, RZ ;  /* 0x8000000e0d0e7210 */ /* 0x000fe40007ffe0ff */
[----:B------:R-:W-:Y:S02]  /*5d70*/  SHF.R.U32.HI R13, RZ, 0x1, R6 ;  /* 0x00000001ff0d7819 */ /* 0x000fe40000011606 */
[----:B------:R-:W-:Y:S01]  /*5d80*/  SHF.R.U32.HI R11, RZ, 0x1, R8 ;  /* 0x00000001ff0b7819 */ /* 0x000fe20000011608 */
[----:B------:R-:W-:Y:S01]  /*5d90*/  IMAD R7, R7, -0xc, R10 ;  /* 0xfffffff407077824 */ /* 0x000fe200078e020a */
[--C-:B---3--:R-:W-:Y:S02]  /*5da0*/  SHF.R.S32.HI R10, RZ, 0x2, R26.reuse ;  /* 0x00000002ff0a7819 */ /* 0x108fe4000001141a */
[----:B------:R-:W-:Y:S02]  /*5db0*/  LEA.HI R8, R8, R11, RZ, 0x1 ;  /* 0x0000000b08087211 */ /* 0x000fe400078f08ff */
[----:B------:R-:W-:-:S02]  /*5dc0*/  SHF.R.S32.HI R11, RZ, 0x1f, R26 ;  /* 0x0000001fff0b7819 */ /* 0x000fc4000001141a */
[----:B------:R-:W-:Y:S01]  /*5dd0*/  LEA.HI R13, R6, R13, RZ, 0x1 ;  /* 0x0000000d060d7211 */ /* 0x000fe200078f08ff */
[----:B------:R-:W-:Y:S01]  /*5de0*/  IMAD R6, R7, 0x8, R12 ;  /* 0x0000000807067824 */ /* 0x000fe200078e020c */
[----:B------:R-:W-:Y:S01]  /*5df0*/  SHF.R.S32.HI R22, RZ, 0x5, R22 ;  /* 0x00000005ff167819 */ /* 0x000fe20000011416 */
[----:B-1----:R-:W-:Y:S01]  /*5e00*/  IMAD R23, R25, -0x80, R23 ;  /* 0xffffff8019177824 */ /* 0x002fe200078e0217 */
[----:B------:R-:W-:Y:S02]  /*5e10*/  LEA.HI R11, R11, R10, RZ, 0x3 ;  /* 0x0000000a0b0b7211 */ /* 0x000fe400078f18ff */
[----:B------:R1:W-:Y:S01]  /*5e20*/  STL [R1+0x28], R6 ;  /* 0x0000280601007387 */ /* 0x0003e20000100800 */
[----:B------:R-:W-:Y:S01]  /*5e30*/  IMAD R22, R22, -0x10, R23 ;  /* 0xfffffff016167824 */ /* 0x000fe200078e0217 */
[----:B------:R-:W-:Y:S01]  /*5e40*/  LOP3.LUT R11, R11, 0xfffffff8, RZ, 0xc0, !PT ;  /* 0xfffffff80b0b7812 */ /* 0x000fe200078ec0ff */
[----:B------:R-:W-:-:S03]  /*5e50*/  IMAD R15, R8, -0xc, R15 ;  /* 0xfffffff4080f7824 */ /* 0x000fc600078e020f */
[----:B------:R-:W-:Y:S01]  /*5e60*/  IADD3 R8, R22, R11, -R10 ;  /* 0x0000000b16087210 */ /* 0x000fe20007ffe80a */
[C-C-:B-1----:R-:W-:Y:S02]  /*5e70*/  IMAD R6, R5.reuse, 0x800, R17.reuse ;  /* 0x0000080005067824 */ /* 0x142fe400078e0211 */
[----:B------:R-:W-:Y:S02]  /*5e80*/  IMAD R5, R5, 0x2000, R17 ;  /* 0x0000200005057824 */ /* 0x000fe400078e0211 */
[----:B------:R-:W-:Y:S02]  /*5e90*/  VIADD R6, R6, 0x1a800 ;  /* 0x0001a80006067836 */ /* 0x000fe40000000000 */
[----:B------:R-:W-:Y:S01]  /*5ea0*/  VIADD R10, R5, 0x4000 ;  /* 0x00004000050a7836 */ /* 0x000fe20000000000 */
[----:B------:R-:W-:Y:S01]  /*5eb0*/  SHF.R.U32.HI R5, RZ, 0x4, R5 ;  /* 0x00000004ff057819 */ /* 0x000fe20000011605 */
[----:B------:R-:W-:Y:S01]  /*5ec0*/  IMAD R20, R13, -0xc, R20 ;  /* 0xfffffff40d147824 */ /* 0x000fe200078e0214 */
[----:B------:R-:W-:-:S02]  /*5ed0*/  LEA R7, R15, R14, 0x3 ;  /* 0x0000000e0f077211 */ /* 0x000fc400078e18ff */
[----:B------:R-:W-:Y:S02]  /*5ee0*/  SHF.R.U32.HI R6, RZ, 0x4, R6 ;  /* 0x00000004ff067819 */ /* 0x000fe40000011606 */
[----:B------:R-:W-:Y:S02]  /*5ef0*/  SHF.R.U32.HI R10, RZ, 0x4, R10 ;  /* 0x00000004ff0a7819 */ /* 0x000fe4000001160a */
[----:B------:R-:W-:Y:S01]  /*5f00*/  LOP3.LUT R5, R5, 0x3fff, RZ, 0xc0, !PT ;  /* 0x00003fff05057812 */ /* 0x000fe200078ec0ff */
[----:B------:R1:W-:Y:S01]  /*5f10*/  STL [R1+0x24], R7 ;  /* 0x0000240701007387 */ /* 0x0003e20000100800 */
[----:B------:R-:W-:Y:S02]  /*5f20*/  LOP3.LUT R6, R6, 0x3fff, RZ, 0xc0, !PT ;  /* 0x00003fff06067812 */ /* 0x000fe400078ec0ff */
[----:B------:R-:W-:Y:S02]  /*5f30*/  LOP3.LUT R10, R10, 0x3fff, RZ, 0xc0, !PT ;  /* 0x00003fff0a0a7812 */ /* 0x000fe400078ec0ff */
[----:B------:R-:W-:-:S02]  /*5f40*/  LOP3.LUT R11, R5, 0x10000, RZ, 0xfc, !PT ;  /* 0x00010000050b7812 */ /* 0x000fc400078efcff */
[----:B------:R-:W-:Y:S02]  /*5f50*/  LOP3.LUT R6, R6, 0x10000, RZ, 0xfc, !PT ;  /* 0x0001000006067812 */ /* 0x000fe400078efcff */
[----:B-1----:R-:W-:Y:S02]  /*5f60*/  LEA R7, R20, R19, 0x3 ;  /* 0x0000001314077211 */ /* 0x002fe400078e18ff */
[----:B------:R-:W-:-:S03]  /*5f70*/  LOP3.LUT R5, R10, 0x10000, RZ, 0xfc, !PT ;  /* 0x000100000a057812 */ /* 0x000fc600078efcff */
[----:B------:R4:W-:Y:S01]  /*5f80*/  STL [R1+0x1c], R7 ;  /* 0x00001c0701007387 */ /* 0x0009e20000100800 */
[C---:B------:R-:W-:Y:S01]  /*5f90*/  IADD3 R188, R5.reuse, 0x2, RZ ;  /* 0x0000000205bc7810 */ /* 0x040fe20007ffe0ff */
[C---:B------:R-:W-:Y:S02]  /*5fa0*/  VIADD R190, R5.reuse, 0x4 ;  /* 0x0000000405be7836 */ /* 0x040fe40000000000 */
[----:B------:R-:W-:Y:S01]  /*5fb0*/  STL [R1+0x14], R11 ;  /* 0x0000140b01007387 */ /* 0x000fe20000100800 */
[----:B------:R-:W-:-:S03]  /*5fc0*/  VIADD R192, R5, 0x6 ;  /* 0x0000000605c07836 */ /* 0x000fc60000000000 */
[----:B------:R1:W-:Y:S01]  /*5fd0*/  STL [R1+0x20], R6 ;  /* 0x0000200601007387 */ /* 0x0003e20000100800 */
[----:B------:R-:W-:-:S03]  /*5fe0*/  VIADD R10, R9, 0x8 ;  /* 0x00000008090a7836 */ /* 0x000fc60000000000 */
[----:B------:R2:W-:Y:S01]  /*5ff0*/  STL [R1+0x10], R5 ;  /* 0x0000100501007387 */ /* 0x0005e20000100800 */
[----:B------:R-:W-:Y:S01]  /*6000*/  IMAD R8, R21, -0x40, R8 ;  /* 0xffffffc015087824 */ /* 0x000fe200078e0208 */
[----:B----4-:R-:W-:Y:S01]  /*6010*/  LOP3.LUT R7, R24, 0x1, RZ, 0xfc, !PT ;  /* 0x0000000118077812 */ /* 0x010fe200078efcff */
[C---:B------:R-:W-:Y:S01]  /*6020*/  VIADD R184, R11.reuse, 0x4 ;  /* 0x000000040bb87836 */ /* 0x040fe20000000000 */
[C---:B------:R-:W-:Y:S01]  /*6030*/  IADD3 R22, R11.reuse, 0x2, RZ ;  /* 0x000000020b167810 */ /* 0x040fe20007ffe0ff */
[----:B------:R-:W-:Y:S02]  /*6040*/  VIADD R186, R11, 0x6 ;  /* 0x000000060bba7836 */ /* 0x000fe40000000000 */
[C---:B-1----:R-:W-:Y:S01]  /*6050*/  VIADD R6, R9.reuse, 0xc ;  /* 0x0000000c09067836 */ /* 0x042fe20000000000 */
[C---:B--2---:R-:W-:Y:S01]  /*6060*/  IADD3 R5, R9.reuse, 0x4, RZ ;  /* 0x0000000409057810 */ /* 0x044fe20007ffe0ff */
[C---:B------:R-:W-:Y:S01]  /*6070*/  VIADD R10, R9.reuse, 0x14 ;  /* 0x00000014090a7836 */ /* 0x040fe20000000000 */
[C---:B------:R-:W-:Y:S01]  /*6080*/  IADD3 R5, R9.reuse, 0x10, RZ ;  /* 0x0000001009057810 */ /* 0x040fe20007ffe0ff */
[C---:B------:R-:W-:Y:S01]  /*6090*/  VIADD R6, R9.reuse, 0x18 ;  /* 0x0000001809067836 */ /* 0x040fe20000000000 */
[----:B------:R-:W-:Y:S01]  /*60a0*/  IADD3 R5, R9, 0x1c, RZ ;  /* 0x0000001c09057810 */ /* 0x000fe20007ffe0ff */
[----:B------:R-:W-:-:S07]  /*60b0*/  IMAD.MOV.U32 R23, RZ, RZ, 0x40000040 ;  /* 0x40000040ff177424 */ /* 0x000fce00078e00ff */
.L_x_2742:
[----:B------:R-:W-:-:S13]  /*60c0*/  ISETP.NE.AND P0, PT, R7, 0x3, PT ;  /* 0x000000030700780c */ /* 0x000fda0003f05270 */
[----:B------:R-:W-:Y:S05]  /*60d0*/  @!P0 BRA `(.L_x_2732) ;  /* 0x0000000000048947 */ /* 0x000fea0003800000 */
[----:B------:R-:W-:Y:S01]  /*60e0*/  BPT.TRAP 0x1 ;  /* 0x000000040000795c */ /* 0x000fe20000300000 */
.L_x_2732:
[----:B------:R-:W-:Y:S01]  /*60f0*/  IMAD R6, R0, 0x8, R17 ;  /* 0x0000000800067824 */ /* 0x000fe200078e0211 */
[----:B------:R-:W-:-:S04]  /*6100*/  SHF.L.U32 R15, R4, 0x1f, RZ ;  /* 0x0000001f040f7819 */ /* 0x000fc800000006ff */
[----:B------:R1:W2:Y:S01]  /*6110*/  SYNCS.PHASECHK.TRANS64.TRYWAIT P1, [R6+URZ+0x26810], R15 ;  /* 0x0268100f060075a7 */ /* 0x0002a2000802017f */
[----:B------:R-:W-:Y:S05]  /*6120*/  @!P0 BRA `(.L_x_2733) ;  /* 0x0000000000048947 */ /* 0x000fea0003800000 */
[----:B------:R-:W-:Y:S01]  /*6130*/  BPT.TRAP 0x1 ;  /* 0x000000040000795c */ /* 0x000fe20000300000 */
.L_x_2733:
[----:B------:R-:W-:-:S05]  /*6140*/  VIADD R5, R17, 0xe000 ;  /* 0x0000e00011057836 */ /* 0x000fca0000000000 */
[----:B------:R-:W-:-:S04]  /*6150*/  SHF.R.U32.HI R5, RZ, 0x4, R5 ;  /* 0x00000004ff057819 */ /* 0x000fc80000011605 */
[----:B------:R-:W-:-:S04]  /*6160*/  LOP3.LUT R5, R5, 0x3fff, RZ, 0xc0, !PT ;  /* 0x00003fff05057812 */ /* 0x000fc800078ec0ff */
[----:B------:R-:W-:Y:S01]  /*6170*/  LOP3.LUT R11, R5, 0x10000, RZ, 0xfc, !PT ;  /* 0x00010000050b7812 */ /* 0x000fe200078efcff */
[----:B--2---:R-:W-:Y:S06]  /*6180*/  @P1 BRA `(.L_x_2734) ;  /* 0x0000000000081947 */ /* 0x004fec0003800000 */
[----:B------:R-:W2:Y:S02]  /*6190*/  SYNCS.PHASECHK.TRANS64.TRYWAIT P1, [R6+URZ+0x26810], R15 ;  /* 0x0268100f060075a7 */ /* 0x000ea4000802017f */
[----:B--2---:R-:W-:Y:S05]  /*61a0*/  @!P1 BRA `(.L_x_2735) ;  /* 0x0000007000d09947 */ /* 0x004fea0003800000 */
.L_x_2734:
        /* <DEDUP_REMOVED lines=12> */
[----:B------:R-:W-:-:S02]  /*6270*/  R2UR UR9, R23 ;  /* 0x00000000170972ca */ /* 0x000fc400000e0000 */
[----:B------:R-:W-:Y:S02]  /*6280*/  IADD3 R11, R17, 0x1a000, RZ ;  /* 0x0001a000110b7810 */ /* 0x000fe40007ffe0ff */
[----:B---3--:R-:W-:Y:S02]  /*6290*/  R2UR UR4, R14 ;  /* 0x000000000e0472ca */ /* 0x008fe400000e0000 */
[----:B----4-:R-:W-:-:S11]  /*62a0*/  LEA R10, R0, R10, 0x7 ;  /* 0x0000000a000a7211 */ /* 0x010fd600078e38ff */
[----:B------:R-:W-:Y:S01]  /*62b0*/  HGMMA.64x96x16.F32 R72, gdesc[UR4], RZ, !UPT, gsb0 ;  /* 0x01600000044879f0 */ /* 0x000fe2000c0008ff */
[----:B------:R-:W-:Y:S01]  /*62c0*/  UIADD3 UR4, UR6, 0x2, URZ ;  /* 0x0000000206047890 */ /* 0x000fe2000fffe03f */
[----:B------:R-:W-:Y:S01]  /*62d0*/  R2UR UR5, R187 ;  /* 0x00000000bb0572ca */ /* 0x000fe200000e0000 */
[----:B------:R-:W-:Y:S01]  /*62e0*/  UMOV UR7, 0x40000040 ;  /* 0x4000004000077882 */ /* 0x000fe20000000000 */
[C---:B-----5:R-:W-:Y:S01]  /*62f0*/  IMAD R12, R0.reuse, 0x80, R12 ;  /* 0x00000080000c7824 */ /* 0x060fe200078e020c */
[C---:B------:R-:W-:Y:S01]  /*6300*/  LEA R10, R3.reuse, R10, 0x1 ;  /* 0x0000000a030a7211 */ /* 0x040fe200078e08ff */
[----:B--2---:R-:W-:Y:S02]  /*6310*/  IMAD R14, R0, 0x80, R13 ;  /* 0x00000080000e7824 */ /* 0x004fe400078e020d */
[----:B------:R-:W-:Y:S01]  /*6320*/  UMOV UR10, UR4 ;  /* 0x00000004000a7c82 */ /* 0x000fe20008000000 */
[----:B------:R-:W-:Y:S01]  /*6330*/  UIADD3 UR4, UR6, 0x4, URZ ;  /* 0x0000000406047890 */ /* 0x000fe2000fffe03f */
[C---:B------:R-:W-:Y:S01]  /*6340*/  IMAD R12, R3.reuse, 0x2, R12 ;  /* 0x00000002030c7824 */ /* 0x040fe200078e020c */
[----:B------:R-:W-:Y:S01]  /*6350*/  UIADD3 UR6, UR6, 0x6, URZ ;  /* 0x0000000606067890 */ /* 0x000fe2000fffe03f */
[----:B------:R-:W-:Y:S01]  /*6360*/  IMAD R18, R3, 0x2, R14 ;  /* 0x0000000203127824 */ /* 0x000fe200078e020e */
[----:B------:R-:W-:Y:S01]  /*6370*/  LEA R198, R10, R17, 0x2 ;  /* 0x000000110ac67211 */ /* 0x000fe200078e10ff */
[----:B------:R-:W-:-:S02]  /*6380*/  IMAD R14, R12, 0x4, R17 ;  /* 0x000000040c0e7824 */ /* 0x000fc400078e0211 */
[----:B------:R-:W-:Y:S02]  /*6390*/  IMAD R13, R18, 0x4, R17 ;  /* 0x00000004120d7824 */ /* 0x000fe400078e0211 */
[--C-:B------:R-:W-:Y:S02]  /*63a0*/  IMAD R227, R10, 0x4, R11.reuse ;  /* 0x000000040ae37824 */ /* 0x100fe400078e020b */
[----:B------:R-:W-:Y:S01]  /*63b0*/  IMAD R10, R12, 0x4, R11 ;  /* 0x000000040c0a7824 */ /* 0x000fe200078e020b */
[----:B------:R-:W-:Y:S01]  /*63c0*/  LEA R11, R18, R11, 0x2 ;  /* 0x0000000b120b7211 */ /* 0x000fe200078e10ff */
        /* <DEDUP_REMOVED lines=20> */
.L_x_2736:
[----:B------:R1:W1:Y:S01]  /*6510*/  SYNCS.PHASECHK.TRANS64.TRYWAIT P1, [R6+URZ+0x26830], R15 ;  /* 0x0268300f060075a7 */ /* 0x000262000802017f */
[----:B------:R-:W-:Y:S05]  /*6520*/  @!P0 BRA `(.L_x_2737) ;  /* 0x0000000000048947 */ /* 0x000fea0003800000 */
[----:B------:R-:W-:Y:S01]  /*6530*/  BPT.TRAP 0x1 ;  /* 0x000000040000795c */ /* 0x000fe20000300000 */
.L_x_2737:
[----:B------:R-:W-:-:S05]  /*6540*/  VIADD R12, R17, 0x14000 ;  /* 0x00014000110c7836 */ /* 0x000fca0000000000 */
[----:B------:R-:W-:-:S04]  /*6550*/  SHF.R.U32.HI R12, RZ, 0x4, R12 ;  /* 0x00000004ff0c7819 */ /* 0x000fc8000001160c */
[----:B------:R-:W-:-:S04]  /*6560*/  LOP3.LUT R12, R12, 0x3fff, RZ, 0xc0, !PT ;  /* 0x00003fff0c0c7812 */ /* 0x000fc800078ec0ff */
[----:B------:R-:W-:-:S05]  /*6570*/  LOP3.LUT R19, R12, 0x10000, RZ, 0xfc, !PT ;  /* 0x000100000c137812 */ /* 0x000fca00078efcff */
[----:B------:R-:W-:Y:S01]  /*6580*/  IMAD R19, R0, 0x300, R19 ;  /* 0x0000030000137824 */ /* 0x000fe200078e0213 */
[----:B-1----:R-:W-:Y:S06]  /*6590*/  @P1 BRA `(.L_x_2738) ;  /* 0x0000000000081947 */ /* 0x002fec0003800000 */
[----:B------:R-:W1:Y:S02]  /*65a0*/  SYNCS.PHASECHK.TRANS64.TRYWAIT P1, [R6+URZ+0x26830], R15 ;  /* 0x0268300f060075a7 */ /* 0x000e64000802017f */
[----:B-1----:R-:W-:Y:S05]  /*65b0*/  @!P1 BRA `(.L_x_2739) ;  /* 0x0000006c00e09947 */ /* 0x002fea0003800000 */
.L_x_2738:
        /* <DEDUP_REMOVED lines=8> */
[C---:B------:R-:W-:Y:S01]  /*6640*/  VIADD R229, R9.reuse, 0xc ;  /* 0x0000000c09e57836 */ /* 0x040fe20000000000 */
[----:B------:R-:W-:Y:S01]  /*6650*/  STL [R1+0x48], R5 ;  /* 0x0000480501007387 */ /* 0x000fe20000100800 */
[C---:B------:R-:W-:Y:S01]  /*6660*/  VIADD R232, R9.reuse, 0x4 ;  /* 0x0000000409e87836 */ /* 0x040fe20000000000 */
[C---:B------:R-:W-:Y:S01]  /*6670*/  IADD3 R233, R9.reuse, 0x8, RZ ;  /* 0x0000000809e97810 */ /* 0x040fe20007ffe0ff */
[C---:B------:R-:W-:Y:S01]  /*6680*/  VIADD R208, R9.reuse, 0x10 ;  /* 0x0000001009d07836 */ /* 0x040fe20000000000 */
[----:B------:R1:W-:Y:S01]  /*6690*/  STL [R1+0x44], R4 ;  /* 0x0000440401007387 */ /* 0x0003e20000100800 */
[C---:B------:R-:W-:Y:S01]  /*66a0*/  IADD3 R230, R9.reuse, 0x14, RZ ;  /* 0x0000001409e67810 */ /* 0x040fe20007ffe0ff */
[C---:B------:R-:W-:Y:S01]  /*66b0*/  VIADD R209, R9.reuse, 0x1c ;  /* 0x0000001c09d17836 */ /* 0x040fe20000000000 */
[C---:B------:R-:W-:Y:S01]  /*66c0*/  ISETP.GT.AND P2, PT, R8.reuse, RZ, PT ;  /* 0x000000ff0800720c */ /* 0x040fe20003f44270 */
[----:B------:R-:W-:Y:S01]  /*66d0*/  STL [R1+0x40], R3 ;  /* 0x0000400301007387 */ /* 0x000fe20000100800 */
[C---:B------:R-:W-:Y:S01]  /*66e0*/  VIADD R231, R9.reuse, 0x18 ;  /* 0x0000001809e77836 */ /* 0x040fe20000000000 */
[----:B------:R-:W-:Y:S01]  /*66f0*/  ISETP.GT.AND P1, PT, R8, 0x8, PT ;  /* 0x000000080800780c */ /* 0x000fe20003f24270 */
[----:B------:R-:W-:Y:S01]  /*6700*/  IMAD R236, R0, 0x300, R12 ;  /* 0x0000030000ec7824 */ /* 0x000fe200078e020c */
[----:B------:R1:W-:Y:S01]  /*6710*/  STL [R1+0x3c], R2 ;  /* 0x00003c0201007387 */ /* 0x0003e20000100800 */
[----:B------:R-:W-:-:S03]  /*6720*/  VIADD R12, R9, 0x1c ;  /* 0x0000001c090c7836 */ /* 0x000fc60000000000 */
        /* <DEDUP_REMOVED lines=21> */
[----:B------:R-:W-:Y:S01]  /*6880*/  FMUL.FTZ R235, R79, UR5 ;  /* 0x000000054feb7c20 */ /* 0x000fe20008410000 */
[----:B------:R-:W-:Y:S01]  /*6890*/  UIADD3 UR6, UR6, 0x6, URZ ;  /* 0x0000000606067890 */ /* 0x000fe2000fffe03f */
[----:B-1----:R1:W-:Y:S01]  /*68a0*/  MUFU.TANH R4, R75 ;  /* 0x0000004b00047308 */ /* 0x0023e20000002400 */
[----:B------:R-:W-:Y:S01]  /*68b0*/  FMUL.FTZ R77, R77, UR5 ;  /* 0x000000054d4d7c20 */ /* 0x000fe20008410000 */
[----:B------:R-:W-:Y:S01]  /*68c0*/  FMUL.FTZ R72, R83, UR5 ;  /* 0x0000000553487c20 */ /* 0x000fe20008410000 */
[----:B------:R-:W-:Y:S01]  /*68d0*/  FMUL.FTZ R83, R94, UR5 ;  /* 0x000000055e537c20 */ /* 0x000fe20008410000 */
[----:B------:R-:W-:Y:S01]  /*68e0*/  FMUL.FTZ R73, R73, UR5 ;  /* 0x0000000549497c20 */ /* 0x000fe20008410000 */
[----:B------:R-:W-:Y:S01]  /*68f0*/  SHFL.IDX PT, R94, R198, R229, 0x1f ;  /* 0x00001fe5c65e7589 */ /* 0x000fe200000e0000 */
[----:B------:R-:W-:Y:S01]  /*6900*/  FMUL.FTZ R237, R78, UR5 ;  /* 0x000000054eed7c20 */ /* 0x000fe20008410000 */
[----:B------:R-:W-:Y:S01]  /*6910*/  FMUL.FTZ R79, R90, UR5 ;  /* 0x000000055a4f7c20 */ /* 0x000fe20008410000 */
[----:B------:R-:W2:Y:S01]  /*6920*/  MUFU.TANH R15, R15 ;  /* 0x0000000f000f7308 */ /* 0x000ea20000002400 */
[----:B-1----:R-:W-:Y:S01]  /*6930*/  FMUL.FTZ R75, R86, UR5 ;  /* 0x00000005564b7c20 */ /* 0x002fe20008410000 */
[----:B------:R-:W-:Y:S01]  /*6940*/  SHFL.IDX PT, R90, R198, R232, 0x1f ;  /* 0x00001fe8c65a7589 */ /* 0x000fe200000e0000 */
[----:B------:R-:W-:Y:S01]  /*6950*/  FMUL.FTZ R76, R76, UR5 ;  /* 0x000000054c4c7c20 */ /* 0x000fe20008410000 */
[----:B------:R-:W-:Y:S01]  /*6960*/  FMUL.FTZ R19, R80, UR5 ;  /* 0x0000000550137c20 */ /* 0x000fe20008410000 */
[----:B------:R-:W-:Y:S01]  /*6970*/  FMUL.FTZ R21, R82, UR5 ;  /* 0x0000000552157c20 */ /* 0x000fe20008410000 */
[----:B------:R-:W1:Y:S01]  /*6980*/  SHFL.IDX PT, R86, R198, R9, 0x1f ;  /* 0x00001f09c6567589 */ /* 0x000e6200000e0000 */
[----:B------:R-:W-:Y:S01]  /*6990*/  FMUL.FTZ R82, R93, UR5 ;  /* 0x000000055d527c20 */ /* 0x000fe20008410000 */
[----:B------:R-:W3:Y:S01]  /*69a0*/  MUFU.TANH R18, R18 ;  /* 0x0000001200127308 */ /* 0x000ee20000002400 */
[----:B------:R-:W-:Y:S01]  /*69b0*/  FMUL.FTZ R80, R91, UR5 ;  /* 0x000000055b507c20 */ /* 0x000fe20008410000 */
[----:B------:R-:W4:Y:S01]  /*69c0*/  SHFL.IDX PT, R93, R198, R233, 0x1f ;  /* 0x00001fe9c65d7589 */ /* 0x000f2200000e0000 */
[----:B------:R-:W-:Y:S01]  /*69d0*/  FMUL.FTZ R20, R81, UR5 ;  /* 0x0000000551147c20 */ /* 0x000fe20008410000 */
[----:B------:R-:W-:Y:S01]  /*69e0*/  FMUL.FTZ R74, R85, UR5 ;  /* 0x00000005554a7c20 */ /* 0x000fe20008410000 */
[----:B------:R-:W-:Y:S01]  /*69f0*/  FMUL.FTZ R81, R92, UR5 ;  /* 0x000000055c517c20 */ /* 0x000fe20008410000 */
[----:B------:R-:W4:Y:S01]  /*6a00*/  SHFL.IDX PT, R91, R198, R208, 0x1f ;  /* 0x00001fd0c65b7589 */ /* 0x000f2200000e0000 */
[----:B------:R-:W-:Y:S01]  /*6a10*/  FMUL.FTZ R195, R97, UR5 ;  /* 0x0000000561c37c20 */ /* 0x000fe20008410000 */
[----:B------:R3:W-:Y:S01]  /*6a20*/  MUFU.TANH R2, R77 ;  /* 0x0000004d00027308 */ /* 0x0007e20000002400 */
[----:B--2---:R-:W-:Y:S01]  /*6a30*/  FSEL R85, R15, -INF , P2 ;  /* 0xff8000000f557808 */ /* 0x004fe20001000000 */
[----:B------:R-:W2:Y:S01]  /*6a40*/  SHFL.IDX PT, R92, R198, R230, 0x1f ;  /* 0x00001fe6c65c7589 */ /* 0x000ea200000e0000 */
[----:B------:R-:W-:Y:S01]  /*6a50*/  FMUL.FTZ R78, R89, UR5 ;  /* 0x00000005594e7c20 */ /* 0x000fe20008410000 */
[----:B------:R-:W-:Y:S01]  /*6a60*/  FMUL.FTZ R196, R117, UR5 ;  /* 0x0000000575c47c20 */ /* 0x000fe20008410000 */
[----:B------:R-:W-:Y:S01]  /*6a70*/  FSEL R89, R4, -INF , P1 ;  /* 0xff80000004597808 */ /* 0x000fe20000800000 */
[----:B------:R-:W2:Y:S01]  /*6a80*/  SHFL.IDX PT, R97, R198, R209, 0x1f ;  /* 0x00001fd1c6617589 */ /* 0x000ea200000e0000 */
[----:B------:R-:W-:Y:S01]  /*6a90*/  FMUL.FTZ R197, R118, UR5 ;  /* 0x0000000576c57c20 */ /* 0x000fe20008410000 */
[----:B------:R-:W1:Y:S01]  /*6aa0*/  MUFU.TANH R235, R235 ;  /* 0x000000eb00eb7308 */ /* 0x000e620000002400 */
[----:B---3--:R-:W-:Y:S01]  /*6ab0*/  FMUL.FTZ R77, R88, UR5 ;  /* 0x00000005584d7c20 */ /* 0x008fe20008410000 */
[----:B------:R-:W-:Y:S01]  /*6ac0*/  FSEL R88, R18, -INF , P1 ;  /* 0xff80000012587808 */ /* 0x000fe20000800000 */
        /* <DEDUP_REMOVED lines=13> */
[----:B------:R2:W-:Y:S01]  /*6ba0*/  MUFU.TANH R3, R76 ;  /* 0x0000004c00037308 */ /* 0x0005e20000002400 */
[----:B---3--:R-:W-:Y:S01]  /*6bb0*/  FMUL.FTZ R73, R84, UR5 ;  /* 0x0000000554497c20 */ /* 0x008fe20008410000 */
[----:B-1----:R-:W-:Y:S01]  /*6bc0*/  FSEL R201, R235, -INF , P1 ;  /* 0xff800000ebc97808 */ /* 0x002fe20000800000 */
        /* <DEDUP_REMOVED lines=14> */
[----:B------:R-:W-:Y:S01]  /*6cb0*/  FMUL.FTZ R116, R116, UR5 ;  /* 0x0000000574747c20 */ /* 0x000fe20008410000 */
[----:B------:R-:W-:-:S06]  /*6cc0*/  FMUL.FTZ R119, R119, UR5 ;  /* 0x0000000577777c20 */ /* 0x000fcc0008410000 */
        /* <DEDUP_REMOVED lines=16> */
[--C-:B------:R-:W-:Y:S01]  /*6dd0*/  FFMA.FTZ R87, R87, UR4, -R94.reuse ;  /* 0x0000000457577c23 */ /* 0x100fe2000801085e */
[----:B------:R-:W-:Y:S01]  /*6de0*/  FFMA.FTZ R201, R201, UR4, -R94 ;  /* 0x00000004c9c97c23 */ /* 0x000fe2000801085e */
[----:B------:R-:W-:Y:S01]  /*6df0*/  FSEL R86, R3, -INF , P2 ;  /* 0xff80000003567808 */ /* 0x000fe20001000000 */
[----:B------:R-:W4:Y:S01]  /*6e00*/  SHFL.IDX PT, R94, R14, R232, 0x1f ;  /* 0x00001fe80e5e7589 */ /* 0x000f2200000e0000 */
[----:B------:R-:W-:Y:S01]  /*6e10*/  FSEL R85, R237, -INF , P1 ;  /* 0xff800000ed557808 */ /* 0x000fe20000800000 */
[----:B------:R-:W4:Y:S01]  /*6e20*/  MUFU.TANH R73, R73 ;  /* 0x0000004900497308 */ /* 0x000f220000002400 */
[--C-:B------:R-:W-:Y:S01]  /*6e30*/  FFMA.FTZ R117, R117, UR4, -R90.reuse ;  /* 0x0000000475757c23 */ /* 0x100fe2000801085a */
[----:B------:R-:W-:Y:S01]  /*6e40*/  FFMA.FTZ R89, R89, UR4, -R90 ;  /* 0x0000000459597c23 */ /* 0x000fe2000801085a */
[----:B--2---:R-:W-:Y:S01]  /*6e50*/  FSEL R90, R21, -INF , P1 ;  /* 0xff800000155a7808 */ /* 0x004fe20000800000 */
[--C-:B------:R-:W-:Y:S01]  /*6e60*/  FFMA.FTZ R86, R86, UR4, -R93.reuse ;  /* 0x0000000456567c23 */ /* 0x100fe2000801085d */
[----:B------:R-:W-:Y:S01]  /*6e70*/  FFMA.FTZ R85, R85, UR4, -R93 ;  /* 0x0000000455557c23 */ /* 0x000fe2000801085d */
[----:B---3--:R-:W-:Y:S01]  /*6e80*/  FSEL R93, R20, -INF , P2 ;  /* 0xff800000145d7808 */ /* 0x008fe20001000000 */
[--C-:B------:R-:W-:Y:S01]  /*6e90*/  FFMA.FTZ R200, R200, UR4, -R91.reuse ;  /* 0x00000004c8c87c23 */ /* 0x100fe2000801085b */
[----:B------:R-:W2:Y:S01]  /*6ea0*/  MUFU.TANH R75, R75 ;  /* 0x0000004b004b7308 */ /* 0x000ea20000002400 */
[----:B-1----:R-:W-:Y:S01]  /*6eb0*/  FSEL R95, R72, -INF , P1 ;  /* 0xff800000485f7808 */ /* 0x002fe20000800000 */
[----:B------:R-:W-:Y:S01]  /*6ec0*/  FFMA.FTZ R91, R90, UR4, -R91 ;  /* 0x000000045a5b7c23 */ /* 0x000fe2000801085b */
[----:B----4-:R-:W-:Y:S01]  /*6ed0*/  FSEL R90, R74, -INF , P2 ;  /* 0xff8000004a5a7808 */ /* 0x010fe20001000000 */
[--C-:B------:R-:W-:Y:S01]  /*6ee0*/  FFMA.FTZ R93, R93, UR4, -R92.reuse ;  /* 0x000000045d5d7c23 */ /* 0x100fe2000801085c */
[----:B------:R-:W-:Y:S01]  /*6ef0*/  FSEL R96, R76, -INF , P1 ;  /* 0xff8000004c607808 */ /* 0x000fe20000800000 */
[----:B------:R-:W-:-:S02]  /*6f00*/  FFMA.FTZ R92, R95, UR4, -R92 ;  /* 0x000000045f5c7c23 */ /* 0x000fc4000801085c */
[----:B------:R-:W1:Y:S01]  /*6f10*/  MUFU.TANH R77, R77 ;  /* 0x0000004d004d7308 */ /* 0x000e620000002400 */
[----:B------:R-:W-:Y:S01]  /*6f20*/  FSEL R95, R73, -INF , P2 ;  /* 0xff800000495f7808 */ /* 0x000fe20001000000 */
[--C-:B------:R-:W-:Y:S01]  /*6f30*/  FFMA.FTZ R90, R90, UR4, -R97.reuse ;  /* 0x000000045a5a7c23 */ /* 0x100fe20008010861 */
[----:B------:R-:W-:-:S03]  /*6f40*/  FFMA.FTZ R97, R96, UR4, -R97 ;  /* 0x0000000460617c23 */ /* 0x000fc60008010861 */
        /* <DEDUP_REMOVED lines=158> */
[----:B------:R-:W-:Y:S01]  /*7930*/  IADD3 R228, R9, 0x10, RZ ;  /* 0x0000001009e47810 */ /* 0x000fe20007ffe0ff */
[----:B------:R-:W-:Y:S01]  /*7940*/  FMUL.FTZ R28, R86, R28 ;  /* 0x0000001c561c7220 */ /* 0x000fe20000410000 */
[----:B------:R-:W-:Y:S01]  /*7950*/  FMUL.FTZ R29, R87, R29 ;  /* 0x0000001d571d7220 */ /* 0x000fe20000410000 */
[----:B--2---:R-:W-:Y:S01]  /*7960*/  FMUL.FTZ R38, R24, R38 ;  /* 0x0000002618267220 */ /* 0x004fe20000410000 */
[C---:B------:R-:W-:Y:S02]  /*7970*/  VIADD R231, R9.reuse, 0xc ;  /* 0x0000000c09e77836 */ /* 0x040fe40000000000 */
[----:B------:R-:W-:Y:S01]  /*7980*/  FMUL.FTZ R36, R26, R36 ;  /* 0x000000241a247220 */ /* 0x000fe20000410000 */
[----:B------:R-:W2:Y:S01]  /*7990*/  SHFL.IDX PT, R228, R227, R228, 0x1f ;  /* 0x00001fe4e3e47589 */ /* 0x000ea200000e0000 */
[C---:B------:R-:W-:Y:S01]  /*79a0*/  IADD3 R229, R9.reuse, 0x14, RZ ;  /* 0x0000001409e57810 */ /* 0x040fe20007ffe0ff */
[----:B------:R-:W-:-:S02]  /*79b0*/  VIADD R233, R9, 0x18 ;  /* 0x0000001809e97836 */ /* 0x000fc40000000000 */
[----:B------:R-:W-:Y:S01]  /*79c0*/  FFMA.FTZ R77, -R77, R77, 1 ;  /* 0x3f8000004d4d7423 */ /* 0x000fe2000001014d */
[----:B------:R-:W4:Y:S01]  /*79d0*/  SHFL.IDX PT, R227, R227, R12, 0x1f ;  /* 0x00001f0ce3e37589 */ /* 0x000f2200000e0000 */
[----:B------:R-:W-:Y:S01]  /*79e0*/  FFMA.FTZ R80, -R80, R80, 1 ;  /* 0x3f80000050507423 */ /* 0x000fe20000010150 */
[----:B------:R-:W-:Y:S01]  /*79f0*/  FFMA.FTZ R99, -R99, R99, 1 ;  /* 0x3f80000063637423 */ /* 0x000fe20000010163 */
[----:B------:R-:W-:Y:S01]  /*7a00*/  FFMA.FTZ R76, -R76, R76, 1 ;  /* 0x3f8000004c4c7423 */ /* 0x000fe2000001014c */
[----:B-1----:R-:W-:Y:S01]  /*7a10*/  FMUL.FTZ R35, R92, R35 ;  /* 0x000000235c237220 */ /* 0x002fe20000410000 */
        /* <DEDUP_REMOVED lines=30> */
[----:B------:R-:W-:Y:S01]  /*7c00*/  FFMA.FTZ R119, -R119, R119, 1 ;  /* 0x3f80000077777423 */ /* 0x000fe20000010177 */
[----:B------:R-:W-:Y:S01]  /*7c10*/  R2UR UR4, R236 ;  /* 0x00000000ec0472ca */ /* 0x000fe200000e0000 */
[----:B-1----:R-:W-:-:S05]  /*7c20*/  FFMA.FTZ R226, -R18, R18, 1 ;  /* 0x3f80000012e27423 */ /* 0x002fca0000010112 */
        /* <DEDUP_REMOVED lines=63> */
[----:B------:R4:W-:Y:S01]  /*8020*/  LDS R74, [R11+0x380] ;  /* 0x000380000b4a7984 */ /* 0x0009e20000000800 */
[----:B------:R-:W-:Y:S01]  /*8030*/  IADD3 R232, R9, 0x8, RZ ;  /* 0x0000000809e87810 */ /* 0x000fe20007ffe0ff */
[----:B-1----:R-:W-:-:S02]  /*8040*/  FMUL.FTZ R221, R93, R228 ;  /* 0x000000e45ddd7220 */ /* 0x002fc40000410000 */
[----:B------:R-:W1:Y:S02]  /*8050*/  SHFL.IDX PT, R227, R226, R229, 0x1f ;  /* 0x00001fe5e2e37589 */ /* 0x000e6400000e0000 */
[----:B------:R-:W-:Y:S02]  /*8060*/  FMUL.FTZ R221, R21, R221 ;  /* 0x000000dd15dd7220 */ /* 0x000fe40000410000 */
[----:B------:R4:W3:Y:S02]  /*8070*/  MUFU.EX2 R21, R218 ;  /* 0x000000da00157308 */ /* 0x0008e40000000800 */
[----:B----4-:R-:W4:Y:S01]  /*8080*/  SHFL.IDX PT, R218, R226, R232, 0x1f ;  /* 0x00001fe8e2da7589 */ /* 0x010f2200000e0000 */
[----:B------:R-:W-:Y:S01]  /*8090*/  FMUL.FTZ R40, R95, R40 ;  /* 0x000000285f287220 */ /* 0x000fe20000410000 */
[----:B------:R-:W-:Y:S01]  /*80a0*/  FADD.FTZ R50, R50, -R225 ;  /* 0x800000e132327221 */ /* 0x000fe20000010000 */
[----:B------:R-:W-:Y:S01]  /*80b0*/  FFMA.FTZ R11, -R79, R79, 1 ;  /* 0x3f8000004f0b7423 */ /* 0x000fe2000001014f */
[----:B------:R-:W-:Y:S01]  /*80c0*/  FMUL.FTZ R28, R13, R28 ;  /* 0x0000001c0d1c7220 */ /* 0x000fe20000410000 */
[----:B------:R-:W-:Y:S01]  /*80d0*/  FMUL.FTZ R43, R94, R43 ;  /* 0x0000002b5e2b7220 */ /* 0x000fe20000410000 */
[----:B------:R-:W3:Y:S01]  /*80e0*/  SHFL.IDX PT, R228, R226, R233, 0x1f ;  /* 0x00001fe9e2e47589 */ /* 0x000ee200000e0000 */
[----:B------:R-:W-:-:S02]  /*80f0*/  VIADD R234, R9, 0x1c ;  /* 0x0000001c09ea7836 */ /* 0x000fc40000000000 */
[----:B------:R-:W-:Y:S01]  /*8100*/  FMUL.FTZ R41, R77, R40 ;  /* 0x000000284d297220 */ /* 0x000fe20000410000 */
[--C-:B-1----:R-:W-:Y:S01]  /*8110*/  FADD.FTZ R49, R49, -R227.reuse ;  /* 0x800000e331317221 */ /* 0x102fe20000010000 */
[----:B------:R-:W-:Y:S01]  /*8120*/  FADD.FTZ R51, R51, -R227 ;  /* 0x800000e333337221 */ /* 0x000fe20000010000 */
[----:B------:R-:W-:Y:S01]  /*8130*/  FMUL.FTZ R11, R11, R28 ;  /* 0x0000001c0b0b7220 */ /* 0x000fe20000410000 */
[----:B------:R-:W-:Y:S01]  /*8140*/  FMUL.FTZ R40, R80, R43 ;  /* 0x0000002b50287220 */ /* 0x000fe20000410000 */
[----:B------:R-:W-:Y:S01]  /*8150*/  FMUL.FTZ R77, R10, R50 ;  /* 0x000000320a4d7220 */ /* 0x000fe20000410000 */
[----:B------:R-:W-:Y:S01]  /*8160*/  FFMA.FTZ R43, -R83, R83, 1 ;  /* 0x3f800000532b7423 */ /* 0x000fe20000010153 */
[----:B------:R-:W-:Y:S01]  /*8170*/  FFMA.FTZ R50, -R195, R195, 1 ;  /* 0x3f800000c3327423 */ /* 0x000fe200000101c3 */
[----:B------:R-:W-:Y:S01]  /*8180*/  FMUL.FTZ R49, R33, R49 ;  /* 0x0000003121317220 */ /* 0x000fe20000410000 */
[----:B------:R-:W-:Y:S01]  /*8190*/  FMUL.FTZ R28, R19, R51 ;  /* 0x00000033131c7220 */ /* 0x000fe20000410000 */
[----:B----4-:R-:W-:Y:S01]  /*81a0*/  FADD.FTZ R46, R46, -R218 ;  /* 0x800000da2e2e7221 */ /* 0x010fe20000010000 */
[----:B------:R-:W1:Y:S03]  /*81b0*/  SHFL.IDX PT, R226, R226, R234, 0x1f ;  /* 0x00001feae2e27589 */ /* 0x000e6600000e0000 */
[----:B------:R-:W-:Y:S01]  /*81c0*/  FMUL.FTZ R46, R18, R46 ;  /* 0x0000002e122e7220 */ /* 0x000fe20000410000 */
[----:B------:R-:W-:Y:S01]  /*81d0*/  FMUL.FTZ R50, R50, R49 ;  /* 0x0000003132327220 */ /* 0x000fe20000410000 */
[----:B------:R-:W-:Y:S01]  /*81e0*/  FMUL.FTZ R49, R99, R28 ;  /* 0x0000001c63317220 */ /* 0x000fe20000410000 */
[----:B------:R-:W4:Y:S01]  /*81f0*/  SHFL.IDX PT, R75, R74, R235, 0x1f ;  /* 0x00001feb4a4b7589 */ /* 0x000f2200000e0000 */
[----:B------:R-:W-:Y:S01]  /*8200*/  FMUL.FTZ R43, R43, R46 ;  /* 0x0000002e2b2b7220 */ /* 0x000fe20000410000 */
[----:B------:R-:W-:Y:S01]  /*8210*/  FFMA.FTZ R46, -R98, R98, 1 ;  /* 0x3f800000622e7423 */ /* 0x000fe20000010162 */
[----:B------:R-:W-:Y:S01]  /*8220*/  FMUL.FTZ R37, R76, R36 ;  /* 0x000000244c257220 */ /* 0x000fe20000410000 */
[----:B------:R-:W4:Y:S02]  /*8230*/  SHFL.IDX PT, R28, R74, R232, 0x1f ;  /* 0x00001fe84a1c7589 */ /* 0x000f2400000e0000 */
[----:B------:R-:W-:-:S02]  /*8240*/  FMUL.FTZ R46, R46, R77 ;  /* 0x0000004d2e2e7220 */ /* 0x000fc40000410000 */
[----:B------:R-:W4:Y:S04]  /*8250*/  SHFL.IDX PT, R80, R74, R9, 0x1f ;  /* 0x00001f094a507589 */ /* 0x000f2800000e0000 */
[----:B------:R-:W4:Y:S01]  /*8260*/  SHFL.IDX PT, R76, R74, R229, 0x1f ;  /* 0x00001fe54a4c7589 */ /* 0x000f2200000e0000 */
[----:B------:R-:W-:-:S03]  /*8270*/  FMUL.FTZ R72, R72, R35 ;  /* 0x0000002348487220 */ /* 0x000fc60000410000 */
[----:B------:R-:W4:Y:S01]  /*8280*/  SHFL.IDX PT, R77, R74, R231, 0x1f ;  /* 0x00001fe74a4d7589 */ /* 0x000f2200000e0000 */
[----:B------:R-:W4:Y:S01]  /*8290*/  MUFU.EX2 R35, R216 ;  /* 0x000000d800237308 */ /* 0x000f220000000800 */
[----:B------:R-:W-:Y:S02]  /*82a0*/  FADD.FTZ R44, R44, -R218 ;  /* 0x800000da2c2c7221 */ /* 0x000fe40000010000 */
[----:B------:R-:W4:Y:S04]  /*82b0*/  SHFL.IDX PT, R79, R74, R230, 0x1f ;  /* 0x00001fe64a4f7589 */ /* 0x000f2800000e0000 */
[----:B------:R-:W4:Y:S04]  /*82c0*/  SHFL.IDX PT, R78, R74, R233, 0x1f ;  /* 0x00001fe94a4e7589 */ /* 0x000f2800000e0000 */
[----:B------:R-:W4:Y:S01]  /*82d0*/  SHFL.IDX PT, R74, R74, R234, 0x1f ;  /* 0x00001fea4a4a7589 */ /* 0x000f2200000e0000 */
[----:B------:R-:W-:Y:S01]  /*82e0*/  FMUL.FTZ R44, R12, R44 ;  /* 0x0000002c0c2c7220 */ /* 0x000fe20000410000 */
[--C-:B---3--:R-:W-:Y:S01]  /*82f0*/  FADD.FTZ R52, R52, -R228.reuse ;  /* 0x800000e434347221 */ /* 0x108fe20000010000 */
[----:B------:R-:W-:-:S02]  /*8300*/  FADD.FTZ R54, R54, -R228 ;  /* 0x800000e436367221 */ /* 0x000fc40000010000 */
[----:B------:R-:W-:Y:S01]  /*8310*/  FMUL.FTZ R44, R81, R44 ;  /* 0x0000002c512c7220 */ /* 0x000fe20000410000 */
[----:B------:R-:W-:Y:S01]  /*8320*/  FMUL.FTZ R81, R20, R52 ;  /* 0x0000003414517220 */ /* 0x000fe20000410000 */
[----:B------:R-:W3:Y:S01]  /*8330*/  MUFU.EX2 R214, R214 ;  /* 0x000000d600d67308 */ /* 0x000ee20000000800 */
[----:B-1----:R-:W-:Y:S01]  /*8340*/  FADD.FTZ R55, R55, -R226 ;  /* 0x800000e237377221 */ /* 0x002fe20000010000 */
[----:B------:R-:W-:Y:S01]  /*8350*/  FMUL.FTZ R52, R21, R54 ;  /* 0x0000003615347220 */ /* 0x000fe20000410000 */
[----:B------:R-:W-:Y:S01]  /*8360*/  FMUL.FTZ R54, R100, R81 ;  /* 0x0000005164367220 */ /* 0x000fe20000410000 */
[----:B----4-:R-:W-:Y:S01]  /*8370*/  FADD.FTZ R81, R57, -R75 ;  /* 0x8000004b39517221 */ /* 0x010fe20000010000 */
[----:B------:R-:W-:-:S03]  /*8380*/  FADD.FTZ R45, R45, -R219 ;  /* 0x800000db2d2d7221 */ /* 0x000fc60000010000 */
[----:B------:R-:W1:Y:S01]  /*8390*/  MUFU.EX2 R36, R206 ;  /* 0x000000ce00247308 */ /* 0x000e620000000800 */
[--C-:B------:R-:W-:Y:S01]  /*83a0*/  FADD.FTZ R57, R60, -R28.reuse ;  /* 0x8000001c3c397221 */ /* 0x100fe20000010000 */
[----:B------:R-:W-:Y:S01]  /*83b0*/  FMUL.FTZ R84, R35, R55 ;  /* 0x0000003723547220 */ /* 0x000fe20000410000 */
[----:B------:R-:W-:Y:S01]  /*83c0*/  FADD.FTZ R28, R62, -R28 ;  /* 0x8000001c3e1c7221 */ /* 0x000fe20000010000 */
[----:B------:R-:W-:Y:S01]  /*83d0*/  FADD.FTZ R55, R56, -R80 ;  /* 0x8000005038377221 */ /* 0x000fe20000010000 */
[----:B------:R-:W-:-:S03]  /*83e0*/  FADD.FTZ R62, R65, -R76 ;  /* 0x8000004c413e7221 */ /* 0x000fc60000010000 */
[----:B------:R-:W4:Y:S01]  /*83f0*/  MUFU.EX2 R213, R213 ;  /* 0x000000d500d57308 */ /* 0x000f220000000800 */
[----:B------:R-:W-:Y:S01]  /*8400*/  FADD.FTZ R67, R67, -R76 ;  /* 0x8000004c43437221 */ /* 0x000fe20000010000 */
[----:B------:R-:W-:Y:S01]  /*8410*/  FADD.FTZ R56, R59, -R75 ;  /* 0x8000004b3b387221 */ /* 0x000fe20000010000 */
[----:B------:R-:W-:Y:S01]  /*8420*/  FFMA.FTZ R76, -R105, R105, 1 ;  /* 0x3f800000694c7423 */ /* 0x000fe20000010169 */
[----:B------:R-:W-:Y:S01]  /*8430*/  FMUL.FTZ R81, R200, R81 ;  /* 0x00000051c8517220 */ /* 0x000fe20000410000 */
[----:B------:R-:W-:Y:S01]  /*8440*/  FMUL.FTZ R45, R25, R45 ;  /* 0x0000002d192d7220 */ /* 0x000fe20000410000 */
[--C-:B------:R-:W-:Y:S01]  /*8450*/  FADD.FTZ R61, R61, -R77.reuse ;  /* 0x8000004d3d3d7221 */ /* 0x100fe20000010000 */
[----:B------:R-:W-:Y:S01]  /*8460*/  FADD.FTZ R60, R63, -R77 ;  /* 0x8000004d3f3c7221 */ /* 0x000fe20000010000 */
[----:B------:R-:W-:Y:S01]  /*8470*/  FADD.FTZ R53, R53, -R226 ;  /* 0x800000e235357221 */ /* 0x000fe20000010000 */
[----:B------:R-:W-:Y:S01]  /*8480*/  FADD.FTZ R58, R58, -R80 ;  /* 0x800000503a3a7221 */ /* 0x000fe20000010000 */
[----:B------:R-:W-:Y:S01]  /*8490*/  FFMA.FTZ R77, -R110, R110, 1 ;  /* 0x3f8000006e4d7423 */ /* 0x000fe2000001016e */
[----:B------:R-:W-:Y:S01]  /*84a0*/  FMUL.FTZ R28, R203, R28 ;  /* 0x0000001ccb1c7220 */ /* 0x000fe20000410000 */
[----:B------:R-:W-:Y:S01]  /*84b0*/  FFMA.FTZ R80, -R108, R108, 1 ;  /* 0x3f8000006c507423 */ /* 0x000fe2000001016c */
[----:B------:R-:W-:Y:S01]  /*84c0*/  FMUL.FTZ R57, R202, R57 ;  /* 0x00000039ca397220 */ /* 0x000fe20000410000 */
[--C-:B------:R-:W-:Y:S01]  /*84d0*/  FADD.FTZ R64, R64, -R79.reuse ;  /* 0x8000004f40407221 */ /* 0x100fe20000010000 */
[----:B------:R-:W-:Y:S01]  /*84e0*/  FMUL.FTZ R63, R201, R56 ;  /* 0x00000038c93f7220 */ /* 0x000fe20000410000 */
[----:B------:R-:W-:Y:S01]  /*84f0*/  FMUL.FTZ R76, R76, R81 ;  /* 0x000000514c4c7220 */ /* 0x000fe20000410000 */
[----:B------:R-:W-:Y:S01]  /*8500*/  FMUL.FTZ R45, R82, R45 ;  /* 0x0000002d522d7220 */ /* 0x000fe20000410000 */
[--C-:B------:R-:W-:Y:S01]  /*8510*/  FADD.FTZ R68, R68, -R78.reuse ;  /* 0x8000004e44447221 */ /* 0x100fe20000010000 */
[----:B------:R-:W-:Y:S01]  /*8520*/  FADD.FTZ R59, R70, -R78 ;  /* 0x8000004e463b7221 */ /* 0x000fe20000010000 */
[----:B------:R-:W-:Y:S01]  /*8530*/  FFMA.FTZ R81, -R109, R109, 1 ;  /* 0x3f8000006d517423 */ /* 0x000fe2000001016d */
[----:B------:R-:W-:Y:S01]  /*8540*/  FMUL.FTZ R56, R204, R61 ;  /* 0x0000003dcc387220 */ /* 0x000fe20000410000 */
[----:B------:R-:W-:Y:S01]  /*8550*/  FMUL.FTZ R30, R237, R30 ;  /* 0x0000001eed1e7220 */ /* 0x000fe20000410000 */
[----:B------:R-:W-:Y:S01]  /*8560*/  FMUL.FTZ R82, R34, R53 ;  /* 0x0000003522527220 */ /* 0x000fe20000410000 */
[----:B------:R-:W-:Y:S01]  /*8570*/  FADD.FTZ R79, R66, -R79 ;  /* 0x8000004f424f7221 */ /* 0x000fe20000010000 */
[--C-:B------:R-:W-:Y:S01]  /*8580*/  FADD.FTZ R71, R71, -R74.reuse ;  /* 0x8000004a47477221 */ /* 0x100fe20000010000 */
[----:B------:R-:W-:Y:S01]  /*8590*/  FFMA.FTZ R78, -R111, R111, 1 ;  /* 0x3f8000006f4e7423 */ /* 0x000fe2000001016f */
[----:B------:R-:W-:Y:S01]  /*85a0*/  FMUL.FTZ R61, R205, R60 ;  /* 0x0000003ccd3d7220 */ /* 0x000fe20000410000 */
[----:B------:R-:W-:Y:S01]  /*85b0*/  FMUL.FTZ R77, R77, R28 ;  /* 0x0000001c4d4d7220 */ /* 0x000fe20000410000 */
[----:B------:R-:W-:Y:S01]  /*85c0*/  FFMA.FTZ R51, -R102, R102, 1 ;  /* 0x3f80000066337423 */ /* 0x000fe20000010166 */
[----:B------:R-:W-:Y:S01]  /*85d0*/  FADD.FTZ R66, R69, -R74 ;  /* 0x8000004a45427221 */ /* 0x000fe20000010000 */
        /* <DEDUP_REMOVED lines=8> */
[----:B---3--:R-:W-:Y:S01]  /*8660*/  FMUL.FTZ R56, R214, R71 ;  /* 0x00000047d6387220 */ /* 0x008fe20000410000 */
[----:B------:R-:W-:Y:S01]  /*8670*/  FMUL.FTZ R51, R51, R52 ;  /* 0x0000003433337220 */ /* 0x000fe20000410000 */
[----:B-1----:R-:W-:Y:S01]  /*8680*/  FMUL.FTZ R55, R36, R55 ;  /* 0x0000003724377220 */ /* 0x002fe20000410000 */
[----:B------:R-:W-:Y:S01]  /*8690*/  FFMA.FTZ R82, -R114, R114, 1 ;  /* 0x3f80000072527423 */ /* 0x000fe20000010172 */
[----:B------:R-:W-:Y:S01]  /*86a0*/  FMUL.FTZ R61, R208, R79 ;  /* 0x0000004fd03d7220 */ /* 0x000fe20000410000 */
[----:B------:R-:W-:Y:S01]  /*86b0*/  FMUL.FTZ R83, R83, R28 ;  /* 0x0000001c53537220 */ /* 0x000fe20000410000 */
[----:B------:R-:W-:Y:S01]  /*86c0*/  F2FP.F16.F32.PACK_AB R71, R29, R30 ;  /* 0x0000001e1d47723e */ /* 0x000fe200000000ff */
[----:B------:R-:W-:Y:S01]  /*86d0*/  FMUL.FTZ R52, R103, R84 ;  /* 0x0000005467347220 */ /* 0x000fe20000410000 */
[----:B------:R-:W-:Y:S01]  /*86e0*/  FFMA.FTZ R75, -R106, R106, 1 ;  /* 0x3f8000006a4b7423 */ /* 0x000fe2000001016a */
[----:B------:R-:W-:Y:S01]  /*86f0*/  FMUL.FTZ R58, R199, R58 ;  /* 0x0000003ac73a7220 */ /* 0x000fe20000410000 */
[----:B------:R-:W-:Y:S01]  /*8700*/  FMUL.FTZ R74, R74, R63 ;  /* 0x0000003f4a4a7220 */ /* 0x000fe20000410000 */
[----:B------:R-:W-:Y:S01]  /*8710*/  FMUL.FTZ R79, R112, R57 ;  /* 0x00000039704f7220 */ /* 0x000fe20000410000 */
[----:B------:R-:W-:Y:S01]  /*8720*/  FMUL.FTZ R28, R212, R59 ;  /* 0x0000003bd41c7220 */ /* 0x000fe20000410000 */
[----:B------:R-:W-:Y:S01]  /*8730*/  FFMA.FTZ R84, -R113, R113, 1 ;  /* 0x3f80000071547423 */ /* 0x000fe20000010171 */
[----:B------:R-:W-:Y:S01]  /*8740*/  FMUL.FTZ R63, R209, R62 ;  /* 0x0000003ed13f7220 */ /* 0x000fe20000410000 */
[----:B------:R-:W-:Y:S01]  /*8750*/  FMUL.FTZ R57, R211, R68 ;  /* 0x00000044d3397220 */ /* 0x000fe20000410000 */
[----:B----4-:R-:W-:Y:S01]  /*8760*/  FMUL.FTZ R59, R213, R66 ;  /* 0x00000042d53b7220 */ /* 0x010fe20000410000 */
        /* <DEDUP_REMOVED lines=37> */
[----:B--2---:R-:W-:-:S05]  /*89c0*/  IMAD R30, R0, 0x3000, R194 ;  /* 0x00003000001e7824 */ /* 0x004fca00078e02c2 */
[----:B------:R-:W-:Y:S02]  /*89d0*/  LEA R11, R30, R17, 0x1 ;  /* 0x000000111e0b7211 */ /* 0x000fe400078e08ff */
[----:B------:R-:W-:-:S03]  /*89e0*/  F2FP.F16.F32.PACK_AB R30, R87, R86 ;  /* 0x00000056571e723e */ /* 0x000fc600000000ff */
        /* <DEDUP_REMOVED lines=219> */
.L_x_2740:
        /* <DEDUP_REMOVED lines=58> */
.L_x_2741:
[----:B--2---:R-:W2:Y:S01]  /*9b40*/  LDL R5, [R1+0x2c] ;  /* 0x00002c0001057983 */ /* 0x004ea20000100800 */
[----:B------:R-:W-:Y:S01]  /*9b50*/  IADD3 R16, R16, 0x1, RZ ;  /* 0x0000000110107810 */ /* 0x000fe20007ffe0ff */
[----:B------:R-:W-:Y:S02]  /*9b60*/  VIADD R0, R0, 0x1 ;  /* 0x0000000100007836 */ /* 0x000fe40000000000 */
[----:B------:R-:W-:-:S03]  /*9b70*/  VIADD R6, R6, 0x26820 ;  /* 0x0002682006067836 */ /* 0x000fc60000000000 */
[C---:B------:R-:W-:Y:S02]  /*9b80*/  ISETP.NE.AND P0, PT, R0.reuse, 0x2, PT ;  /* 0x000000020000780c */ /* 0x040fe40003f05270 */
[----:B------:R-:W-:Y:S02]  /*9b90*/  PRMT R6, RZ, 0x654, R6 ;  /* 0x00000654ff067816 */ /* 0x000fe40000000006 */
[----:B------:R-:W-:Y:S02]  /*9ba0*/  SEL R0, R0, RZ, P0 ;  /* 0x000000ff00007207 */ /* 0x000fe40000000000 */
[----:B------:R1:W-:Y:S01]  /*9bb0*/  SYNCS.ARRIVE.TRANS64.RED.A1T0 RZ, [R6+URZ], RZ ;  /* 0x000000ff06ff79a7 */ /* 0x0003e2000810043f */
[----:B--2---:R-:W-:Y:S02]  /*9bc0*/  ISETP.GE.AND P1, PT, R16, R5, PT ;  /* 0x000000051000720c */ /* 0x004fe40003f26270 */
[----:B------:R-:W-:-:S04]  /*9bd0*/  SEL R5, RZ, 0x1, P0 ;  /* 0x00000001ff057807 */ /* 0x000fc80000000000 */
[----:B------:R-:W-:-:S07]  /*9be0*/  LOP3.LUT R4, R4, R5, RZ, 0x3c, !PT ;  /* 0x0000000504047212 */ /* 0x000fce00078e3cff */
[----:B-1----:R-:W-:Y:S05]  /*9bf0*/  @!P1 BRA `(.L_x_2742) ;  /* 0xffffffc400309947 */ /* 0x002fea000383ffff */
.L_x_2731:
        /* <DEDUP_REMOVED lines=34> */
.L_x_2711:
[----:B------:R-:W-:Y:S05]  /*9e20*/  @P0 BRA `(.L_x_2710) ;  /* 0x0000003400500947 */ /* 0x000fea0003800000 */
[----:B------:R-:W2:Y:S01]  /*9e30*/  LDL.LU R6, [R1+0x30] ;  /* 0x0000300001067983 */ /* 0x000ea20000300800 */
[----:B------:R-:W1:Y:S01]  /*9e40*/  LDC R0, c[0x0][0x850] ;  /* 0x00021400ff007b82 */ /* 0x000e620000000800 */
[----:B------:R-:W3:Y:S01]  /*9e50*/  S2R R12, SR_TID.X ;  /* 0x00000000000c7919 */ /* 0x000ee20000002100 */
[----:B------:R-:W4:Y:S01]  /*9e60*/  S2R R5, SR_CgaCtaId ;  /* 0x0000000000057919 */ /* 0x000f220000008800 */
[----:B------:R-:W-:Y:S01]  /*9e70*/  MOV R4, 0x400 ;  /* 0x0000040000047802 */ /* 0x000fe20000000f00 */
[----:B------:R-:W-:Y:S01]  /*9e80*/  ULDC.64 UR4, c[0x0][0x818] ;  /* 0x0002060000047ab9 */ /* 0x000fe20000000a00 */
[----:B------:R-:W-:Y:S01]  /*9e90*/  ULDC.64 UR6, c[0x0][0x840] ;  /* 0x0002100000067ab9 */ /* 0x000fe20000000a00 */
[----:B------:R-:W5:Y:S04]  /*9ea0*/  LDL.LU R11, [R1+0x38] ;  /* 0x00003800010b7983 */ /* 0x000f680000300800 */
[----:B------:R-:W5:Y:S01]  /*9eb0*/  LDL.LU R10, [R1+0x34] ;  /* 0x00003400010a7983 */ /* 0x000f620000300800 */
[----:B-1----:R-:W-:Y:S01]  /*9ec0*/  ISETP.NE.AND P0, PT, R0, 0x1, PT ;  /* 0x000000010000780c */ /* 0x002fe20003f05270 */
[----:B---3--:R-:W-:-:S12]  /*9ed0*/  VIADD R13, R12, 0xffffff80 ;  /* 0xffffff800c0d7836 */ /* 0x008fd80000000000 */
[----:B------:R-:W5:Y:S01]  /*9ee0*/  @P0 LDC R0, c[0x0][0x854] ;  /* 0x00021500ff000b82 */ /* 0x000f620000000800 */
[----:B----4-:R-:W-:Y:S02]  /*9ef0*/  LEA R15, R5, R4, 0x18 ;  /* 0x00000004050f7211 */ /* 0x010fe400078ec0ff */
[----:B------:R-:W-:-:S05]  /*9f00*/  SHF.R.S32.HI R2, RZ, 0x1f, R13 ;  /* 0x0000001fff027819 */ /* 0x000fca000001140d */
[----:B------:R-:W1:Y:S01]  /*9f10*/  @P0 LDC R3, c[0x0][0x858] ;  /* 0x00021600ff030b82 */ /* 0x000e620000000800 */
[----:B------:R-:W-:Y:S01]  /*9f20*/  LEA.HI R2, R2, R13, RZ, 0x7 ;  /* 0x0000000d02027211 */ /* 0x000fe200078f38ff */
[----:B--2---:R-:W-:-:S05]  /*9f30*/  IMAD.SHL.U32 R4, R6, 0x2000, RZ ;  /* 0x0000200006047824 */ /* 0x004fca00078e00ff */
[----:B------:R-:W-:Y:S01]  /*9f40*/  SHF.R.S32.HI R5, RZ, 0x1f, R4 ;  /* 0x0000001fff057819 */ /* 0x000fe20000011404 */
[----:B-----5:R-:W-:-:S05]  /*9f50*/  @P0 IMAD.HI.U32 R0, R11, R0, RZ ;  /* 0x000000000b000227 */ /* 0x020fca00078e00ff */
[----:B-1----:R-:W-:Y:S02]  /*9f60*/  @P0 SHF.R.U32.HI R11, RZ, R3, R0 ;  /* 0x00000003ff0b0219 */ /* 0x002fe40000011600 */
[C---:B------:R-:W-:Y:S02]  /*9f70*/  LOP3.LUT R0, R2.reuse, 0xfffff80, RZ, 0xc0, !PT ;  /* 0x0fffff8002007812 */ /* 0x040fe400078ec0ff */
[----:B------:R-:W-:Y:S01]  /*9f80*/  SHF.R.S32.HI R3, RZ, 0x1f, R11 ;  /* 0x0000001fff037819 */ /* 0x000fe2000001140b */
[----:B------:R1:W-:Y:S01]  /*9f90*/  @P0 STL [R1+0x38], R11 ;  /* 0x0000380b01000387 */ /* 0x0003e20000100800 */
[----:B------:R-:W-:Y:S01]  /*9fa0*/  SHF.L.U32 R2, R2, 0x5, RZ ;  /* 0x0000000502027819 */ /* 0x000fe200000006ff */
[----:B------:R-:W-:Y:S02]  /*9fb0*/  IMAD.IADD R0, R13, 0x1, -R0 ;  /* 0x000000010d007824 */ /* 0x000fe400078e0a00 */
[C---:B------:R-:W-:Y:S01]  /*9fc0*/  IMAD R6, R3.reuse, UR4, RZ ;  /* 0x0000000403067c24 */ /* 0x040fe2000f8e02ff */
[----:B------:R-:W-:Y:S01]  /*9fd0*/  LOP3.LUT R7, R2, 0x3ffff000, RZ, 0xc0, !PT ;  /* 0x3ffff00002077812 */ /* 0x000fe200078ec0ff */
[----:B------:R-:W-:-:S02]  /*9fe0*/  IMAD R8, R3, UR6, RZ ;  /* 0x0000000603087c24 */ /* 0x000fc4000f8e02ff */
[----:B------:R-:W-:-:S04]  /*9ff0*/  IMAD.WIDE.U32 R2, R11, UR4, R4 ;  /* 0x000000040b027c25 */ /* 0x000fc8000f8e0004 */
[C---:B------:R-:W-:Y:S01]  /*a000*/  IMAD R9, R11.reuse, UR5, R6 ;  /* 0x000000050b097c24 */ /* 0x040fe2000f8e0206 */
[----:B------:R-:W-:Y:S01]  /*a010*/  SHF.R.S32.HI R6, RZ, 0x1f, R10 ;  /* 0x0000001fff067819 */ /* 0x000fe2000001140a */
[----:B------:R-:W-:Y:S01]  /*a020*/  IMAD.WIDE.U32 R4, R11, UR6, R4 ;  /* 0x000000060b047c25 */ /* 0x000fe2000f8e0004 */
[----:B------:R-:W-:Y:S02]  /*a030*/  ULDC.64 UR4, c[0x0][0x820] ;  /* 0x0002080000047ab9 */ /* 0x000fe40000000a00 */
[----:B------:R-:W-:Y:S01]  /*a040*/  IADD3 R3, R3, R9, RZ ;  /* 0x0000000903037210 */ /* 0x000fe20007ffe0ff */
[----:B-1----:R-:W-:Y:S01]  /*a050*/  IMAD R11, R11, UR7, R8 ;  /* 0x000000070b0b7c24 */ /* 0x002fe2000f8e0208 */
[----:B------:R-:W-:Y:S01]  /*a060*/  ULDC.64 UR6, c[0x0][0x848] ;  /* 0x0002120000067ab9 */ /* 0x000fe20000000a00 */
[----:B------:R-:W-:Y:S02]  /*a070*/  IMAD R0, R0, 0x4, R7 ;  /* 0x0000000400007824 */ /* 0x000fe400078e0207 */
[----:B------:R-:W-:-:S02]  /*a080*/  IMAD R7, R6, UR4, RZ ;  /* 0x0000000406077c24 */ /* 0x000fc4000f8e02ff */
[----:B------:R-:W-:Y:S02]  /*a090*/  IMAD.IADD R5, R5, 0x1, R11 ;  /* 0x0000000105057824 */ /* 0x000fe400078e020b */
[----:B------:R-:W-:Y:S02]  /*a0a0*/  IMAD R6, R6, UR6, RZ ;  /* 0x0000000606067c24 */ /* 0x000fe4000f8e02ff */
[C---:B------:R-:W-:Y:S02]  /*a0b0*/  IMAD R7, R10.reuse, UR5, R7 ;  /* 0x000000050a077c24 */ /* 0x040fe4000f8e0207 */
[----:B------:R-:W-:-:S04]  /*a0c0*/  IMAD.WIDE.U32 R2, R10, UR4, R2 ;  /* 0x000000040a027c25 */ /* 0x000fc8000f8e0002 */
[C---:B------:R-:W-:Y:S01]  /*a0d0*/  IMAD R9, R10.reuse, UR7, R6 ;  /* 0x000000070a097c24 */ /* 0x040fe2000f8e0206 */
[----:B------:R-:W-:Y:S01]  /*a0e0*/  IADD3 R7, R3, R7, RZ ;  /* 0x0000000703077210 */ /* 0x000fe20007ffe0ff */
[----:B------:R-:W-:Y:S01]  /*a0f0*/  IMAD.WIDE.U32 R4, R10, UR6, R4 ;  /* 0x000000060a047c25 */ /* 0x000fe2000f8e0004 */
[----:B------:R-:W-:Y:S05]  /*a100*/  WARPSYNC.ALL ;  /* 0x0000000000007948 */ /* 0x000fea0003800000 */
[----:B------:R-:W-:Y:S02]  /*a110*/  IMAD R0, R0, 0x4, R15 ;  /* 0x0000000400007824 */ /* 0x000fe400078e020f */
        /* <DEDUP_REMOVED lines=33> */
.L_x_2745:
[----:B------:R-:W-:Y:S01]  /*a330*/  @P0 ELECT P1, URZ, PT ;  /* 0x00000000003f082f */ /* 0x000fe20003820000 */
[----:B------:R1:W-:-:S12]  /*a340*/  UBLKRED.G.S.ADD.F32.RN [UR4], [UR6], UR7, desc[UR8] ;  /* 0x00000804060073bb */ /* 0x0003d800080a1407 */
[----:B------:R-:W-:Y:S02]  /*a350*/  @P1 PLOP3.LUT P0, PT, P1, PT, PT, 0x8, 0x0 ;  /* 0x000000000000181c */ /* 0x000fe40000f0e170 */
[----:B------:R-:W-:-:S11]  /*a360*/  PLOP3.LUT P1, PT, PT, PT, PT, 0x8, 0x0 ;  /* 0x000000000000781c */ /* 0x000fd60003f2e170 */
[----:B-1----:R-:W-:Y:S05]  /*a370*/  @P0 BRA.U.ANY `(.L_x_2745) ;  /* 0xfffffffd00ec0947 */ /* 0x002fea000393ffff */
[----:B------:R0:W-:Y:S01]  /*a380*/  UTMACMDFLUSH ;  /* 0x00000000000079b7 */ /* 0x0001e20000000000 */
[----:B------:R-:W-:-:S04]  /*a390*/  DEPBAR.LE SB0, 0x0 ;  /* 0x000080000000791a */ /* 0x000fc80000000000 */
.L_x_2744:
[----:B------:R-:W-:Y:S05]  /*a3a0*/  BSYNC B0 ;  /* 0x0000000000007941 */ /* 0x000fea0003800000 */
.L_x_2743:
        /* <DEDUP_REMOVED lines=25> */
.L_x_2746:
        /* <DEDUP_REMOVED lines=8> */
.L_x_2706:
        /* <DEDUP_REMOVED lines=29> */
.L_x_2748:
[----:B------:R-:W-:Y:S01]  /*a790*/  ULDC UR9, c[0x0][0x8cc] ;  /* 0x0002330000097ab9 */ /* 0x000fe20000000800 */
[----:B------:R-:W-:Y:S01]  /*a7a0*/  UMOV UR7, UR8 ;  /* 0x0000000800077c82 */ /* 0x000fe20008000000 */
[----:B------:R-:W-:-:S11]  /*a7b0*/  UISETP.NE.AND UP0, UPT, UR9, 0x1, UPT ;  /* 0x000000010900788c */ /* 0x000fd6000bf05270 */
[----:B------:R-:W-:Y:S02]  /*a7c0*/  @UP0 ULDC.64 UR10, c[0x0][0x8d0] ;  /* 0x00023400000a0ab9 */ /* 0x000fe40000000a00 */
[----:B------:R-:W-:-:S04]  /*a7d0*/  UIMAD.WIDE.U32 UR4, UR8, UR10, URZ ;  /* 0x0000000a080472a5 */ /* 0x000fc8000f8e003f */
[----:B------:R-:W-:-:S04]  /*a7e0*/  @UP0 USHF.R.U32.HI UR7, URZ, UR11, UR5 ;  /* 0x0000000b3f070299 */ /* 0x000fc80008011605 */
[----:B------:R-:W-:-:S12]  /*a7f0*/  UIMAD UR4, UR7, UR9, URZ ;  /* 0x00000009070472a4 */ /* 0x000fd8000f8e023f */
.L_x_2749:
        /* <DEDUP_REMOVED lines=67> */
.L_x_2752:
[----:B------:R-:W-:Y:S05]  /*ac30*/  BSYNC B0 ;  /* 0x0000000000007941 */ /* 0x000fea0003800000 */
.L_x_2751:
        /* <DEDUP_REMOVED lines=19> */
.L_x_2754:
[----:B------:R-:W-:Y:S05]  /*ad70*/  BSYNC B0 ;  /* 0x0000000000007941 */ /* 0x000fea0003800000 */
.L_x_2753:
[----:B------:R-:W-:Y:S06]  /*ad80*/  BAR.ARV 0xa, 0xa0 ;  /* 0x0282800000007b1d */ /* 0x000fec0000002000 */
[----:B------:R-:W-:Y:S04]  /*ad90*/  BSSY B0, `(.L_x_2755) ;  /* 0x0000003000007945 */ /* 0x000fe80003800000 */
[----:B------:R-:W-:Y:S05]  /*ada0*/  @!P0 BRA `(.L_x_2756) ;  /* 0x0000000000048947 */ /* 0x000fea0003800000 */
[----:B------:R-:W-:-:S04]  /*adb0*/  DEPBAR.LE SB0, 0x0 ;  /* 0x000080000000791a */ /* 0x000fc80000000000 */
.L_x_2756:
[----:B------:R-:W-:Y:S05]  /*adc0*/  BSYNC B0 ;  /* 0x0000000000007941 */ /* 0x000fea0003800000 */
.L_x_2755:
[----:B------:R-:W-:Y:S06]  /*add0*/  BAR.ARV 0xb, 0xa0 ;  /* 0x02c2800000007b1d */ /* 0x000fec0000002000 */
[----:B------:R-:W-:Y:S01]  /*ade0*/  UIADD3 UR12, UR8, 0x1, URZ ;  /* 0x00000001080c7890 */ /* 0x000fe2000fffe03f */
[----:B------:R-:W-:Y:S11]  /*adf0*/  BRA `(.L_x_2757) ;  /* 0x0000000000047947 */ /* 0x000ff60003800000 */
.L_x_2750:
[----:B------:R-:W-:-:S05]  /*ae00*/  UMOV UR12, UR8 ;  /* 0x00000008000c7c82 */ /* 0x000fca0008000000 */
.L_x_2757:
        /* <DEDUP_REMOVED lines=18> */
.L_x_2770:
        /* <DEDUP_REMOVED lines=20> */
.L_x_2759:
[----:B------:R-:W-:Y:S05]  /*b070*/  BSYNC B0 ;  /* 0x0000000000007941 */ /* 0x000fea0003800000 */
.L_x_2758:
        /* <DEDUP_REMOVED lines=13> */
.L_x_2761:
[----:B------:R-:W-:Y:S05]  /*b150*/  BSYNC B0 ;  /* 0x0000000000007941 */ /* 0x000fea0003800000 */
.L_x_2760:
[----:B------:R-:W-:Y:S06]  /*b160*/  BAR.ARV 0xa, 0xa0 ;  /* 0x0282800000007b1d */ /* 0x000fec0000002000 */
[----:B------:R-:W-:Y:S04]  /*b170*/  BSSY B0, `(.L_x_2762) ;  /* 0x0000003000007945 */ /* 0x000fe80003800000 */
[----:B------:R-:W-:Y:S05]  /*b180*/  @!P0 BRA `(.L_x_2763) ;  /* 0x0000000000048947 */ /* 0x000fea0003800000 */
[----:B------:R-:W-:-:S04]  /*b190*/  DEPBAR.LE SB0, 0x0 ;  /* 0x000080000000791a */ /* 0x000fc80000000000 */
.L_x_2763:
[----:B------:R-:W-:Y:S05]  /*b1a0*/  BSYNC B0 ;  /* 0x0000000000007941 */ /* 0x000fea0003800000 */
.L_x_2762:
        /* <DEDUP_REMOVED lines=13> */
.L_x_2765:
[----:B------:R-:W-:Y:S05]  /*b280*/  BSYNC B0 ;  /* 0x0000000000007941 */ /* 0x000fea0003800000 */
.L_x_2764:
        /* <DEDUP_REMOVED lines=13> */
.L_x_2767:
[----:B------:R-:W-:Y:S05]  /*b360*/  BSYNC B0 ;  /* 0x0000000000007941 */ /* 0x000fea0003800000 */
.L_x_2766:
[----:B------:R-:W-:Y:S01]  /*b370*/  UIADD3 UR12, UR12, 0x2, URZ ;  /* 0x000000020c0c7890 */ /* 0x000fe2000fffe03f */
[----:B------:R-:W-:Y:S06]  /*b380*/  BAR.ARV 0xa, 0xa0 ;  /* 0x0282800000007b1d */ /* 0x000fec0000002000 */
[----:B------:R-:W-:Y:S01]  /*b390*/  UISETP.GE.AND UP0, UPT, UR12, UR5, UPT ;  /* 0x000000050c00728c */ /* 0x000fe2000bf06270 */
[----:B------:R-:W-:Y:S04]  /*b3a0*/  BSSY B0, `(.L_x_2768) ;  /* 0x0000003000007945 */ /* 0x000fe80003800000 */
[----:B------:R-:W-:Y:S06]  /*b3b0*/  @!P0 BRA `(.L_x_2769) ;  /* 0x0000000000048947 */ /* 0x000fec0003800000 */
[----:B------:R-:W-:-:S04]  /*b3c0*/  DEPBAR.LE SB0, 0x0 ;  /* 0x000080000000791a */ /* 0x000fc80000000000 */
.L_x_2769:
[----:B------:R-:W-:Y:S05]  /*b3d0*/  BSYNC B0 ;  /* 0x0000000000007941 */ /* 0x000fea0003800000 */
.L_x_2768:
[----:B------:R-:W-:Y:S06]  /*b3e0*/  BAR.ARV 0xb, 0xa0 ;  /* 0x02c2800000007b1d */ /* 0x000fec0000002000 */
[----:B------:R-:W-:Y:S01]  /*b3f0*/  PLOP3.LUT P1, PT, PT, PT, UP0, 0x80, 0x0 ;  /* 0x000000000000781c */ /* 0x000fe20003f2f008 */
[----:B------:R-:W-:Y:S02]  /*b400*/  UIADD3 UR20, UR20, 0x3000, URZ ;  /* 0x0000300014147890 */ /* 0x000fe4000fffe03f */
[----:B------:R-:W-:-:S10]  /*b410*/  UIADD3 UR4, UR4, 0x3000, URZ ;  /* 0x0000300004047890 */ /* 0x000fd4000fffe03f */
[----:B------:R-:W-:Y:S05]  /*b420*/  @!P1 BRA `(.L_x_2770) ;  /* 0xfffffff800c09947 */ /* 0x000fea000383ffff */
[----:B------:R-:W-:Y:S05]  /*b430*/  BRA `(.L_x_2710) ;  /* 0x0000001c00cc7947 */ /* 0x000fea0003800000 */
.L_x_2747:
        /* <DEDUP_REMOVED lines=21> */
.L_x_2771:
[----:B------:R-:W-:Y:S01]  /*b590*/  ULDC UR8, c[0x0][0x8cc] ;  /* 0x0002330000087ab9 */ /* 0x000fe20000000800 */
[----:B------:R-:W-:Y:S01]  /*b5a0*/  UMOV UR11, UR7 ;  /* 0x00000007000b7c82 */ /* 0x000fe20008000000 */
[----:B------:R-:W-:-:S11]  /*b5b0*/  UISETP.NE.AND UP0, UPT, UR8, 0x1, UPT ;  /* 0x000000010800788c */ /* 0x000fd6000bf05270 */
[----:B------:R-:W-:Y:S02]  /*b5c0*/  @UP0 ULDC.64 UR12, c[0x0][0x8d0] ;  /* 0x00023400000c0ab9 */ /* 0x000fe40000000a00 */
[----:B------:R-:W-:-:S04]  /*b5d0*/  UIMAD.WIDE.U32 UR4, UR7, UR12, URZ ;  /* 0x0000000c070472a5 */ /* 0x000fc8000f8e003f */
[----:B------:R-:W-:-:S04]  /*b5e0*/  @UP0 USHF.R.U32.HI UR11, URZ, UR13, UR5 ;  /* 0x0000000d3f0b0299 */ /* 0x000fc80008011605 */
[----:B------:R-:W-:-:S12]  /*b5f0*/  UIMAD UR4, UR11, UR8, URZ ;  /* 0x000000080b0472a4 */ /* 0x000fd8000f8e023f */
.L_x_2772:
        /* <DEDUP_REMOVED lines=20> */
[----:B-1----:R-:W-:Y:S01]  /*b740*/  IADD3 R2, -R2, UR11, R3 ;  /* 0x0000000b02027c10 */ /* 0x002fe2000fffe103 */
[----:B------:R-:W-:-:S03]  /*b750*/  VIADD R3, R3, 0x5f ;  /* 0x0000005f03037836 */ /* 0x000fc60000000000 */
[----:B------:R-:W-:Y:S01]  /*b760*/  IADD3 R2, R2, -UR4, RZ ;  /* 0x8000000402027c10 */ /* 0x000fe2000fffe0ff */
        /* <DEDUP_REMOVED lines=10> */
[----:B------:R-:W-:Y:S01]  /*b810*/  MOV R9, UR20 ;  /* 0x0000001400097c02 */ /* 0x000fe20008000f00 */
[----:B------:R-:W-:Y:S01]  /*b820*/  ULDC UR4, c[0x0][0x2e8] ;  /* 0x0000ba0000047ab9 */ /* 0x000fe20000000800 */
[----:B------:R-:W-:Y:S01]  /*b830*/  ELECT P0, URZ, PT ;  /* 0x00000000003f782f */ /* 0x000fe20003800000 */
[----:B------:R-:W-:Y:S01]  /*b840*/  BSSY B0, `(.L_x_2773) ;  /* 0x000018d000007945 */ /* 0x000fe20003800000 */
[----:B------:R-:W-:Y:S01]  /*b850*/  SHF.R.S32.HI R9, RZ, 0x1f, R9 ;  /* 0x0000001fff097819 */ /* 0x000fe20000011409 */
[----:B------:R-:W-:Y:S02]  /*b860*/  UISETP.NE.AND UP0, UPT, UR4, 0x1, UPT ;  /* 0x000000010400788c */ /* 0x000fe4000bf05270 */
[----:B------:R-:W2:Y:S01]  /*b870*/  LDC.64 R6, c[0x0][0x730] ;  /* 0x0001cc00ff067b82 */ /* 0x000ea20000000a00 */
[----:B------:R-:W-:-:S07]  /*b880*/  UMOV UR12, UR20 ;  /* 0x00000014000c7c82 */ /* 0x000fce0008000000 */
        /* <DEDUP_REMOVED lines=22> */
[----:B------:R-:W-:Y:S01]  /*b9f0*/  IMAD R11, R11, UR21, R0 ;  /* 0x000000150b0b7c24 */ /* 0x000fe2000f8e0200 */
[----:B------:R-:W-:Y:S01]  /*ba00*/  MOV R0, RZ ;  /* 0x000000ff00007202 */ /* 0x000fe20000000f00 */
[----:B--2---:R-:W-:Y:S06]  /*ba10*/  @!P0 BRA `(.L_x_2774) ;  /* 0x0000001400bc8947 */ /* 0x004fec0003800000 */
        /* <DEDUP_REMOVED lines=10> */
.L_x_2803:
[----:B------:R-:W2:Y:S01]  /*bac0*/  LDL.64 R14, [R1] ;  /* 0x00000000010e7983 */ /* 0x000ea20000100a00 */
[----:B------:R-:W-:Y:S01]  /*bad0*/  IMAD.IADD R21, R7, 0x1, R11 ;  /* 0x0000000107157824 */ /* 0x000fe200078e020b */
[----:B------:R-:W-:Y:S02]  /*bae0*/  MOV R8, 0x1 ;  /* 0x0000000100087802 */ /* 0x000fe40000000f00 */
[----:B--2---:R-:W-:-:S05]  /*baf0*/  IADD3 R10, R15, R13, RZ ;  /* 0x0000000d0f0a7210 */ /* 0x004fca0007ffe0ff */
        /* <DEDUP_REMOVED lines=8> */
.L_x_2776:
[----:B------:R-:W-:Y:S01]  /*bb80*/  R2UR UR19, R5 ;  /* 0x00000000051372ca */ /* 0x000fe200000e0000 */
[----:B------:R-:W3:Y:S01]  /*bb90*/  LDC.64 R12, c[0x0][0x198] ;  /* 0x00006600ff0c7b82 */ /* 0x000ee20000000a00 */
[----:B------:R-:W-:Y:S01]  /*bba0*/  ULDC.64 UR4, c[0x0][0x700] ;  /* 0x0001c00000047ab9 */ /* 0x000fe20000000a00 */
[----:B------:R-:W-:Y:S01]  /*bbb0*/  R2UR UR8, R0 ;  /* 0x00000000000872ca */ /* 0x000fe200000e0000 */
[----:B------:R-:W-:Y:S01]  /*bbc0*/  IMAD.U32 R9, RZ, RZ, UR4 ;  /* 0x00000004ff097e24 */ /* 0x000fe2000f8e00ff */
[----:B------:R-:W-:Y:S01]  /*bbd0*/  UMOV UR24, 0x0 ;  /* 0x0000000000187882 */ /* 0x000fe20000000000 */
        /* <DEDUP_REMOVED lines=10> */
[----:B------:R-:W-:Y:S01]  /*bc80*/  IADD3 R2, P1, R14, UR19, RZ ;  /* 0x000000130e027c10 */ /* 0x000fe2000ff3e0ff */
[----:B------:R-:W-:Y:S01]  /*bc90*/  UIADD3 UR26, UR8, 0x1a000, URZ ;  /* 0x0001a000081a7890 */ /* 0x000fe2000fffe03f */
[----:B-1----:R-:W-:Y:S01]  /*bca0*/  MOV R3, UR19 ;  /* 0x0000001300037c02 */ /* 0x002fe20008000f00 */
[----:B------:R-:W-:-:S03]  /*bcb0*/  VIADD R14, R4, 0xffffffff ;  /* 0xffffffff040e7836 */ /* 0x000fc60000000000 */
[----:B------:R-:W-:Y:S01]  /*bcc0*/  LEA.HI.X.SX32 R3, R3, R10, 0x1, P1 ;  /* 0x0000000a03037211 */ /* 0x000fe200008f0eff */
[----:B------:R-:W-:Y:S01]  /*bcd0*/  UMOV UR27, UR17 ;  /* 0x00000011001b7c82 */ /* 0x000fe20008000000 */
[C---:B------:R-:W-:Y:S01]  /*bce0*/  LEA R11, P1, R2.reuse, R9, 0x2 ;  /* 0x00000009020b7211 */ /* 0x040fe200078210ff */
[----:B------:R1:W-:Y:S01]  /*bcf0*/  STL [R1+0x1c], R14 ;  /* 0x00001c0e01007387 */ /* 0x0003e20000100800 */
[----:B--2---:R-:W-:Y:S02]  /*bd00*/  MOV R10, UR5 ;  /* 0x00000005000a7c02 */ /* 0x004fe40008000f00 */
[----:B------:R-:W-:Y:S01]  /*bd10*/  R2UR UR4, R11 ;  /* 0x000000000b0472ca */ /* 0x000fe200000e0000 */
[----:B---3--:R-:W-:Y:S01]  /*bd20*/  IMAD.MOV.U32 R11, RZ, RZ, R12 ;  /* 0x000000ffff0b7224 */ /* 0x008fe200078e000c */
[----:B------:R-:W-:Y:S01]  /*bd30*/  LEA.HI.X R2, R2, R10, R3, 0x2, P1 ;  /* 0x0000000a02027211 */ /* 0x000fe200008f1403 */
[----:B------:R1:W-:Y:S01]  /*bd40*/  STL [R1+0x10], RZ ;  /* 0x000010ff01007387 */ /* 0x0003e20000100800 */
[----:B------:R-:W-:-:S02]  /*bd50*/  MOV R12, R13 ;  /* 0x0000000d000c7202 */ /* 0x000fc40000000f00 */
[----:B------:R-:W-:Y:S02]  /*bd60*/  R2UR UR5, R2 ;  /* 0x00000000020572ca */ /* 0x000fe400000e0000 */
[----:B------:R-:W-:Y:S02]  /*bd70*/  IADD3 R2, P1, R11, 0xf0, RZ ;  /* 0x000000f00b027810 */ /* 0x000fe40007f3e0ff */
[----:B------:R-:W-:Y:S02]  /*bd80*/  MOV R13, 0x8000 ;  /* 0x00008000000d7802 */ /* 0x000fe40000000f00 */
        /* <DEDUP_REMOVED lines=8> */
[----:B------:R-:W-:Y:S01]  /*be10*/  IMAD.X R13, RZ, RZ, R12, P1 ;  /* 0x000000ffff0d7224 */ /* 0x000fe200008e060c */
[----:B--2---:R-:W-:Y:S02]  /*be20*/  UIADD3 UR9, UR8, 0x26800, URZ ;  /* 0x0002680008097890 */ /* 0x004fe4000fffe03f */
[----:B------:R-:W-:Y:S02]  /*be30*/  UIADD3 UR24, UR8, 0x4000, URZ ;  /* 0x0000400008187890 */ /* 0x000fe4000fffe03f */
[----:B------:R-:W-:Y:S01]  /*be40*/  R2UR UR7, R13 ;  /* 0x000000000d0772ca */ /* 0x000fe200000e0000 */
[----:B------:R-:W-:Y:S01]  /*be50*/  UMOV UR16, 0x0 ;  /* 0x0000000000107882 */ /* 0x000fe20000000000 */
[----:B------:R-:W-:Y:S01]  /*be60*/  IADD3 R13, P1, R11, 0x3f0, RZ ;  /* 0x000003f00b0d7810 */ /* 0x000fe20007f3e0ff */
[----:B------:R-:W-:Y:S01]  /*be70*/  UMOV UR17, 0x10000000 ;  /* 0x1000000000117882 */ /* 0x000fe20000000000 */
[----:B------:R-:W-:Y:S01]  /*be80*/  UMOV UR27, UR11 ;  /* 0x0000000b001b7c82 */ /* 0x000fe20008000000 */
[----:B------:R-:W-:Y:S01]  /*be90*/  UMOV UR26, UR18 ;  /* 0x00000012001a7c82 */ /* 0x000fe20008000000 */
[----:B------:R-:W-:Y:S01]  /*bea0*/  R2UR UR14, R13 ;  /* 0x000000000d0e72ca */ /* 0x000fe200000e0000 */
[----:B------:R-:W-:Y:S01]  /*beb0*/  UMOV UR25, UR9 ;  /* 0x0000000900197c82 */ /* 0x000fe20008000000 */
[----:B------:R-:W-:-:S02]  /*bec0*/  IADD3.X R13, RZ, R12, RZ, P1, !PT ;  /* 0x0000000cff0d7210 */ /* 0x000fc40000ffe4ff */
[----:B------:R-:W-:Y:S02]  /*bed0*/  ISETP.GE.AND P1, PT, R5, R14, PT ;  /* 0x0000000e0500720c */ /* 0x000fe40003f26270 */
[----:B------:R-:W-:Y:S01]  /*bee0*/  R2UR UR15, R13 ;  /* 0x000000000d0f72ca */ /* 0x000fe200000e0000 */
[----:B------:R1:W-:-:S12]  /*bef0*/  UTMALDG.4D [UR8], [UR6], desc[UR16] ;  /* 0x00001008060075b4 */ /* 0x0003d80008019000 */
[----:B------:R1:W-:Y:S02]  /*bf00*/  UTMALDG.4D [UR24], [UR14], desc[UR16] ;  /* 0x000010180e0075b4 */ /* 0x0003e40008019000 */
[----:B-1----:R-:W-:Y:S05]  /*bf10*/  @P1 BRA `(.L_x_2777) ;  /* 0x0000000c00b01947 */ /* 0x002fea0003800000 */
[----:B------:R-:W-:Y:S01]  /*bf20*/  LOP3.LUT R16, RZ, R5, RZ, 0x33, !PT ;  /* 0x00000005ff107212 */ /* 0x000fe200078e33ff */
[----:B------:R-:W-:Y:S01]  /*bf30*/  IMAD.MOV.U32 R13, RZ, RZ, R5 ;  /* 0x000000ffff0d7224 */ /* 0x000fe200078e0005 */
[----:B------:R-:W-:Y:S02]  /*bf40*/  MOV R8, 0x1 ;  /* 0x0000000100087802 */ /* 0x000fe40000000f00 */
[C---:B------:R-:W-:Y:S01]  /*bf50*/  IADD3 R16, R4.reuse, R16, RZ ;  /* 0x0000001004107210 */ /* 0x040fe20007ffe0ff */
[----:B------:R-:W-:-:S05]  /*bf60*/  VIADD R4, R4, 0xfffffffe ;  /* 0xfffffffe04047836 */ /* 0x000fca0000000000 */
[----:B------:R-:W-:Y:S02]  /*bf70*/  ISETP.NE.AND P1, PT, R4, R5, PT ;  /* 0x000000050400720c */ /* 0x000fe40003f25270 */
[----:B------:R-:W-:-:S05]  /*bf80*/  LOP3.LUT R4, R16, 0x1, RZ, 0xc0, !PT ;  /* 0x0000000110047812 */ /* 0x000fca00078ec0ff */
[----:B------:R1:W-:Y:S06]  /*bf90*/  STL [R1+0x18], R4 ;  /* 0x0000180401007387 */ /* 0x0003ec0000100800 */
[----:B------:R-:W-:Y:S05]  /*bfa0*/  @!P1 BRA `(.L_x_2778) ;  /* 0x0000000800589947 */ /* 0x000fea0003800000 */
[----:B------:R-:W-:Y:S01]  /*bfb0*/  IADD3 R16, R16, -R4, RZ ;  /* 0x8000000410107210 */ /* 0x000fe20007ffe0ff */
[----:B------:R-:W-:Y:S01]  /*bfc0*/  IMAD.MOV.U32 R13, RZ, RZ, R5 ;  /* 0x000000ffff0d7224 */ /* 0x000fe200078e0005 */
[----:B------:R-:W-:-:S07]  /*bfd0*/  MOV R8, 0x1 ;  /* 0x0000000100087802 */ /* 0x000fce0000000f00 */
.L_x_2787:
[----:B--23--:R-:W-:-:S04]  /*bfe0*/  SHF.L.U32 R17, R8, 0x1f, RZ ;  /* 0x0000001f08117819 */ /* 0x00cfc800000006ff */
[----:B------:R-:W2:Y:S02]  /*bff0*/  SYNCS.PHASECHK.TRANS64.TRYWAIT P1, [R0+URZ+0x26840], R17 ;  /* 0x02684011000075a7 */ /* 0x000ea4000802017f */
[----:B--2---:R-:W-:Y:S05]  /*c000*/  @!P1 BRA `(.L_x_2779) ;  /* 0x0000001400749947 */ /* 0x004fea0003800000 */
.L_x_2804:
        /* <DEDUP_REMOVED lines=8> */
.L_x_2780:
        /* <DEDUP_REMOVED lines=29> */
.L_x_2805:
        /* <DEDUP_REMOVED lines=8> */
.L_x_2782:
        /* <DEDUP_REMOVED lines=31> */
.L_x_2806:
        /* <DEDUP_REMOVED lines=8> */
.L_x_2784:
        /* <DEDUP_REMOVED lines=24> */
.L_x_2808:
        /* <DEDUP_REMOVED lines=8> */
.L_x_2786:
        /* <DEDUP_REMOVED lines=28> */
.L_x_2778:
[----:B-1----:R-:W4:Y:S04]  /*c910*/  LDL.LU R4, [R1+0x18] ;  /* 0x0000180001047983 */ /* 0x002f280000300800 */
[----:B------:R1:W5:Y:S01]  /*c920*/  LDL R5, [R1+0x1c] ;  /* 0x00001c0001057983 */ /* 0x0003620000100800 */
[----:B----4-:R-:W-:-:S13]  /*c930*/  ISETP.NE.AND P1, PT, R4, RZ, PT ;  /* 0x000000ff0400720c */ /* 0x010fda0003f25270 */
[----:B-1----:R-:W-:Y:S05]  /*c940*/  @!P1 BRA `(.L_x_2777) ;  /* 0x0000000400249947 */ /* 0x002fea0003800000 */
[----:B------:R-:W-:-:S04]  /*c950*/  SHF.L.U32 R14, R8, 0x1f, RZ ;  /* 0x0000001f080e7819 */ /* 0x000fc800000006ff */
[----:B------:R-:W1:Y:S02]  /*c960*/  SYNCS.PHASECHK.TRANS64.TRYWAIT P1, [R0+URZ+0x26840], R14 ;  /* 0x0268400e000075a7 */ /* 0x000e64000802017f */
[----:B-1----:R-:W-:Y:S05]  /*c970*/  @!P1 BRA `(.L_x_2788) ;  /* 0x0000000c006c9947 */ /* 0x002fea0003800000 */
.L_x_2809:
        /* <DEDUP_REMOVED lines=8> */
.L_x_2789:
        /* <DEDUP_REMOVED lines=26> */
.L_x_2810:
        /* <DEDUP_REMOVED lines=8> */
.L_x_2791:
        /* <DEDUP_REMOVED lines=28> */
.L_x_2777:
        /* <DEDUP_REMOVED lines=8> */
.L_x_2811:
[----:B------:R-:W-:Y:S05]  /*ce60*/  @P1 BRA `(.L_x_2793) ;  /* 0x0000000000181947 */ /* 0x000fea0003800000 */
[----:B------:R-:W4:Y:S01]  /*ce70*/  S2R R2, SR_TID.X ;  /* 0x0000000000027919 */ /* 0x000f220000002100 */
[----:B-1----:R-:W-:-:S04]  /*ce80*/  IMAD.MOV.U32 R3, RZ, RZ, 0x3180 ;  /* 0x00003180ff037424 */ /* 0x002fc800078e00ff */
[----:B------:R1:W-:Y:S01]  /*ce90*/  SYNCS.ARRIVE.TRANS64 RZ, [R4+URZ+0x26830], R3 ;  /* 0x0268300304ff79a7 */ /* 0x0003e2000800003f */
[----:B----4-:R-:W-:-:S13]  /*cea0*/  LOP3.LUT P0, RZ, R2, 0x1f, RZ, 0xc0, !PT ;  /* 0x0000001f02ff7812 */ /* 0x010fda000780c0ff */
[----:B-1----:R-:W-:Y:S05]  /*ceb0*/  @!P0 BRA `(.L_x_2793) ;  /* 0x0000000000048947 */ /* 0x002fea0003800000 */
[----:B------:R-:W-:Y:S01]  /*cec0*/  BPT.TRAP 0x1 ;  /* 0x000000040000795c */ /* 0x000fe20000300000 */
.L_x_2793:
        /* <DEDUP_REMOVED lines=36> */
.L_x_2774:
[----:B------:R-:W-:Y:S05]  /*d110*/  BSYNC B0 ;  /* 0x0000000000007941 */ /* 0x000fea0003800000 */
.L_x_2773:
[----:B------:R-:W-:-:S03]  /*d120*/  UMOV UR4, 0xffffffff ;  /* 0xffffffff00047882 */ /* 0x000fc60000000000 */
[----:B------:R-:W-:Y:S05]  /*d130*/  BRA.DIV UR4, `(.L_x_2794) ;  /* 0x0000000604b87947 */ /* 0x000fea000b800000 */
[----:B------:R-:W-:-:S13]  /*d140*/  ELECT P6, URZ, PT ;  /* 0x00000000003f782f */ /* 0x000fda00038c0000 */
.L_x_2814:
[----:B------:R-:W-:Y:S05]  /*d150*/  @!P6 BRA `(.L_x_2710) ;  /* 0x000000000084e947 */ /* 0x000fea0003800000 */
[----:B------:R-:W2:Y:S02]  /*d160*/  LDL.LU R2, [R1+0xc] ;  /* 0x00000c0001027983 */ /* 0x000ea40000300800 */
[----:B--2---:R-:W-:-:S04]  /*d170*/  LOP3.LUT R2, R2, 0x2, RZ, 0xfc, !PT ;  /* 0x0000000202027812 */ /* 0x004fc800078efcff */
[----:B------:R-:W-:-:S13]  /*d180*/  ISETP.NE.AND P2, PT, R2, 0x3, PT ;  /* 0x000000030200780c */ /* 0x000fda0003f45270 */
[----:B------:R-:W-:Y:S05]  /*d190*/  @!P2 BRA `(.L_x_2795) ;  /* 0x000000000004a947 */ /* 0x000fea0003800000 */
[----:B------:R-:W-:Y:S01]  /*d1a0*/  BPT.TRAP 0x1 ;  /* 0x000000040000795c */ /* 0x000fe20000300000 */
.L_x_2795:
        /* <DEDUP_REMOVED lines=15> */
.L_x_2815:
[----:B------:R-:W2:Y:S02]  /*d2a0*/  SYNCS.PHASECHK.TRANS64.TRYWAIT P0, [R3+URZ], R2 ;  /* 0x00000002030075a7 */ /* 0x000ea4000800017f */
[----:B--2---:R-:W-:Y:S05]  /*d2b0*/  @!P0 BRA `(.L_x_2797) ;  /* 0x00000004008c8947 */ /* 0x004fea0003800000 */
.L_x_2816:
[----:B------:R-:W-:Y:S05]  /*d2c0*/  @!P2 BRA `(.L_x_2798) ;  /* 0x000000000004a947 */ /* 0x000fea0003800000 */
[----:B------:R-:W-:Y:S01]  /*d2d0*/  BPT.TRAP 0x1 ;  /* 0x000000040000795c */ /* 0x000fe20000300000 */
.L_x_2798:
[----:B--2---:R-:W-:-:S05]  /*d2e0*/  IADD3 R3, R9, 0x26840, RZ ;  /* 0x0002684009037810 */ /* 0x004fca0007ffe0ff */
[----:B------:R-:W-:-:S04]  /*d2f0*/  IMAD R5, R0, 0x8, R3 ;  /* 0x0000000800057824 */ /* 0x000fc800078e0203 */
[----:B------:R-:W2:Y:S02]  /*d300*/  SYNCS.PHASECHK.TRANS64.TRYWAIT P0, [R5+URZ], R4 ;  /* 0x00000004050075a7 */ /* 0x000ea4000800017f */
[----:B--2---:R-:W-:Y:S05]  /*d310*/  @!P0 BRA `(.L_x_2799) ;  /* 0x0000000400888947 */ /* 0x004fea0003800000 */
.L_x_2817:
[----:B------:R-:W-:-:S07]  /*d320*/  LEA R3, R6, R3, 0x3 ;  /* 0x0000000306037211 */ /* 0x000fce00078e18ff */
.L_x_2800:
[----:B---3--:R3:W4:Y:S02]  /*d330*/  SYNCS.PHASECHK.TRANS64.TRYWAIT P0, [R3+URZ], R2 ;  /* 0x00000002030075a7 */ /* 0x008724000800017f */
[----:B----4-:R-:W-:Y:S05]  /*d340*/  @!P0 NANOSLEEP.SYNCS 0x989680 ;  /* 0x009896800000895d */ /* 0x010fea0003900000 */
[----:B------:R-:W4:Y:S02]  /*d350*/  @!P0 SYNCS.PHASECHK.TRANS64 P0, [R3+URZ], R2 ;  /* 0x00000002030085a7 */ /* 0x000f24000800007f */
[----:B----4-:R-:W-:Y:S05]  /*d360*/  @!P0 BRA `(.L_x_2800) ;  /* 0xfffffffc00f08947 */ /* 0x010fea000383ffff */
.L_x_2710:
[----:B------:R-:W-:Y:S05]  /*d370*/  BSYNC B6 ;  /* 0x0000000000067941 */ /* 0x000fea0003800000 */
.L_x_2705:
[----:B------:R-:W-:Y:S05]  /*d380*/  EXIT ;  /* 0x000000000000794d */ /* 0x000fea0003800000 */
.L_x_2716:
[----:B------:R-:W-:Y:S01]  /*d390*/  IMAD.MOV.U32 R12, RZ, RZ, RZ ;  /* 0x000000ffff0c7224 */ /* 0x000fe200078e00ff */
[----:B------:R-:W-:Y:S01]  /*d3a0*/  MOV R11, 0x1f ;  /* 0x0000001f000b7802 */ /* 0x000fe20000000f00 */
[----:B------:R-:W-:-:S07]  /*d3b0*/  IMAD.MOV.U32 R15, RZ, RZ, -0x1 ;  /* 0xffffffffff0f7424 */ /* 0x000fce00078e00ff */
[----:B------:R-:W-:Y:S05]  /*d3c0*/  WARPSYNC.COLLECTIVE R15, `(.L_x_2801) ;  /* 0x000000000f087348 */ /* 0x000fea0003c00000 */
[----:B------:R1:W2:Y:S02]  /*d3d0*/  SHFL.IDX P6, R14, R13, R12, R11 ;  /* 0x0000000c0d0e7389 */ /* 0x0002a400000c000b */
[----:B-12---:R-:W-:Y:S01]  /*d3e0*/  ENDCOLLECTIVE ;  /* 0x000000000000791b */ /* 0x006fe20003800000 */
.L_x_2801:
[----:B------:R-:W-:Y:S05]  /*d3f0*/  BRA `(.L_x_2802) ;  /* 0xffffff3c00487947 */ /* 0x000fea000383ffff */
.L_x_2718:
[----:B----4-:R4:W1:Y:S02]  /*d400*/  SYNCS.PHASECHK.TRANS64.TRYWAIT P0, [R17+URZ+0x26800], R2 ;  /* 0x02680002110075a7 */ /* 0x010864000800017f */
[----:B-1----:R-:W-:Y:S05]  /*d410*/  @!P0 NANOSLEEP.SYNCS 0x989680 ;  /* 0x009896800000895d */ /* 0x002fea0003900000 */
[----:B------:R-:W1:Y:S02]  /*d420*/  @!P0 SYNCS.PHASECHK.TRANS64 P0, [R17+URZ+0x26800], R2 ;  /* 0x02680002110085a7 */ /* 0x000e64000800007f */
[----:B-1----:R-:W-:Y:S05]  /*d430*/  @!P0 BRA `(.L_x_2718) ;  /* 0xfffffffc00f08947 */ /* 0x002fea000383ffff */
[----:B------:R-:W-:Y:S05]  /*d440*/  BRA `(.L_x_2717) ;  /* 0xffffff3c005c7947 */ /* 0x000fea000383ffff */
.L_x_2723:
[----:B--2---:R2:W3:Y:S02]  /*d450*/  SYNCS.PHASECHK.TRANS64.TRYWAIT P1, [R6+URZ+0x26810], R21 ;  /* 0x02681015060075a7 */ /* 0x0044e4000802017f */
[----:B---3--:R-:W-:Y:S05]  /*d460*/  @!P1 NANOSLEEP.SYNCS 0x989680 ;  /* 0x009896800000995d */ /* 0x008fea0003900000 */
[----:B------:R-:W3:Y:S02]  /*d470*/  @!P1 SYNCS.PHASECHK.TRANS64 P1, [R6+URZ+0x26810], R21 ;  /* 0x02681015060095a7 */ /* 0x000ee4000802007f */
[----:B---3--:R-:W-:Y:S05]  /*d480*/  @!P1 BRA `(.L_x_2723) ;  /* 0xfffffffc00f09947 */ /* 0x008fea000383ffff */
[----:B------:R-:W-:Y:S05]  /*d490*/  BRA `(.L_x_2722) ;  /* 0xffffff4800147947 */ /* 0x000fea000383ffff */
.L_x_2727:
[----:B------:R1:W1:Y:S02]  /*d4a0*/  SYNCS.PHASECHK.TRANS64.TRYWAIT P1, [R6+URZ+0x26830], R21 ;  /* 0x02683015060075a7 */ /* 0x000264000802017f */
[----:B-1----:R-:W-:Y:S05]  /*d4b0*/  @!P1 NANOSLEEP.SYNCS 0x989680 ;  /* 0x009896800000995d */ /* 0x002fea0003900000 */
[----:B------:R-:W1:Y:S02]  /*d4c0*/  @!P1 SYNCS.PHASECHK.TRANS64 P1, [R6+URZ+0x26830], R21 ;  /* 0x02683015060095a7 */ /* 0x000e64000802007f */
[----:B-1----:R-:W-:Y:S05]  /*d4d0*/  @!P1 BRA `(.L_x_2727) ;  /* 0xfffffffc00f09947 */ /* 0x002fea000383ffff */
[----:B------:R-:W-:Y:S05]  /*d4e0*/  BRA `(.L_x_2726) ;  /* 0xffffff4c00107947 */ /* 0x000fea000383ffff */
.L_x_2735:
[----:B--2---:R2:W3:Y:S02]  /*d4f0*/  SYNCS.PHASECHK.TRANS64.TRYWAIT P1, [R6+URZ+0x26810], R15 ;  /* 0x0268100f060075a7 */ /* 0x0044e4000802017f */
[----:B---3--:R-:W-:Y:S05]  /*d500*/  @!P1 NANOSLEEP.SYNCS 0x989680 ;  /* 0x009896800000995d */ /* 0x008fea0003900000 */
[----:B------:R-:W3:Y:S02]  /*d510*/  @!P1 SYNCS.PHASECHK.TRANS64 P1, [R6+URZ+0x26810], R15 ;  /* 0x0268100f060095a7 */ /* 0x000ee4000802007f */
[----:B---3--:R-:W-:Y:S05]  /*d520*/  @!P1 BRA `(.L_x_2735) ;  /* 0xfffffffc00f09947 */ /* 0x008fea000383ffff */
[----:B------:R-:W-:Y:S05]  /*d530*/  BRA `(.L_x_2734) ;  /* 0xffffff8c001c7947 */ /* 0x000fea000383ffff */
.L_x_2739:
[----:B------:R1:W1:Y:S02]  /*d540*/  SYNCS.PHASECHK.TRANS64.TRYWAIT P1, [R6+URZ+0x26830], R15 ;  /* 0x0268300f060075a7 */ /* 0x000264000802017f */
[----:B-1----:R-:W-:Y:S05]  /*d550*/  @!P1 NANOSLEEP.SYNCS 0x989680 ;  /* 0x009896800000995d */ /* 0x002fea0003900000 */
[----:B------:R-:W1:Y:S02]  /*d560*/  @!P1 SYNCS.PHASECHK.TRANS64 P1, [R6+URZ+0x26830], R15 ;  /* 0x0268300f060095a7 */ /* 0x000e64000802007f */
[----:B-1----:R-:W-:Y:S05]  /*d570*/  @!P1 BRA `(.L_x_2739) ;  /* 0xfffffffc00f09947 */ /* 0x002fea000383ffff */
[----:B------:R-:W-:Y:S05]  /*d580*/  BRA `(.L_x_2738) ;  /* 0xffffff90000c7947 */ /* 0x000fea000383ffff */
.L_x_2775:
[----:B-1----:R1:W2:Y:S02]  /*d590*/  SYNCS.PHASECHK.TRANS64.TRYWAIT P1, [R0+URZ+0x26820], R3 ;  /* 0x02682003000075a7 */ /* 0x0022a4000802017f */
[----:B--2---:R-:W-:Y:S05]  /*d5a0*/  @!P1 NANOSLEEP.SYNCS 0x989680 ;  /* 0x009896800000995d */ /* 0x004fea0003900000 */
[----:B------:R-:W2:Y:S02]  /*d5b0*/  @!P1 SYNCS.PHASECHK.TRANS64 P1, [R0+URZ+0x26820], R3 ;  /* 0x02682003000095a7 */ /* 0x000ea4000802007f */
[----:B--2---:R-:W-:Y:S05]  /*d5c0*/  @!P1 BRA `(.L_x_2775) ;  /* 0xfffffffc00f09947 */ /* 0x004fea000383ffff */
[----:B------:R-:W-:Y:S05]  /*d5d0*/  BRA `(.L_x_2803) ;  /* 0xffffffe400387947 */ /* 0x000fea000383ffff */
.L_x_2779:
[----:B--2---:R2:W3:Y:S02]  /*d5e0*/  SYNCS.PHASECHK.TRANS64.TRYWAIT P1, [R0+URZ+0x26840], R17 ;  /* 0x02684011000075a7 */ /* 0x0044e4000802017f */
[----:B---3--:R-:W-:Y:S05]  /*d5f0*/  @!P1 NANOSLEEP.SYNCS 0x989680 ;  /* 0x009896800000995d */ /* 0x008fea0003900000 */
[----:B------:R-:W3:Y:S02]  /*d600*/  @!P1 SYNCS.PHASECHK.TRANS64 P1, [R0+URZ+0x26840], R17 ;  /* 0x02684011000095a7 */ /* 0x000ee4000802007f */
[----:B---3--:R-:W-:Y:S05]  /*d610*/  @!P1 BRA `(.L_x_2779) ;  /* 0xfffffffc00f09947 */ /* 0x008fea000383ffff */
[----:B------:R-:W-:Y:S05]  /*d620*/  BRA `(.L_x_2804) ;  /* 0xffffffe800787947 */ /* 0x000fea000383ffff */
.L_x_2781:
[----:B-1----:R1:W3:Y:S02]  /*d630*/  SYNCS.PHASECHK.TRANS64.TRYWAIT P1, [R0+URZ+0x26828], R17 ;  /* 0x02682811000075a7 */ /* 0x0022e4000802017f */
[----:B---3--:R-:W-:Y:S05]  /*d640*/  @!P1 NANOSLEEP.SYNCS 0x989680 ;  /* 0x009896800000995d */ /* 0x008fea0003900000 */
[----:B------:R-:W3:Y:S02]  /*d650*/  @!P1 SYNCS.PHASECHK.TRANS64 P1, [R0+URZ+0x26828], R17 ;  /* 0x02682811000095a7 */ /* 0x000ee4000802007f */
[----:B---3--:R-:W-:Y:S05]  /*d660*/  @!P1 BRA `(.L_x_2781) ;  /* 0xfffffffc00f09947 */ /* 0x008fea000383ffff */
[----:B------:R-:W-:Y:S05]  /*d670*/  BRA `(.L_x_2805) ;  /* 0xffffffe800f87947 */ /* 0x000fea000383ffff */
.L_x_2783:
[----:B---3--:R3:W4:Y:S02]  /*d680*/  SYNCS.PHASECHK.TRANS64.TRYWAIT P1, [R0+URZ+0x26848], R17 ;  /* 0x02684811000075a7 */ /* 0x008724000802017f */
[----:B----4-:R-:W-:Y:S05]  /*d690*/  @!P1 NANOSLEEP.SYNCS 0x989680 ;  /* 0x009896800000995d */ /* 0x010fea0003900000 */
[----:B------:R-:W4:Y:S02]  /*d6a0*/  @!P1 SYNCS.PHASECHK.TRANS64 P1, [R0+URZ+0x26848], R17 ;  /* 0x02684811000095a7 */ /* 0x000f24000802007f */
[----:B----4-:R-:W-:Y:S05]  /*d6b0*/  @!P1 BRA `(.L_x_2783) ;  /* 0xfffffffc00f09947 */ /* 0x010fea000383ffff */
[----:B------:R-:W-:Y:S05]  /*d6c0*/  BRA `(.L_x_2806) ;  /* 0xffffffec00807947 */ /* 0x000fea000383ffff */
.L_x_2785:
[----:B------:R-:W-:-:S07]  /*d6d0*/  SHF.L.U32 R4, R8, 0x1f, RZ ;  /* 0x0000001f08047819 */ /* 0x000fce00000006ff */
.L_x_2807:
[----:B----4-:R4:W1:Y:S02]  /*d6e0*/  SYNCS.PHASECHK.TRANS64.TRYWAIT P1, [R0+URZ+0x26820], R4 ;  /* 0x02682004000075a7 */ /* 0x010864000802017f */
[----:B-1----:R-:W-:Y:S05]  /*d6f0*/  @!P1 NANOSLEEP.SYNCS 0x989680 ;  /* 0x009896800000995d */ /* 0x002fea0003900000 */
[----:B------:R-:W1:Y:S02]  /*d700*/  @!P1 SYNCS.PHASECHK.TRANS64 P1, [R0+URZ+0x26820], R4 ;  /* 0x02682004000095a7 */ /* 0x000e64000802007f */
[----:B-1----:R-:W-:Y:S05]  /*d710*/  @!P1 BRA `(.L_x_2807) ;  /* 0xfffffffc00f09947 */ /* 0x002fea000383ffff */
[----:B------:R-:W-:Y:S05]  /*d720*/  BRA `(.L_x_2808) ;  /* 0xffffffec00e87947 */ /* 0x000fea000383ffff */
.L_x_2788:
[----:B-1----:R1:W4:Y:S02]  /*d730*/  SYNCS.PHASECHK.TRANS64.TRYWAIT P1, [R0+URZ+0x26840], R14 ;  /* 0x0268400e000075a7 */ /* 0x002324000802017f */
[----:B----4-:R-:W-:Y:S05]  /*d740*/  @!P1 NANOSLEEP.SYNCS 0x989680 ;  /* 0x009896800000995d */ /* 0x010fea0003900000 */
[----:B------:R-:W4:Y:S02]  /*d750*/  @!P1 SYNCS.PHASECHK.TRANS64 P1, [R0+URZ+0x26840], R14 ;  /* 0x0268400e000095a7 */ /* 0x000f24000802007f */
[----:B----4-:R-:W-:Y:S05]  /*d760*/  @!P1 BRA `(.L_x_2788) ;  /* 0xfffffffc00f09947 */ /* 0x010fea000383ffff */
[----:B------:R-:W-:Y:S05]  /*d770*/  BRA `(.L_x_2809) ;  /* 0xfffffff000807947 */ /* 0x000fea000383ffff */
.L_x_2790:
[----:B-1----:R1:W4:Y:S02]  /*d780*/  SYNCS.PHASECHK.TRANS64.TRYWAIT P1, [R0+URZ+0x26828], R14 ;  /* 0x0268280e000075a7 */ /* 0x002324000802017f */
[----:B----4-:R-:W-:Y:S05]  /*d790*/  @!P1 NANOSLEEP.SYNCS 0x989680 ;  /* 0x009896800000995d */ /* 0x010fea0003900000 */
[----:B------:R-:W4:Y:S02]  /*d7a0*/  @!P1 SYNCS.PHASECHK.TRANS64 P1, [R0+URZ+0x26828], R14 ;  /* 0x0268280e000095a7 */ /* 0x000f24000802007f */
[----:B----4-:R-:W-:Y:S05]  /*d7b0*/  @!P1 BRA `(.L_x_2790) ;  /* 0xfffffffc00f09947 */ /* 0x010fea000383ffff */
[----:B------:R-:W-:Y:S05]  /*d7c0*/  BRA `(.L_x_2810) ;  /* 0xfffffff000f47947 */ /* 0x000fea000383ffff */
.L_x_2792:
[----:B-1----:R1:W4:Y:S02]  /*d7d0*/  SYNCS.PHASECHK.TRANS64.TRYWAIT P0, [R4+URZ+0x26840], R3 ;  /* 0x02684003040075a7 */ /* 0x002324000800017f */
[----:B----4-:R-:W-:Y:S05]  /*d7e0*/  @!P0 NANOSLEEP.SYNCS 0x989680 ;  /* 0x009896800000895d */ /* 0x010fea0003900000 */
[----:B------:R-:W4:Y:S02]  /*d7f0*/  @!P0 SYNCS.PHASECHK.TRANS64 P0, [R4+URZ+0x26840], R3 ;  /* 0x02684003040085a7 */ /* 0x000f24000800007f */
[----:B----4-:R-:W-:Y:S05]  /*d800*/  @!P0 BRA `(.L_x_2792) ;  /* 0xfffffffc00f08947 */ /* 0x010fea000383ffff */
[----:B------:R-:W-:Y:S05]  /*d810*/  BRA `(.L_x_2811) ;  /* 0xfffffff400907947 */ /* 0x000fea000383ffff */
.L_x_2794:
[----:B------:R-:W-:Y:S01]  /*d820*/  BSSY B0, `(.L_x_2812) ;  /* 0x0000006000007945 */ /* 0x000fe20003800000 */
[----:B------:R-:W-:-:S07]  /*d830*/  MOV R15, 0xffffffff ;  /* 0xffffffff000f7802 */ /* 0x000fce0000000f00 */
[----:B------:R-:W-:Y:S05]  /*d840*/  WARPSYNC.COLLECTIVE R15, `(.L_x_2813) ;  /* 0x000000000f0c7348 */ /* 0x000fea0003c00000 */
[----:B------:R-:W-:Y:S02]  /*d850*/  ELECT P6, UR62, PT ;  /* 0x00000000003e782f */ /* 0x000fe400038c0000 */
[----:B------:R-:W-:Y:S01]  /*d860*/  MOV R14, UR62 ;  /* 0x0000003e000e7c02 */ /* 0x000fe20008000f00 */
[----:B------:R-:W-:Y:S10]  /*d870*/  ENDCOLLECTIVE ;  /* 0x000000000000791b */ /* 0x000ff40003800000 */
.L_x_2813:
[----:B------:R-:W-:Y:S05]  /*d880*/  BSYNC B0 ;  /* 0x0000000000007941 */ /* 0x000fea0003800000 */
.L_x_2812:
[----:B------:R-:W-:Y:S05]  /*d890*/  BRA `(.L_x_2814) ;  /* 0xfffffff8002c7947 */ /* 0x000fea000383ffff */
.L_x_2796:
[----:B-1----:R1:W2:Y:S02]  /*d8a0*/  SYNCS.PHASECHK.TRANS64.TRYWAIT P0, [R7+URZ], R4 ;  /* 0x00000004070075a7 */ /* 0x0022a4000800017f */
[----:B--2---:R-:W-:Y:S05]  /*d8b0*/  @!P0 NANOSLEEP.SYNCS 0x989680 ;  /* 0x009896800000895d */ /* 0x004fea0003900000 */
[----:B------:R-:W2:Y:S02]  /*d8c0*/  @!P0 SYNCS.PHASECHK.TRANS64 P0, [R7+URZ], R4 ;  /* 0x00000004070085a7 */ /* 0x000ea4000800007f */
[----:B--2---:R-:W-:Y:S05]  /*d8d0*/  @!P0 BRA `(.L_x_2796) ;  /* 0xfffffffc00f08947 */ /* 0x004fea000383ffff */
[----:B------:R-:W-:Y:S05]  /*d8e0*/  BRA `(.L_x_2815) ;  /* 0xfffffff8006c7947 */ /* 0x000fea000383ffff */
.L_x_2797:
[----:B--2---:R2:W3:Y:S02]  /*d8f0*/  SYNCS.PHASECHK.TRANS64.TRYWAIT P0, [R3+URZ], R2 ;  /* 0x00000002030075a7 */ /* 0x0044e4000800017f */
[----:B---3--:R-:W-:Y:S05]  /*d900*/  @!P0 NANOSLEEP.SYNCS 0x989680 ;  /* 0x009896800000895d */ /* 0x008fea0003900000 */
[----:B------:R-:W3:Y:S02]  /*d910*/  @!P0 SYNCS.PHASECHK.TRANS64 P0, [R3+URZ], R2 ;  /* 0x00000002030085a7 */ /* 0x000ee4000800007f */
[----:B---3--:R-:W-:Y:S05]  /*d920*/  @!P0 BRA `(.L_x_2797) ;  /* 0xfffffffc00f08947 */ /* 0x008fea000383ffff */
[----:B------:R-:W-:Y:S05]  /*d930*/  BRA `(.L_x_2816) ;  /* 0xfffffff800607947 */ /* 0x000fea000383ffff */
.L_x_2799:
[----:B--2---:R2:W3:Y:S02]  /*d940*/  SYNCS.PHASECHK.TRANS64.TRYWAIT P0, [R5+URZ], R4 ;  /* 0x00000004050075a7 */ /* 0x0044e4000800017f */
[----:B---3--:R-:W-:Y:S05]  /*d950*/  @!P0 NANOSLEEP.SYNCS 0x989680 ;  /* 0x009896800000895d */ /* 0x008fea0003900000 */
[----:B------:R-:W3:Y:S02]  /*d960*/  @!P0 SYNCS.PHASECHK.TRANS64 P0, [R5+URZ], R4 ;  /* 0x00000004050085a7 */ /* 0x000ee4000800007f */
[----:B---3--:R-:W-:Y:S05]  /*d970*/  @!P0 BRA `(.L_x_2799) ;  /* 0xfffffffc00f08947 */ /* 0x008fea000383ffff */
[----:B------:R-:W-:Y:S05]  /*d980*/  BRA `(.L_x_2817) ;  /* 0xfffffff800647947 */ /* 0x000fea000383ffff */
.L_x_2818:
        /* <DEDUP_REMOVED lines=15> */
.L_x_7392:


//--------------------- .text._ZN7cutlass13device_kernelIN5flash11enable_sm90INS1_16FlashAttnBwdSm90INS1_25CollectiveMainloopBwdSm90ILi2ELi2ELi2EN4cute5tupleIJNS5_1CILi1EEES8_S8_EEENS6_IJNS7_ILi96EEENS7_ILi128EEENS7_ILi64EEEEEENS_6half_tEfNS_4arch4Sm90ELb1ELb0ELb1ELb0ELb1ELb1ELb0ELb1ELi2ELi1ELi2ELi2ELb0EEENS1_24CollectiveEpilogueBwdGQAISD_fSG_Li256ELb0ELb1EEENS1_25SingleTileBwdLPTSchedulerILb0ELi128ELb1EEEEEEEEEvNT_6ParamsE --------------------------
	.section	.text._ZN7cutlass13device_kernelIN5flash11enable_sm90INS1_16FlashAttnBwdSm90INS1_25CollectiveMainloopBwdSm90ILi2ELi2ELi2EN4cute5tupleIJNS5_1CILi1EEES8_S8_EEENS6_IJNS7_ILi96EEENS7_ILi128EEENS7_ILi64EEEEEENS_6half_tEfNS_4arch4Sm90ELb1ELb0ELb1ELb0ELb1ELb1ELb0ELb1ELi2ELi1ELi2ELi2ELb0EEENS1_24CollectiveEpilogueBwdGQAISD_fSG_Li256ELb0ELb1EEENS1_25SingleTileBwdLPTSchedulerILb0ELi128ELb1EEEEEEEEEvNT_6ParamsE,"ax",@progbits
	.align	128
.text._ZN7cutlass13device_kernelIN5flash11enable_sm90INS1_16FlashAttnBwdSm90INS1_25CollectiveMainloopBwdSm90ILi2ELi2ELi2EN4cute5tupleIJNS5_1CILi1EEES8_S8_EEENS6_IJNS7_ILi96EEENS7_ILi128EEENS7_ILi64EEEEEENS_6half_tEfNS_4arch4Sm90ELb1ELb0ELb1ELb0ELb1ELb1ELb0ELb1ELi2ELi1ELi2ELi2ELb0EEENS1_24CollectiveEpilogueBwdGQAISD_fSG_Li256ELb0ELb1EEENS1_25SingleTileBwdLPTSchedulerILb0ELi128ELb1EEEEEEEEEvNT_6ParamsE:
        .type           _ZN7cutlass13device_kernelIN5flash11enable_sm90INS1_16FlashAttnBwdSm90INS1_25CollectiveMainloopBwdSm90ILi2ELi2ELi2EN4cute5tupleIJNS5_1CILi1EEES8_S8_EEENS6_IJNS7_ILi96EEENS7_ILi128EEENS7_ILi64EEEEEENS_6half_tEfNS_4arch4Sm90ELb1ELb0ELb1ELb0ELb1ELb1ELb0ELb1ELi2ELi1ELi2ELi2ELb0EEENS1_24CollectiveEpilogueBwdGQAISD_fSG_Li256ELb0ELb1EEENS1_25SingleTileBwdLPTSchedulerILb0ELi128ELb1EEEEEEEEEvNT_6ParamsE,@function
        .size           _ZN7cutlass13device_kernelIN5flash11enable_sm90INS1_16FlashAttnBwdSm90INS1_25CollectiveMainloopBwdSm90ILi2ELi2ELi2EN4cute5tupleIJNS5_1CILi1EEES8_S8_EEENS6_IJNS7_ILi96EEENS7_ILi128EEENS7_ILi64EEEEEENS_6half_tEfNS_4arch4Sm90ELb1ELb0ELb1ELb0ELb1ELb1ELb0ELb1ELi2ELi1ELi2ELi2ELb0EEENS1_24CollectiveEpilogueBwdGQAISD_fSG_Li256ELb0ELb1EEENS1_25SingleTileBwdLPTSchedulerILb0ELi128ELb1EEEEEEEEEvNT_6ParamsE,(.L_x_7393 - _ZN7cutlass13device_kernelIN5flash11enable_sm90INS1_16FlashAttnBwdSm90INS1_25CollectiveMainloopBwdSm90ILi2ELi2ELi2EN4cute5tupleIJNS5_1CILi1EEES8_S8_EEENS6_IJNS7_ILi96EEENS7_ILi128EEENS7_ILi64EEEEEENS_6half_tEfNS_4arch4Sm90ELb1ELb0ELb1ELb0ELb1ELb1ELb0ELb1ELi2ELi1ELi2ELi2ELb0EEENS1_24CollectiveEpilogueBwdGQAISD_fSG_Li256ELb0ELb1EEENS1_25SingleTileBwdLPTSchedulerILb0ELi128ELb1EEEEEEEEEvNT_6ParamsE)
        .other          _ZN7cutlass13device_kernelIN5flash11enable_sm90INS1_16FlashAttnBwdSm90INS1_25CollectiveMainloopBwdSm90ILi2ELi2ELi2EN4cute5tupleIJNS5_1CILi1EEES8_S8_EEENS6_IJNS7_ILi96EEENS7_ILi128EEENS7_ILi64EEEEEENS_6half_tEfNS_4arch4Sm90ELb1ELb0ELb1ELb0ELb1ELb1ELb0ELb1ELi2ELi1ELi2ELi2ELb0EEENS1_24CollectiveEpilogueBwdGQAISD_fSG_Li256ELb0ELb1EEENS1_25SingleTileBwdLPTSchedulerILb0ELi128ELb1EEEEEEEEEvNT_6ParamsE,@"STO_CUDA_ENTRY STV_DEFAULT"
_ZN7cutlass13device_kernelIN5flash11enable_sm90INS1_16FlashAttnBwdSm90INS1_25CollectiveMainloopBwdSm90ILi2ELi2ELi2EN4cute5tupleIJNS5_1CILi1EEES8_S8_EEENS6_IJNS7_ILi96EEENS7_ILi128EEENS7_ILi64EEEEEENS_6half_tEfNS_4arch4Sm90ELb1ELb0ELb1ELb0ELb1ELb1ELb0ELb1ELi2ELi1ELi2ELi2ELb0EEENS1_24CollectiveEpilogueBwdGQAISD_fSG_Li256ELb0ELb1EEENS1_25SingleTileBwdLPTSchedulerILb0ELi128ELb1EEEEEEEEEvNT_6ParamsE:
        /* <DEDUP_REMOVED lines=23> */
.L_x_2820:
[----:B------:R-:W-:Y:S05]  /*0170*/  BSYNC B0 ;  /* 0x0000000000007941 */ /* 0x000fea0003800000 */
.L_x_2819:
        /* <DEDUP_REMOVED lines=34> */
.L_x_2821:
        /* <DEDUP_REMOVED lines=22> */
.L_x_2822:
        /* <DEDUP_REMOVED lines=9> */
.L_x_2825:
        /* <DEDUP_REMOVED lines=32> */
.L_x_2826:
[----:B------:R-:W-:Y:S01]  /*0790*/  ULDC UR7, c[0x0][0x8cc] ;  /* 0x0002330000077ab9 */ /* 0x000fe20000000800 */
[----:B------:R-:W-:Y:S01]  /*07a0*/  UMOV UR38, UR10 ;  /* 0x0000000a00267c82 */ /* 0x000fe20008000000 */
[----:B------:R-:W-:-:S11]  /*07b0*/  UISETP.NE.AND UP0, UPT, UR7, 0x1, UPT ;  /* 0x000000010700788c */ /* 0x000fd6000bf05270 */
[----:B------:R-:W-:Y:S02]  /*07c0*/  @UP0 ULDC.64 UR8, c[0x0][0x8d0] ;  /* 0x0002340000080ab9 */ /* 0x000fe40000000a00 */
[----:B------:R-:W-:-:S04]  /*07d0*/  UIMAD.WIDE.U32 UR4, UR10, UR8, URZ ;  /* 0x000000080a0472a5 */ /* 0x000fc8000f8e003f */
[----:B------:R-:W-:-:S04]  /*07e0*/  @UP0 USHF.R.U32.HI UR38, URZ, UR9, UR5 ;  /* 0x000000093f260299 */ /* 0x000fc80008011605 */
[----:B------:R-:W-:-:S12]  /*07f0*/  UIMAD UR4, UR38, UR7, URZ ;  /* 0x00000007260472a4 */ /* 0x000fd8000f8e023f */
.L_x_2827:
[----:B------:R-:W-:Y:S01]  /*0800*/  ULDC UR40, c[0x0][0x8c0] ;  /* 0x0002300000287ab9 */ /* 0x000fe20000000800 */
[----:B------:R-:W-:Y:S01]  /*0810*/  UIADD3 UR4, UR10, -UR4, URZ ;  /* 0x800000040a047290 */ /* 0x000fe2000fffe03f */
[----:B------:R-:W1:Y:S01]  /*0820*/  LDC R0, c[0x0][0x8b4] ;  /* 0x00022d00ff007b82 */ /* 0x000e620000000800 */
[----:B------:R-:W-:Y:S01]  /*0830*/  UISETP.NE.AND UP0, UPT, UR40, 0x1, UPT ;  /* 0x000000012800788c */ /* 0x000fe2000bf05270 */
[----:B------:R-:W-:Y:S02]  /*0840*/  ULDC UR5, c[0x0][0x8cc] ;  /* 0x0002330000057ab9 */ /* 0x000fe40000000800 */
[----:B------:R-:W-:-:S08]  /*0850*/  UIMAD UR6, UR6, UR5, UR4 ;  /* 0x00000005060672a4 */ /* 0x000fd0000f8e0204 */
[----:B------:R-:W-:Y:S01]  /*0860*/  @UP0 ULDC UR4, c[0x0][0x8c4] ;  /* 0x0002310000040ab9 */ /* 0x000fe20000000800 */
[----:B------:R-:W-:Y:S01]  /*0870*/  @UP0 ULDC UR7, c[0x0][0x8c8] ;  /* 0x0002320000070ab9 */ /* 0x000fe20000000800 */
[----:B------:R-:W-:Y:S02]  /*0880*/  UIMAD.WIDE.U32 UR4, UR6, UR4, URZ ;  /* 0x00000004060472a5 */ /* 0x000fe4000f8e003f */
[----:B------:R-:W-:Y:S02]  /*0890*/  UMOV UR39, UR6 ;  /* 0x0000000600277c82 */ /* 0x000fe40008000000 */
[----:B------:R-:W-:Y:S02]  /*08a0*/  @UP0 USHF.R.U32.HI UR39, URZ, UR7, UR5 ;  /* 0x000000073f270299 */ /* 0x000fe40008011605 */
[----:B------:R-:W-:Y:S02]  /*08b0*/  ULOP3.LUT UR5, URZ, UR38, URZ, 0x33, !UPT ;  /* 0x000000263f057292 */ /* 0x000fe4000f8e333f */
[----:B------:R-:W-:-:S02]  /*08c0*/  UIADD3 UR4, -UR39, URZ, URZ ;  /* 0x0000003f27047290 */ /* 0x000fc4000fffe13f */
[----:B------:R-:W-:Y:S02]  /*08d0*/  ISETP.LE.AND P0, PT, RZ, UR39, PT ;  /* 0x00000027ff007c0c */ /* 0x000fe4000bf03270 */
[----:B------:R-:W-:Y:S01]  /*08e0*/  UIMAD UR40, UR40, UR4, UR6 ;  /* 0x00000004282872a4 */ /* 0x000fe2000f8e0206 */
[----:B-1----:R-:W-:-:S10]  /*08f0*/  VIADD R19, R0, UR5 ;  /* 0x0000000500137c36 */ /* 0x002fd40008000000 */
[----:B------:R-:W-:Y:S05]  /*0900*/  @!P0 BRA `(.L_x_2828) ;  /* 0x000000d8003c8947 */ /* 0x000fea0003800000 */
[----:B------:R-:W1:Y:S01]  /*0910*/  LDC R0, c[0x0][0x280] ;  /* 0x0000a000ff007b82 */ /* 0x000e620000000800 */
[----:B------:R-:W-:Y:S01]  /*0920*/  ULDC UR4, c[0x0][0x290] ;  /* 0x0000a40000047ab9 */ /* 0x000fe20000000800 */
[----:B------:R-:W-:Y:S02]  /*0930*/  PLOP3.LUT P0, PT, PT, PT, PT, 0x80, 0x0 ;  /* 0x000000000000781c */ /* 0x000fe40003f0f070 */
[----:B------:R-:W-:Y:S02]  /*0940*/  CS2R R120, SRZ ;  /* 0x0000000000787805 */ /* 0x000fe4000001ff00 */
[----:B------:R-:W-:Y:S02]  /*0950*/  CS2R R152, SRZ ;  /* 0x0000000000987805 */ /* 0x000fe4000001ff00 */
[----:B------:R-:W-:Y:S02]  /*0960*/  CS2R R122, SRZ ;  /* 0x00000000007a7805 */ /* 0x000fe4000001ff00 */
[----:B------:R-:W-:-:S02]  /*0970*/  CS2R R124, SRZ ;  /* 0x00000000007c7805 */ /* 0x000fc4000001ff00 */
[----:B------:R-:W-:Y:S01]  /*0980*/  CS2R R126, SRZ ;  /* 0x00000000007e7805 */ /* 0x000fe2000001ff00 */
[----:B------:R-:W2:Y:S01]  /*0990*/  LDC R3, c[0x0][0x74c] ;  /* 0x0001d300ff037b82 */ /* 0x000ea20000000800 */
        /* <DEDUP_REMOVED lines=15> */
[----:B-1----:R-:W-:Y:S01]  /*0a90*/  IMAD R2, R19, 0x80, R0 ;  /* 0x0000008013027824 */ /* 0x002fe200078e0200 */
[----:B------:R-:W-:Y:S02]  /*0aa0*/  IADD3 R0, R0, 0x5f, RZ ;  /* 0x0000005f00007810 */ /* 0x000fe40007ffe0ff */
[----:B------:R-:W-:-:S02]  /*0ab0*/  CS2R R160, SRZ ;  /* 0x0000000000a07805 */ /* 0x000fc4000001ff00 */
[----:B------:R-:W-:Y:S02]  /*0ac0*/  CS2R R162, SRZ ;  /* 0x0000000000a27805 */ /* 0x000fe4000001ff00 */
[----:B------:R-:W-:Y:S02]  /*0ad0*/  CS2R R164, SRZ ;  /* 0x0000000000a47805 */ /* 0x000fe4000001ff00 */
[----:B------:R-:W-:Y:S01]  /*0ae0*/  CS2R R166, SRZ ;  /* 0x0000000000a67805 */ /* 0x000fe2000001ff00 */
[----:B------:R-:W-:Y:S01]  /*0af0*/  IMAD.HI R0, R0, 0x2aaaaaab, RZ ;  /* 0x2aaaaaab00007827 */ /* 0x000fe200078e02ff */
[----:B------:R-:W-:Y:S02]  /*0b00*/  CS2R R168, SRZ ;  /* 0x0000000000a87805 */ /* 0x000fe4000001ff00 */
[----:B--2---:R-:W-:Y:S02]  /*0b10*/  IADD3 R2, R2, -UR4, -R3 ;  /* 0x8000000402027c10 */ /* 0x004fe4000fffe803 */
[----:B------:R-:W-:-:S02]  /*0b20*/  CS2R R170, SRZ ;  /* 0x0000000000aa7805 */ /* 0x000fc4000001ff00 */
[----:B------:R-:W-:Y:S02]  /*0b30*/  CS2R R172, SRZ ;  /* 0x0000000000ac7805 */ /* 0x000fe4000001ff00 */
[----:B------:R-:W-:Y:S02]  /*0b40*/  SHF.R.U32.HI R3, RZ, 0x1f, R0 ;  /* 0x0000001fff037819 */ /* 0x000fe40000011600 */
[----:B------:R-:W-:Y:S01]  /*0b50*/  CS2R R174, SRZ ;  /* 0x0000000000ae7805 */ /* 0x000fe2000001ff00 */
[----:B------:R-:W-:Y:S01]  /*0b60*/  IMAD.HI R2, R2, 0x2aaaaaab, RZ ;  /* 0x2aaaaaab02027827 */ /* 0x000fe200078e02ff */
[----:B------:R-:W-:Y:S02]  /*0b70*/  CS2R R176, SRZ ;  /* 0x0000000000b07805 */ /* 0x000fe4000001ff00 */
[----:B------:R-:W-:Y:S02]  /*0b80*/  LEA.HI.SX32 R4, R0, R3, 0x1c ;  /* 0x0000000300047211 */ /* 0x000fe400078fe2ff */
[----:B------:R-:W-:-:S02]  /*0b90*/  CS2R R178, SRZ ;  /* 0x0000000000b27805 */ /* 0x000fc4000001ff00 */
[----:B------:R-:W-:Y:S02]  /*0ba0*/  CS2R R180, SRZ ;  /* 0x0000000000b47805 */ /* 0x000fe4000001ff00 */
[----:B------:R-:W-:Y:S02]  /*0bb0*/  SHF.R.U32.HI R5, RZ, 0x1f, R2 ;  /* 0x0000001fff057819 */ /* 0x000fe40000011602 */
[----:B------:R-:W-:Y:S01]  /*0bc0*/  CS2R R182, SRZ ;  /* 0x0000000000b67805 */ /* 0x000fe2000001ff00 */
[----:B------:R1:W-:Y:S01]  /*0bd0*/  STL [R1+0x30], R4 ;  /* 0x0000300401007387 */ /* 0x0003e20000100800 */
[----:B------:R-:W-:-:S04]  /*0be0*/  LEA.HI.SX32 R5, R2, R5, 0x1c ;  /* 0x0000000502057211 */ /* 0x000fc800078fe2ff */
        /* <DEDUP_REMOVED lines=24> */
.L_x_2831:
        /* <DEDUP_REMOVED lines=15> */
.L_x_2830:
        /* <DEDUP_REMOVED lines=22> */
.L_x_2833:
        /* <DEDUP_REMOVED lines=15> */
.L_x_2832:
[----:B------:R-:W-:Y:S01]  /*10b0*/  SHF.R.S32.HI R7, RZ, 0x1f, R18 ;  /* 0x0000001fff077819 */ /* 0x000fe20000011412 */
[----:B------:R-:W-:-:S03]  /*10c0*/  UMOV UR4, 0xffffffff ;  /* 0xffffffff00047882 */ /* 0x000fc60000000000 */
[----:B------:R-:W-:-:S04]  /*10d0*/  LEA.HI R0, R7, R18, RZ, 0x7 ;  /* 0x0000001207007211 */ /* 0x000fc800078f38ff */
[----:B------:R-:W-:Y:S01]  /*10e0*/  SHF.R.S32.HI R13, RZ, 0x7, R0 ;  /* 0x00000007ff0d7819 */ /* 0x000fe20000011400 */
[----:B------:R-:W-:Y:S06]  /*10f0*/  BRA.DIV UR4, `(.L_x_2834) ;  /* 0x000000d204487947 */ /* 0x000fec000b800000 */
[----:B------:R1:W2:Y:S02]  /*1100*/  SHFL.IDX PT, R14, R13, RZ, 0x1f ;  /* 0x00001fff0d0e7589 */ /* 0x0002a400000e0000 */
.L_x_2950:
        /* <DEDUP_REMOVED lines=10> */
.L_x_2835:
        /* <DEDUP_REMOVED lines=10> */
[----:B--2---:R-:W-:Y:S01]  /*1250*/  LEA.HI R2, R14, R14, RZ, 0x1 ;  /* 0x0000000e0e027211 */ /* 0x004fe200078f08ff */
[----:B------:R-:W-:Y:S01]  /*1260*/  IMAD.IADD R6, R6, 0x1, -R9 ;  /* 0x0000000106067824 */ /* 0x000fe200078e0a09 */
[----:B-1-3--:R-:W-:Y:S02]  /*1270*/  IADD3 R10, -R11, 0x7f, R10 ;  /* 0x0000007f0b0a7810 */ /* 0x00afe40007ffe10a */
[----:B------:R-:W-:Y:S01]  /*1280*/  LOP3.LUT R5, R2, 0xfffffffe, RZ, 0xc0, !PT ;  /* 0xfffffffe02057812 */ /* 0x000fe200078ec0ff */
[----:B------:R-:W-:Y:S01]  /*1290*/  IMAD R6, R13, 0xc, R6 ;  /* 0x0000000c0d067824 */ /* 0x000fe200078e0206 */
[----:B------:R-:W-:Y:S01]  /*12a0*/  SHF.R.U32.HI R3, RZ, 0x3, R3 ;  /* 0x00000003ff037819 */ /* 0x000fe20000011603 */
[----:B------:R-:W-:-:S02]  /*12b0*/  IMAD R10, R19, 0x80, R10 ;  /* 0x00000080130a7824 */ /* 0x000fc400078e020a */
[----:B------:R-:W-:Y:S01]  /*12c0*/  IMAD.IADD R5, R14, 0x1, -R5 ;  /* 0x000000010e057824 */ /* 0x000fe200078e0a05 */
[----:B------:R-:W-:Y:S01]  /*12d0*/  LOP3.LUT R3, R4, R3, RZ, 0x3c, !PT ;  /* 0x0000000304037212 */ /* 0x000fe200078e3cff */
[----:B------:R-:W2:Y:S01]  /*12e0*/  LDL R14, [R1+0x30] ;  /* 0x00003000010e7983 */ /* 0x000ea20000100800 */
[----:B------:R-:W-:Y:S02]  /*12f0*/  IADD3 R10, R10, -UR4, RZ ;  /* 0x800000040a0a7c10 */ /* 0x000fe4000fffe0ff */
[----:B------:R-:W-:Y:S02]  /*1300*/  LEA R2, R6, R3, 0x9 ;  /* 0x0000000306027211 */ /* 0x000fe400078e48ff */
[----:B------:R-:W-:Y:S01]  /*1310*/  LOP3.LUT R3, R0, 0xffffff80, RZ, 0xc0, !PT ;  /* 0xffffff8000037812 */ /* 0x000fe200078ec0ff */
[----:B------:R-:W-:-:S03]  /*1320*/  IMAD.HI R10, R10, 0x2aaaaaab, RZ ;  /* 0x2aaaaaab0a0a7827 */ /* 0x000fc600078e02ff */
[----:B------:R-:W-:Y:S02]  /*1330*/  IADD3 R6, R18, -R3, RZ ;  /* 0x8000000312067210 */ /* 0x000fe40007ffe0ff */
[----:B------:R-:W-:Y:S02]  /*1340*/  SHF.R.U32.HI R9, RZ, 0x1f, R10 ;  /* 0x0000001fff097819 */ /* 0x000fe4000001160a */
[--C-:B------:R-:W-:Y:S02]  /*1350*/  SHF.R.S32.HI R12, RZ, 0x1f, R6.reuse ;  /* 0x0000001fff0c7819 */ /* 0x100fe40000011406 */
[----:B------:R-:W-:Y:S02]  /*1360*/  LEA.HI.SX32 R9, R10, R9, 0x1c ;  /* 0x000000090a097211 */ /* 0x000fe400078fe2ff */
[----:B------:R-:W-:Y:S01]  /*1370*/  LEA.HI R10, R12, R6, RZ, 0x2 ;  /* 0x000000060c0a7211 */ /* 0x000fe200078f10ff */
[----:B------:R1:W-:Y:S04]  /*1380*/  STL [R1+0x1c], R2 ;  /* 0x00001c0201007387 */ /* 0x0003e80000100800 */
[----:B------:R3:W-:Y:S04]  /*1390*/  STL [R1+0x18], R12 ;  /* 0x0000180c01007387 */ /* 0x0007e80000100800 */
[----:B------:R3:W-:Y:S01]  /*13a0*/  STL [R1+0x10], R10 ;  /* 0x0000100a01007387 */ /* 0x0007e20000100800 */
[----:B-1----:R-:W-:Y:S01]  /*13b0*/  IMAD R2, R13, 0x300, R6 ;  /* 0x000003000d027824 */ /* 0x002fe200078e0206 */
[----:B------:R-:W-:-:S03]  /*13c0*/  LOP3.LUT R3, R10, 0xfffffffc, RZ, 0xc0, !PT ;  /* 0xfffffffc0a037812 */ /* 0x000fc600078ec0ff */
        /* <DEDUP_REMOVED lines=35> */
[----:B------:R-:W-:Y:S01]  /*1600*/  IMAD R2, R2, 0x4, R17 ;  /* 0x0000000402027824 */ /* 0x000fe200078e0211 */
[----:B------:R-:W-:Y:S02]  /*1610*/  IADD3 R3, R6, -R3, RZ ;  /* 0x8000000306037210 */ /* 0x000fe40007ffe0ff */
[----:B--2---:R-:W-:-:S04]  /*1620*/  VIADDMNMX R237, R9, 0x1, R14, PT ;  /* 0x0000000109ed7846 */ /* 0x004fc8000380010e */
[----:B------:R-:W-:-:S13]  /*1630*/  ISETP.GE.AND P0, PT, R16, R237, PT ;  /* 0x000000ed1000720c */ /* 0x000fda0003f06270 */
[----:B---3--:R-:W-:Y:S05]  /*1640*/  @P0 BRA `(.L_x_2837) ;  /* 0x0000004000ec0947 */ /* 0x008fea0003800000 */
        /* <DEDUP_REMOVED lines=88> */
.L_x_2848:
[----:B-1----:R-:W2:Y:S02]  /*1bd0*/  LDL R6, [R1+0xc] ;  /* 0x00000c0001067983 */ /* 0x002ea40000100800 */
[----:B--2---:R-:W-:-:S04]  /*1be0*/  LOP3.LUT R6, R6, 0x1, RZ, 0xfc, !PT ;  /* 0x0000000106067812 */ /* 0x004fc800078efcff */
[----:B------:R-:W-:-:S13]  /*1bf0*/  ISETP.NE.AND P0, PT, R6, 0x3, PT ;  /* 0x000000030600780c */ /* 0x000fda0003f05270 */
[----:B------:R-:W-:Y:S05]  /*1c00*/  @!P0 BRA `(.L_x_2838) ;  /* 0x0000000000048947 */ /* 0x000fea0003800000 */
[----:B------:R-:W-:Y:S01]  /*1c10*/  BPT.TRAP 0x1 ;  /* 0x000000040000795c */ /* 0x000fe20000300000 */
.L_x_2838:
[----:B------:R-:W-:Y:S01]  /*1c20*/  IMAD R6, R0, 0x8, R17 ;  /* 0x0000000800067824 */ /* 0x000fe200078e0211 */
[----:B------:R-:W-:-:S04]  /*1c30*/  SHF.L.U32 R21, R4, 0x1f, RZ ;  /* 0x0000001f04157819 */ /* 0x000fc800000006ff */
[----:B------:R1:W2:Y:S01]  /*1c40*/  SYNCS.PHASECHK.TRANS64.TRYWAIT P1, [R6+URZ+0x26810], R21 ;  /* 0x02681015060075a7 */ /* 0x0002a2000802017f */
[----:B------:R-:W-:Y:S05]  /*1c50*/  @!P0 BRA `(.L_x_2839) ;  /* 0x0000000000048947 */ /* 0x000fea0003800000 */
[----:B------:R-:W-:Y:S01]  /*1c60*/  BPT.TRAP 0x1 ;  /* 0x000000040000795c */ /* 0x000fe20000300000 */
.L_x_2839:
[----:B------:R-:W-:-:S04]  /*1c70*/  IADD3 R7, R17, 0xe000, RZ ;  /* 0x0000e00011077810 */ /* 0x000fc80007ffe0ff */
[----:B------:R-:W-:-:S04]  /*1c80*/  SHF.R.U32.HI R7, RZ, 0x4, R7 ;  /* 0x00000004ff077819 */ /* 0x000fc80000011607 */
[----:B------:R-:W-:Y:S01]  /*1c90*/  LOP3.LUT R7, R7, 0x3fff, RZ, 0xc0, !PT ;  /* 0x00003fff07077812 */ /* 0x000fe200078ec0ff */
[----:B--2---:R-:W-:Y:S06]  /*1ca0*/  @P1 BRA `(.L_x_2840) ;  /* 0x0000000000081947 */ /* 0x004fec0003800000 */
[----:B------:R-:W2:Y:S02]  /*1cb0*/  SYNCS.PHASECHK.TRANS64.TRYWAIT P1, [R6+URZ+0x26810], R21 ;  /* 0x02681015060075a7 */ /* 0x000ea4000802017f */
[----:B--2---:R-:W-:Y:S05]  /*1cc0*/  @!P1 BRA `(.L_x_2841) ;  /* 0x000000c400849947 */ /* 0x004fea0003800000 */
.L_x_2840:
        /* <DEDUP_REMOVED lines=58> */
.L_x_2842:
[----:B------:R1:W1:Y:S01]  /*2070*/  SYNCS.PHASECHK.TRANS64.TRYWAIT P1, [R6+URZ+0x26830], R21 ;  /* 0x02683015060075a7 */ /* 0x000262000802017f */
[----:B------:R-:W-:Y:S05]  /*2080*/  @!P0 BRA `(.L_x_2843) ;  /* 0x0000000000048947 */ /* 0x000fea0003800000 */
[----:B------:R-:W-:Y:S01]  /*2090*/  BPT.TRAP 0x1 ;  /* 0x000000040000795c */ /* 0x000fe20000300000 */
.L_x_2843:
[----:B------:R-:W-:-:S04]  /*20a0*/  IADD3 R12, R17, 0x14000, RZ ;  /* 0x00014000110c7810 */ /* 0x000fc80007ffe0ff */
[----:B------:R-:W-:-:S04]  /*20b0*/  SHF.R.U32.HI R12, RZ, 0x4, R12 ;  /* 0x00000004ff0c7819 */ /* 0x000fc8000001160c */
[----:B------:R-:W-:-:S04]  /*20c0*/  LOP3.LUT R12, R12, 0x3fff, RZ, 0xc0, !PT ;  /* 0x00003fff0c0c7812 */ /* 0x000fc800078ec0ff */
[----:B------:R-:W-:Y:S01]  /*20d0*/  LOP3.LUT R19, R12, 0x10000, RZ, 0xfc, !PT ;  /* 0x000100000c137812 */ /* 0x000fe200078efcff */
[----:B-1----:R-:W-:Y:S06]  /*20e0*/  @P1 BRA `(.L_x_2844) ;  /* 0x0000000000081947 */ /* 0x002fec0003800000 */
[----:B------:R-:W1:Y:S02]  /*20f0*/  SYNCS.PHASECHK.TRANS64.TRYWAIT P1, [R6+URZ+0x26830], R21 ;  /* 0x02683015060075a7 */ /* 0x000e64000802017f */
[----:B-1----:R-:W-:Y:S05]  /*2100*/  @!P1 BRA `(.L_x_2845) ;  /* 0x000000c000889947 */ /* 0x002fea0003800000 */
.L_x_2844:
        /* <DEDUP_REMOVED lines=98> */
[----:B------:R-:W-:Y:S01]  /*2730*/  FMUL.FTZ R196, R118, UR10 ;  /* 0x0000000a76c47c20 */ /* 0x000fe20008410000 */
[----:B------:R-:W1:Y:S01]  /*2740*/  MUFU.TANH R185, R185 ;  /* 0x000000b900b97308 */ /* 0x000e620000002400 */
[----:B--2---:R-:W-:Y:S01]  /*2750*/  FSEL R96, R85, -INF , !P6 ;  /* 0xff80000055607808 */ /* 0x004fe20007000000 */
[----:B------:R-:W-:Y:S01]  /*2760*/  VIADD R118, R9, 0xc ;  /* 0x0000000c09767836 */ /* 0x000fe20000000000 */
[----:B------:R-:W-:Y:S01]  /*2770*/  ISETP.GT.AND P6, PT, R103, 0x39, PT ;  /* 0x000000396700780c */ /* 0x000fe20003fc4270 */
[----:B------:R-:W-:Y:S01]  /*2780*/  IMAD R236, R0, 0x300, R12 ;  /* 0x0000030000ec7824 */ /* 0x000fe200078e020c */
[----:B------:R-:W-:Y:S01]  /*2790*/  SHFL.IDX PT, R227, R15, R199, 0x1f ;  /* 0x00001fc70fe37589 */ /* 0x000fe200000e0000 */
[----:B------:R-:W-:-:S02]  /*27a0*/  FMUL.FTZ R115, R115, UR10 ;  /* 0x0000000a73737c20 */ /* 0x000fc40008410000 */
[----:B------:R-:W2:Y:S01]  /*27b0*/  MUFU.TANH R19, R19 ;  /* 0x0000001300137308 */ /* 0x000ea20000002400 */
[----:B----4-:R-:W-:Y:S01]  /*27c0*/  FSEL R97, R86, -INF , !P5 ;  /* 0xff80000056617808 */ /* 0x010fe20006800000 */
[----:B------:R-:W4:Y:S01]  /*27d0*/  SHFL.IDX PT, R225, R15, R118, 0x1f ;  /* 0x00001f760fe17589 */ /* 0x000f2200000e0000 */
[----:B------:R-:W-:-:S05]  /*27e0*/  ISETP.GT.AND P5, PT, R193, RZ, PT ;  /* 0x000000ffc100720c */ /* 0x000fca0003fa4270 */
[----:B------:R-:W5:Y:S01]  /*27f0*/  MUFU.TANH R186, R186 ;  /* 0x000000ba00ba7308 */ /* 0x000f620000002400 */
[----:B-1----:R-:W-:Y:S02]  /*2800*/  FSEL R100, R185, -INF , !P4 ;  /* 0xff800000b9647808 */ /* 0x002fe40006000000 */
[----:B------:R-:W-:-:S05]  /*2810*/  ISETP.GT.AND P4, PT, R193, 0x1, PT ;  /* 0x00000001c100780c */ /* 0x000fca0003f84270 */
[----:B------:R-:W1:Y:S01]  /*2820*/  MUFU.TANH R20, R20 ;  /* 0x0000001400147308 */ /* 0x000e620000002400 */
[----:B------:R-:W-:Y:S02]  /*2830*/  WARPGROUP.DEPBAR.LE gsb0, 0x0 ;  /* 0x00008000000079c5 */ /* 0x000fe40000010000 */
[----:B------:R-:W-:Y:S01]  /*2840*/  WARPGROUP.ARRIVE ;  /* 0x00000000000079c5 */ /* 0x000fe20000000000 */
[C---:B--2---:R-:W-:Y:S01]  /*2850*/  FSEL R226, R19.reuse, -INF , !P5 ;  /* 0xff80000013e27808 */ /* 0x044fe20006800000 */
[----:B------:R-:W-:Y:S01]  /*2860*/  FFMA.FTZ R19, -R19, R19, 1 ;  /* 0x3f80000013137423 */ /* 0x000fe20000010113 */
[C---:B------:R-:W-:Y:S02]  /*2870*/  ISETP.GT.AND P5, PT, R193.reuse, 0x9, PT ;  /* 0x00000009c100780c */ /* 0x040fe40003fa4270 */
[----:B------:R-:W2:Y:S01]  /*2880*/  MUFU.TANH R23, R23 ;  /* 0x0000001700177308 */ /* 0x000ea20000002400 */
[----:B------:R-:W-:Y:S01]  /*2890*/  HGMMA.64x96x16.F32 R24, gdesc[UR4], R24, gsb0 ;  /* 0x01600000041879f0 */ /* 0x000fe20008000818 */
[----:B------:R-:W-:Y:S01]  /*28a0*/  UIADD3 UR6, UR8, 0x4, URZ ;  /* 0x0000000408067890 */ /* 0x000fe2000fffe03f */
[----:B-----5:R-:W-:Y:S01]  /*28b0*/  FSEL R223, R186, -INF , !P6 ;  /* 0xff800000badf7808 */ /* 0x020fe20007000000 */
[----:B------:R-:W-:Y:S01]  /*28c0*/  UIADD3 UR4, UR9, 0x4, URZ ;  /* 0x0000000409047890 */ /* 0x000fe2000fffe03f */
[----:B------:R-:W-:Y:S01]  /*28d0*/  ISETP.GT.AND P6, PT, R193, 0x8, PT ;  /* 0x00000008c100780c */ /* 0x000fe20003fc4270 */
[----:B------:R-:W-:Y:S01]  /*28e0*/  UMOV UR7, 0x40000040 ;  /* 0x4000004000077882 */ /* 0x000fe20000000000 */
[----:B------:R-:W-:Y:S01]  /*28f0*/  UMOV UR5, 0x40000040 ;  /* 0x4000004000057882 */ /* 0x000fe20000000000 */
[----:B------:R-:W5:Y:S01]  /*2900*/  MUFU.TANH R72, R72 ;  /* 0x0000004800487308 */ /* 0x000f620000002400 */
[----:B-1----:R-:W-:-:S02]  /*2910*/  FSEL R224, R20, -INF , !P4 ;  /* 0xff80000014e07808 */ /* 0x002fc40006000000 */
[----:B------:R-:W-:-:S05]  /*2920*/  ISETP.GT.AND P4, PT, R193, 0x10, PT ;  /* 0x00000010c100780c */ /* 0x000fca0003f84270 */
[----:B------:R-:W1:Y:S01]  /*2930*/  MUFU.TANH R75, R75 ;  /* 0x0000004b004b7308 */ /* 0x000e620000002400 */
[----:B--2---:R-:W-:Y:S02]  /*2940*/  FSEL R219, R23, -INF , !P6 ;  /* 0xff80000017db7808 */ /* 0x004fe40007000000 */
[----:B------:R-:W-:-:S05]  /*2950*/  ISETP.GT.AND P6, PT, R193, 0x11, PT ;  /* 0x00000011c100780c */ /* 0x000fca0003fc4270 */
[----:B------:R-:W2:Y:S01]  /*2960*/  MUFU.TANH R21, R21 ;  /* 0x0000001500157308 */ /* 0x000ea20000002400 */
[----:B-----5:R-:W-:Y:S02]  /*2970*/  FSEL R221, R72, -INF , !P5 ;  /* 0xff80000048dd7808 */ /* 0x020fe40006800000 */
[----:B------:R-:W-:-:S05]  /*2980*/  ISETP.GT.AND P5, PT, R193, 0x18, PT ;  /* 0x00000018c100780c */ /* 0x000fca0003fa4270 */
[----:B------:R-:W5:Y:S01]  /*2990*/  MUFU.TANH R76, R76 ;  /* 0x0000004c004c7308 */ /* 0x000f620000002400 */
[----:B-1----:R-:W-:Y:S02]  /*29a0*/  FSEL R209, R75, -INF , !P4 ;  /* 0xff8000004bd17808 */ /* 0x002fe40006000000 */
        /* <DEDUP_REMOVED lines=24> */
[----:B------:R-:W-:Y:S01]  /*2b30*/  ISETP.GT.AND P5, PT, R193, 0x30, PT ;  /* 0x00000030c100780c */ /* 0x000fe20003fa4270 */
[----:B------:R-:W-:Y:S02]  /*2b40*/  WARPGROUP.DEPBAR.LE gsb0, 0x0 ;  /* 0x00008000000079c5 */ /* 0x000fe40000010000 */
[----:B------:R-:W-:Y:S02]  /*2b50*/  WARPGROUP.ARRIVE ;  /* 0x00000000000079c5 */ /* 0x000fe40000000000 */
[----:B------:R-:W5:Y:S01]  /*2b60*/  MUFU.TANH R88, R88 ;  /* 0x0000005800587308 */ /* 0x000f620000002400 */
[----:B-1----:R-:W-:Y:S02]  /*2b70*/  FSEL R206, R81, -INF , !P2 ;  /* 0xff80000051ce7808 */ /* 0x002fe40005000000 */
[----:B------:R-:W-:Y:S01]  /*2b80*/  ISETP.GT.AND P2, PT, R103, 0x31, PT ;  /* 0x000000316700780c */ /* 0x000fe20003f44270 */
[----:B------:R-:W-:Y:S01]  /*2b90*/  HGMMA.64x96x16.F32 R24, gdesc[UR4], R24, gsb0 ;  /* 0x01600000041879f0 */ /* 0x000fe20008000818 */
[----:B------:R-:W-:Y:S01]  /*2ba0*/  UIADD3 UR6, UR8, 0x6, URZ ;  /* 0x0000000608067890 */ /* 0x000fe2000fffe03f */
[----:B--2---:R-:W-:Y:S01]  /*2bb0*/  FSEL R204, R87, -INF , !P4 ;  /* 0xff80000057cc7808 */ /* 0x004fe20006000000 */
[----:B------:R-:W-:Y:S01]  /*2bc0*/  UIADD3 UR4, UR9, 0x6, URZ ;  /* 0x0000000609047890 */ /* 0x000fe2000fffe03f */
[----:B------:R-:W1:Y:S01]  /*2bd0*/  MUFU.TANH R89, R89 ;  /* 0x0000005900597308 */ /* 0x000e620000002400 */
[----:B------:R-:W-:Y:S01]  /*2be0*/  UMOV UR7, 0x40000040 ;  /* 0x4000004000077882 */ /* 0x000fe20000000000 */
[----:B------:R-:W-:Y:S01]  /*2bf0*/  UMOV UR5, 0x40000040 ;  /* 0x4000004000057882 */ /* 0x000fe20000000000 */
        /* <DEDUP_REMOVED lines=35> */
[----:B--2---:R-:W-:Y:S01]  /*2e30*/  FSEL R214, R106, -INF , !P2 ;  /* 0xff8000006ad67808 */ /* 0x004fe20005000000 */
[----:B------:R-:W-:Y:S02]  /*2e40*/  WARPGROUP.DEPBAR.LE gsb0, 0x0 ;  /* 0x00008000000079c5 */ /* 0x000fe40000010000 */
[----:B------:R-:W2:Y:S01]  /*2e50*/  LDS R190, [R190+0x380] ;  /* 0x00038000bebe7984 */ /* 0x000ea20000000800 */
[----:B------:R-:W-:Y:S01]  /*2e60*/  WARPGROUP.ARRIVE ;  /* 0x00000000000079c5 */ /* 0x000fe20000000000 */
[----:B------:R-:W-:Y:S02]  /*2e70*/  ISETP.GT.AND P2, PT, R193, 0x49, PT ;  /* 0x00000049c100780c */ /* 0x000fe40003f44270 */
[----:B------:R-:W4:Y:S01]  /*2e80*/  MUFU.TANH R110, R110 ;  /* 0x0000006e006e7308 */ /* 0x000f220000002400 */
[----:B-----5:R-:W-:Y:S02]  /*2e90*/  FSEL R216, R107, -INF , !P4 ;  /* 0xff8000006bd87808 */ /* 0x020fe40006000000 */
[----:B------:R-:W-:Y:S01]  /*2ea0*/  HGMMA.64x96x16.F32 R24, gdesc[UR4], R24, gsb0 ;  /* 0x01600000041879f0 */ /* 0x000fe20008000818 */
[----:B------:R-:W-:Y:S01]  /*2eb0*/  ULDC UR4, c[0x0][0x744] ;  /* 0x0001d10000047ab9 */ /* 0x000fe20000000800 */
[----:B------:R-:W-:Y:S01]  /*2ec0*/  ISETP.GT.AND P4, PT, R193, 0x50, PT ;  /* 0x00000050c100780c */ /* 0x000fe20003f84270 */
[--C-:B---3--:R-:W-:Y:S01]  /*2ed0*/  FFMA.FTZ R113, R113, UR4, -R104.reuse ;  /* 0x0000000471717c23 */ /* 0x108fe20008010868 */
[----:B------:R-:W-:Y:S01]  /*2ee0*/  FFMA.FTZ R104, R226, UR4, -R104 ;  /* 0x00000004e2687c23 */ /* 0x000fe20008010868 */
[----:B------:R-:W3:Y:S01]  /*2ef0*/  MUFU.TANH R111, R111 ;  /* 0x0000006f006f7308 */ /* 0x000ee20000002400 */
[----:B-1----:R-:W-:Y:S01]  /*2f00*/  FSEL R220, R112, -INF , !P6 ;  /* 0xff80000070dc7808 */ /* 0x002fe20007000000 */
[----:B----4-:R-:W-:Y:S01]  /*2f10*/  FFMA.FTZ R221, R221, UR4, -R225 ;  /* 0x00000004dddd7c23 */ /* 0x010fe200080108e1 */
[----:B------:R-:W-:Y:S01]  /*2f20*/  ISETP.GT.AND P6, PT, R193, 0x48, PT ;  /* 0x00000048c100780c */ /* 0x000fe20003fc4270 */
[--C-:B------:R-:W-:Y:S01]  /*2f30*/  FFMA.FTZ R94, R94, UR4, -R227.reuse ;  /* 0x000000045e5e7c23 */ /* 0x100fe200080108e3 */
[----:B------:R-:W-:-:S02]  /*2f40*/  FFMA.FTZ R209, R209, UR4, -R227 ;  /* 0x00000004d1d17c23 */ /* 0x000fc400080108e3 */
[----:B------:R-:W1:Y:S01]  /*2f50*/  SHFL.IDX PT, R227, R14, R118, 0x1f ;  /* 0x00001f760ee37589 */ /* 0x000e6200000e0000 */
[----:B------:R-:W4:Y:S01]  /*2f60*/  MUFU.TANH R114, R114 ;  /* 0x0000007200727308 */ /* 0x000f220000002400 */
[----:B------:R-:W-:Y:S02]  /*2f70*/  FSEL R215, R110, -INF , !P6 ;  /* 0xff8000006ed77808 */ /* 0x000fe40007000000 */
[----:B------:R-:W-:-:S05]  /*2f80*/  ISETP.GT.AND P6, PT, R193, 0x51, PT ;  /* 0x00000051c100780c */ /* 0x000fca0003fc4270 */
[----:B------:R-:W5:Y:S01]  /*2f90*/  MUFU.EX2 R113, R113 ;  /* 0x0000007100717308 */ /* 0x000f620000000800 */
[----:B---3--:R-:W-:Y:S02]  /*2fa0*/  FSEL R210, R111, -INF , !P2 ;  /* 0xff8000006fd27808 */ /* 0x008fe40005000000 */
[----:B------:R-:W-:-:S05]  /*2fb0*/  ISETP.GT.AND P2, PT, R193, 0x58, PT ;  /* 0x00000058c100780c */ /* 0x000fca0003f44270 */
[----:B------:R-:W-:Y:S01]  /*2fc0*/  MUFU.TANH R191, R191 ;  /* 0x000000bf00bf7308 */ /* 0x000fe20000002400 */
[----:B----4-:R-:W-:Y:S02]  /*2fd0*/  FSEL R212, R114, -INF , !P4 ;  /* 0xff80000072d47808 */ /* 0x010fe40006000000 */
[----:B------:R-:W-:Y:S01]  /*2fe0*/  ISETP.GT.AND P4, PT, R193, 0x59, PT ;  /* 0x00000059c100780c */ /* 0x000fe20003f84270 */
[----:B--2---:R-:W2:Y:S01]  /*2ff0*/  SHFL.IDX PT, R195, R190, R9, 0x1f ;  /* 0x00001f09bec37589 */ /* 0x004ea200000e0000 */
[--C-:B-1----:R-:W-:Y:S01]  /*3000*/  FFMA.FTZ R97, R97, UR4, -R227.reuse ;  /* 0x0000000461617c23 */ /* 0x102fe200080108e3 */
[----:B------:R-:W-:Y:S02]  /*3010*/  FFMA.FTZ R202, R202, UR4, -R227 ;  /* 0x00000004caca7c23 */ /* 0x000fe400080108e3 */
[----:B------:R-:W-:Y:S01]  /*3020*/  MUFU.TANH R115, R115 ;  /* 0x0000007300737308 */ /* 0x000fe20000002400 */
[----:B------:R-:W1:Y:S04]  /*3030*/  SHFL.IDX PT, R232, R190, R118, 0x1f ;  /* 0x00001f76bee87589 */ /* 0x000e6800000e0000 */
[----:B------:R-:W-:Y:S03]  /*3040*/  SHFL.IDX PT, R233, R190, R199, 0x1f ;  /* 0x00001fc7bee97589 */ /* 0x000fe600000e0000 */
[----:B------:R-:W-:Y:S08]  /*3050*/  MUFU.TANH R196, R196 ;  /* 0x000000c400c47308 */ /* 0x000ff00000002400 */
[----:B------:R-:W-:Y:S08]  /*3060*/  MUFU.TANH R201, R201 ;  /* 0x000000c900c97308 */ /* 0x000ff00000002400 */
[----:B------:R-:W3:Y:S01]  /*3070*/  MUFU.EX2 R104, R104 ;  /* 0x0000006800687308 */ /* 0x000ee20000000800 */
[----:B------:R-:W-:-:S02]  /*3080*/  WARPGROUP.DEPBAR.LE gsb0, 0x0 ;  /* 0x00008000000079c5 */ /* 0x000fc40000010000 */
[--C-:B--2---:R-:W-:Y:S01]  /*3090*/  FADD.FTZ R194, R24, -R195.reuse ;  /* 0x800000c318c27221 */ /* 0x104fe20000010000 */
[----:B------:R-:W-:Y:S01]  /*30a0*/  FFMA.FTZ R24, -R192, R192, 1 ;  /* 0x3f800000c0187423 */ /* 0x000fe200000101c0 */
[----:B------:R-:W-:Y:S01]  /*30b0*/  FMUL.FTZ R192, R116, UR10 ;  /* 0x0000000a74c07c20 */ /* 0x000fe20008410000 */
[----:B------:R-:W-:Y:S01]  /*30c0*/  FADD.FTZ R195, R26, -R195 ;  /* 0x800000c31ac37221 */ /* 0x000fe20000010000 */
[----:B-----5:R-:W-:Y:S01]  /*30d0*/  FMUL.FTZ R193, R113, R194 ;  /* 0x000000c271c17220 */ /* 0x020fe20000410000 */
[----:B------:R-:W-:Y:S01]  /*30e0*/  FMUL.FTZ R194, R117, UR10 ;  /* 0x0000000a75c27c20 */ /* 0x000fe20008410000 */
[C---:B------:R-:W-:Y:S02]  /*30f0*/  VIADD R117, R9.reuse, 0x8 ;  /* 0x0000000809757836 */ /* 0x040fe40000000000 */
[----:B------:R-:W-:Y:S01]  /*3100*/  FFMA.FTZ R26, R200, UR4, -R225 ;  /* 0x00000004c81a7c23 */ /* 0x000fe200080108e1 */
[----:B------:R-:W-:Y:S01]  /*3110*/  FMUL.FTZ R116, R24, R193 ;  /* 0x000000c118747220 */ /* 0x000fe20000410000 */
[C---:B------:R-:W-:Y:S01]  /*3120*/  IADD3 R193, R9.reuse, 0x4, RZ ;  /* 0x0000000409c17810 */ /* 0x040fe20007ffe0ff */
[----:B------:R-:W-:Y:S01]  /*3130*/  SHFL.IDX PT, R225, R14, R9, 0x1f ;  /* 0x00001f090ee17589 */ /* 0x000fe200000e0000 */
[----:B------:R-:W-:Y:S01]  /*3140*/  IADD3 R200, R9, 0x1c, RZ ;  /* 0x0000001c09c87810 */ /* 0x000fe20007ffe0ff */
[----:B------:R-:W2:Y:S02]  /*3150*/  MUFU.TANH R192, R192 ;  /* 0x000000c000c07308 */ /* 0x000ea40000002400 */
[----:B------:R-:W4:Y:S04]  /*3160*/  SHFL.IDX PT, R228, R15, R117, 0x1f ;  /* 0x00001f750fe47589 */ /* 0x000f2800000e0000 */
[----:B------:R-:W5:Y:S02]  /*3170*/  SHFL.IDX PT, R24, R15, R193, 0x1f ;  /* 0x00001fc10f187589 */ /* 0x000f6400000e0000 */
[----:B------:R-:W2:Y:S02]  /*3180*/  MUFU.TANH R194, R194 ;  /* 0x000000c200c27308 */ /* 0x000ea40000002400 */
[----:B------:R-:W2:Y:S04]  /*3190*/  SHFL.IDX PT, R229, R15, R200, 0x1f ;  /* 0x00001fc80fe57589 */ /* 0x000ea800000e0000 */
[----:B------:R-:W2:Y:S01]  /*31a0*/  SHFL.IDX PT, R227, R13, R117, 0x1f ;  /* 0x00001f750de37589 */ /* 0x000ea200000e0000 */
[----:B---3--:R-:W-:Y:S01]  /*31b0*/  FMUL.FTZ R195, R104, R195 ;  /* 0x000000c368c37220 */ /* 0x008fe20000410000 */
[----:B-1----:R-:W-:Y:S01]  /*31c0*/  FADD.FTZ R29, R29, -R232 ;  /* 0x800000e81d1d7221 */ /* 0x002fe20000010000 */
[----:B------:R-:W-:Y:S01]  /*31d0*/  MUFU.EX2 R26, R26 ;  /* 0x0000001a001a7308 */ /* 0x000fe20000000800 */
[----:B------:R-:W1:Y:S04]  /*31e0*/  SHFL.IDX PT, R234, R190, R193, 0x1f ;  /* 0x00001fc1beea7589 */ /* 0x000e6800000e0000 */
[----:B------:R-:W-:Y:S03]  /*31f0*/  LDS R11, [R11+0x380] ;  /* 0x000380000b0b7984 */ /* 0x000fe60000000800 */
[----:B------:R-:W-:Y:S01]  /*3200*/  MUFU.EX2 R209, R209 ;  /* 0x000000d100d17308 */ /* 0x000fe20000000800 */
[--C-:B----4-:R-:W-:Y:S01]  /*3210*/  FFMA.FTZ R198, R198, UR4, -R228.reuse ;  /* 0x00000004c6c67c23 */ /* 0x110fe200080108e4 */
[----:B------:R-:W-:-:S02]  /*3220*/  FFMA.FTZ R219, R219, UR4, -R228 ;  /* 0x00000004dbdb7c23 */ /* 0x000fc400080108e4 */
[----:B------:R-:W3:Y:S01]  /*3230*/  SHFL.IDX PT, R228, R14, R117, 0x1f ;  /* 0x00001f750ee47589 */ /* 0x000ee200000e0000 */
[--C-:B-----5:R-:W-:Y:S01]  /*3240*/  FFMA.FTZ R119, R197, UR4, -R24.reuse ;  /* 0x00000004c5777c23 */ /* 0x120fe20008010818 */
[----:B------:R-:W-:Y:S01]  /*3250*/  FFMA.FTZ R224, R224, UR4, -R24 ;  /* 0x00000004e0e07c23 */ /* 0x000fe20008010818 */
[----:B------:R-:W-:Y:S01]  /*3260*/  VIADD R197, R9, 0x14 ;  /* 0x0000001409c57836 */ /* 0x000fe20000000000 */
[----:B------:R4:W-:Y:S01]  /*3270*/  MUFU.EX2 R24, R198 ;  /* 0x000000c600187308 */ /* 0x0009e20000000800 */
[--C-:B--2---:R-:W-:Y:S01]  /*3280*/  FFMA.FTZ R92, R92, UR4, -R229.reuse ;  /* 0x000000045c5c7c23 */ /* 0x104fe200080108e5 */
[----:B------:R-:W-:Y:S01]  /*3290*/  FFMA.FTZ R207, R207, UR4, -R229 ;  /* 0x00000004cfcf7c23 */ /* 0x000fe200080108e5 */
[--C-:B------:R-:W-:Y:S01]  /*32a0*/  FFMA.FTZ R229, R206, UR4, -R225.reuse ;  /* 0x00000004cee57c23 */ /* 0x100fe200080108e1 */
[----:B------:R-:W2:Y:S01]  /*32b0*/  SHFL.IDX PT, R231, R15, R197, 0x1f ;  /* 0x00001fc50fe77589 */ /* 0x000ea200000e0000 */
[----:B------:R-:W-:Y:S01]  /*32c0*/  FFMA.FTZ R206, R222, UR4, -R225 ;  /* 0x00000004dece7c23 */ /* 0x000fe200080108e1 */
[--C-:B------:R-:W-:Y:S01]  /*32d0*/  FFMA.FTZ R103, R103, UR4, -R227.reuse ;  /* 0x0000000467677c23 */ /* 0x100fe200080108e3 */
[----:B------:R-:W-:Y:S01]  /*32e0*/  FFMA.FTZ R215, R215, UR4, -R227 ;  /* 0x00000004d7d77c23 */ /* 0x000fe200080108e3 */
[----:B------:R-:W5:Y:S01]  /*32f0*/  SHFL.IDX PT, R225, R14, R197, 0x1f ;  /* 0x00001fc50ee17589 */ /* 0x000f6200000e0000 */
[----:B----4-:R-:W-:-:S02]  /*3300*/  VIADD R198, R9, 0x18 ;  /* 0x0000001809c67836 */ /* 0x010fc40000000000 */
[----:B------:R-:W-:Y:S01]  /*3310*/  FMUL.FTZ R195, R19, R195 ;  /* 0x000000c313c37220 */ /* 0x000fe20000410000 */
[----:B------:R-:W-:Y:S01]  /*3320*/  FADD.FTZ R232, R31, -R232 ;  /* 0x800000e81fe87221 */ /* 0x000fe20000010000 */
[----:B-1----:R-:W-:Y:S01]  /*3330*/  FADD.FTZ R27, R27, -R234 ;  /* 0x800000ea1b1b7221 */ /* 0x002fe20000010000 */
[----:B------:R-:W-:Y:S01]  /*3340*/  FADD.FTZ R34, R34, -R233 ;  /* 0x800000e922227221 */ /* 0x000fe20000010000 */
[----:B------:R-:W1:Y:S01]  /*3350*/  SHFL.IDX PT, R226, R15, R198, 0x1f ;  /* 0x00001fc60fe27589 */ /* 0x000e6200000e0000 */
[----:B------:R-:W-:Y:S01]  /*3360*/  FFMA.FTZ R76, -R76, R76, 1 ;  /* 0x3f8000004c4c7423 */ /* 0x000fe2000001014c */
[----:B------:R-:W4:Y:S02]  /*3370*/  MUFU.EX2 R94, R94 ;  /* 0x0000005e005e7308 */ /* 0x000f240000000800 */
[----:B------:R-:W4:Y:S01]  /*3380*/  SHFL.IDX PT, R15, R14, R193, 0x1f ;  /* 0x00001fc10e0f7589 */ /* 0x000f2200000e0000 */
[----:B---3--:R-:W-:-:S03]  /*3390*/  FFMA.FTZ R204, R204, UR4, -R228 ;  /* 0x00000004cccc7c23 */ /* 0x008fc600080108e4 */
[----:B------:R-:W-:Y:S01]  /*33a0*/  SHFL.IDX PT, R227, R13, R198, 0x1f ;  /* 0x00001fc60de37589 */ /* 0x000fe200000e0000 */
[----:B------:R-:W-:Y:S01]  /*33b0*/  FADD.FTZ R32, R32, -R233 ;  /* 0x800000e920207221 */ /* 0x000fe20000010000 */
[----:B------:R-:W-:Y:S01]  /*33c0*/  FFMA.FTZ R77, -R77, R77, 1 ;  /* 0x3f8000004d4d7423 */ /* 0x000fe2000001014d */
[----:B------:R-:W-:Y:S01]  /*33d0*/  FFMA.FTZ R80, -R80, R80, 1 ;  /* 0x3f80000050507423 */ /* 0x000fe20000010150 */
[----:B------:R-:W-:Y:S01]  /*33e0*/  MUFU.EX2 R97, R97 ;  /* 0x0000006100617308 */ /* 0x000fe20000000800 */
[--C-:B--2---:R-:W-:Y:S01]  /*33f0*/  FFMA.FTZ R93, R93, UR4, -R231.reuse ;  /* 0x000000045d5d7c23 */ /* 0x104fe200080108e7 */
[----:B------:R-:W-:Y:S01]  /*3400*/  FFMA.FTZ R208, R208, UR4, -R231 ;  /* 0x00000004d0d07c23 */ /* 0x000fe200080108e7 */
[----:B------:R-:W-:Y:S01]  /*3410*/  FFMA.FTZ R231, R96, UR4, -R228 ;  /* 0x0000000460e77c23 */ /* 0x000fe200080108e4 */
[--C-:B-----5:R-:W-:Y:S01]  /*3420*/  FFMA.FTZ R99, R99, UR4, -R225.reuse ;  /* 0x0000000463637c23 */ /* 0x120fe200080108e1 */
[----:B------:R-:W-:Y:S01]  /*3430*/  FFMA.FTZ R217, R217, UR4, -R225 ;  /* 0x00000004d9d97c23 */ /* 0x000fe200080108e1 */
[----:B------:R-:W2:Y:S02]  /*3440*/  SHFL.IDX PT, R228, R13, R193, 0x1f ;  /* 0x00001fc10de47589 */ /* 0x000ea400000e0000 */
[----:B------:R-:W3:Y:S01]  /*3450*/  MUFU.EX2 R19, R224 ;  /* 0x000000e000137308 */ /* 0x000ee20000000800 */
[--C-:B-1----:R-:W-:Y:S01]  /*3460*/  FFMA.FTZ R95, R95, UR4, -R226.reuse ;  /* 0x000000045f5f7c23 */ /* 0x102fe200080108e2 */
[----:B------:R-:W-:Y:S01]  /*3470*/  FFMA.FTZ R205, R205, UR4, -R226 ;  /* 0x00000004cdcd7c23 */ /* 0x000fe200080108e2 */
[----:B------:R-:W1:Y:S01]  /*3480*/  SHFL.IDX PT, R225, R13, R199, 0x1f ;  /* 0x00001fc70de17589 */ /* 0x000e6200000e0000 */
[--C-:B----4-:R-:W-:Y:S01]  /*3490*/  FFMA.FTZ R222, R98, UR4, -R15.reuse ;  /* 0x0000000462de7c23 */ /* 0x110fe2000801080f */
[----:B------:R-:W-:-:S02]  /*34a0*/  FFMA.FTZ R203, R203, UR4, -R15 ;  /* 0x00000004cbcb7c23 */ /* 0x000fc4000801080f */
[----:B------:R-:W4:Y:S01]  /*34b0*/  SHFL.IDX PT, R226, R14, R199, 0x1f ;  /* 0x00001fc70ee27589 */ /* 0x000f2200000e0000 */
[----:B------:R5:W-:Y:S03]  /*34c0*/  MUFU.EX2 R15, R229 ;  /* 0x000000e5000f7308 */ /* 0x000be60000000800 */
[----:B------:R-:W3:Y:S05]  /*34d0*/  SHFL.IDX PT, R98, R14, R198, 0x1f ;  /* 0x00001fc60e627589 */ /* 0x000eea00000e0000 */
[----:B------:R1:W-:Y:S01]  /*34e0*/  MUFU.EX2 R96, R222 ;  /* 0x000000de00607308 */ /* 0x0003e20000000800 */
[----:B-----5:R5:W3:Y:S01]  /*34f0*/  SHFL.IDX PT, R229, R14, R200, 0x1f ;  /* 0x00001fc80ee57589 */ /* 0x020ae200000e0000 */
[--C-:B--2---:R-:W-:Y:S01]  /*3500*/  FFMA.FTZ R102, R102, UR4, -R228.reuse ;  /* 0x0000000466667c23 */ /* 0x104fe200080108e4 */
[----:B------:R-:W-:Y:S01]  /*3510*/  FFMA.FTZ R216, R216, UR4, -R228 ;  /* 0x00000004d8d87c23 */ /* 0x000fe200080108e4 */
[----:B------:R-:W-:-:S04]  /*3520*/  FSEL R228, R192, -INF , !P1 ;  /* 0xff800000c0e47808 */ /* 0x000fc80004800000 */
[----:B------:R-:W2:Y:S01]  /*3530*/  MUFU.EX2 R31, R219 ;  /* 0x000000db001f7308 */ /* 0x000ea20000000800 */
[----:B-1----:R-:W1:Y:S01]  /*3540*/  SHFL.IDX PT, R222, R13, R9, 0x1f ;  /* 0x00001f090dde7589 */ /* 0x002e6200000e0000 */
[--C-:B------:R-:W-:Y:S01]  /*3550*/  FFMA.FTZ R220, R220, UR4, -R225.reuse ;  /* 0x00000004dcdc7c23 */ /* 0x100fe200080108e1 */
[----:B------:R-:W-:Y:S01]  /*3560*/  FFMA.FTZ R212, R212, UR4, -R225 ;  /* 0x00000004d4d47c23 */ /* 0x000fe200080108e1 */
[----:B------:R-:W-:Y:S01]  /*3570*/  FSEL R225, R115, -INF , !P6 ;  /* 0xff80000073e17808 */ /* 0x000fe20007000000 */
[----:B------:R-:W-:Y:S01]  /*3580*/  FFMA.FTZ R228, R228, UR4, -R227 ;  /* 0x00000004e4e47c23 */ /* 0x000fe200080108e3 */
[--C-:B----4-:R-:W-:Y:S01]  /*3590*/  FFMA.FTZ R230, R230, UR4, -R226.reuse ;  /* 0x00000004e6e67c23 */ /* 0x110fe200080108e2 */
[----:B------:R-:W-:Y:S01]  /*35a0*/  FFMA.FTZ R218, R218, UR4, -R226 ;  /* 0x00000004dada7c23 */ /* 0x000fe200080108e2 */
[----:B-----5:R4:W-:Y:S01]  /*35b0*/  MUFU.EX2 R14, R231 ;  /* 0x000000e7000e7308 */ /* 0x0209e20000000800 */
[----:B------:R-:W5:Y:S01]  /*35c0*/  SHFL.IDX PT, R226, R13, R118, 0x1f ;  /* 0x00001f760de27589 */ /* 0x000f6200000e0000 */
[--C-:B---3--:R-:W-:Y:S01]  /*35d0*/  FFMA.FTZ R100, R100, UR4, -R98.reuse ;  /* 0x0000000464647c23 */ /* 0x108fe20008010862 */
[----:B------:R-:W-:Y:S01]  /*35e0*/  FFMA.FTZ R213, R213, UR4, -R98 ;  /* 0x00000004d5d57c23 */ /* 0x000fe20008010862 */
[--C-:B------:R-:W-:Y:S01]  /*35f0*/  FFMA.FTZ R223, R223, UR4, -R229.reuse ;  /* 0x00000004dfdf7c23 */ /* 0x100fe200080108e5 */
[----:B------:R-:W-:Y:S01]  /*3600*/  FFMA.FTZ R211, R211, UR4, -R229 ;  /* 0x00000004d3d37c23 */ /* 0x000fe200080108e5 */
[----:B------:R-:W-:-:S02]  /*3610*/  FSEL R229, R201, -INF , !P4 ;  /* 0xff800000c9e57808 */ /* 0x000fc40006000000 */
[----:B------:R3:W-:Y:S01]  /*3620*/  MUFU.EX2 R98, R230 ;  /* 0x000000e600627308 */ /* 0x0007e20000000800 */
[----:B----4-:R-:W4:Y:S01]  /*3630*/  SHFL.IDX PT, R231, R190, R117, 0x1f ;  /* 0x00001f75bee77589 */ /* 0x010f2200000e0000 */
[--C-:B-1----:R-:W-:Y:S01]  /*3640*/  FFMA.FTZ R101, R101, UR4, -R222.reuse ;  /* 0x0000000465657c23 */ /* 0x102fe200080108de */
[----:B------:R-:W-:Y:S02]  /*3650*/  FFMA.FTZ R214, R214, UR4, -R222 ;  /* 0x00000004d6d67c23 */ /* 0x000fe400080108de */
[----:B------:R-:W1:Y:S01]  /*3660*/  SHFL.IDX PT, R222, R13, R197, 0x1f ;  /* 0x00001fc50dde7589 */ /* 0x000e6200000e0000 */
[----:B------:R-:W-:Y:S02]  /*3670*/  FFMA.FTZ R219, -R18, R18, 1 ;  /* 0x3f80000012db7423 */ /* 0x000fe40000010112 */
[----:B------:R-:W-:Y:S01]  /*3680*/  MUFU.EX2 R93, R93 ;  /* 0x0000005d005d7308 */ /* 0x000fe20000000800 */
[----:B---3--:R-:W-:Y:S01]  /*3690*/  SHFL.IDX PT, R230, R190, R197, 0x1f ;  /* 0x00001fc5bee67589 */ /* 0x008fe200000e0000 */
[--C-:B-----5:R-:W-:Y:S01]  /*36a0*/  FFMA.FTZ R235, R235, UR4, -R226.reuse ;  /* 0x00000004ebeb7c23 */ /* 0x120fe200080108e2 */
[----:B------:R-:W-:-:S02]  /*36b0*/  FFMA.FTZ R210, R210, UR4, -R226 ;  /* 0x00000004d2d27c23 */ /* 0x000fc400080108e2 */
[----:B------:R3:W5:Y:S03]  /*36c0*/  SHFL.IDX PT, R226, R13, R200, 0x1f ;  /* 0x00001fc80de27589 */ /* 0x00076600000e0000 */
[----:B------:R2:W-:Y:S01]  /*36d0*/  MUFU.EX2 R12, R235 ;  /* 0x000000eb000c7308 */ /* 0x0005e20000000800 */
[--C-:B----4-:R-:W-:Y:S01]  /*36e0*/  FADD.FTZ R28, R28, -R231.reuse ;  /* 0x800000e71c1c7221 */ /* 0x110fe20000010000 */
[----:B------:R-:W-:Y:S01]  /*36f0*/  FADD.FTZ R30, R30, -R231 ;  /* 0x800000e71e1e7221 */ /* 0x000fe20000010000 */
[----:B--2---:R-:W2:Y:S05]  /*3700*/  LDL R235, [R1+0x1c] ;  /* 0x00001c0001eb7983 */ /* 0x004eaa0000100800 */
[----:B---3--:R3:W-:Y:S08]  /*3710*/  MUFU.EX2 R13, R223 ;  /* 0x000000df000d7308 */ /* 0x0087f00000000800 */
[----:B------:R-:W-:Y:S01]  /*3720*/  MUFU.EX2 R208, R208 ;  /* 0x000000d000d07308 */ /* 0x000fe20000000800 */
[----:B---3--:R-:W-:-:S05]  /*3730*/  FSEL R223, R191, -INF , !P5 ;  /* 0xff800000bfdf7808 */ /* 0x008fca0006800000 */
[--C-:B-1----:R-:W-:Y:S01]  /*3740*/  FFMA.FTZ R223, R223, UR4, -R222.reuse ;  /* 0x00000004dfdf7c23 */ /* 0x102fe200080108de */
[----:B------:R-:W-:Y:S01]  /*3750*/  FFMA.FTZ R222, R225, UR4, -R222 ;  /* 0x00000004e1de7c23 */ /* 0x000fe200080108de */
[----:B------:R-:W-:Y:S01]  /*3760*/  FSEL R225, R196, -INF , !P2 ;  /* 0xff800000c4e17808 */ /* 0x000fe20005000000 */
[----:B------:R-:W-:Y:S04]  /*3770*/  MUFU.EX2 R95, R95 ;  /* 0x0000005f005f7308 */ /* 0x000fe80000000800 */
[----:B------:R-:W-:Y:S01]  /*3780*/  FFMA.FTZ R227, R225, UR4, -R227 ;  /* 0x00000004e1e37c23 */ /* 0x000fe200080108e3 */
[----:B------:R-:W-:-:S03]  /*3790*/  FSEL R225, R194, -INF , !P3 ;  /* 0xff800000c2e17808 */ /* 0x000fc60005800000 */
[----:B------:R-:W-:Y:S02]  /*37a0*/  MUFU.EX2 R207, R207 ;  /* 0x000000cf00cf7308 */ /* 0x000fe40000000800 */
[--C-:B-----5:R-:W-:Y:S01]  /*37b0*/  FFMA.FTZ R225, R225, UR4, -R226.reuse ;  /* 0x00000004e1e17c23 */ /* 0x120fe200080108e2 */
[----:B------:R-:W-:Y:S02]  /*37c0*/  FFMA.FTZ R226, R229, UR4, -R226 ;  /* 0x00000004e5e27c23 */ /* 0x000fe400080108e2 */
[----:B------:R-:W-:Y:S01]  /*37d0*/  SHFL.IDX PT, R229, R190, R198, 0x1f ;  /* 0x00001fc6bee57589 */ /* 0x000fe200000e0000 */
[----:B------:R-:W-:Y:S02]  /*37e0*/  FMUL.FTZ R32, R94, R32 ;  /* 0x000000205e207220 */ /* 0x000fe40000410000 */
[----:B------:R-:W-:Y:S01]  /*37f0*/  MUFU.EX2 R204, R204 ;  /* 0x000000cc00cc7308 */ /* 0x000fe20000000800 */
[----:B------:R-:W1:Y:S07]  /*3800*/  SHFL.IDX PT, R190, R190, R200, 0x1f ;  /* 0x00001fc8bebe7589 */ /* 0x000e6e00000e0000 */
[----:B------:R-:W3:Y:S08]  /*3810*/  MUFU.EX2 R18, R221 ;  /* 0x000000dd00127308 */ /* 0x000ef00000000800 */
        /* <DEDUP_REMOVED lines=14> */
[----:B------:R-:W-:Y:S02]  /*3900*/  FMUL.FTZ R28, R26, R29 ;  /* 0x0000001d1a1c7220 */ /* 0x000fe40000410000 */
[----:B------:R-:W-:Y:S01]  /*3910*/  MUFU.EX2 R203, R203 ;  /* 0x000000cb00cb7308 */ /* 0x000fe20000000800 */
[----:B------:R-:W-:Y:S01]  /*3920*/  FMUL.FTZ R22, R22, R23 ;  /* 0x0000001716167220 */ /* 0x000fe20000410000 */
[----:B------:R-:W-:Y:S01]  /*3930*/  FMUL.FTZ R23, R27, R28 ;  /* 0x0000001c1b177220 */ /* 0x000fe20000410000 */
[----:B---3--:R-:W-:Y:S01]  /*3940*/  FMUL.FTZ R27, R18, R232 ;  /* 0x000000e8121b7220 */ /* 0x008fe20000410000 */
[----:B------:R-:W-:-:S04]  /*3950*/  FFMA.FTZ R30, -R72, R72, 1 ;  /* 0x3f800000481e7423 */ /* 0x000fc80000010148 */
[----:B------:R-:W-:Y:S01]  /*3960*/  FMUL.FTZ R30, R30, R27 ;  /* 0x0000001b1e1e7220 */ /* 0x000fe20000410000 */
[----:B------:R-:W-:Y:S08]  /*3970*/  MUFU.EX2 R218, R218 ;  /* 0x000000da00da7308 */ /* 0x000ff00000000800 */
        /* <DEDUP_REMOVED lines=9> */
[----:B------:R-:W3:Y:S01]  /*3a10*/  MUFU.EX2 R202, R202 ;  /* 0x000000ca00ca7308 */ /* 0x000ee20000000800 */
[----:B------:R-:W-:-:S02]  /*3a20*/  FMUL.FTZ R34, R34, R33 ;  /* 0x0000002122227220 */ /* 0x000fc40000410000 */
[----:B------:R-:W-:Y:S01]  /*3a30*/  FMUL.FTZ R33, R76, R35 ;  /* 0x000000234c217220 */ /* 0x000fe20000410000 */
[----:B------:R-:W-:Y:S01]  /*3a40*/  FFMA.FTZ R35, -R79, R79, 1 ;  /* 0x3f8000004f237423 */ /* 0x000fe2000001014f */
[----:B-1----:R-:W-:Y:S01]  /*3a50*/  FMUL.FTZ R38, R27, R38 ;  /* 0x000000261b267220 */ /* 0x002fe20000410000 */
[----:B------:R-:W1:Y:S01]  /*3a60*/  SHFL.IDX PT, R28, R11, R9, 0x1f ;  /* 0x00001f090b1c7589 */ /* 0x000e6200000e0000 */
[----:B------:R-:W-:Y:S01]  /*3a70*/  FFMA.FTZ R184, -R184, R184, 1 ;  /* 0x3f800000b8b87423 */ /* 0x000fe200000101b8 */
[----:B------:R-:W-:Y:S01]  /*3a80*/  FFMA.FTZ R89, -R89, R89, 1 ;  /* 0x3f80000059597423 */ /* 0x000fe20000010159 */
[----:B------:R-:W-:Y:S01]  /*3a90*/  FMUL.FTZ R35, R35, R38 ;  /* 0x0000002623237220 */ /* 0x000fe20000410000 */
[----:B------:R-:W-:Y:S01]  /*3aa0*/  SHFL.IDX PT, R74, R11, R199, 0x1f ;  /* 0x00001fc70b4a7589 */ /* 0x000fe200000e0000 */
[----:B------:R-:W4:Y:S03]  /*3ab0*/  MUFU.EX2 R100, R100 ;  /* 0x0000006400647308 */ /* 0x000f260000000800 */
[----:B------:R-:W5:Y:S01]  /*3ac0*/  SHFL.IDX PT, R38, R11, R118, 0x1f ;  /* 0x00001f760b267589 */ /* 0x000f6200000e0000 */
[----:B------:R-:W-:Y:S01]  /*3ad0*/  FADD.FTZ R36, R36, -R229 ;  /* 0x800000e524247221 */ /* 0x000fe20000010000 */
[----:B------:R-:W-:Y:S01]  /*3ae0*/  FMUL.FTZ R29, R29, R32 ;  /* 0x000000201d1d7220 */ /* 0x000fe20000410000 */
[----:B------:R-:W-:-:S02]  /*3af0*/  FFMA.FTZ R32, -R75, R75, 1 ;  /* 0x3f8000004b207423 */ /* 0x000fc4000001014b */
[----:B------:R-:W-:Y:S01]  /*3b00*/  FMUL.FTZ R36, R95, R36 ;  /* 0x000000245f247220 */ /* 0x000fe20000410000 */
[----:B------:R-:W-:Y:S01]  /*3b10*/  FMUL.FTZ R39, R207, R39 ;  /* 0x00000027cf277220 */ /* 0x000fe20000410000 */
[----:B------:R-:W-:Y:S01]  /*3b20*/  FMUL.FTZ R32, R32, R73 ;  /* 0x0000004920207220 */ /* 0x000fe20000410000 */
[----:B------:R-:W3:Y:S01]  /*3b30*/  SHFL.IDX PT, R72, R11, R193, 0x1f ;  /* 0x00001fc10b487589 */ /* 0x000ee200000e0000 */
[----:B------:R-:W-:Y:S01]  /*3b40*/  FMUL.FTZ R36, R77, R36 ;  /* 0x000000244d247220 */ /* 0x000fe20000410000 */
[----:B------:R-:W4:Y:S02]  /*3b50*/  MUFU.EX2 R213, R213 ;  /* 0x000000d500d57308 */ /* 0x000f240000000800 */
[----:B------:R-:W4:Y:S04]  /*3b60*/  SHFL.IDX PT, R73, R11, R117, 0x1f ;  /* 0x00001f750b497589 */ /* 0x000f2800000e0000 */
[----:B------:R-:W4:Y:S01]  /*3b70*/  SHFL.IDX PT, R75, R11, R197, 0x1f ;  /* 0x00001fc50b4b7589 */ /* 0x000f2200000e0000 */
[--C-:B-1----:R-:W-:Y:S01]  /*3b80*/  FADD.FTZ R40, R40, -R28.reuse ;  /* 0x8000001c28287221 */ /* 0x102fe20000010000 */
[----:B------:R-:W1:Y:S02]  /*3b90*/  MUFU.EX2 R92, R92 ;  /* 0x0000005c005c7308 */ /* 0x000e640000000800 */
[----:B------:R-:W1:Y:S04]  /*3ba0*/  SHFL.IDX PT, R76, R11, R198, 0x1f ;  /* 0x00001fc60b4c7589 */ /* 0x000e6800000e0000 */
[----:B------:R5:W-:Y:S01]  /*3bb0*/  SHFL.IDX PT, R77, R11, R200, 0x1f ;  /* 0x00001fc80b4d7589 */ /* 0x000be200000e0000 */
[----:B------:R-:W-:Y:S01]  /*3bc0*/  FFMA.FTZ R90, -R90, R90, 1 ;  /* 0x3f8000005a5a7423 */ /* 0x000fe2000001015a */
[----:B------:R-:W-:Y:S01]  /*3bd0*/  MUFU.EX2 R101, R101 ;  /* 0x0000006500657308 */ /* 0x000fe20000000800 */
[----:B-----5:R-:W-:Y:S01]  /*3be0*/  FMUL.FTZ R11, R80, R39 ;  /* 0x00000027500b7220 */ /* 0x020fe20000410000 */
[----:B------:R-:W-:Y:S01]  /*3bf0*/  FADD.FTZ R39, R42, -R28 ;  /* 0x8000001c2a277221 */ /* 0x000fe20000010000 */
[----:B------:R-:W-:Y:S01]  /*3c00*/  FADD.FTZ R28, R45, -R38 ;  /* 0x800000262d1c7221 */ /* 0x000fe20000010000 */
[----:B------:R-:W-:Y:S01]  /*3c10*/  FADD.FTZ R45, R48, -R74 ;  /* 0x8000004a302d7221 */ /* 0x000fe20000010000 */
[----:B------:R-:W-:Y:S01]  /*3c20*/  FFMA.FTZ R91, -R91, R91, 1 ;  /* 0x3f8000005b5b7423 */ /* 0x000fe2000001015b */
[----:B------:R5:W5:Y:S01]  /*3c30*/  LDS R48, [R10+0x380] ;  /* 0x000380000a307984 */ /* 0x000b620000000800 */
[--C-:B---3--:R-:W-:Y:S01]  /*3c40*/  FADD.FTZ R41, R41, -R72.reuse ;  /* 0x8000004829297221 */ /* 0x108fe20000010000 */
[----:B------:R-:W-:Y:S01]  /*3c50*/  FADD.FTZ R72, R43, -R72 ;  /* 0x800000482b487221 */ /* 0x000fe20000010000 */
[--C-:B----4-:R-:W-:Y:S01]  /*3c60*/  FADD.FTZ R43, R44, -R73.reuse ;  /* 0x800000492c2b7221 */ /* 0x110fe20000010000 */
[----:B------:R-:W-:Y:S01]  /*3c70*/  FADD.FTZ R73, R46, -R73 ;  /* 0x800000492e497221 */ /* 0x000fe20000010000 */
[----:B------:R-:W-:Y:S01]  /*3c80*/  FADD.FTZ R79, R50, -R74 ;  /* 0x8000004a324f7221 */ /* 0x000fe20000010000 */
[----:B------:R-:W-:Y:S01]  /*3c90*/  FFMA.FTZ R50, -R87, R87, 1 ;  /* 0x3f80000057327423 */ /* 0x000fe20000010157 */
[----:B------:R-:W-:Y:S01]  /*3ca0*/  FADD.FTZ R47, R47, -R38 ;  /* 0x800000262f2f7221 */ /* 0x000fe20000010000 */
[----:B------:R-:W-:Y:S01]  /*3cb0*/  FMUL.FTZ R73, R204, R73 ;  /* 0x00000049cc497220 */ /* 0x000fe20000410000 */
[--C-:B------:R-:W-:Y:S01]  /*3cc0*/  FADD.FTZ R42, R51, -R75.reuse ;  /* 0x8000004b332a7221 */ /* 0x100fe20000010000 */
[----:B------:R-:W-:Y:S01]  /*3cd0*/  FADD.FTZ R38, R49, -R75 ;  /* 0x8000004b31267221 */ /* 0x000fe20000010000 */
[--C-:B-1----:R-:W-:Y:S01]  /*3ce0*/  FADD.FTZ R49, R52, -R76.reuse ;  /* 0x8000004c34317221 */ /* 0x102fe20000010000 */
[----:B-----5:R-:W-:Y:S01]  /*3cf0*/  FMUL.FTZ R10, R14, R43 ;  /* 0x0000002b0e0a7220 */ /* 0x020fe20000410000 */
[----:B------:R-:W-:Y:S01]  /*3d00*/  FFMA.FTZ R52, -R86, R86, 1 ;  /* 0x3f80000056347423 */ /* 0x000fe20000010156 */
[----:B------:R-:W-:Y:S01]  /*3d10*/  FMUL.FTZ R43, R97, R28 ;  /* 0x0000001c612b7220 */ /* 0x000fe20000410000 */
[----:B------:R-:W-:Y:S01]  /*3d20*/  FMUL.FTZ R50, R50, R73 ;  /* 0x0000004932327220 */ /* 0x000fe20000410000 */
[----:B------:R-:W-:Y:S01]  /*3d30*/  FMUL.FTZ R73, R217, R42 ;  /* 0x0000002ad9497220 */ /* 0x000fe20000410000 */
        /* <DEDUP_REMOVED lines=8> */
[----:B------:R-:W-:Y:S01]  /*3dc0*/  MUFU.EX2 R102, R102 ;  /* 0x0000006600667308 */ /* 0x000fe20000000800 */
[----:B------:R-:W-:Y:S01]  /*3dd0*/  FMUL.FTZ R46, R46, R51 ;  /* 0x000000332e2e7220 */ /* 0x000fe20000410000 */
[----:B------:R-:W-:Y:S01]  /*3de0*/  FFMA.FTZ R51, -R85, R85, 1 ;  /* 0x3f80000055337423 */ /* 0x000fe20000010155 */
[----:B------:R-:W-:Y:S01]  /*3df0*/  FMUL.FTZ R28, R98, R45 ;  /* 0x0000002d621c7220 */ /* 0x000fe20000410000 */
[----:B------:R-:W-:Y:S01]  /*3e00*/  FMUL.FTZ R72, R218, R79 ;  /* 0x0000004fda487220 */ /* 0x000fe20000410000 */
[----:B------:R-:W-:-:S03]  /*3e10*/  FFMA.FTZ R185, -R185, R185, 1 ;  /* 0x3f800000b9b97423 */ /* 0x000fc600000101b9 */
[----:B------:R-:W-:Y:S01]  /*3e20*/  MUFU.EX2 R119, R119 ;  /* 0x0000007700777308 */ /* 0x000fe20000000800 */
[----:B------:R-:W1:Y:S07]  /*3e30*/  SHFL.IDX PT, R76, R48, R193, 0x1f ;  /* 0x00001fc1304c7589 */ /* 0x000e6e00000e0000 */
[----:B------:R-:W-:Y:S01]  /*3e40*/  MUFU.EX2 R103, R103 ;  /* 0x0000006700677308 */ /* 0x000fe20000000800 */
[----:B------:R-:W3:Y:S01]  /*3e50*/  SHFL.IDX PT, R73, R48, R198, 0x1f ;  /* 0x00001fc630497589 */ /* 0x000ee200000e0000 */
[----:B------:R-:W-:Y:S01]  /*3e60*/  FMUL.FTZ R51, R51, R10 ;  /* 0x0000000a33337220 */ /* 0x000fe20000410000 */
[----:B------:R-:W-:-:S02]  /*3e70*/  FMUL.FTZ R10, R202, R47 ;  /* 0x0000002fca0a7220 */ /* 0x000fc40000410000 */
[----:B------:R-:W4:Y:S01]  /*3e80*/  SHFL.IDX PT, R79, R48, R9, 0x1f ;  /* 0x00001f09304f7589 */ /* 0x000f2200000e0000 */
[----:B------:R-:W-:Y:S01]  /*3e90*/  FMUL.FTZ R47, R89, R28 ;  /* 0x0000001c592f7220 */ /* 0x000fe20000410000 */
[----:B------:R-:W-:Y:S02]  /*3ea0*/  FADD.FTZ R44, R53, -R77 ;  /* 0x8000004d352c7221 */ /* 0x000fe40000010000 */
[----:B------:R-:W5:Y:S01]  /*3eb0*/  SHFL.IDX PT, R118, R48, R118, 0x1f ;  /* 0x00001f7630767589 */ /* 0x000f6200000e0000 */
[----:B------:R-:W-:-:S03]  /*3ec0*/  FFMA.FTZ R53, -R88, R88, 1 ;  /* 0x3f80000058357423 */ /* 0x000fc60000010158 */
[----:B------:R-:W5:Y:S04]  /*3ed0*/  SHFL.IDX PT, R199, R48, R199, 0x1f ;  /* 0x00001fc730c77589 */ /* 0x000f6800000e0000 */
[----:B------:R-:W5:Y:S04]  /*3ee0*/  SHFL.IDX PT, R28, R48, R197, 0x1f ;  /* 0x00001fc5301c7589 */ /* 0x000f6800000e0000 */
[----:B------:R-:W5:Y:S01]  /*3ef0*/  SHFL.IDX PT, R117, R48, R117, 0x1f ;  /* 0x00001f7530757589 */ /* 0x000f6200000e0000 */
[----:B------:R-:W-:Y:S02]  /*3f00*/  FMUL.FTZ R53, R53, R10 ;  /* 0x0000000a35357220 */ /* 0x000fe40000410000 */
[----:B------:R-:W5:Y:S01]  /*3f10*/  MUFU.EX2 R10, R211 ;  /* 0x000000d3000a7308 */ /* 0x000f620000000800 */
[----:B------:R5:W2:Y:S01]  /*3f20*/  SHFL.IDX PT, R200, R48, R200, 0x1f ;  /* 0x00001fc830c87589 */ /* 0x000aa200000e0000 */
[--C-:B-1----:R-:W-:Y:S01]  /*3f30*/  FADD.FTZ R81, R57, -R76.reuse ;  /* 0x8000004c39517221 */ /* 0x102fe20000010000 */
[----:B------:R-:W-:Y:S01]  /*3f40*/  FMUL.FTZ R42, R90, R43 ;  /* 0x0000002b5a2a7220 */ /* 0x000fe20000410000 */
[----:B------:R-:W-:Y:S01]  /*3f50*/  FADD.FTZ R76, R59, -R76 ;  /* 0x8000004c3b4c7221 */ /* 0x000fe20000010000 */
[--C-:B---3--:R-:W-:Y:S01]  /*3f60*/  FADD.FTZ R59, R68, -R73.reuse ;  /* 0x80000049443b7221 */ /* 0x108fe20000010000 */
[----:B------:R-:W-:-:S02]  /*3f70*/  FADD.FTZ R70, R70, -R73 ;  /* 0x8000004946467221 */ /* 0x000fc40000010000 */
[----:B------:R-:W1:Y:S01]  /*3f80*/  MUFU.EX2 R220, R220 ;  /* 0x000000dc00dc7308 */ /* 0x000e620000000800 */
[----:B------:R-:W-:Y:S01]  /*3f90*/  FMUL.FTZ R45, R91, R72 ;  /* 0x000000485b2d7220 */ /* 0x000fe20000410000 */
[----:B------:R-:W-:-:S06]  /*3fa0*/  FMUL.FTZ R72, R100, R49 ;  /* 0x0000003164487220 */ /* 0x000fcc0000410000 */
[----:B------:R-:W3:Y:S01]  /*3fb0*/  MUFU.EX2 R43, R216 ;  /* 0x000000d8002b7308 */ /* 0x000ee20000000800 */
[----:B------:R-:W-:Y:S01]  /*3fc0*/  FFMA.FTZ R83, -R83, R83, 1 ;  /* 0x3f80000053537423 */ /* 0x000fe20000010153 */
[----:B------:R-:W-:-:S06]  /*3fd0*/  FMUL.FTZ R74, R213, R54 ;  /* 0x00000036d54a7220 */ /* 0x000fcc0000410000 */
[----:B------:R-:W3:Y:S01]  /*3fe0*/  MUFU.EX2 R73, R222 ;  /* 0x000000de00497308 */ /* 0x000ee20000000800 */
[----:B------:R-:W-:Y:S01]  /*3ff0*/  FADD.FTZ R55, R55, -R77 ;  /* 0x8000004d37377221 */ /* 0x000fe20000010000 */
[----:B------:R-:W-:Y:S01]  /*4000*/  FMUL.FTZ R54, R185, R72 ;  /* 0x00000048b9367220 */ /* 0x000fe20000410000 */
[----:B------:R-:W-:-:S05]  /*4010*/  FFMA.FTZ R78, -R78, R78, 1 ;  /* 0x3f8000004e4e7423 */ /* 0x000fca000001014e */
[----:B------:R-:W2:Y:S01]  /*4020*/  MUFU.EX2 R215, R215 ;  /* 0x000000d700d77308 */ /* 0x000ea20000000800 */
[----:B------:R-:W-:Y:S01]  /*4030*/  FMUL.FTZ R37, R92, R37 ;  /* 0x000000255c257220 */ /* 0x000fe20000410000 */
[----:B----4-:R-:W-:-:S06]  /*4040*/  FADD.FTZ R72, R56, -R79 ;  /* 0x8000004f38487221 */ /* 0x010fcc0000010000 */
[----:B------:R-:W4:Y:S01]  /*4050*/  MUFU.EX2 R227, R227 ;  /* 0x000000e300e37308 */ /* 0x000f220000000800 */
[----:B------:R-:W-:-:S07]  /*4060*/  FMUL.FTZ R40, R83, R40 ;  /* 0x0000002853287220 */ /* 0x000fce0000410000 */
[----:B------:R-:W4:Y:S01]  /*4070*/  MUFU.EX2 R214, R214 ;  /* 0x000000d600d67308 */ /* 0x000f220000000800 */
[----:B------:R-:W-:-:S07]  /*4080*/  FFMA.FTZ R186, -R186, R186, 1 ;  /* 0x3f800000baba7423 */ /* 0x000fce00000101ba */
[----:B------:R-:W4:Y:S01]  /*4090*/  MUFU.EX2 R210, R210 ;  /* 0x000000d200d27308 */ /* 0x000f220000000800 */
[----:B------:R-:W-:Y:S01]  /*40a0*/  FFMA.FTZ R188, -R188, R188, 1 ;  /* 0x3f800000bcbc7423 */ /* 0x000fe200000101bc */
[----:B------:R-:W-:-:S06]  /*40b0*/  FMUL.FTZ R75, R13, R44 ;  /* 0x0000002c0d4b7220 */ /* 0x000fcc0000410000 */
[----:B------:R-:W-:Y:S01]  /*40c0*/  MUFU.EX2 R223, R223 ;  /* 0x000000df00df7308 */ /* 0x000fe20000000800 */
[----:B-----5:R-:W-:Y:S01]  /*40d0*/  FMUL.FTZ R77, R10, R55 ;  /* 0x000000370a4d7220 */ /* 0x020fe20000410000 */
[----:B------:R-:W-:-:S06]  /*40e0*/  FADD.FTZ R83, R61, -R118 ;  /* 0x800000763d537221 */ /* 0x000fcc0000010000 */
[----:B------:R-:W-:Y:S01]  /*40f0*/  MUFU.EX2 R228, R228 ;  /* 0x000000e400e47308 */ /* 0x000fe20000000800 */
[----:B------:R-:W-:-:S07]  /*4100*/  FADD.FTZ R57, R64, -R199 ;  /* 0x800000c740397221 */ /* 0x000fce0000010000 */
[----:B------:R-:W-:Y:S01]  /*4110*/  MUFU.EX2 R225, R225 ;  /* 0x000000e100e17308 */ /* 0x000fe20000000800 */
[----:B------:R-:W-:-:S07]  /*4120*/  FMUL.FTZ R37, R78, R37 ;  /* 0x000000254e257220 */ /* 0x000fce0000410000 */
[----:B------:R-:W5:Y:S01]  /*4130*/  MUFU.EX2 R212, R212 ;  /* 0x000000d400d47308 */ /* 0x000f620000000800 */
[----:B------:R-:W-:-:S07]  /*4140*/  FFMA.FTZ R187, -R187, R187, 1 ;  /* 0x3f800000bbbb7423 */ /* 0x000fce00000101bb */
[----:B------:R-:W5:Y:S01]  /*4150*/  MUFU.EX2 R226, R226 ;  /* 0x000000e200e27308 */ /* 0x000f620000000800 */
[----:B------:R-:W-:Y:S01]  /*4160*/  FADD.FTZ R56, R65, -R28 ;  /* 0x8000001c41387221 */ /* 0x000fe20000010000 */
[----:B------:R-:W-:Y:S01]  /*4170*/  FFMA.FTZ R48, -R189, R189, 1 ;  /* 0x3f800000bd307423 */ /* 0x000fe200000101bd */
[----:B------:R-:W-:Y:S01]  /*4180*/  FMUL.FTZ R61, R101, R72 ;  /* 0x00000048653d7220 */ /* 0x000fe20000410000 */
[----:B------:R-:W-:Y:S01]  /*4190*/  FADD.FTZ R25, R25, -R234 ;  /* 0x800000ea19197221 */ /* 0x000fe20000010000 */
[--C-:B------:R-:W-:Y:S01]  /*41a0*/  FADD.FTZ R78, R60, -R117.reuse ;  /* 0x800000753c4e7221 */ /* 0x100fe20000010000 */
[----:B------:R-:W-:Y:S01]  /*41b0*/  FADD.FTZ R28, R67, -R28 ;  /* 0x8000001c431c7221 */ /* 0x000fe20000010000 */
[----:B------:R-:W-:Y:S01]  /*41c0*/  FMUL.FTZ R55, R186, R75 ;  /* 0x0000004bba377220 */ /* 0x000fe20000410000 */
[----:B------:R-:W-:Y:S01]  /*41d0*/  FMUL.FTZ R44, R188, R77 ;  /* 0x0000004dbc2c7220 */ /* 0x000fe20000410000 */
[----:B------:R-:W-:Y:S01]  /*41e0*/  FFMA.FTZ R112, -R112, R112, 1 ;  /* 0x3f80000070707423 */ /* 0x000fe20000010170 */
[----:B-1----:R-:W-:Y:S01]  /*41f0*/  FMUL.FTZ R57, R220, R57 ;  /* 0x00000039dc397220 */ /* 0x002fe20000410000 */
[----:B------:R-:W-:Y:S01]  /*4200*/  FMUL.FTZ R49, R187, R74 ;  /* 0x0000004abb317220 */ /* 0x000fe20000410000 */
[----:B------:R-:W-:Y:S01]  /*4210*/  FADD.FTZ R62, R62, -R117 ;  /* 0x800000753e3e7221 */ /* 0x000fe20000010000 */
[----:B------:R-:W-:Y:S01]  /*4220*/  FMUL.FTZ R48, R48, R61 ;  /* 0x0000003d30307220 */ /* 0x000fe20000410000 */
[----:B------:R-:W-:Y:S01]  /*4230*/  FFMA.FTZ R75, -R105, R105, 1 ;  /* 0x3f800000694b7423 */ /* 0x000fe20000010169 */
[----:B------:R-:W-:Y:S01]  /*4240*/  FFMA.FTZ R77, -R107, R107, 1 ;  /* 0x3f8000006b4d7423 */ /* 0x000fe2000001016b */
[----:B------:R-:W-:Y:S01]  /*4250*/  FMUL.FTZ R60, R102, R81 ;  /* 0x00000051663c7220 */ /* 0x000fe20000410000 */
[----:B---3--:R-:W-:Y:S01]  /*4260*/  FMUL.FTZ R76, R43, R76 ;  /* 0x0000004c2b4c7220 */ /* 0x008fe20000410000 */
[----:B------:R-:W-:Y:S01]  /*4270*/  FMUL.FTZ R25, R119, R25 ;  /* 0x0000001977197220 */ /* 0x000fe20000410000 */
[----:B------:R-:W-:Y:S01]  /*4280*/  FADD.FTZ R79, R58, -R79 ;  /* 0x8000004f3a4f7221 */ /* 0x000fe20000010000 */
[----:B------:R-:W-:Y:S01]  /*4290*/  FADD.FTZ R85, R63, -R118 ;  /* 0x800000763f557221 */ /* 0x000fe20000010000 */
[----:B------:R-:W-:Y:S01]  /*42a0*/  FFMA.FTZ R74, -R108, R108, 1 ;  /* 0x3f8000006c4a7423 */ /* 0x000fe2000001016c */
[----:B------:R-:W-:Y:S01]  /*42b0*/  FMUL.FTZ R61, R103, R78 ;  /* 0x0000004e673d7220 */ /* 0x000fe20000410000 */
[----:B------:R-:W-:Y:S01]  /*42c0*/  FFMA.FTZ R115, -R115, R115, 1 ;  /* 0x3f80000073737423 */ /* 0x000fe20000010173 */
[----:B------:R-:W-:Y:S01]  /*42d0*/  FMUL.FTZ R28, R73, R28 ;  /* 0x0000001c491c7220 */ /* 0x000fe20000410000 */
[----:B------:R-:W-:Y:S01]  /*42e0*/  FADD.FTZ R199, R66, -R199 ;  /* 0x800000c742c77221 */ /* 0x000fe20000010000 */
[--C-:B--2---:R-:W-:Y:S01]  /*42f0*/  FADD.FTZ R58, R69, -R200.reuse ;  /* 0x800000c8453a7221 */ /* 0x104fe20000010000 */
        /* <DEDUP_REMOVED lines=8> */
[----:B----4-:R-:W-:Y:S01]  /*4380*/  FMUL.FTZ R57, R227, R70 ;  /* 0x00000046e3397220 */ /* 0x010fe20000410000 */
[----:B------:R-:W-:Y:S01]  /*4390*/  FMUL.FTZ R25, R219, R25 ;  /* 0x00000019db197220 */ /* 0x000fe20000410000 */
[----:B------:R-:W-:Y:S01]  /*43a0*/  FFMA.FTZ R72, -R106, R106, 1 ;  /* 0x3f8000006a487423 */ /* 0x000fe2000001016a */
[----:B------:R-:W-:Y:S01]  /*43b0*/  FMUL.FTZ R79, R214, R79 ;  /* 0x0000004fd64f7220 */ /* 0x000fe20000410000 */
[----:B------:R-:W-:Y:S01]  /*43c0*/  FFMA.FTZ R109, -R109, R109, 1 ;  /* 0x3f8000006d6d7423 */ /* 0x000fe2000001016d */
[----:B------:R-:W-:Y:S01]  /*43d0*/  FFMA.FTZ R76, -R110, R110, 1 ;  /* 0x3f8000006e4c7423 */ /* 0x000fe2000001016e */
[----:B------:R-:W-:Y:S01]  /*43e0*/  FFMA.FTZ R111, -R111, R111, 1 ;  /* 0x3f8000006f6f7423 */ /* 0x000fe2000001016f */
[----:B------:R-:W-:Y:S01]  /*43f0*/  FMUL.FTZ R60, R12, R83 ;  /* 0x000000530c3c7220 */ /* 0x000fe20000410000 */
[----:B------:R-:W-:Y:S01]  /*4400*/  FMUL.FTZ R62, R210, R85 ;  /* 0x00000055d23e7220 */ /* 0x000fe20000410000 */
[----:B------:R-:W-:Y:S01]  /*4410*/  FMUL.FTZ R74, R74, R61 ;  /* 0x0000003d4a4a7220 */ /* 0x000fe20000410000 */
[----:B------:R-:W-:Y:S01]  /*4420*/  FMUL.FTZ R115, R115, R28 ;  /* 0x0000001c73737220 */ /* 0x000fe20000410000 */
[----:B------:R-:W-:Y:S01]  /*4430*/  F2FP.F16.F32.PACK_AB R70, R23, R20 ;  /* 0x000000141746723e */ /* 0x000fe200000000ff */
[----:B------:R-:W-:Y:S01]  /*4440*/  FFMA.FTZ R191, -R191, R191, 1 ;  /* 0x3f800000bfbf7423 */ /* 0x000fe200000101bf */
[----:B------:R-:W-:Y:S01]  /*4450*/  FFMA.FTZ R114, -R114, R114, 1 ;  /* 0x3f80000072727423 */ /* 0x000fe20000010172 */
[----:B-----5:R-:W-:Y:S01]  /*4460*/  FMUL.FTZ R199, R212, R199 ;  /* 0x000000c7d4c77220 */ /* 0x020fe20000410000 */
        /* <DEDUP_REMOVED lines=37> */
[----:B------:R1:W-:Y:S01]  /*46c0*/  STSM.16.MT88.4 [R20+0x1a800], R68 ;  /* 0x01a8004414007844 */ /* 0x0003e20000004200 */
[----:B------:R-:W-:Y:S02]  /*46d0*/  R2UR UR6, R236 ;  /* 0x00000000ec0672ca */ /* 0x000fe400000e0000 */
[----:B------:R-:W-:Y:S02]  /*46e0*/  F2FP.F16.F32.PACK_AB R52, R75, R48 ;  /* 0x000000304b34723e */ /* 0x000fe400000000ff */
        /* <DEDUP_REMOVED lines=238> */
.L_x_2846:
        /* <DEDUP_REMOVED lines=56> */
.L_x_2847:
        /* <DEDUP_REMOVED lines=11> */
.L_x_2837:
        /* <DEDUP_REMOVED lines=14> */
[----:B------:R-:W-:Y:S01]  /*5ae0*/  LOP3.LUT R13, R11, 0xfffffffc, RZ, 0xc0, !PT ;  /* 0xfffffffc0b0d7812 */ /* 0x000fe200078ec0ff */
[----:B------:R-:W-:Y:S01]  /*5af0*/  IMAD.IADD R9, R6, 0x1, -R9 ;  /* 0x0000000106097824 */ /* 0x000fe200078e0a09 */
[----:B------:R-:W-:-:S02]  /*5b00*/  LOP3.LUT R7, R8, 0xffffff80, RZ, 0xc0, !PT ;  /* 0xffffff8008077812 */ /* 0x000fc400078ec0ff */
[----:B------:R-:W-:Y:S02]  /*5b10*/  SHF.R.S32.HI R8, RZ, 0x7, R8 ;  /* 0x00000007ff087819 */ /* 0x000fe40000011408 */
[----:B------:R-:W-:Y:S02]  /*5b20*/  SHF.R.S32.HI R10, RZ, 0x1f, R9 ;  /* 0x0000001fff0a7819 */ /* 0x000fe40000011409 */
[----:B------:R-:W-:Y:S02]  /*5b30*/  IADD3 R7, R6, -R7, RZ ;  /* 0x8000000706077210 */ /* 0x000fe40007ffe0ff */
[CC--:B------:R-:W-:Y:S02]  /*5b40*/  LEA.HI R11, R10.reuse, R9.reuse, RZ, 0x3 ;  /* 0x000000090a0b7211 */ /* 0x0c0fe400078f18ff */
[----:B------:R-:W-:Y:S01]  /*5b50*/  LEA.HI R10, R10, R9, RZ, 0x2 ;  /* 0x000000090a0a7211 */ /* 0x000fe200078f10ff */
[----:B------:R-:W-:Y:S01]  /*5b60*/  IMAD.IADD R9, R6, 0x1, -R13 ;  /* 0x0000000106097824 */ /* 0x000fe200078e0a0d */
[----:B------:R-:W-:Y:S01]  /*5b70*/  SHF.R.S32.HI R11, RZ, 0x3, R11 ;  /* 0x00000003ff0b7819 */ /* 0x000fe2000001140b */
[----:B------:R-:W5:Y:S01]  /*5b80*/  LDC R6, c[0x0][0x8b4] ;  /* 0x00022d00ff067b82 */ /* 0x000f620000000800 */
[----:B------:R-:W-:-:S05]  /*5b90*/  SHF.R.S32.HI R13, RZ, 0x2, R10 ;  /* 0x00000002ff0d7819 */ /* 0x000fca000001140a */
[C---:B------:R-:W-:Y:S01]  /*5ba0*/  VIADD R14, R13.reuse, 0x8 ;  /* 0x000000080d0e7836 */ /* 0x040fe20000000000 */
[----:B------:R-:W-:-:S04]  /*5bb0*/  IADD3 R19, R13, 0x10, RZ ;  /* 0x000000100d137810 */ /* 0x000fc80007ffe0ff */
[----:B------:R-:W-:Y:S02]  /*5bc0*/  LEA.HI R15, R14, R14, RZ, 0x1 ;  /* 0x0000000e0e0f7211 */ /* 0x000fe400078f08ff */
[----:B------:R-:W-:Y:S02]  /*5bd0*/  LEA.HI R20, R19, R19, RZ, 0x1 ;  /* 0x0000001313147211 */ /* 0x000fe400078f08ff */
[----:B------:R-:W-:Y:S02]  /*5be0*/  SHF.R.S32.HI R18, RZ, 0x1, R15 ;  /* 0x00000001ff127819 */ /* 0x000fe4000001140f */
[----:B------:R-:W-:Y:S01]  /*5bf0*/  LEA.HI R10, R10, R13, RZ, 0x1 ;  /* 0x0000000d0a0a7211 */ /* 0x000fe200078f08ff */
[----:B------:R-:W-:-:S03]  /*5c00*/  ULOP3.LUT UR4, URZ, UR38, URZ, 0x33, !UPT ;  /* 0x000000263f047292 */ /* 0x000fc6000f8e333f */
[----:B------:R-:W-:-:S05]  /*5c10*/  LOP3.LUT R10, R10, 0xfffffffe, RZ, 0xc0, !PT ;  /* 0xfffffffe0a0a7812 */ /* 0x000fca00078ec0ff */
[----:B------:R-:W-:Y:S02]  /*5c20*/  IMAD.IADD R10, R13, 0x1, -R10 ;  /* 0x000000010d0a7824 */ /* 0x000fe400078e0a0a */
[----:B-----5:R-:W-:Y:S01]  /*5c30*/  VIADD R6, R6, UR4 ;  /* 0x0000000406067c36 */ /* 0x020fe20008000000 */
[----:B------:R-:W-:-:S03]  /*5c40*/  LOP3.LUT R15, R15, 0xfffffffe, RZ, 0xc0, !PT ;  /* 0xfffffffe0f0f7812 */ /* 0x000fc600078ec0ff */
[----:B-1----:R-:W-:Y:S01]  /*5c50*/  IMAD R6, R6, -0x80, R27 ;  /* 0xffffff8006067824 */ /* 0x002fe200078e021b */
[----:B------:R-:W-:Y:S01]  /*5c60*/  IADD3 R15, R14, -R15, RZ ;  /* 0x8000000f0e0f7210 */ /* 0x000fe20007ffe0ff */
[----:B------:R-:W-:Y:S01]  /*5c70*/  IMAD.MOV.U32 R185, RZ, RZ, 0x40000040 ;  /* 0x40000040ffb97424 */ /* 0x000fe200078e00ff */
[----:B------:R-:W-:Y:S01]  /*5c80*/  MOV R187, 0x40000040 ;  /* 0x4000004000bb7802 */ /* 0x000fe20000000f00 */
[----:B------:R-:W-:Y:S01]  /*5c90*/  IMAD.MOV.U32 R189, RZ, RZ, 0x40000040 ;  /* 0x40000040ffbd7424 */ /* 0x000fe200078e00ff */
[----:B------:R-:W-:Y:S01]  /*5ca0*/  MOV R193, 0x40000040 ;  /* 0x4000004000c17802 */ /* 0x000fe20000000f00 */
[----:B------:R-:W-:Y:S01]  /*5cb0*/  IMAD.MOV.U32 R191, RZ, RZ, 0x40000040 ;  /* 0x40000040ffbf7424 */ /* 0x000fe200078e00ff */
[----:B--2---:R-:W-:Y:S02]  /*5cc0*/  LEA.HI R24, R12, R7, RZ, 0x5 ;  /* 0x000000070c187211 */ /* 0x004fe400078f28ff */
[----:B------:R-:W-:Y:S01]  /*5cd0*/  LEA.HI R12, R8, R8, RZ, 0x1 ;  /* 0x00000008080c7211 */ /* 0x000fe200078f08ff */
[----:B------:R-:W-:-:S03]  /*5ce0*/  IMAD.HI R7, R11, 0x2aaaaaab, RZ ;  /* 0x2aaaaaab0b077827 */ /* 0x000fc600078e02ff */
[----:B------:R-:W-:Y:S02]  /*5cf0*/  LOP3.LUT R21, R12, 0xfffffffe, RZ, 0xc0, !PT ;  /* 0xfffffffe0c157812 */ /* 0x000fe400078ec0ff */
[----:B------:R-:W-:-:S03]  /*5d00*/  SHF.R.U32.HI R12, RZ, 0x1, R7 ;  /* 0x00000001ff0c7819 */ /* 0x000fc60000011607 */
[----:B------:R-:W-:Y:S01]  /*5d10*/  IMAD.IADD R25, R8, 0x1, -R21 ;  /* 0x0000000108197824 */ /* 0x000fe200078e0a15 */
[----:B------:R-:W-:Y:S02]  /*5d20*/  SHF.R.S32.HI R21, RZ, 0x1, R20 ;  /* 0x00000001ff157819 */ /* 0x000fe40000011414 */
[----:B------:R-:W-:Y:S01]  /*5d30*/  LEA.HI R12, R7, R12, RZ, 0x1 ;  /* 0x0000000c070c7211 */ /* 0x000fe200078f08ff */
[----:B------:R-:W-:-:S04]  /*5d40*/  IMAD.HI R7, R18, 0x2aaaaaab, RZ ;  /* 0x2aaaaaab12077827 */ /* 0x000fc800078e02ff */
[----:B------:R-:W-:Y:S01]  /*5d50*/  IMAD.HI R22, R21, 0x2aaaaaab, RZ ;  /* 0x2aaaaaab15167827 */ /* 0x000fe200078e02ff */
[----:B------:R-:W-:-:S04]  /*5d60*/  SHF.R.U32.HI R8, RZ, 0x1, R7 ;  /* 0x00000001ff087819 */ /* 0x000fc80000011607 */
[----:B------:R-:W-:Y:S02]  /*5d70*/  SHF.R.U32.HI R13, RZ, 0x1, R22 ;  /* 0x00000001ff0d7819 */ /* 0x000fe40000011616 */
[----:B------:R-:W-:Y:S02]  /*5d80*/  LEA.HI R7, R7, R8, RZ, 0x1 ;  /* 0x0000000807077211 */ /* 0x000fe400078f08ff */
[--C-:B---3--:R-:W-:Y:S02]  /*5d90*/  SHF.R.S32.HI R23, RZ, 0x2, R28.reuse ;  /* 0x00000002ff177819 */ /* 0x108fe4000001141c */
[----:B------:R-:W-:Y:S02]  /*5da0*/  SHF.R.S32.HI R8, RZ, 0x1f, R28 ;  /* 0x0000001fff087819 */ /* 0x000fe4000001141c */
[----:B------:R-:W-:Y:S01]  /*5db0*/  LEA.HI R22, R22, R13, RZ, 0x1 ;  /* 0x0000000d16167211 */ /* 0x000fe200078f08ff */
[----:B------:R-:W-:Y:S01]  /*5dc0*/  IMAD R11, R12, -0xc, R11 ;  /* 0xfffffff40c0b7824 */ /* 0x000fe200078e020b */
[----:B------:R-:W-:-:S02]  /*5dd0*/  SHF.R.S32.HI R13, RZ, 0x5, R24 ;  /* 0x00000005ff0d7819 */ /* 0x000fc40000011418 */
[----:B------:R-:W-:Y:S01]  /*5de0*/  LEA.HI R8, R8, R23, RZ, 0x3 ;  /* 0x0000001708087211 */ /* 0x000fe200078f18ff */
[----:B------:R-:W-:Y:S01]  /*5df0*/  IMAD R18, R7, -0xc, R18 ;  /* 0xfffffff407127824 */ /* 0x000fe200078e0212 */
[----:B------:R-:W-:Y:S01]  /*5e00*/  LEA R7, R11, R10, 0x3 ;  /* 0x0000000a0b077211 */ /* 0x000fe200078e18ff */
[----:B------:R-:W-:Y:S01]  /*5e10*/  IMAD R6, R13, -0x10, R6 ;  /* 0xfffffff00d067824 */ /* 0x000fe200078e0206 */
[----:B------:R-:W-:-:S03]  /*5e20*/  LOP3.LUT R8, R8, 0xfffffff8, RZ, 0xc0, !PT ;  /* 0xfffffff808087812 */ /* 0x000fc600078ec0ff */
[----:B------:R1:W-:Y:S01]  /*5e30*/  STL [R1+0x2c], R7 ;  /* 0x00002c0701007387 */ /* 0x0003e20000100800 */
[----:B------:R-:W-:Y:S01]  /*5e40*/  IADD3 R6, R6, R8, -R23 ;  /* 0x0000000806067210 */ /* 0x000fe20007ffe817 */
[----:B------:R-:W-:Y:S01]  /*5e50*/  IMAD R8, R18, 0x8, R15 ;  /* 0x0000000812087824 */ /* 0x000fe200078e020f */
[C---:B------:R-:W-:Y:S01]  /*5e60*/  LEA R10, R5.reuse, R17, 0xd ;  /* 0x00000011050a7211 */ /* 0x040fe200078e68ff */
[----:B-1----:R-:W-:-:S03]  /*5e70*/  IMAD R7, R5, 0x800, R17 ;  /* 0x0000080005077824 */ /* 0x002fc600078e0211 */
[----:B------:R1:W-:Y:S01]  /*5e80*/  STL [R1+0x28], R8 ;  /* 0x0000280801007387 */ /* 0x0003e20000100800 */
[----:B------:R-:W-:Y:S01]  /*5e90*/  LOP3.LUT R20, R20, 0xfffffffe, RZ, 0xc0, !PT ;  /* 0xfffffffe14147812 */ /* 0x000fe200078ec0ff */
[----:B------:R-:W-:Y:S02]  /*5ea0*/  VIADD R5, R7, 0x1a800 ;  /* 0x0001a80007057836 */ /* 0x000fe40000000000 */
[----:B-1----:R-:W-:Y:S01]  /*5eb0*/  IMAD R8, R25, -0x40, R6 ;  /* 0xffffffc019087824 */ /* 0x002fe200078e0206 */
[----:B------:R-:W-:Y:S02]  /*5ec0*/  IADD3 R6, R10, 0x4000, RZ ;  /* 0x000040000a067810 */ /* 0x000fe40007ffe0ff */
[----:B------:R-:W-:Y:S02]  /*5ed0*/  SHF.R.U32.HI R10, RZ, 0x4, R10 ;  /* 0x00000004ff0a7819 */ /* 0x000fe4000001160a */
[----:B------:R-:W-:Y:S01]  /*5ee0*/  SHF.R.U32.HI R5, RZ, 0x4, R5 ;  /* 0x00000004ff057819 */ /* 0x000fe20000011605 */
[----:B------:R-:W-:Y:S01]  /*5ef0*/  IMAD.IADD R20, R19, 0x1, -R20 ;  /* 0x0000000113147824 */ /* 0x000fe200078e0a14 */
[----:B------:R-:W-:Y:S01]  /*5f00*/  SHF.R.U32.HI R6, RZ, 0x4, R6 ;  /* 0x00000004ff067819 */ /* 0x000fe20000011606 */
[----:B------:R-:W-:Y:S01]  /*5f10*/  IMAD R21, R22, -0xc, R21 ;  /* 0xfffffff416157824 */ /* 0x000fe200078e0215 */
[----:B------:R-:W-:-:S02]  /*5f20*/  LOP3.LUT R10, R10, 0x3fff, RZ, 0xc0, !PT ;  /* 0x00003fff0a0a7812 */ /* 0x000fc400078ec0ff */
[----:B------:R-:W-:Y:S01]  /*5f30*/  LOP3.LUT R5, R5, 0x3fff, RZ, 0xc0, !PT ;  /* 0x00003fff05057812 */ /* 0x000fe200078ec0ff */
[----:B------:R-:W-:Y:S01]  /*5f40*/  IMAD R11, R21, 0x8, R20 ;  /* 0x00000008150b7824 */ /* 0x000fe200078e0214 */
[----:B------:R-:W-:Y:S02]  /*5f50*/  LOP3.LUT R6, R6, 0x3fff, RZ, 0xc0, !PT ;  /* 0x00003fff06067812 */ /* 0x000fe400078ec0ff */
[----:B------:R-:W-:Y:S02]  /*5f60*/  LOP3.LUT R10, R10, 0x10000, RZ, 0xfc, !PT ;  /* 0x000100000a0a7812 */ /* 0x000fe400078efcff */
[----:B------:R-:W-:Y:S02]  /*5f70*/  LOP3.LUT R5, R5, 0x10000, RZ, 0xfc, !PT ;  /* 0x0001000005057812 */ /* 0x000fe400078efcff */
[----:B------:R-:W-:Y:S01]  /*5f80*/  LOP3.LUT R6, R6, 0x10000, RZ, 0xfc, !PT ;  /* 0x0001000006067812 */ /* 0x000fe200078efcff */
[----:B------:R-:W-:Y:S01]  /*5f90*/  STL [R1+0x20], R11 ;  /* 0x0000200b01007387 */ /* 0x000fe20000100800 */
[C---:B------:R-:W-:Y:S01]  /*5fa0*/  VIADD R22, R10.reuse, 0x2 ;  /* 0x000000020a167836 */ /* 0x040fe20000000000 */
[----:B------:R-:W-:-:S02]  /*5fb0*/  IADD3 R186, R10, 0x6, RZ ;  /* 0x000000060aba7810 */ /* 0x000fc40007ffe0ff */
[----:B------:R1:W-:Y:S01]  /*5fc0*/  STL [R1+0x18], R10 ;  /* 0x0000180a01007387 */ /* 0x0003e20000100800 */
[----:B------:R-:W-:Y:S01]  /*5fd0*/  VIADD R184, R10, 0x4 ;  /* 0x000000040ab87836 */ /* 0x000fe20000000000 */
[C---:B------:R-:W-:Y:S01]  /*5fe0*/  IADD3 R192, R6.reuse, 0x6, RZ ;  /* 0x0000000606c07810 */ /* 0x040fe20007ffe0ff */
[C---:B------:R-:W-:Y:S01]  /*5ff0*/  VIADD R188, R6.reuse, 0x2 ;  /* 0x0000000206bc7836 */ /* 0x040fe20000000000 */
[----:B------:R2:W-:Y:S01]  /*6000*/  STL [R1+0x24], R5 ;  /* 0x0000240501007387 */ /* 0x0005e20000100800 */
[----:B------:R-:W-:Y:S01]  /*6010*/  VIADD R190, R6, 0x4 ;  /* 0x0000000406be7836 */ /* 0x000fe20000000000 */
[----:B----4-:R-:W-:Y:S02]  /*6020*/  LOP3.LUT R7, R26, 0x1, RZ, 0xfc, !PT ;  /* 0x000000011a077812 */ /* 0x010fe400078efcff */
[----:B------:R3:W-:Y:S01]  /*6030*/  STL [R1+0x14], R6 ;  /* 0x0000140601007387 */ /* 0x0007e20000100800 */
[----:B------:R-:W-:Y:S02]  /*6040*/  IMAD.MOV.U32 R23, RZ, RZ, 0x40000040 ;  /* 0x40000040ff177424 */ /* 0x000fe400078e00ff */
[----:B-1----:R-:W-:-:S02]  /*6050*/  VIADD R10, R9, 0x8 ;  /* 0x00000008090a7836 */ /* 0x002fc40000000000 */
[C---:B------:R-:W-:Y:S01]  /*6060*/  VIADD R10, R9.reuse, 0x14 ;  /* 0x00000014090a7836 */ /* 0x040fe20000000000 */
[C---:B--2---:R-:W-:Y:S02]  /*6070*/  IADD3 R5, R9.reuse, 0x10, RZ ;  /* 0x0000001009057810 */ /* 0x044fe40007ffe0ff */
[C---:B------:R-:W-:Y:S01]  /*6080*/  IADD3 R5, R9.reuse, 0x1c, RZ ;  /* 0x0000001c09057810 */ /* 0x040fe20007ffe0ff */
[C---:B---3--:R-:W-:Y:S02]  /*6090*/  VIADD R6, R9.reuse, 0xc ;  /* 0x0000000c09067836 */ /* 0x048fe40000000000 */
[----:B------:R-:W-:-:S07]  /*60a0*/  VIADD R6, R9, 0x18 ;  /* 0x0000001809067836 */ /* 0x000fce0000000000 */
.L_x_2860:
[----:B------:R-:W-:-:S13]  /*60b0*/  ISETP.NE.AND P0, PT, R7, 0x3, PT ;  /* 0x000000030700780c */ /* 0x000fda0003f05270 */
[----:B------:R-:W-:Y:S05]  /*60c0*/  @!P0 BRA `(.L_x_2850) ;  /* 0x0000000000048947 */ /* 0x000fea0003800000 */
[----:B------:R-:W-:Y:S01]  /*60d0*/  BPT.TRAP 0x1 ;  /* 0x000000040000795c */ /* 0x000fe20000300000 */
.L_x_2850:
[----:B------:R-:W-:Y:S01]  /*60e0*/  IMAD R6, R0, 0x8, R17 ;  /* 0x0000000800067824 */ /* 0x000fe200078e0211 */
[----:B------:R-:W-:-:S04]  /*60f0*/  SHF.L.U32 R15, R4, 0x1f, RZ ;  /* 0x0000001f040f7819 */ /* 0x000fc800000006ff */
[----:B------:R1:W2:Y:S01]  /*6100*/  SYNCS.PHASECHK.TRANS64.TRYWAIT P1, [R6+URZ+0x26810], R15 ;  /* 0x0268100f060075a7 */ /* 0x0002a2000802017f */
[----:B------:R-:W-:Y:S05]  /*6110*/  @!P0 BRA `(.L_x_2851) ;  /* 0x0000000000048947 */ /* 0x000fea0003800000 */
[----:B------:R-:W-:Y:S01]  /*6120*/  BPT.TRAP 0x1 ;  /* 0x000000040000795c */ /* 0x000fe20000300000 */
.L_x_2851:
[----:B------:R-:W-:-:S05]  /*6130*/  VIADD R5, R17, 0xe000 ;  /* 0x0000e00011057836 */ /* 0x000fca0000000000 */
[----:B------:R-:W-:-:S04]  /*6140*/  SHF.R.U32.HI R5, RZ, 0x4, R5 ;  /* 0x00000004ff057819 */ /* 0x000fc80000011605 */
[----:B------:R-:W-:-:S04]  /*6150*/  LOP3.LUT R5, R5, 0x3fff, RZ, 0xc0, !PT ;  /* 0x00003fff05057812 */ /* 0x000fc800078ec0ff */
[----:B------:R-:W-:Y:S01]  /*6160*/  LOP3.LUT R11, R5, 0x10000, RZ, 0xfc, !PT ;  /* 0x00010000050b7812 */ /* 0x000fe200078efcff */
[----:B--2---:R-:W-:Y:S06]  /*6170*/  @P1 BRA `(.L_x_2852) ;  /* 0x0000000000081947 */ /* 0x004fec0003800000 */
[----:B------:R-:W2:Y:S02]  /*6180*/  SYNCS.PHASECHK.TRANS64.TRYWAIT P1, [R6+URZ+0x26810], R15 ;  /* 0x0268100f060075a7 */ /* 0x000ea4000802017f */
[----:B--2---:R-:W-:Y:S05]  /*6190*/  @!P1 BRA `(.L_x_2853) ;  /* 0x0000008000789947 */ /* 0x004fea0003800000 */
.L_x_2852:
        /* <DEDUP_REMOVED lines=54> */
.L_x_2854:
[----:B------:R1:W1:Y:S01]  /*6500*/  SYNCS.PHASECHK.TRANS64.TRYWAIT P1, [R6+URZ+0x26830], R15 ;  /* 0x0268300f060075a7 */ /* 0x000262000802017f */
[----:B------:R-:W-:Y:S05]  /*6510*/  @!P0 BRA `(.L_x_2855) ;  /* 0x0000000000048947 */ /* 0x000fea0003800000 */
[----:B------:R-:W-:Y:S01]  /*6520*/  BPT.TRAP 0x1 ;  /* 0x000000040000795c */ /* 0x000fe20000300000 */
.L_x_2855:
        /* <DEDUP_REMOVED lines=8> */
.L_x_2856:
        /* <DEDUP_REMOVED lines=11> */
[C---:B------:R-:W-:Y:S01]  /*6660*/  IADD3 R230, R9.reuse, 0x14, RZ ;  /* 0x0000001409e67810 */ /* 0x040fe20007ffe0ff */
[----:B------:R1:W-:Y:S01]  /*6670*/  STL [R1+0x40], R5 ;  /* 0x0000400501007387 */ /* 0x0003e20000100800 */
[C---:B------:R-:W-:Y:S01]  /*6680*/  VIADD R205, R9.reuse, 0x10 ;  /* 0x0000001009cd7836 */ /* 0x040fe20000000000 */
[C---:B------:R-:W-:Y:S01]  /*6690*/  ISETP.GT.AND P2, PT, R8.reuse, RZ, PT ;  /* 0x000000ff0800720c */ /* 0x040fe20003f44270 */
[C---:B------:R-:W-:Y:S01]  /*66a0*/  VIADD R231, R9.reuse, 0x18 ;  /* 0x0000001809e77836 */ /* 0x040fe20000000000 */
[----:B------:R-:W-:Y:S01]  /*66b0*/  STL [R1+0x3c], R4 ;  /* 0x00003c0401007387 */ /* 0x000fe20000100800 */
[C---:B------:R-:W-:Y:S01]  /*66c0*/  VIADD R209, R9.reuse, 0x1c ;  /* 0x0000001c09d17836 */ /* 0x040fe20000000000 */
[----:B------:R-:W-:Y:S01]  /*66d0*/  ISETP.GT.AND P1, PT, R8, 0x8, PT ;  /* 0x000000080800780c */ /* 0x000fe20003f24270 */
[----:B------:R-:W-:Y:S01]  /*66e0*/  IMAD R236, R0, 0x300, R12 ;  /* 0x0000030000ec7824 */ /* 0x000fe200078e020c */
[----:B------:R-:W-:Y:S01]  /*66f0*/  STL [R1+0x38], R3 ;  /* 0x0000380301007387 */ /* 0x000fe20000100800 */
[----:B------:R-:W-:-:S03]  /*6700*/  VIADD R12, R9, 0x1c ;  /* 0x0000001c090c7836 */ /* 0x000fc60000000000 */
[----:B------:R1:W-:Y:S04]  /*6710*/  STL [R1+0x34], R2 ;  /* 0x0000340201007387 */ /* 0x0003e80000100800 */
        /* <DEDUP_REMOVED lines=21> */
[----:B------:R-:W-:Y:S01]  /*6870*/  FMUL.FTZ R195, R115, UR5 ;  /* 0x0000000573c37c20 */ /* 0x000fe20008410000 */
[----:B------:R-:W-:Y:S01]  /*6880*/  FMUL.FTZ R77, R77, UR5 ;  /* 0x000000054d4d7c20 */ /* 0x000fe20008410000 */
[----:B------:R-:W-:Y:S01]  /*6890*/  VIADD R115, R9, 0x4 ;  /* 0x0000000409737836 */ /* 0x000fe20000000000 */
[----:B------:R-:W2:Y:S01]  /*68a0*/  SHFL.IDX PT, R86, R198, R9, 0x1f ;  /* 0x00001f09c6567589 */ /* 0x000ea200000e0000 */
[----:B------:R-:W3:Y:S01]  /*68b0*/  MUFU.TANH R15, R15 ;  /* 0x0000000f000f7308 */ /* 0x000ee20000002400 */
        /* <DEDUP_REMOVED lines=8> */
[----:B------:R-:W-:Y:S01]  /*6940*/  SHFL.IDX PT, R92, R198, R229, 0x1f ;  /* 0x00001fe5c65c7589 */ /* 0x000fe200000e0000 */
[----:B------:R-:W-:Y:S01]  /*6950*/  FMUL.FTZ R19, R81, UR5 ;  /* 0x0000000551137c20 */ /* 0x000fe20008410000 */
[----:B------:R-:W-:Y:S01]  /*6960*/  FMUL.FTZ R21, R83, UR5 ;  /* 0x0000000553157c20 */ /* 0x000fe20008410000 */
[----:B------:R-:W-:Y:S01]  /*6970*/  FMUL.FTZ R72, R84, UR5 ;  /* 0x0000000554487c20 */ /* 0x000fe20008410000 */
[----:B------:R-:W-:Y:S01]  /*6980*/  FMUL.FTZ R79, R91, UR5 ;  /* 0x000000055b4f7c20 */ /* 0x000fe20008410000 */
[----:B------:R-:W-:Y:S01]  /*6990*/  FMUL.FTZ R194, R96, UR5 ;  /* 0x0000000560c27c20 */ /* 0x000fe20008410000 */
[----:B------:R-:W-:Y:S01]  /*69a0*/  SHFL.IDX PT, R91, R198, R230, 0x1f ;  /* 0x00001fe6c65b7589 */ /* 0x000fe200000e0000 */
[----:B-1----:R1:W-:Y:S01]  /*69b0*/  MUFU.TANH R5, R75 ;  /* 0x0000004b00057308 */ /* 0x0023e20000002400 */
[----:B------:R-:W-:Y:S01]  /*69c0*/  FMUL.FTZ R81, R93, UR5 ;  /* 0x000000055d517c20 */ /* 0x000fe20008410000 */
[----:B---3--:R-:W-:Y:S01]  /*69d0*/  FSEL R84, R15, -INF , P2 ;  /* 0xff8000000f547808 */ /* 0x008fe20001000000 */
[----:B------:R-:W-:Y:S01]  /*69e0*/  SHFL.IDX PT, R96, R198, R209, 0x1f ;  /* 0x00001fd1c6607589 */ /* 0x000fe200000e0000 */
[----:B------:R-:W-:Y:S01]  /*69f0*/  FMUL.FTZ R82, R94, UR5 ;  /* 0x000000055e527c20 */ /* 0x000fe20008410000 */
[----:B------:R-:W-:Y:S01]  /*6a00*/  FMUL.FTZ R196, R117, UR5 ;  /* 0x0000000575c47c20 */ /* 0x000fe20008410000 */
[----:B------:R-:W-:Y:S01]  /*6a10*/  FMUL.FTZ R197, R118, UR5 ;  /* 0x0000000576c57c20 */ /* 0x000fe20008410000 */
[----:B------:R-:W-:Y:S01]  /*6a20*/  SHFL.IDX PT, R93, R14, R115, 0x1f ;  /* 0x00001f730e5d7589 */ /* 0x000fe200000e0000 */
[----:B------:R3:W-:Y:S01]  /*6a30*/  MUFU.TANH R2, R77 ;  /* 0x0000004d00027308 */ /* 0x0007e20000002400 */
[----:B-1----:R-:W-:Y:S01]  /*6a40*/  FMUL.FTZ R75, R87, UR5 ;  /* 0x00000005574b7c20 */ /* 0x002fe20008410000 */
[----:B------:R-:W-:Y:S01]  /*6a50*/  FMUL.FTZ R98, R98, UR5 ;  /* 0x0000000562627c20 */ /* 0x000fe20008410000 */
[----:B------:R-:W1:Y:S01]  /*6a60*/  SHFL.IDX PT, R87, R198, R115, 0x1f ;  /* 0x00001f73c6577589 */ /* 0x000e6200000e0000 */
[----:B------:R-:W-:Y:S01]  /*6a70*/  FMUL.FTZ R83, R95, UR5 ;  /* 0x000000055f537c20 */ /* 0x000fe20008410000 */
[----:B------:R-:W-:Y:S01]  /*6a80*/  FMUL.FTZ R97, R97, UR5 ;  /* 0x0000000561617c20 */ /* 0x000fe20008410000 */
[----:B------:R-:W-:Y:S01]  /*6a90*/  FMUL.FTZ R99, R99, UR5 ;  /* 0x0000000563637c20 */ /* 0x000fe20008410000 */
[----:B------:R-:W-:Y:S01]  /*6aa0*/  FMUL.FTZ R100, R100, UR5 ;  /* 0x0000000564647c20 */ /* 0x000fe20008410000 */
[----:B------:R2:W1:Y:S01]  /*6ab0*/  MUFU.TANH R6, R73 ;  /* 0x0000004900067308 */ /* 0x0004620000002400 */
[----:B---3--:R-:W-:Y:S01]  /*6ac0*/  FMUL.FTZ R77, R89, UR5 ;  /* 0x00000005594d7c20 */ /* 0x008fe20008410000 */
[----:B------:R-:W-:Y:S01]  /*6ad0*/  FMUL.FTZ R102, R102, UR5 ;  /* 0x0000000566667c20 */ /* 0x000fe20008410000 */
[----:B------:R-:W3:Y:S01]  /*6ae0*/  SHFL.IDX PT, R89, R198, R233, 0x1f ;  /* 0x00001fe9c6597589 */ /* 0x000ee200000e0000 */
[----:B------:R-:W-:Y:S01]  /*6af0*/  FMUL.FTZ R101, R101, UR5 ;  /* 0x0000000565657c20 */ /* 0x000fe20008410000 */
[----:B------:R-:W-:Y:S01]  /*6b00*/  FMUL.FTZ R103, R103, UR5 ;  /* 0x0000000567677c20 */ /* 0x000fe20008410000 */
[----:B------:R-:W-:Y:S01]  /*6b10*/  FMUL.FTZ R104, R104, UR5 ;  /* 0x0000000568687c20 */ /* 0x000fe20008410000 */
[----:B------:R-:W-:Y:S01]  /*6b20*/  FMUL.FTZ R106, R106, UR5 ;  /* 0x000000056a6a7c20 */ /* 0x000fe20008410000 */
[----:B------:R1:W-:Y:S01]  /*6b30*/  MUFU.TANH R4, R76 ;  /* 0x0000004c00047308 */ /* 0x0003e20000002400 */
[----:B--2---:R-:W-:Y:S01]  /*6b40*/  FMUL.FTZ R73, R85, UR5 ;  /* 0x0000000555497c20 */ /* 0x004fe20008410000 */
[----:B----4-:R-:W-:Y:S01]  /*6b50*/  FSEL R85, R18, -INF , P1 ;  /* 0xff80000012557808 */ /* 0x010fe20000800000 */
[----:B------:R-:W-:Y:S01]  /*6b60*/  FMUL.FTZ R108, R108, UR5 ;  /* 0x000000056c6c7c20 */ /* 0x000fe20008410000 */
[----:B------:R-:W-:Y:S01]  /*6b70*/  FMUL.FTZ R110, R110, UR5 ;  /* 0x000000056e6e7c20 */ /* 0x000fe20008410000 */
[----:B------:R-:W-:Y:S01]  /*6b80*/  FMUL.FTZ R109, R109, UR5 ;  /* 0x000000056d6d7c20 */ /* 0x000fe20008410000 */
[----:B------:R-:W-:Y:S01]  /*6b90*/  FMUL.FTZ R111, R111, UR5 ;  /* 0x000000056f6f7c20 */ /* 0x000fe20008410000 */
[----:B------:R-:W-:Y:S01]  /*6ba0*/  FMUL.FTZ R112, R112, UR5 ;  /* 0x0000000570707c20 */ /* 0x000fe20008410000 */
[----:B------:R2:W-:Y:S01]  /*6bb0*/  MUFU.TANH R3, R78 ;  /* 0x0000004e00037308 */ /* 0x0005e20000002400 */
[----:B-1----:R-:W-:Y:S01]  /*6bc0*/  FMUL.FTZ R76, R88, UR5 ;  /* 0x00000005584c7c20 */ /* 0x002fe20008410000 */
[----:B------:R-:W-:Y:S01]  /*6bd0*/  FSEL R117, R6, -INF , P2 ;  /* 0xff80000006757808 */ /* 0x000fe20001000000 */
[----:B------:R-:W-:Y:S01]  /*6be0*/  FMUL.FTZ R114, R114, UR5 ;  /* 0x0000000572727c20 */ /* 0x000fe20008410000 */
[----:B------:R-:W-:Y:S01]  /*6bf0*/  FSEL R88, R5, -INF , P1 ;  /* 0xff80000005587808 */ /* 0x000fe20000800000 */
[----:B------:R-:W-:Y:S01]  /*6c00*/  FMUL.FTZ R113, R113, UR5 ;  /* 0x0000000571717c20 */ /* 0x000fe20008410000 */
[----:B------:R-:W-:Y:S01]  /*6c10*/  FMUL.FTZ R116, R116, UR5 ;  /* 0x0000000574747c20 */ /* 0x000fe20008410000 */
[----:B------:R-:W-:Y:S01]  /*6c20*/  FMUL.FTZ R105, R105, UR5 ;  /* 0x0000000569697c20 */ /* 0x000fe20008410000 */
[----:B------:R-:W1:Y:S01]  /*6c30*/  MUFU.TANH R237, R237 ;  /* 0x000000ed00ed7308 */ /* 0x000e620000002400 */
[----:B--2---:R-:W-:Y:S01]  /*6c40*/  FMUL.FTZ R78, R90, UR5 ;  /* 0x000000055a4e7c20 */ /* 0x004fe20008410000 */
[----:B------:R-:W-:Y:S01]  /*6c50*/  FMUL.FTZ R107, R107, UR5 ;  /* 0x000000056b6b7c20 */ /* 0x000fe20008410000 */
[----:B------:R-:W2:Y:S01]  /*6c60*/  SHFL.IDX PT, R90, R198, R205, 0x1f ;  /* 0x00001fcdc65a7589 */ /* 0x000ea200000e0000 */
[----:B------:R-:W-:-:S03]  /*6c70*/  FMUL.FTZ R119, R119, UR5 ;  /* 0x0000000577777c20 */ /* 0x000fc60008410000 */
[----:B------:R-:W-:Y:S01]  /*6c80*/  SHFL.IDX PT, R205, R13, R205, 0x1f ;  /* 0x00001fcd0dcd7589 */ /* 0x000fe200000e0000 */
[----:B------:R-:W4:Y:S03]  /*6c90*/  MUFU.TANH R235, R235 ;  /* 0x000000eb00eb7308 */ /* 0x000f260000002400 */
[----:B------:R-:W-:Y:S05]  /*6ca0*/  SHFL.IDX PT, R212, R13, R115, 0x1f ;  /* 0x00001f730dd47589 */ /* 0x000fea00000e0000 */
[----:B------:R-:W2:Y:S01]  /*6cb0*/  MUFU.TANH R20, R20 ;  /* 0x0000001400147308 */ /* 0x000ea20000002400 */
[----:B-1----:R-:W-:-:S07]  /*6cc0*/  FSEL R201, R237, -INF , P1 ;  /* 0xff800000edc97808 */ /* 0x002fce0000800000 */
[----:B------:R-:W1:Y:S01]  /*6cd0*/  MUFU.TANH R19, R19 ;  /* 0x0000001300137308 */ /* 0x000e620000002400 */
[----:B------:R-:W-:Y:S02]  /*6ce0*/  WARPGROUP.DEPBAR.LE gsb0, 0x0 ;  /* 0x00008000000079c5 */ /* 0x000fe40000010000 */
[----:B------:R-:W-:-:S05]  /*6cf0*/  WARPGROUP.ARRIVE ;  /* 0x00000000000079c5 */ /* 0x000fca0000000000 */
[----:B------:R-:W1:Y:S01]  /*6d00*/  MUFU.TANH R21, R21 ;  /* 0x0000001500157308 */ /* 0x000e620000002400 */
[----:B------:R-:W-:Y:S01]  /*6d10*/  HGMMA.64x96x16.F32 R24, gdesc[UR8], R24, gsb0 ;  /* 0x01600000081879f0 */ /* 0x000fe20008000818 */
[----:B------:R-:W-:Y:S01]  /*6d20*/  R2UR UR8, R190 ;  /* 0x00000000be0872ca */ /* 0x000fe200000e0000 */
[----:B------:R-:W-:Y:S01]  /*6d30*/  UMOV UR10, UR4 ;  /* 0x00000004000a7c82 */ /* 0x000fe20008000000 */
[----:B------:R-:W-:Y:S01]  /*6d40*/  R2UR UR9, R191 ;  /* 0x00000000bf0972ca */ /* 0x000fe200000e0000 */
[----:B------:R-:W-:-:S03]  /*6d50*/  UMOV UR11, 0x40000040 ;  /* 0x40000040000b7882 */ /* 0x000fc60000000000 */
[----:B------:R-:W1:Y:S01]  /*6d60*/  MUFU.TANH R72, R72 ;  /* 0x0000004800487308 */ /* 0x000e620000002400 */
[----:B------:R-:W-:Y:S02]  /*6d70*/  ULDC UR4, c[0x0][0x744] ;  /* 0x0001d10000047ab9 */ /* 0x000fe40000000800 */
[--C-:B------:R-:W-:Y:S01]  /*6d80*/  FFMA.FTZ R118, R84, UR4, -R86.reuse ;  /* 0x0000000454767c23 */ /* 0x100fe20008010856 */
[----:B------:R-:W-:Y:S01]  /*6d90*/  FFMA.FTZ R202, R85, UR4, -R86 ;  /* 0x0000000455ca7c23 */ /* 0x000fe20008010856 */
[----:B------:R-:W-:Y:S01]  /*6da0*/  FSEL R85, R4, -INF , P2 ;  /* 0xff80000004557808 */ /* 0x000fe20001000000 */
[--C-:B------:R-:W-:Y:S01]  /*6db0*/  FFMA.FTZ R117, R117, UR4, -R87.reuse ;  /* 0x0000000475757c23 */ /* 0x100fe20008010857 */
[----:B------:R-:W-:Y:S01]  /*6dc0*/  FSEL R84, R3, -INF , P1 ;  /* 0xff80000003547808 */ /* 0x000fe20000800000 */
[----:B------:R-:W1:Y:S01]  /*6dd0*/  MUFU.TANH R73, R73 ;  /* 0x0000004900497308 */ /* 0x000e620000002400 */
[----:B------:R-:W-:Y:S01]  /*6de0*/  FFMA.FTZ R88, R88, UR4, -R87 ;  /* 0x0000000458587c23 */ /* 0x000fe20008010857 */
[----:B------:R-:W-:Y:S01]  /*6df0*/  FSEL R86, R2, -INF , P2 ;  /* 0xff80000002567808 */ /* 0x000fe20001000000 */
[--C-:B---3--:R-:W-:Y:S01]  /*6e00*/  FFMA.FTZ R85, R85, UR4, -R89.reuse ;  /* 0x0000000455557c23 */ /* 0x108fe20008010859 */
[----:B------:R-:W-:Y:S01]  /*6e10*/  FFMA.FTZ R84, R84, UR4, -R89 ;  /* 0x0000000454547c23 */ /* 0x000fe20008010859 */
[----:B----4-:R-:W-:Y:S01]  /*6e20*/  FSEL R87, R235, -INF , P2 ;  /* 0xff800000eb577808 */ /* 0x010fe20001000000 */
[--C-:B------:R-:W-:Y:S01]  /*6e30*/  FFMA.FTZ R201, R201, UR4, -R92.reuse ;  /* 0x00000004c9c97c23 */ /* 0x100fe2000801085c */
[----:B--2---:R-:W-:Y:S01]  /*6e40*/  FSEL R89, R20, -INF , P1 ;  /* 0xff80000014597808 */ /* 0x004fe20000800000 */
[----:B------:R-:W2:Y:S01]  /*6e50*/  MUFU.TANH R77, R77 ;  /* 0x0000004d004d7308 */ /* 0x000ea20000002400 */
[----:B------:R-:W-:Y:S01]  /*6e60*/  FFMA.FTZ R86, R86, UR4, -R92 ;  /* 0x0000000456567c23 */ /* 0x000fe2000801085c */
[--C-:B------:R-:W-:Y:S01]  /*6e70*/  FFMA.FTZ R200, R87, UR4, -R90.reuse ;  /* 0x0000000457c87c23 */ /* 0x100fe2000801085a */
[----:B-1----:R-:W-:Y:S01]  /*6e80*/  FSEL R92, R19, -INF , P2 ;  /* 0xff800000135c7808 */ /* 0x002fe20001000000 */
[----:B------:R-:W-:Y:S01]  /*6e90*/  FFMA.FTZ R90, R89, UR4, -R90 ;  /* 0x00000004595a7c23 */ /* 0x000fe2000801085a */
[----:B------:R-:W-:-:S02]  /*6ea0*/  FSEL R94, R21, -INF , P1 ;  /* 0xff800000155e7808 */ /* 0x000fc40000800000 */
[----:B------:R-:W-:Y:S01]  /*6eb0*/  FSEL R89, R72, -INF , P2 ;  /* 0xff80000048597808 */ /* 0x000fe20001000000 */
[----:B------:R-:W1:Y:S01]  /*6ec0*/  MUFU.TANH R75, R75 ;  /* 0x0000004b004b7308 */ /* 0x000e620000002400 */
[----:B------:R-:W-:Y:S01]  /*6ed0*/  FSEL R95, R73, -INF , P2 ;  /* 0xff800000495f7808 */ /* 0x000fe20001000000 */
[--C-:B------:R-:W-:Y:S01]  /*6ee0*/  FFMA.FTZ R92, R92, UR4, -R91.reuse ;  /* 0x000000045c5c7c23 */ /* 0x100fe2000801085b */
[----:B------:R-:W-:-:S05]  /*6ef0*/  FFMA.FTZ R91, R94, UR4, -R91 ;  /* 0x000000045e5b7c23 */ /* 0x000fca000801085b */
[----:B------:R-:W3:Y:S01]  /*6f00*/  MUFU.TANH R74, R74 ;  /* 0x0000004a004a7308 */ /* 0x000ee20000002400 */
[----:B--2---:R-:W-:-:S07]  /*6f10*/  FSEL R198, R77, -INF , P2 ;  /* 0xff8000004dc67808 */ /* 0x004fce0001000000 */
[----:B------:R-:W2:Y:S01]  /*6f20*/  MUFU.TANH R76, R76 ;  /* 0x0000004c004c7308 */ /* 0x000ea20000002400 */
[----:B-1----:R-:W-:-:S07]  /*6f30*/  FSEL R203, R75, -INF , P1 ;  /* 0xff8000004bcb7808 */ /* 0x002fce0000800000 */
[----:B------:R-:W1:Y:S01]  /*6f40*/  MUFU.TANH R78, R78 ;  /* 0x0000004e004e7308 */ /* 0x000e620000002400 */
[----:B---3--:R-:W-:-:S07]  /*6f50*/  FSEL R199, R74, -INF , P1 ;  /* 0xff8000004ac77808 */ /* 0x008fce0000800000 */
[----:B------:R-:W3:Y:S01]  /*6f60*/  MUFU.TANH R80, R80 ;  /* 0x0000005000507308 */ /* 0x000ee20000002400 */
[----:B--2---:R-:W-:-:S05]  /*6f70*/  FSEL R94, R76, -INF , P2 ;  /* 0xff8000004c5e7808 */ /* 0x004fca0001000000 */
[----:B------:R-:W-:Y:S02]  /*6f80*/  FFMA.FTZ R94, R94, UR4, -R211 ;  /* 0x000000045e5e7c23 */ /* 0x000fe400080108d3 */
[----:B------:R-:W-:Y:S01]  /*6f90*/  MUFU.TANH R82, R82 ;  /* 0x0000005200527308 */ /* 0x000fe20000002400 */
[----:B-1----:R-:W-:-:S05]  /*6fa0*/  FSEL R206, R78, -INF , P1 ;  /* 0xff8000004ece7808 */ /* 0x002fca0000800000 */
[----:B------:R-:W-:Y:S02]  /*6fb0*/  FFMA.FTZ R211, R206, UR4, -R211 ;  /* 0x00000004ced37c23 */ /* 0x000fe400080108d3 */
[----:B------:R-:W-:Y:S01]  /*6fc0*/  MUFU.TANH R194, R194 ;  /* 0x000000c200c27308 */ /* 0x000fe20000002400 */
[----:B---3--:R-:W-:-:S05]  /*6fd0*/  FSEL R226, R80, -INF , P2 ;  /* 0xff80000050e27808 */ /* 0x008fca0001000000 */
[----:B------:R-:W-:Y:S02]  /*6fe0*/  FFMA.FTZ R226, R226, UR4, -R215 ;  /* 0x00000004e2e27c23 */ /* 0x000fe400080108d7 */
[----:B------:R-:W-:Y:S08]  /*6ff0*/  MUFU.TANH R98, R98 ;  /* 0x0000006200627308 */ /* 0x000ff00000002400 */
[----:B------:R-:W1:Y:S08]  /*7000*/  MUFU.TANH R81, R81 ;  /* 0x0000005100517308 */ /* 0x000e700000002400 */
[----:B------:R-:W-:Y:S01]  /*7010*/  MUFU.TANH R83, R83 ;  /* 0x0000005300537308 */ /* 0x000fe20000002400 */
[----:B------:R-:W-:-:S02]  /*7020*/  WARPGROUP.DEPBAR.LE gsb0, 0x0 ;  /* 0x00008000000079c5 */ /* 0x000fc40000010000 */
[----:B------:R-:W-:-:S05]  /*7030*/  WARPGROUP.ARRIVE ;  /* 0x00000000000079c5 */ /* 0x000fca0000000000 */
[----:B------:R-:W2:Y:S01]  /*7040*/  MUFU.TANH R97, R97 ;  /* 0x0000006100617308 */ /* 0x000ea20000002400 */
[----:B------:R-:W-:Y:S01]  /*7050*/  HGMMA.64x96x16.F32 R24, gdesc[UR8], R24, gsb0 ;  /* 0x01600000081879f0 */ /* 0x000fe20008000818 */
[----:B------:R-:W-:Y:S01]  /*7060*/  R2UR UR8, R192 ;  /* 0x00000000c00872ca */ /* 0x000fe200000e0000 */
[----:B------:R-:W-:Y:S01]  /*7070*/  UMOV UR10, UR6 ;  /* 0x00000006000a7c82 */ /* 0x000fe20008000000 */
[----:B------:R-:W-:Y:S01]  /*7080*/  R2UR UR9, R193 ;  /* 0x00000000c10972ca */ /* 0x000fe200000e0000 */
[----:B------:R-:W-:Y:S01]  /*7090*/  UMOV UR11, 0x40000040 ;  /* 0x40000040000b7882 */ /* 0x000fe20000000000 */
[----:B-1----:R-:W-:Y:S02]  /*70a0*/  FSEL R206, R81, -INF , P2 ;  /* 0xff80000051ce7808 */ /* 0x002fe40001000000 */
[----:B------:R-:W1:Y:S03]  /*70b0*/  MUFU.TANH R99, R99 ;  /* 0x0000006300637308 */ /* 0x000e660000002400 */
[----:B------:R-:W-:-:S05]  /*70c0*/  FFMA.FTZ R225, R206, UR4, -R223 ;  /* 0x00000004cee17c23 */ /* 0x000fca00080108df */
[----:B------:R3:W-:Y:S01]  /*70d0*/  MUFU.EX2 R87, R202 ;  /* 0x000000ca00577308 */ /* 0x0007e20000000800 */
[----:B--2---:R-:W-:-:S05]  /*70e0*/  FSEL R220, R97, -INF , P2 ;  /* 0xff80000061dc7808 */ /* 0x004fca0001000000 */
[----:B------:R-:W-:Y:S02]  /*70f0*/  FFMA.FTZ R220, R220, UR4, -R217 ;  /* 0x00000004dcdc7c23 */ /* 0x000fe400080108d9 */
[----:B------:R-:W2:Y:S01]  /*7100*/  MUFU.TANH R100, R100 ;  /* 0x0000006400647308 */ /* 0x000ea20000002400 */
[----:B---3--:R-:W-:Y:S01]  /*7110*/  FFMA.FTZ R202, R89, UR4, -R204 ;  /* 0x0000000459ca7c23 */ /* 0x008fe200080108cc */
[--C-:B------:R-:W-:Y:S01]  /*7120*/  FFMA.FTZ R89, R95, UR4, -R96.reuse ;  /* 0x000000045f597c23 */ /* 0x100fe20008010860 */
[----:B------:R-:W-:Y:S01]  /*7130*/  FFMA.FTZ R95, R198, UR4, -R93 ;  /* 0x00000004c65f7c23 */ /* 0x000fe2000801085d */
[----:B------:R-:W-:Y:S01]  /*7140*/  FSEL R198, R82, -INF , P1 ;  /* 0xff80000052c67808 */ /* 0x000fe20000800000 */
[----:B------:R-:W-:Y:S01]  /*7150*/  FFMA.FTZ R96, R203, UR4, -R96 ;  /* 0x00000004cb607c23 */ /* 0x000fe20008010860 */
[----:B------:R-:W-:Y:S01]  /*7160*/  FFMA.FTZ R204, R199, UR4, -R204 ;  /* 0x00000004c7cc7c23 */ /* 0x000fe200080108cc */
[----:B------:R-:W-:Y:S01]  /*7170*/  FSEL R203, R194, -INF , P2 ;  /* 0xff800000c2cb7808 */ /* 0x000fe20001000000 */
[----:B------:R-:W3:Y:S01]  /*7180*/  MUFU.TANH R102, R102 ;  /* 0x0000006600667308 */ /* 0x000ee20000002400 */
[----:B------:R-:W-:Y:S01]  /*7190*/  FSEL R199, R98, -INF , P1 ;  /* 0xff80000062c77808 */ /* 0x000fe20000800000 */
[----:B------:R-:W-:Y:S01]  /*71a0*/  FFMA.FTZ R215, R198, UR4, -R215 ;  /* 0x00000004c6d77c23 */ /* 0x000fe200080108d7 */
[----:B------:R-:W-:Y:S01]  /*71b0*/  FSEL R198, R83, -INF , P1 ;  /* 0xff80000053c67808 */ /* 0x000fe20000800000 */
[----:B------:R-:W-:-:S02]  /*71c0*/  FFMA.FTZ R224, R203, UR4, -R222 ;  /* 0x00000004cbe07c23 */ /* 0x000fc400080108de */
[----:B------:R-:W-:Y:S02]  /*71d0*/  FFMA.FTZ R222, R199, UR4, -R222 ;  /* 0x00000004c7de7c23 */ /* 0x000fe400080108de */
[----:B------:R-:W-:Y:S01]  /*71e0*/  MUFU.EX2 R118, R118 ;  /* 0x0000007600767308 */ /* 0x000fe20000000800 */
[----:B------:R-:W4:Y:S01]  /*71f0*/  SHFL.IDX PT, R199, R13, R9, 0x1f ;  /* 0x00001f090dc77589 */ /* 0x000f2200000e0000 */
[----:B------:R-:W-:Y:S01]  /*7200*/  FFMA.FTZ R223, R198, UR4, -R223 ;  /* 0x00000004c6df7c23 */ /* 0x000fe200080108df */
[----:B-1----:R-:W-:Y:S02]  /*7210*/  FSEL R198, R99, -INF , P1 ;  /* 0xff80000063c67808 */ /* 0x002fe40000800000 */
[----:B--2---:R-:W-:-:S03]  /*7220*/  FSEL R221, R100, -INF , P2 ;  /* 0xff80000064dd7808 */ /* 0x004fc60001000000 */
[----:B------:R-:W1:Y:S01]  /*7230*/  MUFU.TANH R101, R101 ;  /* 0x0000006500657308 */ /* 0x000e620000002400 */
[----:B---3--:R-:W-:Y:S01]  /*7240*/  FSEL R203, R102, -INF , P1 ;  /* 0xff80000066cb7808 */ /* 0x008fe20000800000 */
[----:B------:R-:W-:Y:S01]  /*7250*/  FFMA.FTZ R217, R198, UR4, -R217 ;  /* 0x00000004c6d97c23 */ /* 0x000fe200080108d9 */
[----:B------:R-:W-:Y:S01]  /*7260*/  FFMA.FTZ R198, -R15, R15, 1 ;  /* 0x3f8000000fc67423 */ /* 0x000fe2000001010f */
[--C-:B------:R-:W-:Y:S02]  /*7270*/  FFMA.FTZ R221, R221, UR4, -R218.reuse ;  /* 0x00000004dddd7c23 */ /* 0x100fe400080108da */
[----:B------:R-:W-:Y:S02]  /*7280*/  FFMA.FTZ R218, R203, UR4, -R218 ;  /* 0x00000004cbda7c23 */ /* 0x000fe400080108da */
[----:B------:R-:W-:Y:S01]  /*7290*/  MUFU.TANH R103, R103 ;  /* 0x0000006700677308 */ /* 0x000fe20000002400 */
[----:B------:R-:W-:Y:S07]  /*72a0*/  SHFL.IDX PT, R203, R13, R229, 0x1f ;  /* 0x00001fe50dcb7589 */ /* 0x000fee00000e0000 */
[----:B------:R-:W2:Y:S01]  /*72b0*/  MUFU.TANH R104, R104 ;  /* 0x0000006800687308 */ /* 0x000ea20000002400 */
[----:B-1----:R-:W-:-:S05]  /*72c0*/  FSEL R219, R101, -INF , P2 ;  /* 0xff80000065db7808 */ /* 0x002fca0001000000 */
[----:B------:R-:W-:Y:S02]  /*72d0*/  FFMA.FTZ R219, R219, UR4, -R216 ;  /* 0x00000004dbdb7c23 */ /* 0x000fe400080108d8 */
[----:B------:R-:W-:Y:S08]  /*72e0*/  MUFU.TANH R106, R106 ;  /* 0x0000006a006a7308 */ /* 0x000ff00000002400 */
[----:B------:R-:W1:Y:S01]  /*72f0*/  MUFU.TANH R79, R79 ;  /* 0x0000004f004f7308 */ /* 0x000e620000002400 */
[----:B--2---:R-:W-:-:S05]  /*7300*/  FSEL R206, R104, -INF , P2 ;  /* 0xff80000068ce7808 */ /* 0x004fca0001000000 */
[----:B----4-:R-:W-:Y:S02]  /*7310*/  FFMA.FTZ R206, R206, UR4, -R199 ;  /* 0x00000004cece7c23 */ /* 0x010fe400080108c7 */
[----:B------:R2:W-:Y:S08]  /*7320*/  MUFU.EX2 R14, R201 ;  /* 0x000000c9000e7308 */ /* 0x0005f00000000800 */
[----:B------:R-:W-:Y:S01]  /*7330*/  MUFU.TANH R108, R108 ;  /* 0x0000006c006c7308 */ /* 0x000fe20000002400 */
[----:B--2---:R-:W2:Y:S01]  /*7340*/  SHFL.IDX PT, R201, R13, R233, 0x1f ;  /* 0x00001fe90dc97589 */ /* 0x004ea200000e0000 */
[----:B-1----:R-:W-:Y:S01]  /*7350*/  FSEL R208, R79, -INF , P1 ;  /* 0xff8000004fd07808 */ /* 0x002fe20000800000 */
[----:B------:R-:W-:-:S02]  /*7360*/  WARPGROUP.DEPBAR.LE gsb0, 0x0 ;  /* 0x00008000000079c5 */ /* 0x000fc40000010000 */
[----:B------:R-:W-:-:S03]  /*7370*/  WARPGROUP.ARRIVE ;  /* 0x00000000000079c5 */ /* 0x000fc60000000000 */
[----:B------:R-:W-:Y:S01]  /*7380*/  MUFU.TANH R110, R110 ;  /* 0x0000006e006e7308 */ /* 0x000fe20000002400 */
[----:B------:R-:W-:Y:S02]  /*7390*/  FFMA.FTZ R93, R208, UR4, -R93 ;  /* 0x00000004d05d7c23 */ /* 0x000fe4000801085d */
[----:B------:R1:W-:Y:S01]  /*73a0*/  SHFL.IDX PT, R208, R13, R230, 0x1f ;  /* 0x00001fe60dd07589 */ /* 0x0003e200000e0000 */
[----:B------:R-:W-:Y:S04]  /*73b0*/  HGMMA.64x96x16.F32 R24, gdesc[UR8], R24, gsb0 ;  /* 0x01600000081879f0 */ /* 0x000fe80008000818 */
[----:B------:R-:W3:Y:S08]  /*73c0*/  MUFU.TANH R109, R109 ;  /* 0x0000006d006d7308 */ /* 0x000ef00000002400 */
[----:B------:R-:W-:Y:S08]  /*73d0*/  MUFU.TANH R111, R111 ;  /* 0x0000006f006f7308 */ /* 0x000ff00000002400 */
[----:B------:R-:W-:Y:S01]  /*73e0*/  MUFU.TANH R112, R112 ;  /* 0x0000007000707308 */ /* 0x000fe20000002400 */
[----:B---3--:R-:W-:-:S07]  /*73f0*/  FSEL R207, R109, -INF , P2 ;  /* 0xff8000006dcf7808 */ /* 0x008fce0001000000 */
[----:B------:R-:W-:Y:S08]  /*7400*/  MUFU.TANH R114, R114 ;  /* 0x0000007200727308 */ /* 0x000ff00000002400 */
[----:B------:R3:W-:Y:S08]  /*7410*/  MUFU.EX2 R15, R200 ;  /* 0x000000c8000f7308 */ /* 0x0007f00000000800 */
[----:B------:R-:W-:Y:S01]  /*7420*/  MUFU.TANH R113, R113 ;  /* 0x0000007100717308 */ /* 0x000fe20000002400 */
[----:B---3--:R-:W-:-:S05]  /*7430*/  FSEL R200, R108, -INF , P2 ;  /* 0xff8000006cc87808 */ /* 0x008fca0001000000 */
[----:B--2---:R-:W-:Y:S02]  /*7440*/  FFMA.FTZ R200, R200, UR4, -R201 ;  /* 0x00000004c8c87c23 */ /* 0x004fe400080108c9 */
        /* <DEDUP_REMOVED lines=8> */
[----:B------:R-:W3:Y:S01]  /*74d0*/  MUFU.TANH R196, R196 ;  /* 0x000000c400c47308 */ /* 0x000ee20000002400 */
[----:B-1----:R-:W-:-:S07]  /*74e0*/  FSEL R228, R105, -INF , P2 ;  /* 0xff80000069e47808 */ /* 0x002fce0001000000 */
[----:B------:R-:W1:Y:S01]  /*74f0*/  MUFU.TANH R119, R119 ;  /* 0x0000007700777308 */ /* 0x000e620000002400 */
[----:B--2---:R-:W-:Y:S01]  /*7500*/  FSEL R213, R107, -INF , P1 ;  /* 0xff8000006bd57808 */ /* 0x004fe20000800000 */
[----:B------:R-:W-:Y:S02]  /*7510*/  WARPGROUP.DEPBAR.LE gsb0, 0x0 ;  /* 0x00008000000079c5 */ /* 0x000fe40000010000 */
[----:B------:R-:W2:Y:S04]  /*7520*/  LDS R227, [R227+0x380] ;  /* 0x00038000e3e37984 */ /* 0x000ea80000000800 */
[----:B------:R-:W-:Y:S08]  /*7530*/  MUFU.EX2 R117, R117 ;  /* 0x0000007500757308 */ /* 0x000ff00000000800 */
[----:B------:R-:W4:Y:S08]  /*7540*/  MUFU.EX2 R85, R85 ;  /* 0x0000005500557308 */ /* 0x000f300000000800 */
[----:B------:R-:W4:Y:S08]  /*7550*/  MUFU.EX2 R86, R86 ;  /* 0x0000005600567308 */ /* 0x000f300000000800 */
[----:B------:R-:W-:Y:S08]  /*7560*/  MUFU.EX2 R90, R90 ;  /* 0x0000005a005a7308 */ /* 0x000ff00000000800 */
[----:B------:R-:W-:Y:S01]  /*7570*/  MUFU.EX2 R88, R88 ;  /* 0x0000005800587308 */ /* 0x000fe20000000800 */
[----:B--2---:R-:W2:Y:S07]  /*7580*/  SHFL.IDX PT, R234, R227, R9, 0x1f ;  /* 0x00001f09e3ea7589 */ /* 0x004eae00000e0000 */
[----:B------:R-:W-:Y:S01]  /*7590*/  MUFU.EX2 R91, R91 ;  /* 0x0000005b005b7308 */ /* 0x000fe20000000800 */
[----:B------:R-:W-:Y:S04]  /*75a0*/  SHFL.IDX PT, R232, R227, R115, 0x1f ;  /* 0x00001f73e3e87589 */ /* 0x000fe800000e0000 */
[----:B------:R-:W3:Y:S03]  /*75b0*/  SHFL.IDX PT, R233, R227, R233, 0x1f ;  /* 0x00001fe9e3e97589 */ /* 0x000ee600000e0000 */
[----:B------:R-:W-:Y:S01]  /*75c0*/  MUFU.EX2 R84, R84 ;  /* 0x0000005400547308 */ /* 0x000fe20000000800 */
[----:B------:R-:W1:Y:S04]  /*75d0*/  SHFL.IDX PT, R229, R227, R229, 0x1f ;  /* 0x00001fe5e3e57589 */ /* 0x000e6800000e0000 */
[----:B------:R-:W4:Y:S03]  /*75e0*/  SHFL.IDX PT, R230, R227, R230, 0x1f ;  /* 0x00001fe6e3e67589 */ /* 0x000f2600000e0000 */
[----:B------:R-:W-:Y:S01]  /*75f0*/  MUFU.EX2 R92, R92 ;  /* 0x0000005c005c7308 */ /* 0x000fe20000000800 */
[----:B------:R-:W4:Y:S01]  /*7600*/  SHFL.IDX PT, R231, R227, R231, 0x1f ;  /* 0x00001fe7e3e77589 */ /* 0x000f2200000e0000 */
[--C-:B--2---:R-:W-:Y:S01]  /*7610*/  FADD.FTZ R24, R24, -R234.reuse ;  /* 0x800000ea18187221 */ /* 0x104fe20000010000 */
[----:B------:R-:W-:-:S05]  /*7620*/  FADD.FTZ R234, R26, -R234 ;  /* 0x800000ea1aea7221 */ /* 0x000fca0000010000 */
[----:B------:R2:W-:Y:S01]  /*7630*/  MUFU.EX2 R26, R202 ;  /* 0x000000ca001a7308 */ /* 0x0005e20000000800 */
[----:B------:R-:W-:Y:S01]  /*7640*/  FMUL.FTZ R24, R118, R24 ;  /* 0x0000001876187220 */ /* 0x000fe20000410000 */
[----:B------:R-:W-:-:S03]  /*7650*/  FMUL.FTZ R234, R87, R234 ;  /* 0x000000ea57ea7220 */ /* 0x000fc60000410000 */
[----:B------:R-:W-:Y:S01]  /*7660*/  FMUL.FTZ R198, R198, R24 ;  /* 0x00000018c6c67220 */ /* 0x000fe20000410000 */
[----:B------:R-:W-:Y:S01]  /*7670*/  FSEL R24, R103, -INF , P1 ;  /* 0xff80000067187808 */ /* 0x000fe20000800000 */
[----:B---3--:R-:W-:Y:S01]  /*7680*/  FADD.FTZ R28, R28, -R233 ;  /* 0x800000e91c1c7221 */ /* 0x008fe20000010000 */
[----:B------:R-:W-:Y:S01]  /*7690*/  FFMA.FTZ R237, -R237, R237, 1 ;  /* 0x3f800000eded7423 */ /* 0x000fe200000101ed */
[----:B--2---:R-:W-:Y:S01]  /*76a0*/  FFMA.FTZ R202, R207, UR4, -R203 ;  /* 0x00000004cfca7c23 */ /* 0x004fe200080108cb */
[----:B------:R-:W-:Y:S01]  /*76b0*/  FSEL R207, R114, -INF , P1 ;  /* 0xff80000072cf7808 */ /* 0x000fe20000800000 */
[----:B------:R-:W-:Y:S01]  /*76c0*/  FFMA.FTZ R216, R24, UR4, -R216 ;  /* 0x0000000418d87c23 */ /* 0x000fe200080108d8 */
[----:B------:R-:W-:Y:S01]  /*76d0*/  FSEL R24, R106, -INF , P1 ;  /* 0xff8000006a187808 */ /* 0x000fe20000800000 */
[--C-:B-1----:R-:W-:Y:S01]  /*76e0*/  FADD.FTZ R29, R29, -R229.reuse ;  /* 0x800000e51d1d7221 */ /* 0x102fe20000010000 */
[----:B------:R-:W-:Y:S01]  /*76f0*/  FADD.FTZ R31, R31, -R229 ;  /* 0x800000e51f1f7221 */ /* 0x000fe20000010000 */
[----:B----4-:R-:W-:Y:S01]  /*7700*/  FADD.FTZ R35, R35, -R230 ;  /* 0x800000e623237221 */ /* 0x010fe20000010000 */
[----:B------:R-:W-:Y:S01]  /*7710*/  FFMA.FTZ R21, -R21, R21, 1 ;  /* 0x3f80000015157423 */ /* 0x000fe20000010115 */
[----:B------:R-:W-:Y:S01]  /*7720*/  FFMA.FTZ R199, R24, UR4, -R199 ;  /* 0x0000000418c77c23 */ /* 0x000fe200080108c7 */
[----:B------:R-:W-:Y:S01]  /*7730*/  FSEL R24, R110, -INF , P1 ;  /* 0xff8000006e187808 */ /* 0x000fe20000800000 */
[----:B------:R-:W-:Y:S01]  /*7740*/  FADD.FTZ R38, R38, -R231 ;  /* 0x800000e726267221 */ /* 0x000fe20000010000 */
[----:B------:R-:W-:Y:S01]  /*7750*/  FADD.FTZ R30, R30, -R233 ;  /* 0x800000e91e1e7221 */ /* 0x000fe20000010000 */
[----:B------:R-:W-:Y:S01]  /*7760*/  FADD.FTZ R36, R36, -R231 ;  /* 0x800000e724247221 */ /* 0x000fe20000010000 */
[----:B------:R-:W-:Y:S01]  /*7770*/  MUFU.EX2 R89, R89 ;  /* 0x0000005900597308 */ /* 0x000fe20000000800 */
[----:B------:R-:W-:Y:S01]  /*7780*/  FFMA.FTZ R201, R24, UR4, -R201 ;  /* 0x0000000418c97c23 */ /* 0x000fe200080108c9 */
[----:B------:R-:W-:-:S05]  /*7790*/  FSEL R24, R111, -INF , P1 ;  /* 0xff8000006f187808 */ /* 0x000fca0000800000 */
[----:B------:R-:W-:Y:S01]  /*77a0*/  FFMA.FTZ R203, R24, UR4, -R203 ;  /* 0x0000000418cb7c23 */ /* 0x000fe200080108cb */
[----:B------:R-:W-:Y:S08]  /*77b0*/  MUFU.EX2 R96, R96 ;  /* 0x0000006000607308 */ /* 0x000ff00000000800 */
[----:B------:R1:W2:Y:S01]  /*77c0*/  MUFU.EX2 R24, R204 ;  /* 0x000000cc00187308 */ /* 0x0002a20000000800 */
[----:B------:R-:W-:-:S07]  /*77d0*/  FFMA.FTZ R72, -R72, R72, 1 ;  /* 0x3f80000048487423 */ /* 0x000fce0000010148 */
[----:B------:R-:W3:Y:S01]  /*77e0*/  MUFU.EX2 R94, R94 ;  /* 0x0000005e005e7308 */ /* 0x000ee20000000800 */
[----:B-1----:R-:W-:-:S05]  /*77f0*/  FSEL R204, R112, -INF , P2 ;  /* 0xff80000070cc7808 */ /* 0x002fca0001000000 */
[--C-:B------:R-:W-:Y:S01]  /*7800*/  FFMA.FTZ R204, R204, UR4, -R205.reuse ;  /* 0x00000004cccc7c23 */ /* 0x100fe200080108cd */
[----:B------:R-:W-:Y:S01]  /*7810*/  FFMA.FTZ R205, R207, UR4, -R205 ;  /* 0x00000004cfcd7c23 */ /* 0x000fe200080108cd */
[----:B------:R-:W-:Y:S01]  /*7820*/  FSEL R207, R113, -INF , P2 ;  /* 0xff80000071cf7808 */ /* 0x000fe20001000000 */
[----:B------:R-:W-:Y:S04]  /*7830*/  MUFU.EX2 R95, R95 ;  /* 0x0000005f005f7308 */ /* 0x000fe80000000800 */
[--C-:B------:R-:W-:Y:S01]  /*7840*/  FFMA.FTZ R207, R207, UR4, -R208.reuse ;  /* 0x00000004cfcf7c23 */ /* 0x100fe200080108d0 */
[----:B------:R-:W-:Y:S01]  /*7850*/  FFMA.FTZ R208, R13, UR4, -R208 ;  /* 0x000000040dd07c23 */ /* 0x000fe200080108d0 */
[----:B------:R-:W-:Y:S01]  /*7860*/  FSEL R13, R197, -INF , P1 ;  /* 0xff800000c50d7808 */ /* 0x000fe20000800000 */
[----:B------:R-:W-:Y:S01]  /*7870*/  FFMA.FTZ R73, -R73, R73, 1 ;  /* 0x3f80000049497423 */ /* 0x000fe20000010149 */
[----:B------:R-:W-:Y:S01]  /*7880*/  FFMA.FTZ R75, -R75, R75, 1 ;  /* 0x3f8000004b4b7423 */ /* 0x000fe2000001014b */
[----:B------:R-:W-:Y:S01]  /*7890*/  FFMA.FTZ R76, -R76, R76, 1 ;  /* 0x3f8000004c4c7423 */ /* 0x000fe2000001014c */
[----:B------:R-:W-:Y:S01]  /*78a0*/  FFMA.FTZ R81, -R81, R81, 1 ;  /* 0x3f80000051517423 */ /* 0x000fe20000010151 */
[----:B------:R-:W-:Y:S01]  /*78b0*/  FFMA.FTZ R210, R13, UR4, -R210 ;  /* 0x000000040dd27c23 */ /* 0x000fe200080108d2 */
[----:B------:R-:W-:Y:S01]  /*78c0*/  FFMA.FTZ R80, -R80, R80, 1 ;  /* 0x3f80000050507423 */ /* 0x000fe20000010150 */
[----:B------:R1:W4:Y:S01]  /*78d0*/  MUFU.EX2 R13, R211 ;  /* 0x000000d3000d7308 */ /* 0x0003220000000800 */
[----:B------:R-:W-:Y:S01]  /*78e0*/  FFMA.FTZ R83, -R83, R83, 1 ;  /* 0x3f80000053537423 */ /* 0x000fe20000010153 */
[----:B------:R-:W-:Y:S01]  /*78f0*/  FFMA.FTZ R99, -R99, R99, 1 ;  /* 0x3f80000063637423 */ /* 0x000fe20000010163 */
[----:B------:R-:W-:-:S05]  /*7900*/  FFMA.FTZ R78, -R78, R78, 1 ;  /* 0x3f8000004e4e7423 */ /* 0x000fca000001014e */
[----:B------:R-:W-:Y:S01]  /*7910*/  MUFU.EX2 R93, R93 ;  /* 0x0000005d005d7308 */ /* 0x000fe20000000800 */
[--C-:B-1----:R-:W-:Y:S01]  /*7920*/  FFMA.FTZ R211, R228, UR4, -R212.reuse ;  /* 0x00000004e4d37c23 */ /* 0x102fe200080108d4 */
        /* <DEDUP_REMOVED lines=9> */
[----:B------:R-:W-:Y:S01]  /*79c0*/  FMUL.FTZ R35, R91, R35 ;  /* 0x000000235b237220 */ /* 0x000fe20000410000 */
[----:B------:R-:W-:Y:S01]  /*79d0*/  FMUL.FTZ R30, R84, R30 ;  /* 0x0000001e541e7220 */ /* 0x000fe20000410000 */
[----:B------:R-:W1:Y:S01]  /*79e0*/  SHFL.IDX PT, R228, R227, R228, 0x1f ;  /* 0x00001fe4e3e47589 */ /* 0x000e6200000e0000 */
[----:B------:R-:W-:-:S02]  /*79f0*/  VIADD R231, R9, 0x10 ;  /* 0x0000001009e77836 */ /* 0x000fc40000000000 */
[----:B------:R-:W-:Y:S01]  /*7a00*/  FMUL.FTZ R36, R26, R36 ;  /* 0x000000241a247220 */ /* 0x000fe20000410000 */
[----:B------:R-:W-:Y:S01]  /*7a10*/  IADD3 R233, R9, 0x18, RZ ;  /* 0x0000001809e97810 */ /* 0x000fe20007ffe0ff */
[----:B------:R-:W2:Y:S01]  /*7a20*/  SHFL.IDX PT, R227, R227, R12, 0x1f ;  /* 0x00001f0ce3e37589 */ /* 0x000ea200000e0000 */
[----:B------:R-:W-:Y:S01]  /*7a30*/  FFMA.FTZ R79, -R79, R79, 1 ;  /* 0x3f8000004f4f7423 */ /* 0x000fe2000001014f */
[----:B------:R-:W-:Y:S08]  /*7a40*/  MUFU.EX2 R211, R211 ;  /* 0x000000d300d37308 */ /* 0x000ff00000000800 */
[----:B------:R-:W-:Y:S08]  /*7a50*/  MUFU.EX2 R203, R203 ;  /* 0x000000cb00cb7308 */ /* 0x000ff00000000800 */
[----:B------:R-:W-:Y:S08]  /*7a60*/  MUFU.EX2 R199, R199 ;  /* 0x000000c700c77308 */ /* 0x000ff00000000800 */
[----:B------:R-:W-:Y:S01]  /*7a70*/  MUFU.EX2 R204, R204 ;  /* 0x000000cc00cc7308 */ /* 0x000fe20000000800 */
[----:B-1----:R-:W-:Y:S01]  /*7a80*/  FADD.FTZ R34, R34, -R228 ;  /* 0x800000e422227221 */ /* 0x002fe20000010000 */
[--C-:B--2---:R-:W-:Y:S01]  /*7a90*/  FADD.FTZ R37, R37, -R227.reuse ;  /* 0x800000e325257221 */ /* 0x104fe20000010000 */
[----:B------:R-:W-:-:S05]  /*7aa0*/  FADD.FTZ R39, R39, -R227 ;  /* 0x800000e327277221 */ /* 0x000fca0000010000 */
        /* <DEDUP_REMOVED lines=17> */
[----:B------:R-:W-:Y:S01]  /*7bc0*/  FFMA.FTZ R196, -R196, R196, 1 ;  /* 0x3f800000c4c47423 */ /* 0x000fe200000101c4 */
[----:B------:R-:W-:Y:S01]  /*7bd0*/  FFMA.FTZ R119, -R119, R119, 1 ;  /* 0x3f80000077777423 */ /* 0x000fe20000010177 */
[----:B------:R-:W-:Y:S01]  /*7be0*/  R2UR UR4, R236 ;  /* 0x00000000ec0472ca */ /* 0x000fe200000e0000 */
[----:B-1----:R-:W-:-:S03]  /*7bf0*/  FFMA.FTZ R226, -R18, R18, 1 ;  /* 0x3f80000012e27423 */ /* 0x002fc60000010112 */
[----:B------:R1:W-:Y:S02]  /*7c00*/  MUFU.EX2 R18, R215 ;  /* 0x000000d700127308 */ /* 0x0003e40000000800 */
[----:B-1----:R-:W-:Y:S01]  /*7c10*/  FMUL.FTZ R215, R226, R234 ;  /* 0x000000eae2d77220 */ /* 0x002fe20000410000 */
[--C-:B------:R-:W-:Y:S01]  /*7c20*/  FADD.FTZ R226, R25, -R232.reuse ;  /* 0x800000e819e27221 */ /* 0x100fe20000010000 */
[----:B------:R-:W-:-:S04]  /*7c30*/  FADD.FTZ R232, R27, -R232 ;  /* 0x800000e81be87221 */ /* 0x000fc80000010000 */
[----:B------:R1:W-:Y:S01]  /*7c40*/  MUFU.EX2 R25, R225 ;  /* 0x000000e100197308 */ /* 0x0003e20000000800 */
[----:B------:R-:W-:-:S07]  /*7c50*/  FMUL.FTZ R34, R90, R34 ;  /* 0x000000225a227220 */ /* 0x000fce0000410000 */
[----:B------:R2:W-:Y:S01]  /*7c60*/  MUFU.EX2 R27, R223 ;  /* 0x000000df001b7308 */ /* 0x0005e20000000800 */
[----:B-1----:R-:W-:Y:S01]  /*7c70*/  FADD.FTZ R225, R32, -R228 ;  /* 0x800000e420e17221 */ /* 0x002fe20000010000 */
[----:B------:R-:W-:Y:S01]  /*7c80*/  FADD.FTZ R228, R33, -R230 ;  /* 0x800000e621e47221 */ /* 0x000fe20000010000 */
[----:B------:R-:W-:-:S05]  /*7c90*/  FFMA.FTZ R33, -R6, R6, 1 ;  /* 0x3f80000006217423 */ /* 0x000fca0000010106 */
[----:B------:R1:W-:Y:S01]  /*7ca0*/  MUFU.EX2 R32, R224 ;  /* 0x000000e000207308 */ /* 0x0003e20000000800 */
[----:B--2---:R-:W-:Y:S01]  /*7cb0*/  FFMA.FTZ R223, -R5, R5, 1 ;  /* 0x3f80000005df7423 */ /* 0x004fe20000010105 */
[----:B------:R-:W-:Y:S01]  /*7cc0*/  FMUL.FTZ R232, R88, R232 ;  /* 0x000000e858e87220 */ /* 0x000fe20000410000 */
[----:B------:R-:W-:Y:S01]  /*7cd0*/  FMUL.FTZ R225, R15, R225 ;  /* 0x000000e10fe17220 */ /* 0x000fe20000410000 */
[----:B------:R-:W-:Y:S01]  /*7ce0*/  FFMA.FTZ R227, -R3, R3, 1 ;  /* 0x3f80000003e37423 */ /* 0x000fe20000010103 */
[----:B------:R-:W-:Y:S01]  /*7cf0*/  FMUL.FTZ R228, R92, R228 ;  /* 0x000000e45ce47220 */ /* 0x000fe20000410000 */
[----:B------:R-:W-:Y:S02]  /*7d00*/  VIADD R230, R9, 0x14 ;  /* 0x0000001409e67836 */ /* 0x000fe40000000000 */
[----:B------:R-:W-:Y:S01]  /*7d10*/  FMUL.FTZ R72, R72, R36 ;  /* 0x0000002448487220 */ /* 0x000fe20000410000 */
[----:B------:R-:W-:Y:S01]  /*7d20*/  FMUL.FTZ R37, R89, R37 ;  /* 0x0000002559257220 */ /* 0x000fe20000410000 */
[----:B-1----:R-:W-:Y:S01]  /*7d30*/  FMUL.FTZ R224, R117, R226 ;  /* 0x000000e275e07220 */ /* 0x002fe20000410000 */
[----:B------:R1:W5:Y:S04]  /*7d40*/  LDL.LU R6, [R1+0x44] ;  /* 0x0000440001067983 */ /* 0x0003680000300800 */
[----:B------:R2:W3:Y:S01]  /*7d50*/  LDS R226, [R10+0x380] ;  /* 0x000380000ae27984 */ /* 0x0004e20000000800 */
[----:B------:R-:W-:Y:S01]  /*7d60*/  FMUL.FTZ R224, R33, R224 ;  /* 0x000000e021e07220 */ /* 0x000fe20000410000 */
[----:B------:R-:W-:Y:S01]  /*7d70*/  FFMA.FTZ R33, -R4, R4, 1 ;  /* 0x3f80000004217423 */ /* 0x000fe20000010104 */
[----:B------:R-:W-:Y:S01]  /*7d80*/  FMUL.FTZ R223, R223, R232 ;  /* 0x000000e8dfdf7220 */ /* 0x000fe20000410000 */
[----:B------:R-:W-:Y:S01]  /*7d90*/  FMUL.FTZ R30, R227, R30 ;  /* 0x0000001ee31e7220 */ /* 0x000fe20000410000 */
[----:B------:R-:W-:Y:S01]  /*7da0*/  FMUL.FTZ R36, R96, R39 ;  /* 0x0000002760247220 */ /* 0x000fe20000410000 */
[----:B------:R1:W5:Y:S01]  /*7db0*/  LDL.LU R5, [R1+0x40] ;  /* 0x0000400001057983 */ /* 0x0003620000300800 */
[----:B--2---:R2:W-:Y:S01]  /*7dc0*/  MUFU.EX2 R10, R222 ;  /* 0x000000de000a7308 */ /* 0x0045e20000000800 */
[----:B------:R-:W-:Y:S01]  /*7dd0*/  IADD3 R232, R9, 0xc, RZ ;  /* 0x0000000c09e87810 */ /* 0x000fe20007ffe0ff */
[----:B------:R-:W-:Y:S01]  /*7de0*/  FMUL.FTZ R39, R73, R37 ;  /* 0x0000002549277220 */ /* 0x000fe20000410000 */
[----:B------:R1:W5:Y:S01]  /*7df0*/  LDL.LU R4, [R1+0x3c] ;  /* 0x00003c0001047983 */ /* 0x0003620000300800 */
[----:B--2---:R-:W-:Y:S01]  /*7e00*/  FMUL.FTZ R222, R33, R28 ;  /* 0x0000001c21de7220 */ /* 0x004fe20000410000 */
[----:B------:R-:W-:-:S03]  /*7e10*/  FFMA.FTZ R28, -R2, R2, 1 ;  /* 0x3f800000021c7423 */ /* 0x000fc60000010102 */
[----:B------:R2:W1:Y:S01]  /*7e20*/  MUFU.EX2 R33, R220 ;  /* 0x000000dc00217308 */ /* 0x0004620000000800 */
[----:B------:R-:W-:Y:S01]  /*7e30*/  FMUL.FTZ R37, R75, R36 ;  /* 0x000000244b257220 */ /* 0x000fe20000410000 */
[----:B------:R1:W5:Y:S04]  /*7e40*/  LDL.LU R3, [R1+0x38] ;  /* 0x0000380001037983 */ /* 0x0003680000300800 */
[----:B------:R1:W5:Y:S01]  /*7e50*/  LDL.LU R2, [R1+0x34] ;  /* 0x0000340001027983 */ /* 0x0003620000300800 */
[----:B------:R-:W-:Y:S01]  /*7e60*/  VIADD R234, R9, 0x1c ;  /* 0x0000001c09ea7836 */ /* 0x000fe20000000000 */
[----:B------:R-:W-:Y:S01]  /*7e70*/  MUFU.EX2 R36, R206 ;  /* 0x000000ce00247308 */ /* 0x000fe20000000800 */
[----:B--2---:R-:W-:Y:S01]  /*7e80*/  FMUL.FTZ R220, R14, R31 ;  /* 0x0000001f0edc7220 */ /* 0x004fe20000410000 */
[----:B------:R-:W-:Y:S01]  /*7e90*/  FMUL.FTZ R31, R28, R29 ;  /* 0x0000001d1c1f7220 */ /* 0x000fe20000410000 */
[----:B------:R-:W-:Y:S01]  /*7ea0*/  FFMA.FTZ R28, -R20, R20, 1 ;  /* 0x3f800000141c7423 */ /* 0x000fe20000010114 */
[----:B------:R-:W-:Y:S01]  /*7eb0*/  LDS R73, [R11+0x380] ;  /* 0x000380000b497984 */ /* 0x000fe20000000800 */
[----:B------:R-:W-:Y:S01]  /*7ec0*/  FMUL.FTZ R29, R237, R220 ;  /* 0x000000dced1d7220 */ /* 0x000fe20000410000 */
[----:B------:R-:W-:Y:S01]  /*7ed0*/  FFMA.FTZ R220, -R235, R235, 1 ;  /* 0x3f800000ebdc7423 */ /* 0x000fe200000101eb */
[----:B------:R-:W-:Y:S01]  /*7ee0*/  VIADD R235, R9, 0x8 ;  /* 0x0000000809eb7836 */ /* 0x000fe20000000000 */
[----:B------:R2:W1:Y:S02]  /*7ef0*/  MUFU.EX2 R20, R217 ;  /* 0x000000d900147308 */ /* 0x0004640000000800 */
[----:B------:R-:W-:Y:S01]  /*7f00*/  FMUL.FTZ R220, R220, R225 ;  /* 0x000000e1dcdc7220 */ /* 0x000fe20000410000 */
[----:B------:R-:W-:Y:S01]  /*7f10*/  FFMA.FTZ R225, -R19, R19, 1 ;  /* 0x3f80000013e17423 */ /* 0x000fe20000010113 */
[----:B---3--:R-:W3:Y:S03]  /*7f20*/  SHFL.IDX PT, R227, R226, R231, 0x1f ;  /* 0x00001fe7e2e37589 */ /* 0x008ee600000e0000 */
[----:B------:R-:W-:Y:S01]  /*7f30*/  FMUL.FTZ R225, R225, R228 ;  /* 0x000000e4e1e17220 */ /* 0x000fe20000410000 */
[----:B------:R4:W-:Y:S01]  /*7f40*/  MUFU.EX2 R19, R221 ;  /* 0x000000dd00137308 */ /* 0x0009e20000000800 */
[----:B--2---:R-:W-:Y:S01]  /*7f50*/  FMUL.FTZ R217, R28, R34 ;  /* 0x000000221cd97220 */ /* 0x004fe20000410000 */
[----:B------:R-:W-:Y:S01]  /*7f60*/  FFMA.FTZ R34, -R74, R74, 1 ;  /* 0x3f8000004a227423 */ /* 0x000fe2000001014a */
[----:B------:R-:W2:Y:S03]  /*7f70*/  SHFL.IDX PT, R28, R226, R9, 0x1f ;  /* 0x00001f09e21c7589 */ /* 0x000ea600000e0000 */
[----:B------:R-:W-:Y:S01]  /*7f80*/  FMUL.FTZ R38, R34, R38 ;  /* 0x0000002622267220 */ /* 0x000fe20000410000 */
[----:B------:R-:W1:Y:S01]  /*7f90*/  SHFL.IDX PT, R74, R226, R115, 0x1f ;  /* 0x00001f73e24a7589 */ /* 0x000e6200000e0000 */
[----:B------:R3:W-:Y:S01]  /*7fa0*/  MUFU.EX2 R34, R219 ;  /* 0x000000db00227308 */ /* 0x0007e20000000800 */
[----:B----4-:R-:W-:-:S02]  /*7fb0*/  FMUL.FTZ R221, R21, R35 ;  /* 0x0000002315dd7220 */ /* 0x010fc40000410000 */
[----:B------:R-:W4:Y:S04]  /*7fc0*/  SHFL.IDX PT, R228, R226, R230, 0x1f ;  /* 0x00001fe6e2e47589 */ /* 0x000f2800000e0000 */
[----:B------:R-:W-:Y:S01]  /*7fd0*/  SHFL.IDX PT, R229, R226, R233, 0x1f ;  /* 0x00001fe9e2e57589 */ /* 0x000fe200000e0000 */
[----:B------:R2:W-:Y:S03]  /*7fe0*/  MUFU.EX2 R21, R218 ;  /* 0x000000da00157308 */ /* 0x0005e60000000800 */
[----:B---3--:R-:W3:Y:S01]  /*7ff0*/  SHFL.IDX PT, R219, R226, R232, 0x1f ;  /* 0x00001fe8e2db7589 */ /* 0x008ee200000e0000 */
[--C-:B------:R-:W-:Y:S01]  /*8000*/  FADD.FTZ R48, R48, -R227.reuse ;  /* 0x800000e330307221 */ /* 0x100fe20000010000 */
[----:B------:R-:W-:-:S03]  /*8010*/  FADD.FTZ R50, R50, -R227 ;  /* 0x800000e332327221 */ /* 0x000fc60000010000 */
[----:B------:R-:W3:Y:S01]  /*8020*/  MUFU.EX2 R35, R216 ;  /* 0x000000d800237308 */ /* 0x000ee20000000800 */
[----:B--2---:R-:W2:Y:S01]  /*8030*/  SHFL.IDX PT, R218, R226, R235, 0x1f ;  /* 0x00001febe2da7589 */ /* 0x004ea200000e0000 */
[--C-:B------:R-:W-:Y:S01]  /*8040*/  FADD.FTZ R40, R40, -R28.reuse ;  /* 0x8000001c28287221 */ /* 0x100fe20000010000 */
[----:B------:R-:W-:Y:S01]  /*8050*/  FADD.FTZ R28, R42, -R28 ;  /* 0x8000001c2a1c7221 */ /* 0x000fe20000010000 */
[----:B------:R-:W-:Y:S01]  /*8060*/  FFMA.FTZ R42, -R77, R77, 1 ;  /* 0x3f8000004d2a7423 */ /* 0x000fe2000001014d */
[----:B------:R-:W-:Y:S01]  /*8070*/  SHFL.IDX PT, R226, R226, R234, 0x1f ;  /* 0x00001feae2e27589 */ /* 0x000fe200000e0000 */
[--C-:B-1----:R-:W-:Y:S01]  /*8080*/  FADD.FTZ R41, R41, -R74.reuse ;  /* 0x8000004a29297221 */ /* 0x102fe20000010000 */
[----:B------:R-:W-:Y:S01]  /*8090*/  FMUL.FTZ R75, R94, R40 ;  /* 0x000000285e4b7220 */ /* 0x000fe20000410000 */
[----:B------:R-:W-:Y:S01]  /*80a0*/  FMUL.FTZ R77, R13, R28 ;  /* 0x0000001c0d4d7220 */ /* 0x000fe20000410000 */
[----:B------:R-:W-:Y:S01]  /*80b0*/  FADD.FTZ R43, R43, -R74 ;  /* 0x8000004a2b2b7221 */ /* 0x000fe20000010000 */
[--C-:B----4-:R-:W-:Y:S01]  /*80c0*/  FADD.FTZ R49, R49, -R228.reuse ;  /* 0x800000e431317221 */ /* 0x110fe20000010000 */
[----:B------:R-:W-:Y:S01]  /*80d0*/  FADD.FTZ R51, R51, -R228 ;  /* 0x800000e433337221 */ /* 0x000fe20000010000 */
[----:B------:R-:W-:Y:S01]  /*80e0*/  FMUL.FTZ R11, R78, R77 ;  /* 0x0000004d4e0b7220 */ /* 0x000fe20000410000 */
[----:B------:R-:W-:Y:S01]  /*80f0*/  SHFL.IDX PT, R74, R73, R232, 0x1f ;  /* 0x00001fe8494a7589 */ /* 0x000fe200000e0000 */
[----:B------:R-:W-:Y:S01]  /*8100*/  FMUL.FTZ R49, R33, R49 ;  /* 0x0000003121317220 */ /* 0x000fe20000410000 */
[----:B------:R-:W-:Y:S01]  /*8110*/  FMUL.FTZ R40, R93, R43 ;  /* 0x0000002b5d287220 */ /* 0x000fe20000410000 */
[----:B------:R-:W-:Y:S01]  /*8120*/  FFMA.FTZ R43, -R82, R82, 1 ;  /* 0x3f800000522b7423 */ /* 0x000fe20000010152 */
[----:B------:R-:W1:Y:S01]  /*8130*/  SHFL.IDX PT, R78, R73, R115, 0x1f ;  /* 0x00001f73494e7589 */ /* 0x000e6200000e0000 */
[--C-:B---3--:R-:W-:Y:S01]  /*8140*/  FADD.FTZ R45, R45, -R219.reuse ;  /* 0x800000db2d2d7221 */ /* 0x108fe20000010000 */
[----:B------:R-:W-:Y:S01]  /*8150*/  FADD.FTZ R47, R47, -R219 ;  /* 0x800000db2f2f7221 */ /* 0x000fe20000010000 */
[----:B------:R-:W-:Y:S01]  /*8160*/  FMUL.FTZ R219, R95, R41 ;  /* 0x000000295fdb7220 */ /* 0x000fe20000410000 */
[----:B------:R-:W-:Y:S01]  /*8170*/  FMUL.FTZ R41, R76, R75 ;  /* 0x0000004b4c297220 */ /* 0x000fe20000410000 */
[----:B------:R-:W-:Y:S01]  /*8180*/  FMUL.FTZ R28, R25, R45 ;  /* 0x0000002d191c7220 */ /* 0x000fe20000410000 */
[----:B------:R-:W3:Y:S01]  /*8190*/  SHFL.IDX PT, R77, R73, R231, 0x1f ;  /* 0x00001fe7494d7589 */ /* 0x000ee200000e0000 */
[--C-:B--2---:R-:W-:Y:S01]  /*81a0*/  FADD.FTZ R44, R44, -R218.reuse ;  /* 0x800000da2c2c7221 */ /* 0x104fe20000010000 */
[----:B------:R-:W-:Y:S01]  /*81b0*/  FADD.FTZ R46, R46, -R218 ;  /* 0x800000da2e2e7221 */ /* 0x000fe20000010000 */
[----:B------:R-:W-:Y:S01]  /*81c0*/  FMUL.FTZ R45, R81, R28 ;  /* 0x0000001c512d7220 */ /* 0x000fe20000410000 */
[----:B------:R-:W-:Y:S01]  /*81d0*/  FMUL.FTZ R28, R27, R47 ;  /* 0x0000002f1b1c7220 */ /* 0x000fe20000410000 */
[----:B------:R-:W-:Y:S01]  /*81e0*/  FMUL.FTZ R75, R12, R44 ;  /* 0x0000002c0c4b7220 */ /* 0x000fe20000410000 */
[----:B------:R-:W-:Y:S01]  /*81f0*/  FMUL.FTZ R47, R32, R48 ;  /* 0x00000030202f7220 */ /* 0x000fe20000410000 */
[----:B------:R-:W2:Y:S01]  /*8200*/  SHFL.IDX PT, R81, R73, R9, 0x1f ;  /* 0x00001f0949517589 */ /* 0x000ea200000e0000 */
        /* <DEDUP_REMOVED lines=10> */
[----:B------:R-:W4:Y:S01]  /*82b0*/  LDL R99, [R1+0x1c] ;  /* 0x00001c0001637983 */ /* 0x000f220000100800 */
[----:B------:R-:W-:Y:S01]  /*82c0*/  FFMA.FTZ R46, -R98, R98, 1 ;  /* 0x3f800000622e7423 */ /* 0x000fe20000010162 */
[----:B-1----:R-:W-:Y:S01]  /*82d0*/  FADD.FTZ R59, R59, -R78 ;  /* 0x8000004e3b3b7221 */ /* 0x002fe20000010000 */
[----:B------:R-:W-:Y:S01]  /*82e0*/  FADD.FTZ R61, R61, -R74 ;  /* 0x8000004a3d3d7221 */ /* 0x000fe20000010000 */
[----:B------:R-:W1:Y:S01]  /*82f0*/  SHFL.IDX PT, R79, R73, R235, 0x1f ;  /* 0x00001feb494f7589 */ /* 0x000e6200000e0000 */
[----:B------:R-:W-:Y:S01]  /*8300*/  FMUL.FTZ R46, R46, R75 ;  /* 0x0000004b2e2e7220 */ /* 0x000fe20000410000 */
[--C-:B------:R-:W-:Y:S01]  /*8310*/  FADD.FTZ R55, R55, -R226.reuse ;  /* 0x800000e237377221 */ /* 0x100fe20000010000 */
[----:B------:R-:W1:Y:S01]  /*8320*/  MUFU.EX2 R206, R209 ;  /* 0x000000d100ce7308 */ /* 0x000e620000000800 */
[----:B------:R-:W1:Y:S01]  /*8330*/  SHFL.IDX PT, R28, R73, R230, 0x1f ;  /* 0x00001fe6491c7589 */ /* 0x000e6200000e0000 */
[--C-:B------:R-:W-:Y:S01]  /*8340*/  FADD.FTZ R52, R52, -R229.reuse ;  /* 0x800000e534347221 */ /* 0x100fe20000010000 */
[----:B------:R-:W-:Y:S01]  /*8350*/  FADD.FTZ R54, R54, -R229 ;  /* 0x800000e536367221 */ /* 0x000fe20000010000 */
[----:B------:R-:W-:Y:S01]  /*8360*/  FADD.FTZ R53, R53, -R226 ;  /* 0x800000e235357221 */ /* 0x000fe20000010000 */
[----:B------:R-:W1:Y:S01]  /*8370*/  SHFL.IDX PT, R76, R73, R234, 0x1f ;  /* 0x00001fea494c7589 */ /* 0x000e6200000e0000 */
[----:B---3--:R-:W-:-:S02]  /*8380*/  FADD.FTZ R66, R66, -R77 ;  /* 0x8000004d42427221 */ /* 0x008fc40000010000 */
[----:B------:R-:W3:Y:S01]  /*8390*/  MUFU.EX2 R213, R213 ;  /* 0x000000d500d57308 */ /* 0x000ee20000000800 */
[----:B------:R2:W3:Y:S01]  /*83a0*/  SHFL.IDX PT, R75, R73, R233, 0x1f ;  /* 0x00001fe9494b7589 */ /* 0x0004e200000e0000 */
[----:B------:R-:W-:Y:S01]  /*83b0*/  FFMA.FTZ R82, -R114, R114, 1 ;  /* 0x3f80000072527423 */ /* 0x000fe20000010172 */
[----:B------:R-:W-:Y:S01]  /*83c0*/  FMUL.FTZ R42, R42, R219 ;  /* 0x000000db2a2a7220 */ /* 0x000fe20000410000 */
[----:B------:R-:W-:Y:S01]  /*83d0*/  FMUL.FTZ R47, R194, R47 ;  /* 0x0000002fc22f7220 */ /* 0x000fe20000410000 */
[----:B--2---:R-:W-:Y:S01]  /*83e0*/  FADD.FTZ R73, R56, -R81 ;  /* 0x8000005138497221 */ /* 0x004fe20000010000 */
[----:B------:R-:W-:Y:S01]  /*83f0*/  FADD.FTZ R56, R57, -R78 ;  /* 0x8000004e39387221 */ /* 0x000fe20000010000 */
[----:B------:R-:W-:Y:S01]  /*8400*/  FADD.FTZ R78, R63, -R74 ;  /* 0x8000004a3f4e7221 */ /* 0x000fe20000010000 */
[----:B------:R-:W-:Y:S01]  /*8410*/  FFMA.FTZ R74, -R104, R104, 1 ;  /* 0x3f800000684a7423 */ /* 0x000fe20000010168 */
[----:B------:R-:W-:Y:S01]  /*8420*/  FMUL.FTZ R73, R36, R73 ;  /* 0x0000004924497220 */ /* 0x000fe20000410000 */
[----:B------:R-:W-:Y:S01]  /*8430*/  FADD.FTZ R57, R64, -R77 ;  /* 0x8000004d40397221 */ /* 0x000fe20000010000 */
[----:B------:R-:W-:-:S02]  /*8440*/  FFMA.FTZ R77, -R105, R105, 1 ;  /* 0x3f800000694d7423 */ /* 0x000fc40000010169 */
[----:B------:R-:W-:Y:S01]  /*8450*/  FMUL.FTZ R74, R74, R73 ;  /* 0x000000494a4a7220 */ /* 0x000fe20000410000 */
[----:B------:R-:W-:Y:S01]  /*8460*/  FMUL.FTZ R56, R211, R56 ;  /* 0x00000038d3387220 */ /* 0x000fe20000410000 */
[----:B------:R-:W2:Y:S01]  /*8470*/  MUFU.EX2 R73, R214 ;  /* 0x000000d600497308 */ /* 0x000ea20000000800 */
[----:B------:R-:W-:Y:S01]  /*8480*/  FMUL.FTZ R80, R35, R55 ;  /* 0x0000003723507220 */ /* 0x000fe20000410000 */
[--C-:B-1----:R-:W-:Y:S01]  /*8490*/  FADD.FTZ R55, R60, -R79.reuse ;  /* 0x8000004f3c377221 */ /* 0x102fe20000010000 */
[----:B------:R-:W-:Y:S01]  /*84a0*/  FADD.FTZ R62, R62, -R79 ;  /* 0x8000004f3e3e7221 */ /* 0x000fe20000010000 */
[----:B------:R-:W-:Y:S01]  /*84b0*/  FMUL.FTZ R77, R77, R56 ;  /* 0x000000384d4d7220 */ /* 0x000fe20000410000 */
[----:B------:R-:W-:Y:S01]  /*84c0*/  FADD.FTZ R58, R58, -R81 ;  /* 0x800000513a3a7221 */ /* 0x000fe20000010000 */
[----:B------:R-:W-:Y:S01]  /*84d0*/  FFMA.FTZ R79, -R111, R111, 1 ;  /* 0x3f8000006f4f7423 */ /* 0x000fe2000001016f */
[----:B------:R-:W-:Y:S01]  /*84e0*/  FMUL.FTZ R56, R203, R78 ;  /* 0x0000004ecb387220 */ /* 0x000fe20000410000 */
[----:B------:R-:W-:Y:S01]  /*84f0*/  FFMA.FTZ R51, -R102, R102, 1 ;  /* 0x3f80000066337423 */ /* 0x000fe20000010166 */
[----:B------:R-:W-:Y:S01]  /*8500*/  FMUL.FTZ R83, R19, R52 ;  /* 0x0000003413537220 */ /* 0x000fe20000410000 */
[----:B------:R-:W-:Y:S01]  /*8510*/  FMUL.FTZ R54, R21, R54 ;  /* 0x0000003615367220 */ /* 0x000fe20000410000 */
[--C-:B------:R-:W-:Y:S01]  /*8520*/  FADD.FTZ R60, R65, -R28.reuse ;  /* 0x8000001c413c7221 */ /* 0x100fe20000010000 */
[----:B------:R-:W-:Y:S01]  /*8530*/  FADD.FTZ R67, R67, -R28 ;  /* 0x8000001c43437221 */ /* 0x000fe20000010000 */
[----:B------:R-:W-:Y:S01]  /*8540*/  FMUL.FTZ R52, R34, R53 ;  /* 0x0000003522347220 */ /* 0x000fe20000410000 */
[--C-:B------:R-:W-:Y:S01]  /*8550*/  FADD.FTZ R28, R69, -R76.reuse ;  /* 0x8000004c451c7221 */ /* 0x100fe20000010000 */
[----:B------:R-:W-:Y:S01]  /*8560*/  FMUL.FTZ R69, R199, R58 ;  /* 0x0000003ac7457220 */ /* 0x000fe20000410000 */
[----:B------:R-:W-:Y:S01]  /*8570*/  FMUL.FTZ R79, R79, R56 ;  /* 0x000000384f4f7220 */ /* 0x000fe20000410000 */
[--C-:B---3--:R-:W-:Y:S01]  /*8580*/  FADD.FTZ R63, R68, -R75.reuse ;  /* 0x8000004b443f7221 */ /* 0x108fe20000010000 */
        /* <DEDUP_REMOVED lines=9> */
[----:B------:R-:W-:Y:S01]  /*8620*/  FADD.FTZ R64, R71, -R76 ;  /* 0x8000004c47407221 */ /* 0x000fe20000010000 */
[----:B------:R-:W-:Y:S01]  /*8630*/  FMUL.FTZ R52, R103, R80 ;  /* 0x0000005067347220 */ /* 0x000fe20000410000 */
        /* <DEDUP_REMOVED lines=278> */
.L_x_2858:
        /* <DEDUP_REMOVED lines=58> */
.L_x_2859:
        /* <DEDUP_REMOVED lines=12> */
.L_x_2849:
        /* <DEDUP_REMOVED lines=34> */
.L_x_2829:
[----:B------:R-:W-:Y:S05]  /*9e20*/  @P0 BRA `(.L_x_2828) ;  /* 0x0000004000f40947 */ /* 0x000fea0003800000 */
[----:B------:R-:W1:Y:S01]  /*9e30*/  LDC R12, c[0x0][0x850] ;  /* 0x00021400ff0c7b82 */ /* 0x000e620000000800 */
[----:B------:R-:W2:Y:S01]  /*9e40*/  S2R R20, SR_TID.X ;  /* 0x0000000000147919 */ /* 0x000ea20000002100 */
[----:B------:R-:W-:Y:S01]  /*9e50*/  ULOP3.LUT UR4, URZ, UR38, URZ, 0x33, !UPT ;  /* 0x000000263f047292 */ /* 0x000fe2000f8e333f */
[----:B------:R-:W-:Y:S01]  /*9e60*/  MOV R7, UR40 ;  /* 0x0000002800077c02 */ /* 0x000fe20008000f00 */
[----:B------:R-:W-:Y:S01]  /*9e70*/  ULDC.64 UR6, c[0x0][0x840] ;  /* 0x0002100000067ab9 */ /* 0x000fe20000000a00 */
[----:B------:R-:W3:Y:S01]  /*9e80*/  S2R R21, SR_CgaCtaId ;  /* 0x0000000000157919 */ /* 0x000ee20000008800 */
[----:B------:R-:W-:Y:S02]  /*9e90*/  MOV R10, 0x400 ;  /* 0x00000400000a7802 */ /* 0x000fe40000000f00 */
[----:B------:R-:W4:Y:S08]  /*9ea0*/  LDC R2, c[0x0][0x8b4] ;  /* 0x00022d00ff027b82 */ /* 0x000f300000000800 */
[----:B------:R-:W5:Y:S01]  /*9eb0*/  LDC.64 R14, c[0x0][0x820] ;  /* 0x00020800ff0e7b82 */ /* 0x000f620000000a00 */
[----:B-1----:R-:W-:-:S07]  /*9ec0*/  ISETP.NE.AND P0, PT, R12, 0x1, PT ;  /* 0x000000010c00780c */ /* 0x002fce0003f05270 */
[----:B------:R-:W1:Y:S01]  /*9ed0*/  LDC.64 R16, c[0x0][0x848] ;  /* 0x00021200ff107b82 */ /* 0x000e620000000a00 */
[----:B----4-:R-:W-:Y:S01]  /*9ee0*/  VIADD R18, R2, UR4 ;  /* 0x0000000402127c36 */ /* 0x010fe20008000000 */
[----:B------:R-:W-:Y:S01]  /*9ef0*/  ULDC.64 UR4, c[0x0][0x818] ;  /* 0x0002060000047ab9 */ /* 0x000fe20000000a00 */
[----:B--2---:R-:W-:-:S05]  /*9f00*/  VIADD R19, R20, 0xffffff80 ;  /* 0xffffff8014137836 */ /* 0x004fca0000000000 */
[----:B------:R-:W2:Y:S01]  /*9f10*/  @P0 LDC R0, c[0x0][0x854] ;  /* 0x00021500ff000b82 */ /* 0x000ea20000000800 */
[----:B------:R-:W-:Y:S02]  /*9f20*/  SHF.L.U32 R4, R18, 0xd, RZ ;  /* 0x0000000d12047819 */ /* 0x000fe400000006ff */
[----:B------:R-:W-:Y:S02]  /*9f30*/  SHF.R.S32.HI R2, RZ, 0x1f, R19 ;  /* 0x0000001fff027819 */ /* 0x000fe40000011413 */
[----:B------:R-:W-:Y:S02]  /*9f40*/  SHF.R.S32.HI R5, RZ, 0x1f, R4 ;  /* 0x0000001fff057819 */ /* 0x000fe40000011404 */
[----:B------:R-:W-:Y:S01]  /*9f50*/  LEA.HI R9, R2, R19, RZ, 0x7 ;  /* 0x0000001302097211 */ /* 0x000fe200078f38ff */
[----:B------:R-:W4:Y:S01]  /*9f60*/  @P0 LDC R3, c[0x0][0x858] ;  /* 0x00021600ff030b82 */ /* 0x000f220000000800 */
[----:B---3--:R-:W-:Y:S01]  /*9f70*/  LEA R21, R21, R10, 0x18 ;  /* 0x0000000a15157211 */ /* 0x008fe200078ec0ff */
[----:B--2---:R-:W-:-:S05]  /*9f80*/  @P0 IMAD.HI.U32 R0, R0, UR40, RZ ;  /* 0x0000002800000c27 */ /* 0x004fca000f8e00ff */
[----:B----4-:R-:W-:-:S04]  /*9f90*/  @P0 SHF.R.U32.HI R7, RZ, R3, R0 ;  /* 0x00000003ff070219 */ /* 0x010fc80000011600 */
[----:B------:R-:W-:Y:S01]  /*9fa0*/  SHF.R.S32.HI R8, RZ, 0x1f, R7 ;  /* 0x0000001fff087819 */ /* 0x000fe20000011407 */
[----:B------:R-:W-:-:S04]  /*9fb0*/  IMAD.WIDE.U32 R2, R7, UR4, R4 ;  /* 0x0000000407027c25 */ /* 0x000fc8000f8e0004 */
[C---:B------:R-:W-:Y:S02]  /*9fc0*/  IMAD R6, R8.reuse, UR6, RZ ;  /* 0x0000000608067c24 */ /* 0x040fe4000f8e02ff */
[----:B------:R-:W-:Y:S01]  /*9fd0*/  IMAD R0, R8, UR4, RZ ;  /* 0x0000000408007c24 */ /* 0x000fe2000f8e02ff */
[----:B------:R-:W-:Y:S01]  /*9fe0*/  USHF.R.S32.HI UR4, URZ, 0x1f, UR39 ;  /* 0x0000001f3f047899 */ /* 0x000fe20008011427 */
[C---:B------:R-:W-:Y:S02]  /*9ff0*/  IMAD R13, R7.reuse, UR7, R6 ;  /* 0x00000007070d7c24 */ /* 0x040fe4000f8e0206 */
[----:B------:R-:W-:Y:S01]  /*a000*/  IMAD R11, R7, UR5, R0 ;  /* 0x00000005070b7c24 */ /* 0x000fe2000f8e0200 */
[C---:B------:R-:W-:Y:S01]  /*a010*/  LOP3.LUT R0, R9.reuse, 0xfffff80, RZ, 0xc0, !PT ;  /* 0x0fffff8009007812 */ /* 0x040fe200078ec0ff */
[----:B------:R-:W-:Y:S02]  /*a020*/  IMAD.SHL.U32 R6, R9, 0x20, RZ ;  /* 0x0000002009067824 */ /* 0x000fe400078e00ff */
[----:B------:R-:W-:Y:S01]  /*a030*/  IMAD.WIDE.U32 R4, R7, UR6, R4 ;  /* 0x0000000607047c25 */ /* 0x000fe2000f8e0004 */
[----:B------:R-:W-:-:S02]  /*a040*/  IADD3 R3, R3, R11, RZ ;  /* 0x0000000b03037210 */ /* 0x000fc40007ffe0ff */
[----:B------:R-:W-:Y:S01]  /*a050*/  LOP3.LUT R9, R6, 0x3ffff000, RZ, 0xc0, !PT ;  /* 0x3ffff00006097812 */ /* 0x000fe200078ec0ff */
[----:B------:R-:W-:Y:S02]  /*a060*/  IMAD.IADD R0, R19, 0x1, -R0 ;  /* 0x0000000113007824 */ /* 0x000fe400078e0a00 */
[----:B------:R-:W-:Y:S02]  /*a070*/  IMAD.IADD R5, R5, 0x1, R13 ;  /* 0x0000000105057824 */ /* 0x000fe400078e020d */
[----:B-----5:R-:W-:Y:S02]  /*a080*/  IMAD R6, R14, UR4, RZ ;  /* 0x000000040e067c24 */ /* 0x020fe4000f8e02ff */
[----:B-1----:R-:W-:Y:S01]  /*a090*/  IMAD R10, R16, UR4, RZ ;  /* 0x00000004100a7c24 */ /* 0x002fe2000f8e02ff */
[----:B------:R-:W-:Y:S05]  /*a0a0*/  WARPSYNC.ALL ;  /* 0x0000000000007948 */ /* 0x000fea0003800000 */
[----:B------:R-:W-:-:S02]  /*a0b0*/  IMAD R0, R0, 0x4, R9 ;  /* 0x0000000400007824 */ /* 0x000fc400078e0209 */
[----:B------:R-:W-:Y:S02]  /*a0c0*/  IMAD R11, R15, UR39, R6 ;  /* 0x000000270f0b7c24 */ /* 0x000fe4000f8e0206 */
[----:B------:R-:W-:Y:S01]  /*a0d0*/  IMAD.WIDE.U32 R2, R14, UR39, R2 ;  /* 0x000000270e027c25 */ /* 0x000fe2000f8e0002 */
[----:B------:R-:W-:-:S03]  /*a0e0*/  LEA R0, R0, R21, 0x2 ;  /* 0x0000001500007211 */ /* 0x000fc600078e10ff */
[----:B------:R-:W-:Y:S02]  /*a0f0*/  IMAD R9, R17, UR39, R10 ;  /* 0x0000002711097c24 */ /* 0x000fe4000f8e020a */
[----:B------:R-:W-:-:S04]  /*a100*/  IMAD.WIDE.U32 R4, R16, UR39, R4 ;  /* 0x0000002710047c25 */ /* 0x000fc8000f8e0004 */
[----:B------:R-:W-:Y:S02]  /*a110*/  IMAD.IADD R11, R3, 0x1, R11 ;  /* 0x00000001030b7824 */ /* 0x000fe400078e020b */
[----:B------:R-:W-:Y:S01]  /*a120*/  IMAD.IADD R10, R5, 0x1, R9 ;  /* 0x00000001050a7824 */ /* 0x000fe200078e0209 */
[----:B------:R-:W-:Y:S01]  /*a130*/  BAR.SYNC.DEFER_BLOCKING 0x1, 0x100 ;  /* 0x0044000000007b1d */ /* 0x000fe20000010000 */
[----:B------:R-:W-:Y:S02]  /*a140*/  ISETP.NE.AND P0, PT, R19, RZ, PT ;  /* 0x000000ff1300720c */ /* 0x000fe40003f05270 */
[----:B------:R-:W-:-:S03]  /*a150*/  ISETP.NE.AND P1, PT, R20, 0x80, PT ;  /* 0x000000801400780c */ /* 0x000fc60003f25270 */
        /* <DEDUP_REMOVED lines=9> */
[----:B------:R-:W-:Y:S02]  /*a1f0*/  SHF.R.S32.HI R9, RZ, 0x1f, R6 ;  /* 0x0000001fff097819 */ /* 0x000fe40000011406 */
[----:B------:R-:W-:-:S04]  /*a200*/  IADD3 R6, P2, P3, R6, UR4, R7 ;  /* 0x0000000406067c10 */ /* 0x000fc8000fb5e007 */
[----:B------:R-:W-:Y:S01]  /*a210*/  IADD3.X R9, R9, UR5, R8, P2, P3 ;  /* 0x0000000509097c10 */ /* 0x000fe200097e6408 */
[----:B------:R3:W-:Y:S01]  /*a220*/  STS.128 [R0], R152 ;  /* 0x0000009800007388 */ /* 0x0007e20000000c00 */
[C---:B------:R-:W-:Y:S01]  /*a230*/  SHF.L.U32 R18, R6.reuse, 0x2, RZ ;  /* 0x0000000206127819 */ /* 0x040fe200000006ff */
[----:B------:R-:W-:Y:S01]  /*a240*/  ULDC.64 UR4, c[0x0][0x868] ;  /* 0x00021a0000047ab9 */ /* 0x000fe20000000a00 */
[----:B------:R-:W-:Y:S01]  /*a250*/  SHF.L.U64.HI R13, R6, 0x2, R9 ;  /* 0x00000002060d7819 */ /* 0x000fe20000010209 */
[----:B------:R3:W-:Y:S01]  /*a260*/  STS.128 [R0+0x800], R156 ;  /* 0x0008009c00007388 */ /* 0x0007e20000000c00 */
[----:B------:R-:W-:Y:S01]  /*a270*/  IADD3 R6, P4, R18, UR4, RZ ;  /* 0x0000000412067c10 */ /* 0x000fe2000ff9e0ff */
[----:B------:R-:W-:Y:S01]  /*a280*/  IMAD.MOV R9, RZ, RZ, -R7 ;  /* 0x000000ffff097224 */ /* 0x000fe200078e0a07 */
[----:B-1----:R-:W-:Y:S01]  /*a290*/  LEA R14, P2, R2, R14, 0x2 ;  /* 0x0000000e020e7211 */ /* 0x002fe200078410ff */
[----:B------:R3:W-:Y:S01]  /*a2a0*/  STS.128 [R0+0x1000], R160 ;  /* 0x001000a000007388 */ /* 0x0007e20000000c00 */
[----:B------:R-:W-:Y:S01]  /*a2b0*/  IADD3.X R7, R13, UR5, RZ, P4, !PT ;  /* 0x000000050d077c10 */ /* 0x000fe2000a7fe4ff */
[----:B------:R-:W-:-:S02]  /*a2c0*/  IMAD R9, R12, R9, UR40 ;  /* 0x000000280c097e24 */ /* 0x000fc4000f8e0209 */
[----:B------:R3:W-:Y:S01]  /*a2d0*/  STS.128 [R0+0x1800], R164 ;  /* 0x001800a400007388 */ /* 0x0007e20000000c00 */
[----:B--2---:R-:W-:-:S03]  /*a2e0*/  LEA R16, P3, R4, R16, 0x2 ;  /* 0x0000001004107211 */ /* 0x004fc600078610ff */
[----:B------:R3:W-:Y:S04]  /*a2f0*/  STS.128 [R0+0x2000], R168 ;  /* 0x002000a800007388 */ /* 0x0007e80000000c00 */
[----:B------:R3:W-:Y:S04]  /*a300*/  STS.128 [R0+0x2800], R172 ;  /* 0x002800ac00007388 */ /* 0x0007e80000000c00 */
[----:B------:R3:W-:Y:S04]  /*a310*/  STS.128 [R0+0x3000], R176 ;  /* 0x003000b000007388 */ /* 0x0007e80000000c00 */
[----:B------:R3:W-:Y:S01]  /*a320*/  STS.128 [R0+0x3800], R180 ;  /* 0x003800b400007388 */ /* 0x0007e20000000c00 */
[----:B------:R-:W-:Y:S05]  /*a330*/  @P0 BRA `(.L_x_2862) ;  /* 0x0000000000140947 */ /* 0x000fea0003800000 */
.L_x_2863:
[----:B------:R-:W2:Y:S04]  /*a340*/  LDG.E.STRONG.GPU R8, desc[UR36][R6.64] ;  /* 0x0000002406087981 */ /* 0x000ea8000c1ef900 */
[----:B--2---:R-:W-:Y:S01]  /*a350*/  CCTL.IVALL ;  /* 0x00000000ff00798f */ /* 0x004fe20002000000 */
[----:B------:R-:W-:Y:S05]  /*a360*/  YIELD ;  /* 0x0000000000007946 */ /* 0x000fea0003800000 */
[----:B------:R-:W-:-:S13]  /*a370*/  ISETP.NE.AND P0, PT, R8, R9, PT ;  /* 0x000000090800720c */ /* 0x000fda0003f05270 */
[----:B------:R-:W-:Y:S05]  /*a380*/  @P0 BRA `(.L_x_2863) ;  /* 0xfffffffc00ec0947 */ /* 0x000fea000383ffff */
.L_x_2862:
[----:B------:R-:W-:Y:S05]  /*a390*/  BSYNC B0 ;  /* 0x0000000000007941 */ /* 0x000fea0003800000 */
.L_x_2861:
[----:B------:R-:W-:Y:S01]  /*a3a0*/  UMOV UR4, 0xffffffff ;  /* 0xffffffff00047882 */ /* 0x000fe20000000000 */
[----:B------:R-:W-:Y:S02]  /*a3b0*/  LEA.HI.X R11, R2, R15, R11, 0x2, P2 ;  /* 0x0000000f020b7211 */ /* 0x000fe400010f140b */
[----:B------:R-:W-:Y:S01]  /*a3c0*/  LEA.HI.X R10, R4, R17, R10, 0x2, P3 ;  /* 0x00000011040a7211 */ /* 0x000fe200018f140a */
[----:B------:R-:W-:Y:S06]  /*a3d0*/  BRA.DIV UR4, `(.L_x_2864) ;  /* 0x0000004204107947 */ /* 0x000fec000b800000 */
[----:B------:R-:W-:Y:S01]  /*a3e0*/  NOP ;  /* 0x0000000000007918 */ /* 0x000fe20000000000 */
.L_x_2953:
        /* <DEDUP_REMOVED lines=17> */
.L_x_2867:
[----:B------:R-:W-:Y:S01]  /*a500*/  @P0 ELECT P2, URZ, PT ;  /* 0x00000000003f082f */ /* 0x000fe20003840000 */
[----:B------:R1:W-:-:S12]  /*a510*/  UBLKRED.G.S.ADD.F32.RN [UR4], [UR6], UR7, desc[UR8] ;  /* 0x00000804060073bb */ /* 0x0003d800080a1407 */
[----:B------:R-:W-:Y:S02]  /*a520*/  @P2 PLOP3.LUT P0, PT, P2, PT, PT, 0x8, 0x0 ;  /* 0x000000000000281c */ /* 0x000fe4000170e170 */
[----:B------:R-:W-:-:S11]  /*a530*/  PLOP3.LUT P2, PT, PT, PT, PT, 0x8, 0x0 ;  /* 0x000000000000781c */ /* 0x000fd60003f4e170 */
[----:B-1----:R-:W-:Y:S05]  /*a540*/  @P0 BRA.U.ANY `(.L_x_2867) ;  /* 0xfffffffd00ec0947 */ /* 0x002fea000393ffff */
[----:B------:R0:W-:Y:S01]  /*a550*/  UTMACMDFLUSH ;  /* 0x00000000000079b7 */ /* 0x0001e20000000000 */
[----:B------:R-:W-:-:S04]  /*a560*/  DEPBAR.LE SB0, 0x0 ;  /* 0x000080000000791a */ /* 0x000fc80000000000 */
.L_x_2866:
[----:B------:R-:W-:Y:S05]  /*a570*/  BSYNC B0 ;  /* 0x0000000000007941 */ /* 0x000fea0003800000 */
.L_x_2865:
        /* <DEDUP_REMOVED lines=14> */
.L_x_2869:
[----:B------:R-:W-:Y:S05]  /*a660*/  BSYNC B0 ;  /* 0x0000000000007941 */ /* 0x000fea0003800000 */
.L_x_2868:
        /* <DEDUP_REMOVED lines=14> */
.L_x_2872:
[----:B-1-3--:R-:W2:Y:S04]  /*a750*/  LDG.E.STRONG.GPU R0, desc[UR36][R2.64] ;  /* 0x0000002402007981 */ /* 0x00aea8000c1ef900 */
[----:B--2---:R-:W-:Y:S01]  /*a760*/  CCTL.IVALL ;  /* 0x00000000ff00798f */ /* 0x004fe20002000000 */
[----:B------:R-:W-:Y:S05]  /*a770*/  YIELD ;  /* 0x0000000000007946 */ /* 0x000fea0003800000 */
[----:B------:R-:W-:-:S13]  /*a780*/  ISETP.NE.AND P0, PT, R0, R9, PT ;  /* 0x000000090000720c */ /* 0x000fda0003f05270 */
[----:B------:R-:W-:Y:S05]  /*a790*/  @P0 BRA `(.L_x_2872) ;  /* 0xfffffffc00ec0947 */ /* 0x000fea000383ffff */
.L_x_2871:
[----:B------:R-:W-:Y:S05]  /*a7a0*/  BSYNC B0 ;  /* 0x0000000000007941 */ /* 0x000fea0003800000 */
.L_x_2870:
[----:B------:R-:W-:-:S03]  /*a7b0*/  UMOV UR4, 0xffffffff ;  /* 0xffffffff00047882 */ /* 0x000fc60000000000 */
[----:B------:R-:W-:Y:S05]  /*a7c0*/  BRA.DIV UR4, `(.L_x_2873) ;  /* 0x0000003e04307947 */ /* 0x000fea000b800000 */
[----:B------:R-:W-:Y:S01]  /*a7d0*/  NOP ;  /* 0x0000000000007918 */ /* 0x000fe20000000000 */
.L_x_2956:
        /* <DEDUP_REMOVED lines=17> */
.L_x_2876:
[----:B------:R-:W-:Y:S01]  /*a8f0*/  @P0 ELECT P2, URZ, PT ;  /* 0x00000000003f082f */ /* 0x000fe20003840000 */
[----:B------:R2:W-:-:S12]  /*a900*/  UBLKRED.G.S.ADD.F32.RN [UR4], [UR6], UR7, desc[UR8] ;  /* 0x00000804060073bb */ /* 0x0005d800080a1407 */
[----:B------:R-:W-:Y:S02]  /*a910*/  @P2 PLOP3.LUT P0, PT, P2, PT, PT, 0x8, 0x0 ;  /* 0x000000000000281c */ /* 0x000fe4000170e170 */
[----:B------:R-:W-:-:S11]  /*a920*/  PLOP3.LUT P2, PT, PT, PT, PT, 0x8, 0x0 ;  /* 0x000000000000781c */ /* 0x000fd60003f4e170 */
[----:B--2---:R-:W-:Y:S05]  /*a930*/  @P0 BRA.U.ANY `(.L_x_2876) ;  /* 0xfffffffd00ec0947 */ /* 0x004fea000393ffff */
[----:B------:R0:W-:Y:S01]  /*a940*/  UTMACMDFLUSH ;  /* 0x00000000000079b7 */ /* 0x0001e20000000000 */
[----:B------:R-:W-:-:S04]  /*a950*/  DEPBAR.LE SB0, 0x0 ;  /* 0x000080000000791a */ /* 0x000fc80000000000 */
.L_x_2875:
[----:B------:R-:W-:Y:S05]  /*a960*/  BSYNC B0 ;  /* 0x0000000000007941 */ /* 0x000fea0003800000 */
.L_x_2874:
[----:B------:R-:W-:Y:S01]  /*a970*/  NOP ;  /* 0x0000000000007918 */ /* 0x000fe20000000000 */
[----:B------:R-:W-:Y:S05]  /*a980*/  @P1 BRA `(.L_x_2828) ;  /* 0x00000038001c1947 */ /* 0x000fea0003800000 */
[----:B------:R-:W-:Y:S01]  /*a990*/  MOV R5, 0x1 ;  /* 0x0000000100057802 */ /* 0x000fe20000000f00 */
        /* <DEDUP_REMOVED lines=11> */
.L_x_2824:
        /* <DEDUP_REMOVED lines=29> */
.L_x_2878:
[----:B------:R-:W-:Y:S01]  /*ac20*/  ULDC UR9, c[0x0][0x8cc] ;  /* 0x0002330000097ab9 */ /* 0x000fe20000000800 */
[----:B------:R-:W-:Y:S01]  /*ac30*/  UMOV UR7, UR8 ;  /* 0x0000000800077c82 */ /* 0x000fe20008000000 */
[----:B------:R-:W-:-:S11]  /*ac40*/  UISETP.NE.AND UP0, UPT, UR9, 0x1, UPT ;  /* 0x000000010900788c */ /* 0x000fd6000bf05270 */
[----:B------:R-:W-:Y:S02]  /*ac50*/  @UP0 ULDC.64 UR10, c[0x0][0x8d0] ;  /* 0x00023400000a0ab9 */ /* 0x000fe40000000a00 */
[----:B------:R-:W-:-:S04]  /*ac60*/  UIMAD.WIDE.U32 UR4, UR8, UR10, URZ ;  /* 0x0000000a080472a5 */ /* 0x000fc8000f8e003f */
[----:B------:R-:W-:-:S04]  /*ac70*/  @UP0 USHF.R.U32.HI UR7, URZ, UR11, UR5 ;  /* 0x0000000b3f070299 */ /* 0x000fc80008011605 */
[----:B------:R-:W-:-:S12]  /*ac80*/  UIMAD UR4, UR7, UR9, URZ ;  /* 0x00000009070472a4 */ /* 0x000fd8000f8e023f */
.L_x_2879:
        /* <DEDUP_REMOVED lines=75> */
[----:B------:R-:W-:Y:S01]  /*b140*/  IMAD.U32 R3, RZ, RZ, UR4 ;  /* 0x00000004ff037e24 */ /* 0x000fe2000f8e00ff */
[----:B------:R-:W-:Y:S06]  /*b150*/  @P2 BRA `(.L_x_2882) ;  /* 0x0000000000302947 */ /* 0x000fec0003800000 */
[----:B------:R-:W-:-:S04]  /*b160*/  UIMAD UR4, UR8, 0x60, UR12 ;  /* 0x00000060080478a4 */ /* 0x000fc8000f8e020c */
[----:B------:R-:W-:-:S04]  /*b170*/  USHF.R.S32.HI UR10, URZ, 0x1f, UR4 ;  /* 0x0000001f3f0a7899 */ /* 0x000fc80008011404 */
[----:B------:R-:W-:-:S04]  /*b180*/  ULEA.HI UR10, UR10, UR4, URZ, 0x7 ;  /* 0x000000040a0a7291 */ /* 0x000fc8000f8f383f */
[----:B------:R-:W-:-:S04]  /*b190*/  USHF.R.S32.HI UR10, URZ, 0x7, UR10 ;  /* 0x000000073f0a7899 */ /* 0x000fc8000801140a */
[----:B------:R-:W-:-:S04]  /*b1a0*/  UISETP.LT.AND UP0, UPT, UR16, UR10, UPT ;  /* 0x0000000a1000728c */ /* 0x000fc8000bf01270 */
[----:B------:R-:W-:-:S06]  /*b1b0*/  USEL UR10, UR16, UR10, UP0 ;  /* 0x0000000a100a7287 */ /* 0x000fcc0008000000 */
[----:B------:R-:W-:-:S07]  /*b1c0*/  IADD3 R5, R8, UR10, RZ ;  /* 0x0000000a08057c10 */ /* 0x000fce000fffe0ff */
.L_x_2883:
[----:B------:R-:W2:Y:S04]  /*b1d0*/  LDG.E.STRONG.GPU R4, desc[UR36][R2.64] ;  /* 0x0000002402047981 */ /* 0x000ea8000c1ef900 */
[----:B--2---:R-:W-:Y:S01]  /*b1e0*/  CCTL.IVALL ;  /* 0x00000000ff00798f */ /* 0x004fe20002000000 */
[----:B------:R-:W-:Y:S05]  /*b1f0*/  YIELD ;  /* 0x0000000000007946 */ /* 0x000fea0003800000 */
[----:B------:R-:W-:-:S13]  /*b200*/  ISETP.NE.AND P1, PT, R4, R5, PT ;  /* 0x000000050400720c */ /* 0x000fda0003f25270 */
[----:B------:R-:W-:Y:S05]  /*b210*/  @P1 BRA `(.L_x_2883) ;  /* 0xfffffffc00ec1947 */ /* 0x000fea000383ffff */
.L_x_2882:
[----:B------:R-:W-:Y:S05]  /*b220*/  BSYNC B0 ;  /* 0x0000000000007941 */ /* 0x000fea0003800000 */
.L_x_2881:
[----:B------:R-:W-:-:S03]  /*b230*/  UMOV UR4, 0xffffffff ;  /* 0xffffffff00047882 */ /* 0x000fc60000000000 */
[----:B------:R-:W-:Y:S05]  /*b240*/  BRA.DIV UR4, `(.L_x_2884) ;  /* 0x0000003204ac7947 */ /* 0x000fea000b800000 */
[----:B------:R-:W-:Y:S01]  /*b250*/  NOP ;  /* 0x0000000000007918 */ /* 0x000fe20000000000 */
.L_x_2959:
        /* <DEDUP_REMOVED lines=22> */
.L_x_2886:
[----:B------:R-:W-:Y:S05]  /*b3c0*/  BSYNC B0 ;  /* 0x0000000000007941 */ /* 0x000fea0003800000 */
.L_x_2885:
        /* <DEDUP_REMOVED lines=20> */
.L_x_2888:
[----:B------:R-:W-:Y:S05]  /*b510*/  BSYNC B0 ;  /* 0x0000000000007941 */ /* 0x000fea0003800000 */
.L_x_2887:
[----:B------:R-:W-:Y:S06]  /*b520*/  BAR.ARV 0xa, 0xa0 ;  /* 0x0282800000007b1d */ /* 0x000fec0000002000 */
[----:B------:R-:W-:Y:S04]  /*b530*/  BSSY B0, `(.L_x_2889) ;  /* 0x0000003000007945 */ /* 0x000fe80003800000 */
[----:B------:R-:W-:Y:S05]  /*b540*/  @!P0 BRA `(.L_x_2890) ;  /* 0x0000000000048947 */ /* 0x000fea0003800000 */
[----:B------:R-:W-:-:S04]  /*b550*/  DEPBAR.LE SB0, 0x0 ;  /* 0x000080000000791a */ /* 0x000fc80000000000 */
.L_x_2890:
[----:B------:R-:W-:Y:S05]  /*b560*/  BSYNC B0 ;  /* 0x0000000000007941 */ /* 0x000fea0003800000 */
.L_x_2889:
        /* <DEDUP_REMOVED lines=19> */
.L_x_2892:
[----:B------:R-:W-:Y:S05]  /*b6a0*/  BSYNC B0 ;  /* 0x0000000000007941 */ /* 0x000fea0003800000 */
.L_x_2891:
[----:B------:R-:W-:Y:S01]  /*b6b0*/  UIADD3 UR17, UR8, 0x1, URZ ;  /* 0x0000000108117890 */ /* 0x000fe2000fffe03f */
[----:B------:R-:W-:Y:S11]  /*b6c0*/  BRA `(.L_x_2893) ;  /* 0x0000000000047947 */ /* 0x000ff60003800000 */
.L_x_2880:
[----:B------:R-:W-:-:S05]  /*b6d0*/  UMOV UR17, UR8 ;  /* 0x0000000800117c82 */ /* 0x000fca0008000000 */
.L_x_2893:
        /* <DEDUP_REMOVED lines=12> */
.L_x_2918:
        /* <DEDUP_REMOVED lines=12> */
[----:B------:R-:W-:-:S04]  /*b860*/  USHF.R.S32.HI UR18, URZ, 0x1f, UR28 ;  /* 0x0000001f3f127899 */ /* 0x000fc8000801141c */
[----:B------:R-:W-:-:S04]  /*b870*/  ULEA.HI UR18, UR18, UR28, URZ, 0x7 ;  /* 0x0000001c12127291 */ /* 0x000fc8000f8f383f */
[----:B------:R-:W-:-:S04]  /*b880*/  USHF.R.S32.HI UR18, URZ, 0x7, UR18 ;  /* 0x000000073f127899 */ /* 0x000fc80008011412 */
[----:B------:R-:W-:-:S04]  /*b890*/  UISETP.LT.AND UP0, UPT, UR16, UR18, UPT ;  /* 0x000000121000728c */ /* 0x000fc8000bf01270 */
[----:B------:R-:W-:-:S06]  /*b8a0*/  USEL UR18, UR16, UR18, UP0 ;  /* 0x0000001210127287 */ /* 0x000fcc0008000000 */
[----:B------:R-:W-:-:S07]  /*b8b0*/  VIADD R5, R8, UR18 ;  /* 0x0000001208057c36 */ /* 0x000fce0008000000 */
.L_x_2896:
[----:B------:R-:W2:Y:S04]  /*b8c0*/  LDG.E.STRONG.GPU R4, desc[UR36][R2.64] ;  /* 0x0000002402047981 */ /* 0x000ea8000c1ef900 */
[----:B--2---:R-:W-:Y:S01]  /*b8d0*/  CCTL.IVALL ;  /* 0x00000000ff00798f */ /* 0x004fe20002000000 */
[----:B------:R-:W-:Y:S05]  /*b8e0*/  YIELD ;  /* 0x0000000000007946 */ /* 0x000fea0003800000 */
[----:B------:R-:W-:-:S13]  /*b8f0*/  ISETP.NE.AND P1, PT, R4, R5, PT ;  /* 0x000000050400720c */ /* 0x000fda0003f25270 */
[----:B------:R-:W-:Y:S05]  /*b900*/  @P1 BRA `(.L_x_2896) ;  /* 0xfffffffc00ec1947 */ /* 0x000fea000383ffff */
.L_x_2895:
[----:B------:R-:W-:Y:S05]  /*b910*/  BSYNC B0 ;  /* 0x0000000000007941 */ /* 0x000fea0003800000 */
.L_x_2894:
[----:B------:R-:W-:-:S03]  /*b920*/  UMOV UR18, 0xffffffff ;  /* 0xffffffff00127882 */ /* 0x000fc60000000000 */
[----:B------:R-:W-:Y:S05]  /*b930*/  BRA.DIV UR18, `(.L_x_2897) ;  /* 0x0000002e120c7947 */ /* 0x000fea000b800000 */
[----:B------:R-:W-:Y:S01]  /*b940*/  NOP ;  /* 0x0000000000007918 */ /* 0x000fe20000000000 */
.L_x_2962:
        /* <DEDUP_REMOVED lines=19> */
.L_x_2899:
[----:B------:R-:W-:Y:S05]  /*ba80*/  BSYNC B0 ;  /* 0x0000000000007941 */ /* 0x000fea0003800000 */
.L_x_2898:
        /* <DEDUP_REMOVED lines=15> */
.L_x_2901:
[----:B------:R-:W-:Y:S05]  /*bb80*/  BSYNC B0 ;  /* 0x0000000000007941 */ /* 0x000fea0003800000 */
.L_x_2900:
[----:B------:R-:W-:Y:S06]  /*bb90*/  BAR.ARV 0xa, 0xa0 ;  /* 0x0282800000007b1d */ /* 0x000fec0000002000 */
[----:B------:R-:W-:Y:S04]  /*bba0*/  BSSY B0, `(.L_x_2902) ;  /* 0x0000003000007945 */ /* 0x000fe80003800000 */
[----:B------:R-:W-:Y:S05]  /*bbb0*/  @!P0 BRA `(.L_x_2903) ;  /* 0x0000000000048947 */ /* 0x000fea0003800000 */
[----:B------:R-:W-:-:S04]  /*bbc0*/  DEPBAR.LE SB0, 0x0 ;  /* 0x000080000000791a */ /* 0x000fc80000000000 */
.L_x_2903:
[----:B------:R-:W-:Y:S05]  /*bbd0*/  BSYNC B0 ;  /* 0x0000000000007941 */ /* 0x000fea0003800000 */
.L_x_2902:
        /* <DEDUP_REMOVED lines=19> */
.L_x_2905:
[----:B------:R-:W-:Y:S05]  /*bd10*/  BSYNC B0 ;  /* 0x0000000000007941 */ /* 0x000fea0003800000 */
.L_x_2904:
        /* <DEDUP_REMOVED lines=16> */
.L_x_2908:
[----:B------:R-:W2:Y:S04]  /*be20*/  LDG.E.STRONG.GPU R4, desc[UR36][R2.64] ;  /* 0x0000002402047981 */ /* 0x000ea8000c1ef900 */
[----:B--2---:R-:W-:Y:S01]  /*be30*/  CCTL.IVALL ;  /* 0x00000000ff00798f */ /* 0x004fe20002000000 */
[----:B------:R-:W-:Y:S05]  /*be40*/  YIELD ;  /* 0x0000000000007946 */ /* 0x000fea0003800000 */
[----:B------:R-:W-:-:S13]  /*be50*/  ISETP.NE.AND P1, PT, R4, R5, PT ;  /* 0x000000050400720c */ /* 0x000fda0003f25270 */
[----:B------:R-:W-:Y:S05]  /*be60*/  @P1 BRA `(.L_x_2908) ;  /* 0xfffffffc00ec1947 */ /* 0x000fea000383ffff */
.L_x_2907:
[----:B------:R-:W-:Y:S05]  /*be70*/  BSYNC B0 ;  /* 0x0000000000007941 */ /* 0x000fea0003800000 */
.L_x_2906:
[----:B------:R-:W-:-:S03]  /*be80*/  UMOV UR10, 0xffffffff ;  /* 0xffffffff000a7882 */ /* 0x000fc60000000000 */
[----:B------:R-:W-:Y:S05]  /*be90*/  BRA.DIV UR10, `(.L_x_2909) ;  /* 0x000000260ad07947 */ /* 0x000fea000b800000 */
[----:B------:R-:W-:Y:S01]  /*bea0*/  NOP ;  /* 0x0000000000007918 */ /* 0x000fe20000000000 */
.L_x_2965:
        /* <DEDUP_REMOVED lines=15> */
.L_x_2911:
[----:B------:R-:W-:Y:S05]  /*bfa0*/  BSYNC B0 ;  /* 0x0000000000007941 */ /* 0x000fea0003800000 */
.L_x_2910:
        /* <DEDUP_REMOVED lines=15> */
.L_x_2913:
[----:B------:R-:W-:Y:S05]  /*c0a0*/  BSYNC B0 ;  /* 0x0000000000007941 */ /* 0x000fea0003800000 */
.L_x_2912:
[----:B------:R-:W-:Y:S06]  /*c0b0*/  BAR.ARV 0xa, 0xa0 ;  /* 0x0282800000007b1d */ /* 0x000fec0000002000 */
[----:B------:R-:W-:Y:S04]  /*c0c0*/  BSSY B0, `(.L_x_2914) ;  /* 0x0000003000007945 */ /* 0x000fe80003800000 */
[----:B------:R-:W-:Y:S05]  /*c0d0*/  @!P0 BRA `(.L_x_2915) ;  /* 0x0000000000048947 */ /* 0x000fea0003800000 */
[----:B------:R-:W-:-:S04]  /*c0e0*/  DEPBAR.LE SB0, 0x0 ;  /* 0x000080000000791a */ /* 0x000fc80000000000 */
.L_x_2915:
[----:B------:R-:W-:Y:S05]  /*c0f0*/  BSYNC B0 ;  /* 0x0000000000007941 */ /* 0x000fea0003800000 */
.L_x_2914:
        /* <DEDUP_REMOVED lines=19> */
.L_x_2917:
[----:B------:R-:W-:Y:S05]  /*c230*/  BSYNC B0 ;  /* 0x0000000000007941 */ /* 0x000fea0003800000 */
.L_x_2916:
[----:B------:R-:W-:Y:S02]  /*c240*/  UIADD3 UR17, UR17, 0x2, URZ ;  /* 0x0000000211117890 */ /* 0x000fe4000fffe03f */
[----:B------:R-:W-:Y:S02]  /*c250*/  UIADD3 UR4, UR4, 0x3000, URZ ;  /* 0x0000300004047890 */ /* 0x000fe4000fffe03f */
[----:B------:R-:W-:-:S06]  /*c260*/  UISETP.GE.AND UP0, UPT, UR17, UR5, UPT ;  /* 0x000000051100728c */ /* 0x000fcc000bf06270 */
[----:B------:R-:W-:-:S13]  /*c270*/  PLOP3.LUT P1, PT, PT, PT, UP0, 0x80, 0x0 ;  /* 0x000000000000781c */ /* 0x000fda0003f2f008 */
[----:B------:R-:W-:Y:S05]  /*c280*/  @!P1 BRA `(.L_x_2918) ;  /* 0xfffffff400449947 */ /* 0x000fea000383ffff */
[----:B------:R-:W-:Y:S05]  /*c290*/  BRA `(.L_x_2828) ;  /* 0x0000001c00d87947 */ /* 0x000fea0003800000 */
.L_x_2877:
        /* <DEDUP_REMOVED lines=21> */
.L_x_2919:
[----:B------:R-:W-:Y:S01]  /*c3f0*/  ULDC UR9, c[0x0][0x8cc] ;  /* 0x0002330000097ab9 */ /* 0x000fe20000000800 */
[----:B------:R-:W-:Y:S01]  /*c400*/  UMOV UR7, UR8 ;  /* 0x0000000800077c82 */ /* 0x000fe20008000000 */
[----:B------:R-:W-:-:S11]  /*c410*/  UISETP.NE.AND UP0, UPT, UR9, 0x1, UPT ;  /* 0x000000010900788c */ /* 0x000fd6000bf05270 */
[----:B------:R-:W-:Y:S02]  /*c420*/  @UP0 ULDC.64 UR10, c[0x0][0x8d0] ;  /* 0x00023400000a0ab9 */ /* 0x000fe40000000a00 */
[----:B------:R-:W-:-:S04]  /*c430*/  UIMAD.WIDE.U32 UR4, UR8, UR10, URZ ;  /* 0x0000000a080472a5 */ /* 0x000fc8000f8e003f */
[----:B------:R-:W-:-:S04]  /*c440*/  @UP0 USHF.R.U32.HI UR7, URZ, UR11, UR5 ;  /* 0x0000000b3f070299 */ /* 0x000fc80008011605 */
[----:B------:R-:W-:-:S12]  /*c450*/  UIMAD UR4, UR7, UR9, URZ ;  /* 0x00000009070472a4 */ /* 0x000fd8000f8e023f */
.L_x_2920:
[----:B------:R-:W-:Y:S01]  /*c460*/  ULDC UR9, c[0x0][0x8c0] ;  /* 0x0002300000097ab9 */ /* 0x000fe20000000800 */
[----:B------:R-:W-:Y:S01]  /*c470*/  UIADD3 UR4, UR8, -UR4, URZ ;  /* 0x8000000408047290 */ /* 0x000fe2000fffe03f */
[----:B------:R-:W-:Y:S01]  /*c480*/  IMAD.MOV.U32 R8, RZ, RZ, 0x1 ;  /* 0x00000001ff087424 */ /* 0x000fe200078e00ff */
[----:B------:R-:W-:Y:S01]  /*c490*/  UISETP.NE.AND UP0, UPT, UR9, 0x1, UPT ;  /* 0x000000010900788c */ /* 0x000fe2000bf05270 */
[----:B------:R-:W-:Y:S01]  /*c4a0*/  MOV R0, RZ ;  /* 0x000000ff00007202 */ /* 0x000fe20000000f00 */
        /* <DEDUP_REMOVED lines=18> */
[----:B-1----:R-:W-:Y:S01]  /*c5d0*/  IADD3 R2, -R2, UR11, R3 ;  /* 0x0000000b02027c10 */ /* 0x002fe2000fffe103 */
[----:B------:R-:W-:-:S04]  /*c5e0*/  VIADD R3, R3, 0x5f ;  /* 0x0000005f03037836 */ /* 0x000fc80000000000 */
        /* <DEDUP_REMOVED lines=31> */
[----:B------:R-:W-:Y:S01]  /*c7e0*/  MOV R9, UR21 ;  /* 0x0000001500097c02 */ /* 0x000fe20008000f00 */
[----:B------:R-:W-:-:S03]  /*c7f0*/  IMAD.WIDE.U32 R6, R6, UR20, RZ ;  /* 0x0000001406067c25 */ /* 0x000fc6000f8e00ff */
[----:B------:R-:W-:Y:S01]  /*c800*/  SHF.R.S32.HI R9, RZ, 0x1f, R9 ;  /* 0x0000001fff097819 */ /* 0x000fe20000011409 */
[----:B---3--:R-:W-:-:S04]  /*c810*/  IMAD.WIDE.U32 R2, R12, UR21, R2 ;  /* 0x000000150c027c25 */ /* 0x008fc8000f8e0002 */
[----:B------:R-:W-:Y:S01]  /*c820*/  IMAD R0, R9, R12, RZ ;  /* 0x0000000c09007224 */ /* 0x000fe200078e02ff */
[----:B------:R2:W-:Y:S01]  /*c830*/  STL.64 [R1], R2 ;  /* 0x0000000201007387 */ /* 0x0005e20000100a00 */
[----:B------:R-:W-:Y:S02]  /*c840*/  IMAD.IADD R7, R7, 0x1, R15 ;  /* 0x0000000107077824 */ /* 0x000fe400078e020f */
        /* <DEDUP_REMOVED lines=16> */
.L_x_2966:
[----:B------:R-:W2:Y:S01]  /*c950*/  LDL.64 R14, [R1] ;  /* 0x00000000010e7983 */ /* 0x000ea20000100a00 */
[----:B------:R-:W-:Y:S02]  /*c960*/  IMAD.IADD R21, R7, 0x1, R11 ;  /* 0x0000000107157824 */ /* 0x000fe400078e020b */
[----:B------:R-:W-:Y:S01]  /*c970*/  IMAD.MOV.U32 R8, RZ, RZ, 0x1 ;  /* 0x00000001ff087424 */ /* 0x000fe200078e00ff */
[----:B--2---:R-:W-:-:S05]  /*c980*/  IADD3 R10, R15, R13, RZ ;  /* 0x0000000d0f0a7210 */ /* 0x004fca0007ffe0ff */
[----:B------:R2:W-:Y:S01]  /*c990*/  STL [R1+0x8], R10 ;  /* 0x0000080a01007387 */ /* 0x0005e20000100800 */
[----:B------:R-:W-:Y:S05]  /*c9a0*/  @P0 BRA `(.L_x_2924) ;  /* 0x0000000000180947 */ /* 0x000fea0003800000 */
[----:B------:R-:W3:Y:S01]  /*c9b0*/  S2R R2, SR_TID.X ;  /* 0x0000000000027919 */ /* 0x000ee20000002100 */
[----:B-1----:R-:W-:-:S04]  /*c9c0*/  MOV R3, 0x3180 ;  /* 0x0000318000037802 */ /* 0x002fc80000000f00 */
[----:B------:R4:W-:Y:S01]  /*c9d0*/  SYNCS.ARRIVE.TRANS64 RZ, [R0+URZ+0x26810], R3 ;  /* 0x0268100300ff79a7 */ /* 0x0009e2000800003f */
[----:B---3--:R-:W-:-:S13]  /*c9e0*/  LOP3.LUT P1, RZ, R2, 0x1f, RZ, 0xc0, !PT ;  /* 0x0000001f02ff7812 */ /* 0x008fda000782c0ff */
[----:B----4-:R-:W-:Y:S05]  /*c9f0*/  @!P1 BRA `(.L_x_2924) ;  /* 0x0000000000049947 */ /* 0x010fea0003800000 */
[----:B------:R-:W-:Y:S01]  /*ca00*/  BPT.TRAP 0x1 ;  /* 0x000000040000795c */ /* 0x000fe20000300000 */
.L_x_2924:
        /* <DEDUP_REMOVED lines=21> */
[----:B------:R-:W-:Y:S01]  /*cb60*/  UMOV UR27, UR17 ;  /* 0x00000011001b7c82 */ /* 0x000fe20008000000 */
[----:B------:R-:W-:Y:S01]  /*cb70*/  LEA R11, P1, R2, R9, 0x2 ;  /* 0x00000009020b7211 */ /* 0x000fe200078210ff */
[----:B------:R1:W-:Y:S01]  /*cb80*/  STL [R1+0x1c], R14 ;  /* 0x00001c0e01007387 */ /* 0x0003e20000100800 */
[----:B--2---:R-:W-:-:S02]  /*cb90*/  MOV R10, UR5 ;  /* 0x00000005000a7c02 */ /* 0x004fc40008000f00 */
[----:B------:R-:W-:Y:S01]  /*cba0*/  R2UR UR4, R11 ;  /* 0x000000000b0472ca */ /* 0x000fe200000e0000 */
[----:B---3--:R-:W-:Y:S01]  /*cbb0*/  IMAD.MOV.U32 R11, RZ, RZ, R12 ;  /* 0x000000ffff0b7224 */ /* 0x008fe200078e000c */
[----:B------:R-:W-:Y:S01]  /*cbc0*/  LEA.HI.X R2, R2, R10, R3, 0x2, P1 ;  /* 0x0000000a02027211 */ /* 0x000fe200008f1403 */
[----:B------:R-:W-:Y:S01]  /*cbd0*/  IMAD.MOV.U32 R12, RZ, RZ, R13 ;  /* 0x000000ffff0c7224 */ /* 0x000fe200078e000d */
[----:B------:R1:W-:Y:S01]  /*cbe0*/  STL [R1+0x10], RZ ;  /* 0x000010ff01007387 */ /* 0x0003e20000100800 */
[----:B------:R-:W-:Y:S01]  /*cbf0*/  IMAD.MOV.U32 R13, RZ, RZ, 0x8000 ;  /* 0x00008000ff0d7424 */ /* 0x000fe200078e00ff */
[----:B------:R-:W-:Y:S02]  /*cc00*/  R2UR UR5, R2 ;  /* 0x00000000020572ca */ /* 0x000fe400000e0000 */
[----:B------:R-:W-:-:S04]  /*cc10*/  IADD3 R2, P1, R11, 0xf0, RZ ;  /* 0x000000f00b027810 */ /* 0x000fc80007f3e0ff */
[----:B------:R-:W-:Y:S02]  /*cc20*/  IADD3.X R3, RZ, R12, RZ, P1, !PT ;  /* 0x0000000cff037210 */ /* 0x000fe40000ffe4ff */
[----:B------:R-:W-:Y:S02]  /*cc30*/  R2UR UR22, R2 ;  /* 0x00000000021672ca */ /* 0x000fe400000e0000 */
        /* <DEDUP_REMOVED lines=24> */
[----:B------:R-:W-:Y:S02]  /*cdc0*/  IMAD.MOV.U32 R8, RZ, RZ, 0x1 ;  /* 0x00000001ff087424 */ /* 0x000fe400078e00ff */
[----:B------:R-:W-:Y:S02]  /*cdd0*/  IMAD.MOV.U32 R13, RZ, RZ, R5 ;  /* 0x000000ffff0d7224 */ /* 0x000fe400078e0005 */
[C---:B------:R-:W-:Y:S01]  /*cde0*/  IMAD.IADD R16, R4.reuse, 0x1, R16 ;  /* 0x0000000104107824 */ /* 0x040fe200078e0210 */
[----:B------:R-:W-:-:S04]  /*cdf0*/  IADD3 R4, R4, -0x2, RZ ;  /* 0xfffffffe04047810 */ /* 0x000fc80007ffe0ff */
[----:B------:R-:W-:Y:S02]  /*ce00*/  ISETP.NE.AND P1, PT, R4, R5, PT ;  /* 0x000000050400720c */ /* 0x000fe40003f25270 */
[----:B------:R-:W-:-:S05]  /*ce10*/  LOP3.LUT R4, R16, 0x1, RZ, 0xc0, !PT ;  /* 0x0000000110047812 */ /* 0x000fca00078ec0ff */
[----:B------:R1:W-:Y:S06]  /*ce20*/  STL [R1+0x18], R4 ;  /* 0x0000180401007387 */ /* 0x0003ec0000100800 */
[----:B------:R-:W-:Y:S05]  /*ce30*/  @!P1 BRA `(.L_x_2926) ;  /* 0x0000000800589947 */ /* 0x000fea0003800000 */
[----:B------:R-:W-:Y:S01]  /*ce40*/  IADD3 R16, R16, -R4, RZ ;  /* 0x8000000410107210 */ /* 0x000fe20007ffe0ff */
[----:B------:R-:W-:Y:S02]  /*ce50*/  IMAD.MOV.U32 R13, RZ, RZ, R5 ;  /* 0x000000ffff0d7224 */ /* 0x000fe400078e0005 */
[----:B------:R-:W-:-:S07]  /*ce60*/  IMAD.MOV.U32 R8, RZ, RZ, 0x1 ;  /* 0x00000001ff087424 */ /* 0x000fce00078e00ff */
.L_x_2935:
[----:B--23--:R-:W-:-:S04]  /*ce70*/  SHF.L.U32 R17, R8, 0x1f, RZ ;  /* 0x0000001f08117819 */ /* 0x00cfc800000006ff */
[----:B------:R-:W2:Y:S02]  /*ce80*/  SYNCS.PHASECHK.TRANS64.TRYWAIT P1, [R0+URZ+0x26840], R17 ;  /* 0x02684011000075a7 */ /* 0x000ea4000802017f */
[----:B--2---:R-:W-:Y:S05]  /*ce90*/  @!P1 BRA `(.L_x_2927) ;  /* 0x0000001800009947 */ /* 0x004fea0003800000 */
.L_x_2967:
        /* <DEDUP_REMOVED lines=8> */
.L_x_2928:
        /* <DEDUP_REMOVED lines=17> */
[----:B-1----:R-:W-:Y:S02]  /*d030*/  IMAD.MOV.U32 R11, RZ, RZ, R4 ;  /* 0x000000ffff0b7224 */ /* 0x002fe400078e0004 */
        /* <DEDUP_REMOVED lines=11> */
.L_x_2968:
        /* <DEDUP_REMOVED lines=8> */
.L_x_2930:
        /* <DEDUP_REMOVED lines=31> */
.L_x_2969:
        /* <DEDUP_REMOVED lines=8> */
.L_x_2932:
        /* <DEDUP_REMOVED lines=24> */
.L_x_2971:
        /* <DEDUP_REMOVED lines=8> */
.L_x_2934:
        /* <DEDUP_REMOVED lines=28> */
.L_x_2926:
[----:B-1----:R-:W4:Y:S04]  /*d7a0*/  LDL.LU R4, [R1+0x18] ;  /* 0x0000180001047983 */ /* 0x002f280000300800 */
[----:B------:R1:W5:Y:S01]  /*d7b0*/  LDL R5, [R1+0x1c] ;  /* 0x00001c0001057983 */ /* 0x0003620000100800 */
[----:B----4-:R-:W-:-:S13]  /*d7c0*/  ISETP.NE.AND P1, PT, R4, RZ, PT ;  /* 0x000000ff0400720c */ /* 0x010fda0003f25270 */
[----:B-1----:R-:W-:Y:S05]  /*d7d0*/  @!P1 BRA `(.L_x_2925) ;  /* 0x0000000400249947 */ /* 0x002fea0003800000 */
[----:B------:R-:W-:-:S04]  /*d7e0*/  SHF.L.U32 R14, R8, 0x1f, RZ ;  /* 0x0000001f080e7819 */ /* 0x000fc800000006ff */
[----:B------:R-:W1:Y:S02]  /*d7f0*/  SYNCS.PHASECHK.TRANS64.TRYWAIT P1, [R0+URZ+0x26840], R14 ;  /* 0x0268400e000075a7 */ /* 0x000e64000802017f */
[----:B-1----:R-:W-:Y:S05]  /*d800*/  @!P1 BRA `(.L_x_2936) ;  /* 0x0000000c00f89947 */ /* 0x002fea0003800000 */
.L_x_2972:
        /* <DEDUP_REMOVED lines=8> */
.L_x_2937:
        /* <DEDUP_REMOVED lines=26> */
.L_x_2973:
        /* <DEDUP_REMOVED lines=8> */
.L_x_2939:
        /* <DEDUP_REMOVED lines=28> */
.L_x_2925:
        /* <DEDUP_REMOVED lines=8> */
.L_x_2974:
[----:B------:R-:W-:Y:S05]  /*dcf0*/  @P1 BRA `(.L_x_2941) ;  /* 0x0000000000181947 */ /* 0x000fea0003800000 */
[----:B------:R-:W4:Y:S01]  /*dd00*/  S2R R2, SR_TID.X ;  /* 0x0000000000027919 */ /* 0x000f220000002100 */
[----:B-1----:R-:W-:-:S04]  /*dd10*/  MOV R3, 0x3180 ;  /* 0x0000318000037802 */ /* 0x002fc80000000f00 */
[----:B------:R1:W-:Y:S01]  /*dd20*/  SYNCS.ARRIVE.TRANS64 RZ, [R4+URZ+0x26830], R3 ;  /* 0x0268300304ff79a7 */ /* 0x0003e2000800003f */
[----:B----4-:R-:W-:-:S13]  /*dd30*/  LOP3.LUT P0, RZ, R2, 0x1f, RZ, 0xc0, !PT ;  /* 0x0000001f02ff7812 */ /* 0x010fda000780c0ff */
[----:B-1----:R-:W-:Y:S05]  /*dd40*/  @!P0 BRA `(.L_x_2941) ;  /* 0x0000000000048947 */ /* 0x002fea0003800000 */
[----:B------:R-:W-:Y:S01]  /*dd50*/  BPT.TRAP 0x1 ;  /* 0x000000040000795c */ /* 0x000fe20000300000 */
.L_x_2941:
        /* <DEDUP_REMOVED lines=36> */
.L_x_2922:
[----:B------:R-:W-:Y:S05]  /*dfa0*/  BSYNC B0 ;  /* 0x0000000000007941 */ /* 0x000fea0003800000 */
.L_x_2921:
[----:B------:R-:W-:-:S03]  /*dfb0*/  UMOV UR4, 0xffffffff ;  /* 0xffffffff00047882 */ /* 0x000fc60000000000 */
[----:B------:R-:W-:Y:S05]  /*dfc0*/  BRA.DIV UR4, `(.L_x_2942) ;  /* 0x0000000a04447947 */ /* 0x000fea000b800000 */
[----:B------:R-:W-:-:S13]  /*dfd0*/  ELECT P6, URZ, PT ;  /* 0x00000000003f782f */ /* 0x000fda00038c0000 */
.L_x_2977:
[----:B------:R-:W-:Y:S05]  /*dfe0*/  @!P6 BRA `(.L_x_2828) ;  /* 0x000000000084e947 */ /* 0x000fea0003800000 */
[----:B------:R-:W2:Y:S02]  /*dff0*/  LDL.LU R2, [R1+0xc] ;  /* 0x00000c0001027983 */ /* 0x000ea40000300800 */
[----:B--2---:R-:W-:-:S04]  /*e000*/  LOP3.LUT R2, R2, 0x2, RZ, 0xfc, !PT ;  /* 0x0000000202027812 */ /* 0x004fc800078efcff */
[----:B------:R-:W-:-:S13]  /*e010*/  ISETP.NE.AND P2, PT, R2, 0x3, PT ;  /* 0x000000030200780c */ /* 0x000fda0003f45270 */
[----:B------:R-:W-:Y:S05]  /*e020*/  @!P2 BRA `(.L_x_2943) ;  /* 0x000000000004a947 */ /* 0x000fea0003800000 */
[----:B------:R-:W-:Y:S01]  /*e030*/  BPT.TRAP 0x1 ;  /* 0x000000040000795c */ /* 0x000fe20000300000 */
.L_x_2943:
        /* <DEDUP_REMOVED lines=15> */
.L_x_2978:
[----:B------:R-:W2:Y:S02]  /*e130*/  SYNCS.PHASECHK.TRANS64.TRYWAIT P0, [R3+URZ], R2 ;  /* 0x00000002030075a7 */ /* 0x000ea4000800017f */
[----:B--2---:R-:W-:Y:S05]  /*e140*/  @!P0 BRA `(.L_x_2945) ;  /* 0x0000000800188947 */ /* 0x004fea0003800000 */
.L_x_2979:
[----:B------:R-:W-:Y:S05]  /*e150*/  @!P2 BRA `(.L_x_2946) ;  /* 0x000000000004a947 */ /* 0x000fea0003800000 */
[----:B------:R-:W-:Y:S01]  /*e160*/  BPT.TRAP 0x1 ;  /* 0x000000040000795c */ /* 0x000fe20000300000 */
.L_x_2946:
[----:B--2---:R-:W-:-:S05]  /*e170*/  VIADD R3, R9, 0x26840 ;  /* 0x0002684009037836 */ /* 0x004fca0000000000 */
[----:B------:R-:W-:-:S04]  /*e180*/  LEA R5, R0, R3, 0x3 ;  /* 0x0000000300057211 */ /* 0x000fc800078e18ff */
[----:B------:R-:W2:Y:S02]  /*e190*/  SYNCS.PHASECHK.TRANS64.TRYWAIT P0, [R5+URZ], R4 ;  /* 0x00000004050075a7 */ /* 0x000ea4000800017f */
[----:B--2---:R-:W-:Y:S05]  /*e1a0*/  @!P0 BRA `(.L_x_2947) ;  /* 0x0000000800148947 */ /* 0x004fea0003800000 */
.L_x_2980:
[----:B------:R-:W-:-:S07]  /*e1b0*/  IMAD R3, R6, 0x8, R3 ;  /* 0x0000000806037824 */ /* 0x000fce00078e0203 */
.L_x_2948:
[----:B---3--:R3:W4:Y:S02]  /*e1c0*/  SYNCS.PHASECHK.TRANS64.TRYWAIT P0, [R3+URZ], R2 ;  /* 0x00000002030075a7 */ /* 0x008724000800017f */
[----:B----4-:R-:W-:Y:S05]  /*e1d0*/  @!P0 NANOSLEEP.SYNCS 0x989680 ;  /* 0x009896800000895d */ /* 0x010fea0003900000 */
[----:B------:R-:W4:Y:S02]  /*e1e0*/  @!P0 SYNCS.PHASECHK.TRANS64 P0, [R3+URZ], R2 ;  /* 0x00000002030085a7 */ /* 0x000f24000800007f */
[----:B----4-:R-:W-:Y:S05]  /*e1f0*/  @!P0 BRA `(.L_x_2948) ;  /* 0xfffffffc00f08947 */ /* 0x010fea000383ffff */
.L_x_2828:
[----:B------:R-:W-:Y:S05]  /*e200*/  BSYNC B6 ;  /* 0x0000000000067941 */ /* 0x000fea0003800000 */
.L_x_2823:
[----:B------:R-:W-:Y:S05]  /*e210*/  EXIT ;  /* 0x000000000000794d */ /* 0x000fea0003800000 */
.L_x_2834:
[----:B------:R-:W-:Y:S01]  /*e220*/  MOV R12, RZ ;  /* 0x000000ff000c7202 */ /* 0x000fe20000000f00 */
[----:B------:R-:W-:Y:S01]  /*e230*/  IMAD.MOV.U32 R11, RZ, RZ, 0x1f ;  /* 0x0000001fff0b7424 */ /* 0x000fe200078e00ff */
[----:B------:R-:W-:-:S07]  /*e240*/  MOV R15, 0xffffffff ;  /* 0xffffffff000f7802 */ /* 0x000fce0000000f00 */
[----:B------:R-:W-:Y:S05]  /*e250*/  WARPSYNC.COLLECTIVE R15, `(.L_x_2949) ;  /* 0x000000000f087348 */ /* 0x000fea0003c00000 */
[----:B------:R1:W2:Y:S02]  /*e260*/  SHFL.IDX P6, R14, R13, R12, R11 ;  /* 0x0000000c0d0e7389 */ /* 0x0002a400000c000b */
[----:B-12---:R-:W-:Y:S01]  /*e270*/  ENDCOLLECTIVE ;  /* 0x000000000000791b */ /* 0x006fe20003800000 */
.L_x_2949:
[----:B------:R-:W-:Y:S05]  /*e280*/  BRA `(.L_x_2950) ;  /* 0xffffff2c00a07947 */ /* 0x000fea000383ffff */
.L_x_2836:
[----:B----4-:R4:W1:Y:S02]  /*e290*/  SYNCS.PHASECHK.TRANS64.TRYWAIT P0, [R17+URZ+0x26800], R2 ;  /* 0x02680002110075a7 */ /* 0x010864000800017f */
[----:B-1----:R-:W-:Y:S05]  /*e2a0*/  @!P0 NANOSLEEP.SYNCS 0x989680 ;  /* 0x009896800000895d */ /* 0x002fea0003900000 */
[----:B------:R-:W1:Y:S02]  /*e2b0*/  @!P0 SYNCS.PHASECHK.TRANS64 P0, [R17+URZ+0x26800], R2 ;  /* 0x02680002110085a7 */ /* 0x000e64000800007f */
[----:B-1----:R-:W-:Y:S05]  /*e2c0*/  @!P0 BRA `(.L_x_2836) ;  /* 0xfffffffc00f08947 */ /* 0x002fea000383ffff */
[----:B------:R-:W-:Y:S05]  /*e2d0*/  BRA `(.L_x_2835) ;  /* 0xffffff2c00b47947 */ /* 0x000fea000383ffff */
.L_x_2841:
[----:B--2---:R2:W3:Y:S02]  /*e2e0*/  SYNCS.PHASECHK.TRANS64.TRYWAIT P1, [R6+URZ+0x26810], R21 ;  /* 0x02681015060075a7 */ /* 0x0044e4000802017f */
[----:B---3--:R-:W-:Y:S05]  /*e2f0*/  @!P1 NANOSLEEP.SYNCS 0x989680 ;  /* 0x009896800000995d */ /* 0x008fea0003900000 */
[----:B------:R-:W3:Y:S02]  /*e300*/  @!P1 SYNCS.PHASECHK.TRANS64 P1, [R6+URZ+0x26810], R21 ;  /* 0x02681015060095a7 */ /* 0x000ee4000802007f */
[----:B---3--:R-:W-:Y:S05]  /*e310*/  @!P1 BRA `(.L_x_2841) ;  /* 0xfffffffc00f09947 */ /* 0x008fea000383ffff */
[----:B------:R-:W-:Y:S05]  /*e320*/  BRA `(.L_x_2840) ;  /* 0xffffff3800687947 */ /* 0x000fea000383ffff */
.L_x_2845:
[----:B------:R1:W1:Y:S02]  /*e330*/  SYNCS.PHASECHK.TRANS64.TRYWAIT P1, [R6+URZ+0x26830], R21 ;  /* 0x02683015060075a7 */ /* 0x000264000802017f */
[----:B-1----:R-:W-:Y:S05]  /*e340*/  @!P1 NANOSLEEP.SYNCS 0x989680 ;  /* 0x009896800000995d */ /* 0x002fea0003900000 */
[----:B------:R-:W1:Y:S02]  /*e350*/  @!P1 SYNCS.PHASECHK.TRANS64 P1, [R6+URZ+0x26830], R21 ;  /* 0x02683015060095a7 */ /* 0x000e64000802007f */
[----:B-1----:R-:W-:Y:S05]  /*e360*/  @!P1 BRA `(.L_x_2845) ;  /* 0xfffffffc00f09947 */ /* 0x002fea000383ffff */
[----:B------:R-:W-:Y:S05]  /*e370*/  BRA `(.L_x_2844) ;  /* 0xffffff3c00647947 */ /* 0x000fea000383ffff */
.L_x_2853:
[----:B--2---:R2:W3:Y:S02]  /*e380*/  SYNCS.PHASECHK.TRANS64.TRYWAIT P1, [R6+URZ+0x26810], R15 ;  /* 0x0268100f060075a7 */ /* 0x0044e4000802017f */
[----:B---3--:R-:W-:Y:S05]  /*e390*/  @!P1 NANOSLEEP.SYNCS 0x989680 ;  /* 0x009896800000995d */ /* 0x008fea0003900000 */
[----:B------:R-:W3:Y:S02]  /*e3a0*/  @!P1 SYNCS.PHASECHK.TRANS64 P1, [R6+URZ+0x26810], R15 ;  /* 0x0268100f060095a7 */ /* 0x000ee4000802007f */
[----:B---3--:R-:W-:Y:S05]  /*e3b0*/  @!P1 BRA `(.L_x_2853) ;  /* 0xfffffffc00f09947 */ /* 0x008fea000383ffff */
[----:B------:R-:W-:Y:S05]  /*e3c0*/  BRA `(.L_x_2852) ;  /* 0xffffff7c00747947 */ /* 0x000fea000383ffff */
.L_x_2857:
[----:B------:R1:W1:Y:S02]  /*e3d0*/  SYNCS.PHASECHK.TRANS64.TRYWAIT P1, [R6+URZ+0x26830], R15 ;  /* 0x0268300f060075a7 */ /* 0x000264000802017f */
[----:B-1----:R-:W-:Y:S05]  /*e3e0*/  @!P1 NANOSLEEP.SYNCS 0x989680 ;  /* 0x009896800000995d */ /* 0x002fea0003900000 */
[----:B------:R-:W1:Y:S02]  /*e3f0*/  @!P1 SYNCS.PHASECHK.TRANS64 P1, [R6+URZ+0x26830], R15 ;  /* 0x0268300f060095a7 */ /* 0x000e64000802007f */
[----:B-1----:R-:W-:Y:S05]  /*e400*/  @!P1 BRA `(.L_x_2857) ;  /* 0xfffffffc00f09947 */ /* 0x002fea000383ffff */
[----:B------:R-:W-:Y:S05]  /*e410*/  BRA `(.L_x_2856) ;  /* 0xffffff8000647947 */ /* 0x000fea000383ffff */
.L_x_2864:
[----:B------:R-:W-:Y:S01]  /*e420*/  BSSY B0, `(.L_x_2951) ;  /* 0x0000005000007945 */ /* 0x000fe20003800000 */
[----:B------:R-:W-:-:S07]  /*e430*/  IMAD.MOV.U32 R15, RZ, RZ, -0x1 ;  /* 0xffffffffff0f7424 */ /* 0x000fce00078e00ff */
[----:B---3--:R-:W-:Y:S05]  /*e440*/  WARPSYNC.COLLECTIVE R15, `(.L_x_2952) ;  /* 0x000000000f087348 */ /* 0x008fea0003c00000 */
[----:B------:R-:W-:Y:S01]  /*e450*/  NOP ;  /* 0x0000000000007918 */ /* 0x000fe20000000000 */
[----:B---3--:R-:W-:Y:S01]  /*e460*/  ENDCOLLECTIVE ;  /* 0x000000000000791b */ /* 0x008fe20003800000 */
.L_x_2952:
[----:B------:R-:W-:Y:S05]  /*e470*/  BSYNC B0 ;  /* 0x0000000000007941 */ /* 0x000fea0003800000 */
.L_x_2951:
[----:B------:R-:W-:Y:S05]  /*e480*/  BRA `(.L_x_2953) ;  /* 0xffffffbc00d87947 */ /* 0x000fea000383ffff */
.L_x_2873:
[----:B------:R-:W-:Y:S01]  /*e490*/  BSSY B0, `(.L_x_2954) ;  /* 0x0000005000007945 */ /* 0x000fe20003800000 */
[----:B------:R-:W-:-:S07]  /*e4a0*/  MOV R15, 0xffffffff ;  /* 0xffffffff000f7802 */ /* 0x000fce0000000f00 */
[----:B-1-3--:R-:W-:Y:S05]  /*e4b0*/  WARPSYNC.COLLECTIVE R15, `(.L_x_2955) ;  /* 0x000000000f087348 */ /* 0x00afea0003c00000 */
[----:B------:R-:W-:Y:S01]  /*e4c0*/  NOP ;  /* 0x0000000000007918 */ /* 0x000fe20000000000 */
[----:B-1-3--:R-:W-:Y:S01]  /*e4d0*/  ENDCOLLECTIVE ;  /* 0x000000000000791b */ /* 0x00afe20003800000 */
.L_x_2955:
[----:B------:R-:W-:Y:S05]  /*e4e0*/  BSYNC B0 ;  /* 0x0000000000007941 */ /* 0x000fea0003800000 */
.L_x_2954:
[----:B------:R-:W-:Y:S05]  /*e4f0*/  BRA `(.L_x_2956) ;  /* 0xffffffc000b87947 */ /* 0x000fea000383ffff */
.L_x_2884:
[----:B------:R-:W-:Y:S01]  /*e500*/  BSSY B0, `(.L_x_2957) ;  /* 0x0000005000007945 */ /* 0x000fe20003800000 */
[----:B------:R-:W-:-:S07]  /*e510*/  IMAD.MOV.U32 R15, RZ, RZ, -0x1 ;  /* 0xffffffffff0f7424 */ /* 0x000fce00078e00ff */
[----:B------:R-:W-:Y:S05]  /*e520*/  WARPSYNC.COLLECTIVE R15, `(.L_x_2958) ;  /* 0x000000000f087348 */ /* 0x000fea0003c00000 */
[----:B------:R-:W-:Y:S01]  /*e530*/  NOP ;  /* 0x0000000000007918 */ /* 0x000fe20000000000 */
[----:B------:R-:W-:Y:S01]  /*e540*/  ENDCOLLECTIVE ;  /* 0x000000000000791b */ /* 0x000fe20003800000 */
.L_x_2958:
[----:B------:R-:W-:Y:S05]  /*e550*/  BSYNC B0 ;  /* 0x0000000000007941 */ /* 0x000fea0003800000 */
.L_x_2957:
[----:B------:R-:W-:Y:S05]  /*e560*/  BRA `(.L_x_2959) ;  /* 0xffffffcc003c7947 */ /* 0x000fea000383ffff */
.L_x_2897:
[----:B------:R-:W-:Y:S01]  /*e570*/  BSSY B0, `(.L_x_2960) ;  /* 0x0000005000007945 */ /* 0x000fe20003800000 */
[----:B------:R-:W-:-:S07]  /*e580*/  MOV R15, 0xffffffff ;  /* 0xffffffff000f7802 */ /* 0x000fce0000000f00 */
[----:B------:R-:W-:Y:S05]  /*e590*/  WARPSYNC.COLLECTIVE R15, `(.L_x_2961) ;  /* 0x000000000f087348 */ /* 0x000fea0003c00000 */
[----:B------:R-:W-:Y:S01]  /*e5a0*/  NOP ;  /* 0x0000000000007918 */ /* 0x000fe20000000000 */
[----:B------:R-:W-:Y:S01]  /*e5b0*/  ENDCOLLECTIVE ;  /* 0x000000000000791b */ /* 0x000fe20003800000 */
.L_x_2961:
[----:B------:R-:W-:Y:S05]  /*e5c0*/  BSYNC B0 ;  /* 0x0000000000007941 */ /* 0x000fea0003800000 */
.L_x_2960:
[----:B------:R-:W-:Y:S05]  /*e5d0*/  BRA `(.L_x_2962) ;  /* 0xffffffd000dc7947 */ /* 0x000fea000383ffff */
.L_x_2909:
[----:B------:R-:W-:Y:S01]  /*e5e0*/  BSSY B0, `(.L_x_2963) ;  /* 0x0000005000007945 */ /* 0x000fe20003800000 */
[----:B------:R-:W-:-:S07]  /*e5f0*/  IMAD.MOV.U32 R15, RZ, RZ, -0x1 ;  /* 0xffffffffff0f7424 */ /* 0x000fce00078e00ff */
[----:B------:R-:W-:Y:S05]  /*e600*/  WARPSYNC.COLLECTIVE R15, `(.L_x_2964) ;  /* 0x000000000f087348 */ /* 0x000fea0003c00000 */
[----:B------:R-:W-:Y:S01]  /*e610*/  NOP ;  /* 0x0000000000007918 */ /* 0x000fe20000000000 */
[----:B------:R-:W-:Y:S01]  /*e620*/  ENDCOLLECTIVE ;  /* 0x000000000000791b */ /* 0x000fe20003800000 */
.L_x_2964:
[----:B------:R-:W-:Y:S05]  /*e630*/  BSYNC B0 ;  /* 0x0000000000007941 */ /* 0x000fea0003800000 */
.L_x_2963:
[----:B------:R-:W-:Y:S05]  /*e640*/  BRA `(.L_x_2965) ;  /* 0xffffffd800187947 */ /* 0x000fea000383ffff */
.L_x_2923:
[----:B-1----:R1:W2:Y:S02]  /*e650*/  SYNCS.PHASECHK.TRANS64.TRYWAIT P1, [R0+URZ+0x26820], R3 ;  /* 0x02682003000075a7 */ /* 0x0022a4000802017f */
[----:B--2---:R-:W-:Y:S05]  /*e660*/  @!P1 NANOSLEEP.SYNCS 0x989680 ;  /* 0x009896800000995d */ /* 0x004fea0003900000 */
[----:B------:R-:W2:Y:S02]  /*e670*/  @!P1 SYNCS.PHASECHK.TRANS64 P1, [R0+URZ+0x26820], R3 ;  /* 0x02682003000095a7 */ /* 0x000ea4000802007f */
[----:B--2---:R-:W-:Y:S05]  /*e680*/  @!P1 BRA `(.L_x_2923) ;  /* 0xfffffffc00f09947 */ /* 0x004fea000383ffff */
[----:B------:R-:W-:Y:S05]  /*e690*/  BRA `(.L_x_2966) ;  /* 0xffffffe000ac7947 */ /* 0x000fea000383ffff */
.L_x_2927:
[----:B--2---:R2:W3:Y:S02]  /*e6a0*/  SYNCS.PHASECHK.TRANS64.TRYWAIT P1, [R0+URZ+0x26840], R17 ;  /* 0x02684011000075a7 */ /* 0x0044e4000802017f */
[----:B---3--:R-:W-:Y:S05]  /*e6b0*/  @!P1 NANOSLEEP.SYNCS 0x989680 ;  /* 0x009896800000995d */ /* 0x008fea0003900000 */
[----:B------:R-:W3:Y:S02]  /*e6c0*/  @!P1 SYNCS.PHASECHK.TRANS64 P1, [R0+URZ+0x26840], R17 ;  /* 0x02684011000095a7 */ /* 0x000ee4000802007f */
[----:B---3--:R-:W-:Y:S05]  /*e6d0*/  @!P1 BRA `(.L_x_2927) ;  /* 0xfffffffc00f09947 */ /* 0x008fea000383ffff */
[----:B------:R-:W-:Y:S05]  /*e6e0*/  BRA `(.L_x_2967) ;  /* 0xffffffe400ec7947 */ /* 0x000fea000383ffff */
.L_x_2929:
[----:B-1----:R1:W3:Y:S02]  /*e6f0*/  SYNCS.PHASECHK.TRANS64.TRYWAIT P1, [R0+URZ+0x26828], R17 ;  /* 0x02682811000075a7 */ /* 0x0022e4000802017f */
[----:B---3--:R-:W-:Y:S05]  /*e700*/  @!P1 NANOSLEEP.SYNCS 0x989680 ;  /* 0x009896800000995d */ /* 0x008fea0003900000 */
[----:B------:R-:W3:Y:S02]  /*e710*/  @!P1 SYNCS.PHASECHK.TRANS64 P1, [R0+URZ+0x26828], R17 ;  /* 0x02682811000095a7 */ /* 0x000ee4000802007f */
[----:B---3--:R-:W-:Y:S05]  /*e720*/  @!P1 BRA `(.L_x_2929) ;  /* 0xfffffffc00f09947 */ /* 0x008fea000383ffff */
[----:B------:R-:W-:Y:S05]  /*e730*/  BRA `(.L_x_2968) ;  /* 0xffffffe8006c7947 */ /* 0x000fea000383ffff */
.L_x_2931:
[----:B---3--:R3:W4:Y:S02]  /*e740*/  SYNCS.PHASECHK.TRANS64.TRYWAIT P1, [R0+URZ+0x26848], R17 ;  /* 0x02684811000075a7 */ /* 0x008724000802017f */
[----:B----4-:R-:W-:Y:S05]  /*e750*/  @!P1 NANOSLEEP.SYNCS 0x989680 ;  /* 0x009896800000995d */ /* 0x010fea0003900000 */
[----:B------:R-:W4:Y:S02]  /*e760*/  @!P1 SYNCS.PHASECHK.TRANS64 P1, [R0+URZ+0x26848], R17 ;  /* 0x02684811000095a7 */ /* 0x000f24000802007f */
[----:B----4-:R-:W-:Y:S05]  /*e770*/  @!P1 BRA `(.L_x_2931) ;  /* 0xfffffffc00f09947 */ /* 0x010fea000383ffff */
[----:B------:R-:W-:Y:S05]  /*e780*/  BRA `(.L_x_2969) ;  /* 0xffffffe800f47947 */ /* 0x000fea000383ffff */
.L_x_2933:
[----:B------:R-:W-:-:S07]  /*e790*/  SHF.L.U32 R4, R8, 0x1f, RZ ;  /* 0x0000001f08047819 */ /* 0x000fce00000006ff */
.L_x_2970:
[----:B----4-:R4:W1:Y:S02]  /*e7a0*/  SYNCS.PHASECHK.TRANS64.TRYWAIT P1, [R0+URZ+0x26820], R4 ;  /* 0x02682004000075a7 */ /* 0x010864000802017f */
[----:B-1----:R-:W-:Y:S05]  /*e7b0*/  @!P1 NANOSLEEP.SYNCS 0x989680 ;  /* 0x009896800000995d */ /* 0x002fea0003900000 */
[----:B------:R-:W1:Y:S02]  /*e7c0*/  @!P1 SYNCS.PHASECHK.TRANS64 P1, [R0+URZ+0x26820], R4 ;  /* 0x02682004000095a7 */ /* 0x000e64000802007f */
[----:B-1----:R-:W-:Y:S05]  /*e7d0*/  @!P1 BRA `(.L_x_2970) ;  /* 0xfffffffc00f09947 */ /* 0x002fea000383ffff */
[----:B------:R-:W-:Y:S05]  /*e7e0*/  BRA `(.L_x_2971) ;  /* 0xffffffec005c7947 */ /* 0x000fea000383ffff */
.L_x_2936:
[----:B-1----:R1:W4:Y:S02]  /*e7f0*/  SYNCS.PHASECHK.TRANS64.TRYWAIT P1, [R0+URZ+0x26840], R14 ;  /* 0x0268400e000075a7 */ /* 0x002324000802017f */
[----:B----4-:R-:W-:Y:S05]  /*e800*/  @!P1 NANOSLEEP.SYNCS 0x989680 ;  /* 0x009896800000995d */ /* 0x010fea0003900000 */
[----:B------:R-:W4:Y:S02]  /*e810*/  @!P1 SYNCS.PHASECHK.TRANS64 P1, [R0+URZ+0x26840], R14 ;  /* 0x0268400e000095a7 */ /* 0x000f24000802007f */
[----:B----4-:R-:W-:Y:S05]  /*e820*/  @!P1 BRA `(.L_x_2936) ;  /* 0xfffffffc00f09947 */ /* 0x010fea000383ffff */
[----:B------:R-:W-:Y:S05]  /*e830*/  BRA `(.L_x_2972) ;  /* 0xffffffec00f47947 */ /* 0x000fea000383ffff */
.L_x_2938:
[----:B-1----:R1:W4:Y:S02]  /*e840*/  SYNCS.PHASECHK.TRANS64.TRYWAIT P1, [R0+URZ+0x26828], R14 ;  /* 0x0268280e000075a7 */ /* 0x002324000802017f */
[----:B----4-:R-:W-:Y:S05]  /*e850*/  @!P1 NANOSLEEP.SYNCS 0x989680 ;  /* 0x009896800000995d */ /* 0x010fea0003900000 */
[----:B------:R-:W4:Y:S02]  /*e860*/  @!P1 SYNCS.PHASECHK.TRANS64 P1, [R0+URZ+0x26828], R14 ;  /* 0x0268280e000095a7 */ /* 0x000f24000802007f */
[----:B----4-:R-:W-:Y:S05]  /*e870*/  @!P1 BRA `(.L_x_2938) ;  /* 0xfffffffc00f09947 */ /* 0x010fea000383ffff */
[----:B------:R-:W-:Y:S05]  /*e880*/  BRA `(.L_x_2973) ;  /* 0xfffffff000687947 */ /* 0x000fea000383ffff */
.L_x_2940:
[----:B-1----:R1:W4:Y:S02]  /*e890*/  SYNCS.PHASECHK.TRANS64.TRYWAIT P0, [R4+URZ+0x26840], R3 ;  /* 0x02684003040075a7 */ /* 0x002324000800017f */
[----:B----4-:R-:W-:Y:S05]  /*e8a0*/  @!P0 NANOSLEEP.SYNCS 0x989680 ;  /* 0x009896800000895d */ /* 0x010fea0003900000 */
[----:B------:R-:W4:Y:S02]  /*e8b0*/  @!P0 SYNCS.PHASECHK.TRANS64 P0, [R4+URZ+0x26840], R3 ;  /* 0x02684003040085a7 */ /* 0x000f24000800007f */
[----:B----4-:R-:W-:Y:S05]  /*e8c0*/  @!P0 BRA `(.L_x_2940) ;  /* 0xfffffffc00f08947 */ /* 0x010fea000383ffff */
[----:B------:R-:W-:Y:S05]  /*e8d0*/  BRA `(.L_x_2974) ;  /* 0xfffffff400047947 */ /* 0x000fea000383ffff */
.L_x_2942:
[----:B------:R-:W-:Y:S01]  /*e8e0*/  BSSY B0, `(.L_x_2975) ;  /* 0x0000006000007945 */ /* 0x000fe20003800000 */
[----:B------:R-:W-:-:S07]  /*e8f0*/  MOV R15, 0xffffffff ;  /* 0xffffffff000f7802 */ /* 0x000fce0000000f00 */
[----:B------:R-:W-:Y:S05]  /*e900*/  WARPSYNC.COLLECTIVE R15, `(.L_x_2976) ;  /* 0x000000000f0c7348 */ /* 0x000fea0003c00000 */
[----:B------:R-:W-:Y:S02]  /*e910*/  ELECT P6, UR62, PT ;  /* 0x00000000003e782f */ /* 0x000fe400038c0000 */
[----:B------:R-:W-:Y:S01]  /*e920*/  MOV R14, UR62 ;  /* 0x0000003e000e7c02 */ /* 0x000fe20008000f00 */
[----:B------:R-:W-:Y:S10]  /*e930*/  ENDCOLLECTIVE ;  /* 0x000000000000791b */ /* 0x000ff40003800000 */
.L_x_2976:
[----:B------:R-:W-:Y:S05]  /*e940*/  BSYNC B0 ;  /* 0x0000000000007941 */ /* 0x000fea0003800000 */
.L_x_2975:
[----:B------:R-:W-:Y:S05]  /*e950*/  BRA `(.L_x_2977) ;  /* 0xfffffff400a07947 */ /* 0x000fea000383ffff */
.L_x_2944:
[----:B-1----:R1:W2:Y:S02]  /*e960*/  SYNCS.PHASECHK.TRANS64.TRYWAIT P0, [R7+URZ], R4 ;  /* 0x00000004070075a7 */ /* 0x0022a4000800017f */
[----:B--2---:R-:W-:Y:S05]  /*e970*/  @!P0 NANOSLEEP.SYNCS 0x989680 ;  /* 0x009896800000895d */ /* 0x004fea0003900000 */
[----:B------:R-:W2:Y:S02]  /*e980*/  @!P0 SYNCS.PHASECHK.TRANS64 P0, [R7+URZ], R4 ;  /* 0x00000004070085a7 */ /* 0x000ea4000800007f */
[----:B--2---:R-:W-:Y:S05]  /*e990*/  @!P0 BRA `(.L_x_2944) ;  /* 0xfffffffc00f08947 */ /* 0x004fea000383ffff */
[----:B------:R-:W-:Y:S05]  /*e9a0*/  BRA `(.L_x_2978) ;  /* 0xfffffff400e07947 */ /* 0x000fea000383ffff */
.L_x_2945:
[----:B--2---:R2:W3:Y:S02]  /*e9b0*/  SYNCS.PHASECHK.TRANS64.TRYWAIT P0, [R3+URZ], R2 ;  /* 0x00000002030075a7 */ /* 0x0044e4000800017f */
[----:B---3--:R-:W-:Y:S05]  /*e9c0*/  @!P0 NANOSLEEP.SYNCS 0x989680 ;  /* 0x009896800000895d */ /* 0x008fea0003900000 */
[----:B------:R-:W3:Y:S02]  /*e9d0*/  @!P0 SYNCS.PHASECHK.TRANS64 P0, [R3+URZ], R2 ;  /* 0x00000002030085a7 */ /* 0x000ee4000800007f */
[----:B---3--:R-:W-:Y:S05]  /*e9e0*/  @!P0 BRA `(.L_x_2945) ;  /* 0xfffffffc00f08947 */ /* 0x008fea000383ffff */
[----:B------:R-:W-:Y:S05]  /*e9f0*/  BRA `(.L_x_2979) ;  /* 0xfffffff400d47947 */ /* 0x000fea000383ffff */
.L_x_2947:
[----:B--2---:R2:W3:Y:S02]  /*ea00*/  SYNCS.PHASECHK.TRANS64.TRYWAIT P0, [R5+URZ], R4 ;  /* 0x00000004050075a7 */ /* 0x0044e4000800017f */
[----:B---3--:R-:W-:Y:S05]  /*ea10*/  @!P0 NANOSLEEP.SYNCS 0x989680 ;  /* 0x009896800000895d */ /* 0x008fea0003900000 */
[----:B------:R-:W3:Y:S02]  /*ea20*/  @!P0 SYNCS.PHASECHK.TRANS64 P0, [R5+URZ], R4 ;  /* 0x00000004050085a7 */ /* 0x000ee4000800007f */
[----:B---3--:R-:W-:Y:S05]  /*ea30*/  @!P0 BRA `(.L_x_2947) ;  /* 0xfffffffc00f08947 */ /* 0x008fea000383ffff */
[----:B------:R-:W-:Y:S05]  /*ea40*/  BRA `(.L_x_2980) ;  /* 0xfffffff400d87947 */ /* 0x000fea000383ffff */
.L_x_2981:
        /* <DEDUP_REMOVED lines=11> */
.L_x_7393:


//--------------------- .text._ZN7cutlass13device_kernelIN5flash22FlashAttnBwdPreprocessIN4cute5tupleIJNS3_1CILi96EEENS5_ILi64EEEEEENS_6half_tEfNS_4arch4Sm90ELb1ELb0EEEEEvNT_6ParamsE --------------------------
	.section	.text._ZN7cutlass13device_kernelIN5flash22FlashAttnBwdPreprocessIN4cute5tupleIJNS3_1CILi96EEENS5_ILi64EEEEEENS_6half_tEfNS_4arch4Sm90ELb1ELb0EEEEEvNT_6ParamsE,"ax",@progbits
	.align	128
.text._ZN7cutlass13device_kernelIN5flash22FlashAttnBwdPreprocessIN4cute5tupleIJNS3_1CILi96EEENS5_ILi64EEEEEENS_6half_tEfNS_4arch4Sm90ELb1ELb0EEEEEvNT_6ParamsE:
        .type           _ZN7cutlass13device_kernelIN5flash22FlashAttnBwdPreprocessIN4cute5tupleIJNS3_1CILi96EEENS5_ILi64EEEEEENS_6half_tEfNS_4arch4Sm90ELb1ELb0EEEEEvNT_6ParamsE,@function
        .size           _ZN7cutlass13device_kernelIN5flash22FlashAttnBwdPreprocessIN4cute5tupleIJNS3_1CILi96EEENS5_ILi64EEEEEENS_6half_tEfNS_4arch4Sm90ELb1ELb0EEEEEvNT_6ParamsE,(.L_x_7394 - _ZN7cutlass13device_kernelIN5flash22FlashAttnBwdPreprocessIN4cute5tupleIJNS3_1CILi96EEENS5_ILi64EEEEEENS_6half_tEfNS_4arch4Sm90ELb1ELb0EEEEEvNT_6ParamsE)
        .other          _ZN7cutlass13device_kernelIN5flash22FlashAttnBwdPreprocessIN4cute5tupleIJNS3_1CILi96EEENS5_ILi64EEEEEENS_6half_tEfNS_4arch4Sm90ELb1ELb0EEEEEvNT_6ParamsE,@"STO_CUDA_ENTRY STV_DEFAULT"
_ZN7cutlass13device_kernelIN5flash22FlashAttnBwdPreprocessIN4cute5tupleIJNS3_1CILi96EEENS5_ILi64EEEEEENS_6half_tEfNS_4arch4Sm90ELb1ELb0EEEEEvNT_6ParamsE:
[----:B------:R-:W-:Y:S01]  /*0000*/  LDC R1, c[0x0][0x28] ;  /* 0x00000a00ff017b82 */ /* 0x000fe20000000800 */
[----:B------:R-:W0:Y:S07]  /*0010*/  S2R R2, SR_CTAID.X ;  /* 0x0000000000027919 */ /* 0x000e2e0000002500 */
[----:B------:R-:W0:Y:S01]  /*0020*/  LDC R7, c[0x0][0x218] ;  /* 0x00008600ff077b82 */ /* 0x000e220000000800 */
[----:B------:R-:W-:Y:S01]  /*0030*/  ULDC.64 UR4, c[0x0][0x208] ;  /* 0x0000820000047ab9 */ /* 0x000fe20000000a00 */
[----:B------:R-:W-:Y:S01]  /*0040*/  BSSY B0, `(.L_x_2982) ;  /* 0x0000023000007945 */ /* 0x000fe20003800000 */
[----:B------:R-:W1:Y:S01]  /*0050*/  S2R R0, SR_TID.X ;  /* 0x0000000000007919 */ /* 0x000e620000002100 */
[----:B------:R-:W-:-:S04]  /*0060*/  MOV R4, 0x7f800000 ;  /* 0x7f80000000047802 */ /* 0x000fc80000000f00 */
[----:B------:R-:W2:Y:S08]  /*0070*/  S2UR UR6, SR_CTAID.Y ;  /* 0x00000000000679c3 */ /* 0x000eb00000002600 */
[----:B------:R-:W3:Y:S08]  /*0080*/  S2UR UR7, SR_CTAID.Z ;  /* 0x00000000000779c3 */ /* 0x000ef00000002700 */
[----:B------:R-:W4:Y:S01]  /*0090*/  LDC.64 R8, c[0x0][0x230] ;  /* 0x00008c00ff087b82 */ /* 0x000f220000000a00 */
[----:B0-----:R-:W-:Y:S01]  /*00a0*/  IMAD R3, R2, -0x60, R7 ;  /* 0xffffffa002037824 */ /* 0x001fe200078e0207 */
[----:B--2---:R-:W-:Y:S01]  /*00b0*/  USHF.R.S32.HI UR8, URZ, 0x1f, UR6 ;  /* 0x0000001f3f087899 */ /* 0x004fe20008011406 */
[----:B-1----:R-:W-:-:S02]  /*00c0*/  ISETP.GT.AND P0, PT, R0, 0x5f, PT ;  /* 0x0000005f0000780c */ /* 0x002fc40003f04270 */
[----:B------:R-:W-:Y:S02]  /*00d0*/  SHF.R.S32.HI R5, RZ, 0x1f, R0 ;  /* 0x0000001fff057819 */ /* 0x000fe40000011400 */
[----:B------:R-:W-:Y:S01]  /*00e0*/  ISETP.GE.OR P1, PT, R0, R3, P0 ;  /* 0x000000030000720c */ /* 0x000fe20000726670 */
[----:B---3--:R-:W-:Y:S01]  /*00f0*/  USHF.R.S32.HI UR9, URZ, 0x1f, UR7 ;  /* 0x0000001f3f097899 */ /* 0x008fe20008011407 */
[----:B------:R-:W-:-:S04]  /*0100*/  LEA.HI R6, R5, R0, RZ, 0x3 ;  /* 0x0000000005067211 */ /* 0x000fc800078f18ff */
[----:B------:R-:W-:-:S04]  /*0110*/  LOP3.LUT R5, R6, 0xfffffff8, RZ, 0xc0, !PT ;  /* 0xfffffff806057812 */ /* 0x000fc800078ec0ff */
[----:B------:R-:W-:-:S04]  /*0120*/  IADD3 R5, -R5, R0, RZ ;  /* 0x0000000005057210 */ /* 0x000fc80007ffe1ff */
[----:B------:R-:W-:Y:S01]  /*0130*/  SHF.L.U32 R14, R5, 0x3, RZ ;  /* 0x00000003050e7819 */ /* 0x000fe200000006ff */
[----:B------:R-:W-:Y:S06]  /*0140*/  @P1 BRA `(.L_x_2983) ;  /* 0x0000000000481947 */ /* 0x000fec0003800000 */
[----:B------:R-:W0:Y:S01]  /*0150*/  LDC.64 R16, c[0x0][0x290] ;  /* 0x0000a400ff107b82 */ /* 0x000e220000000a00 */
[----:B------:R-:W-:Y:S01]  /*0160*/  IMAD R11, R2, 0x60, RZ ;  /* 0x00000060020b7824 */ /* 0x000fe200078e02ff */
[----:B------:R-:W-:Y:S01]  /*0170*/  SHF.R.S32.HI R4, RZ, 0x1f, R0 ;  /* 0x0000001fff047819 */ /* 0x000fe20000011400 */
[----:B------:R-:W-:-:S03]  /*0180*/  ULDC.64 UR10, c[0x0][0x288] ;  /* 0x0000a200000a7ab9 */ /* 0x000fc60000000a00 */
[C---:B------:R-:W-:Y:S02]  /*0190*/  IADD3 R10, P1, R11.reuse, R0, RZ ;  /* 0x000000000b0a7210 */ /* 0x040fe40007f3e0ff */
[----:B------:R-:W1:Y:S02]  /*01a0*/  LDC.64 R18, c[0x0][0x298] ;  /* 0x0000a600ff127b82 */ /* 0x000e640000000a00 */
[----:B------:R-:W-:Y:S01]  /*01b0*/  LEA.HI.X.SX32 R11, R11, R4, 0x1, P1 ;  /* 0x000000040b0b7211 */ /* 0x000fe200008f0eff */
[C---:B0-----:R-:W-:Y:S02]  /*01c0*/  IMAD R12, R16.reuse, UR8, RZ ;  /* 0x00000008100c7c24 */ /* 0x041fe4000f8e02ff */
[----:B------:R-:W-:-:S04]  /*01d0*/  IMAD.WIDE.U32 R10, R16, UR6, R10 ;  /* 0x00000006100a7c25 */ /* 0x000fc8000f8e000a */
[----:B------:R-:W-:Y:S02]  /*01e0*/  IMAD R13, R17, UR6, R12 ;  /* 0x00000006110d7c24 */ /* 0x000fe4000f8e020c */
[----:B-1----:R-:W-:-:S03]  /*01f0*/  IMAD R4, R18, UR9, RZ ;  /* 0x0000000912047c24 */ /* 0x002fc6000f8e02ff */
[----:B------:R-:W-:Y:S01]  /*0200*/  IADD3 R11, R11, R13, RZ ;  /* 0x0000000d0b0b7210 */ /* 0x000fe20007ffe0ff */
[----:B------:R-:W-:Y:S02]  /*0210*/  IMAD R13, R19, UR7, R4 ;  /* 0x00000007130d7c24 */ /* 0x000fe4000f8e0204 */
[----:B------:R-:W-:-:S05]  /*0220*/  IMAD.WIDE.U32 R10, R18, UR7, R10 ;  /* 0x00000007120a7c25 */ /* 0x000fca000f8e000a */
[----:B------:R-:W-:Y:S02]  /*0230*/  IADD3 R11, R11, R13, RZ ;  /* 0x0000000d0b0b7210 */ /* 0x000fe40007ffe0ff */
[----:B------:R-:W-:-:S04]  /*0240*/  LEA R12, P1, R10, UR10, 0x2 ;  /* 0x0000000a0a0c7c11 */ /* 0x000fc8000f8210ff */
[----:B------:R-:W-:-:S05]  /*0250*/  LEA.HI.X R13, R10, UR11, R11, 0x2, P1 ;  /* 0x0000000b0a0d7c11 */ /* 0x000fca00088f140b */
[----:B------:R0:W5:Y:S04]  /*0260*/  LDG.E R4, desc[UR4][R12.64] ;  /* 0x000000040c047981 */ /* 0x000168000c1e1900 */
.L_x_2983:
[----:B------:R-:W-:Y:S05]  /*0270*/  BSYNC B0 ;  /* 0x0000000000007941 */ /* 0x000fea0003800000 */
.L_x_2982:
[----:B------:R-:W1:Y:S01]  /*0280*/  LDC.64 R34, c[0x0][0x238] ;  /* 0x00008e00ff227b82 */ /* 0x000e620000000a00 */
[----:B------:R-:W-:Y:S01]  /*0290*/  ULDC UR10, c[0x0][0x21c] ;  /* 0x00008700000a7ab9 */ /* 0x000fe20000000800 */
[----:B------:R-:W-:Y:S01]  /*02a0*/  SHF.R.S32.HI R10, RZ, 0x3, R6 ;  /* 0x00000003ff0a7819 */ /* 0x000fe20000011406 */
[----:B----4-:R-:W-:Y:S01]  /*02b0*/  IMAD R6, R8, UR8, RZ ;  /* 0x0000000808067c24 */ /* 0x010fe2000f8e02ff */
[----:B------:R-:W-:Y:S02]  /*02c0*/  ISETP.GE.AND P1, PT, R14, UR10, PT ;  /* 0x0000000a0e007c0c */ /* 0x000fe4000bf26270 */
[----:B------:R-:W-:Y:S01]  /*02d0*/  SHF.R.S32.HI R15, RZ, 0x1f, R14 ;  /* 0x0000001fff0f7819 */ /* 0x000fe2000001140e */
[----:B0-----:R-:W-:Y:S01]  /*02e0*/  IMAD R13, R9, UR6, R6 ;  /* 0x00000006090d7c24 */ /* 0x001fe2000f8e0206 */
[----:B------:R-:W0:Y:S01]  /*02f0*/  LDC.64 R20, c[0x0][0x250] ;  /* 0x00009400ff147b82 */ /* 0x000e220000000a00 */
[----:B------:R-:W-:Y:S01]  /*0300*/  ISETP.LT.AND P3, PT, R10, R3, !P1 ;  /* 0x000000030a00720c */ /* 0x000fe20004f61270 */
[----:B------:R-:W-:Y:S01]  /*0310*/  IMAD.WIDE.U32 R8, R8, UR6, R14 ;  /* 0x0000000608087c25 */ /* 0x000fe2000f8e000e */
[----:B------:R-:W-:-:S02]  /*0320*/  IADD3 R6, R10, 0x20, RZ ;  /* 0x000000200a067810 */ /* 0x000fc40007ffe0ff */
[----:B------:R-:W-:-:S03]  /*0330*/  SHF.R.S32.HI R11, RZ, 0x1f, R10 ;  /* 0x0000001fff0b7819 */ /* 0x000fc6000001140a */
[----:B------:R-:W2:Y:S01]  /*0340*/  LDC.64 R30, c[0x0][0x258] ;  /* 0x00009600ff1e7b82 */ /* 0x000ea20000000a00 */
[----:B------:R-:W-:Y:S02]  /*0350*/  IADD3 R9, R9, R13, RZ ;  /* 0x0000000d09097210 */ /* 0x000fe40007ffe0ff */
[----:B------:R-:W-:Y:S01]  /*0360*/  ISETP.LT.AND P2, PT, R6, R3, !P1 ;  /* 0x000000030600720c */ /* 0x000fe20004f41270 */
[----:B------:R-:W-:-:S04]  /*0370*/  IMAD.WIDE R12, R2, 0x60, R10 ;  /* 0x00000060020c7825 */ /* 0x000fc800078e020a */
[----:B------:R-:W3:Y:S01]  /*0380*/  @P3 LDC.64 R18, c[0x0][0x228] ;  /* 0x00008a00ff123b82 */ /* 0x000ee20000000a00 */
[----:B-1----:R-:W-:-:S04]  /*0390*/  IMAD R22, R34, UR9, RZ ;  /* 0x0000000922167c24 */ /* 0x002fc8000f8e02ff */
[----:B------:R-:W-:Y:S02]  /*03a0*/  IMAD R23, R35, UR7, R22 ;  /* 0x0000000723177c24 */ /* 0x000fe4000f8e0216 */
[----:B------:R-:W-:Y:S01]  /*03b0*/  IMAD.WIDE.U32 R34, R34, UR7, R8 ;  /* 0x0000000722227c25 */ /* 0x000fe2000f8e0008 */
[----:B------:R-:W1:Y:S01]  /*03c0*/  @P3 LDC.64 R16, c[0x0][0x248] ;  /* 0x00009200ff103b82 */ /* 0x000e620000000a00 */
[----:B------:R-:W-:Y:S02]  /*03d0*/  IADD3 R8, R10, 0x40, RZ ;  /* 0x000000400a087810 */ /* 0x000fe40007ffe0ff */
[----:B0-----:R-:W-:Y:S01]  /*03e0*/  IMAD R22, R20, UR8, RZ ;  /* 0x0000000814167c24 */ /* 0x001fe2000f8e02ff */
[----:B------:R-:W-:Y:S02]  /*03f0*/  IADD3 R35, R35, R23, RZ ;  /* 0x0000001723237210 */ /* 0x000fe40007ffe0ff */
[----:B------:R-:W-:Y:S01]  /*0400*/  ISETP.LT.AND P1, PT, R8, R3, !P1 ;  /* 0x000000030800720c */ /* 0x000fe20004f21270 */
[----:B------:R-:W-:Y:S01]  /*0410*/  IMAD R9, R21, UR6, R22 ;  /* 0x0000000615097c24 */ /* 0x000fe2000f8e0216 */
[----:B------:R-:W0:Y:S01]  /*0420*/  @P2 LDC.64 R46, c[0x0][0x228] ;  /* 0x00008a00ff2e2b82 */ /* 0x000e220000000a00 */
[----:B------:R-:W-:Y:S01]  /*0430*/  IMAD.WIDE.U32 R20, R20, UR6, R14 ;  /* 0x0000000614147c25 */ /* 0x000fe2000f8e000e */
[----:B------:R-:W-:-:S02]  /*0440*/  @P2 IADD3 R23, P6, R12, 0x20, RZ ;  /* 0x000000200c172810 */ /* 0x000fc40007fde0ff */
[----:B------:R-:W-:Y:S01]  /*0450*/  @P2 IADD3 R53, P5, R12, 0x20, RZ ;  /* 0x000000200c352810 */ /* 0x000fe20007fbe0ff */
[----:B--2---:R-:W-:Y:S01]  /*0460*/  IMAD R22, R30, UR9, RZ ;  /* 0x000000091e167c24 */ /* 0x004fe2000f8e02ff */
[----:B------:R-:W-:Y:S01]  /*0470*/  IADD3 R21, R21, R9, RZ ;  /* 0x0000000915157210 */ /* 0x000fe20007ffe0ff */
[----:B---3--:R-:W-:Y:S01]  /*0480*/  @P3 IMAD R24, R13, R18, RZ ;  /* 0x000000120d183224 */ /* 0x008fe200078e02ff */
[----:B------:R-:W2:Y:S01]  /*0490*/  @P3 LDC.64 R48, c[0x0][0x210] ;  /* 0x00008400ff303b82 */ /* 0x000ea20000000a00 */
[----:B------:R-:W-:Y:S02]  /*04a0*/  IMAD R25, R31, UR7, R22 ;  /* 0x000000071f197c24 */ /* 0x000fe4000f8e0216 */
[----:B------:R-:W-:Y:S01]  /*04b0*/  @P1 IADD3 R51, P4, R12, 0x40, RZ ;  /* 0x000000400c331810 */ /* 0x000fe20007f9e0ff */
[----:B------:R-:W-:Y:S01]  /*04c0*/  IMAD.WIDE.U32 R30, R30, UR7, R20 ;  /* 0x000000071e1e7c25 */ /* 0x000fe2000f8e0014 */
[-C--:B------:R-:W-:Y:S02]  /*04d0*/  @P2 IADD3.X R21, RZ, R13.reuse, RZ, P6, !PT ;  /* 0x0000000dff152210 */ /* 0x080fe400037fe4ff */
[----:B------:R-:W-:Y:S01]  /*04e0*/  @P1 IADD3.X R29, RZ, R13, RZ, P4, !PT ;  /* 0x0000000dff1d1210 */ /* 0x000fe200027fe4ff */
[C---:B------:R-:W-:Y:S01]  /*04f0*/  @P3 IMAD R19, R12.reuse, R19, R24 ;  /* 0x000000130c133224 */ /* 0x040fe200078e0218 */
[----:B------:R-:W-:Y:S01]  /*0500*/  IADD3 R31, R31, R25, RZ ;  /* 0x000000191f1f7210 */ /* 0x000fe20007ffe0ff */
[----:B------:R-:W3:Y:S01]  /*0510*/  @P1 LDC.64 R26, c[0x0][0x228] ;  /* 0x00008a00ff1a1b82 */ /* 0x000ee20000000a00 */
[----:B-1----:R-:W-:Y:S01]  /*0520*/  @P3 IMAD R9, R13, R16, RZ ;  /* 0x000000100d093224 */ /* 0x002fe200078e02ff */
[----:B------:R-:W-:Y:S01]  /*0530*/  @P2 MOV R20, R34 ;  /* 0x0000002200142202 */ /* 0x000fe20000000f00 */
[----:B------:R-:W-:-:S04]  /*0540*/  @P3 IMAD.WIDE.U32 R14, R12, R18, R34 ;  /* 0x000000120c0e3225 */ /* 0x000fc800078e0022 */
[C---:B------:R-:W-:Y:S01]  /*0550*/  @P3 IMAD R37, R12.reuse, R17, R9 ;  /* 0x000000110c253224 */ /* 0x040fe200078e0209 */
[----:B------:R-:W1:Y:S01]  /*0560*/  @P2 LDC.64 R24, c[0x0][0x248] ;  /* 0x00009200ff182b82 */ /* 0x000e620000000a00 */
[C---:B------:R-:W-:Y:S02]  /*0570*/  @P1 IADD3 R9, P6, R12.reuse, 0x40, RZ ;  /* 0x000000400c091810 */ /* 0x040fe40007fde0ff */
[-C--:B------:R-:W-:Y:S02]  /*0580*/  @P2 IADD3.X R17, RZ, R13.reuse, RZ, P5, !PT ;  /* 0x0000000dff112210 */ /* 0x080fe40002ffe4ff */
[----:B------:R-:W-:Y:S01]  /*0590*/  @P1 IADD3.X R33, RZ, R13, RZ, P6, !PT ;  /* 0x0000000dff211210 */ /* 0x000fe200037fe4ff */
[----:B------:R-:W-:Y:S01]  /*05a0*/  @P3 IMAD.WIDE.U32 R12, R12, R16, R30 ;  /* 0x000000100c0c3225 */ /* 0x000fe200078e001e */
[----:B------:R-:W-:Y:S01]  /*05b0*/  @P3 IADD3 R19, R15, R19, RZ ;  /* 0x000000130f133210 */ /* 0x000fe20007ffe0ff */
[----:B------:R-:W4:Y:S01]  /*05c0*/  @P3 LDC.64 R42, c[0x0][0x240] ;  /* 0x00009000ff2a3b82 */ /* 0x000f220000000a00 */
[----:B--2---:R-:W-:Y:S01]  /*05d0*/  @P3 LEA R48, P4, R14, R48, 0x1 ;  /* 0x000000300e303211 */ /* 0x004fe200078808ff */
[----:B0-----:R-:W-:Y:S01]  /*05e0*/  @P2 IMAD R16, R21, R46, RZ ;  /* 0x0000002e15102224 */ /* 0x001fe200078e02ff */
[----:B------:R-:W-:-:S02]  /*05f0*/  @P2 MOV R21, R35 ;  /* 0x0000002300152202 */ /* 0x000fc40000000f00 */
[----:B------:R-:W-:Y:S01]  /*0600*/  @P3 IADD3 R13, R13, R37, RZ ;  /* 0x000000250d0d3210 */ /* 0x000fe20007ffe0ff */
[C---:B------:R-:W-:Y:S01]  /*0610*/  @P2 IMAD R47, R23.reuse, R47, R16 ;  /* 0x0000002f172f2224 */ /* 0x040fe200078e0210 */
[----:B------:R-:W-:Y:S01]  /*0620*/  @P3 LEA.HI.X R49, R14, R49, R19, 0x1, P4 ;  /* 0x000000310e313211 */ /* 0x000fe200020f0c13 */
[----:B------:R-:W-:Y:S01]  /*0630*/  @P2 IMAD.WIDE.U32 R20, R23, R46, R20 ;  /* 0x0000002e17142225 */ /* 0x000fe200078e0014 */
[----:B------:R-:W0:Y:S01]  /*0640*/  @P2 LDC.64 R38, c[0x0][0x210] ;  /* 0x00008400ff262b82 */ /* 0x000e220000000a00 */
[----:B------:R-:W-:Y:S02]  /*0650*/  CS2R R14, SRZ ;  /* 0x00000000000e7805 */ /* 0x000fe4000001ff00 */
[----:B------:R-:W-:Y:S01]  /*0660*/  CS2R R18, SRZ ;  /* 0x0000000000127805 */ /* 0x000fe2000001ff00 */
[----:B---3--:R-:W-:Y:S02]  /*0670*/  @P1 IMAD R32, R29, R26, RZ ;  /* 0x0000001a1d201224 */ /* 0x008fe400078e02ff */
[----:B-1----:R-:W-:-:S02]  /*0680*/  @P2 IMAD R28, R17, R24, RZ ;  /* 0x00000018111c2224 */ /* 0x002fc400078e02ff */
[----:B------:R-:W1:Y:S01]  /*0690*/  @P1 LDC.64 R22, c[0x0][0x248] ;  /* 0x00009200ff161b82 */ /* 0x000e620000000a00 */
[----:B------:R-:W-:Y:S02]  /*06a0*/  @P2 MOV R29, R31 ;  /* 0x0000001f001d2202 */ /* 0x000fe40000000f00 */
[----:B------:R-:W-:Y:S01]  /*06b0*/  CS2R R16, SRZ ;  /* 0x0000000000107805 */ /* 0x000fe2000001ff00 */
[C---:B------:R-:W-:Y:S01]  /*06c0*/  @P2 IMAD R45, R53.reuse, R25, R28 ;  /* 0x00000019352d2224 */ /* 0x040fe200078e021c */
[----:B------:R-:W-:Y:S02]  /*06d0*/  @P2 MOV R28, R30 ;  /* 0x0000001e001c2202 */ /* 0x000fe40000000f00 */
[C---:B----4-:R-:W-:Y:S01]  /*06e0*/  @P3 LEA R42, P5, R12.reuse, R42, 0x1 ;  /* 0x0000002a0c2a3211 */ /* 0x050fe200078a08ff */
[----:B------:R-:W2:Y:S02]  /*06f0*/  @P1 LDC.64 R36, c[0x0][0x210] ;  /* 0x00008400ff241b82 */ /* 0x000ea40000000a00 */
[----:B------:R-:W-:Y:S01]  /*0700*/  @P2 IMAD.WIDE.U32 R24, R53, R24, R28 ;  /* 0x0000001835182225 */ /* 0x000fe200078e001c */
[----:B------:R-:W-:-:S02]  /*0710*/  @P3 LEA.HI.X R43, R12, R43, R13, 0x1, P5 ;  /* 0x0000002b0c2b3211 */ /* 0x000fc400028f0c0d */
[----:B------:R-:W-:-:S03]  /*0720*/  CS2R R12, SRZ ;  /* 0x00000000000c7805 */ /* 0x000fc6000001ff00 */
[----:B------:R-:W3:Y:S01]  /*0730*/  @P2 LDC.64 R40, c[0x0][0x240] ;  /* 0x00009000ff282b82 */ /* 0x000ee20000000a00 */
[----:B------:R4:W4:Y:S01]  /*0740*/  @P3 LDG.E.128 R16, desc[UR4][R42.64] ;  /* 0x000000042a103981 */ /* 0x000922000c1e1d00 */
[----:B------:R-:W-:-:S06]  /*0750*/  @P1 IMAD R53, R51, R27, R32 ;  /* 0x0000001b33351224 */ /* 0x000fcc00078e0220 */
[----:B------:R-:W4:Y:S01]  /*0760*/  @P1 LDC.64 R28, c[0x0][0x240] ;  /* 0x00009000ff1c1b82 */ /* 0x000f220000000a00 */
[----:B------:R-:W4:Y:S01]  /*0770*/  @P3 LDG.E.128 R12, desc[UR4][R48.64] ;  /* 0x00000004300c3981 */ /* 0x000f22000c1e1d00 */
[----:B------:R-:W-:Y:S01]  /*0780*/  @P1 IMAD.WIDE.U32 R26, R51, R26, R34 ;  /* 0x0000001a331a1225 */ /* 0x000fe200078e0022 */
[----:B------:R-:W-:-:S03]  /*0790*/  @P2 IADD3 R47, R21, R47, RZ ;  /* 0x0000002f152f2210 */ /* 0x000fc60007ffe0ff */
[-C--:B-1----:R-:W-:Y:S01]  /*07a0*/  @P1 IMAD R32, R33, R22.reuse, RZ ;  /* 0x0000001621201224 */ /* 0x082fe200078e02ff */
[----:B------:R-:W-:Y:S01]  /*07b0*/  @P1 IADD3 R21, R27, R53, RZ ;  /* 0x000000351b151210 */ /* 0x000fe20007ffe0ff */
[----:B------:R-:W-:Y:S01]  /*07c0*/  @P1 IMAD.WIDE.U32 R30, R9, R22, R30 ;  /* 0x00000016091e1225 */ /* 0x000fe200078e001e */
[----:B0-----:R-:W-:-:S03]  /*07d0*/  @P2 LEA R38, P3, R20, R38, 0x1 ;  /* 0x0000002614262211 */ /* 0x001fc600078608ff */
[----:B------:R-:W-:Y:S01]  /*07e0*/  @P1 IMAD R27, R9, R23, R32 ;  /* 0x00000017091b1224 */ /* 0x000fe200078e0220 */
[----:B------:R-:W-:Y:S02]  /*07f0*/  @P2 IADD3 R45, R25, R45, RZ ;  /* 0x0000002d192d2210 */ /* 0x000fe40007ffe0ff */
[----:B--2---:R-:W-:Y:S02]  /*0800*/  @P1 LEA R36, P4, R26, R36, 0x1 ;  /* 0x000000241a241211 */ /* 0x004fe400078808ff */
[----:B---3--:R-:W-:Y:S02]  /*0810*/  @P2 LEA R40, P5, R24, R40, 0x1 ;  /* 0x0000002818282211 */ /* 0x008fe400078a08ff */
[----:B------:R-:W-:Y:S02]  /*0820*/  @P2 LEA.HI.X R39, R20, R39, R47, 0x1, P3 ;  /* 0x0000002714272211 */ /* 0x000fe400018f0c2f */
[----:B------:R-:W-:Y:S02]  /*0830*/  @P1 IADD3 R9, R31, R27, RZ ;  /* 0x0000001b1f091210 */ /* 0x000fe40007ffe0ff */
[----:B----4-:R-:W-:-:S02]  /*0840*/  @P1 LEA R42, P3, R30, R28, 0x1 ;  /* 0x0000001c1e2a1211 */ /* 0x010fc400078608ff */
[----:B------:R-:W-:Y:S02]  /*0850*/  CS2R R22, SRZ ;  /* 0x0000000000167805 */ /* 0x000fe4000001ff00 */
[----:B------:R-:W-:Y:S02]  /*0860*/  @P1 LEA.HI.X R37, R26, R37, R21, 0x1, P4 ;  /* 0x000000251a251211 */ /* 0x000fe400020f0c15 */
[----:B------:R-:W-:Y:S02]  /*0870*/  CS2R R20, SRZ ;  /* 0x0000000000147805 */ /* 0x000fe4000001ff00 */
[----:B------:R-:W-:Y:S02]  /*0880*/  @P2 LEA.HI.X R41, R24, R41, R45, 0x1, P5 ;  /* 0x0000002918292211 */ /* 0x000fe400028f0c2d */
[----:B------:R-:W-:Y:S02]  /*0890*/  CS2R R24, SRZ ;  /* 0x0000000000187805 */ /* 0x000fe4000001ff00 */
[----:B------:R-:W-:-:S02]  /*08a0*/  CS2R R26, SRZ ;  /* 0x00000000001a7805 */ /* 0x000fc4000001ff00 */
[----:B------:R-:W-:Y:S02]  /*08b0*/  @P1 LEA.HI.X R43, R30, R29, R9, 0x1, P3 ;  /* 0x0000001d1e2b1211 */ /* 0x000fe400018f0c09 */
[----:B------:R-:W-:Y:S02]  /*08c0*/  CS2R R28, SRZ ;  /* 0x00000000001c7805 */ /* 0x000fe4000001ff00 */
[----:B------:R-:W-:Y:S02]  /*08d0*/  CS2R R30, SRZ ;  /* 0x00000000001e7805 */ /* 0x000fe4000001ff00 */
[----:B------:R-:W-:Y:S02]  /*08e0*/  CS2R R32, SRZ ;  /* 0x0000000000207805 */ /* 0x000fe4000001ff00 */
[----:B------:R-:W-:Y:S01]  /*08f0*/  CS2R R34, SRZ ;  /* 0x0000000000227805 */ /* 0x000fe2000001ff00 */
[----:B------:R0:W2:Y:S04]  /*0900*/  @P2 LDG.E.128 R20, desc[UR4][R38.64] ;  /* 0x0000000426142981 */ /* 0x0000a8000c1e1d00 */
[----:B------:R1:W3:Y:S04]  /*0910*/  @P2 LDG.E.128 R24, desc[UR4][R40.64] ;  /* 0x0000000428182981 */ /* 0x0002e8000c1e1d00 */
[----:B------:R2:W4:Y:S04]  /*0920*/  @P1 LDG.E.128 R28, desc[UR4][R36.64] ;  /* 0x00000004241c1981 */ /* 0x000528000c1e1d00 */
[----:B------:R-:W4:Y:S01]  /*0930*/  @P1 LDG.E.128 R32, desc[UR4][R42.64] ;  /* 0x000000042a201981 */ /* 0x000f22000c1e1d00 */
[----:B------:R-:W-:Y:S01]  /*0940*/  BSSY B0, `(.L_x_2984) ;  /* 0x000008d000007945 */ /* 0x000fe20003800000 */
[----:B0-----:R-:W-:-:S02]  /*0950*/  HADD2.F32 R38, -RZ, R16.H1_H1 ;  /* 0x30000010ff267230 */ /* 0x001fc40000004100 */
[----:B------:R-:W-:Y:S02]  /*0960*/  HADD2.F32 R39, -RZ, R16.H0_H0 ;  /* 0x20000010ff277230 */ /* 0x000fe40000004100 */
[--C-:B------:R-:W-:Y:S02]  /*0970*/  HADD2.F32 R9, -RZ, R12.reuse.H1_H1 ;  /* 0x3000000cff097230 */ /* 0x100fe40000004100 */
[----:B------:R-:W-:-:S03]  /*0980*/  HADD2.F32 R12, -RZ, R12.H0_H0 ;  /* 0x2000000cff0c7230 */ /* 0x000fc60000004100 */
[----:B-1----:R-:W-:Y:S01]  /*0990*/  FMUL.FTZ R41, R9, R38 ;  /* 0x0000002609297220 */ /* 0x002fe20000410000 */
[----:B------:R-:W-:Y:S02]  /*09a0*/  HADD2.F32 R9, -RZ, R13.H0_H0 ;  /* 0x2000000dff097230 */ /* 0x000fe40000004100 */
[----:B------:R-:W-:Y:S02]  /*09b0*/  HADD2.F32 R16, -RZ, R17.H0_H0 ;  /* 0x20000011ff107230 */ /* 0x000fe40000004100 */
[----:B------:R-:W-:Y:S01]  /*09c0*/  FFMA.FTZ R38, R12, R39, R41 ;  /* 0x000000270c267223 */ /* 0x000fe20000010029 */
[----:B------:R-:W-:Y:S02]  /*09d0*/  HADD2.F32 R13, -RZ, R13.H1_H1 ;  /* 0x3000000dff0d7230 */ /* 0x000fe40000004100 */
[----:B------:R-:W-:Y:S02]  /*09e0*/  HADD2.F32 R12, -RZ, R17.H1_H1 ;  /* 0x30000011ff0c7230 */ /* 0x000fe40000004100 */
[----:B------:R-:W-:Y:S01]  /*09f0*/  FFMA.FTZ R38, R9, R16, R38 ;  /* 0x0000001009267223 */ /* 0x000fe20000010026 */
[----:B------:R-:W-:-:S02]  /*0a00*/  HADD2.F32 R9, -RZ, R14.H0_H0 ;  /* 0x2000000eff097230 */ /* 0x000fc40000004100 */
[----:B------:R-:W-:Y:S02]  /*0a10*/  HADD2.F32 R16, -RZ, R18.H0_H0 ;  /* 0x20000012ff107230 */ /* 0x000fe40000004100 */
[----:B------:R-:W-:Y:S01]  /*0a20*/  FFMA.FTZ R12, R13, R12, R38 ;  /* 0x0000000c0d0c7223 */ /* 0x000fe20000010026 */
[----:B------:R-:W-:Y:S02]  /*0a30*/  HADD2.F32 R14, -RZ, R14.H1_H1 ;  /* 0x3000000eff0e7230 */ /* 0x000fe40000004100 */
[----:B------:R-:W-:Y:S02]  /*0a40*/  HADD2.F32 R13, -RZ, R18.H1_H1 ;  /* 0x30000012ff0d7230 */ /* 0x000fe40000004100 */
[----:B------:R-:W-:Y:S01]  /*0a50*/  FFMA.FTZ R17, R9, R16, R12 ;  /* 0x0000001009117223 */ /* 0x000fe2000001000c */
[----:B------:R-:W-:Y:S02]  /*0a60*/  HADD2.F32 R9, -RZ, R15.H0_H0 ;  /* 0x2000000fff097230 */ /* 0x000fe40000004100 */
[----:B------:R-:W-:-:S02]  /*0a70*/  HADD2.F32 R16, -RZ, R19.H0_H0 ;  /* 0x20000013ff107230 */ /* 0x000fc40000004100 */
[----:B------:R-:W-:Y:S01]  /*0a80*/  FFMA.FTZ R14, R14, R13, R17 ;  /* 0x0000000d0e0e7223 */ /* 0x000fe20000010011 */
[----:B------:R-:W-:Y:S02]  /*0a90*/  HADD2.F32 R12, -RZ, R19.H1_H1 ;  /* 0x30000013ff0c7230 */ /* 0x000fe40000004100 */
[----:B--2---:R-:W-:Y:S02]  /*0aa0*/  HADD2.F32 R37, -RZ, R20.H1_H1 ;  /* 0x30000014ff257230 */ /* 0x004fe40000004100 */
[--C-:B---3--:R-:W-:Y:S02]  /*0ab0*/  HADD2.F32 R38, -RZ, R24.reuse.H1_H1 ;  /* 0x30000018ff267230 */ /* 0x108fe40000004100 */
[----:B------:R-:W-:Y:S02]  /*0ac0*/  HADD2.F32 R39, -RZ, R24.H0_H0 ;  /* 0x20000018ff277230 */ /* 0x000fe40000004100 */
[----:B----4-:R-:W-:Y:S02]  /*0ad0*/  HADD2.F32 R24, -RZ, R28.H1_H1 ;  /* 0x3000001cff187230 */ /* 0x010fe40000004100 */
[----:B------:R-:W-:Y:S01]  /*0ae0*/  FMUL.FTZ R37, R37, R38 ;  /* 0x0000002625257220 */ /* 0x000fe20000410000 */
[----:B------:R-:W-:-:S02]  /*0af0*/  HADD2.F32 R36, -RZ, R20.H0_H0 ;  /* 0x20000014ff247230 */ /* 0x000fc40000004100 */
[----:B------:R-:W-:Y:S02]  /*0b00*/  HADD2.F32 R41, -RZ, R32.H1_H1 ;  /* 0x30000020ff297230 */ /* 0x000fe40000004100 */
[--C-:B------:R-:W-:Y:S02]  /*0b10*/  HADD2.F32 R40, -RZ, R25.reuse.H0_H0 ;  /* 0x20000019ff287230 */ /* 0x100fe40000004100 */
[----:B------:R-:W-:Y:S02]  /*0b20*/  HADD2.F32 R42, -RZ, R25.H1_H1 ;  /* 0x30000019ff2a7230 */ /* 0x000fe40000004100 */
[----:B------:R-:W-:Y:S01]  /*0b30*/  FMUL.FTZ R41, R24, R41 ;  /* 0x0000002918297220 */ /* 0x000fe20000410000 */
[----:B------:R-:W-:Y:S02]  /*0b40*/  HADD2.F32 R28, -RZ, R28.H0_H0 ;  /* 0x2000001cff1c7230 */ /* 0x000fe40000004100 */
[----:B------:R-:W-:Y:S02]  /*0b50*/  HADD2.F32 R25, -RZ, R32.H0_H0 ;  /* 0x20000020ff197230 */ /* 0x000fe40000004100 */
[----:B------:R-:W-:Y:S01]  /*0b60*/  FFMA.FTZ R14, R9, R16, R14 ;  /* 0x00000010090e7223 */ /* 0x000fe2000001000e */
[----:B------:R-:W-:-:S02]  /*0b70*/  HADD2.F32 R19, -RZ, R21.H0_H0 ;  /* 0x20000015ff137230 */ /* 0x000fc40000004100 */
[----:B------:R-:W-:Y:S01]  /*0b80*/  FFMA.FTZ R36, R36, R39, R37 ;  /* 0x0000002724247223 */ /* 0x000fe20000010025 */
[--C-:B------:R-:W-:Y:S02]  /*0b90*/  HADD2.F32 R18, -RZ, R27.reuse.H0_H0 ;  /* 0x2000001bff127230 */ /* 0x100fe40000004100 */
[----:B------:R-:W-:Y:S02]  /*0ba0*/  HADD2.F32 R16, -RZ, R27.H1_H1 ;  /* 0x3000001bff107230 */ /* 0x000fe40000004100 */
[----:B------:R-:W-:Y:S01]  /*0bb0*/  FFMA.FTZ R25, R28, R25, R41 ;  /* 0x000000191c197223 */ /* 0x000fe20000010029 */
[----:B------:R-:W-:Y:S02]  /*0bc0*/  HADD2.F32 R24, -RZ, R29.H0_H0 ;  /* 0x2000001dff187230 */ /* 0x000fe40000004100 */
[----:B------:R-:W-:Y:S02]  /*0bd0*/  HADD2.F32 R27, -RZ, R33.H0_H0 ;  /* 0x20000021ff1b7230 */ /* 0x000fe40000004100 */
[----:B------:R-:W-:Y:S01]  /*0be0*/  FFMA.FTZ R36, R19, R40, R36 ;  /* 0x0000002813247223 */ /* 0x000fe20000010024 */
[----:B------:R-:W-:-:S02]  /*0bf0*/  HADD2.F32 R21, -RZ, R21.H1_H1 ;  /* 0x30000015ff157230 */ /* 0x000fc40000004100 */
[--C-:B------:R-:W-:Y:S02]  /*0c00*/  HADD2.F32 R20, -RZ, R26.reuse.H0_H0 ;  /* 0x2000001aff147230 */ /* 0x100fe40000004100 */
[----:B------:R-:W-:Y:S02]  /*0c10*/  HADD2.F32 R17, -RZ, R26.H1_H1 ;  /* 0x3000001aff117230 */ /* 0x000fe40000004100 */
[----:B------:R-:W-:Y:S01]  /*0c20*/  FFMA.FTZ R28, R24, R27, R25 ;  /* 0x0000001b181c7223 */ /* 0x000fe20000010019 */
[----:B------:R-:W-:Y:S02]  /*0c30*/  HADD2.F32 R29, -RZ, R29.H1_H1 ;  /* 0x3000001dff1d7230 */ /* 0x000fe40000004100 */
[----:B------:R-:W-:Y:S02]  /*0c40*/  HADD2.F32 R26, -RZ, R33.H1_H1 ;  /* 0x30000021ff1a7230 */ /* 0x000fe40000004100 */
[----:B------:R-:W-:Y:S01]  /*0c50*/  FFMA.FTZ R36, R21, R42, R36 ;  /* 0x0000002a15247223 */ /* 0x000fe20000010024 */
[----:B------:R-:W-:-:S02]  /*0c60*/  HADD2.F32 R13, -RZ, R22.H0_H0 ;  /* 0x20000016ff0d7230 */ /* 0x000fc40000004100 */
[----:B------:R-:W-:Y:S02]  /*0c70*/  HADD2.F32 R19, -RZ, R30.H0_H0 ;  /* 0x2000001eff137230 */ /* 0x000fe40000004100 */
[----:B------:R-:W-:Y:S01]  /*0c80*/  FFMA.FTZ R26, R29, R26, R28 ;  /* 0x0000001a1d1a7223 */ /* 0x000fe2000001001c */
[----:B------:R-:W-:Y:S02]  /*0c90*/  HADD2.F32 R24, -RZ, R34.H0_H0 ;  /* 0x20000022ff187230 */ /* 0x000fe40000004100 */
[----:B------:R-:W-:Y:S01]  /*0ca0*/  FFMA.FTZ R13, R13, R20, R36 ;  /* 0x000000140d0d7223 */ /* 0x000fe20000010024 */
[----:B------:R-:W-:Y:S02]  /*0cb0*/  HADD2.F32 R22, -RZ, R22.H1_H1 ;  /* 0x30000016ff167230 */ /* 0x000fe40000004100 */
[----:B------:R-:W-:Y:S02]  /*0cc0*/  HADD2.F32 R30, -RZ, R30.H1_H1 ;  /* 0x3000001eff1e7230 */ /* 0x000fe40000004100 */
[----:B------:R-:W-:Y:S01]  /*0cd0*/  FFMA.FTZ R19, R19, R24, R26 ;  /* 0x0000001813137223 */ /* 0x000fe2000001001a */
[----:B------:R-:W-:-:S02]  /*0ce0*/  HADD2.F32 R21, -RZ, R34.H1_H1 ;  /* 0x30000022ff157230 */ /* 0x000fc40000004100 */
[----:B------:R-:W-:Y:S01]  /*0cf0*/  FFMA.FTZ R22, R22, R17, R13 ;  /* 0x0000001116167223 */ /* 0x000fe2000001000d */
[----:B------:R-:W-:Y:S02]  /*0d00*/  HADD2.F32 R9, -RZ, R23.H0_H0 ;  /* 0x20000017ff097230 */ /* 0x000fe40000004100 */
[----:B------:R-:W-:Y:S02]  /*0d10*/  HADD2.F32 R13, -RZ, R31.H0_H0 ;  /* 0x2000001fff0d7230 */ /* 0x000fe40000004100 */
[----:B------:R-:W-:Y:S01]  /*0d20*/  FFMA.FTZ R30, R30, R21, R19 ;  /* 0x000000151e1e7223 */ /* 0x000fe20000010013 */
[----:B------:R-:W-:Y:S02]  /*0d30*/  HADD2.F32 R20, -RZ, R35.H0_H0 ;  /* 0x20000023ff147230 */ /* 0x000fe40000004100 */
[----:B------:R-:W-:Y:S01]  /*0d40*/  FFMA.FTZ R22, R9, R18, R22 ;  /* 0x0000001209167223 */ /* 0x000fe20000010016 */
[----:B------:R-:W-:Y:S02]  /*0d50*/  HADD2.F32 R15, -RZ, R15.H1_H1 ;  /* 0x3000000fff0f7230 */ /* 0x000fe40000004100 */
[----:B------:R-:W-:-:S02]  /*0d60*/  HADD2.F32 R23, -RZ, R23.H1_H1 ;  /* 0x30000017ff177230 */ /* 0x000fc40000004100 */
[----:B------:R-:W-:Y:S01]  /*0d70*/  FFMA.FTZ R20, R13, R20, R30 ;  /* 0x000000140d147223 */ /* 0x000fe2000001001e */
[----:B------:R-:W-:Y:S02]  /*0d80*/  HADD2.F32 R31, -RZ, R31.H1_H1 ;  /* 0x3000001fff1f7230 */ /* 0x000fe40000004100 */
[----:B------:R-:W-:Y:S02]  /*0d90*/  HADD2.F32 R18, -RZ, R35.H1_H1 ;  /* 0x30000023ff127230 */ /* 0x000fe40000004100 */
[----:B------:R-:W-:Y:S01]  /*0da0*/  FFMA.FTZ R14, R15, R12, R14 ;  /* 0x0000000c0f0e7223 */ /* 0x000fe2000001000e */
[----:B------:R-:W-:Y:S02]  /*0db0*/  FFMA.FTZ R22, R23, R16, R22 ;  /* 0x0000001017167223 */ /* 0x000fe40000010016 */
[----:B------:R-:W-:Y:S02]  /*0dc0*/  FFMA.FTZ R20, R31, R18, R20 ;  /* 0x000000121f147223 */ /* 0x000fe40000010014 */
[----:B------:R-:W0:Y:S04]  /*0dd0*/  SHFL.BFLY PT, R9, R14, 0x4, 0x1f ;  /* 0x0c801f000e097f89 */ /* 0x000e2800000e0000 */
[----:B------:R-:W1:Y:S04]  /*0de0*/  SHFL.BFLY PT, R13, R22, 0x4, 0x1f ;  /* 0x0c801f00160d7f89 */ /* 0x000e6800000e0000 */
[----:B------:R-:W2:Y:S01]  /*0df0*/  SHFL.BFLY PT, R15, R20, 0x4, 0x1f ;  /* 0x0c801f00140f7f89 */ /* 0x000ea200000e0000 */
[----:B------:R-:W-:Y:S01]  /*0e00*/  IADD3 R21, R7, 0x5f, RZ ;  /* 0x0000005f07157810 */ /* 0x000fe20007ffe0ff */
[----:B0-----:R-:W-:Y:S01]  /*0e10*/  FADD.FTZ R9, R14, R9 ;  /* 0x000000090e097221 */ /* 0x001fe20000010000 */
[----:B-1----:R-:W-:Y:S01]  /*0e20*/  FADD.FTZ R17, R22, R13 ;  /* 0x0000000d16117221 */ /* 0x002fe20000010000 */
[----:B--2---:R-:W-:-:S03]  /*0e30*/  FADD.FTZ R19, R20, R15 ;  /* 0x0000000f14137221 */ /* 0x004fc60000010000 */
[----:B------:R-:W0:Y:S01]  /*0e40*/  SHFL.BFLY PT, R16, R9, 0x2, 0x1f ;  /* 0x0c401f0009107f89 */ /* 0x000e2200000e0000 */
[----:B------:R-:W1:Y:S03]  /*0e50*/  LDC.64 R12, c[0x0][0x2d0] ;  /* 0x0000b400ff0c7b82 */ /* 0x000e660000000a00 */
[----:B------:R-:W2:Y:S04]  /*0e60*/  SHFL.BFLY PT, R18, R17, 0x2, 0x1f ;  /* 0x0c401f0011127f89 */ /* 0x000ea800000e0000 */
[----:B------:R-:W3:Y:S01]  /*0e70*/  SHFL.BFLY PT, R24, R19, 0x2, 0x1f ;  /* 0x0c401f0013187f89 */ /* 0x000ee200000e0000 */
[----:B------:R-:W-:-:S05]  /*0e80*/  IMAD.HI R7, R21, 0x2aaaaaab, RZ ;  /* 0x2aaaaaab15077827 */ /* 0x000fca00078e02ff */
[----:B------:R-:W-:-:S04]  /*0e90*/  SHF.R.U32.HI R14, RZ, 0x1f, R7 ;  /* 0x0000001fff0e7819 */ /* 0x000fc80000011607 */
[----:B------:R-:W-:Y:S02]  /*0ea0*/  LEA.HI.SX32 R22, R7, R14, 0x1c ;  /* 0x0000000e07167211 */ /* 0x000fe400078fe2ff */
[----:B------:R-:W4:Y:S01]  /*0eb0*/  LDC.64 R14, c[0x0][0x2d8] ;  /* 0x0000b600ff0e7b82 */ /* 0x000f220000000a00 */
[----:B------:R-:W-:Y:S01]  /*0ec0*/  SHF.L.U32 R20, R0, 0x2, RZ ;  /* 0x0000000200147819 */ /* 0x000fe200000006ff */
[----:B------:R-:W-:Y:S02]  /*0ed0*/  IMAD R23, R2, 0x1800, RZ ;  /* 0x0000180002177824 */ /* 0x000fe400078e02ff */
[----:B0-----:R-:W-:Y:S01]  /*0ee0*/  FADD.FTZ R9, R9, R16 ;  /* 0x0000001009097221 */ /* 0x001fe20000010000 */
[----:B--2---:R-:W-:Y:S01]  /*0ef0*/  FADD.FTZ R7, R17, R18 ;  /* 0x0000001211077221 */ /* 0x004fe20000010000 */
[----:B---3--:R-:W-:Y:S01]  /*0f00*/  FADD.FTZ R24, R19, R24 ;  /* 0x0000001813187221 */ /* 0x008fe20000010000 */
[----:B------:R-:W-:Y:S02]  /*0f10*/  SHF.R.S32.HI R26, RZ, 0x1f, R20 ;  /* 0x0000001fff1a7819 */ /* 0x000fe40000011414 */
[----:B------:R-:W0:Y:S01]  /*0f20*/  SHFL.BFLY PT, R18, R9, 0x1, 0x1f ;  /* 0x0c201f0009127f89 */ /* 0x000e2200000e0000 */
[----:B------:R-:W-:-:S03]  /*0f30*/  IADD3 R16, P1, R23, R20, RZ ;  /* 0x0000001417107210 */ /* 0x000fc60007f3e0ff */
[----:B------:R-:W2:Y:S04]  /*0f40*/  SHFL.BFLY PT, R20, R7, 0x1, 0x1f ;  /* 0x0c201f0007147f89 */ /* 0x000ea800000e0000 */
[----:B------:R-:W3:Y:S01]  /*0f50*/  SHFL.BFLY PT, R19, R24, 0x1, 0x1f ;  /* 0x0c201f0018137f89 */ /* 0x000ee200000e0000 */
[C---:B-1----:R-:W-:Y:S01]  /*0f60*/  IMAD R28, R12.reuse, UR8, RZ ;  /* 0x000000080c1c7c24 */ /* 0x042fe2000f8e02ff */
[----:B------:R-:W-:Y:S02]  /*0f70*/  LEA.HI.X.SX32 R17, R23, R26, 0x1, P1 ;  /* 0x0000001a17117211 */ /* 0x000fe400008f0eff */
[----:B------:R-:W-:Y:S01]  /*0f80*/  ISETP.NE.AND P1, PT, R5, RZ, PT ;  /* 0x000000ff0500720c */ /* 0x000fe20003f25270 */
[----:B------:R-:W-:Y:S02]  /*0f90*/  IMAD R23, R13, UR6, R28 ;  /* 0x000000060d177c24 */ /* 0x000fe4000f8e021c */
[----:B------:R-:W-:-:S04]  /*0fa0*/  IMAD.WIDE.U32 R12, R12, UR6, R16 ;  /* 0x000000060c0c7c25 */ /* 0x000fc8000f8e0010 */
[--C-:B------:R-:W-:Y:S01]  /*0fb0*/  IMAD R22, R22, 0x60, -R21.reuse ;  /* 0x0000006016167824 */ /* 0x100fe200078e0a15 */
[----:B------:R-:W-:Y:S01]  /*0fc0*/  IADD3 R13, R13, R23, RZ ;  /* 0x000000170d0d7210 */ /* 0x000fe20007ffe0ff */
[----:B------:R-:W-:Y:S02]  /*0fd0*/  IMAD R21, R2, -0x60, R21 ;  /* 0xffffffa002157824 */ /* 0x000fe400078e0215 */
[C---:B----4-:R-:W-:Y:S02]  /*0fe0*/  IMAD R16, R14.reuse, UR9, RZ ;  /* 0x000000090e107c24 */ /* 0x050fe4000f8e02ff */
[----:B------:R-:W-:Y:S01]  /*0ff0*/  IMAD.WIDE.U32 R12, R14, UR7, R12 ;  /* 0x000000070e0c7c25 */ /* 0x000fe2000f8e000c */
[----:B------:R-:W-:-:S03]  /*1000*/  IADD3 R21, R21, R22, RZ ;  /* 0x0000001615157210 */ /* 0x000fc60007ffe0ff */
[----:B------:R-:W-:Y:S01]  /*1010*/  IMAD R5, R15, UR7, R16 ;  /* 0x000000070f057c24 */ /* 0x000fe2000f8e0210 */
[----:B------:R-:W-:Y:S01]  /*1020*/  ISETP.GE.OR P0, PT, R0, R21, P0 ;  /* 0x000000150000720c */ /* 0x000fe20000706670 */
[----:B0-----:R-:W-:Y:S01]  /*1030*/  FADD.FTZ R17, R9, R18 ;  /* 0x0000001209117221 */ /* 0x001fe20000010000 */
[----:B--2---:R-:W-:Y:S01]  /*1040*/  FADD.FTZ R22, R7, R20 ;  /* 0x0000001407167221 */ /* 0x004fe20000010000 */
[----:B---3--:R-:W-:Y:S01]  /*1050*/  FADD.FTZ R24, R24, R19 ;  /* 0x0000001318187221 */ /* 0x008fe20000010000 */
[----:B------:R-:W-:Y:S01]  /*1060*/  IADD3 R5, R13, R5, RZ ;  /* 0x000000050d057210 */ /* 0x000fe20007ffe0ff */
[----:B------:R-:W-:Y:S08]  /*1070*/  @P1 BRA `(.L_x_2985) ;  /* 0x0000000000641947 */ /* 0x000ff00003800000 */
[----:B------:R-:W0:Y:S01]  /*1080*/  LDC.64 R18, c[0x0][0x278] ;  /* 0x00009e00ff127b82 */ /* 0x000e220000000a00 */
[----:B------:R-:W-:Y:S01]  /*1090*/  IMAD R14, R2, 0x60, RZ ;  /* 0x00000060020e7824 */ /* 0x000fe200078e02ff */
[----:B------:R-:W-:Y:S01]  /*10a0*/  ULDC.64 UR10, c[0x0][0x260] ;  /* 0x00009800000a7ab9 */ /* 0x000fe20000000a00 */
[-C--:B------:R-:W-:Y:S02]  /*10b0*/  ISETP.GE.AND P3, PT, R10, R3.reuse, PT ;  /* 0x000000030a00720c */ /* 0x080fe40003f66270 */
[----:B------:R-:W-:Y:S02]  /*10c0*/  ISETP.GE.AND P2, PT, R6, R3, PT ;  /* 0x000000030600720c */ /* 0x000fe40003f46270 */
[--C-:B------:R-:W-:Y:S01]  /*10d0*/  SHF.R.S32.HI R15, RZ, 0x1f, R14.reuse ;  /* 0x0000001fff0f7819 */ /* 0x100fe2000001140e */
[----:B------:R-:W1:Y:S01]  /*10e0*/  LDC.64 R20, c[0x0][0x280] ;  /* 0x0000a000ff147b82 */ /* 0x000e620000000a00 */
[C---:B0-----:R-:W-:Y:S02]  /*10f0*/  IMAD R16, R18.reuse, UR8, RZ ;  /* 0x0000000812107c24 */ /* 0x041fe4000f8e02ff */
[----:B------:R-:W-:-:S04]  /*1100*/  IMAD.WIDE.U32 R14, R18, UR6, R14 ;  /* 0x00000006120e7c25 */ /* 0x000fc8000f8e000e */
[----:B------:R-:W-:Y:S02]  /*1110*/  IMAD R7, R19, UR6, R16 ;  /* 0x0000000613077c24 */ /* 0x000fe4000f8e0210 */
[----:B-1----:R-:W-:-:S03]  /*1120*/  IMAD R16, R20, UR9, RZ ;  /* 0x0000000914107c24 */ /* 0x002fc6000f8e02ff */
[----:B------:R-:W-:Y:S01]  /*1130*/  IADD3 R15, R15, R7, RZ ;  /* 0x000000070f0f7210 */ /* 0x000fe20007ffe0ff */
[----:B------:R-:W-:Y:S02]  /*1140*/  IMAD R9, R21, UR7, R16 ;  /* 0x0000000715097c24 */ /* 0x000fe4000f8e0210 */
[----:B------:R-:W-:-:S03]  /*1150*/  IMAD.WIDE.U32 R14, R20, UR7, R14 ;  /* 0x00000007140e7c25 */ /* 0x000fc6000f8e000e */
[----:B------:R-:W-:-:S04]  /*1160*/  IADD3 R7, P1, R10, R14, RZ ;  /* 0x0000000e0a077210 */ /* 0x000fc80007f3e0ff */
[----:B------:R-:W-:Y:S02]  /*1170*/  IADD3.X R16, R11, R15, R9, P1, !PT ;  /* 0x0000000f0b107210 */ /* 0x000fe40000ffe409 */
[C---:B------:R-:W-:Y:S02]  /*1180*/  LEA R14, P4, R7.reuse, UR10, 0x2 ;  /* 0x0000000a070e7c11 */ /* 0x040fe4000f8810ff */
[----:B------:R-:W-:Y:S02]  /*1190*/  ISETP.GE.AND P1, PT, R8, R3, PT ;  /* 0x000000030800720c */ /* 0x000fe40003f26270 */
[----:B------:R-:W-:Y:S02]  /*11a0*/  LEA.HI.X R15, R7, UR11, R16, 0x2, P4 ;  /* 0x0000000b070f7c11 */ /* 0x000fe4000a0f1410 */
[----:B------:R-:W-:Y:S02]  /*11b0*/  FSEL R3, R17, RZ, !P3 ;  /* 0x000000ff11037208 */ /* 0x000fe40005800000 */
[----:B------:R-:W-:-:S02]  /*11c0*/  FSEL R7, R22, RZ, !P2 ;  /* 0x000000ff16077208 */ /* 0x000fc40005000000 */
[----:B------:R-:W-:Y:S01]  /*11d0*/  FSEL R9, R24, RZ, !P1 ;  /* 0x000000ff18097208 */ /* 0x000fe20004800000 */
[----:B------:R0:W-:Y:S04]  /*11e0*/  STG.E desc[UR4][R14.64], R3 ;  /* 0x000000030e007986 */ /* 0x0001e8000c101904 */
[----:B------:R0:W-:Y:S04]  /*11f0*/  STG.E desc[UR4][R14.64+0x80], R7 ;  /* 0x000080070e007986 */ /* 0x0001e8000c101904 */
[----:B------:R0:W-:Y:S02]  /*1200*/  STG.E desc[UR4][R14.64+0x100], R9 ;  /* 0x000100090e007986 */ /* 0x0001e4000c101904 */
.L_x_2985:
[----:B------:R-:W-:Y:S05]  /*1210*/  BSYNC B0 ;  /* 0x0000000000007941 */ /* 0x000fea0003800000 */
.L_x_2984:
[----:B------:R-:W-:Y:S04]  /*1220*/  BSSY B0, `(.L_x_2986) ;  /* 0x0000017000007945 */ /* 0x000fe80003800000 */
[----:B------:R-:W-:Y:S05]  /*1230*/  @P0 BRA `(.L_x_2987) ;  /* 0x0000000000540947 */ /* 0x000fea0003800000 */
[----:B------:R-:W1:Y:S01]  /*1240*/  LDC.64 R10, c[0x0][0x2a8] ;  /* 0x0000aa00ff0a7b82 */ /* 0x000e620000000a00 */
[----:B0-----:R-:W-:Y:S01]  /*1250*/  IMAD R3, R2, 0x60, RZ ;  /* 0x0000006002037824 */ /* 0x001fe200078e02ff */
[----:B------:R-:W-:Y:S01]  /*1260*/  SHF.R.S32.HI R16, RZ, 0x1f, R0 ;  /* 0x0000001fff107819 */ /* 0x000fe20000011400 */
[----:B------:R-:W-:-:S03]  /*1270*/  ULDC.64 UR10, c[0x0][0x2a0] ;  /* 0x0000a800000a7ab9 */ /* 0x000fc60000000a00 */
[C---:B------:R-:W-:Y:S02]  /*1280*/  IADD3 R6, P0, R3.reuse, R0, RZ ;  /* 0x0000000003067210 */ /* 0x040fe40007f1e0ff */
[----:B------:R-:W0:Y:S02]  /*1290*/  LDC.64 R14, c[0x0][0x2b0] ;  /* 0x0000ac00ff0e7b82 */ /* 0x000e240000000a00 */
[----:B------:R-:W-:Y:S02]  /*12a0*/  LEA.HI.X.SX32 R7, R3, R16, 0x1, P0 ;  /* 0x0000001003077211 */ /* 0x000fe400000f0eff */
[----:B-----5:R-:W-:Y:S01]  /*12b0*/  FSETP.NEU.FTZ.AND P0, PT, R4, -INF , PT ;  /* 0xff8000000400780b */ /* 0x020fe20003f1d000 */
[C---:B-1----:R-:W-:Y:S02]  /*12c0*/  IMAD R8, R10.reuse, UR8, RZ ;  /* 0x000000080a087c24 */ /* 0x042fe4000f8e02ff */
[----:B------:R-:W-:-:S04]  /*12d0*/  IMAD.WIDE.U32 R6, R10, UR6, R6 ;  /* 0x000000060a067c25 */ /* 0x000fc8000f8e0006 */
[----:B------:R-:W-:Y:S02]  /*12e0*/  IMAD R3, R11, UR6, R8 ;  /* 0x000000060b037c24 */ /* 0x000fe4000f8e0208 */
[----:B0-----:R-:W-:-:S03]  /*12f0*/  IMAD R8, R14, UR9, RZ ;  /* 0x000000090e087c24 */ /* 0x001fc6000f8e02ff */
[----:B------:R-:W-:Y:S01]  /*1300*/  IADD3 R7, R7, R3, RZ ;  /* 0x0000000307077210 */ /* 0x000fe20007ffe0ff */
[----:B------:R-:W-:Y:S02]  /*1310*/  IMAD R9, R15, UR7, R8 ;  /* 0x000000070f097c24 */ /* 0x000fe4000f8e0208 */
[----:B------:R-:W-:Y:S01]  /*1320*/  FMUL.FTZ R3, R4, 1.4426950216293334961 ;  /* 0x3fb8aa3b04037820 */ /* 0x000fe20000410000 */
[----:B------:R-:W-:-:S04]  /*1330*/  IMAD.WIDE.U32 R6, R14, UR7, R6 ;  /* 0x000000070e067c25 */ /* 0x000fc8000f8e0006 */
[----:B------:R-:W-:Y:S02]  /*1340*/  FSEL R3, R3, RZ, P0 ;  /* 0x000000ff03037208 */ /* 0x000fe40000000000 */
[----:B------:R-:W-:Y:S02]  /*1350*/  IADD3 R7, R7, R9, RZ ;  /* 0x0000000907077210 */ /* 0x000fe40007ffe0ff */
[----:B------:R-:W-:-:S04]  /*1360*/  LEA R8, P1, R6, UR10, 0x2 ;  /* 0x0000000a06087c11 */ /* 0x000fc8000f8210ff */
[----:B------:R-:W-:-:S05]  /*1370*/  LEA.HI.X R9, R6, UR11, R7, 0x2, P1 ;  /* 0x0000000b06097c11 */ /* 0x000fca00088f1407 */
[----:B------:R1:W-:Y:S04]  /*1380*/  STG.E desc[UR4][R8.64], R3 ;  /* 0x0000000308007986 */ /* 0x0003e8000c101904 */
.L_x_2987:
[----:B------:R-:W-:Y:S05]  /*1390*/  BSYNC B0 ;  /* 0x0000000000007941 */ /* 0x000fea0003800000 */
.L_x_2986:
[----:B------:R-:W-:Y:S01]  /*13a0*/  ULDC.64 UR12, c[0x0][0x2e8] ;  /* 0x0000ba00000c7ab9 */ /* 0x000fe20000000a00 */
[----:B------:R-:W-:Y:S01]  /*13b0*/  ULDC.64 UR10, c[0x0][0x2b8] ;  /* 0x0000ae00000a7ab9 */ /* 0x000fe20000000a00 */
[----:B------:R-:W-:Y:S02]  /*13c0*/  ISETP.NE.U32.AND P0, PT, RZ, UR12, PT ;  /* 0x0000000cff007c0c */ /* 0x000fe4000bf05070 */
[C---:B-----5:R-:W-:Y:S02]  /*13d0*/  LEA R4, P1, R12.reuse, UR10, 0x2 ;  /* 0x0000000a0c047c11 */ /* 0x060fe4000f8210ff */
[----:B------:R-:W-:Y:S02]  /*13e0*/  ISETP.NE.AND.EX P0, PT, RZ, UR13, PT, P0 ;  /* 0x0000000dff007c0c */ /* 0x000fe4000bf05300 */
[----:B------:R-:W-:Y:S02]  /*13f0*/  LEA.HI.X R5, R12, UR11, R5, 0x2, P1 ;  /* 0x0000000b0c057c11 */ /* 0x000fe400088f1405 */
[----:B------:R-:W-:-:S03]  /*1400*/  ISETP.NE.OR P0, PT, R0, RZ, !P0 ;  /* 0x000000ff0000720c */ /* 0x000fc60004705670 */
[----:B------:R2:W-:Y:S04]  /*1410*/  STG.E.128 desc[UR4][R4.64], RZ ;  /* 0x000000ff04007986 */ /* 0x0005e8000c101d04 */
[----:B------:R2:W-:Y:S04]  /*1420*/  STG.E.128 desc[UR4][R4.64+0x1000], RZ ;  /* 0x001000ff04007986 */ /* 0x0005e8000c101d04 */
[----:B------:R2:W-:Y:S04]  /*1430*/  STG.E.128 desc[UR4][R4.64+0x2000], RZ ;  /* 0x002000ff04007986 */ /* 0x0005e8000c101d04 */
[----:B------:R2:W-:Y:S04]  /*1440*/  STG.E.128 desc[UR4][R4.64+0x3000], RZ ;  /* 0x003000ff04007986 */ /* 0x0005e8000c101d04 */
[----:B------:R2:W-:Y:S04]  /*1450*/  STG.E.128 desc[UR4][R4.64+0x4000], RZ ;  /* 0x004000ff04007986 */ /* 0x0005e8000c101d04 */
[----:B------:R2:W-:Y:S01]  /*1460*/  STG.E.128 desc[UR4][R4.64+0x5000], RZ ;  /* 0x005000ff04007986 */ /* 0x0005e2000c101d04 */
[----:B------:R-:W-:Y:S05]  /*1470*/  @P0 EXIT ;  /* 0x000000000000094d */ /* 0x000fea0003800000 */
[----:B01----:R-:W0:Y:S08]  /*1480*/  LDC R3, c[0x0][0x2e0] ;  /* 0x0000b800ff037b82 */ /* 0x003e300000000800 */
[----:B------:R-:W1:Y:S08]  /*1490*/  LDC R7, c[0x0][0x220] ;  /* 0x00008800ff077b82 */ /* 0x000e700000000800 */
[----:B--2---:R-:W2:Y:S01]  /*14a0*/  LDC.64 R4, c[0x0][0x2e8] ;  /* 0x0000ba00ff047b82 */ /* 0x004ea20000000a00 */
[----:B0-----:R-:W-:-:S04]  /*14b0*/  IMAD R2, R2, R3, UR7 ;  /* 0x0000000702027e24 */ /* 0x001fc8000f8e0203 */
[----:B-1----:R-:W-:-:S04]  /*14c0*/  IMAD R3, R2, R7, UR6 ;  /* 0x0000000602037e24 */ /* 0x002fc8000f8e0207 */
[----:B--2---:R-:W-:-:S05]  /*14d0*/  IMAD.WIDE R2, R3, 0x4, R4 ;  /* 0x0000000403027825 */ /* 0x004fca00078e0204 */
[----:B------:R-:W-:Y:S01]  /*14e0*/  STG.E desc[UR4][R2.64], RZ ;  /* 0x000000ff02007986 */ /* 0x000fe2000c101904 */
[----:B------:R-:W-:Y:S05]  /*14f0*/  EXIT ;  /* 0x000000000000794d */ /* 0x000fea0003800000 */
.L_x_2988:
        /* <DEDUP_REMOVED lines=16> */
.L_x_7394:


//--------------------- .text._ZN7cutlass13device_kernelIN5flash11enable_sm90INS1_16FlashAttnBwdSm90INS1_25CollectiveMainloopBwdSm90ILi2ELi2ELi2EN4cute5tupleIJNS5_1CILi1EEES8_S8_EEENS6_IJNS7_ILi96EEENS7_ILi128EEENS7_ILi64EEEEEENS_6half_tEfNS_4arch4Sm90ELb1ELb0ELb1ELb1ELb0ELb1ELb0ELb1ELi2ELi1ELi2ELi2ELb0EEENS1_21CollectiveEpilogueBwdISD_SE_SG_Li256ELb1ELb0ELi1EEENS1_25SingleTileBwdLPTSchedulerILb1ELi128ELb0EEEEEEEEEvNT_6ParamsE --------------------------
	.section	.text._ZN7cutlass13device_kernelIN5flash11enable_sm90INS1_16FlashAttnBwdSm90INS1_25CollectiveMainloopBwdSm90ILi2ELi2ELi2EN4cute5tupleIJNS5_1CILi1EEES8_S8_EEENS6_IJNS7_ILi96EEENS7_ILi128EEENS7_ILi64EEEEEENS_6half_tEfNS_4arch4Sm90ELb1ELb0ELb1ELb1ELb0ELb1ELb0ELb1ELi2ELi1ELi2ELi2ELb0EEENS1_21CollectiveEpilogueBwdISD_SE_SG_Li256ELb1ELb0ELi1EEENS1_25SingleTileBwdLPTSchedulerILb1ELi128ELb0EEEEEEEEEvNT_6ParamsE,"ax",@progbits
	.align	128
.text._ZN7cutlass13device_kernelIN5flash11enable_sm90INS1_16FlashAttnBwdSm90INS1_25CollectiveMainloopBwdSm90ILi2ELi2ELi2EN4cute5tupleIJNS5_1CILi1EEES8_S8_EEENS6_IJNS7_ILi96EEENS7_ILi128EEENS7_ILi64EEEEEENS_6half_tEfNS_4arch4Sm90ELb1ELb0ELb1ELb1ELb0ELb1ELb0ELb1ELi2ELi1ELi2ELi2ELb0EEENS1_21CollectiveEpilogueBwdISD_SE_SG_Li256ELb1ELb0ELi1EEENS1_25SingleTileBwdLPTSchedulerILb1ELi128ELb0EEEEEEEEEvNT_6ParamsE:
        .type           _ZN7cutlass13device_kernelIN5flash11enable_sm90INS1_16FlashAttnBwdSm90INS1_25CollectiveMainloopBwdSm90ILi2ELi2ELi2EN4cute5tupleIJNS5_1CILi1EEES8_S8_EEENS6_IJNS7_ILi96EEENS7_ILi128EEENS7_ILi64EEEEEENS_6half_tEfNS_4arch4Sm90ELb1ELb0ELb1ELb1ELb0ELb1ELb0ELb1ELi2ELi1ELi2ELi2ELb0EEENS1_21CollectiveEpilogueBwdISD_SE_SG_Li256ELb1ELb0ELi1EEENS1_25SingleTileBwdLPTSchedulerILb1ELi128ELb0EEEEEEEEEvNT_6ParamsE,@function
        .size           _ZN7cutlass13device_kernelIN5flash11enable_sm90INS1_16FlashAttnBwdSm90INS1_25CollectiveMainloopBwdSm90ILi2ELi2ELi2EN4cute5tupleIJNS5_1CILi1EEES8_S8_EEENS6_IJNS7_ILi96EEENS7_ILi128EEENS7_ILi64EEEEEENS_6half_tEfNS_4arch4Sm90ELb1ELb0ELb1ELb1ELb0ELb1ELb0ELb1ELi2ELi1ELi2ELi2ELb0EEENS1_21CollectiveEpilogueBwdISD_SE_SG_Li256ELb1ELb0ELi1EEENS1_25SingleTileBwdLPTSchedulerILb1ELi128ELb0EEEEEEEEEvNT_6ParamsE,(.L_x_7395 - _ZN7cutlass13device_kernelIN5flash11enable_sm90INS1_16FlashAttnBwdSm90INS1_25CollectiveMainloopBwdSm90ILi2ELi2ELi2EN4cute5tupleIJNS5_1CILi1EEES8_S8_EEENS6_IJNS7_ILi96EEENS7_ILi128EEENS7_ILi64EEEEEENS_6half_tEfNS_4arch4Sm90ELb1ELb0ELb1ELb1ELb0ELb1ELb0ELb1ELi2ELi1ELi2ELi2ELb0EEENS1_21CollectiveEpilogueBwdISD_SE_SG_Li256ELb1ELb0ELi1EEENS1_25SingleTileBwdLPTSchedulerILb1ELi128ELb0EEEEEEEEEvNT_6ParamsE)
        .other          _ZN7cutlass13device_kernelIN5flash11enable_sm90INS1_16FlashAttnBwdSm90INS1_25CollectiveMainloopBwdSm90ILi2ELi2ELi2EN4cute5tupleIJNS5_1CILi1EEES8_S8_EEENS6_IJNS7_ILi96EEENS7_ILi128EEENS7_ILi64EEEEEENS_6half_tEfNS_4arch4Sm90ELb1ELb0ELb1ELb1ELb0ELb1ELb0ELb1ELi2ELi1ELi2ELi2ELb0EEENS1_21CollectiveEpilogueBwdISD_SE_SG_Li256ELb1ELb0ELi1EEENS1_25SingleTileBwdLPTSchedulerILb1ELi128ELb0EEEEEEEEEvNT_6ParamsE,@"STO_CUDA_ENTRY STV_DEFAULT"
_ZN7cutlass13device_kernelIN5flash11enable_sm90INS1_16FlashAttnBwdSm90INS1_25CollectiveMainloopBwdSm90ILi2ELi2ELi2EN4cute5tupleIJNS5_1CILi1EEES8_S8_EEENS6_IJNS7_ILi96EEENS7_ILi128EEENS7_ILi64EEEEEENS_6half_tEfNS_4arch4Sm90ELb1ELb0ELb1ELb1ELb0ELb1ELb0ELb1ELi2ELi1ELi2ELi2ELb0EEENS1_21CollectiveEpilogueBwdISD_SE_SG_Li256ELb1ELb0ELi1EEENS1_25SingleTileBwdLPTSchedulerILb1ELi128ELb0EEEEEEEEEvNT_6ParamsE:
        /* <DEDUP_REMOVED lines=24> */
.L_x_2990:
[----:B------:R-:W-:Y:S05]  /*0180*/  BSYNC B0 ;  /* 0x0000000000007941 */ /* 0x000fea0003800000 */
.L_x_2989:
        /* <DEDUP_REMOVED lines=37> */
.L_x_2991:
        /* <DEDUP_REMOVED lines=22> */
.L_x_2992:
[----:B------:R-:W-:Y:S01]  /*0540*/  PLOP3.LUT P0, PT, PT, PT, UP0, 0x80, 0x0 ;  /* 0x000000000000781c */ /* 0x000fe20003f0f008 */
[----:B------:R-:W-:Y:S01]  /*0550*/  NOP ;  /* 0x0000000000007918 */ /* 0x000fe20000000000 */
[----:B------:R-:W-:Y:S01]  /*0560*/  ULDC.64 UR38, c[0x0][0x208] ;  /* 0x0000820000267ab9 */ /* 0x000fe20000000a00 */
[----:B------:R-:W-:Y:S01]  /*0570*/  BSSY B6, `(.L_x_2993) ;  /* 0x0000f5b000067945 */ /* 0x000fe20003800000 */
[----:B-12-4-:R-:W-:Y:S09]  /*0580*/  BAR.SYNC.DEFER_BLOCKING 0x0 ;  /* 0x0000000000007b1d */ /* 0x016ff20000010000 */
[----:B------:R-:W-:Y:S05]  /*0590*/  @!P0 BRA `(.L_x_2994) ;  /* 0x000000b800ac8947 */ /* 0x000fea0003800000 */
.L_x_2995:
[----:B------:R-:W-:-:S08]  /*05a0*/  NOP ;  /* 0x0000000000007918 */ /* 0x000fd00000000000 */
[----:B------:R-:W1:Y:S02]  /*05b0*/  USETMAXREG.TRY_ALLOC.CTAPOOL UP0, 0xf0 ;  /* 0x000000f0000079c8 */ /* 0x000e640008000600 */
[----:B-1----:R-:W-:-:S13]  /*05c0*/  PLOP3.LUT P0, PT, PT, PT, UP0, 0x80, 0x0 ;  /* 0x000000000000781c */ /* 0x002fda0003f0f008 */
[----:B------:R-:W-:Y:S05]  /*05d0*/  @!P0 BRA `(.L_x_2995) ;  /* 0xfffffffc00f08947 */ /* 0x000fea000383ffff */
[----:B------:R-:W-:Y:S01]  /*05e0*/  LOP3.LUT R0, R0, 0x3, RZ, 0xc0, !PT ;  /* 0x0000000300007812 */ /* 0x000fe200078ec0ff */
[----:B------:R-:W1:Y:S01]  /*05f0*/  S2R R2, SR_TID.X ;  /* 0x0000000000027919 */ /* 0x000e620000002100 */
        /* <DEDUP_REMOVED lines=14> */
[----:B------:R-:W-:-:S05]  /*06e0*/  @!P0 VIADD R2, R2, 0x9 ;  /* 0x0000000902028836 */ /* 0x000fca0000000000 */
        /* <DEDUP_REMOVED lines=11> */
.L_x_2996:
[----:B------:R-:W-:Y:S01]  /*07a0*/  ULDC UR7, c[0x0][0x8c4] ;  /* 0x0002310000077ab9 */ /* 0x000fe20000000800 */
[----:B------:R-:W-:Y:S01]  /*07b0*/  UMOV UR37, UR10 ;  /* 0x0000000a00257c82 */ /* 0x000fe20008000000 */
[----:B------:R-:W-:-:S11]  /*07c0*/  UISETP.NE.AND UP0, UPT, UR7, 0x1, UPT ;  /* 0x000000010700788c */ /* 0x000fd6000bf05270 */
[----:B------:R-:W-:Y:S02]  /*07d0*/  @UP0 ULDC.64 UR8, c[0x0][0x8c8] ;  /* 0x0002320000080ab9 */ /* 0x000fe40000000a00 */
[----:B------:R-:W-:-:S04]  /*07e0*/  UIMAD.WIDE.U32 UR4, UR10, UR8, URZ ;  /* 0x000000080a0472a5 */ /* 0x000fc8000f8e003f */
[----:B------:R-:W-:-:S04]  /*07f0*/  @UP0 USHF.R.U32.HI UR37, URZ, UR9, UR5 ;  /* 0x000000093f250299 */ /* 0x000fc80008011605 */
[----:B------:R-:W-:-:S12]  /*0800*/  UIMAD UR4, UR37, UR7, URZ ;  /* 0x00000007250472a4 */ /* 0x000fd8000f8e023f */
.L_x_2997:
        /* <DEDUP_REMOVED lines=9> */
[----:B------:R-:W-:-:S03]  /*08a0*/  @UP0 USHF.R.U32.HI UR41, URZ, UR7, UR5 ;  /* 0x000000073f290299 */ /* 0x000fc60008011605 */
[----:B------:R-:W-:Y:S02]  /*08b0*/  ULDC.64 UR4, c[0x0][0x8f8] ;  /* 0x00023e0000047ab9 */ /* 0x000fe40000000a00 */
[----:B------:R-:W-:Y:S01]  /*08c0*/  ISETP.NE.U32.AND P0, PT, RZ, UR4, PT ;  /* 0x00000004ff007c0c */ /* 0x000fe2000bf05070 */
[----:B------:R-:W-:-:S03]  /*08d0*/  UIADD3 UR4, -UR41, URZ, URZ ;  /* 0x0000003f29047290 */ /* 0x000fc6000fffe13f */
[----:B------:R-:W-:Y:S01]  /*08e0*/  ISETP.NE.AND.EX P0, PT, RZ, UR5, PT, P0 ;  /* 0x00000005ff007c0c */ /* 0x000fe2000bf05300 */
[----:B------:R-:W-:-:S12]  /*08f0*/  UIMAD UR40, UR40, UR4, UR6 ;  /* 0x00000004282872a4 */ /* 0x000fd8000f8e0206 */
        /* <DEDUP_REMOVED lines=8> */
.L_x_2998:
[----:B------:R-:W-:Y:S02]  /*0980*/  ULDC.64 UR4, c[0x0][0x8f0] ;  /* 0x00023c0000047ab9 */ /* 0x000fe40000000a00 */
        /* <DEDUP_REMOVED lines=11> */
[----:B------:R-:W-:Y:S01]  /*0a40*/  UIADD3 UR4, -UR4, UR5, URZ ;  /* 0x0000000504047290 */ /* 0x000fe2000fffe13f */
[----:B------:R-:W-:Y:S11]  /*0a50*/  BRA `(.L_x_2999) ;  /* 0x0000000000047947 */ /* 0x000ff60003800000 */
.L_x_3000:
[----:B------:R-:W-:-:S05]  /*0a60*/  ULDC UR4, c[0x0][0x8ec] ;  /* 0x00023b0000047ab9 */ /* 0x000fca0000000800 */
.L_x_2999:
[----:B------:R-:W-:-:S04]  /*0a70*/  UIADD3 UR4, UR4, 0x7f, URZ ;  /* 0x0000007f04047890 */ /* 0x000fc8000fffe03f */
[----:B------:R-:W-:-:S04]  /*0a80*/  USHF.R.S32.HI UR5, URZ, 0x1f, UR4 ;  /* 0x0000001f3f057899 */ /* 0x000fc80008011404 */
[----:B------:R-:W-:-:S04]  /*0a90*/  ULEA.HI UR5, UR5, UR4, URZ, 0x7 ;  /* 0x0000000405057291 */ /* 0x000fc8000f8f383f */
[----:B------:R-:W-:-:S04]  /*0aa0*/  USHF.R.S32.HI UR5, URZ, 0x7, UR5 ;  /* 0x000000073f057899 */ /* 0x000fc80008011405 */
[----:B------:R-:W-:-:S04]  /*0ab0*/  UISETP.GE.AND UP0, UPT, UR37, UR5, UPT ;  /* 0x000000052500728c */ /* 0x000fc8000bf06270 */
[----:B------:R-:W-:-:S06]  /*0ac0*/  USEL UR41, UR41, 0xffffffff, !UP0 ;  /* 0xffffffff29297887 */ /* 0x000fcc000c000000 */
[----:B------:R-:W-:-:S13]  /*0ad0*/  ISETP.LE.AND P0, PT, RZ, UR41, PT ;  /* 0x00000029ff007c0c */ /* 0x000fda000bf03270 */
[----:B------:R-:W-:Y:S05]  /*0ae0*/  @!P0 BRA `(.L_x_3001) ;  /* 0x000000f0000c8947 */ /* 0x000fea0003800000 */
[----:B------:R-:W1:Y:S01]  /*0af0*/  S2R R0, SR_TID.X ;  /* 0x0000000000007919 */ /* 0x000e620000002100 */
[----:B------:R-:W-:Y:S01]  /*0b00*/  ULDC.64 UR4, c[0x0][0x780] ;  /* 0x0001e00000047ab9 */ /* 0x000fe20000000a00 */
[----:B------:R-:W-:Y:S01]  /*0b10*/  USHF.R.S32.HI UR46, URZ, 0x1f, UR40 ;  /* 0x0000001f3f2e7899 */ /* 0x000fe20008011428 */
[----:B------:R-:W-:Y:S01]  /*0b20*/  ISETP.NE.U32.AND P0, PT, RZ, UR4, PT ;  /* 0x00000004ff007c0c */ /* 0x000fe2000bf05070 */
[----:B------:R-:W-:-:S03]  /*0b30*/  ULDC UR42, c[0x0][0x290] ;  /* 0x0000a400002a7ab9 */ /* 0x000fc60000000800 */
[----:B------:R-:W-:Y:S01]  /*0b40*/  ISETP.NE.AND.EX P0, PT, RZ, UR5, PT, P0 ;  /* 0x00000005ff007c0c */ /* 0x000fe2000bf05300 */
[----:B-1----:R-:W-:-:S12]  /*0b50*/  VIADD R17, R0, 0xffffff80 ;  /* 0xffffff8000117836 */ /* 0x002fd80000000000 */
        /* <DEDUP_REMOVED lines=8> */
.L_x_3002:
        /* <DEDUP_REMOVED lines=14> */
.L_x_3003:
        /* <DEDUP_REMOVED lines=11> */
.L_x_3004:
        /* <DEDUP_REMOVED lines=13> */
.L_x_3005:
[----:B------:R-:W-:Y:S01]  /*0e40*/  UIADD3 UR5, UR43, -UR42, URZ ;  /* 0x8000002a2b057290 */ /* 0x000fe2000fffe03f */
[----:B------:R-:W-:Y:S01]  /*0e50*/  PLOP3.LUT P0, PT, PT, PT, PT, 0x80, 0x0 ;  /* 0x000000000000781c */ /* 0x000fe20003f0f070 */
[----:B------:R-:W-:Y:S01]  /*0e60*/  ULDC UR6, c[0x0][0x74c] ;  /* 0x0001d30000067ab9 */ /* 0x000fe20000000800 */
[----:B------:R-:W-:Y:S01]  /*0e70*/  UIADD3 UR4, UR43, 0x5f, URZ ;  /* 0x0000005f2b047890 */ /* 0x000fe2000fffe03f */
[----:B------:R-:W-:Y:S01]  /*0e80*/  CS2R R150, SRZ ;  /* 0x0000000000967805 */ /* 0x000fe2000001ff00 */
[----:B------:R-:W-:Y:S01]  /*0e90*/  ULEA UR5, UR37, UR5, 0x7 ;  /* 0x0000000525057291 */ /* 0x000fe2000f8e383f */
[----:B------:R-:W-:Y:S02]  /*0ea0*/  CS2R R148, SRZ ;  /* 0x0000000000947805 */ /* 0x000fe4000001ff00 */
[----:B------:R-:W-:Y:S02]  /*0eb0*/  CS2R R146, SRZ ;  /* 0x0000000000927805 */ /* 0x000fe4000001ff00 */
[----:B------:R-:W-:Y:S01]  /*0ec0*/  CS2R R144, SRZ ;  /* 0x0000000000907805 */ /* 0x000fe2000001ff00 */
[----:B------:R-:W-:Y:S01]  /*0ed0*/  UIADD3 UR5, UR5, -UR6, URZ ;  /* 0x8000000605057290 */ /* 0x000fe2000fffe03f */
[----:B------:R-:W-:-:S02]  /*0ee0*/  CS2R R142, SRZ ;  /* 0x00000000008e7805 */ /* 0x000fc4000001ff00 */
[----:B------:R-:W-:Y:S02]  /*0ef0*/  CS2R R140, SRZ ;  /* 0x00000000008c7805 */ /* 0x000fe4000001ff00 */
        /* <DEDUP_REMOVED lines=12> */
[----:B------:R-:W-:Y:S01]  /*0fc0*/  CS2R R126, SRZ ;  /* 0x00000000007e7805 */ /* 0x000fe2000001ff00 */
[----:B------:R-:W-:Y:S01]  /*0fd0*/  UISETP.LT.AND UP0, UPT, URZ, UR6, UPT ;  /* 0x000000063f00728c */ /* 0x000fe2000bf01270 */
[----:B------:R-:W-:-:S02]  /*0fe0*/  CS2R R124, SRZ ;  /* 0x00000000007c7805 */ /* 0x000fc4000001ff00 */
[----:B------:R-:W-:Y:S02]  /*0ff0*/  CS2R R122, SRZ ;  /* 0x00000000007a7805 */ /* 0x000fe4000001ff00 */
[----:B------:R-:W-:Y:S01]  /*1000*/  CS2R R120, SRZ ;  /* 0x0000000000787805 */ /* 0x000fe2000001ff00 */
[----:B------:R-:W-:Y:S01]  /*1010*/  USEL UR45, URZ, UR6, !UP0 ;  /* 0x000000063f2d7287 */ /* 0x000fe2000c000000 */
[----:B------:R-:W-:Y:S02]  /*1020*/  CS2R R182, SRZ ;  /* 0x0000000000b67805 */ /* 0x000fe4000001ff00 */
[----:B------:R-:W-:Y:S02]  /*1030*/  CS2R R180, SRZ ;  /* 0x0000000000b47805 */ /* 0x000fe4000001ff00 */
[----:B------:R-:W-:Y:S01]  /*1040*/  CS2R R178, SRZ ;  /* 0x0000000000b27805 */ /* 0x000fe2000001ff00 */
[----:B------:R-:W-:Y:S01]  /*1050*/  UISETP.GT.AND UP0, UPT, UR44, UR45, UPT ;  /* 0x0000002d2c00728c */ /* 0x000fe2000bf04270 */
[----:B------:R-:W-:-:S02]  /*1060*/  CS2R R176, SRZ ;  /* 0x0000000000b07805 */ /* 0x000fc4000001ff00 */
[----:B------:R-:W-:Y:S02]  /*1070*/  CS2R R174, SRZ ;  /* 0x0000000000ae7805 */ /* 0x000fe4000001ff00 */
[----:B------:R-:W-:Y:S02]  /*1080*/  CS2R R172, SRZ ;  /* 0x0000000000ac7805 */ /* 0x000fe4000001ff00 */
[----:B------:R-:W-:Y:S02]  /*1090*/  CS2R R170, SRZ ;  /* 0x0000000000aa7805 */ /* 0x000fe4000001ff00 */
[----:B------:R-:W-:Y:S02]  /*10a0*/  CS2R R168, SRZ ;  /* 0x0000000000a87805 */ /* 0x000fe4000001ff00 */
[----:B------:R-:W-:Y:S02]  /*10b0*/  PLOP3.LUT P1, PT, PT, PT, UP0, 0x80, 0x0 ;  /* 0x000000000000781c */ /* 0x000fe40003f2f008 */
        /* <DEDUP_REMOVED lines=19> */
[----:B------:R-:W-:Y:S01]  /*11f0*/  MOV R10, UR6 ;  /* 0x00000006000a7c02 */ /* 0x000fe20008000f00 */
[----:B------:R-:W-:Y:S01]  /*1200*/  IMAD.U32 R6, RZ, RZ, UR4 ;  /* 0x00000004ff067e24 */ /* 0x000fe2000f8e00ff */
[----:B------:R-:W-:Y:S01]  /*1210*/  MOV R13, RZ ;  /* 0x000000ff000d7202 */ /* 0x000fe20000000f00 */
[----:B------:R-:W-:-:S02]  /*1220*/  IMAD.U32 R7, RZ, RZ, UR5 ;  /* 0x00000005ff077e24 */ /* 0x000fc4000f8e00ff */
[----:B------:R-:W-:Y:S02]  /*1230*/  IMAD.U32 R11, RZ, RZ, UR7 ;  /* 0x00000007ff0b7e24 */ /* 0x000fe4000f8e00ff */
[----:B------:R-:W-:Y:S02]  /*1240*/  IMAD.MOV.U32 R8, RZ, RZ, 0x70 ;  /* 0x00000070ff087424 */ /* 0x000fe400078e00ff */
[----:B-1----:R-:W-:-:S07]  /*1250*/  IMAD.MOV.U32 R12, RZ, RZ, 0x1 ;  /* 0x00000001ff0c7424 */ /* 0x002fce00078e00ff */
[----:B------:R-:W-:-:S07]  /*1260*/  LEPC R20, `(.L_x_3008) ;  /* 0x000000001014794e */ /* 0x000fce0000000000 */
[----:B--2---:R-:W-:Y:S05]  /*1270*/  CALL.ABS.NOINC R14 ;  /* 0x000000000e007343 */ /* 0x004fea0003c00000 */
.L_x_3008:
        /* <DEDUP_REMOVED lines=15> */
.L_x_3007:
        /* <DEDUP_REMOVED lines=19> */
[----:B-1----:R-:W-:-:S07]  /*14a0*/  IMAD.MOV.U32 R13, RZ, RZ, RZ ;  /* 0x000000ffff0d7224 */ /* 0x002fce00078e00ff */
[----:B------:R-:W-:-:S07]  /*14b0*/  LEPC R20, `(.L_x_3010) ;  /* 0x000000001014794e */ /* 0x000fce0000000000 */
[----:B--2---:R-:W-:Y:S05]  /*14c0*/  CALL.ABS.NOINC R14 ;  /* 0x000000000e007343 */ /* 0x004fea0003c00000 */
.L_x_3010:
[----:B------:R-:W1:Y:S01]  /*14d0*/  LDC.64 R2, c[0x4][R2] ;  /* 0x0100000002027b82 */ /* 0x000e620000000a00 */
[----:B------:R-:W-:Y:S01]  /*14e0*/  ULDC.64 UR4, c[0x4][0x90] ;  /* 0x0100240000047ab9 */ /* 0x000fe20000000a00 */
[----:B------:R-:W-:Y:S01]  /*14f0*/  ULDC.64 UR6, c[0x4][0x30] ;  /* 0x01000c0000067ab9 */ /* 0x000fe20000000a00 */
[----:B------:R-:W-:Y:S01]  /*1500*/  MOV R4, UR4 ;  /* 0x0000000400047c02 */ /* 0x000fe20008000f00 */
[----:B------:R-:W-:Y:S01]  /*1510*/  IMAD.U32 R5, RZ, RZ, UR5 ;  /* 0x00000005ff057e24 */ /* 0x000fe2000f8e00ff */
[----:B------:R-:W-:Y:S01]  /*1520*/  ULDC.64 UR4, c[0x4][0x98] ;  /* 0x0100260000047ab9 */ /* 0x000fe20000000a00 */
[----:B------:R-:W-:Y:S01]  /*1530*/  MOV R10, UR6 ;  /* 0x00000006000a7c02 */ /* 0x000fe20008000f00 */
[----:B------:R-:W-:Y:S01]  /*1540*/  IMAD.U32 R6, RZ, RZ, UR4 ;  /* 0x00000004ff067e24 */ /* 0x000fe2000f8e00ff */
[----:B------:R-:W-:Y:S01]  /*1550*/  MOV R13, RZ ;  /* 0x000000ff000d7202 */ /* 0x000fe20000000f00 */
[----:B------:R-:W-:Y:S02]  /*1560*/  IMAD.U32 R7, RZ, RZ, UR5 ;  /* 0x00000005ff077e24 */ /* 0x000fe4000f8e00ff */
[----:B------:R-:W-:-:S02]  /*1570*/  IMAD.U32 R11, RZ, RZ, UR7 ;  /* 0x00000007ff0b7e24 */ /* 0x000fc4000f8e00ff */
[----:B------:R-:W-:Y:S02]  /*1580*/  IMAD.MOV.U32 R8, RZ, RZ, 0x70 ;  /* 0x00000070ff087424 */ /* 0x000fe400078e00ff */
[----:B------:R-:W-:-:S07]  /*1590*/  IMAD.MOV.U32 R12, RZ, RZ, 0x1 ;  /* 0x00000001ff0c7424 */ /* 0x000fce00078e00ff */
[----:B------:R-:W-:-:S07]  /*15a0*/  LEPC R20, `(.L_x_3009) ;  /* 0x000000001014794e */ /* 0x000fce0000000000 */
[----:B-1----:R-:W-:Y:S05]  /*15b0*/  CALL.ABS.NOINC R2 ;  /* 0x0000000002007343 */ /* 0x002fea0003c00000 */
.L_x_3009:
[----:B------:R-:W-:Y:S01]  /*15c0*/  SHF.R.S32.HI R6, RZ, 0x1f, R17 ;  /* 0x0000001fff067819 */ /* 0x000fe20000011411 */
[----:B------:R-:W-:-:S03]  /*15d0*/  UMOV UR4, 0xffffffff ;  /* 0xffffffff00047882 */ /* 0x000fc60000000000 */
[----:B------:R-:W-:-:S04]  /*15e0*/  LEA.HI R0, R6, R17, RZ, 0x7 ;  /* 0x0000001106007211 */ /* 0x000fc800078f38ff */
[----:B------:R-:W-:Y:S01]  /*15f0*/  SHF.R.S32.HI R13, RZ, 0x7, R0 ;  /* 0x00000007ff0d7819 */ /* 0x000fe20000011400 */
[----:B------:R-:W-:Y:S06]  /*1600*/  BRA.DIV UR4, `(.L_x_3011) ;  /* 0x000000e6044c7947 */ /* 0x000fec000b800000 */
[----:B------:R1:W2:Y:S02]  /*1610*/  SHFL.IDX PT, R14, R13, RZ, 0x1f ;  /* 0x00001fff0d0e7589 */ /* 0x0002a400000e0000 */
.L_x_3136:
[----:B------:R-:W-:Y:S01]  /*1620*/  SHF.L.U32 R3, RZ, 0x1f, RZ ;  /* 0x0000001fff037819 */ /* 0x000fe200000006ff */
[----:B------:R-:W-:-:S03]  /*1630*/  IMAD.SHL.U32 R2, R17, 0x40, RZ ;  /* 0x0000004011027824 */ /* 0x000fc600078e00ff */
[----:B------:R-:W3:Y:S02]  /*1640*/  SYNCS.PHASECHK.TRANS64.TRYWAIT P0, [R16+URZ+0x26800], R3 ;  /* 0x02680003100075a7 */ /* 0x000ee4000800017f */
[----:B---3--:R-:W-:Y:S05]  /*1650*/  @P0 BRA `(.L_x_3012) ;  /* 0x0000000000080947 */ /* 0x008fea0003800000 */
[----:B------:R-:W3:Y:S02]  /*1660*/  SYNCS.PHASECHK.TRANS64.TRYWAIT P0, [R16+URZ+0x26800], R3 ;  /* 0x02680003100075a7 */ /* 0x000ee4000800017f */
[----:B---3--:R-:W-:Y:S05]  /*1670*/  @!P0 BRA `(.L_x_3013) ;  /* 0x000000e4004c8947 */ /* 0x008fea0003800000 */
.L_x_3012:
[-C--:B------:R-:W-:Y:S01]  /*1680*/  LEA.HI R7, R6, R17.reuse, RZ, 0x5 ;  /* 0x0000001106077211 */ /* 0x080fe200078f28ff */
[----:B------:R-:W-:Y:S01]  /*1690*/  UIADD3 UR4, -UR42, 0x7f, UR43 ;  /* 0x0000007f2a047890 */ /* 0x000fe2000fffe12b */
[----:B---3--:R-:W-:Y:S01]  /*16a0*/  LOP3.LUT R3, R2, 0x1c0, RZ, 0xc0, !PT ;  /* 0x000001c002037812 */ /* 0x008fe200078ec0ff */
[----:B------:R-:W-:Y:S01]  /*16b0*/  ULDC UR5, c[0x0][0x74c] ;  /* 0x0001d30000057ab9 */ /* 0x000fe20000000800 */
[----:B------:R-:W-:Y:S01]  /*16c0*/  SHF.R.S32.HI R2, RZ, 0x5, R7 ;  /* 0x00000005ff027819 */ /* 0x000fe20000011407 */
[----:B------:R-:W-:Y:S01]  /*16d0*/  ULEA UR4, UR37, UR4, 0x7 ;  /* 0x0000000425047291 */ /* 0x000fe2000f8e383f */
[-C--:B------:R-:W-:Y:S02]  /*16e0*/  LEA.HI R5, R6, R17.reuse, RZ, 0x4 ;  /* 0x0000001106057211 */ /* 0x080fe400078f20ff */
[----:B------:R-:W-:Y:S02]  /*16f0*/  CS2R R150, SRZ ;  /* 0x0000000000967805 */ /* 0x000fe4000001ff00 */
[----:B------:R-:W-:Y:S01]  /*1700*/  CS2R R148, SRZ ;  /* 0x0000000000947805 */ /* 0x000fe2000001ff00 */
[----:B------:R-:W-:Y:S01]  /*1710*/  IMAD.SHL.U32 R4, R2, 0x10, RZ ;  /* 0x0000001002047824 */ /* 0x000fe200078e00ff */
[----:B------:R-:W-:Y:S01]  /*1720*/  SHF.R.S32.HI R8, RZ, 0x4, R5 ;  /* 0x00000004ff087819 */ /* 0x000fe20000011405 */
[----:B------:R-:W-:Y:S01]  /*1730*/  UIADD3 UR4, UR4, -UR5, URZ ;  /* 0x8000000504047290 */ /* 0x000fe2000fffe03f */
[----:B------:R-:W-:-:S02]  /*1740*/  LEA.HI R2, R6, R17, RZ, 0x3 ;  /* 0x0000001106027211 */ /* 0x000fc400078f18ff */
[----:B------:R-:W-:Y:S02]  /*1750*/  CS2R R146, SRZ ;  /* 0x0000000000927805 */ /* 0x000fe4000001ff00 */
[----:B------:R-:W-:Y:S01]  /*1760*/  LEA.HI R9, R5, R8, RZ, 0x1 ;  /* 0x0000000805097211 */ /* 0x000fe200078f08ff */
[----:B------:R-:W-:Y:S01]  /*1770*/  UIMAD.WIDE UR4, UR4, 0x2aaaaaab, URZ ;  /* 0x2aaaaaab040478a5 */ /* 0x000fe2000f8e023f */
[----:B------:R-:W-:Y:S02]  /*1780*/  LOP3.LUT R5, R3, 0x30, R4, 0xf8, !PT ;  /* 0x0000003003057812 */ /* 0x000fe400078ef804 */
[----:B------:R-:W-:Y:S02]  /*1790*/  CS2R R144, SRZ ;  /* 0x0000000000907805 */ /* 0x000fe4000001ff00 */
[----:B------:R-:W-:Y:S01]  /*17a0*/  SHF.R.U32.HI R4, RZ, 0x3, R3 ;  /* 0x00000003ff047819 */ /* 0x000fe20000011603 */
[----:B------:R-:W-:Y:S01]  /*17b0*/  USHF.R.U32.HI UR4, URZ, 0x1f, UR5 ;  /* 0x0000001f3f047899 */ /* 0x000fe20008011605 */
[----:B------:R-:W-:-:S02]  /*17c0*/  LOP3.LUT R5, R5, 0x8, R2, 0xf8, !PT ;  /* 0x0000000805057812 */ /* 0x000fc400078ef802 */
[----:B------:R-:W-:Y:S02]  /*17d0*/  CS2R R142, SRZ ;  /* 0x00000000008e7805 */ /* 0x000fe4000001ff00 */
[----:B------:R-:W-:Y:S01]  /*17e0*/  LOP3.LUT R9, R9, 0x7ffffe, RZ, 0xc0, !PT ;  /* 0x007ffffe09097812 */ /* 0x000fe200078ec0ff */
[----:B------:R-:W-:Y:S01]  /*17f0*/  ULEA.HI.SX32 UR4, UR5, UR4, 0x1c ;  /* 0x0000000405047291 */ /* 0x000fe2000f8fe23f */
[----:B--2---:R-:W-:Y:S02]  /*1800*/  LEA.HI R2, R14, R14, RZ, 0x1 ;  /* 0x0000000e0e027211 */ /* 0x004fe400078f08ff */
[----:B------:R-:W-:Y:S02]  /*1810*/  CS2R R140, SRZ ;  /* 0x00000000008c7805 */ /* 0x000fe4000001ff00 */
[----:B------:R-:W-:Y:S01]  /*1820*/  LOP3.LUT R4, R5, R4, RZ, 0x3c, !PT ;  /* 0x0000000405047212 */ /* 0x000fe200078e3cff */
[----:B------:R-:W-:Y:S01]  /*1830*/  IMAD.IADD R8, R8, 0x1, -R9 ;  /* 0x0000000108087824 */ /* 0x000fe200078e0a09 */
[----:B------:R-:W-:Y:S01]  /*1840*/  LOP3.LUT R5, R2, 0xfffffffe, RZ, 0xc0, !PT ;  /* 0xfffffffe02057812 */ /* 0x000fe200078ec0ff */
[----:B------:R-:W-:Y:S01]  /*1850*/  IMAD.U32 R10, RZ, RZ, UR4 ;  /* 0x00000004ff0a7e24 */ /* 0x000fe2000f8e00ff */
[----:B------:R-:W-:Y:S01]  /*1860*/  LOP3.LUT R2, R0, 0xffffff80, RZ, 0xc0, !PT ;  /* 0xffffff8000027812 */ /* 0x000fe200078ec0ff */
[----:B------:R-:W-:Y:S01]  /*1870*/  IMAD R3, R13, 0xc, R8 ;  /* 0x0000000c0d037824 */ /* 0x000fe200078e0208 */
[----:B------:R-:W-:Y:S01]  /*1880*/  MOV R9, 0x1 ;  /* 0x0000000100097802 */ /* 0x000fe20000000f00 */
[----:B------:R-:W-:Y:S01]  /*1890*/  IMAD.IADD R5, R14, 0x1, -R5 ;  /* 0x000000010e057824 */ /* 0x000fe200078e0a05 */
[----:B------:R-:W-:Y:S01]  /*18a0*/  MOV R0, RZ ;  /* 0x000000ff00007202 */ /* 0x000fe20000000f00 */
[----:B------:R-:W-:Y:S01]  /*18b0*/  IMAD.IADD R8, R17, 0x1, -R2 ;  /* 0x0000000111087824 */ /* 0x000fe200078e0a02 */
[----:B------:R-:W-:Y:S01]  /*18c0*/  VIADDMNMX R10, R10, R9, UR44, PT ;  /* 0x0000002c0a0a7e46 */ /* 0x000fe2000b800109 */
[----:B------:R-:W-:Y:S01]  /*18d0*/  IMAD.U32 R3, R3, 0x200, R4 ;  /* 0x0000020003037824 */ /* 0x000fe200078e0004 */
[----:B------:R-:W-:Y:S01]  /*18e0*/  CS2R R138, SRZ ;  /* 0x00000000008a7805 */ /* 0x000fe2000001ff00 */
[--C-:B------:R-:W-:Y:S01]  /*18f0*/  IMAD R9, R13, 0x300, R8.reuse ;  /* 0x000003000d097824 */ /* 0x100fe200078e0208 */
[----:B------:R-:W-:Y:S01]  /*1900*/  SHF.R.S32.HI R12, RZ, 0x1f, R8 ;  /* 0x0000001fff0c7819 */ /* 0x000fe20000011408 */
[----:B------:R-:W-:Y:S01]  /*1910*/  IMAD.MOV.U32 R4, RZ, RZ, RZ ;  /* 0x000000ffff047224 */ /* 0x000fe200078e00ff */
[----:B------:R2:W-:Y:S01]  /*1920*/  STL [R1+0x10], R3 ;  /* 0x0000100301007387 */ /* 0x0005e20000100800 */
[----:B------:R-:W-:Y:S01]  /*1930*/  ISETP.LE.AND P0, PT, R10, UR45, PT ;  /* 0x0000002d0a007c0c */ /* 0x000fe2000bf03270 */
[----:B------:R-:W-:Y:S01]  /*1940*/  IMAD.SHL.U32 R9, R9, 0x4, RZ ;  /* 0x0000000409097824 */ /* 0x000fe200078e00ff */
[----:B------:R-:W-:Y:S01]  /*1950*/  LEA.HI R11, R12, R8, RZ, 0x2 ;  /* 0x000000080c0b7211 */ /* 0x000fe200078f10ff */
[----:B------:R3:W-:Y:S01]  /*1960*/  STL [R1+0x14], R12 ;  /* 0x0000140c01007387 */ /* 0x0007e20000100800 */
[----:B------:R-:W-:-:S02]  /*1970*/  CS2R R136, SRZ ;  /* 0x0000000000887805 */ /* 0x000fc4000001ff00 */
[----:B------:R-:W-:Y:S02]  /*1980*/  CS2R R134, SRZ ;  /* 0x0000000000867805 */ /* 0x000fe4000001ff00 */
[----:B------:R-:W-:Y:S01]  /*1990*/  CS2R R132, SRZ ;  /* 0x0000000000847805 */ /* 0x000fe2000001ff00 */
[----:B------:R3:W-:Y:S01]  /*19a0*/  STL [R1+0x8], R11 ;  /* 0x0000080b01007387 */ /* 0x0007e20000100800 */
        /* <DEDUP_REMOVED lines=23> */
[----:B------:R-:W-:Y:S01]  /*1b20*/  LEA R2, R9, R16, 0x2 ;  /* 0x0000001009027211 */ /* 0x000fe200078e10ff */
[----:B------:R-:W-:Y:S01]  /*1b30*/  IMAD.IADD R3, R8, 0x1, -R3 ;  /* 0x0000000108037824 */ /* 0x000fe200078e0a03 */
[----:B---3--:R-:W-:Y:S06]  /*1b40*/  @P0 BRA `(.L_x_3014) ;  /* 0x00000040006c0947 */ /* 0x008fec0003800000 */
[----:B------:R-:W-:Y:S01]  /*1b50*/  LOP3.LUT R0, R7, 0xffffffe0, RZ, 0xc0, !PT ;  /* 0xffffffe007007812 */ /* 0x000fe200078ec0ff */
[----:B------:R-:W-:Y:S01]  /*1b60*/  UIMAD UR4, UR37, -0x80, UR42 ;  /* 0xffffff80250478a4 */ /* 0x000fe2000f8e022a */
[----:B------:R-:W-:Y:S02]  /*1b70*/  LEA.HI R8, R12, R8, RZ, 0x5 ;  /* 0x000000080c087211 */ /* 0x000fe400078f28ff */
[----:B------:R-:W-:Y:S01]  /*1b80*/  LEA.HI R4, R13, R13, RZ, 0x1 ;  /* 0x0000000d0d047211 */ /* 0x000fe200078f08ff */
[----:B------:R-:W-:Y:S01]  /*1b90*/  IMAD.IADD R0, R17, 0x1, -R0 ;  /* 0x0000000111007824 */ /* 0x000fe200078e0a00 */
[----:B------:R-:W-:Y:S01]  /*1ba0*/  SHF.R.S32.HI R9, RZ, 0x5, R8 ;  /* 0x00000005ff097819 */ /* 0x000fe20000011408 */
[----:B------:R-:W-:Y:S01]  /*1bb0*/  IMAD.U32 R12, RZ, RZ, UR4 ;  /* 0x00000004ff0c7e24 */ /* 0x000fe2000f8e00ff */
[----:B------:R-:W-:Y:S02]  /*1bc0*/  LOP3.LUT R8, R4, 0xfffffffe, RZ, 0xc0, !PT ;  /* 0xfffffffe04087812 */ /* 0x000fe400078ec0ff */
[----:B------:R-:W-:Y:S01]  /*1bd0*/  SHF.R.S32.HI R7, RZ, 0x1f, R0 ;  /* 0x0000001fff077819 */ /* 0x000fe20000011400 */
[----:B------:R-:W-:Y:S01]  /*1be0*/  IMAD R21, R9, -0x10, R12 ;  /* 0xfffffff009157824 */ /* 0x000fe200078e020c */
[----:B------:R-:W-:-:S02]  /*1bf0*/  IADD3 R23, R13, -R8, RZ ;  /* 0x800000080d177210 */ /* 0x000fc40007ffe0ff */
[CC--:B------:R-:W-:Y:S02]  /*1c00*/  LEA.HI R4, R7.reuse, R0.reuse, RZ, 0x2 ;  /* 0x0000000007047211 */ /* 0x0c0fe400078f10ff */
[----:B------:R-:W-:Y:S02]  /*1c10*/  LEA.HI R0, R7, R0, RZ, 0x3 ;  /* 0x0000000007007211 */ /* 0x000fe400078f18ff */
[----:B------:R-:W-:Y:S02]  /*1c20*/  SHF.R.S32.HI R7, RZ, 0x2, R4 ;  /* 0x00000002ff077819 */ /* 0x000fe40000011404 */
[--C-:B------:R-:W-:Y:S02]  /*1c30*/  SHF.R.S32.HI R15, RZ, 0x2, R11.reuse ;  /* 0x00000002ff0f7819 */ /* 0x100fe4000001140b */
[----:B------:R-:W-:Y:S01]  /*1c40*/  SHF.R.S32.HI R8, RZ, 0x1f, R11 ;  /* 0x0000001fff087819 */ /* 0x000fe2000001140b */
[C---:B------:R-:W-:Y:S01]  /*1c50*/  VIADD R11, R7.reuse, 0x8 ;  /* 0x00000008070b7836 */ /* 0x040fe20000000000 */
[----:B------:R-:W-:Y:S01]  /*1c60*/  LEA.HI R6, R6, R17, RZ, 0x2 ;  /* 0x0000001106067211 */ /* 0x000fe200078f10ff */
[----:B------:R-:W-:Y:S01]  /*1c70*/  VIADD R18, R7, 0x10 ;  /* 0x0000001007127836 */ /* 0x000fe20000000000 */
[----:B------:R-:W-:-:S02]  /*1c80*/  SHF.R.S32.HI R0, RZ, 0x3, R0 ;  /* 0x00000003ff007819 */ /* 0x000fc40000011400 */
[----:B------:R-:W-:Y:S02]  /*1c90*/  LEA.HI R12, R11, R11, RZ, 0x1 ;  /* 0x0000000b0b0c7211 */ /* 0x000fe400078f08ff */
[----:B------:R-:W-:Y:S02]  /*1ca0*/  LOP3.LUT R6, R6, 0xfffffffc, RZ, 0xc0, !PT ;  /* 0xfffffffc06067812 */ /* 0x000fe400078ec0ff */
[----:B-1----:R-:W-:Y:S02]  /*1cb0*/  SHF.R.S32.HI R13, RZ, 0x1, R12 ;  /* 0x00000001ff0d7819 */ /* 0x002fe4000001140c */
[----:B------:R-:W-:Y:S01]  /*1cc0*/  LEA.HI R9, R8, R15, RZ, 0x3 ;  /* 0x0000000f08097211 */ /* 0x000fe200078f18ff */
[----:B------:R-:W-:Y:S01]  /*1cd0*/  IMAD.IADD R6, R17, 0x1, -R6 ;  /* 0x0000000111067824 */ /* 0x000fe200078e0a06 */
[----:B------:R-:W-:Y:S01]  /*1ce0*/  LEA.HI R17, R18, R18, RZ, 0x1 ;  /* 0x0000001212117211 */ /* 0x000fe200078f08ff */
[----:B------:R-:W-:Y:S01]  /*1cf0*/  IMAD.HI R8, R0, 0x2aaaaaab, RZ ;  /* 0x2aaaaaab00087827 */ /* 0x000fe200078e02ff */
[----:B------:R-:W-:-:S02]  /*1d00*/  LOP3.LUT R22, R9, 0xfffffff8, RZ, 0xc0, !PT ;  /* 0xfffffff809167812 */ /* 0x000fc400078ec0ff */
[----:B------:R-:W-:Y:S01]  /*1d10*/  SHF.R.S32.HI R19, RZ, 0x1, R17 ;  /* 0x00000001ff137819 */ /* 0x000fe20000011411 */
[----:B------:R-:W-:Y:S01]  /*1d20*/  IMAD.HI R14, R13, 0x2aaaaaab, RZ ;  /* 0x2aaaaaab0d0e7827 */ /* 0x000fe200078e02ff */
[----:B------:R-:W-:Y:S02]  /*1d30*/  IADD3 R22, R21, R22, -R15 ;  /* 0x0000001615167210 */ /* 0x000fe40007ffe80f */
[----:B------:R-:W-:Y:S01]  /*1d40*/  LEA.HI R4, R4, R7, RZ, 0x1 ;  /* 0x0000000704047211 */ /* 0x000fe200078f08ff */
[----:B------:R-:W-:Y:S01]  /*1d50*/  IMAD.HI R20, R19, 0x2aaaaaab, RZ ;  /* 0x2aaaaaab13147827 */ /* 0x000fe200078e02ff */
[----:B------:R-:W-:Y:S02]  /*1d60*/  SHF.R.U32.HI R9, RZ, 0x1, R8 ;  /* 0x00000001ff097819 */ /* 0x000fe40000011608 */
[----:B------:R-:W-:Y:S02]  /*1d70*/  SHF.R.U32.HI R15, RZ, 0x1, R14 ;  /* 0x00000001ff0f7819 */ /* 0x000fe4000001160e */
[----:B------:R-:W-:-:S02]  /*1d80*/  LOP3.LUT R4, R4, 0xfffffffe, RZ, 0xc0, !PT ;  /* 0xfffffffe04047812 */ /* 0x000fc400078ec0ff */
[----:B------:R-:W-:Y:S02]  /*1d90*/  LEA.HI R9, R8, R9, RZ, 0x1 ;  /* 0x0000000908097211 */ /* 0x000fe400078f08ff */
[----:B------:R-:W-:Y:S02]  /*1da0*/  LEA.HI R14, R14, R15, RZ, 0x1 ;  /* 0x0000000f0e0e7211 */ /* 0x000fe400078f08ff */
[----:B------:R-:W-:Y:S01]  /*1db0*/  LOP3.LUT R12, R12, 0xfffffffe, RZ, 0xc0, !PT ;  /* 0xfffffffe0c0c7812 */ /* 0x000fe200078ec0ff */
[----:B------:R-:W-:Y:S01]  /*1dc0*/  IMAD R9, R9, -0xc, R0 ;  /* 0xfffffff409097824 */ /* 0x000fe200078e0200 */
[----:B------:R-:W-:Y:S01]  /*1dd0*/  SHF.R.U32.HI R21, RZ, 0x1, R20 ;  /* 0x00000001ff157819 */ /* 0x000fe20000011614 */
[----:B------:R-:W-:Y:S01]  /*1de0*/  IMAD R13, R14, -0xc, R13 ;  /* 0xfffffff40e0d7824 */ /* 0x000fe200078e020d */
[----:B------:R-:W-:Y:S01]  /*1df0*/  IADD3 R4, R7, -R4, RZ ;  /* 0x8000000407047210 */ /* 0x000fe20007ffe0ff */
[----:B------:R-:W-:Y:S01]  /*1e00*/  IMAD.IADD R12, R11, 0x1, -R12 ;  /* 0x000000010b0c7824 */ /* 0x000fe200078e0a0c */
[----:B------:R-:W-:Y:S01]  /*1e10*/  LEA.HI R20, R20, R21, RZ, 0x1 ;  /* 0x0000001514147211 */ /* 0x000fe200078f08ff */
[----:B------:R-:W-:Y:S01]  /*1e20*/  IMAD R7, R23, -0x40, R22 ;  /* 0xffffffc017077824 */ /* 0x000fe200078e0216 */
[----:B------:R-:W-:Y:S01]  /*1e30*/  LOP3.LUT R17, R17, 0xfffffffe, RZ, 0xc0, !PT ;  /* 0xfffffffe11117812 */ /* 0x000fe200078ec0ff */
[----:B------:R-:W-:Y:S01]  /*1e40*/  IMAD R4, R9, 0x8, R4 ;  /* 0x0000000809047824 */ /* 0x000fe200078e0204 */
[----:B------:R-:W-:Y:S01]  /*1e50*/  LEA R0, R13, R12, 0x3 ;  /* 0x0000000c0d007211 */ /* 0x000fe200078e18ff */
[----:B------:R-:W-:Y:S01]  /*1e60*/  IMAD R20, R20, -0xc, R19 ;  /* 0xfffffff414147824 */ /* 0x000fe200078e0213 */
[----:B------:R-:W-:Y:S01]  /*1e70*/  MOV R151, RZ ;  /* 0x000000ff00977202 */ /* 0x000fe20000000f00 */
[----:B------:R-:W-:Y:S01]  /*1e80*/  IMAD.IADD R17, R18, 0x1, -R17 ;  /* 0x0000000112117824 */ /* 0x000fe200078e0a11 */
[----:B------:R1:W-:Y:S03]  /*1e90*/  STL [R1+0x4], R4 ;  /* 0x0000040401007387 */ /* 0x0003e60000100800 */
[----:B------:R-:W-:Y:S01]  /*1ea0*/  IMAD R237, R20, 0x8, R17 ;  /* 0x0000000814ed7824 */ /* 0x000fe200078e0211 */
[----:B------:R2:W-:Y:S01]  /*1eb0*/  STL [R1], R0 ;  /* 0x0000000001007387 */ /* 0x0005e20000100800 */
[----:B-1----:R-:W-:-:S02]  /*1ec0*/  IMAD.MOV.U32 R4, RZ, RZ, RZ ;  /* 0x000000ffff047224 */ /* 0x002fc400078e00ff */
[----:B--2---:R-:W-:-:S07]  /*1ed0*/  IMAD.MOV.U32 R0, RZ, RZ, RZ ;  /* 0x000000ffff007224 */ /* 0x004fce00078e00ff */
.L_x_3025:
[----:B------:R-:W-:-:S06]  /*1ee0*/  ULOP3.LUT UR4, UR36, 0x1, URZ, 0xfc, !UPT ;  /* 0x0000000124047892 */ /* 0x000fcc000f8efc3f */
[----:B--2---:R-:W-:-:S05]  /*1ef0*/  IMAD.U32 R8, RZ, RZ, UR4 ;  /* 0x00000004ff087e24 */ /* 0x004fca000f8e00ff */
[----:B------:R-:W-:-:S13]  /*1f00*/  ISETP.NE.AND P0, PT, R8, 0x3, PT ;  /* 0x000000030800780c */ /* 0x000fda0003f05270 */
[----:B------:R-:W-:Y:S05]  /*1f10*/  @!P0 BRA `(.L_x_3015) ;  /* 0x0000000000048947 */ /* 0x000fea0003800000 */
[----:B------:R-:W-:Y:S01]  /*1f20*/  BPT.TRAP 0x1 ;  /* 0x000000040000795c */ /* 0x000fe20000300000 */
.L_x_3015:
[----:B------:R-:W-:Y:S01]  /*1f30*/  IMAD R8, R0, 0x8, R16 ;  /* 0x0000000800087824 */ /* 0x000fe200078e0210 */
[----:B------:R-:W-:-:S04]  /*1f40*/  SHF.L.U32 R21, R4, 0x1f, RZ ;  /* 0x0000001f04157819 */ /* 0x000fc800000006ff */
[----:B------:R1:W2:Y:S01]  /*1f50*/  SYNCS.PHASECHK.TRANS64.TRYWAIT P1, [R8+URZ+0x26810], R21 ;  /* 0x02681015080075a7 */ /* 0x0002a2000802017f */
[----:B------:R-:W-:Y:S05]  /*1f60*/  @!P0 BRA `(.L_x_3016) ;  /* 0x0000000000048947 */ /* 0x000fea0003800000 */
[----:B------:R-:W-:Y:S01]  /*1f70*/  BPT.TRAP 0x1 ;  /* 0x000000040000795c */ /* 0x000fe20000300000 */
.L_x_3016:
[----:B------:R-:W-:-:S05]  /*1f80*/  VIADD R9, R16, 0xe000 ;  /* 0x0000e00010097836 */ /* 0x000fca0000000000 */
[----:B------:R-:W-:-:S04]  /*1f90*/  SHF.R.U32.HI R9, RZ, 0x4, R9 ;  /* 0x00000004ff097819 */ /* 0x000fc80000011609 */
[----:B------:R-:W-:Y:S01]  /*1fa0*/  LOP3.LUT R9, R9, 0x3fff, RZ, 0xc0, !PT ;  /* 0x00003fff09097812 */ /* 0x000fe200078ec0ff */
[----:B--2---:R-:W-:Y:S06]  /*1fb0*/  @P1 BRA `(.L_x_3017) ;  /* 0x0000000000081947 */ /* 0x004fec0003800000 */
[----:B------:R-:W2:Y:S02]  /*1fc0*/  SYNCS.PHASECHK.TRANS64.TRYWAIT P1, [R8+URZ+0x26810], R21 ;  /* 0x02681015080075a7 */ /* 0x000ea4000802017f */
[----:B--2---:R-:W-:Y:S05]  /*1fd0*/  @!P1 BRA `(.L_x_3018) ;  /* 0x000000dc00089947 */ /* 0x004fea0003800000 */
.L_x_3017:
[----:B------:R-:W-:Y:S05]  /*1fe0*/  WARPSYNC.ALL ;  /* 0x0000000000007948 */ /* 0x000fea0003800000 */
[----:B------:R-:W-:Y:S02]  /*1ff0*/  LOP3.LUT R11, R9, 0x10000, RZ, 0xfc, !PT ;  /* 0x00010000090b7812 */ /* 0x000fe400078efcff */
[----:B------:R-:W-:Y:S01]  /*2000*/  LEA R12, R5, R16, 0xd ;  /* 0x00000010050c7211 */ /* 0x000fe200078e68ff */
[----:B------:R-:W3:Y:S03]  /*2010*/  LDL R14, [R1+0x4] ;  /* 0x00000400010e7983 */ /* 0x000ee60000100800 */
[----:B------:R-:W-:Y:S01]  /*2020*/  R2UR UR9, R12 ;  /* 0x000000000c0972ca */ /* 0x000fe200000e0000 */
[C---:B------:R-:W-:Y:S01]  /*2030*/  IMAD R11, R0.reuse, 0x300, R11 ;  /* 0x00000300000b7824 */ /* 0x040fe200078e020b */
[----:B------:R-:W4:Y:S01]  /*2040*/  LDL R13, [R1] ;  /* 0x00000000010d7983 */ /* 0x000f220000100800 */
[----:B------:R-:W-:Y:S01]  /*2050*/  WARPGROUP.ARRIVE ;  /* 0x00000000000079c5 */ /* 0x000fe20000000000 */
[----:B------:R-:W-:Y:S01]  /*2060*/  UMOV UR7, 0x40000040 ;  /* 0x4000004000077882 */ /* 0x000fe20000000000 */
[----:B------:R-:W-:Y:S01]  /*2070*/  UMOV UR5, 0x40000040 ;  /* 0x4000004000057882 */ /* 0x000fe20000000000 */
[----:B------:R-:W-:Y:S01]  /*2080*/  R2UR UR8, R11 ;  /* 0x000000000b0872ca */ /* 0x000fe200000e0000 */
[----:B------:R-:W-:-:S04]  /*2090*/  IMAD R18, R0, 0x80, R237 ;  /* 0x0000008000127824 */ /* 0x000fc800078e02ed */
[----:B------:R-:W-:Y:S02]  /*20a0*/  IMAD R19, R3, 0x2, R18 ;  /* 0x0000000203137824 */ /* 0x000fe400078e0212 */
[----:B------:R-:W-:Y:S01]  /*20b0*/  USHF.R.U32.HI UR4, URZ, 0x4, UR9 ;  /* 0x000000043f047899 */ /* 0x000fe20008011609 */
[----:B------:R-:W-:-:S03]  /*20c0*/  VIADD R18, R16, 0x1a000 ;  /* 0x0001a00010127836 */ /* 0x000fc60000000000 */
        /* <DEDUP_REMOVED lines=23> */
[C---:B---3--:R-:W-:Y:S02]  /*2240*/  IMAD R12, R0.reuse, 0x80, R14 ;  /* 0x00000080000c7824 */ /* 0x048fe400078e020e */
[----:B----4-:R-:W-:-:S03]  /*2250*/  IMAD R14, R0, 0x80, R13 ;  /* 0x00000080000e7824 */ /* 0x010fc600078e020d */
[C---:B------:R-:W-:Y:S01]  /*2260*/  LEA R11, R3.reuse, R12, 0x1 ;  /* 0x0000000c030b7211 */ /* 0x040fe200078e08ff */
[----:B------:R-:W-:-:S04]  /*2270*/  IMAD R13, R3, 0x2, R14 ;  /* 0x00000002030d7824 */ /* 0x000fc800078e020e */
[--C-:B------:R-:W-:Y:S02]  /*2280*/  IMAD R17, R11, 0x4, R16.reuse ;  /* 0x000000040b117824 */ /* 0x100fe400078e0210 */
[----:B------:R-:W-:Y:S01]  /*2290*/  IMAD R14, R19, 0x4, R16 ;  /* 0x00000004130e7824 */ /* 0x000fe200078e0210 */
[----:B------:R-:W-:Y:S01]  /*22a0*/  LEA R15, R13, R16, 0x2 ;  /* 0x000000100d0f7211 */ /* 0x000fe200078e10ff */
[--C-:B------:R-:W-:Y:S01]  /*22b0*/  IMAD R190, R11, 0x4, R18.reuse ;  /* 0x000000040bbe7824 */ /* 0x100fe200078e0212 */
[----:B------:R-:W-:Y:S01]  /*22c0*/  LEA R12, R13, R18, 0x2 ;  /* 0x000000120d0c7211 */ /* 0x000fe200078e10ff */
        /* <DEDUP_REMOVED lines=10> */
.L_x_3019:
[----:B------:R1:W1:Y:S01]  /*2370*/  SYNCS.PHASECHK.TRANS64.TRYWAIT P1, [R8+URZ+0x26830], R21 ;  /* 0x02683015080075a7 */ /* 0x000262000802017f */
[----:B------:R-:W-:Y:S05]  /*2380*/  @!P0 BRA `(.L_x_3020) ;  /* 0x0000000000048947 */ /* 0x000fea0003800000 */
[----:B------:R-:W-:Y:S01]  /*2390*/  BPT.TRAP 0x1 ;  /* 0x000000040000795c */ /* 0x000fe20000300000 */
.L_x_3020:
[----:B------:R-:W-:-:S05]  /*23a0*/  VIADD R13, R16, 0x14000 ;  /* 0x00014000100d7836 */ /* 0x000fca0000000000 */
[----:B------:R-:W-:-:S04]  /*23b0*/  SHF.R.U32.HI R13, RZ, 0x4, R13 ;  /* 0x00000004ff0d7819 */ /* 0x000fc8000001160d */
[----:B------:R-:W-:-:S04]  /*23c0*/  LOP3.LUT R13, R13, 0x3fff, RZ, 0xc0, !PT ;  /* 0x00003fff0d0d7812 */ /* 0x000fc800078ec0ff */
[----:B------:R-:W-:Y:S01]  /*23d0*/  LOP3.LUT R19, R13, 0x10000, RZ, 0xfc, !PT ;  /* 0x000100000d137812 */ /* 0x000fe200078efcff */
[----:B-1----:R-:W-:Y:S06]  /*23e0*/  @P1 BRA `(.L_x_3021) ;  /* 0x0000000000081947 */ /* 0x002fec0003800000 */
[----:B------:R-:W1:Y:S02]  /*23f0*/  SYNCS.PHASECHK.TRANS64.TRYWAIT P1, [R8+URZ+0x26830], R21 ;  /* 0x02683015080075a7 */ /* 0x000e64000802017f */
[----:B-1----:R-:W-:Y:S05]  /*2400*/  @!P1 BRA `(.L_x_3022) ;  /* 0x000000d800109947 */ /* 0x002fea0003800000 */
.L_x_3021:
        /* <DEDUP_REMOVED lines=16> */
[----:B------:R-:W-:-:S02]  /*2510*/  IMAD.MOV.U32 R92, RZ, RZ, -0x2 ;  /* 0xfffffffeff5c7424 */ /* 0x000fc400078e00ff */
[----:B------:R-:W-:Y:S01]  /*2520*/  FMUL.FTZ R192, R72, UR10 ;  /* 0x0000000a48c07c20 */ /* 0x000fe20008410000 */
[----:B------:R-:W-:Y:S01]  /*2530*/  FMUL.FTZ R18, R73, UR10 ;  /* 0x0000000a49127c20 */ /* 0x000fe20008410000 */
        /* <DEDUP_REMOVED lines=23> */
[----:B--2---:R-:W-:Y:S01]  /*26b0*/  FMUL.FTZ R21, R76, UR10 ;  /* 0x0000000a4c157c20 */ /* 0x004fe20008410000 */
[----:B------:R-:W-:Y:S01]  /*26c0*/  FMUL.FTZ R76, R83, UR10 ;  /* 0x0000000a534c7c20 */ /* 0x000fe20008410000 */
[----:B------:R-:W-:Y:S01]  /*26d0*/  FMUL.FTZ R191, R113, UR10 ;  /* 0x0000000a71bf7c20 */ /* 0x000fe20008410000 */
[----:B------:R-:W-:Y:S01]  /*26e0*/  FMUL.FTZ R80, R87, UR10 ;  /* 0x0000000a57507c20 */ /* 0x000fe20008410000 */
[----:B------:R-:W-:Y:S01]  /*26f0*/  FMUL.FTZ R83, R90, UR10 ;  /* 0x0000000a5a537c20 */ /* 0x000fe20008410000 */
[----:B------:R-:W-:Y:S01]  /*2700*/  FMUL.FTZ R87, R94, UR10 ;  /* 0x0000000a5e577c20 */ /* 0x000fe20008410000 */
[----:B------:R-:W2:Y:S01]  /*2710*/  MUFU.TANH R73, R73 ;  /* 0x0000004900497308 */ /* 0x000ea20000002400 */
[----:B------:R-:W-:Y:S01]  /*2720*/  FMUL.FTZ R90, R97, UR10 ;  /* 0x0000000a615a7c20 */ /* 0x000fe20008410000 */
[----:B------:R-:W-:Y:S01]  /*2730*/  FMUL.FTZ R81, R88, UR10 ;  /* 0x0000000a58517c20 */ /* 0x000fe20008410000 */
[----:B------:R-:W-:Y:S01]  /*2740*/  FMUL.FTZ R189, R104, UR10 ;  /* 0x0000000a68bd7c20 */ /* 0x000fe20008410000 */
[----:B------:R-:W-:Y:S01]  /*2750*/  FMUL.FTZ R88, R95, UR10 ;  /* 0x0000000a5f587c20 */ /* 0x000fe20008410000 */
[----:B---3--:R-:W3:Y:S01]  /*2760*/  SHFL.IDX PT, R104, R17, R6, 0x1f ;  /* 0x00001f0611687589 */ /* 0x008ee200000e0000 */
        /* <DEDUP_REMOVED lines=10> */
[----:B------:R-:W3:Y:S01]  /*2810*/  MUFU.TANH R77, R77 ;  /* 0x0000004d004d7308 */ /* 0x000ee20000002400 */
[----:B------:R-:W-:Y:S01]  /*2820*/  FMUL.FTZ R107, R107, UR10 ;  /* 0x0000000a6b6b7c20 */ /* 0x000fe20008410000 */
[----:B------:R-:W-:Y:S01]  /*2830*/  FMUL.FTZ R112, R112, UR10 ;  /* 0x0000000a70707c20 */ /* 0x000fe20008410000 */
[----:B------:R-:W-:Y:S01]  /*2840*/  FMUL.FTZ R110, R110, UR10 ;  /* 0x0000000a6e6e7c20 */ /* 0x000fe20008410000 */
[----:B------:R-:W-:Y:S01]  /*2850*/  FMUL.FTZ R111, R111, UR10 ;  /* 0x0000000a6f6f7c20 */ /* 0x000fe20008410000 */
[----:B------:R-:W-:Y:S01]  /*2860*/  FMUL.FTZ R114, R114, UR10 ;  /* 0x0000000a72727c20 */ /* 0x000fe20008410000 */
[----:B------:R-:W-:Y:S01]  /*2870*/  FMUL.FTZ R194, R117, UR10 ;  /* 0x0000000a75c27c20 */ /* 0x000fe20008410000 */
[----:B------:R-:W-:Y:S01]  /*2880*/  VIADD R117, R6, 0x8 ;  /* 0x0000000806757836 */ /* 0x000fe20000000000 */
[----:B------:R-:W3:Y:S01]  /*2890*/  MUFU.TANH R82, R82 ;  /* 0x0000005200527308 */ /* 0x000ee20000002400 */
[----:B------:R-:W-:Y:S01]  /*28a0*/  FMUL.FTZ R201, R119, UR10 ;  /* 0x0000000a77c97c20 */ /* 0x000fe20008410000 */
[----:B------:R-:W-:Y:S01]  /*28b0*/  FMUL.FTZ R196, R118, UR10 ;  /* 0x0000000a76c47c20 */ /* 0x000fe20008410000 */
[----:B------:R-:W-:Y:S01]  /*28c0*/  IADD3 R118, R6, 0xc, RZ ;  /* 0x0000000c06767810 */ /* 0x000fe20007ffe0ff */
[----:B------:R-:W3:Y:S01]  /*28d0*/  SHFL.IDX PT, R228, R17, R117, 0x1f ;  /* 0x00001f7511e47589 */ /* 0x000ee200000e0000 */
[----:B------:R-:W-:-:S03]  /*28e0*/  FMUL.FTZ R115, R115, UR10 ;  /* 0x0000000a73737c20 */ /* 0x000fc60008410000 */
[----:B------:R-:W3:Y:S01]  /*28f0*/  MUFU.TANH R85, R85 ;  /* 0x0000005500557308 */ /* 0x000ee20000002400 */
[----:B------:R-:W3:Y:S07]  /*2900*/  SHFL.IDX PT, R225, R17, R118, 0x1f ;  /* 0x00001f7611e17589 */ /* 0x000eee00000e0000 */
[----:B------:R-:W3:Y:S08]  /*2910*/  MUFU.TANH R86, R86 ;  /* 0x0000005600567308 */ /* 0x000ef00000002400 */
[----:B------:R-:W3:Y:S08]  /*2920*/  MUFU.TANH R185, R185 ;  /* 0x000000b900b97308 */ /* 0x000ef00000002400 */
[----:B------:R-:W-:Y:S08]  /*2930*/  MUFU.TANH R19, R19 ;  /* 0x0000001300137308 */ /* 0x000ff00000002400 */
[----:B------:R-:W3:Y:S08]  /*2940*/  MUFU.TANH R186, R186 ;  /* 0x000000ba00ba7308 */ /* 0x000ef00000002400 */
[----:B------:R-:W3:Y:S01]  /*2950*/  MUFU.TANH R20, R20 ;  /* 0x0000001400147308 */ /* 0x000ee20000002400 */
[----:B------:R-:W-:-:S02]  /*2960*/  WARPGROUP.DEPBAR.LE gsb0, 0x0 ;  /* 0x00008000000079c5 */ /* 0x000fc40000010000 */
[----:B------:R-:W-:-:S05]  /*2970*/  WARPGROUP.ARRIVE ;  /* 0x00000000000079c5 */ /* 0x000fca0000000000 */
[----:B------:R-:W3:Y:S01]  /*2980*/  MUFU.TANH R23, R23 ;  /* 0x0000001700177308 */ /* 0x000ee20000002400 */
[----:B------:R-:W-:Y:S01]  /*2990*/  HGMMA.64x96x16.F32 R24, gdesc[UR4], R24, gsb0 ;  /* 0x01600000041879f0 */ /* 0x000fe20008000818 */
[----:B------:R-:W-:Y:S02]  /*29a0*/  UIADD3 UR6, UR8, 0x4, URZ ;  /* 0x0000000408067890 */ /* 0x000fe4000fffe03f */
[----:B------:R-:W-:-:S04]  /*29b0*/  UIADD3 UR4, UR9, 0x4, URZ ;  /* 0x0000000409047890 */ /* 0x000fc8000fffe03f */
[----:B------:R-:W3:Y:S01]  /*29c0*/  MUFU.TANH R72, R72 ;  /* 0x0000004800487308 */ /* 0x000ee20000002400 */
[----:B------:R-:W-:Y:S01]  /*29d0*/  UMOV UR7, 0x40000040 ;  /* 0x4000004000077882 */ /* 0x000fe20000000000 */
[----:B------:R-:W-:-:S06]  /*29e0*/  UMOV UR5, 0x40000040 ;  /* 0x4000004000057882 */ /* 0x000fcc0000000000 */
[----:B------:R-:W3:Y:S08]  /*29f0*/  MUFU.TANH R75, R75 ;  /* 0x0000004b004b7308 */ /* 0x000ef00000002400 */
        /* <DEDUP_REMOVED lines=10> */
[----:B------:R-:W-:Y:S01]  /*2aa0*/  MUFU.TANH R88, R88 ;  /* 0x0000005800587308 */ /* 0x000fe20000002400 */
[----:B------:R-:W-:-:S02]  /*2ab0*/  WARPGROUP.DEPBAR.LE gsb0, 0x0 ;  /* 0x00008000000079c5 */ /* 0x000fc40000010000 */
[----:B------:R-:W-:-:S05]  /*2ac0*/  WARPGROUP.ARRIVE ;  /* 0x00000000000079c5 */ /* 0x000fca0000000000 */
[----:B------:R-:W3:Y:S01]  /*2ad0*/  MUFU.TANH R89, R89 ;  /* 0x0000005900597308 */ /* 0x000ee20000002400 */
[----:B------:R-:W-:Y:S01]  /*2ae0*/  HGMMA.64x96x16.F32 R24, gdesc[UR4], R24, gsb0 ;  /* 0x01600000041879f0 */ /* 0x000fe20008000818 */
[----:B------:R-:W-:Y:S02]  /*2af0*/  UIMAD UR4, UR45, -0x60, UR43 ;  /* 0xffffffa02d0478a4 */ /* 0x000fe4000f8e022b */
[----:B------:R-:W-:Y:S01]  /*2b00*/  UIADD3 UR6, UR8, 0x6, URZ ;  /* 0x0000000608067890 */ /* 0x000fe2000fffe03f */
[----:B------:R-:W-:Y:S01]  /*2b10*/  UMOV UR7, 0x40000040 ;  /* 0x4000004000077882 */ /* 0x000fe20000000000 */
[----:B------:R-:W-:Y:S02]  /*2b20*/  UMOV UR5, 0x40000040 ;  /* 0x4000004000057882 */ /* 0x000fe40000000000 */
[----:B------:R-:W-:Y:S01]  /*2b30*/  IMAD R92, R3, R92, UR4 ;  /* 0x00000004035c7e24 */ /* 0x000fe2000f8e025c */
[----:B------:R-:W-:Y:S01]  /*2b40*/  UIADD3 UR4, UR9, 0x6, URZ ;  /* 0x0000000609047890 */ /* 0x000fe2000fffe03f */
[----:B------:R-:W3:Y:S03]  /*2b50*/  MUFU.TANH R91, R91 ;  /* 0x0000005b005b7308 */ /* 0x000ee60000002400 */
[----:B------:R-:W-:-:S04]  /*2b60*/  IADD3 R92, -R7, R92, RZ ;  /* 0x0000005c075c7210 */ /* 0x000fc80007ffe1ff */
[C---:B------:R-:W-:Y:S01]  /*2b70*/  SEL R103, R92.reuse, 0x60, P2 ;  /* 0x000000605c677807 */ /* 0x040fe20001000000 */
[----:B------:R-:W-:Y:S01]  /*2b80*/  VIADD R97, R92, 0x8 ;  /* 0x000000085c617836 */ /* 0x000fe20000000000 */
[----:B------:R-:W3:Y:S02]  /*2b90*/  MUFU.TANH R90, R90 ;  /* 0x0000005a005a7308 */ /* 0x000ee40000002400 */
[C---:B------:R-:W-:Y:S02]  /*2ba0*/  ISETP.GT.AND P6, PT, R103.reuse, RZ, PT ;  /* 0x000000ff6700720c */ /* 0x040fe40003fc4270 */
[C---:B------:R-:W-:Y:S02]  /*2bb0*/  ISETP.GT.AND P5, PT, R103.reuse, 0x1, PT ;  /* 0x000000016700780c */ /* 0x040fe40003fa4270 */
[C---:B------:R-:W-:Y:S02]  /*2bc0*/  ISETP.GT.AND P4, PT, R103.reuse, 0x10, PT ;  /* 0x000000106700780c */ /* 0x040fe40003f84270 */
[----:B-1----:R-:W-:Y:S01]  /*2bd0*/  FSEL R113, R192, -INF , !P6 ;  /* 0xff800000c0717808 */ /* 0x002fe20007000000 */
[----:B------:R-:W1:Y:S01]  /*2be0*/  MUFU.TANH R184, R184 ;  /* 0x000000b800b87308 */ /* 0x000e620000002400 */
[----:B-----5:R-:W-:Y:S01]  /*2bf0*/  FSEL R197, R18, -INF , !P5 ;  /* 0xff80000012c57808 */ /* 0x020fe20006800000 */
[----:B------:R-:W-:Y:S01]  /*2c00*/  FFMA.FTZ R192, -R192, R192, 1 ;  /* 0x3f800000c0c07423 */ /* 0x000fe200000101c0 */
[----:B------:R-:W-:-:S02]  /*2c10*/  ISETP.GT.AND P6, PT, R103, 0x11, PT ;  /* 0x000000116700780c */ /* 0x000fc40003fc4270 */
[----:B------:R-:W-:Y:S02]  /*2c20*/  ISETP.GT.AND P5, PT, R103, 0x18, PT ;  /* 0x000000186700780c */ /* 0x000fe40003fa4270 */
[----:B--2---:R-:W-:Y:S01]  /*2c30*/  FSEL R94, R73, -INF , !P4 ;  /* 0xff800000495e7808 */ /* 0x004fe20006000000 */
[----:B------:R-:W2:Y:S01]  /*2c40*/  MUFU.TANH R187, R187 ;  /* 0x000000bb00bb7308 */ /* 0x000ea20000002400 */
[----:B------:R-:W-:Y:S02]  /*2c50*/  ISETP.GT.AND P4, PT, R103, 0x21, PT ;  /* 0x000000216700780c */ /* 0x000fe40003f84270 */
[----:B----4-:R-:W-:Y:S02]  /*2c60*/  FSEL R93, R74, -INF , !P6 ;  /* 0xff8000004a5d7808 */ /* 0x010fe40007000000 */
[----:B---3--:R-:W-:Y:S02]  /*2c70*/  FSEL R95, R77, -INF , !P5 ;  /* 0xff8000004d5f7808 */ /* 0x008fe40006800000 */
[C---:B------:R-:W-:Y:S01]  /*2c80*/  ISETP.GT.AND P6, PT, R103.reuse, 0x28, PT ;  /* 0x000000286700780c */ /* 0x040fe20003fc4270 */
[----:B------:R-:W3:Y:S01]  /*2c90*/  MUFU.TANH R188, R188 ;  /* 0x000000bc00bc7308 */ /* 0x000ee20000002400 */
[----:B------:R-:W-:-:S02]  /*2ca0*/  ISETP.GT.AND P5, PT, R103, 0x29, PT ;  /* 0x000000296700780c */ /* 0x000fc40003fa4270 */
[----:B------:R-:W-:Y:S02]  /*2cb0*/  FSEL R98, R82, -INF , !P4 ;  /* 0xff80000052627808 */ /* 0x000fe40006000000 */
[----:B------:R-:W-:Y:S02]  /*2cc0*/  SEL R193, R97, 0x60, P1 ;  /* 0x0000006061c17807 */ /* 0x000fe40000800000 */
[----:B------:R-:W-:Y:S01]  /*2cd0*/  ISETP.GT.AND P4, PT, R103, 0x38, PT ;  /* 0x000000386700780c */ /* 0x000fe20003f84270 */
[----:B------:R-:W4:Y:S01]  /*2ce0*/  MUFU.TANH R189, R189 ;  /* 0x000000bd00bd7308 */ /* 0x000f220000002400 */
[----:B------:R-:W-:Y:S02]  /*2cf0*/  FSEL R96, R85, -INF , !P6 ;  /* 0xff80000055607808 */ /* 0x000fe40007000000 */
[----:B------:R-:W-:Y:S02]  /*2d00*/  FSEL R97, R86, -INF , !P5 ;  /* 0xff80000056617808 */ /* 0x000fe40006800000 */
[----:B------:R-:W-:-:S02]  /*2d10*/  ISETP.GT.AND P6, PT, R103, 0x39, PT ;  /* 0x000000396700780c */ /* 0x000fc40003fc4270 */
[----:B------:R-:W-:Y:S01]  /*2d20*/  ISETP.GT.AND P5, PT, R193, RZ, PT ;  /* 0x000000ffc100720c */ /* 0x000fe20003fa4270 */
[----:B------:R-:W5:Y:S01]  /*2d30*/  MUFU.TANH R105, R105 ;  /* 0x0000006900697308 */ /* 0x000f620000002400 */
[----:B------:R-:W-:Y:S02]  /*2d40*/  FSEL R100, R185, -INF , !P4 ;  /* 0xff800000b9647808 */ /* 0x000fe40006000000 */
[----:B------:R-:W-:Y:S02]  /*2d50*/  ISETP.GT.AND P4, PT, R193, 0x1, PT ;  /* 0x00000001c100780c */ /* 0x000fe40003f84270 */
[----:B------:R-:W-:Y:S02]  /*2d60*/  FSEL R222, R186, -INF , !P6 ;  /* 0xff800000bade7808 */ /* 0x000fe40007000000 */
[----:B------:R-:W-:Y:S01]  /*2d70*/  FSEL R226, R19, -INF , !P5 ;  /* 0xff80000013e27808 */ /* 0x000fe20006800000 */
[----:B------:R-:W5:Y:S01]  /*2d80*/  MUFU.TANH R108, R108 ;  /* 0x0000006c006c7308 */ /* 0x000f620000002400 */
[----:B------:R-:W-:Y:S01]  /*2d90*/  ISETP.GT.AND P6, PT, R193, 0x8, PT ;  /* 0x00000008c100780c */ /* 0x000fe20003fc4270 */
[----:B------:R-:W-:Y:S01]  /*2da0*/  FFMA.FTZ R19, -R19, R19, 1 ;  /* 0x3f80000013137423 */ /* 0x000fe20000010113 */
[----:B------:R-:W-:-:S02]  /*2db0*/  ISETP.GT.AND P5, PT, R193, 0x9, PT ;  /* 0x00000009c100780c */ /* 0x000fc40003fa4270 */
[----:B------:R-:W-:Y:S02]  /*2dc0*/  FSEL R224, R20, -INF , !P4 ;  /* 0xff80000014e07808 */ /* 0x000fe40006000000 */
[----:B------:R-:W-:Y:S01]  /*2dd0*/  ISETP.GT.AND P4, PT, R193, 0x10, PT ;  /* 0x00000010c100780c */ /* 0x000fe20003f84270 */
[----:B------:R-:W5:Y:S01]  /*2de0*/  MUFU.TANH R109, R109 ;  /* 0x0000006d006d7308 */ /* 0x000f620000002400 */
[----:B------:R-:W-:Y:S02]  /*2df0*/  FSEL R219, R23, -INF , !P6 ;  /* 0xff80000017db7808 */ /* 0x000fe40007000000 */
[----:B------:R-:W-:Y:S02]  /*2e00*/  FSEL R221, R72, -INF , !P5 ;  /* 0xff80000048dd7808 */ /* 0x000fe40006800000 */
[----:B------:R-:W-:Y:S02]  /*2e10*/  ISETP.GT.AND P3, PT, R103, 0x8, PT ;  /* 0x000000086700780c */ /* 0x000fe40003f64270 */
[C---:B------:R-:W-:Y:S01]  /*2e20*/  ISETP.GT.AND P6, PT, R193.reuse, 0x11, PT ;  /* 0x00000011c100780c */ /* 0x040fe20003fc4270 */
[----:B------:R-:W-:Y:S01]  /*2e30*/  MUFU.TANH R106, R106 ;  /* 0x0000006a006a7308 */ /* 0x000fe20000002400 */
[----:B------:R-:W-:-:S02]  /*2e40*/  ISETP.GT.AND P5, PT, R193, 0x18, PT ;  /* 0x00000018c100780c */ /* 0x000fc40003fa4270 */
[----:B------:R-:W-:Y:S02]  /*2e50*/  FSEL R209, R75, -INF , !P4 ;  /* 0xff8000004bd17808 */ /* 0x000fe40006000000 */
[----:B------:R-:W-:Y:S02]  /*2e60*/  ISETP.GT.AND P2, PT, R103, 0x9, PT ;  /* 0x000000096700780c */ /* 0x000fe40003f44270 */
[----:B------:R-:W-:Y:S01]  /*2e70*/  ISETP.GT.AND P4, PT, R193, 0x19, PT ;  /* 0x00000019c100780c */ /* 0x000fe20003f84270 */
[----:B------:R-:W-:Y:S01]  /*2e80*/  MUFU.TANH R107, R107 ;  /* 0x0000006b006b7308 */ /* 0x000fe20000002400 */
[----:B------:R-:W-:Y:S02]  /*2e90*/  FSEL R198, R21, -INF , !P3 ;  /* 0xff80000015c67808 */ /* 0x000fe40005800000 */
[----:B------:R-:W-:Y:S02]  /*2ea0*/  FSEL R208, R76, -INF , !P6 ;  /* 0xff8000004cd07808 */ /* 0x000fe40007000000 */
[----:B------:R-:W-:-:S02]  /*2eb0*/  FSEL R205, R79, -INF , !P5 ;  /* 0xff8000004fcd7808 */ /* 0x000fc40006800000 */
[----:B------:R-:W-:Y:S01]  /*2ec0*/  ISETP.GT.AND P3, PT, R103, 0x19, PT ;  /* 0x000000196700780c */ /* 0x000fe20003f64270 */
[----:B------:R-:W5:Y:S01]  /*2ed0*/  MUFU.TANH R112, R112 ;  /* 0x0000007000707308 */ /* 0x000f620000002400 */
[C---:B------:R-:W-:Y:S01]  /*2ee0*/  ISETP.GT.AND P6, PT, R193.reuse, 0x20, PT ;  /* 0x00000020c100780c */ /* 0x040fe20003fc4270 */
[----:B------:R-:W-:Y:S02]  /*2ef0*/  WARPGROUP.DEPBAR.LE gsb0, 0x0 ;  /* 0x00008000000079c5 */ /* 0x000fe40000010000 */
[----:B------:R-:W1:Y:S01]  /*2f00*/  LDS R190, [R190+0x380] ;  /* 0x00038000bebe7984 */ /* 0x000e620000000800 */
[----:B------:R-:W-:Y:S01]  /*2f10*/  WARPGROUP.ARRIVE ;  /* 0x00000000000079c5 */ /* 0x000fe20000000000 */
[----:B------:R-:W-:Y:S02]  /*2f20*/  ISETP.GT.AND P5, PT, R193, 0x21, PT ;  /* 0x00000021c100780c */ /* 0x000fe40003fa4270 */
[----:B------:R-:W5:Y:S01]  /*2f30*/  MUFU.TANH R110, R110 ;  /* 0x0000006e006e7308 */ /* 0x000f620000002400 */
[----:B------:R-:W-:-:S02]  /*2f40*/  FSEL R200, R22, -INF , !P2 ;  /* 0xff80000016c87808 */ /* 0x000fc40005000000 */
[----:B------:R-:W-:Y:S01]  /*2f50*/  FSEL R207, R80, -INF , !P4 ;  /* 0xff80000050cf7808 */ /* 0x000fe20006000000 */
[----:B------:R-:W-:Y:S01]  /*2f60*/  HGMMA.64x96x16.F32 R24, gdesc[UR4], R24, gsb0 ;  /* 0x01600000041879f0 */ /* 0x000fe20008000818 */
[----:B------:R-:W-:Y:S01]  /*2f70*/  ULDC UR4, c[0x0][0x744] ;  /* 0x0001d10000047ab9 */ /* 0x000fe20000000800 */
[----:B------:R-:W-:Y:S01]  /*2f80*/  ISETP.GT.AND P2, PT, R103, 0x20, PT ;  /* 0x000000206700780c */ /* 0x000fe20003f44270 */
[----:B------:R-:W-:Y:S01]  /*2f90*/  FFMA.FTZ R113, R113, UR4, -R104 ;  /* 0x0000000471717c23 */ /* 0x000fe20008010868 */
[----:B------:R-:W-:Y:S01]  /*2fa0*/  ISETP.GT.AND P4, PT, R193, 0x28, PT ;  /* 0x00000028c100780c */ /* 0x000fe20003f84270 */
[----:B------:R-:W5:Y:S01]  /*2fb0*/  MUFU.TANH R111, R111 ;  /* 0x0000006f006f7308 */ /* 0x000f620000002400 */
[----:B------:R-:W-:Y:S01]  /*2fc0*/  FSEL R92, R78, -INF , !P3 ;  /* 0xff8000004e5c7808 */ /* 0x000fe20005800000 */
[----:B------:R-:W-:Y:S01]  /*2fd0*/  FFMA.FTZ R198, R198, UR4, -R228 ;  /* 0x00000004c6c67c23 */ /* 0x000fe200080108e4 */
[----:B------:R-:W-:Y:S01]  /*2fe0*/  FSEL R223, R83, -INF , !P6 ;  /* 0xff80000053df7808 */ /* 0x000fe20007000000 */
[----:B------:R-:W-:Y:S01]  /*2ff0*/  FFMA.FTZ R104, R226, UR4, -R104 ;  /* 0x00000004e2687c23 */ /* 0x000fe20008010868 */
[----:B------:R-:W-:Y:S01]  /*3000*/  FSEL R202, R84, -INF , !P5 ;  /* 0xff80000054ca7808 */ /* 0x000fe20006800000 */
[----:B------:R-:W-:Y:S01]  /*3010*/  FFMA.FTZ R221, R221, UR4, -R225 ;  /* 0x00000004dddd7c23 */ /* 0x000fe200080108e1 */
[----:B------:R-:W-:Y:S01]  /*3020*/  ISETP.GT.AND P3, PT, R103, 0x30, PT ;  /* 0x000000306700780c */ /* 0x000fe20003f64270 */
[----:B------:R-:W-:Y:S01]  /*3030*/  MUFU.EX2 R113, R113 ;  /* 0x0000007100717308 */ /* 0x000fe20000000800 */
[----:B------:R-:W-:Y:S01]  /*3040*/  ISETP.GT.AND P6, PT, R193, 0x29, PT ;  /* 0x00000029c100780c */ /* 0x000fe20003fc4270 */
[----:B------:R-:W-:Y:S01]  /*3050*/  FFMA.FTZ R219, R219, UR4, -R228 ;  /* 0x00000004dbdb7c23 */ /* 0x000fe200080108e4 */
[----:B------:R-:W-:Y:S01]  /*3060*/  ISETP.GT.AND P5, PT, R193, 0x30, PT ;  /* 0x00000030c100780c */ /* 0x000fe20003fa4270 */
[----:B------:R-:W2:Y:S01]  /*3070*/  SHFL.IDX PT, R228, R15, R117, 0x1f ;  /* 0x00001f750fe47589 */ /* 0x000ea200000e0000 */
[----:B------:R-:W-:-:S02]  /*3080*/  FSEL R206, R81, -INF , !P2 ;  /* 0xff80000051ce7808 */ /* 0x000fc40005000000 */
[----:B------:R-:W-:Y:S01]  /*3090*/  FSEL R204, R87, -INF , !P4 ;  /* 0xff80000057cc7808 */ /* 0x000fe20006000000 */
[----:B------:R-:W5:Y:S01]  /*30a0*/  MUFU.TANH R114, R114 ;  /* 0x0000007200727308 */ /* 0x000f620000002400 */
[----:B------:R-:W-:Y:S02]  /*30b0*/  ISETP.GT.AND P2, PT, R103, 0x31, PT ;  /* 0x000000316700780c */ /* 0x000fe40003f44270 */
[----:B------:R-:W-:Y:S02]  /*30c0*/  ISETP.GT.AND P4, PT, R193, 0x31, PT ;  /* 0x00000031c100780c */ /* 0x000fe40003f84270 */
[----:B------:R-:W-:Y:S02]  /*30d0*/  FSEL R230, R89, -INF , !P3 ;  /* 0xff80000059e67808 */ /* 0x000fe40005800000 */
[----:B------:R-:W-:Y:S01]  /*30e0*/  FSEL R203, R88, -INF , !P6 ;  /* 0xff80000058cb7808 */ /* 0x000fe20007000000 */
[----:B------:R-:W-:Y:S01]  /*30f0*/  MUFU.TANH R191, R191 ;  /* 0x000000bf00bf7308 */ /* 0x000fe20000002400 */
[----:B------:R-:W-:-:S02]  /*3100*/  FSEL R218, R91, -INF , !P5 ;  /* 0xff8000005bda7808 */ /* 0x000fc40006800000 */
[C---:B------:R-:W-:Y:S01]  /*3110*/  ISETP.GT.AND P1, PT, R103.reuse, 0x40, PT ;  /* 0x000000406700780c */ /* 0x040fe20003f24270 */
[----:B-1----:R-:W1:Y:S01]  /*3120*/  SHFL.IDX PT, R195, R190, R6, 0x1f ;  /* 0x00001f06bec37589 */ /* 0x002e6200000e0000 */
[----:B------:R-:W-:Y:S02]  /*3130*/  ISETP.GT.AND P3, PT, R103, 0x41, PT ;  /* 0x000000416700780c */ /* 0x000fe40003f64270 */
[C---:B------:R-:W-:Y:S01]  /*3140*/  ISETP.GT.AND P6, PT, R193.reuse, 0x38, PT ;  /* 0x00000038c100780c */ /* 0x040fe20003fc4270 */
[----:B------:R-:W-:Y:S01]  /*3150*/  MUFU.TANH R115, R115 ;  /* 0x0000007300737308 */ /* 0x000fe20000002400 */
[----:B------:R-:W-:Y:S01]  /*3160*/  ISETP.GT.AND P5, PT, R193, 0x39, PT ;  /* 0x00000039c100780c */ /* 0x000fe20003fa4270 */
[----:B------:R-:W-:Y:S01]  /*3170*/  SHFL.IDX PT, R232, R190, R118, 0x1f ;  /* 0x00001f76bee87589 */ /* 0x000fe200000e0000 */
[----:B------:R-:W-:Y:S01]  /*3180*/  FSEL R99, R90, -INF , !P2 ;  /* 0xff8000005a637808 */ /* 0x000fe20005000000 */
[----:B--2---:R-:W-:Y:S01]  /*3190*/  FFMA.FTZ R204, R204, UR4, -R228 ;  /* 0x00000004cccc7c23 */ /* 0x004fe200080108e4 */
[----:B------:R-:W-:-:S02]  /*31a0*/  FSEL R217, R184, -INF , !P4 ;  /* 0xff800000b8d97808 */ /* 0x000fc40006000000 */
[C---:B------:R-:W-:Y:S01]  /*31b0*/  ISETP.GT.AND P2, PT, R103.reuse, 0x48, PT ;  /* 0x000000486700780c */ /* 0x040fe20003f44270 */
[----:B------:R-:W-:Y:S01]  /*31c0*/  MUFU.TANH R194, R194 ;  /* 0x000000c200c27308 */ /* 0x000fe20000002400 */
[----:B------:R-:W-:Y:S02]  /*31d0*/  ISETP.GT.AND P4, PT, R103, 0x49, PT ;  /* 0x000000496700780c */ /* 0x000fe40003f84270 */
[----:B------:R-:W-:Y:S02]  /*31e0*/  FSEL R213, R187, -INF , !P6 ;  /* 0xff800000bbd57808 */ /* 0x000fe40007000000 */
[----:B---3--:R-:W-:Y:S02]  /*31f0*/  FSEL R210, R188, -INF , !P5 ;  /* 0xff800000bcd27808 */ /* 0x008fe40006800000 */
[----:B----4-:R-:W-:Y:S01]  /*3200*/  FSEL R101, R189, -INF , !P1 ;  /* 0xff800000bd657808 */ /* 0x010fe20004800000 */
[----:B------:R-:W-:Y:S01]  /*3210*/  MUFU.TANH R196, R196 ;  /* 0x000000c400c47308 */ /* 0x000fe20000002400 */
[----:B-----5:R-:W-:-:S02]  /*3220*/  FSEL R102, R105, -INF , !P3 ;  /* 0xff80000069667808 */ /* 0x020fc40005800000 */
[C---:B------:R-:W-:Y:S02]  /*3230*/  ISETP.GT.AND P6, PT, R103.reuse, 0x50, PT ;  /* 0x000000506700780c */ /* 0x040fe40003fc4270 */
[C---:B------:R-:W-:Y:S02]  /*3240*/  ISETP.GT.AND P5, PT, R103.reuse, 0x51, PT ;  /* 0x000000516700780c */ /* 0x040fe40003fa4270 */
[C---:B------:R-:W-:Y:S01]  /*3250*/  ISETP.GT.AND P1, PT, R103.reuse, 0x58, PT ;  /* 0x000000586700780c */ /* 0x040fe20003f24270 */
[----:B------:R-:W-:Y:S01]  /*3260*/  MUFU.TANH R201, R201 ;  /* 0x000000c900c97308 */ /* 0x000fe20000002400 */
[----:B------:R-:W-:Y:S02]  /*3270*/  ISETP.GT.AND P3, PT, R103, 0x59, PT ;  /* 0x000000596700780c */ /* 0x000fe40003f64270 */
[----:B------:R-:W-:Y:S02]  /*3280*/  FSEL R103, R108, -INF , !P2 ;  /* 0xff8000006c677808 */ /* 0x000fe40005000000 */
[----:B------:R-:W-:-:S02]  /*3290*/  FSEL R235, R109, -INF , !P4 ;  /* 0xff8000006deb7808 */ /* 0x000fc40006000000 */
[C---:B------:R-:W-:Y:S01]  /*32a0*/  ISETP.GT.AND P2, PT, R193.reuse, 0x40, PT ;  /* 0x00000040c100780c */ /* 0x040fe20003f44270 */
[----:B------:R-:W2:Y:S01]  /*32b0*/  MUFU.EX2 R104, R104 ;  /* 0x0000006800687308 */ /* 0x000ea20000000800 */
[----:B------:R-:W-:Y:S02]  /*32c0*/  ISETP.GT.AND P4, PT, R193, 0x41, PT ;  /* 0x00000041c100780c */ /* 0x000fe40003f84270 */
[----:B------:R-:W-:Y:S02]  /*32d0*/  FSEL R220, R112, -INF , !P6 ;  /* 0xff80000070dc7808 */ /* 0x000fe40007000000 */
[----:B------:R-:W-:Y:S02]  /*32e0*/  FSEL R214, R106, -INF , !P2 ;  /* 0xff8000006ad67808 */ /* 0x000fe40005000000 */
[----:B------:R-:W-:Y:S02]  /*32f0*/  FSEL R216, R107, -INF , !P4 ;  /* 0xff8000006bd87808 */ /* 0x000fe40006000000 */
[----:B------:R-:W-:-:S02]  /*3300*/  ISETP.GT.AND P6, PT, R193, 0x48, PT ;  /* 0x00000048c100780c */ /* 0x000fc40003fc4270 */
[C---:B------:R-:W-:Y:S02]  /*3310*/  ISETP.GT.AND P2, PT, R193.reuse, 0x49, PT ;  /* 0x00000049c100780c */ /* 0x040fe40003f44270 */
[----:B------:R-:W-:Y:S02]  /*3320*/  ISETP.GT.AND P4, PT, R193, 0x50, PT ;  /* 0x00000050c100780c */ /* 0x000fe40003f84270 */
[----:B------:R-:W-:Y:S02]  /*3330*/  FSEL R215, R110, -INF , !P6 ;  /* 0xff8000006ed77808 */ /* 0x000fe40007000000 */
[----:B------:R-:W-:Y:S02]  /*3340*/  FSEL R211, R111, -INF , !P2 ;  /* 0xff8000006fd37808 */ /* 0x000fe40005000000 */
[----:B------:R-:W-:Y:S02]  /*3350*/  FSEL R212, R114, -INF , !P4 ;  /* 0xff80000072d47808 */ /* 0x000fe40006000000 */
[----:B------:R-:W-:-:S02]  /*3360*/  ISETP.GT.AND P6, PT, R193, 0x51, PT ;  /* 0x00000051c100780c */ /* 0x000fc40003fc4270 */
[C---:B------:R-:W-:Y:S02]  /*3370*/  ISETP.GT.AND P2, PT, R193.reuse, 0x58, PT ;  /* 0x00000058c100780c */ /* 0x040fe40003f44270 */
[----:B------:R-:W-:Y:S01]  /*3380*/  ISETP.GT.AND P4, PT, R193, 0x59, PT ;  /* 0x00000059c100780c */ /* 0x000fe20003f84270 */
[----:B------:R-:W-:-:S06]  /*3390*/  FMUL.FTZ R193, R116, UR10 ;  /* 0x0000000a74c17c20 */ /* 0x000fcc0008410000 */
[----:B------:R-:W-:Y:S01]  /*33a0*/  MUFU.TANH R193, R193 ;  /* 0x000000c100c17308 */ /* 0x000fe20000002400 */
[----:B------:R-:W-:Y:S02]  /*33b0*/  WARPGROUP.DEPBAR.LE gsb0, 0x0 ;  /* 0x00008000000079c5 */ /* 0x000fe40000010000 */
[--C-:B-1----:R-:W-:Y:S01]  /*33c0*/  FADD.FTZ R24, R24, -R195.reuse ;  /* 0x800000c318187221 */ /* 0x102fe20000010000 */
[----:B------:R-:W-:Y:S01]  /*33d0*/  FADD.FTZ R195, R26, -R195 ;  /* 0x800000c31ac37221 */ /* 0x000fe20000010000 */
[----:B------:R-:W-:Y:S01]  /*33e0*/  FFMA.FTZ R26, R200, UR4, -R225 ;  /* 0x00000004c81a7c23 */ /* 0x000fe200080108e1 */
[----:B------:R-:W-:Y:S01]  /*33f0*/  IADD3 R200, R6, 0x1c, RZ ;  /* 0x0000001c06c87810 */ /* 0x000fe20007ffe0ff */
[----:B------:R-:W-:Y:S01]  /*3400*/  FMUL.FTZ R199, R113, R24 ;  /* 0x0000001871c77220 */ /* 0x000fe20000410000 */
[----:B------:R-:W-:Y:S03]  /*3410*/  SHFL.IDX PT, R225, R15, R6, 0x1f ;  /* 0x00001f060fe17589 */ /* 0x000fe600000e0000 */
[----:B------:R-:W-:Y:S01]  /*3420*/  FMUL.FTZ R116, R192, R199 ;  /* 0x000000c7c0747220 */ /* 0x000fe20000410000 */
[C---:B------:R-:W-:Y:S01]  /*3430*/  VIADD R192, R6.reuse, 0x4 ;  /* 0x0000000406c07836 */ /* 0x040fe20000000000 */
[----:B------:R-:W1:Y:S01]  /*3440*/  SHFL.IDX PT, R229, R17, R200, 0x1f ;  /* 0x00001fc811e57589 */ /* 0x000e6200000e0000 */
[----:B------:R-:W-:-:S03]  /*3450*/  VIADD R199, R6, 0x10 ;  /* 0x0000001006c77836 */ /* 0x000fc60000000000 */
[----:B------:R-:W-:Y:S01]  /*3460*/  LDS R12, [R12+0x380] ;  /* 0x000380000c0c7984 */ /* 0x000fe20000000800 */
[----:B--2---:R-:W-:Y:S01]  /*3470*/  FMUL.FTZ R195, R104, R195 ;  /* 0x000000c368c37220 */ /* 0x004fe20000410000 */
[----:B------:R-:W-:Y:S02]  /*3480*/  MUFU.EX2 R26, R26 ;  /* 0x0000001a001a7308 */ /* 0x000fe40000000800 */
[----:B------:R-:W2:Y:S04]  /*3490*/  SHFL.IDX PT, R24, R17, R192, 0x1f ;  /* 0x00001fc011187589 */ /* 0x000ea800000e0000 */
[----:B------:R-:W3:Y:S04]  /*34a0*/  SHFL.IDX PT, R227, R17, R199, 0x1f ;  /* 0x00001fc711e37589 */ /* 0x000ee800000e0000 */
[----:B------:R-:W4:Y:S04]  /*34b0*/  SHFL.IDX PT, R234, R190, R192, 0x1f ;  /* 0x00001fc0beea7589 */ /* 0x000f2800000e0000 */
[----:B------:R-:W5:Y:S01]  /*34c0*/  SHFL.IDX PT, R233, R190, R199, 0x1f ;  /* 0x00001fc7bee97589 */ /* 0x000f6200000e0000 */
[--C-:B-1----:R-:W-:Y:S01]  /*34d0*/  FFMA.FTZ R92, R92, UR4, -R229.reuse ;  /* 0x000000045c5c7c23 */ /* 0x102fe200080108e5 */
[----:B------:R-:W-:Y:S01]  /*34e0*/  FFMA.FTZ R207, R207, UR4, -R229 ;  /* 0x00000004cfcf7c23 */ /* 0x000fe200080108e5 */
[--C-:B------:R-:W-:Y:S01]  /*34f0*/  FFMA.FTZ R229, R206, UR4, -R225.reuse ;  /* 0x00000004cee57c23 */ /* 0x100fe200080108e1 */
[----:B------:R-:W-:Y:S01]  /*3500*/  FFMA.FTZ R206, R223, UR4, -R225 ;  /* 0x00000004dfce7c23 */ /* 0x000fe200080108e1 */
[----:B------:R-:W-:Y:S01]  /*3510*/  FMUL.FTZ R195, R19, R195 ;  /* 0x000000c313c37220 */ /* 0x000fe20000410000 */
[----:B------:R-:W-:Y:S01]  /*3520*/  FADD.FTZ R29, R29, -R232 ;  /* 0x800000e81d1d7221 */ /* 0x000fe20000010000 */
[--C-:B--2---:R-:W-:Y:S01]  /*3530*/  FFMA.FTZ R119, R197, UR4, -R24.reuse ;  /* 0x00000004c5777c23 */ /* 0x104fe20008010818 */
[----:B------:R-:W-:Y:S01]  /*3540*/  FFMA.FTZ R224, R224, UR4, -R24 ;  /* 0x00000004e0e07c23 */ /* 0x000fe20008010818 */
[----:B------:R-:W-:Y:S01]  /*3550*/  VIADD R197, R6, 0x14 ;  /* 0x0000001406c57836 */ /* 0x000fe20000000000 */
[----:B------:R1:W-:Y:S01]  /*3560*/  MUFU.EX2 R24, R198 ;  /* 0x000000c600187308 */ /* 0x0003e20000000800 */
[--C-:B---3--:R-:W-:Y:S01]  /*3570*/  FFMA.FTZ R94, R94, UR4, -R227.reuse ;  /* 0x000000045e5e7c23 */ /* 0x108fe200080108e3 */
[----:B------:R-:W-:-:S02]  /*3580*/  FFMA.FTZ R209, R209, UR4, -R227 ;  /* 0x00000004d1d17c23 */ /* 0x000fc400080108e3 */
[----:B------:R-:W2:Y:S04]  /*3590*/  SHFL.IDX PT, R231, R17, R197, 0x1f ;  /* 0x00001fc511e77589 */ /* 0x000ea800000e0000 */
[----:B------:R-:W3:Y:S01]  /*35a0*/  SHFL.IDX PT, R227, R15, R118, 0x1f ;  /* 0x00001f760fe37589 */ /* 0x000ee200000e0000 */
[----:B-1----:R-:W-:Y:S01]  /*35b0*/  VIADD R198, R6, 0x18 ;  /* 0x0000001806c67836 */ /* 0x002fe20000000000 */
        /* <DEDUP_REMOVED lines=17> */
[----:B------:R-:W2:Y:S02]  /*36d0*/  SHFL.IDX PT, R228, R14, R192, 0x1f ;  /* 0x00001fc00ee47589 */ /* 0x000ea400000e0000 */
[----:B------:R-:W-:Y:S01]  /*36e0*/  MUFU.EX2 R206, R206 ;  /* 0x000000ce00ce7308 */ /* 0x000fe20000000800 */
[--C-:B-1----:R-:W-:Y:S01]  /*36f0*/  FFMA.FTZ R99, R99, UR4, -R225.reuse ;  /* 0x0000000463637c23 */ /* 0x102fe200080108e1 */
[----:B------:R-:W-:Y:S01]  /*3700*/  FFMA.FTZ R217, R217, UR4, -R225 ;  /* 0x00000004d9d97c23 */ /* 0x000fe200080108e1 */
[----:B------:R-:W1:Y:S01]  /*3710*/  SHFL.IDX PT, R227, R14, R117, 0x1f ;  /* 0x00001f750ee37589 */ /* 0x000e6200000e0000 */
[--C-:B------:R-:W-:Y:S01]  /*3720*/  FFMA.FTZ R95, R95, UR4, -R226.reuse ;  /* 0x000000045f5f7c23 */ /* 0x100fe200080108e2 */
[----:B------:R-:W-:-:S02]  /*3730*/  FFMA.FTZ R205, R205, UR4, -R226 ;  /* 0x00000004cdcd7c23 */ /* 0x000fc400080108e2 */
[----:B------:R-:W3:Y:S01]  /*3740*/  SHFL.IDX PT, R225, R14, R199, 0x1f ;  /* 0x00001fc70ee17589 */ /* 0x000ee200000e0000 */
[----:B------:R-:W-:Y:S01]  /*3750*/  MUFU.EX2 R204, R204 ;  /* 0x000000cc00cc7308 */ /* 0x000fe20000000800 */
[--C-:B------:R-:W-:Y:S01]  /*3760*/  FFMA.FTZ R223, R98, UR4, -R17.reuse ;  /* 0x0000000462df7c23 */ /* 0x100fe20008010811 */
[----:B------:R-:W-:Y:S01]  /*3770*/  FFMA.FTZ R202, R202, UR4, -R17 ;  /* 0x00000004caca7c23 */ /* 0x000fe20008010811 */
[----:B------:R-:W4:Y:S04]  /*3780*/  SHFL.IDX PT, R226, R15, R199, 0x1f ;  /* 0x00001fc70fe27589 */ /* 0x000f2800000e0000 */
[----:B------:R-:W5:Y:S01]  /*3790*/  SHFL.IDX PT, R98, R15, R198, 0x1f ;  /* 0x00001fc60f627589 */ /* 0x000f6200000e0000 */
[----:B------:R1:W-:Y:S01]  /*37a0*/  MUFU.EX2 R96, R223 ;  /* 0x000000df00607308 */ /* 0x0003e20000000800 */
[----:B--2---:R-:W-:-:S07]  /*37b0*/  FFMA.FTZ R102, R102, UR4, -R228 ;  /* 0x0000000466667c23 */ /* 0x004fce00080108e4 */
[----:B------:R2:W-:Y:S01]  /*37c0*/  MUFU.EX2 R17, R229 ;  /* 0x000000e500117308 */ /* 0x0005e20000000800 */
[----:B-1----:R-:W1:Y:S01]  /*37d0*/  SHFL.IDX PT, R223, R14, R6, 0x1f ;  /* 0x00001f060edf7589 */ /* 0x002e6200000e0000 */
[----:B------:R-:W-:Y:S01]  /*37e0*/  FFMA.FTZ R216, R216, UR4, -R228 ;  /* 0x00000004d8d87c23 */ /* 0x000fe200080108e4 */
[--C-:B------:R-:W-:Y:S01]  /*37f0*/  FFMA.FTZ R103, R103, UR4, -R227.reuse ;  /* 0x0000000467677c23 */ /* 0x100fe200080108e3 */
[----:B------:R-:W-:Y:S01]  /*3800*/  FFMA.FTZ R215, R215, UR4, -R227 ;  /* 0x00000004d7d77c23 */ /* 0x000fe200080108e3 */
[----:B------:R-:W-:Y:S01]  /*3810*/  FSEL R228, R191, -INF , !P5 ;  /* 0xff800000bfe47808 */ /* 0x000fe20006800000 */
[----:B------:R-:W-:Y:S01]  /*3820*/  SHFL.IDX PT, R227, R14, R198, 0x1f ;  /* 0x00001fc60ee37589 */ /* 0x000fe200000e0000 */
[--C-:B---3--:R-:W-:Y:S01]  /*3830*/  FFMA.FTZ R220, R220, UR4, -R225.reuse ;  /* 0x00000004dcdc7c23 */ /* 0x108fe200080108e1 */
[----:B------:R-:W-:Y:S01]  /*3840*/  FFMA.FTZ R212, R212, UR4, -R225 ;  /* 0x00000004d4d47c23 */ /* 0x000fe200080108e1 */
[----:B------:R-:W-:Y:S01]  /*3850*/  FSEL R225, R194, -INF , !P3 ;  /* 0xff800000c2e17808 */ /* 0x000fe20005800000 */
[----:B--2---:R2:W3:Y:S01]  /*3860*/  SHFL.IDX PT, R229, R15, R200, 0x1f ;  /* 0x00001fc80fe57589 */ /* 0x0044e200000e0000 */
[--C-:B----4-:R-:W-:Y:S01]  /*3870*/  FFMA.FTZ R230, R230, UR4, -R226.reuse ;  /* 0x00000004e6e67c23 */ /* 0x110fe200080108e2 */
[----:B------:R-:W-:Y:S01]  /*3880*/  FFMA.FTZ R218, R218, UR4, -R226 ;  /* 0x00000004dada7c23 */ /* 0x000fe200080108e2 */
[----:B------:R-:W4:Y:S01]  /*3890*/  MUFU.EX2 R31, R219 ;  /* 0x000000db001f7308 */ /* 0x000f220000000800 */
[----:B------:R-:W4:Y:S01]  /*38a0*/  SHFL.IDX PT, R226, R14, R118, 0x1f ;  /* 0x00001f760ee27589 */ /* 0x000f2200000e0000 */
[--C-:B-----5:R-:W-:Y:S01]  /*38b0*/  FFMA.FTZ R100, R100, UR4, -R98.reuse ;  /* 0x0000000464647c23 */ /* 0x120fe20008010862 */
[----:B------:R-:W-:-:S05]  /*38c0*/  FFMA.FTZ R213, R213, UR4, -R98 ;  /* 0x00000004d5d57c23 */ /* 0x000fca0008010862 */
[----:B------:R5:W-:Y:S01]  /*38d0*/  MUFU.EX2 R98, R230 ;  /* 0x000000e600627308 */ /* 0x000be20000000800 */
[--C-:B-1----:R-:W-:Y:S01]  /*38e0*/  FFMA.FTZ R101, R101, UR4, -R223.reuse ;  /* 0x0000000465657c23 */ /* 0x102fe200080108df */
[----:B------:R-:W-:Y:S02]  /*38f0*/  FFMA.FTZ R214, R214, UR4, -R223 ;  /* 0x00000004d6d67c23 */ /* 0x000fe400080108df */
[----:B------:R-:W1:Y:S04]  /*3900*/  SHFL.IDX PT, R223, R14, R197, 0x1f ;  /* 0x00001fc50edf7589 */ /* 0x000e6800000e0000 */
[----:B--2---:R2:W-:Y:S01]  /*3910*/  MUFU.EX2 R15, R231 ;  /* 0x000000e7000f7308 */ /* 0x0045e20000000800 */
[----:B-----5:R-:W-:Y:S01]  /*3920*/  FSEL R230, R115, -INF , !P6 ;  /* 0xff80000073e67808 */ /* 0x020fe20007000000 */
[--C-:B---3--:R-:W-:Y:S01]  /*3930*/  FFMA.FTZ R222, R222, UR4, -R229.reuse ;  /* 0x00000004dede7c23 */ /* 0x108fe200080108e5 */
[----:B------:R-:W-:Y:S01]  /*3940*/  FFMA.FTZ R210, R210, UR4, -R229 ;  /* 0x00000004d2d27c23 */ /* 0x000fe200080108e5 */
[----:B------:R-:W-:Y:S01]  /*3950*/  FSEL R229, R201, -INF , !P4 ;  /* 0xff800000c9e57808 */ /* 0x000fe20006000000 */
[----:B------:R-:W-:Y:S01]  /*3960*/  FMUL.FTZ R32, R94, R32 ;  /* 0x000000205e207220 */ /* 0x000fe20000410000 */
[--C-:B----4-:R-:W-:Y:S01]  /*3970*/  FFMA.FTZ R235, R235, UR4, -R226.reuse ;  /* 0x00000004ebeb7c23 */ /* 0x110fe200080108e2 */
[----:B------:R-:W-:Y:S01]  /*3980*/  FFMA.FTZ R211, R211, UR4, -R226 ;  /* 0x00000004d3d37c23 */ /* 0x000fe200080108e2 */
[----:B--2---:R-:W-:Y:S01]  /*3990*/  SHFL.IDX PT, R231, R190, R117, 0x1f ;  /* 0x00001f75bee77589 */ /* 0x004fe200000e0000 */
[----:B------:R-:W2:Y:S03]  /*39a0*/  MUFU.EX2 R209, R209 ;  /* 0x000000d100d17308 */ /* 0x000ea60000000800 */
[----:B------:R3:W4:Y:S05]  /*39b0*/  SHFL.IDX PT, R226, R14, R200, 0x1f ;  /* 0x00001fc80ee27589 */ /* 0x00072a00000e0000 */
[----:B------:R5:W-:Y:S08]  /*39c0*/  MUFU.EX2 R13, R235 ;  /* 0x000000eb000d7308 */ /* 0x000bf00000000800 */
[----:B---3--:R1:W-:Y:S01]  /*39d0*/  MUFU.EX2 R14, R222 ;  /* 0x000000de000e7308 */ /* 0x0083e20000000800 */
[----:B-----5:R-:W3:Y:S07]  /*39e0*/  LDL R235, [R1+0x10] ;  /* 0x0000100001eb7983 */ /* 0x020eee0000100800 */
[----:B------:R-:W5:Y:S01]  /*39f0*/  MUFU.EX2 R93, R93 ;  /* 0x0000005d005d7308 */ /* 0x000f620000000800 */
[--C-:B-1----:R-:W-:Y:S01]  /*3a00*/  FFMA.FTZ R222, R228, UR4, -R223.reuse ;  /* 0x00000004e4de7c23 */ /* 0x102fe200080108df */
[----:B------:R-:W-:Y:S01]  /*3a10*/  FFMA.FTZ R223, R230, UR4, -R223 ;  /* 0x00000004e6df7c23 */ /* 0x000fe200080108df */
[----:B------:R-:W-:Y:S01]  /*3a20*/  FSEL R228, R193, -INF , !P1 ;  /* 0xff800000c1e47808 */ /* 0x000fe20004800000 */
[--C-:B----4-:R-:W-:Y:S01]  /*3a30*/  FFMA.FTZ R225, R225, UR4, -R226.reuse ;  /* 0x00000004e1e17c23 */ /* 0x110fe200080108e2 */
[----:B------:R-:W-:Y:S01]  /*3a40*/  FSEL R230, R196, -INF , !P2 ;  /* 0xff800000c4e67808 */ /* 0x000fe20005000000 */
[----:B------:R-:W-:-:S02]  /*3a50*/  FFMA.FTZ R226, R229, UR4, -R226 ;  /* 0x00000004e5e27c23 */ /* 0x000fc400080108e2 */
[--C-:B------:R-:W-:Y:S01]  /*3a60*/  FFMA.FTZ R228, R228, UR4, -R227.reuse ;  /* 0x00000004e4e47c23 */ /* 0x100fe200080108e3 */
[----:B------:R-:W-:Y:S01]  /*3a70*/  SHFL.IDX PT, R229, R190, R198, 0x1f ;  /* 0x00001fc6bee57589 */ /* 0x000fe200000e0000 */
[----:B------:R-:W-:Y:S01]  /*3a80*/  FFMA.FTZ R227, R230, UR4, -R227 ;  /* 0x00000004e6e37c23 */ /* 0x000fe200080108e3 */
[----:B------:R-:W1:Y:S02]  /*3a90*/  MUFU.EX2 R208, R208 ;  /* 0x000000d000d07308 */ /* 0x000e640000000800 */
[----:B------:R-:W-:Y:S04]  /*3aa0*/  SHFL.IDX PT, R230, R190, R197, 0x1f ;  /* 0x00001fc5bee67589 */ /* 0x000fe800000e0000 */
[----:B------:R-:W4:Y:S01]  /*3ab0*/  SHFL.IDX PT, R190, R190, R200, 0x1f ;  /* 0x00001fc8bebe7589 */ /* 0x000f2200000e0000 */
[--C-:B------:R-:W-:Y:S01]  /*3ac0*/  FADD.FTZ R28, R28, -R231.reuse ;  /* 0x800000e71c1c7221 */ /* 0x100fe20000010000 */
[----:B------:R-:W-:Y:S01]  /*3ad0*/  FADD.FTZ R30, R30, -R231 ;  /* 0x800000e71e1e7221 */ /* 0x000fe20000010000 */
[----:B------:R-:W1:Y:S01]  /*3ae0*/  MUFU.EX2 R95, R95 ;  /* 0x0000005f005f7308 */ /* 0x000e620000000800 */
[----:B------:R-:W-:-:S07]  /*3af0*/  FFMA.FTZ R219, -R18, R18, 1 ;  /* 0x3f80000012db7423 */ /* 0x000fce0000010112 */
[----:B------:R-:W-:Y:S08]  /*3b00*/  MUFU.EX2 R97, R97 ;  /* 0x0000006100617308 */ /* 0x000ff00000000800 */
[----:B------:R-:W-:Y:S01]  /*3b10*/  MUFU.EX2 R99, R99 ;  /* 0x0000006300637308 */ /* 0x000fe20000000800 */
[--C-:B----4-:R-:W-:Y:S01]  /*3b20*/  FADD.FTZ R37, R37, -R190.reuse ;  /* 0x800000be25257221 */ /* 0x110fe20000010000 */
        /* <DEDUP_REMOVED lines=12> */
[----:B------:R-:W-:Y:S01]  /*3bf0*/  FFMA.FTZ R30, -R72, R72, 1 ;  /* 0x3f800000481e7423 */ /* 0x000fe20000010148 */
[----:B------:R-:W-:Y:S01]  /*3c00*/  FMUL.FTZ R29, R29, R32 ;  /* 0x000000201d1d7220 */ /* 0x000fe20000410000 */
[----:B------:R-:W-:Y:S01]  /*3c10*/  FFMA.FTZ R32, -R75, R75, 1 ;  /* 0x3f8000004b207423 */ /* 0x000fe2000001014b */
[----:B------:R-:W-:Y:S01]  /*3c20*/  SHFL.IDX PT, R72, R12, R118, 0x1f ;  /* 0x00001f760c487589 */ /* 0x000fe200000e0000 */
[----:B------:R-:W-:Y:S03]  /*3c30*/  MUFU.EX2 R202, R202 ;  /* 0x000000ca00ca7308 */ /* 0x000fe60000000800 */
[----:B------:R-:W4:Y:S01]  /*3c40*/  SHFL.IDX PT, R75, R12, R198, 0x1f ;  /* 0x00001fc60c4b7589 */ /* 0x000f2200000e0000 */
[--C-:B------:R-:W-:Y:S01]  /*3c50*/  FADD.FTZ R33, R33, -R230.reuse ;  /* 0x800000e621217221 */ /* 0x100fe20000010000 */
[----:B------:R-:W-:Y:S01]  /*3c60*/  FADD.FTZ R35, R35, -R230 ;  /* 0x800000e623237221 */ /* 0x000fe20000010000 */
[----:B------:R-:W-:Y:S01]  /*3c70*/  FADD.FTZ R36, R36, -R229 ;  /* 0x800000e524247221 */ /* 0x000fe20000010000 */
[----:B--2---:R-:W-:Y:S01]  /*3c80*/  FMUL.FTZ R73, R209, R34 ;  /* 0x00000022d1497220 */ /* 0x004fe20000410000 */
[----:B------:R-:W-:Y:S01]  /*3c90*/  FFMA.FTZ R34, -R74, R74, 1 ;  /* 0x3f8000004a227423 */ /* 0x000fe2000001014a */
[----:B-----5:R-:W-:Y:S01]  /*3ca0*/  FMUL.FTZ R33, R93, R33 ;  /* 0x000000215d217220 */ /* 0x020fe20000410000 */
[----:B------:R-:W2:Y:S01]  /*3cb0*/  MUFU.EX2 R18, R221 ;  /* 0x000000dd00127308 */ /* 0x000ea20000000800 */
[----:B-1----:R-:W-:Y:S01]  /*3cc0*/  FMUL.FTZ R35, R208, R35 ;  /* 0x00000023d0237220 */ /* 0x002fe20000410000 */
        /* <DEDUP_REMOVED lines=8> */
[----:B------:R-:W1:Y:S01]  /*3d50*/  SHFL.IDX PT, R73, R12, R6, 0x1f ;  /* 0x00001f060c497589 */ /* 0x000e6200000e0000 */
[----:B------:R-:W-:Y:S03]  /*3d60*/  MUFU.EX2 R203, R203 ;  /* 0x000000cb00cb7308 */ /* 0x000fe60000000800 */
[----:B------:R-:W-:Y:S04]  /*3d70*/  SHFL.IDX PT, R28, R12, R192, 0x1f ;  /* 0x00001fc00c1c7589 */ /* 0x000fe800000e0000 */
[----:B------:R-:W5:Y:S01]  /*3d80*/  SHFL.IDX PT, R79, R12, R117, 0x1f ;  /* 0x00001f750c4f7589 */ /* 0x000f6200000e0000 */
[----:B----4-:R-:W-:Y:S01]  /*3d90*/  FADD.FTZ R54, R54, -R75 ;  /* 0x8000004b36367221 */ /* 0x010fe20000010000 */
[----:B------:R-:W-:Y:S01]  /*3da0*/  FFMA.FTZ R87, -R87, R87, 1 ;  /* 0x3f80000057577423 */ /* 0x000fe20000010157 */
[----:B------:R-:W-:Y:S01]  /*3db0*/  MUFU.EX2 R218, R218 ;  /* 0x000000da00da7308 */ /* 0x000fe20000000800 */
[----:B------:R-:W4:Y:S04]  /*3dc0*/  SHFL.IDX PT, R77, R12, R199, 0x1f ;  /* 0x00001fc70c4d7589 */ /* 0x000f2800000e0000 */
[----:B------:R-:W-:Y:S03]  /*3dd0*/  SHFL.IDX PT, R76, R12, R197, 0x1f ;  /* 0x00001fc50c4c7589 */ /* 0x000fe600000e0000 */
[----:B------:R-:W-:Y:S01]  /*3de0*/  MUFU.EX2 R92, R92 ;  /* 0x0000005c005c7308 */ /* 0x000fe20000000800 */
[----:B------:R2:W-:Y:S01]  /*3df0*/  SHFL.IDX PT, R74, R12, R200, 0x1f ;  /* 0x00001fc80c4a7589 */ /* 0x0005e200000e0000 */
[----:B------:R-:W-:Y:S01]  /*3e00*/  FFMA.FTZ R83, -R83, R83, 1 ;  /* 0x3f80000053537423 */ /* 0x000fe20000010153 */
[----:B------:R-:W-:-:S05]  /*3e10*/  FFMA.FTZ R84, -R84, R84, 1 ;  /* 0x3f80000054547423 */ /* 0x000fca0000010154 */
[----:B------:R-:W-:Y:S01]  /*3e20*/  MUFU.EX2 R100, R100 ;  /* 0x0000006400647308 */ /* 0x000fe20000000800 */
[----:B--2---:R-:W-:Y:S01]  /*3e30*/  FADD.FTZ R12, R45, -R72 ;  /* 0x800000482d0c7221 */ /* 0x004fe20000010000 */
[----:B------:R-:W-:Y:S02]  /*3e40*/  FADD.FTZ R45, R52, -R75 ;  /* 0x8000004b342d7221 */ /* 0x000fe40000010000 */
[----:B------:R-:W2:Y:S01]  /*3e50*/  LDS R75, [R11+0x380] ;  /* 0x000380000b4b7984 */ /* 0x000ea20000000800 */
[----:B------:R-:W-:-:S03]  /*3e60*/  FMUL.FTZ R27, R18, R232 ;  /* 0x000000e8121b7220 */ /* 0x000fc60000410000 */
[----:B------:R-:W-:Y:S01]  /*3e70*/  MUFU.EX2 R213, R213 ;  /* 0x000000d500d57308 */ /* 0x000fe20000000800 */
[----:B------:R-:W-:-:S07]  /*3e80*/  FMUL.FTZ R30, R30, R27 ;  /* 0x0000001b1e1e7220 */ /* 0x000fce0000410000 */
[----:B------:R-:W4:Y:S01]  /*3e90*/  MUFU.EX2 R27, R205 ;  /* 0x000000cd001b7308 */ /* 0x000f220000000800 */
[----:B------:R-:W-:Y:S01]  /*3ea0*/  FADD.FTZ R38, R38, -R229 ;  /* 0x800000e526267221 */ /* 0x000fe20000010000 */
[--C-:B-1----:R-:W-:Y:S01]  /*3eb0*/  FADD.FTZ R40, R40, -R73.reuse ;  /* 0x8000004928287221 */ /* 0x102fe20000010000 */
[----:B------:R-:W-:Y:S01]  /*3ec0*/  FADD.FTZ R73, R42, -R73 ;  /* 0x800000492a497221 */ /* 0x000fe20000010000 */
[----:B------:R-:W-:Y:S01]  /*3ed0*/  FMUL.FTZ R39, R207, R39 ;  /* 0x00000027cf277220 */ /* 0x000fe20000410000 */
[----:B------:R-:W-:Y:S01]  /*3ee0*/  FADD.FTZ R72, R47, -R72 ;  /* 0x800000482f487221 */ /* 0x000fe20000010000 */
[--C-:B-----5:R-:W-:Y:S01]  /*3ef0*/  FADD.FTZ R44, R44, -R79.reuse ;  /* 0x8000004f2c2c7221 */ /* 0x120fe20000010000 */
[----:B------:R-:W-:Y:S01]  /*3f00*/  FFMA.FTZ R42, -R81, R81, 1 ;  /* 0x3f800000512a7423 */ /* 0x000fe20000010151 */
[----:B------:R-:W-:Y:S01]  /*3f10*/  FMUL.FTZ R47, R17, R40 ;  /* 0x00000028112f7220 */ /* 0x000fe20000410000 */
[----:B------:R-:W-:Y:S01]  /*3f20*/  FADD.FTZ R79, R46, -R79 ;  /* 0x8000004f2e4f7221 */ /* 0x000fe20000010000 */
[----:B------:R-:W1:Y:S01]  /*3f30*/  MUFU.EX2 R101, R101 ;  /* 0x0000006500657308 */ /* 0x000e620000000800 */
[----:B----4-:R-:W-:-:S07]  /*3f40*/  FMUL.FTZ R38, R27, R38 ;  /* 0x000000261b267220 */ /* 0x010fce0000410000 */
[----:B------:R-:W-:Y:S01]  /*3f50*/  MUFU.EX2 R217, R217 ;  /* 0x000000d900d97308 */ /* 0x000fe20000000800 */
[----:B------:R-:W-:Y:S01]  /*3f60*/  FMUL.FTZ R35, R35, R38 ;  /* 0x0000002623237220 */ /* 0x000fe20000410000 */
[----:B------:R-:W-:Y:S01]  /*3f70*/  FFMA.FTZ R38, -R80, R80, 1 ;  /* 0x3f80000050267423 */ /* 0x000fe20000010150 */
[----:B------:R-:W-:Y:S01]  /*3f80*/  FMUL.FTZ R40, R206, R73 ;  /* 0x00000049ce287220 */ /* 0x000fe20000410000 */
[----:B------:R-:W-:Y:S01]  /*3f90*/  FMUL.FTZ R42, R42, R47 ;  /* 0x0000002f2a2a7220 */ /* 0x000fe20000410000 */
[----:B------:R-:W-:Y:S01]  /*3fa0*/  FMUL.FTZ R46, R15, R44 ;  /* 0x0000002c0f2e7220 */ /* 0x000fe20000410000 */
[----:B------:R-:W-:Y:S01]  /*3fb0*/  FMUL.FTZ R38, R38, R39 ;  /* 0x0000002726267220 */ /* 0x000fe20000410000 */
[----:B------:R-:W-:Y:S01]  /*3fc0*/  FADD.FTZ R39, R48, -R77 ;  /* 0x8000004d30277221 */ /* 0x000fe20000010000 */
[----:B------:R-:W-:Y:S01]  /*3fd0*/  FMUL.FTZ R48, R204, R79 ;  /* 0x0000004fcc307220 */ /* 0x000fe20000410000 */
[----:B------:R-:W-:Y:S01]  /*3fe0*/  MUFU.EX2 R103, R103 ;  /* 0x0000006700677308 */ /* 0x000fe20000000800 */
[----:B--2---:R-:W2:Y:S01]  /*3ff0*/  SHFL.IDX PT, R73, R75, R6, 0x1f ;  /* 0x00001f064b497589 */ /* 0x004ea200000e0000 */
[----:B------:R-:W-:Y:S01]  /*4000*/  FFMA.FTZ R44, -R86, R86, 1 ;  /* 0x3f800000562c7423 */ /* 0x000fe20000010156 */
[----:B------:R-:W-:Y:S01]  /*4010*/  FMUL.FTZ R47, R97, R12 ;  /* 0x0000000c612f7220 */ /* 0x000fe20000410000 */
[--C-:B------:R-:W-:Y:S01]  /*4020*/  FADD.FTZ R41, R41, -R28.reuse ;  /* 0x8000001c29297221 */ /* 0x100fe20000010000 */
[----:B------:R-:W4:Y:S01]  /*4030*/  SHFL.IDX PT, R118, R75, R118, 0x1f ;  /* 0x00001f764b767589 */ /* 0x000f2200000e0000 */
[----:B------:R-:W-:Y:S01]  /*4040*/  FADD.FTZ R43, R43, -R28 ;  /* 0x8000001c2b2b7221 */ /* 0x000fe20000010000 */
[----:B------:R-:W-:Y:S01]  /*4050*/  FADD.FTZ R28, R49, -R76 ;  /* 0x8000004c311c7221 */ /* 0x000fe20000010000 */
[----:B------:R-:W-:Y:S01]  /*4060*/  FMUL.FTZ R12, R87, R48 ;  /* 0x00000030570c7220 */ /* 0x000fe20000410000 */
[----:B------:R-:W5:Y:S01]  /*4070*/  SHFL.IDX PT, R192, R75, R192, 0x1f ;  /* 0x00001fc04bc07589 */ /* 0x000f6200000e0000 */
[----:B------:R-:W-:Y:S01]  /*4080*/  FMUL.FTZ R44, R44, R47 ;  /* 0x0000002f2c2c7220 */ /* 0x000fe20000410000 */
[----:B------:R-:W-:Y:S01]  /*4090*/  FFMA.FTZ R47, -R89, R89, 1 ;  /* 0x3f800000592f7423 */ /* 0x000fe20000010159 */
[----:B------:R-:W-:Y:S01]  /*40a0*/  FMUL.FTZ R48, R98, R39 ;  /* 0x0000002762307220 */ /* 0x000fe20000410000 */
[----:B------:R-:W-:Y:S01]  /*40b0*/  FMUL.FTZ R43, R202, R43 ;  /* 0x0000002bca2b7220 */ /* 0x000fe20000410000 */
[----:B------:R-:W-:Y:S01]  /*40c0*/  FMUL.FTZ R39, R99, R28 ;  /* 0x0000001c63277220 */ /* 0x000fe20000410000 */
[----:B------:R-:W-:Y:S01]  /*40d0*/  FMUL.FTZ R72, R203, R72 ;  /* 0x00000048cb487220 */ /* 0x000fe20000410000 */
[----:B------:R-:W-:Y:S01]  /*40e0*/  FMUL.FTZ R47, R47, R48 ;  /* 0x000000302f2f7220 */ /* 0x000fe20000410000 */
[----:B------:R-:W5:Y:S01]  /*40f0*/  SHFL.IDX PT, R117, R75, R117, 0x1f ;  /* 0x00001f754b757589 */ /* 0x000f6200000e0000 */
[----:B------:R-:W-:Y:S01]  /*4100*/  FFMA.FTZ R49, -R88, R88, 1 ;  /* 0x3f80000058317423 */ /* 0x000fe20000010158 */
[----:B------:R-:W-:Y:S01]  /*4110*/  FFMA.FTZ R48, -R90, R90, 1 ;  /* 0x3f8000005a307423 */ /* 0x000fe2000001015a */
[----:B------:R-:W5:Y:S01]  /*4120*/  MUFU.EX2 R214, R214 ;  /* 0x000000d600d67308 */ /* 0x000f620000000800 */
[----:B------:R-:W5:Y:S01]  /*4130*/  SHFL.IDX PT, R199, R75, R199, 0x1f ;  /* 0x00001fc74bc77589 */ /* 0x000f6200000e0000 */
[----:B------:R-:W-:-:S03]  /*4140*/  FMUL.FTZ R11, R84, R43 ;  /* 0x0000002b540b7220 */ /* 0x000fc60000410000 */
[----:B------:R-:W5:Y:S01]  /*4150*/  SHFL.IDX PT, R28, R75, R197, 0x1f ;  /* 0x00001fc54b1c7589 */ /* 0x000f6200000e0000 */
[----:B------:R-:W-:Y:S01]  /*4160*/  FMUL.FTZ R40, R83, R40 ;  /* 0x0000002853287220 */ /* 0x000fe20000410000 */
[----:B------:R-:W-:Y:S01]  /*4170*/  FFMA.FTZ R43, -R85, R85, 1 ;  /* 0x3f800000552b7423 */ /* 0x000fe20000010155 */
[----:B------:R-:W-:Y:S01]  /*4180*/  FADD.FTZ R77, R50, -R77 ;  /* 0x8000004d324d7221 */ /* 0x000fe20000010000 */
[----:B------:R-:W-:Y:S01]  /*4190*/  FMUL.FTZ R49, R49, R72 ;  /* 0x0000004831317220 */ /* 0x000fe20000410000 */
[----:B------:R-:W-:Y:S01]  /*41a0*/  FMUL.FTZ R48, R48, R39 ;  /* 0x0000002730307220 */ /* 0x000fe20000410000 */
[----:B------:R-:W3:Y:S01]  /*41b0*/  SHFL.IDX PT, R83, R75, R198, 0x1f ;  /* 0x00001fc64b537589 */ /* 0x000ee200000e0000 */
[----:B------:R-:W5:Y:S03]  /*41c0*/  MUFU.EX2 R39, R216 ;  /* 0x000000d800277308 */ /* 0x000f660000000800 */
[----:B------:R-:W3:Y:S01]  /*41d0*/  SHFL.IDX PT, R200, R75, R200, 0x1f ;  /* 0x00001fc84bc87589 */ /* 0x000ee200000e0000 */
[----:B------:R-:W-:Y:S01]  /*41e0*/  FMUL.FTZ R43, R43, R46 ;  /* 0x0000002e2b2b7220 */ /* 0x000fe20000410000 */
[----:B------:R-:W-:-:S03]  /*41f0*/  FFMA.FTZ R46, -R91, R91, 1 ;  /* 0x3f8000005b2e7423 */ /* 0x000fc6000001015b */
[----:B------:R-:W5:Y:S01]  /*4200*/  MUFU.EX2 R72, R211 ;  /* 0x000000d300487308 */ /* 0x000f620000000800 */
[----:B------:R-:W-:Y:S01]  /*4210*/  FMUL.FTZ R77, R218, R77 ;  /* 0x0000004dda4d7220 */ /* 0x000fe20000410000 */
[----:B------:R-:W-:Y:S01]  /*4220*/  FFMA.FTZ R78, -R78, R78, 1 ;  /* 0x3f8000004e4e7423 */ /* 0x000fe2000001014e */
[----:B------:R-:W-:-:S05]  /*4230*/  FMUL.FTZ R37, R92, R37 ;  /* 0x000000255c257220 */ /* 0x000fca0000410000 */
[----:B------:R-:W5:Y:S01]  /*4240*/  MUFU.EX2 R210, R210 ;  /* 0x000000d200d27308 */ /* 0x000f620000000800 */
[----:B------:R-:W-:Y:S01]  /*4250*/  FFMA.FTZ R50, -R185, R185, 1 ;  /* 0x3f800000b9327423 */ /* 0x000fe200000101b9 */
[----:B------:R-:W-:Y:S01]  /*4260*/  FMUL.FTZ R45, R100, R45 ;  /* 0x0000002d642d7220 */ /* 0x000fe20000410000 */
[----:B------:R-:W-:Y:S01]  /*4270*/  FMUL.FTZ R46, R46, R77 ;  /* 0x0000004d2e2e7220 */ /* 0x000fe20000410000 */
[----:B------:R-:W-:Y:S01]  /*4280*/  FFMA.FTZ R187, -R187, R187, 1 ;  /* 0x3f800000bbbb7423 */ /* 0x000fe200000101bb */
[----:B------:R-:W-:Y:S01]  /*4290*/  FMUL.FTZ R54, R213, R54 ;  /* 0x00000036d5367220 */ /* 0x000fe20000410000 */
[--C-:B--2---:R-:W-:Y:S02]  /*42a0*/  FADD.FTZ R56, R56, -R73.reuse ;  /* 0x8000004938387221 */ /* 0x104fe40000010000 */
[----:B------:R-:W2:Y:S01]  /*42b0*/  MUFU.EX2 R220, R220 ;  /* 0x000000dc00dc7308 */ /* 0x000ea20000000800 */
[----:B------:R-:W-:Y:S01]  /*42c0*/  FADD.FTZ R77, R58, -R73 ;  /* 0x800000493a4d7221 */ /* 0x000fe20000010000 */
[----:B------:R-:W-:Y:S01]  /*42d0*/  FMUL.FTZ R37, R78, R37 ;  /* 0x000000254e257220 */ /* 0x000fe20000410000 */
[----:B------:R-:W-:-:S05]  /*42e0*/  FMUL.FTZ R50, R50, R45 ;  /* 0x0000002d32327220 */ /* 0x000fca0000410000 */
[----:B------:R-:W2:Y:S01]  /*42f0*/  MUFU.EX2 R222, R222 ;  /* 0x000000de00de7308 */ /* 0x000ea20000000800 */
[----:B----4-:R-:W-:Y:S01]  /*4300*/  FADD.FTZ R78, R61, -R118 ;  /* 0x800000763d4e7221 */ /* 0x010fe20000010000 */
[----:B------:R-:W-:Y:S01]  /*4310*/  FMUL.FTZ R45, R187, R54 ;  /* 0x00000036bb2d7220 */ /* 0x000fe20000410000 */
[----:B-1----:R-:W-:-:S05]  /*4320*/  FMUL.FTZ R61, R101, R56 ;  /* 0x00000038653d7220 */ /* 0x002fca0000410000 */
[----:B------:R-:W1:Y:S01]  /*4330*/  MUFU.EX2 R119, R119 ;  /* 0x0000007700777308 */ /* 0x000e620000000800 */
[----:B-----5:R-:W-:Y:S01]  /*4340*/  FADD.FTZ R79, R57, -R192 ;  /* 0x800000c0394f7221 */ /* 0x020fe20000010000 */
[----:B------:R-:W-:Y:S01]  /*4350*/  FFMA.FTZ R54, -R189, R189, 1 ;  /* 0x3f800000bd367423 */ /* 0x000fe200000101bd */
[----:B------:R-:W-:Y:S01]  /*4360*/  FFMA.FTZ R73, -R106, R106, 1 ;  /* 0x3f8000006a497423 */ /* 0x000fe2000001016a */
[----:B------:R-:W-:-:S04]  /*4370*/  FMUL.FTZ R56, R214, R77 ;  /* 0x0000004dd6387220 */ /* 0x000fc80000410000 */
[----:B------:R-:W4:Y:S01]  /*4380*/  MUFU.EX2 R102, R102 ;  /* 0x0000006600667308 */ /* 0x000f220000000800 */
[----:B------:R-:W-:Y:S01]  /*4390*/  FADD.FTZ R76, R51, -R76 ;  /* 0x8000004c334c7221 */ /* 0x000fe20000010000 */
[----:B------:R-:W-:Y:S01]  /*43a0*/  FADD.FTZ R192, R59, -R192 ;  /* 0x800000c03bc07221 */ /* 0x000fe20000010000 */
[----:B------:R-:W-:Y:S01]  /*43b0*/  FADD.FTZ R81, R63, -R118 ;  /* 0x800000763f517221 */ /* 0x000fe20000010000 */
[----:B------:R-:W-:-:S04]  /*43c0*/  FADD.FTZ R55, R55, -R74 ;  /* 0x8000004a37377221 */ /* 0x000fc80000010000 */
[----:B------:R-:W-:Y:S01]  /*43d0*/  MUFU.EX2 R228, R228 ;  /* 0x000000e400e47308 */ /* 0x000fe20000000800 */
[----:B------:R-:W-:Y:S01]  /*43e0*/  FADD.FTZ R53, R53, -R74 ;  /* 0x8000004a35357221 */ /* 0x000fe20000010000 */
[----:B------:R-:W-:-:S06]  /*43f0*/  FMUL.FTZ R54, R54, R61 ;  /* 0x0000003d36367220 */ /* 0x000fcc0000410000 */
[----:B------:R-:W-:Y:S01]  /*4400*/  MUFU.EX2 R225, R225 ;  /* 0x000000e100e17308 */ /* 0x000fe20000000800 */
[----:B------:R-:W-:-:S07]  /*4410*/  FMUL.FTZ R73, R73, R56 ;  /* 0x0000003849497220 */ /* 0x000fce0000410000 */
[----:B------:R-:W5:Y:S01]  /*4420*/  MUFU.EX2 R215, R215 ;  /* 0x000000d700d77308 */ /* 0x000f620000000800 */
[----:B------:R-:W-:Y:S01]  /*4430*/  FFMA.FTZ R51, -R184, R184, 1 ;  /* 0x3f800000b8337423 */ /* 0x000fe200000101b8 */
[----:B------:R-:W-:-:S06]  /*4440*/  FMUL.FTZ R76, R217, R76 ;  /* 0x0000004cd94c7220 */ /* 0x000fcc0000410000 */
[----:B------:R-:W5:Y:S01]  /*4450*/  MUFU.EX2 R212, R212 ;  /* 0x000000d400d47308 */ /* 0x000f620000000800 */
[----:B------:R-:W-:Y:S01]  /*4460*/  FFMA.FTZ R74, -R107, R107, 1 ;  /* 0x3f8000006b4a7423 */ /* 0x000fe2000001016b */
[----:B------:R-:W-:-:S06]  /*4470*/  FMUL.FTZ R61, R39, R192 ;  /* 0x000000c0273d7220 */ /* 0x000fcc0000410000 */
[----:B------:R-:W5:Y:S01]  /*4480*/  MUFU.EX2 R223, R223 ;  /* 0x000000df00df7308 */ /* 0x000f620000000800 */
[----:B------:R-:W-:Y:S01]  /*4490*/  FFMA.FTZ R111, -R111, R111, 1 ;  /* 0x3f8000006f6f7423 */ /* 0x000fe2000001016f */
[----:B------:R-:W-:-:S06]  /*44a0*/  FMUL.FTZ R56, R72, R81 ;  /* 0x0000005148387220 */ /* 0x000fcc0000410000 */
[----:B------:R-:W5:Y:S01]  /*44b0*/  MUFU.EX2 R227, R227 ;  /* 0x000000e300e37308 */ /* 0x000f620000000800 */
[----:B------:R-:W-:-:S07]  /*44c0*/  FFMA.FTZ R52, -R188, R188, 1 ;  /* 0x3f800000bc347423 */ /* 0x000fce00000101bc */
[----:B------:R-:W5:Y:S01]  /*44d0*/  MUFU.EX2 R226, R226 ;  /* 0x000000e200e27308 */ /* 0x000f620000000800 */
[----:B------:R-:W-:Y:S01]  /*44e0*/  FMUL.FTZ R55, R210, R55 ;  /* 0x00000037d2377220 */ /* 0x000fe20000410000 */
[----:B------:R-:W-:Y:S01]  /*44f0*/  FADD.FTZ R60, R60, -R117 ;  /* 0x800000753c3c7221 */ /* 0x000fe20000010000 */
[----:B------:R-:W-:Y:S01]  /*4500*/  FADD.FTZ R57, R64, -R199 ;  /* 0x800000c740397221 */ /* 0x000fe20000010000 */
[----:B------:R-:W-:Y:S01]  /*4510*/  FADD.FTZ R65, R65, -R28 ;  /* 0x8000001c41417221 */ /* 0x000fe20000010000 */
[----:B------:R-:W-:Y:S01]  /*4520*/  FADD.FTZ R25, R25, -R234 ;  /* 0x800000ea19197221 */ /* 0x000fe20000010000 */
[----:B------:R-:W-:Y:S01]  /*4530*/  FMUL.FTZ R51, R51, R76 ;  /* 0x0000004c33337220 */ /* 0x000fe20000410000 */
[----:B------:R-:W-:Y:S01]  /*4540*/  FMUL.FTZ R74, R74, R61 ;  /* 0x0000003d4a4a7220 */ /* 0x000fe20000410000 */
[----:B------:R-:W-:Y:S01]  /*4550*/  FMUL.FTZ R111, R111, R56 ;  /* 0x000000386f6f7220 */ /* 0x000fe20000410000 */
[----:B------:R-:W-:Y:S01]  /*4560*/  FMUL.FTZ R52, R52, R55 ;  /* 0x0000003734347220 */ /* 0x000fe20000410000 */
[----:B------:R-:W-:Y:S01]  /*4570*/  FADD.FTZ R64, R67, -R28 ;  /* 0x8000001c43407221 */ /* 0x000fe20000010000 */
[----:B------:R-:W-:Y:S01]  /*4580*/  FFMA.FTZ R76, -R108, R108, 1 ;  /* 0x3f8000006c4c7423 */ /* 0x000fe2000001016c */
[----:B------:R-:W-:Y:S01]  /*4590*/  FMUL.FTZ R61, R103, R60 ;  /* 0x0000003c673d7220 */ /* 0x000fe20000410000 */
[----:B------:R-:W-:Y:S01]  /*45a0*/  FFMA.FTZ R112, -R112, R112, 1 ;  /* 0x3f80000070707423 */ /* 0x000fe20000010170 */
[----:B------:R-:W-:Y:S01]  /*45b0*/  FFMA.FTZ R191, -R191, R191, 1 ;  /* 0x3f800000bfbf7423 */ /* 0x000fe200000101bf */
[----:B--2---:R-:W-:Y:S01]  /*45c0*/  FMUL.FTZ R57, R220, R57 ;  /* 0x00000039dc397220 */ /* 0x004fe20000410000 */
[----:B------:R-:W-:Y:S01]  /*45d0*/  FMUL.FTZ R56, R222, R65 ;  /* 0x00000041de387220 */ /* 0x000fe20000410000 */
[----:B-1----:R-:W-:Y:S01]  /*45e0*/  FMUL.FTZ R224, R119, R25 ;  /* 0x0000001977e07220 */ /* 0x002fe20000410000 */
[----:B------:R-:W-:Y:S01]  /*45f0*/  FADD.FTZ R62, R62, -R117 ;  /* 0x800000753e3e7221 */ /* 0x000fe20000010000 */
[----:B---3--:R-:W-:Y:S01]  /*4600*/  FADD.FTZ R55, R68, -R83 ;  /* 0x8000005344377221 */ /* 0x008fe20000010000 */
        /* <DEDUP_REMOVED lines=9> */
[----:B----4-:R-:W-:Y:S01]  /*46a0*/  FMUL.FTZ R58, R102, R79 ;  /* 0x0000004f663a7220 */ /* 0x010fe20000410000 */
[----:B------:R-:W-:Y:S01]  /*46b0*/  FMUL.FTZ R76, R76, R61 ;  /* 0x0000003d4c4c7220 */ /* 0x000fe20000410000 */
[----:B------:R-:W-:Y:S01]  /*46c0*/  FMUL.FTZ R112, R112, R57 ;  /* 0x0000003970707220 */ /* 0x000fe20000410000 */
[----:B------:R-:W-:Y:S01]  /*46d0*/  FMUL.FTZ R191, R191, R56 ;  /* 0x00000038bfbf7220 */ /* 0x000fe20000410000 */
[----:B------:R-:W-:Y:S01]  /*46e0*/  FMUL.FTZ R25, R219, R224 ;  /* 0x000000e0db197220 */ /* 0x000fe20000410000 */
[----:B------:R-:W-:Y:S01]  /*46f0*/  FFMA.FTZ R109, -R109, R109, 1 ;  /* 0x3f8000006d6d7423 */ /* 0x000fe2000001016d */
[----:B------:R-:W-:Y:S01]  /*4700*/  FFMA.FTZ R110, -R110, R110, 1 ;  /* 0x3f8000006e6e7423 */ /* 0x000fe2000001016e */
[----:B-----5:R-:W-:Y:S01]  /*4710*/  FMUL.FTZ R63, R215, R62 ;  /* 0x0000003ed73f7220 */ /* 0x020fe20000410000 */
        /* <DEDUP_REMOVED lines=114> */
[----:B------:R-:W-:-:S04]  /*4e40*/  VIADD R12, R16, 0x1a800 ;  /* 0x0001a800100c7836 */ /* 0x000fc80000000000 */
        /* <DEDUP_REMOVED lines=168> */
.L_x_3023:
[----:B------:R-:W-:Y:S01]  /*58d0*/  IMAD R9, R0, 0x300, R9 ;  /* 0x0000030000097824 */ /* 0x000fe200078e0209 */
        /* <DEDUP_REMOVED lines=55> */
.L_x_3024:
[----:B------:R-:W-:Y:S01]  /*5c50*/  UIADD3 UR45, UR45, 0x1, URZ ;  /* 0x000000012d2d7890 */ /* 0x000fe2000fffe03f */
[----:B------:R-:W-:Y:S01]  /*5c60*/  VIADD R8, R8, 0x26820 ;  /* 0x0002682008087836 */ /* 0x000fe20000000000 */
[----:B------:R-:W-:-:S04]  /*5c70*/  IADD3 R0, R0, 0x1, RZ ;  /* 0x0000000100007810 */ /* 0x000fc80007ffe0ff */
[----:B------:R-:W-:Y:S02]  /*5c80*/  ISETP.LE.AND P1, PT, R10, UR45, PT ;  /* 0x0000002d0a007c0c */ /* 0x000fe4000bf23270 */
[C---:B------:R-:W-:Y:S02]  /*5c90*/  ISETP.NE.AND P0, PT, R0.reuse, 0x2, PT ;  /* 0x000000020000780c */ /* 0x040fe40003f05270 */
[----:B------:R-:W-:Y:S02]  /*5ca0*/  PRMT R8, RZ, 0x654, R8 ;  /* 0x00000654ff087816 */ /* 0x000fe40000000008 */
[----:B-1----:R-:W-:Y:S02]  /*5cb0*/  SEL R9, RZ, 0x1, P0 ;  /* 0x00000001ff097807 */ /* 0x002fe40000000000 */
[----:B------:R2:W-:Y:S01]  /*5cc0*/  SYNCS.ARRIVE.TRANS64.RED.A1T0 RZ, [R8+URZ], RZ ;  /* 0x000000ff08ff79a7 */ /* 0x0005e2000810043f */
[----:B------:R-:W-:Y:S02]  /*5cd0*/  SEL R0, R0, RZ, P0 ;  /* 0x000000ff00007207 */ /* 0x000fe40000000000 */
[----:B------:R-:W-:-:S02]  /*5ce0*/  LOP3.LUT R4, R4, R9, RZ, 0x3c, !PT ;  /* 0x0000000904047212 */ /* 0x000fc400078e3cff */
[----:B------:R-:W-:Y:S05]  /*5cf0*/  @!P1 BRA `(.L_x_3025) ;  /* 0xffffffc000789947 */ /* 0x000fea000383ffff */
.L_x_3014:
[----:B------:R-:W-:-:S06]  /*5d00*/  UISETP.GE.AND UP0, UPT, UR45, UR44, UPT ;  /* 0x0000002c2d00728c */ /* 0x000fcc000bf06270 */
[----:B------:R-:W-:-:S13]  /*5d10*/  PLOP3.LUT P0, PT, PT, PT, UP0, 0x80, 0x0 ;  /* 0x000000000000781c */ /* 0x000fda0003f0f008 */
[----:B------:R-:W-:Y:S05]  /*5d20*/  @P0 BRA `(.L_x_3026) ;  /* 0x0000004000580947 */ /* 0x000fea0003800000 */
[----:B------:R-:W3:Y:S04]  /*5d30*/  LDL.LU R14, [R1+0x14] ;  /* 0x00001400010e7983 */ /* 0x000ee80000300800 */
[----:B------:R-:W4:Y:S01]  /*5d40*/  LDL.LU R12, [R1+0x8] ;  /* 0x00000800010c7983 */ /* 0x000f220000300800 */
[----:B------:R-:W-:Y:S01]  /*5d50*/  UIMAD UR4, UR37, -0x80, UR42 ;  /* 0xffffff80250478a4 */ /* 0x000fe2000f8e022a */
[----:B------:R-:W-:Y:S01]  /*5d60*/  IMAD.MOV.U32 R185, RZ, RZ, 0x40000040 ;  /* 0x40000040ffb97424 */ /* 0x000fe200078e00ff */
[----:B------:R-:W-:Y:S01]  /*5d70*/  MOV R189, 0x40000040 ;  /* 0x4000004000bd7802 */ /* 0x000fe20000000f00 */
[----:B------:R-:W5:Y:S01]  /*5d80*/  S2R R6, SR_TID.X ;  /* 0x0000000000067919 */ /* 0x000f620000002100 */
[----:B------:R-:W-:Y:S02]  /*5d90*/  IMAD.MOV.U32 R187, RZ, RZ, 0x40000040 ;  /* 0x40000040ffbb7424 */ /* 0x000fe400078e00ff */
[----:B------:R-:W-:-:S02]  /*5da0*/  IMAD.MOV.U32 R191, RZ, RZ, 0x40000040 ;  /* 0x40000040ffbf7424 */ /* 0x000fc400078e00ff */
[----:B------:R-:W-:Y:S02]  /*5db0*/  IMAD.MOV.U32 R193, RZ, RZ, 0x40000040 ;  /* 0x40000040ffc17424 */ /* 0x000fe400078e00ff */
[----:B-----5:R-:W-:-:S05]  /*5dc0*/  VIADD R6, R6, 0xffffff80 ;  /* 0xffffff8006067836 */ /* 0x020fca0000000000 */
[----:B------:R-:W-:-:S04]  /*5dd0*/  SHF.R.S32.HI R7, RZ, 0x1f, R6 ;  /* 0x0000001fff077819 */ /* 0x000fc80000011406 */
[CC--:B------:R-:W-:Y:S02]  /*5de0*/  LEA.HI R9, R7.reuse, R6.reuse, RZ, 0x5 ;  /* 0x0000000607097211 */ /* 0x0c0fe400078f28ff */
[-C--:B--2---:R-:W-:Y:S02]  /*5df0*/  LEA.HI R8, R7, R6.reuse, RZ, 0x7 ;  /* 0x0000000607087211 */ /* 0x084fe400078f38ff */
[----:B------:R-:W-:Y:S02]  /*5e00*/  LOP3.LUT R9, R9, 0xffffffe0, RZ, 0xc0, !PT ;  /* 0xffffffe009097812 */ /* 0x000fe400078ec0ff */
[----:B------:R-:W-:Y:S02]  /*5e10*/  LEA.HI R11, R7, R6, RZ, 0x2 ;  /* 0x00000006070b7211 */ /* 0x000fe400078f10ff */
[----:B------:R-:W-:Y:S01]  /*5e20*/  LOP3.LUT R7, R8, 0xffffff80, RZ, 0xc0, !PT ;  /* 0xffffff8008077812 */ /* 0x000fe200078ec0ff */
[----:B------:R-:W-:Y:S01]  /*5e30*/  IMAD.IADD R10, R6, 0x1, -R9 ;  /* 0x00000001060a7824 */ /* 0x000fe200078e0a09 */
[----:B-1----:R-:W-:-:S02]  /*5e40*/  LOP3.LUT R13, R11, 0xfffffffc, RZ, 0xc0, !PT ;  /* 0xfffffffc0b0d7812 */ /* 0x002fc400078ec0ff */
[----:B------:R-:W-:Y:S01]  /*5e50*/  SHF.R.S32.HI R8, RZ, 0x7, R8 ;  /* 0x00000007ff087819 */ /* 0x000fe20000011408 */
[C---:B------:R-:W-:Y:S01]  /*5e60*/  IMAD.IADD R9, R6.reuse, 0x1, -R7 ;  /* 0x0000000106097824 */ /* 0x040fe200078e0a07 */
[----:B------:R-:W-:Y:S02]  /*5e70*/  SHF.R.S32.HI R11, RZ, 0x1f, R10 ;  /* 0x0000001fff0b7819 */ /* 0x000fe4000001140a */
[----:B------:R-:W-:Y:S02]  /*5e80*/  IADD3 R7, R6, -R13, RZ ;  /* 0x8000000d06077210 */ /* 0x000fe40007ffe0ff */
[CC--:B------:R-:W-:Y:S02]  /*5e90*/  LEA.HI R6, R11.reuse, R10.reuse, RZ, 0x3 ;  /* 0x0000000a0b067211 */ /* 0x0c0fe400078f18ff */
[----:B------:R-:W-:Y:S02]  /*5ea0*/  LEA.HI R10, R11, R10, RZ, 0x2 ;  /* 0x0000000a0b0a7211 */ /* 0x000fe400078f10ff */
[----:B------:R-:W-:-:S02]  /*5eb0*/  SHF.R.S32.HI R6, RZ, 0x3, R6 ;  /* 0x00000003ff067819 */ /* 0x000fc40000011406 */
[----:B---3--:R-:W-:Y:S01]  /*5ec0*/  LEA.HI R9, R14, R9, RZ, 0x5 ;  /* 0x000000090e097211 */ /* 0x008fe200078f28ff */
[----:B------:R-:W-:-:S03]  /*5ed0*/  IMAD.U32 R14, RZ, RZ, UR4 ;  /* 0x00000004ff0e7e24 */ /* 0x000fc6000f8e00ff */
[----:B------:R-:W-:Y:S02]  /*5ee0*/  SHF.R.S32.HI R13, RZ, 0x5, R9 ;  /* 0x00000005ff0d7819 */ /* 0x000fe40000011409 */
[----:B------:R-:W-:Y:S02]  /*5ef0*/  SHF.R.S32.HI R9, RZ, 0x2, R10 ;  /* 0x00000002ff097819 */ /* 0x000fe4000001140a */
[----:B----4-:R-:W-:Y:S01]  /*5f00*/  SHF.R.S32.HI R11, RZ, 0x2, R12 ;  /* 0x00000002ff0b7819 */ /* 0x010fe2000001140c */
[----:B------:R-:W-:Y:S01]  /*5f10*/  IMAD R17, R13, -0x10, R14 ;  /* 0xfffffff00d117824 */ /* 0x000fe200078e020e */
[----:B------:R-:W-:Y:S01]  /*5f20*/  SHF.R.S32.HI R12, RZ, 0x1f, R12 ;  /* 0x0000001fff0c7819 */ /* 0x000fe2000001140c */
[C---:B------:R-:W-:Y:S01]  /*5f30*/  VIADD R13, R9.reuse, 0x8 ;  /* 0x00000008090d7836 */ /* 0x040fe20000000000 */
[----:B------:R-:W-:Y:S01]  /*5f40*/  LEA.HI R14, R8, R8, RZ, 0x1 ;  /* 0x00000008080e7211 */ /* 0x000fe200078f08ff */
[----:B------:R-:W-:Y:S01]  /*5f50*/  VIADD R19, R9, 0x10 ;  /* 0x0000001009137836 */ /* 0x000fe20000000000 */
[----:B------:R-:W-:-:S02]  /*5f60*/  LEA.HI R12, R12, R11, RZ, 0x3 ;  /* 0x0000000b0c0c7211 */ /* 0x000fc400078f18ff */
[----:B------:R-:W-:Y:S02]  /*5f70*/  LOP3.LUT R15, R14, 0xfffffffe, RZ, 0xc0, !PT ;  /* 0xfffffffe0e0f7812 */ /* 0x000fe400078ec0ff */
[----:B------:R-:W-:Y:S02]  /*5f80*/  LEA.HI R14, R13, R13, RZ, 0x1 ;  /* 0x0000000d0d0e7211 */ /* 0x000fe400078f08ff */
[----:B------:R-:W-:Y:S02]  /*5f90*/  LOP3.LUT R12, R12, 0xfffffff8, RZ, 0xc0, !PT ;  /* 0xfffffff80c0c7812 */ /* 0x000fe400078ec0ff */
[----:B------:R-:W-:Y:S02]  /*5fa0*/  IADD3 R8, R8, -R15, RZ ;  /* 0x8000000f08087210 */ /* 0x000fe40007ffe0ff */
[----:B------:R-:W-:Y:S02]  /*5fb0*/  SHF.R.S32.HI R15, RZ, 0x1, R14 ;  /* 0x00000001ff0f7819 */ /* 0x000fe4000001140e */
[----:B------:R-:W-:Y:S01]  /*5fc0*/  IADD3 R23, R17, R12, -R11 ;  /* 0x0000000c11177210 */ /* 0x000fe20007ffe80b */
[----:B------:R-:W-:Y:S01]  /*5fd0*/  IMAD.HI R11, R6, 0x2aaaaaab, RZ ;  /* 0x2aaaaaab060b7827 */ /* 0x000fe200078e02ff */
[----:B------:R-:W-:-:S02]  /*5fe0*/  LEA.HI R10, R10, R9, RZ, 0x1 ;  /* 0x000000090a0a7211 */ /* 0x000fc400078f08ff */
[----:B------:R-:W-:Y:S01]  /*5ff0*/  LEA.HI R20, R19, R19, RZ, 0x1 ;  /* 0x0000001313147211 */ /* 0x000fe200078f08ff */
[----:B------:R-:W-:Y:S01]  /*6000*/  IMAD.HI R17, R15, 0x2aaaaaab, RZ ;  /* 0x2aaaaaab0f117827 */ /* 0x000fe200078e02ff */
[----:B------:R-:W-:Y:S02]  /*6010*/  SHF.R.U32.HI R12, RZ, 0x1, R11 ;  /* 0x00000001ff0c7819 */ /* 0x000fe4000001160b */
[----:B------:R-:W-:Y:S01]  /*6020*/  LOP3.LUT R10, R10, 0xfffffffe, RZ, 0xc0, !PT ;  /* 0xfffffffe0a0a7812 */ /* 0x000fe200078ec0ff */
[----:B------:R-:W-:Y:S01]  /*6030*/  IMAD R8, R8, -0x40, R23 ;  /* 0xffffffc008087824 */ /* 0x000fe200078e0217 */
[----:B------:R-:W-:Y:S02]  /*6040*/  SHF.R.U32.HI R18, RZ, 0x1, R17 ;  /* 0x00000001ff127819 */ /* 0x000fe40000011611 */
[----:B------:R-:W-:Y:S01]  /*6050*/  LEA.HI R11, R11, R12, RZ, 0x1 ;  /* 0x0000000c0b0b7211 */ /* 0x000fe200078f08ff */
[----:B------:R-:W-:Y:S01]  /*6060*/  IMAD.IADD R10, R9, 0x1, -R10 ;  /* 0x00000001090a7824 */ /* 0x000fe200078e0a0a */
[----:B------:R-:W-:-:S02]  /*6070*/  LEA.HI R18, R17, R18, RZ, 0x1 ;  /* 0x0000001211127211 */ /* 0x000fc400078f08ff */
[----:B------:R-:W-:Y:S01]  /*6080*/  LOP3.LUT R14, R14, 0xfffffffe, RZ, 0xc0, !PT ;  /* 0xfffffffe0e0e7812 */ /* 0x000fe200078ec0ff */
[----:B------:R-:W-:Y:S01]  /*6090*/  IMAD R11, R11, -0xc, R6 ;  /* 0xfffffff40b0b7824 */ /* 0x000fe200078e0206 */
[----:B------:R-:W-:Y:S01]  /*60a0*/  SHF.R.S32.HI R21, RZ, 0x1, R20 ;  /* 0x00000001ff157819 */ /* 0x000fe20000011414 */
[----:B------:R-:W-:Y:S01]  /*60b0*/  IMAD R15, R18, -0xc, R15 ;  /* 0xfffffff4120f7824 */ /* 0x000fe200078e020f */
[----:B------:R-:W-:Y:S01]  /*60c0*/  LOP3.LUT R20, R20, 0xfffffffe, RZ, 0xc0, !PT ;  /* 0xfffffffe14147812 */ /* 0x000fe200078ec0ff */
[----:B------:R-:W-:Y:S01]  /*60d0*/  IMAD.IADD R14, R13, 0x1, -R14 ;  /* 0x000000010d0e7824 */ /* 0x000fe200078e0a0e */
[----:B------:R-:W-:Y:S01]  /*60e0*/  LEA R10, R11, R10, 0x3 ;  /* 0x0000000a0b0a7211 */ /* 0x000fe200078e18ff */
[----:B------:R-:W-:-:S04]  /*60f0*/  IMAD.HI R22, R21, 0x2aaaaaab, RZ ;  /* 0x2aaaaaab15167827 */ /* 0x000fc800078e02ff */
[----:B------:R-:W-:Y:S01]  /*6100*/  IMAD R9, R15, 0x8, R14 ;  /* 0x000000080f097824 */ /* 0x000fe200078e020e */
[----:B------:R-:W-:Y:S01]  /*6110*/  SHF.R.U32.HI R23, RZ, 0x1, R22 ;  /* 0x00000001ff177819 */ /* 0x000fe20000011616 */
[C-C-:B------:R-:W-:Y:S01]  /*6120*/  IMAD R6, R5.reuse, 0x800, R16.reuse ;  /* 0x0000080005067824 */ /* 0x140fe200078e0210 */
[----:B------:R-:W-:Y:S01]  /*6130*/  STL [R1+0x20], R10 ;  /* 0x0000200a01007387 */ /* 0x000fe20000100800 */
[----:B------:R-:W-:Y:S01]  /*6140*/  IMAD R5, R5, 0x2000, R16 ;  /* 0x0000200005057824 */ /* 0x000fe200078e0210 */
[----:B------:R-:W-:Y:S01]  /*6150*/  LEA.HI R22, R22, R23, RZ, 0x1 ;  /* 0x0000001716167211 */ /* 0x000fe200078f08ff */
[----:B------:R-:W-:Y:S01]  /*6160*/  VIADD R6, R6, 0x1a800 ;  /* 0x0001a80006067836 */ /* 0x000fe20000000000 */
[----:B------:R1:W-:Y:S01]  /*6170*/  STL [R1+0x1c], R9 ;  /* 0x00001c0901007387 */ /* 0x0003e20000100800 */
[----:B------:R-:W-:Y:S01]  /*6180*/  IMAD.IADD R20, R19, 0x1, -R20 ;  /* 0x0000000113147824 */ /* 0x000fe200078e0a14 */
[----:B------:R-:W-:Y:S01]  /*6190*/  MOV R23, 0x40000040 ;  /* 0x4000004000177802 */ /* 0x000fe20000000f00 */
[----:B------:R-:W-:Y:S01]  /*61a0*/  IMAD R21, R22, -0xc, R21 ;  /* 0xfffffff416157824 */ /* 0x000fe200078e0215 */
[----:B------:R-:W-:-:S04]  /*61b0*/  SHF.R.U32.HI R6, RZ, 0x4, R6 ;  /* 0x00000004ff067819 */ /* 0x000fc80000011606 */
[----:B------:R-:W-:Y:S01]  /*61c0*/  LOP3.LUT R6, R6, 0x3fff, RZ, 0xc0, !PT ;  /* 0x00003fff06067812 */ /* 0x000fe200078ec0ff */
[----:B-1----:R-:W-:Y:S01]  /*61d0*/  VIADD R9, R5, 0x4000 ;  /* 0x0000400005097836 */ /* 0x002fe20000000000 */
[----:B------:R-:W-:Y:S02]  /*61e0*/  SHF.R.U32.HI R5, RZ, 0x4, R5 ;  /* 0x00000004ff057819 */ /* 0x000fe40000011605 */
[----:B------:R-:W-:Y:S02]  /*61f0*/  LEA R10, R21, R20, 0x3 ;  /* 0x00000014150a7211 */ /* 0x000fe400078e18ff */
[----:B------:R-:W-:Y:S02]  /*6200*/  SHF.R.U32.HI R9, RZ, 0x4, R9 ;  /* 0x00000004ff097819 */ /* 0x000fe40000011609 */
[----:B------:R-:W-:Y:S01]  /*6210*/  LOP3.LUT R5, R5, 0x3fff, RZ, 0xc0, !PT ;  /* 0x00003fff05057812 */ /* 0x000fe200078ec0ff */
[----:B------:R-:W-:Y:S01]  /*6220*/  STL [R1+0x14], R10 ;  /* 0x0000140a01007387 */ /* 0x000fe20000100800 */
[----:B------:R-:W-:-:S02]  /*6230*/  LOP3.LUT R9, R9, 0x3fff, RZ, 0xc0, !PT ;  /* 0x00003fff09097812 */ /* 0x000fc400078ec0ff */
[----:B------:R-:W-:Y:S02]  /*6240*/  LOP3.LUT R11, R5, 0x10000, RZ, 0xfc, !PT ;  /* 0x00010000050b7812 */ /* 0x000fe400078efcff */
[----:B------:R-:W-:Y:S02]  /*6250*/  LOP3.LUT R6, R6, 0x10000, RZ, 0xfc, !PT ;  /* 0x0001000006067812 */ /* 0x000fe400078efcff */
[----:B------:R-:W-:Y:S01]  /*6260*/  LOP3.LUT R5, R9, 0x10000, RZ, 0xfc, !PT ;  /* 0x0001000009057812 */ /* 0x000fe200078efcff */
[----:B------:R-:W-:Y:S01]  /*6270*/  STL [R1+0xc], R11 ;  /* 0x00000c0b01007387 */ /* 0x000fe20000100800 */
[----:B------:R-:W-:Y:S01]  /*6280*/  IADD3 R9, R7, 0x8, RZ ;  /* 0x0000000807097810 */ /* 0x000fe20007ffe0ff */
[----:B------:R-:W-:Y:S01]  /*6290*/  VIADD R22, R11, 0x2 ;  /* 0x000000020b167836 */ /* 0x000fe20000000000 */
[C---:B------:R-:W-:Y:S01]  /*62a0*/  IADD3 R190, R5.reuse, 0x4, RZ ;  /* 0x0000000405be7810 */ /* 0x040fe20007ffe0ff */
[----:B------:R1:W-:Y:S01]  /*62b0*/  STL [R1+0x18], R6 ;  /* 0x0000180601007387 */ /* 0x0003e20000100800 */
[----:B------:R-:W-:Y:S01]  /*62c0*/  VIADD R188, R5, 0x2 ;  /* 0x0000000205bc7836 */ /* 0x000fe20000000000 */
[----:B------:R-:W-:Y:S01]  /*62d0*/  IADD3 R184, R11, 0x4, RZ ;  /* 0x000000040bb87810 */ /* 0x000fe20007ffe0ff */
[----:B------:R-:W-:Y:S01]  /*62e0*/  VIADD R192, R5, 0x6 ;  /* 0x0000000605c07836 */ /* 0x000fe20000000000 */
[----:B------:R2:W-:Y:S01]  /*62f0*/  STL [R1+0x8], R5 ;  /* 0x0000080501007387 */ /* 0x0005e20000100800 */
[----:B------:R-:W-:Y:S01]  /*6300*/  VIADD R186, R11, 0x6 ;  /* 0x000000060bba7836 */ /* 0x000fe20000000000 */
[C---:B------:R-:W-:Y:S01]  /*6310*/  IADD3 R9, R7.reuse, 0x14, RZ ;  /* 0x0000001407097810 */ /* 0x040fe20007ffe0ff */
[----:B-1----:R-:W-:-:S02]  /*6320*/  VIADD R6, R7, 0xc ;  /* 0x0000000c07067836 */ /* 0x002fc40000000000 */
[C---:B------:R-:W-:Y:S02]  /*6330*/  VIADD R6, R7.reuse, 0x18 ;  /* 0x0000001807067836 */ /* 0x040fe40000000000 */
[C---:B--2---:R-:W-:Y:S02]  /*6340*/  VIADD R5, R7.reuse, 0x4 ;  /* 0x0000000407057836 */ /* 0x044fe40000000000 */
[C---:B------:R-:W-:Y:S02]  /*6350*/  VIADD R5, R7.reuse, 0x10 ;  /* 0x0000001007057836 */ /* 0x040fe40000000000 */
[----:B------:R-:W-:-:S07]  /*6360*/  VIADD R5, R7, 0x1c ;  /* 0x0000001c07057836 */ /* 0x000fce0000000000 */
.L_x_3037:
[----:B------:R-:W-:-:S04]  /*6370*/  MOV R5, UR36 ;  /* 0x0000002400057c02 */ /* 0x000fc80008000f00 */
[----:B------:R-:W-:-:S04]  /*6380*/  LOP3.LUT R5, R5, 0x1, RZ, 0xfc, !PT ;  /* 0x0000000105057812 */ /* 0x000fc800078efcff */
[----:B------:R-:W-:-:S13]  /*6390*/  ISETP.NE.AND P0, PT, R5, 0x3, PT ;  /* 0x000000030500780c */ /* 0x000fda0003f05270 */
[----:B--2---:R-:W-:Y:S05]  /*63a0*/  @!P0 BRA `(.L_x_3027) ;  /* 0x0000000000048947 */ /* 0x004fea0003800000 */
[----:B------:R-:W-:Y:S01]  /*63b0*/  BPT.TRAP 0x1 ;  /* 0x000000040000795c */ /* 0x000fe20000300000 */
.L_x_3027:
[----:B------:R-:W-:Y:S01]  /*63c0*/  IMAD R5, R0, 0x8, R16 ;  /* 0x0000000800057824 */ /* 0x000fe200078e0210 */
[----:B------:R-:W-:-:S04]  /*63d0*/  SHF.L.U32 R18, R4, 0x1f, RZ ;  /* 0x0000001f04127819 */ /* 0x000fc800000006ff */
[----:B------:R1:W2:Y:S01]  /*63e0*/  SYNCS.PHASECHK.TRANS64.TRYWAIT P1, [R5+URZ+0x26810], R18 ;  /* 0x02681012050075a7 */ /* 0x0002a2000802017f */
[----:B------:R-:W-:Y:S05]  /*63f0*/  @!P0 BRA `(.L_x_3028) ;  /* 0x0000000000048947 */ /* 0x000fea0003800000 */
[----:B------:R-:W-:Y:S01]  /*6400*/  BPT.TRAP 0x1 ;  /* 0x000000040000795c */ /* 0x000fe20000300000 */
.L_x_3028:
[----:B------:R-:W-:-:S05]  /*6410*/  VIADD R6, R16, 0xe000 ;  /* 0x0000e00010067836 */ /* 0x000fca0000000000 */
[----:B------:R-:W-:-:S04]  /*6420*/  SHF.R.U32.HI R6, RZ, 0x4, R6 ;  /* 0x00000004ff067819 */ /* 0x000fc80000011606 */
[----:B------:R-:W-:-:S04]  /*6430*/  LOP3.LUT R6, R6, 0x3fff, RZ, 0xc0, !PT ;  /* 0x00003fff06067812 */ /* 0x000fc800078ec0ff */
[----:B------:R-:W-:Y:S01]  /*6440*/  LOP3.LUT R9, R6, 0x10000, RZ, 0xfc, !PT ;  /* 0x0001000006097812 */ /* 0x000fe200078efcff */
[----:B--2---:R-:W-:Y:S06]  /*6450*/  @P1 BRA `(.L_x_3029) ;  /* 0x0000000000081947 */ /* 0x004fec0003800000 */
[----:B------:R-:W2:Y:S02]  /*6460*/  SYNCS.PHASECHK.TRANS64.TRYWAIT P1, [R5+URZ+0x26810], R18 ;  /* 0x02681012050075a7 */ /* 0x000ea4000802017f */
[----:B--2---:R-:W-:Y:S05]  /*6470*/  @!P1 BRA `(.L_x_3030) ;  /* 0x0000009800089947 */ /* 0x004fea0003800000 */
.L_x_3029:
        /* <DEDUP_REMOVED lines=21> */
[----:B--2---:R-:W-:Y:S01]  /*65d0*/  IMAD R14, R0, 0x80, R11 ;  /* 0x00000080000e7824 */ /* 0x004fe200078e020b */
[----:B------:R-:W-:Y:S01]  /*65e0*/  IADD3 R10, R16, 0x1a000, RZ ;  /* 0x0001a000100a7810 */ /* 0x000fe20007ffe0ff */
        /* <DEDUP_REMOVED lines=31> */
.L_x_3031:
[----:B------:R1:W1:Y:S01]  /*67e0*/  SYNCS.PHASECHK.TRANS64.TRYWAIT P1, [R5+URZ+0x26830], R18 ;  /* 0x02683012050075a7 */ /* 0x000262000802017f */
[----:B------:R-:W-:Y:S05]  /*67f0*/  @!P0 BRA `(.L_x_3032) ;  /* 0x0000000000048947 */ /* 0x000fea0003800000 */
[----:B------:R-:W-:Y:S01]  /*6800*/  BPT.TRAP 0x1 ;  /* 0x000000040000795c */ /* 0x000fe20000300000 */
.L_x_3032:
        /* <DEDUP_REMOVED lines=8> */
.L_x_3033:
        /* <DEDUP_REMOVED lines=9> */
[C---:B------:R-:W-:Y:S01]  /*6920*/  IADD3 R233, R7.reuse, 0x8, RZ ;  /* 0x0000000807e97810 */ /* 0x040fe20007ffe0ff */
[C---:B------:R-:W-:Y:S01]  /*6930*/  VIADD R229, R7.reuse, 0xc ;  /* 0x0000000c07e57836 */ /* 0x040fe20000000000 */
[----:B------:R1:W-:Y:S01]  /*6940*/  STL [R1+0x28], R3 ;  /* 0x0000280301007387 */ /* 0x0003e20000100800 */
[C---:B------:R-:W-:Y:S01]  /*6950*/  VIADD R217, R7.reuse, 0x10 ;  /* 0x0000001007d97836 */ /* 0x040fe20000000000 */
[C---:B------:R-:W-:Y:S01]  /*6960*/  IADD3 R230, R7.reuse, 0x14, RZ ;  /* 0x0000001407e67810 */ /* 0x040fe20007ffe0ff */
[C---:B------:R-:W-:Y:S01]  /*6970*/  VIADD R231, R7.reuse, 0x18 ;  /* 0x0000001807e77836 */ /* 0x040fe20000000000 */
[----:B------:R1:W-:Y:S01]  /*6980*/  STL [R1+0x24], R2 ;  /* 0x0000240201007387 */ /* 0x0003e20000100800 */
[C---:B------:R-:W-:Y:S01]  /*6990*/  VIADD R219, R7.reuse, 0x1c ;  /* 0x0000001c07db7836 */ /* 0x040fe20000000000 */
[----:B------:R-:W-:Y:S01]  /*69a0*/  ISETP.GT.AND P1, PT, R8, 0x8, PT ;  /* 0x000000080800780c */ /* 0x000fe20003f24270 */
[----:B------:R-:W-:Y:S01]  /*69b0*/  IMAD R236, R0, 0x300, R11 ;  /* 0x0000030000ec7824 */ /* 0x000fe200078e020b */
[----:B------:R-:W-:Y:S01]  /*69c0*/  ISETP.GT.AND P2, PT, R8, RZ, PT ;  /* 0x000000ff0800720c */ /* 0x000fe20003f44270 */
[----:B--2---:R-:W-:Y:S01]  /*69d0*/  SHFL.IDX PT, R204, R198, R231, 0x1f ;  /* 0x00001fe7c6cc7589 */ /* 0x004fe200000e0000 */
[----:B------:R-:W-:-:S03]  /*69e0*/  VIADD R11, R7, 0x1c ;  /* 0x0000001c070b7836 */ /* 0x000fc60000000000 */
[----:B---3--:R-:W-:Y:S04]  /*69f0*/  SHFL.IDX PT, R224, R13, R233, 0x1f ;  /* 0x00001fe90de07589 */ /* 0x008fe800000e0000 */
[----:B------:R-:W-:Y:S04]  /*6a00*/  SHFL.IDX PT, R213, R13, R217, 0x1f ;  /* 0x00001fd90dd57589 */ /* 0x000fe800000e0000 */
[----:B------:R-:W-:Y:S04]  /*6a10*/  SHFL.IDX PT, R214, R13, R229, 0x1f ;  /* 0x00001fe50dd67589 */ /* 0x000fe800000e0000 */
[----:B------:R-:W-:Y:S04]  /*6a20*/  SHFL.IDX PT, R209, R13, R219, 0x1f ;  /* 0x00001fdb0dd17589 */ /* 0x000fe800000e0000 */
[----:B----4-:R-:W-:Y:S04]  /*6a30*/  SHFL.IDX PT, R206, R12, R7, 0x1f ;  /* 0x00001f070cce7589 */ /* 0x010fe800000e0000 */
[----:B------:R-:W-:Y:S04]  /*6a40*/  SHFL.IDX PT, R212, R12, R232, 0x1f ;  /* 0x00001fe80cd47589 */ /* 0x000fe800000e0000 */
        /* <DEDUP_REMOVED lines=14> */
[----:B------:R-:W2:Y:S01]  /*6b30*/  SHFL.IDX PT, R87, R198, R7, 0x1f ;  /* 0x00001f07c6577589 */ /* 0x000ea200000e0000 */
        /* <DEDUP_REMOVED lines=11> */
[----:B------:R-:W4:Y:S01]  /*6bf0*/  SHFL.IDX PT, R88, R198, R232, 0x1f ;  /* 0x00001fe8c6587589 */ /* 0x000f2200000e0000 */
[----:B------:R-:W-:Y:S01]  /*6c00*/  FMUL.FTZ R19, R80, UR5 ;  /* 0x0000000550137c20 */ /* 0x000fe20008410000 */
[----:B------:R-:W-:Y:S01]  /*6c10*/  FMUL.FTZ R20, R81, UR5 ;  /* 0x0000000551147c20 */ /* 0x000fe20008410000 */
[----:B------:R-:W-:Y:S01]  /*6c20*/  FMUL.FTZ R72, R83, UR5 ;  /* 0x0000000553487c20 */ /* 0x000fe20008410000 */
[----:B------:R-:W4:Y:S01]  /*6c30*/  SHFL.IDX PT, R93, R198, R229, 0x1f ;  /* 0x00001fe5c65d7589 */ /* 0x000f2200000e0000 */
[----:B-1----:R1:W2:Y:S01]  /*6c40*/  MUFU.TANH R3, R73 ;  /* 0x0000004900037308 */ /* 0x0022a20000002400 */
[----:B------:R-:W-:Y:S01]  /*6c50*/  FMUL.FTZ R80, R91, UR5 ;  /* 0x000000055b507c20 */ /* 0x000fe20008410000 */
[----:B------:R-:W-:Y:S01]  /*6c60*/  FMUL.FTZ R81, R92, UR5 ;  /* 0x000000055c517c20 */ /* 0x000fe20008410000 */
[----:B------:R-:W4:Y:S01]  /*6c70*/  SHFL.IDX PT, R90, R198, R233, 0x1f ;  /* 0x00001fe9c65a7589 */ /* 0x000f2200000e0000 */
[----:B------:R-:W-:Y:S01]  /*6c80*/  FMUL.FTZ R74, R85, UR5 ;  /* 0x00000005554a7c20 */ /* 0x000fe20008410000 */
[----:B------:R-:W-:Y:S01]  /*6c90*/  FMUL.FTZ R195, R97, UR5 ;  /* 0x0000000561c37c20 */ /* 0x000fe20008410000 */
[----:B------:R-:W-:Y:S01]  /*6ca0*/  FMUL.FTZ R78, R89, UR5 ;  /* 0x00000005594e7c20 */ /* 0x000fe20008410000 */
[----:B------:R-:W4:Y:S01]  /*6cb0*/  SHFL.IDX PT, R91, R198, R217, 0x1f ;  /* 0x00001fd9c65b7589 */ /* 0x000f2200000e0000 */
[----:B------:R2:W4:Y:S01]  /*6cc0*/  MUFU.TANH R2, R75 ;  /* 0x0000004b00027308 */ /* 0x0005220000002400 */
[----:B-1----:R-:W-:Y:S01]  /*6cd0*/  FMUL.FTZ R73, R84, UR5 ;  /* 0x0000000554497c20 */ /* 0x002fe20008410000 */
[----:B---3--:R-:W-:Y:S01]  /*6ce0*/  FSEL R85, R14, -INF , P2 ;  /* 0xff8000000e557808 */ /* 0x008fe20001000000 */
[----:B------:R-:W1:Y:S01]  /*6cf0*/  SHFL.IDX PT, R92, R198, R230, 0x1f ;  /* 0x00001fe6c65c7589 */ /* 0x000e6200000e0000 */
[----:B------:R-:W-:Y:S01]  /*6d00*/  FMUL.FTZ R83, R94, UR5 ;  /* 0x000000055e537c20 */ /* 0x000fe20008410000 */
[----:B------:R-:W-:Y:S01]  /*6d10*/  FMUL.FTZ R196, R117, UR5 ;  /* 0x0000000575c47c20 */ /* 0x000fe20008410000 */
[----:B------:R-:W-:Y:S01]  /*6d20*/  FMUL.FTZ R197, R118, UR5 ;  /* 0x0000000576c57c20 */ /* 0x000fe20008410000 */
[----:B------:R-:W3:Y:S01]  /*6d30*/  SHFL.IDX PT, R97, R198, R219, 0x1f ;  /* 0x00001fdbc6617589 */ /* 0x000ee200000e0000 */
[----:B------:R-:W-:Y:S01]  /*6d40*/  MUFU.TANH R235, R235 ;  /* 0x000000eb00eb7308 */ /* 0x000fe20000002400 */
[----:B--2---:R-:W-:Y:S01]  /*6d50*/  FMUL.FTZ R75, R86, UR5 ;  /* 0x00000005564b7c20 */ /* 0x004fe20008410000 */
[----:B------:R-:W-:Y:S01]  /*6d60*/  FSEL R86, R15, -INF , P1 ;  /* 0xff8000000f567808 */ /* 0x000fe20000800000 */
[----:B------:R-:W2:Y:S01]  /*6d70*/  SHFL.IDX PT, R94, R13, R7, 0x1f ;  /* 0x00001f070d5e7589 */ /* 0x000ea200000e0000 */
[----:B------:R-:W-:Y:S01]  /*6d80*/  FSEL R117, R3, -INF , P2 ;  /* 0xff80000003757808 */ /* 0x000fe20001000000 */
[----:B------:R-:W-:Y:S01]  /*6d90*/  FMUL.FTZ R194, R96, UR5 ;  /* 0x0000000560c27c20 */ /* 0x000fe20008410000 */
[----:B------:R-:W-:Y:S01]  /*6da0*/  FMUL.FTZ R84, R95, UR5 ;  /* 0x000000055f547c20 */ /* 0x000fe20008410000 */
[----:B------:R-:W2:Y:S01]  /*6db0*/  SHFL.IDX PT, R96, R13, R232, 0x1f ;  /* 0x00001fe80d607589 */ /* 0x000ea200000e0000 */
[----:B------:R-:W1:Y:S01]  /*6dc0*/  MUFU.TANH R18, R18 ;  /* 0x0000001200127308 */ /* 0x000e620000002400 */
[----:B----4-:R-:W-:Y:S01]  /*6dd0*/  FSEL R89, R2, -INF , P1 ;  /* 0xff80000002597808 */ /* 0x010fe20000800000 */
        /* <DEDUP_REMOVED lines=15> */
[----:B-1----:R-:W-:Y:S01]  /*6ed0*/  FSEL R208, R18, -INF , P1 ;  /* 0xff80000012d07808 */ /* 0x002fe20000800000 */
[----:B------:R-:W-:Y:S01]  /*6ee0*/  FMUL.FTZ R111, R111, UR5 ;  /* 0x000000056f6f7c20 */ /* 0x000fe20008410000 */
[----:B------:R-:W-:Y:S01]  /*6ef0*/  FMUL.FTZ R112, R112, UR5 ;  /* 0x0000000570707c20 */ /* 0x000fe20008410000 */
[----:B------:R-:W-:Y:S01]  /*6f00*/  FMUL.FTZ R114, R114, UR5 ;  /* 0x0000000572727c20 */ /* 0x000fe20008410000 */
[----:B------:R-:W-:Y:S01]  /*6f10*/  FMUL.FTZ R113, R113, UR5 ;  /* 0x0000000571717c20 */ /* 0x000fe20008410000 */
[----:B------:R-:W-:Y:S01]  /*6f20*/  FMUL.FTZ R115, R115, UR5 ;  /* 0x0000000573737c20 */ /* 0x000fe20008410000 */
[----:B------:R-:W-:Y:S01]  /*6f30*/  SHFL.IDX PT, R217, R12, R217, 0x1f ;  /* 0x00001fd90cd97589 */ /* 0x000fe200000e0000 */
[----:B------:R-:W1:Y:S01]  /*6f40*/  MUFU.TANH R19, R19 ;  /* 0x0000001300137308 */ /* 0x000e620000002400 */
[----:B------:R-:W-:Y:S01]  /*6f50*/  FMUL.FTZ R116, R116, UR5 ;  /* 0x0000000574747c20 */ /* 0x000fe20008410000 */
[----:B------:R-:W-:-:S06]  /*6f60*/  FMUL.FTZ R119, R119, UR5 ;  /* 0x0000000577777c20 */ /* 0x000fcc0008410000 */
[----:B------:R-:W2:Y:S08]  /*6f70*/  MUFU.TANH R20, R20 ;  /* 0x0000001400147308 */ /* 0x000eb00000002400 */
[----:B------:R-:W2:Y:S08]  /*6f80*/  MUFU.TANH R21, R21 ;  /* 0x0000001500157308 */ /* 0x000eb00000002400 */
[----:B------:R-:W2:Y:S01]  /*6f90*/  MUFU.TANH R72, R72 ;  /* 0x0000004800487308 */ /* 0x000ea20000002400 */
        /* <DEDUP_REMOVED lines=8> */
[----:B------:R-:W-:Y:S02]  /*7020*/  ULDC UR4, c[0x0][0x744] ;  /* 0x0001d10000047ab9 */ /* 0x000fe40000000800 */
[----:B------:R-:W2:Y:S01]  /*7030*/  MUFU.TANH R74, R74 ;  /* 0x0000004a004a7308 */ /* 0x000ea20000002400 */
[--C-:B------:R-:W-:Y:S01]  /*7040*/  FFMA.FTZ R199, R86, UR4, -R87.reuse ;  /* 0x0000000456c77c23 */ /* 0x100fe20008010857 */
[----:B------:R-:W-:Y:S01]  /*7050*/  FFMA.FTZ R118, R85, UR4, -R87 ;  /* 0x0000000455767c23 */ /* 0x000fe20008010857 */
[----:B------:R-:W-:Y:S01]  /*7060*/  FSEL R86, R235, -INF , P2 ;  /* 0xff800000eb567808 */ /* 0x000fe20001000000 */
[--C-:B------:R-:W-:Y:S01]  /*7070*/  FFMA.FTZ R117, R117, UR4, -R88.reuse ;  /* 0x0000000475757c23 */ /* 0x100fe20008010858 */
[----:B----4-:R-:W-:Y:S01]  /*7080*/  FSEL R87, R237, -INF , P2 ;  /* 0xff800000ed577808 */ /* 0x010fe20001000000 */
[----:B------:R-:W-:Y:S01]  /*7090*/  FFMA.FTZ R89, R89, UR4, -R88 ;  /* 0x0000000459597c23 */ /* 0x000fe20008010858 */
[----:B---3--:R-:W-:Y:S01]  /*70a0*/  FSEL R85, R17, -INF , P1 ;  /* 0xff80000011557808 */ /* 0x008fe20000800000 */
[----:B------:R-:W3:Y:S01]  /*70b0*/  MUFU.TANH R75, R75 ;  /* 0x0000004b004b7308 */ /* 0x000ee20000002400 */
[--C-:B------:R-:W-:Y:S01]  /*70c0*/  FFMA.FTZ R86, R86, UR4, -R93.reuse ;  /* 0x0000000456567c23 */ /* 0x100fe2000801085d */
[----:B------:R-:W-:Y:S01]  /*70d0*/  FFMA.FTZ R208, R208, UR4, -R93 ;  /* 0x00000004d0d07c23 */ /* 0x000fe2000801085d */
[--C-:B------:R-:W-:Y:S01]  /*70e0*/  FFMA.FTZ R87, R87, UR4, -R90.reuse ;  /* 0x0000000457577c23 */ /* 0x100fe2000801085a */
[----:B------:R-:W-:Y:S01]  /*70f0*/  FFMA.FTZ R85, R85, UR4, -R90 ;  /* 0x0000000455557c23 */ /* 0x000fe2000801085a */
[----:B-1----:R-:W-:-:S02]  /*7100*/  FSEL R88, R19, -INF , P2 ;  /* 0xff80000013587808 */ /* 0x002fc40001000000 */
[----:B--2---:R-:W-:Y:S01]  /*7110*/  FSEL R93, R20, -INF , P2 ;  /* 0xff800000145d7808 */ /* 0x004fe20001000000 */
[----:B------:R-:W1:Y:S01]  /*7120*/  MUFU.TANH R76, R76 ;  /* 0x0000004c004c7308 */ /* 0x000e620000002400 */
[----:B------:R-:W-:Y:S01]  /*7130*/  FSEL R90, R21, -INF , P1 ;  /* 0xff800000155a7808 */ /* 0x000fe20000800000 */
[--C-:B------:R-:W-:Y:S01]  /*7140*/  FFMA.FTZ R203, R88, UR4, -R91.reuse ;  /* 0x0000000458cb7c23 */ /* 0x100fe2000801085b */
[----:B------:R-:W-:Y:S01]  /*7150*/  FSEL R95, R72, -INF , P1 ;  /* 0xff800000485f7808 */ /* 0x000fe20000800000 */
[--C-:B------:R-:W-:Y:S01]  /*7160*/  FFMA.FTZ R93, R93, UR4, -R92.reuse ;  /* 0x000000045d5d7c23 */ /* 0x100fe2000801085c */
[----:B------:R-:W-:Y:S01]  /*7170*/  FSEL R207, R73, -INF , P2 ;  /* 0xff80000049cf7808 */ /* 0x000fe20001000000 */
[----:B------:R-:W-:Y:S01]  /*7180*/  FFMA.FTZ R91, R90, UR4, -R91 ;  /* 0x000000045a5b7c23 */ /* 0x000fe2000801085b */
[----:B------:R-:W-:Y:S01]  /*7190*/  FSEL R90, R74, -INF , P2 ;  /* 0xff8000004a5a7808 */ /* 0x000fe20001000000 */
[----:B------:R-:W2:Y:S01]  /*71a0*/  MUFU.TANH R77, R77 ;  /* 0x0000004d004d7308 */ /* 0x000ea20000002400 */
[----:B------:R-:W-:Y:S01]  /*71b0*/  FFMA.FTZ R92, R95, UR4, -R92 ;  /* 0x000000045f5c7c23 */ /* 0x000fe2000801085c */
[----:B---3--:R-:W-:Y:S01]  /*71c0*/  FSEL R95, R75, -INF , P1 ;  /* 0xff8000004b5f7808 */ /* 0x008fe20000800000 */
[----:B------:R-:W-:Y:S01]  /*71d0*/  FFMA.FTZ R207, R207, UR4, -R204 ;  /* 0x00000004cfcf7c23 */ /* 0x000fe200080108cc */
[----:B------:R-:W-:-:S03]  /*71e0*/  FFMA.FTZ R90, R90, UR4, -R97 ;  /* 0x000000045a5a7c23 */ /* 0x000fc60008010861 */
[----:B------:R-:W-:Y:S01]  /*71f0*/  FFMA.FTZ R204, R95, UR4, -R204 ;  /* 0x000000045fcc7c23 */ /* 0x000fe200080108cc */
[----:B------:R-:W3:Y:S01]  /*7200*/  MUFU.TANH R79, R79 ;  /* 0x0000004f004f7308 */ /* 0x000ee20000002400 */
[----:B-1----:R-:W-:-:S05]  /*7210*/  FSEL R198, R76, -INF , P1 ;  /* 0xff8000004cc67808 */ /* 0x002fca0000800000 */
[----:B------:R-:W-:Y:S02]  /*7220*/  FFMA.FTZ R97, R198, UR4, -R97 ;  /* 0x00000004c6617c23 */ /* 0x000fe40008010861 */
[----:B------:R-:W-:Y:S01]  /*7230*/  MUFU.TANH R78, R78 ;  /* 0x0000004e004e7308 */ /* 0x000fe20000002400 */
[----:B--2---:R-:W-:Y:S01]  /*7240*/  FSEL R95, R77, -INF , P2 ;  /* 0xff8000004d5f7808 */ /* 0x004fe20001000000 */
[----:B------:R-:W1:Y:S04]  /*7250*/  SHFL.IDX PT, R198, R13, R230, 0x1f ;  /* 0x00001fe60dc67589 */ /* 0x000e6800000e0000 */
[----:B------:R-:W-:Y:S02]  /*7260*/  FFMA.FTZ R216, R95, UR4, -R94 ;  /* 0x000000045fd87c23 */ /* 0x000fe4000801085e */
[----:B------:R-:W-:Y:S01]  /*7270*/  MUFU.TANH R81, R81 ;  /* 0x0000005100517308 */ /* 0x000fe20000002400 */
[----:B---3--:R-:W-:-:S05]  /*7280*/  FSEL R201, R79, -INF , P1 ;  /* 0xff8000004fc97808 */ /* 0x008fca0000800000 */
[----:B------:R-:W-:Y:S02]  /*7290*/  FFMA.FTZ R94, R201, UR4, -R94 ;  /* 0x00000004c95e7c23 */ /* 0x000fe4000801085e */
[----:B------:R-:W2:Y:S01]  /*72a0*/  MUFU.TANH R80, R80 ;  /* 0x0000005000507308 */ /* 0x000ea20000002400 */
[----:B------:R-:W3:Y:S07]  /*72b0*/  SHFL.IDX PT, R201, R13, R231, 0x1f ;  /* 0x00001fe70dc97589 */ /* 0x000eee00000e0000 */
[----:B------:R-:W4:Y:S08]  /*72c0*/  MUFU.TANH R194, R194 ;  /* 0x000000c200c27308 */ /* 0x000f300000002400 */
[----:B------:R-:W1:Y:S01]  /*72d0*/  MUFU.TANH R82, R82 ;  /* 0x0000005200527308 */ /* 0x000e620000002400 */
[----:B--2---:R-:W-:-:S07]  /*72e0*/  FSEL R205, R80, -INF , P1 ;  /* 0xff80000050cd7808 */ /* 0x004fce0000800000 */
[----:B------:R-:W-:Y:S01]  /*72f0*/  MUFU.TANH R84, R84 ;  /* 0x0000005400547308 */ /* 0x000fe20000002400 */
[----:B----4-:R-:W-:-:S05]  /*7300*/  FSEL R202, R194, -INF , P2 ;  /* 0xff800000c2ca7808 */ /* 0x010fca0001000000 */
[----:B------:R-:W-:Y:S01]  /*7310*/  FFMA.FTZ R223, R202, UR4, -R213 ;  /* 0x00000004cadf7c23 */ /* 0x000fe200080108d5 */
[----:B------:R-:W-:Y:S01]  /*7320*/  FFMA.FTZ R202, -R14, R14, 1 ;  /* 0x3f8000000eca7423 */ /* 0x000fe2000001010e */
[----:B------:R-:W2:Y:S01]  /*7330*/  MUFU.TANH R83, R83 ;  /* 0x0000005300537308 */ /* 0x000ea20000002400 */
[----:B-1----:R-:W-:-:S05]  /*7340*/  FSEL R225, R82, -INF , P2 ;  /* 0xff80000052e17808 */ /* 0x002fca0001000000 */
[----:B------:R-:W-:Y:S01]  /*7350*/  FFMA.FTZ R225, R225, UR4, -R214 ;  /* 0x00000004e1e17c23 */ /* 0x000fe200080108d6 */
[----:B------:R-:W-:Y:S02]  /*7360*/  WARPGROUP.DEPBAR.LE gsb0, 0x0 ;  /* 0x00008000000079c5 */ /* 0x000fe40000010000 */
[----:B------:R-:W-:Y:S01]  /*7370*/  WARPGROUP.ARRIVE ;  /* 0x00000000000079c5 */ /* 0x000fe20000000000 */
[----:B------:R-:W-:Y:S05]  /*7380*/  MUFU.EX2 R118, R118 ;  /* 0x0000007600767308 */ /* 0x000fea0000000800 */
[----:B------:R-:W-:Y:S01]  /*7390*/  HGMMA.64x96x16.F32 R24, gdesc[UR8], R24, gsb0 ;  /* 0x01600000081879f0 */ /* 0x000fe20008000818 */
[----:B------:R-:W-:Y:S01]  /*73a0*/  R2UR UR8, R192 ;  /* 0x00000000c00872ca */ /* 0x000fe200000e0000 */
[----:B------:R-:W-:Y:S01]  /*73b0*/  UMOV UR10, UR6 ;  /* 0x00000006000a7c82 */ /* 0x000fe20008000000 */
[----:B------:R-:W-:Y:S01]  /*73c0*/  R2UR UR9, R193 ;  /* 0x00000000c10972ca */ /* 0x000fe200000e0000 */
[----:B------:R-:W-:Y:S01]  /*73d0*/  UMOV UR11, 0x40000040 ;  /* 0x40000040000b7882 */ /* 0x000fe20000000000 */
[----:B------:R1:W-:Y:S08]  /*73e0*/  MUFU.EX2 R88, R199 ;  /* 0x000000c700587308 */ /* 0x0003f00000000800 */
[----:B------:R-:W4:Y:S01]  /*73f0*/  MUFU.TANH R195, R195 ;  /* 0x000000c300c37308 */ /* 0x000f220000002400 */
[----:B-1----:R-:W-:-:S05]  /*7400*/  FSEL R199, R78, -INF , P2 ;  /* 0xff8000004ec77808 */ /* 0x002fca0001000000 */
[--C-:B------:R-:W-:Y:S01]  /*7410*/  FFMA.FTZ R95, R199, UR4, -R96.reuse ;  /* 0x00000004c75f7c23 */ /* 0x100fe20008010860 */
[----:B------:R-:W-:Y:S01]  /*7420*/  FSEL R199, R81, -INF , P2 ;  /* 0xff80000051c77808 */ /* 0x000fe20001000000 */
[----:B------:R-:W1:Y:S01]  /*7430*/  MUFU.TANH R98, R98 ;  /* 0x0000006200627308 */ /* 0x000e620000002400 */
[----:B------:R-:W-:Y:S01]  /*7440*/  FFMA.FTZ R96, R205, UR4, -R96 ;  /* 0x00000004cd607c23 */ /* 0x000fe20008010860 */
[----:B--2---:R-:W-:Y:S02]  /*7450*/  FSEL R205, R83, -INF , P1 ;  /* 0xff80000053cd7808 */ /* 0x004fe40000800000 */
[--C-:B------:R-:W-:Y:S01]  /*7460*/  FFMA.FTZ R226, R199, UR4, -R224.reuse ;  /* 0x00000004c7e27c23 */ /* 0x100fe200080108e0 */
[----:B------:R-:W-:Y:S02]  /*7470*/  FSEL R199, R84, -INF , P1 ;  /* 0xff80000054c77808 */ /* 0x000fe40000800000 */
[----:B------:R-:W-:Y:S01]  /*7480*/  FFMA.FTZ R224, R205, UR4, -R224 ;  /* 0x00000004cde07c23 */ /* 0x000fe200080108e0 */
[----:B------:R-:W2:Y:S02]  /*7490*/  MUFU.TANH R99, R99 ;  /* 0x0000006300637308 */ /* 0x000ea40000002400 */
[----:B------:R-:W-:Y:S01]  /*74a0*/  FFMA.FTZ R214, R199, UR4, -R214 ;  /* 0x00000004c7d67c23 */ /* 0x000fe200080108d6 */
[----:B----4-:R-:W-:-:S05]  /*74b0*/  FSEL R199, R195, -INF , P2 ;  /* 0xff800000c3c77808 */ /* 0x010fca0001000000 */
[----:B------:R-:W4:Y:S01]  /*74c0*/  MUFU.TANH R101, R101 ;  /* 0x0000006500657308 */ /* 0x000f220000002400 */
[----:B-1----:R-:W-:Y:S01]  /*74d0*/  FSEL R200, R98, -INF , P1 ;  /* 0xff80000062c87808 */ /* 0x002fe20000800000 */
[----:B------:R-:W-:-:S04]  /*74e0*/  FFMA.FTZ R199, R199, UR4, -R198 ;  /* 0x00000004c7c77c23 */ /* 0x000fc800080108c6 */
[----:B------:R-:W-:Y:S02]  /*74f0*/  FFMA.FTZ R213, R200, UR4, -R213 ;  /* 0x00000004c8d57c23 */ /* 0x000fe400080108d5 */
[----:B------:R-:W-:Y:S01]  /*7500*/  MUFU.TANH R103, R103 ;  /* 0x0000006700677308 */ /* 0x000fe20000002400 */
[----:B--2---:R-:W-:-:S05]  /*7510*/  FSEL R205, R99, -INF , P1 ;  /* 0xff80000063cd7808 */ /* 0x004fca0000800000 */
[----:B------:R-:W-:Y:S02]  /*7520*/  FFMA.FTZ R198, R205, UR4, -R198 ;  /* 0x00000004cdc67c23 */ /* 0x000fe400080108c6 */
[----:B------:R-:W1:Y:S01]  /*7530*/  MUFU.TANH R100, R100 ;  /* 0x0000006400647308 */ /* 0x000e620000002400 */
[----:B----4-:R-:W-:-:S05]  /*7540*/  FSEL R210, R101, -INF , P2 ;  /* 0xff80000065d27808 */ /* 0x010fca0001000000 */
[----:B------:R-:W-:Y:S02]  /*7550*/  FFMA.FTZ R210, R210, UR4, -R209 ;  /* 0x00000004d2d27c23 */ /* 0x000fe400080108d1 */
[----:B------:R-:W2:Y:S08]  /*7560*/  MUFU.TANH R102, R102 ;  /* 0x0000006600667308 */ /* 0x000eb00000002400 */
[----:B------:R-:W-:Y:S01]  /*7570*/  MUFU.TANH R104, R104 ;  /* 0x0000006800687308 */ /* 0x000fe20000002400 */
[----:B-1----:R-:W-:-:S05]  /*7580*/  FSEL R200, R100, -INF , P2 ;  /* 0xff80000064c87808 */ /* 0x002fca0001000000 */
[----:B---3--:R-:W-:Y:S02]  /*7590*/  FFMA.FTZ R200, R200, UR4, -R201 ;  /* 0x00000004c8c87c23 */ /* 0x008fe400080108c9 */
[----:B------:R-:W-:Y:S01]  /*75a0*/  MUFU.TANH R106, R106 ;  /* 0x0000006a006a7308 */ /* 0x000fe20000002400 */
[----:B--2---:R-:W-:-:S05]  /*75b0*/  FSEL R205, R102, -INF , P1 ;  /* 0xff80000066cd7808 */ /* 0x004fca0000800000 */
[----:B------:R-:W-:Y:S02]  /*75c0*/  FFMA.FTZ R201, R205, UR4, -R201 ;  /* 0x00000004cdc97c23 */ /* 0x000fe400080108c9 */
[----:B------:R-:W1:Y:S08]  /*75d0*/  MUFU.TANH R105, R105 ;  /* 0x0000006900697308 */ /* 0x000e700000002400 */
[----:B------:R-:W-:Y:S08]  /*75e0*/  MUFU.TANH R107, R107 ;  /* 0x0000006b006b7308 */ /* 0x000ff00000002400 */
[----:B------:R2:W-:Y:S01]  /*75f0*/  MUFU.EX2 R13, R208 ;  /* 0x000000d0000d7308 */ /* 0x0005e20000000800 */
[----:B------:R-:W-:-:S02]  /*7600*/  WARPGROUP.DEPBAR.LE gsb0, 0x0 ;  /* 0x00008000000079c5 */ /* 0x000fc40000010000 */
[----:B------:R-:W-:Y:S01]  /*7610*/  WARPGROUP.ARRIVE ;  /* 0x00000000000079c5 */ /* 0x000fe20000000000 */
[----:B-1----:R-:W-:-:S04]  /*7620*/  FSEL R205, R105, -INF , P2 ;  /* 0xff80000069cd7808 */ /* 0x002fc80001000000 */
[----:B------:R-:W1:Y:S01]  /*7630*/  MUFU.TANH R108, R108 ;  /* 0x0000006c006c7308 */ /* 0x000e620000002400 */
[----:B------:R-:W-:Y:S01]  /*7640*/  HGMMA.64x96x16.F32 R24, gdesc[UR8], R24, gsb0 ;  /* 0x01600000081879f0 */ /* 0x000fe20008000818 */
[----:B--2---:R-:W2:Y:S01]  /*7650*/  SHFL.IDX PT, R208, R12, R233, 0x1f ;  /* 0x00001fe90cd07589 */ /* 0x004ea200000e0000 */
[----:B------:R-:W-:-:S05]  /*7660*/  FFMA.FTZ R205, R205, UR4, -R212 ;  /* 0x00000004cdcd7c23 */ /* 0x000fca00080108d4 */
[----:B------:R-:W-:Y:S08]  /*7670*/  MUFU.TANH R110, R110 ;  /* 0x0000006e006e7308 */ /* 0x000ff00000002400 */
[----:B------:R3:W-:Y:S01]  /*7680*/  MUFU.EX2 R14, R203 ;  /* 0x000000cb000e7308 */ /* 0x0007e20000000800 */
[----:B-1----:R-:W-:-:S07]  /*7690*/  FSEL R211, R108, -INF , P2 ;  /* 0xff8000006cd37808 */ /* 0x002fce0001000000 */
[----:B------:R-:W-:Y:S01]  /*76a0*/  MUFU.TANH R109, R109 ;  /* 0x0000006d006d7308 */ /* 0x000fe20000002400 */
[----:B---3--:R-:W-:Y:S01]  /*76b0*/  FSEL R203, R104, -INF , P2 ;  /* 0xff80000068cb7808 */ /* 0x008fe20001000000 */
[----:B--2---:R-:W-:-:S04]  /*76c0*/  FFMA.FTZ R211, R211, UR4, -R208 ;  /* 0x00000004d3d37c23 */ /* 0x004fc800080108d0 */
[----:B------:R-:W-:Y:S02]  /*76d0*/  FFMA.FTZ R203, R203, UR4, -R206 ;  /* 0x00000004cbcb7c23 */ /* 0x000fe400080108ce */
[----:B------:R-:W-:Y:S08]  /*76e0*/  MUFU.TANH R111, R111 ;  /* 0x0000006f006f7308 */ /* 0x000ff00000002400 */
[----:B------:R-:W1:Y:S08]  /*76f0*/  MUFU.TANH R112, R112 ;  /* 0x0000007000707308 */ /* 0x000e700000002400 */
[----:B------:R-:W-:Y:S08]  /*7700*/  MUFU.TANH R114, R114 ;  /* 0x0000007200727308 */ /* 0x000ff00000002400 */
[----:B------:R-:W2:Y:S01]  /*7710*/  MUFU.TANH R113, R113 ;  /* 0x0000007100717308 */ /* 0x000ea20000002400 */
[----:B-1----:R-:W-:-:S05]  /*7720*/  FSEL R219, R112, -INF , P2 ;  /* 0xff80000070db7808 */ /* 0x002fca0001000000 */
[----:B------:R-:W-:Y:S02]  /*7730*/  FFMA.FTZ R219, R219, UR4, -R217 ;  /* 0x00000004dbdb7c23 */ /* 0x000fe400080108d9 */
[----:B------:R-:W1:Y:S08]  /*7740*/  MUFU.TANH R115, R115 ;  /* 0x0000007300737308 */ /* 0x000e700000002400 */
[----:B------:R-:W-:Y:S01]  /*7750*/  MUFU.TANH R116, R116 ;  /* 0x0000007400747308 */ /* 0x000fe20000002400 */
[----:B--2---:R-:W-:-:S05]  /*7760*/  FSEL R222, R113, -INF , P2 ;  /* 0xff80000071de7808 */ /* 0x004fca0001000000 */
[----:B------:R-:W-:Y:S02]  /*7770*/  FFMA.FTZ R222, R222, UR4, -R218 ;  /* 0x00000004dede7c23 */ /* 0x000fe400080108da */
[----:B------:R-:W-:Y:S01]  /*7780*/  MUFU.TANH R197, R197 ;  /* 0x000000c500c57308 */ /* 0x000fe20000002400 */
[----:B-1----:R-:W-:-:S07]  /*7790*/  FSEL R221, R115, -INF , P1 ;  /* 0xff80000073dd7808 */ /* 0x002fce0000800000 */
[----:B------:R-:W-:Y:S08]  /*77a0*/  MUFU.TANH R196, R196 ;  /* 0x000000c400c47308 */ /* 0x000ff00000002400 */
[----:B------:R-:W1:Y:S01]  /*77b0*/  MUFU.TANH R119, R119 ;  /* 0x0000007700777308 */ /* 0x000e620000002400 */
[----:B------:R-:W-:Y:S02]  /*77c0*/  WARPGROUP.DEPBAR.LE gsb0, 0x0 ;  /* 0x00008000000079c5 */ /* 0x000fe40000010000 */
[----:B------:R-:W2:Y:S05]  /*77d0*/  LDS R227, [R227+0x380] ;  /* 0x00038000e3e37984 */ /* 0x000eaa0000000800 */
[----:B------:R-:W-:Y:S01]  /*77e0*/  MUFU.EX2 R117, R117 ;  /* 0x0000007500757308 */ /* 0x000fe20000000800 */
[----:B-1----:R-:W-:-:S07]  /*77f0*/  FSEL R228, R119, -INF , P1 ;  /* 0xff80000077e47808 */ /* 0x002fce0000800000 */
[----:B------:R-:W1:Y:S08]  /*7800*/  MUFU.EX2 R93, R93 ;  /* 0x0000005d005d7308 */ /* 0x000e700000000800 */
[----:B------:R-:W3:Y:S01]  /*7810*/  MUFU.EX2 R92, R92 ;  /* 0x0000005c005c7308 */ /* 0x000ee20000000800 */
[----:B------:R-:W-:Y:S01]  /*7820*/  FFMA.FTZ R20, -R20, R20, 1 ;  /* 0x3f80000014147423 */ /* 0x000fe20000010114 */
[----:B------:R-:W-:-:S06]  /*7830*/  FFMA.FTZ R72, -R72, R72, 1 ;  /* 0x3f80000048487423 */ /* 0x000fcc0000010148 */
[----:B------:R-:W4:Y:S08]  /*7840*/  MUFU.EX2 R87, R87 ;  /* 0x0000005700577308 */ /* 0x000f300000000800 */
[----:B------:R-:W4:Y:S01]  /*7850*/  MUFU.EX2 R86, R86 ;  /* 0x0000005600567308 */ /* 0x000f220000000800 */
[----:B--2---:R-:W2:Y:S07]  /*7860*/  SHFL.IDX PT, R234, R227, R7, 0x1f ;  /* 0x00001f07e3ea7589 */ /* 0x004eae00000e0000 */
[----:B------:R-:W-:Y:S01]  /*7870*/  MUFU.EX2 R91, R91 ;  /* 0x0000005b005b7308 */ /* 0x000fe20000000800 */
[----:B------:R-:W-:Y:S04]  /*7880*/  SHFL.IDX PT, R232, R227, R232, 0x1f ;  /* 0x00001fe8e3e87589 */ /* 0x000fe800000e0000 */
[----:B------:R-:W1:Y:S01]  /*7890*/  SHFL.IDX PT, R233, R227, R233, 0x1f ;  /* 0x00001fe9e3e97589 */ /* 0x000e6200000e0000 */
[----:B------:R-:W-:Y:S01]  /*78a0*/  FFMA.FTZ R237, -R237, R237, 1 ;  /* 0x3f800000eded7423 */ /* 0x000fe200000101ed */
[----:B------:R-:W-:Y:S01]  /*78b0*/  FFMA.FTZ R235, -R235, R235, 1 ;  /* 0x3f800000ebeb7423 */ /* 0x000fe200000101eb */
[----:B------:R-:W-:Y:S01]  /*78c0*/  FFMA.FTZ R18, -R18, R18, 1 ;  /* 0x3f80000012127423 */ /* 0x000fe20000010112 */
[----:B------:R-:W3:Y:S01]  /*78d0*/  SHFL.IDX PT, R229, R227, R229, 0x1f ;  /* 0x00001fe5e3e57589 */ /* 0x000ee200000e0000 */
[----:B------:R-:W-:Y:S01]  /*78e0*/  FFMA.FTZ R19, -R19, R19, 1 ;  /* 0x3f80000013137423 */ /* 0x000fe20000010113 */
[----:B------:R-:W-:Y:S02]  /*78f0*/  MUFU.EX2 R89, R89 ;  /* 0x0000005900597308 */ /* 0x000fe40000000800 */
[----:B------:R-:W4:Y:S06]  /*7900*/  SHFL.IDX PT, R230, R227, R230, 0x1f ;  /* 0x00001fe6e3e67589 */ /* 0x000f2c00000e0000 */
[----:B------:R-:W-:Y:S01]  /*7910*/  MUFU.EX2 R85, R85 ;  /* 0x0000005500557308 */ /* 0x000fe20000000800 */
[--C-:B--2---:R-:W-:Y:S01]  /*7920*/  FADD.FTZ R24, R24, -R234.reuse ;  /* 0x800000ea18187221 */ /* 0x104fe20000010000 */
[----:B------:R-:W-:-:S03]  /*7930*/  FADD.FTZ R234, R26, -R234 ;  /* 0x800000ea1aea7221 */ /* 0x000fc60000010000 */
[----:B------:R-:W-:Y:S01]  /*7940*/  FMUL.FTZ R24, R118, R24 ;  /* 0x0000001876187220 */ /* 0x000fe20000410000 */
[----:B------:R-:W-:Y:S02]  /*7950*/  FMUL.FTZ R234, R88, R234 ;  /* 0x000000ea58ea7220 */ /* 0x000fe40000410000 */
[----:B------:R2:W2:Y:S01]  /*7960*/  MUFU.EX2 R26, R207 ;  /* 0x000000cf001a7308 */ /* 0x0004a20000000800 */
[----:B------:R-:W-:Y:S01]  /*7970*/  FMUL.FTZ R202, R202, R24 ;  /* 0x00000018caca7220 */ /* 0x000fe20000410000 */
[----:B------:R-:W-:Y:S01]  /*7980*/  FSEL R24, R103, -INF , P1 ;  /* 0xff80000067187808 */ /* 0x000fe20000800000 */
[----:B------:R-:W-:Y:S01]  /*7990*/  FFMA.FTZ R84, -R84, R84, 1 ;  /* 0x3f80000054547423 */ /* 0x000fe20000010154 */
[----:B-1----:R-:W-:Y:S01]  /*79a0*/  FADD.FTZ R28, R28, -R233 ;  /* 0x800000e91c1c7221 */ /* 0x002fe20000010000 */
[--C-:B---3--:R-:W-:Y:S01]  /*79b0*/  FADD.FTZ R29, R29, -R229.reuse ;  /* 0x800000e51d1d7221 */ /* 0x108fe20000010000 */
[----:B------:R-:W-:Y:S01]  /*79c0*/  FADD.FTZ R31, R31, -R229 ;  /* 0x800000e51f1f7221 */ /* 0x000fe20000010000 */
[----:B------:R-:W-:Y:S01]  /*79d0*/  FFMA.FTZ R209, R24, UR4, -R209 ;  /* 0x0000000418d17c23 */ /* 0x000fe200080108d1 */
[----:B------:R-:W-:Y:S01]  /*79e0*/  FSEL R24, R106, -INF , P1 ;  /* 0xff8000006a187808 */ /* 0x000fe20000800000 */
[--C-:B----4-:R-:W-:Y:S01]  /*79f0*/  FADD.FTZ R33, R33, -R230.reuse ;  /* 0x800000e621217221 */ /* 0x110fe20000010000 */
[----:B--2---:R-:W-:Y:S01]  /*7a00*/  FSEL R207, R109, -INF , P2 ;  /* 0xff8000006dcf7808 */ /* 0x004fe20001000000 */
[----:B------:R-:W-:Y:S01]  /*7a10*/  FADD.FTZ R35, R35, -R230 ;  /* 0x800000e623237221 */ /* 0x000fe20000010000 */
[----:B------:R-:W-:Y:S01]  /*7a20*/  MUFU.EX2 R97, R97 ;  /* 0x0000006100617308 */ /* 0x000fe20000000800 */
[----:B------:R-:W-:Y:S01]  /*7a30*/  FFMA.FTZ R206, R24, UR4, -R206 ;  /* 0x0000000418ce7c23 */ /* 0x000fe200080108ce */
[----:B------:R-:W-:Y:S01]  /*7a40*/  FSEL R24, R107, -INF , P1 ;  /* 0xff8000006b187808 */ /* 0x000fe20000800000 */
[----:B------:R-:W-:Y:S01]  /*7a50*/  FFMA.FTZ R207, R207, UR4, -R215 ;  /* 0x00000004cfcf7c23 */ /* 0x000fe200080108d7 */
[----:B------:R-:W-:-:S03]  /*7a60*/  FADD.FTZ R30, R30, -R233 ;  /* 0x800000e91e1e7221 */ /* 0x000fc60000010000 */
[----:B------:R-:W-:Y:S01]  /*7a70*/  FFMA.FTZ R212, R24, UR4, -R212 ;  /* 0x0000000418d47c23 */ /* 0x000fe200080108d4 */
[----:B------:R-:W-:Y:S01]  /*7a80*/  FSEL R24, R110, -INF , P1 ;  /* 0xff8000006e187808 */ /* 0x000fe20000800000 */
[----:B------:R-:W-:Y:S04]  /*7a90*/  MUFU.EX2 R95, R95 ;  /* 0x0000005f005f7308 */ /* 0x000fe80000000800 */
[----:B------:R-:W-:-:S04]  /*7aa0*/  FFMA.FTZ R208, R24, UR4, -R208 ;  /* 0x0000000418d07c23 */ /* 0x000fc800080108d0 */
[----:B------:R1:W2:Y:S01]  /*7ab0*/  MUFU.EX2 R24, R204 ;  /* 0x000000cc00187308 */ /* 0x0002a20000000800 */
[----:B------:R-:W-:-:S07]  /*7ac0*/  FFMA.FTZ R17, -R17, R17, 1 ;  /* 0x3f80000011117423 */ /* 0x000fce0000010111 */
[----:B------:R-:W-:Y:S01]  /*7ad0*/  MUFU.EX2 R94, R94 ;  /* 0x0000005e005e7308 */ /* 0x000fe20000000800 */
[----:B-1----:R-:W-:-:S05]  /*7ae0*/  FSEL R204, R111, -INF , P1 ;  /* 0xff8000006fcc7808 */ /* 0x002fca0000800000 */
[----:B------:R-:W-:Y:S02]  /*7af0*/  FFMA.FTZ R204, R204, UR4, -R215 ;  /* 0x00000004cccc7c23 */ /* 0x000fe400080108d7 */
[----:B------:R1:W3:Y:S01]  /*7b00*/  SHFL.IDX PT, R215, R12, R231, 0x1f ;  /* 0x00001fe70cd77589 */ /* 0x0002e200000e0000 */
[----:B------:R-:W-:Y:S03]  /*7b10*/  MUFU.EX2 R96, R96 ;  /* 0x0000006000607308 */ /* 0x000fe60000000800 */
[----:B------:R-:W4:Y:S05]  /*7b20*/  SHFL.IDX PT, R231, R227, R231, 0x1f ;  /* 0x00001fe7e3e77589 */ /* 0x000f2a00000e0000 */
[----:B------:R-:W2:Y:S01]  /*7b30*/  MUFU.EX2 R90, R90 ;  /* 0x0000005a005a7308 */ /* 0x000ea20000000800 */
[----:B-1----:R-:W-:-:S05]  /*7b40*/  FSEL R12, R114, -INF , P1 ;  /* 0xff800000720c7808 */ /* 0x002fca0000800000 */
[----:B------:R-:W-:Y:S02]  /*7b50*/  FFMA.FTZ R217, R12, UR4, -R217 ;  /* 0x000000040cd97c23 */ /* 0x000fe400080108d9 */
[----:B------:R1:W-:Y:S02]  /*7b60*/  MUFU.EX2 R12, R216 ;  /* 0x000000d8000c7308 */ /* 0x0003e40000000800 */
[----:B-1----:R-:W-:Y:S01]  /*7b70*/  FFMA.FTZ R216, R221, UR4, -R218 ;  /* 0x00000004ddd87c23 */ /* 0x002fe200080108da */
[----:B------:R-:W-:Y:S01]  /*7b80*/  FSEL R218, R116, -INF , P2 ;  /* 0xff80000074da7808 */ /* 0x000fe20001000000 */
[----:B------:R-:W-:Y:S01]  /*7b90*/  FMUL.FTZ R33, R93, R33 ;  /* 0x000000215d217220 */ /* 0x000fe20000410000 */
[----:B------:R-:W-:Y:S01]  /*7ba0*/  FSEL R221, R197, -INF , P1 ;  /* 0xff800000c5dd7808 */ /* 0x000fe20000800000 */
[----:B------:R-:W-:Y:S01]  /*7bb0*/  FMUL.FTZ R35, R92, R35 ;  /* 0x000000235c237220 */ /* 0x000fe20000410000 */
[----:B------:R-:W-:Y:S02]  /*7bc0*/  VIADD R230, R7, 0xc ;  /* 0x0000000c07e67836 */ /* 0x000fe40000000000 */
[--C-:B---3--:R-:W-:Y:S01]  /*7bd0*/  FFMA.FTZ R218, R218, UR4, -R215.reuse ;  /* 0x00000004dada7c23 */ /* 0x108fe200080108d7 */
[----:B------:R-:W-:Y:S01]  /*7be0*/  FMUL.FTZ R28, R87, R28 ;  /* 0x0000001c571c7220 */ /* 0x000fe20000410000 */
[----:B------:R-:W-:Y:S01]  /*7bf0*/  FFMA.FTZ R215, R221, UR4, -R215 ;  /* 0x00000004ddd77c23 */ /* 0x000fe200080108d7 */
[----:B------:R-:W-:Y:S01]  /*7c00*/  FSEL R221, R196, -INF , P2 ;  /* 0xff800000c4dd7808 */ /* 0x000fe20001000000 */
[----:B------:R-:W-:Y:S01]  /*7c10*/  FMUL.FTZ R29, R86, R29 ;  /* 0x0000001d561d7220 */ /* 0x000fe20000410000 */
[--C-:B----4-:R-:W-:Y:S01]  /*7c20*/  FADD.FTZ R38, R38, -R231.reuse ;  /* 0x800000e726267221 */ /* 0x110fe20000010000 */
[----:B------:R-:W-:-:S02]  /*7c30*/  FADD.FTZ R36, R36, -R231 ;  /* 0x800000e724247221 */ /* 0x000fc40000010000 */
[--C-:B------:R-:W-:Y:S01]  /*7c40*/  FFMA.FTZ R221, R221, UR4, -R220.reuse ;  /* 0x00000004dddd7c23 */ /* 0x100fe200080108dc */
[----:B------:R-:W-:Y:S01]  /*7c50*/  FFMA.FTZ R220, R228, UR4, -R220 ;  /* 0x00000004e4dc7c23 */ /* 0x000fe200080108dc */
[C---:B------:R-:W-:Y:S01]  /*7c60*/  IADD3 R228, R7.reuse, 0x10, RZ ;  /* 0x0000001007e47810 */ /* 0x040fe20007ffe0ff */
[----:B------:R-:W-:Y:S01]  /*7c70*/  FMUL.FTZ R33, R20, R33 ;  /* 0x0000002114217220 */ /* 0x000fe20000410000 */
[C---:B------:R-:W-:Y:S02]  /*7c80*/  IADD3 R231, R7.reuse, 0x8, RZ ;  /* 0x0000000807e77810 */ /* 0x040fe40007ffe0ff */
[----:B------:R-:W-:Y:S02]  /*7c90*/  IADD3 R229, R7, 0x14, RZ ;  /* 0x0000001407e57810 */ /* 0x000fe40007ffe0ff */
[----:B------:R-:W1:Y:S01]  /*7ca0*/  SHFL.IDX PT, R228, R227, R228, 0x1f ;  /* 0x00001fe4e3e47589 */ /* 0x000e6200000e0000 */
[----:B------:R-:W-:Y:S01]  /*7cb0*/  FMUL.FTZ R36, R26, R36 ;  /* 0x000000241a247220 */ /* 0x000fe20000410000 */
[----:B------:R-:W-:Y:S01]  /*7cc0*/  FMUL.FTZ R30, R85, R30 ;  /* 0x0000001e551e7220 */ /* 0x000fe20000410000 */
[----:B------:R-:W-:Y:S01]  /*7cd0*/  VIADD R233, R7, 0x18 ;  /* 0x0000001807e97836 */ /* 0x000fe20000000000 */
[----:B------:R3:W4:Y:S01]  /*7ce0*/  SHFL.IDX PT, R227, R227, R11, 0x1f ;  /* 0x00001f0be3e37589 */ /* 0x00072200000e0000 */
[----:B------:R-:W-:Y:S01]  /*7cf0*/  FFMA.FTZ R78, -R78, R78, 1 ;  /* 0x3f8000004e4e7423 */ /* 0x000fe2000001014e */
[----:B------:R-:W-:Y:S01]  /*7d00*/  FFMA.FTZ R79, -R79, R79, 1 ;  /* 0x3f8000004f4f7423 */ /* 0x000fe2000001014f */
[----:B------:R-:W-:Y:S01]  /*7d10*/  FFMA.FTZ R80, -R80, R80, 1 ;  /* 0x3f80000050507423 */ /* 0x000fe20000010150 */
[----:B------:R-:W-:Y:S01]  /*7d20*/  FFMA.FTZ R74, -R74, R74, 1 ;  /* 0x3f8000004a4a7423 */ /* 0x000fe2000001014a */
[----:B------:R-:W-:Y:S01]  /*7d30*/  MUFU.EX2 R201, R201 ;  /* 0x000000c900c97308 */ /* 0x000fe20000000800 */
[----:B------:R-:W-:-:S07]  /*7d40*/  FFMA.FTZ R195, -R195, R195, 1 ;  /* 0x3f800000c3c37423 */ /* 0x000fce00000101c3 */
[----:B------:R-:W-:Y:S01]  /*7d50*/  MUFU.EX2 R210, R210 ;  /* 0x000000d200d27308 */ /* 0x000fe20000000800 */
[----:B------:R-:W-:-:S07]  /*7d60*/  FMUL.FTZ R20, R72, R35 ;  /* 0x0000002348147220 */ /* 0x000fce0000410000 */
[----:B------:R-:W-:Y:S01]  /*7d70*/  MUFU.EX2 R209, R209 ;  /* 0x000000d100d17308 */ /* 0x000fe20000000800 */
[----:B-1----:R-:W-:-:S07]  /*7d80*/  FADD.FTZ R34, R34, -R228 ;  /* 0x800000e422227221 */ /* 0x002fce0000010000 */
[----:B------:R-:W-:Y:S01]  /*7d90*/  MUFU.EX2 R205, R205 ;  /* 0x000000cd00cd7308 */ /* 0x000fe20000000800 */
[----:B------:R-:W-:-:S07]  /*7da0*/  FFMA.FTZ R101, -R101, R101, 1 ;  /* 0x3f80000065657423 */ /* 0x000fce0000010165 */
[----:B------:R-:W-:Y:S08]  /*7db0*/  MUFU.EX2 R212, R212 ;  /* 0x000000d400d47308 */ /* 0x000ff00000000800 */
        /* <DEDUP_REMOVED lines=19> */
[----:B---3--:R1:W-:Y:S01]  /*7ef0*/  MUFU.EX2 R11, R226 ;  /* 0x000000e2000b7308 */ /* 0x0083e20000000800 */
[--C-:B----4-:R-:W-:Y:S01]  /*7f00*/  FADD.FTZ R37, R37, -R227.reuse ;  /* 0x800000e325257221 */ /* 0x110fe20000010000 */
[----:B------:R-:W-:Y:S01]  /*7f10*/  FADD.FTZ R39, R39, -R227 ;  /* 0x800000e327277221 */ /* 0x000fe20000010000 */
[----:B------:R-:W-:Y:S01]  /*7f20*/  FFMA.FTZ R119, -R119, R119, 1 ;  /* 0x3f80000077777423 */ /* 0x000fe20000010177 */
[----:B------:R-:W-:Y:S01]  /*7f30*/  R2UR UR4, R236 ;  /* 0x00000000ec0472ca */ /* 0x000fe200000e0000 */
[----:B-1----:R-:W-:-:S03]  /*7f40*/  FFMA.FTZ R226, -R15, R15, 1 ;  /* 0x3f8000000fe27423 */ /* 0x002fc6000001010f */
[----:B------:R1:W-:Y:S02]  /*7f50*/  MUFU.EX2 R15, R224 ;  /* 0x000000e0000f7308 */ /* 0x0003e40000000800 */
[----:B-1----:R-:W-:Y:S01]  /*7f60*/  FMUL.FTZ R224, R226, R234 ;  /* 0x000000eae2e07220 */ /* 0x002fe20000410000 */
[----:B------:R-:W-:Y:S01]  /*7f70*/  FADD.FTZ R226, R25, -R232 ;  /* 0x800000e819e27221 */ /* 0x000fe20000010000 */
[----:B------:R-:W-:-:S04]  /*7f80*/  FFMA.FTZ R35, -R73, R73, 1 ;  /* 0x3f80000049237423 */ /* 0x000fc80000010149 */
[----:B------:R1:W-:Y:S01]  /*7f90*/  MUFU.EX2 R25, R225 ;  /* 0x000000e100197308 */ /* 0x0003e20000000800 */
[----:B------:R-:W-:-:S07]  /*7fa0*/  FADD.FTZ R232, R27, -R232 ;  /* 0x800000e81be87221 */ /* 0x000fce0000010000 */
[----:B------:R3:W4:Y:S01]  /*7fb0*/  MUFU.EX2 R27, R214 ;  /* 0x000000d6001b7308 */ /* 0x0007220000000800 */
[----:B-1----:R-:W-:-:S07]  /*7fc0*/  FADD.FTZ R225, R32, -R228 ;  /* 0x800000e420e17221 */ /* 0x002fce0000010000 */
[----:B------:R1:W4:Y:S01]  /*7fd0*/  MUFU.EX2 R32, R223 ;  /* 0x000000df00207308 */ /* 0x0003220000000800 */
[----:B---3--:R-:W-:Y:S01]  /*7fe0*/  FFMA.FTZ R214, -R3, R3, 1 ;  /* 0x3f80000003d67423 */ /* 0x008fe20000010103 */
[----:B------:R-:W-:Y:S01]  /*7ff0*/  FFMA.FTZ R227, -R2, R2, 1 ;  /* 0x3f80000002e37423 */ /* 0x000fe20000010102 */
[----:B------:R3:W5:Y:S04]  /*8000*/  LDL.LU R3, [R1+0x28] ;  /* 0x0000280001037983 */ /* 0x0007680000300800 */
[----:B------:R3:W5:Y:S01]  /*8010*/  LDL.LU R2, [R1+0x24] ;  /* 0x0000240001027983 */ /* 0x0007620000300800 */
[----:B------:R-:W-:Y:S01]  /*8020*/  FMUL.FTZ R34, R91, R34 ;  /* 0x000000225b227220 */ /* 0x000fe20000410000 */
[----:B-1----:R-:W-:Y:S01]  /*8030*/  FMUL.FTZ R223, R117, R226 ;  /* 0x000000e275df7220 */ /* 0x002fe20000410000 */
[----:B------:R-:W-:Y:S01]  /*8040*/  FMUL.FTZ R232, R89, R232 ;  /* 0x000000e859e87220 */ /* 0x000fe20000410000 */
[----:B------:R1:W3:Y:S01]  /*8050*/  LDS R226, [R9+0x380] ;  /* 0x0003800009e27984 */ /* 0x0002e20000000800 */
[----:B--2---:R-:W-:Y:S01]  /*8060*/  FMUL.FTZ R72, R24, R38 ;  /* 0x0000002618487220 */ /* 0x004fe20000410000 */
[----:B------:R-:W-:Y:S01]  /*8070*/  FMUL.FTZ R223, R214, R223 ;  /* 0x000000dfd6df7220 */ /* 0x000fe20000410000 */
[----:B------:R-:W-:Y:S01]  /*8080*/  FMUL.FTZ R214, R227, R232 ;  /* 0x000000e8e3d67220 */ /* 0x000fe20000410000 */
[----:B------:R-:W-:-:S02]  /*8090*/  VIADD R232, R7, 0x4 ;  /* 0x0000000407e87836 */ /* 0x000fc40000000000 */
[----:B------:R-:W-:Y:S01]  /*80a0*/  FMUL.FTZ R35, R35, R36 ;  /* 0x0000002423237220 */ /* 0x000fe20000410000 */
[----:B------:R-:W-:Y:S02]  /*80b0*/  VIADD R228, R7, 0x10 ;  /* 0x0000001007e47836 */ /* 0x000fe40000000000 */
[----:B------:R-:W-:Y:S01]  /*80c0*/  FFMA.FTZ R36, -R76, R76, 1 ;  /* 0x3f8000004c247423 */ /* 0x000fe2000001014c */
[----:B-1----:R1:W-:Y:S01]  /*80d0*/  MUFU.EX2 R9, R213 ;  /* 0x000000d500097308 */ /* 0x0023e20000000800 */
[----:B------:R-:W-:Y:S01]  /*80e0*/  FMUL.FTZ R39, R97, R39 ;  /* 0x0000002761277220 */ /* 0x000fe20000410000 */
[----:B------:R-:W-:Y:S02]  /*80f0*/  VIADD R234, R7, 0x1c ;  /* 0x0000001c07ea7836 */ /* 0x000fe40000000000 */
[----:B------:R-:W-:Y:S01]  /*8100*/  FMUL.FTZ R30, R17, R30 ;  /* 0x0000001e111e7220 */ /* 0x000fe20000410000 */
[----:B------:R-:W-:Y:S01]  /*8110*/  FMUL.FTZ R37, R90, R37 ;  /* 0x000000255a257220 */ /* 0x000fe20000410000 */
[----:B------:R-:W-:Y:S01]  /*8120*/  FMUL.FTZ R36, R36, R39 ;  /* 0x0000002724247220 */ /* 0x000fe20000410000 */
[----:B------:R-:W-:Y:S01]  /*8130*/  FFMA.FTZ R39, -R77, R77, 1 ;  /* 0x3f8000004d277423 */ /* 0x000fe2000001014d */
[----:B------:R-:W2:Y:S01]  /*8140*/  MUFU.EX2 R17, R199 ;  /* 0x000000c700117308 */ /* 0x000ea20000000800 */
[----:B-1----:R-:W-:Y:S01]  /*8150*/  FMUL.FTZ R213, R237, R28 ;  /* 0x0000001cedd57220 */ /* 0x002fe20000410000 */
[----:B------:R-:W-:Y:S01]  /*8160*/  FMUL.FTZ R28, R13, R31 ;  /* 0x0000001f0d1c7220 */ /* 0x000fe20000410000 */
[----:B------:R-:W-:Y:S01]  /*8170*/  FMUL.FTZ R31, R235, R29 ;  /* 0x0000001deb1f7220 */ /* 0x000fe20000410000 */
[----:B------:R-:W-:-:S02]  /*8180*/  FMUL.FTZ R37, R74, R37 ;  /* 0x000000254a257220 */ /* 0x000fc40000410000 */
[----:B------:R-:W-:Y:S01]  /*8190*/  FMUL.FTZ R29, R18, R28 ;  /* 0x0000001c121d7220 */ /* 0x000fe20000410000 */
[----:B------:R-:W-:Y:S01]  /*81a0*/  FFMA.FTZ R28, -R21, R21, 1 ;  /* 0x3f800000151c7423 */ /* 0x000fe20000010115 */
[----:B------:R-:W-:Y:S01]  /*81b0*/  FMUL.FTZ R21, R14, R225 ;  /* 0x000000e10e157220 */ /* 0x000fe20000410000 */
[----:B------:R1:W2:Y:S03]  /*81c0*/  MUFU.EX2 R18, R198 ;  /* 0x000000c600127308 */ /* 0x0002a60000000800 */
[----:B------:R-:W-:Y:S01]  /*81d0*/  FMUL.FTZ R21, R19, R21 ;  /* 0x0000001513157220 */ /* 0x000fe20000410000 */
[----:B------:R-:W-:Y:S01]  /*81e0*/  FMUL.FTZ R19, R28, R34 ;  /* 0x000000221c137220 */ /* 0x000fe20000410000 */
[----:B------:R-:W-:-:S04]  /*81f0*/  FFMA.FTZ R34, -R75, R75, 1 ;  /* 0x3f8000004b227423 */ /* 0x000fc8000001014b */
[----:B------:R-:W-:Y:S01]  /*8200*/  FMUL.FTZ R34, R34, R72 ;  /* 0x0000004822227220 */ /* 0x000fe20000410000 */
[----:B---3--:R-:W3:Y:S04]  /*8210*/  SHFL.IDX PT, R73, R226, R230, 0x1f ;  /* 0x00001fe6e2497589 */ /* 0x008ee800000e0000 */
[----:B------:R-:W2:Y:S04]  /*8220*/  SHFL.IDX PT, R28, R226, R7, 0x1f ;  /* 0x00001f07e21c7589 */ /* 0x000ea800000e0000 */
[----:B------:R-:W2:Y:S04]  /*8230*/  SHFL.IDX PT, R38, R226, R232, 0x1f ;  /* 0x00001fe8e2267589 */ /* 0x000ea800000e0000 */
[----:B------:R-:W2:Y:S04]  /*8240*/  SHFL.IDX PT, R72, R226, R231, 0x1f ;  /* 0x00001fe7e2487589 */ /* 0x000ea800000e0000 */
[----:B------:R-:W2:Y:S04]  /*8250*/  SHFL.IDX PT, R75, R226, R228, 0x1f ;  /* 0x00001fe4e24b7589 */ /* 0x000ea800000e0000 */
[----:B-1----:R-:W1:Y:S01]  /*8260*/  SHFL.IDX PT, R198, R226, R229, 0x1f ;  /* 0x00001fe5e2c67589 */ /* 0x002e6200000e0000 */
[----:B---3--:R-:W-:-:S03]  /*8270*/  FADD.FTZ R47, R47, -R73 ;  /* 0x800000492f2f7221 */ /* 0x008fc60000010000 */
[----:B------:R-:W3:Y:S01]  /*8280*/  SHFL.IDX PT, R199, R226, R233, 0x1f ;  /* 0x00001fe9e2c77589 */ /* 0x000ee200000e0000 */
[----:B------:R-:W-:Y:S01]  /*8290*/  FADD.FTZ R45, R45, -R73 ;  /* 0x800000492d2d7221 */ /* 0x000fe20000010000 */
[----:B----4-:R-:W-:Y:S01]  /*82a0*/  FMUL.FTZ R47, R27, R47 ;  /* 0x0000002f1b2f7220 */ /* 0x010fe20000410000 */
[--C-:B--2---:R-:W-:Y:S01]  /*82b0*/  FADD.FTZ R40, R40, -R28.reuse ;  /* 0x8000001c28287221 */ /* 0x104fe20000010000 */
[----:B------:R-:W-:Y:S01]  /*82c0*/  FADD.FTZ R28, R42, -R28 ;  /* 0x8000001c2a1c7221 */ /* 0x000fe20000010000 */
[----:B------:R-:W2:Y:S01]  /*82d0*/  SHFL.IDX PT, R226, R226, R234, 0x1f ;  /* 0x00001feae2e27589 */ /* 0x000ea200000e0000 */
[----:B------:R-:W-:Y:S01]  /*82e0*/  FMUL.FTZ R47, R84, R47 ;  /* 0x0000002f542f7220 */ /* 0x000fe20000410000 */
[----:B------:R-:W-:Y:S01]  /*82f0*/  FADD.FTZ R41, R41, -R38 ;  /* 0x8000002629297221 */ /* 0x000fe20000010000 */
[----:B------:R-:W-:Y:S01]  /*8300*/  FMUL.FTZ R40, R12, R40 ;  /* 0x000000280c287220 */ /* 0x000fe20000410000 */
[----:B------:R-:W4:Y:S01]  /*8310*/  LDL R84, [R1+0x10] ;  /* 0x0000100001547983 */ /* 0x000f220000100800 */
[----:B------:R-:W-:Y:S01]  /*8320*/  FADD.FTZ R46, R46, -R72 ;  /* 0x800000482e2e7221 */ /* 0x000fe20000010000 */
[----:B------:R-:W-:Y:S01]  /*8330*/  FMUL.FTZ R41, R95, R41 ;  /* 0x000000295f297220 */ /* 0x000fe20000410000 */
[----:B------:R-:W-:Y:S01]  /*8340*/  FADD.FTZ R38, R43, -R38 ;  /* 0x800000262b267221 */ /* 0x000fe20000010000 */
[----:B------:R1:W2:Y:S01]  /*8350*/  LDS R42, [R10+0x380] ;  /* 0x000380000a2a7984 */ /* 0x0002a20000000800 */
[----:B------:R-:W-:Y:S01]  /*8360*/  FMUL.FTZ R39, R39, R40 ;  /* 0x0000002827277220 */ /* 0x000fe20000410000 */
[----:B------:R-:W-:Y:S01]  /*8370*/  FMUL.FTZ R40, R78, R41 ;  /* 0x000000294e287220 */ /* 0x000fe20000410000 */
[--C-:B------:R-:W-:Y:S01]  /*8380*/  FADD.FTZ R48, R48, -R75.reuse ;  /* 0x8000004b30307221 */ /* 0x100fe20000010000 */
[----:B------:R-:W-:Y:S01]  /*8390*/  FFMA.FTZ R41, -R83, R83, 1 ;  /* 0x3f80000053297423 */ /* 0x000fe20000010153 */
[----:B------:R-:W-:Y:S01]  /*83a0*/  FMUL.FTZ R46, R15, R46 ;  /* 0x0000002e0f2e7220 */ /* 0x000fe20000410000 */
[----:B------:R-:W-:Y:S01]  /*83b0*/  FMUL.FTZ R28, R94, R28 ;  /* 0x0000001c5e1c7220 */ /* 0x000fe20000410000 */
[----:B------:R-:W-:Y:S01]  /*83c0*/  FMUL.FTZ R43, R96, R38 ;  /* 0x00000026602b7220 */ /* 0x000fe20000410000 */
[----:B------:R-:W-:Y:S01]  /*83d0*/  FADD.FTZ R44, R44, -R72 ;  /* 0x800000482c2c7221 */ /* 0x000fe20000010000 */
[----:B------:R-:W-:Y:S01]  /*83e0*/  FMUL.FTZ R41, R41, R46 ;  /* 0x0000002e29297220 */ /* 0x000fe20000410000 */
[----:B------:R-:W-:Y:S01]  /*83f0*/  FMUL.FTZ R73, R32, R48 ;  /* 0x0000003020497220 */ /* 0x000fe20000410000 */
[----:B-1----:R-:W-:Y:S01]  /*8400*/  FMUL.FTZ R10, R79, R28 ;  /* 0x0000001c4f0a7220 */ /* 0x002fe20000410000 */
[----:B------:R-:W-:Y:S01]  /*8410*/  FMUL.FTZ R38, R80, R43 ;  /* 0x0000002b50267220 */ /* 0x000fe20000410000 */
[----:B------:R-:W-:Y:S01]  /*8420*/  FFMA.FTZ R46, -R194, R194, 1 ;  /* 0x3f800000c22e7423 */ /* 0x000fe200000101c2 */
[----:B------:R-:W-:Y:S01]  /*8430*/  FFMA.FTZ R43, -R81, R81, 1 ;  /* 0x3f800000512b7423 */ /* 0x000fe20000010151 */
[----:B------:R-:W-:Y:S01]  /*8440*/  FMUL.FTZ R28, R11, R44 ;  /* 0x0000002c0b1c7220 */ /* 0x000fe20000410000 */
[----:B------:R-:W-:Y:S01]  /*8450*/  FADD.FTZ R49, R49, -R198 ;  /* 0x800000c631317221 */ /* 0x000fe20000010000 */
[----:B------:R-:W-:Y:S01]  /*8460*/  FMUL.FTZ R46, R46, R73 ;  /* 0x000000492e2e7220 */ /* 0x000fe20000410000 */
[----:B------:R-:W-:Y:S01]  /*8470*/  FADD.FTZ R50, R50, -R75 ;  /* 0x8000004b32327221 */ /* 0x000fe20000010000 */
[----:B------:R-:W-:Y:S01]  /*8480*/  FMUL.FTZ R43, R43, R28 ;  /* 0x0000001c2b2b7220 */ /* 0x000fe20000410000 */
[----:B------:R-:W-:Y:S01]  /*8490*/  FMUL.FTZ R28, R17, R49 ;  /* 0x00000031111c7220 */ /* 0x000fe20000410000 */
[--C-:B---3--:R-:W-:Y:S01]  /*84a0*/  FADD.FTZ R54, R54, -R199.reuse ;  /* 0x800000c736367221 */ /* 0x108fe20000010000 */
[--C-:B--2---:R-:W-:Y:S01]  /*84b0*/  FADD.FTZ R53, R53, -R226.reuse ;  /* 0x800000e235357221 */ /* 0x104fe20000010000 */
[----:B------:R-:W-:Y:S01]  /*84c0*/  FADD.FTZ R55, R55, -R226 ;  /* 0x800000e237377221 */ /* 0x000fe20000010000 */
[----:B------:R-:W-:Y:S01]  /*84d0*/  FMUL.FTZ R49, R195, R28 ;  /* 0x0000001cc3317220 */ /* 0x000fe20000410000 */
[----:B------:R-:W-:Y:S01]  /*84e0*/  FADD.FTZ R51, R51, -R198 ;  /* 0x800000c633337221 */ /* 0x000fe20000010000 */
[----:B------:R-:W1:Y:S01]  /*84f0*/  MUFU.EX2 R221, R221 ;  /* 0x000000dd00dd7308 */ /* 0x000e620000000800 */
[----:B------:R-:W-:Y:S01]  /*8500*/  FFMA.FTZ R48, -R99, R99, 1 ;  /* 0x3f80000063307423 */ /* 0x000fe20000010163 */
[----:B------:R-:W-:Y:S01]  /*8510*/  FFMA.FTZ R44, -R82, R82, 1 ;  /* 0x3f800000522c7423 */ /* 0x000fe20000010152 */
[----:B------:R-:W-:Y:S01]  /*8520*/  FMUL.FTZ R45, R25, R45 ;  /* 0x0000002d192d7220 */ /* 0x000fe20000410000 */
[----:B------:R-:W-:Y:S01]  /*8530*/  FADD.FTZ R52, R52, -R199 ;  /* 0x800000c734347221 */ /* 0x000fe20000010000 */
[----:B------:R-:W2:Y:S04]  /*8540*/  SHFL.IDX PT, R79, R42, R7, 0x1f ;  /* 0x00001f072a4f7589 */ /* 0x000ea800000e0000 */
[----:B------:R-:W3:Y:S04]  /*8550*/  SHFL.IDX PT, R76, R42, R232, 0x1f ;  /* 0x00001fe82a4c7589 */ /* 0x000ee800000e0000 */
[----:B------:R-:W1:Y:S04]  /*8560*/  SHFL.IDX PT, R74, R42, R230, 0x1f ;  /* 0x00001fe62a4a7589 */ /* 0x000e6800000e0000 */
[----:B------:R-:W1:Y:S04]  /*8570*/  SHFL.IDX PT, R77, R42, R231, 0x1f ;  /* 0x00001fe72a4d7589 */ /* 0x000e6800000e0000 */
[----:B------:R-:W1:Y:S04]  /*8580*/  SHFL.IDX PT, R73, R42, R233, 0x1f ;  /* 0x00001fe92a497589 */ /* 0x000e6800000e0000 */
[----:B------:R-:W1:Y:S04]  /*8590*/  SHFL.IDX PT, R75, R42, R228, 0x1f ;  /* 0x00001fe42a4b7589 */ /* 0x000e6800000e0000 */
[----:B------:R-:W-:Y:S01]  /*85a0*/  SHFL.IDX PT, R72, R42, R234, 0x1f ;  /* 0x00001fea2a487589 */ /* 0x000fe200000e0000 */
[----:B------:R-:W-:Y:S01]  /*85b0*/  FMUL.FTZ R83, R201, R54 ;  /* 0x00000036c9537220 */ /* 0x000fe20000410000 */
[----:B------:R-:W-:Y:S01]  /*85c0*/  MUFU.EX2 R220, R220 ;  /* 0x000000dc00dc7308 */ /* 0x000fe20000000800 */
[----:B------:R-:W-:Y:S01]  /*85d0*/  FMUL.FTZ R50, R9, R50 ;  /* 0x0000003209327220 */ /* 0x000fe20000410000 */
[----:B------:R1:W1:Y:S01]  /*85e0*/  SHFL.IDX PT, R28, R42, R229, 0x1f ;  /* 0x00001fe52a1c7589 */ /* 0x00026200000e0000 */
[----:B------:R-:W-:Y:S01]  /*85f0*/  FMUL.FTZ R54, R210, R53 ;  /* 0x00000035d2367220 */ /* 0x000fe20000410000 */
[----:B------:R-:W-:Y:S01]  /*8600*/  FMUL.FTZ R78, R209, R55 ;  /* 0x00000037d14e7220 */ /* 0x000fe20000410000 */
[----:B------:R-:W-:Y:S01]  /*8610*/  FMUL.FTZ R51, R18, R51 ;  /* 0x0000003312337220 */ /* 0x000fe20000410000 */
[----:B------:R-:W-:Y:S01]  /*8620*/  FMUL.FTZ R44, R44, R45 ;  /* 0x0000002d2c2c7220 */ /* 0x000fe20000410000 */
[----:B------:R-:W-:Y:S01]  /*8630*/  FMUL.FTZ R53, R101, R54 ;  /* 0x0000003665357220 */ /* 0x000fe20000410000 */
[--C-:B--2---:R-:W-:Y:S01]  /*8640*/  FADD.FTZ R54, R56, -R79.reuse ;  /* 0x8000004f38367221 */ /* 0x104fe20000010000 */
[--C-:B---3--:R-:W-:Y:S01]  /*8650*/  FADD.FTZ R56, R57, -R76.reuse ;  /* 0x8000004c39387221 */ /* 0x108fe20000010000 */
[----:B------:R-:W-:Y:S01]  /*8660*/  FADD.FTZ R55, R58, -R79 ;  /* 0x8000004f3a377221 */ /* 0x000fe20000010000 */
[----:B------:R-:W-:Y:S01]  /*8670*/  FADD.FTZ R59, R59, -R76 ;  /* 0x8000004c3b3b7221 */ /* 0x000fe20000010000 */
[----:B-1----:R-:W1:Y:S01]  /*8680*/  MUFU.EX2 R42, R216 ;  /* 0x000000d8002a7308 */ /* 0x002e620000000800 */
[--C-:B------:R-:W-:Y:S01]  /*8690*/  FADD.FTZ R58, R61, -R74.reuse ;  /* 0x8000004a3d3a7221 */ /* 0x100fe20000010000 */
[----:B------:R-:W-:Y:S01]  /*86a0*/  FADD.FTZ R60, R60, -R77 ;  /* 0x8000004d3c3c7221 */ /* 0x000fe20000010000 */
[--C-:B------:R-:W-:Y:S01]  /*86b0*/  FADD.FTZ R57, R68, -R73.reuse ;  /* 0x8000004944397221 */ /* 0x100fe20000010000 */
[----:B------:R-:W-:Y:S01]  /*86c0*/  FADD.FTZ R70, R70, -R73 ;  /* 0x8000004946467221 */ /* 0x000fe20000010000 */
[----:B------:R-:W-:Y:S01]  /*86d0*/  FADD.FTZ R77, R62, -R77 ;  /* 0x8000004d3e4d7221 */ /* 0x000fe20000010000 */
[----:B------:R-:W-:Y:S01]  /*86e0*/  FFMA.FTZ R73, -R105, R105, 1 ;  /* 0x3f80000069497423 */ /* 0x000fe20000010169 */
[----:B------:R-:W-:Y:S01]  /*86f0*/  FMUL.FTZ R56, R205, R56 ;  /* 0x00000038cd387220 */ /* 0x000fe20000410000 */
[----:B------:R-:W-:Y:S01]  /*8700*/  FMUL.FTZ R48, R48, R51 ;  /* 0x0000003330307220 */ /* 0x000fe20000410000 */
[----:B------:R-:W-:Y:S01]  /*8710*/  FADD.FTZ R63, R63, -R74 ;  /* 0x8000004a3f3f7221 */ /* 0x000fe20000010000 */
[----:B------:R-:W-:Y:S01]  /*8720*/  FMUL.FTZ R62, R212, R59 ;  /* 0x0000003bd43e7220 */ /* 0x000fe20000410000 */
[----:B------:R-:W-:Y:S01]  /*8730*/  FFMA.FTZ R51, -R103, R103, 1 ;  /* 0x3f80000067337423 */ /* 0x000fe20000010167 */
[----:B------:R-:W-:Y:S01]  /*8740*/  FFMA.FTZ R76, -R109, R109, 1 ;  /* 0x3f8000006d4c7423 */ /* 0x000fe2000001016d */
[----:B------:R-:W-:Y:S01]  /*8750*/  FMUL.FTZ R59, R207, R58 ;  /* 0x0000003acf3b7220 */ /* 0x000fe20000410000 */
[--C-:B------:R-:W-:Y:S01]  /*8760*/  FADD.FTZ R64, R64, -R75.reuse ;  /* 0x8000004b40407221 */ /* 0x100fe20000010000 */
[----:B------:R-:W-:Y:S01]  /*8770*/  FMUL.FTZ R73, R73, R56 ;  /* 0x0000003849497220 */ /* 0x000fe20000410000 */
[----:B------:R-:W-:Y:S01]  /*8780*/  FFMA.FTZ R74, -R110, R110, 1 ;  /* 0x3f8000006e4a7423 */ /* 0x000fe2000001016e */
[----:B------:R-:W-:Y:S01]  /*8790*/  FMUL.FTZ R77, R208, R77 ;  /* 0x0000004dd04d7220 */ /* 0x000fe20000410000 */
[----:B------:R-:W-:Y:S01]  /*87a0*/  FMUL.FTZ R56, R204, R63 ;  /* 0x0000003fcc387220 */ /* 0x000fe20000410000 */
[----:B------:R-:W-:Y:S01]  /*87b0*/  FFMA.FTZ R45, -R98, R98, 1 ;  /* 0x3f800000622d7423 */ /* 0x000fe20000010162 */
[----:B------:R-:W-:Y:S01]  /*87c0*/  FMUL.FTZ R51, R51, R78 ;  /* 0x0000004e33337220 */ /* 0x000fe20000410000 */
[--C-:B------:R-:W-:Y:S01]  /*87d0*/  FADD.FTZ R65, R65, -R28.reuse ;  /* 0x8000001c41417221 */ /* 0x100fe20000010000 */
[----:B------:R-:W-:Y:S01]  /*87e0*/  FMUL.FTZ R76, R76, R59 ;  /* 0x0000003b4c4c7220 */ /* 0x000fe20000410000 */
[----:B------:R-:W-:Y:S01]  /*87f0*/  FADD.FTZ R67, R67, -R28 ;  /* 0x8000001c43437221 */ /* 0x000fe20000010000 */
[----:B------:R-:W-:Y:S01]  /*8800*/  FFMA.FTZ R78, -R112, R112, 1 ;  /* 0x3f800000704e7423 */ /* 0x000fe20000010170 */
[----:B------:R-:W-:Y:S01]  /*8810*/  FMUL.FTZ R59, R219, R64 ;  /* 0x00000040db3b7220 */ /* 0x000fe20000410000 */
[----:B------:R-:W-:Y:S01]  /*8820*/  FMUL.FTZ R81, R200, R52 ;  /* 0x00000034c8517220 */ /* 0x000fe20000410000 */
[--C-:B------:R-:W-:Y:S01]  /*8830*/  FADD.FTZ R28, R69, -R72.reuse ;  /* 0x80000048451c7221 */ /* 0x100fe20000010000 */
[----:B------:R-:W-:Y:S01]  /*8840*/  FMUL.FTZ R74, R74, R77 ;  /* 0x0000004d4a4a7220 */ /* 0x000fe20000410000 */
[----:B------:R-:W-:Y:S01]  /*8850*/  FADD.FTZ R66, R66, -R75 ;  /* 0x8000004b42427221 */ /* 0x000fe20000010000 */
[----:B------:R-:W-:Y:S01]  /*8860*/  FADD.FTZ R71, R71, -R72 ;  /* 0x8000004847477221 */ /* 0x000fe20000010000 */
        /* <DEDUP_REMOVED lines=14> */
[----:B------:R-:W-:Y:S01]  /*8950*/  FFMA.FTZ R79, -R114, R114, 1 ;  /* 0x3f800000724f7423 */ /* 0x000fe20000010172 */
[----:B------:R-:W-:Y:S01]  /*8960*/  FFMA.FTZ R81, -R113, R113, 1 ;  /* 0x3f80000071517423 */ /* 0x000fe20000010171 */
[----:B------:R-:W-:Y:S01]  /*8970*/  FFMA.FTZ R80, -R115, R115, 1 ;  /* 0x3f80000073507423 */ /* 0x000fe20000010173 */
[----:B------:R-:W-:Y:S01]  /*8980*/  FMUL.FTZ R66, R217, R66 ;  /* 0x00000042d9427220 */ /* 0x000fe20000410000 */
        /* <DEDUP_REMOVED lines=266> */
.L_x_3035:
        /* <DEDUP_REMOVED lines=43> */
[----:B-----5:R2:W-:Y:S04]  /*9ce0*/  STS.128 [R2+0x8000], R40 ;  /* 0x0080002802007388 */ /* 0x0205e80000000c00 */
        /* <DEDUP_REMOVED lines=14> */
.L_x_3036:
[----:B------:R-:W-:Y:S01]  /*9dd0*/  UIADD3 UR45, UR45, 0x1, URZ ;  /* 0x000000012d2d7890 */ /* 0x000fe2000fffe03f */
[----:B------:R-:W-:Y:S02]  /*9de0*/  VIADD R5, R5, 0x26820 ;  /* 0x0002682005057836 */ /* 0x000fe40000000000 */
[----:B------:R-:W-:Y:S01]  /*9df0*/  VIADD R0, R0, 0x1 ;  /* 0x0000000100007836 */ /* 0x000fe20000000000 */
[----:B------:R-:W-:Y:S02]  /*9e00*/  UISETP.GE.AND UP0, UPT, UR45, UR44, UPT ;  /* 0x0000002c2d00728c */ /* 0x000fe4000bf06270 */
[----:B------:R-:W-:Y:S02]  /*9e10*/  PRMT R5, RZ, 0x654, R5 ;  /* 0x00000654ff057816 */ /* 0x000fe40000000005 */
[C---:B------:R-:W-:Y:S02]  /*9e20*/  ISETP.NE.AND P0, PT, R0.reuse, 0x2, PT ;  /* 0x000000020000780c */ /* 0x040fe40003f05270 */
[----:B------:R-:W-:Y:S01]  /*9e30*/  PLOP3.LUT P1, PT, PT, PT, UP0, 0x80, 0x0 ;  /* 0x000000000000781c */ /* 0x000fe20003f2f008 */
[----:B------:R1:W-:Y:S01]  /*9e40*/  SYNCS.ARRIVE.TRANS64.RED.A1T0 RZ, [R5+URZ], RZ ;  /* 0x000000ff05ff79a7 */ /* 0x0003e2000810043f */
[----:B------:R-:W-:-:S02]  /*9e50*/  SEL R0, R0, RZ, P0 ;  /* 0x000000ff00007207 */ /* 0x000fc40000000000 */
[----:B-1----:R-:W-:-:S04]  /*9e60*/  SEL R5, RZ, 0x1, P0 ;  /* 0x00000001ff057807 */ /* 0x002fc80000000000 */
[----:B------:R-:W-:-:S05]  /*9e70*/  LOP3.LUT R4, R4, R5, RZ, 0x3c, !PT ;  /* 0x0000000504047212 */ /* 0x000fca00078e3cff */
[----:B------:R-:W-:Y:S05]  /*9e80*/  @!P1 BRA `(.L_x_3037) ;  /* 0xffffffc400389947 */ /* 0x000fea000383ffff */
.L_x_3026:
        /* <DEDUP_REMOVED lines=34> */
.L_x_3006:
[----:B------:R-:W-:Y:S05]  /*a0b0*/  @P0 BRA `(.L_x_3038) ;  /* 0x0000001000ac0947 */ /* 0x000fea0003800000 */
[----:B------:R-:W1:Y:S01]  /*a0c0*/  S2R R0, SR_TID.X ;  /* 0x0000000000007919 */ /* 0x000e620000002100 */
[----:B------:R-:W3:Y:S01]  /*a0d0*/  S2UR UR5, SR_CgaCtaId ;  /* 0x00000000000579c3 */ /* 0x000ee20000008800 */
[----:B------:R-:W-:Y:S01]  /*a0e0*/  UMOV UR4, 0x400 ;  /* 0x0000040000047882 */ /* 0x000fe20000000000 */
[----:B------:R-:W-:-:S06]  /*a0f0*/  F2FP.F16.F32.PACK_AB R152, R153, R152 ;  /* 0x000000989998723e */ /* 0x000fcc00000000ff */
[----:B------:R-:W-:Y:S01]  /*a100*/  BAR.SYNC.DEFER_BLOCKING 0x1, 0x100 ;  /* 0x0044000000007b1d */ /* 0x000fe20000010000 */
[----:B------:R-:W-:Y:S02]  /*a110*/  F2FP.F16.F32.PACK_AB R153, R155, R154 ;  /* 0x0000009a9b99723e */ /* 0x000fe400000000ff */
[----:B------:R-:W-:Y:S02]  /*a120*/  F2FP.F16.F32.PACK_AB R160, R161, R160 ;  /* 0x000000a0a1a0723e */ /* 0x000fe400000000ff */
[----:B------:R-:W-:Y:S01]  /*a130*/  F2FP.F16.F32.PACK_AB R154, R157, R156 ;  /* 0x0000009c9d9a723e */ /* 0x000fe200000000ff */
[----:B------:R-:W-:Y:S01]  /*a140*/  ULDC.64 UR8, c[0x0][0x878] ;  /* 0x00021e0000087ab9 */ /* 0x000fe20000000a00 */
[----:B------:R-:W-:Y:S01]  /*a150*/  F2FP.F16.F32.PACK_AB R155, R159, R158 ;  /* 0x0000009e9f9b723e */ /* 0x000fe200000000ff */
[----:B------:R-:W-:Y:S01]  /*a160*/  UISETP.NE.U32.AND UP0, UPT, UR8, URZ, UPT ;  /* 0x0000003f0800728c */ /* 0x000fe2000bf05070 */
[----:B------:R-:W-:Y:S02]  /*a170*/  F2FP.F16.F32.PACK_AB R161, R163, R162 ;  /* 0x000000a2a3a1723e */ /* 0x000fe400000000ff */
[----:B------:R-:W-:Y:S01]  /*a180*/  F2FP.F16.F32.PACK_AB R168, R169, R168 ;  /* 0x000000a8a9a8723e */ /* 0x000fe200000000ff */
[----:B------:R-:W-:Y:S01]  /*a190*/  UISETP.NE.AND.EX UP0, UPT, UR9, URZ, UPT, UP0 ;  /* 0x0000003f0900728c */ /* 0x000fe2000bf05300 */
[----:B------:R-:W-:-:S02]  /*a1a0*/  F2FP.F16.F32.PACK_AB R162, R165, R164 ;  /* 0x000000a4a5a2723e */ /* 0x000fc400000000ff */
        /* <DEDUP_REMOVED lines=8> */
[----:B-1----:R-:W-:Y:S02]  /*a230*/  IADD3 R13, R0, -0x80, RZ ;  /* 0xffffff80000d7810 */ /* 0x002fe40007ffe0ff */
[----:B------:R-:W-:Y:S02]  /*a240*/  F2FP.F16.F32.PACK_AB R120, R121, R120 ;  /* 0x000000787978723e */ /* 0x000fe400000000ff */
[----:B--2---:R-:W-:Y:S02]  /*a250*/  SHF.R.S32.HI R10, RZ, 0x1f, R13 ;  /* 0x0000001fff0a7819 */ /* 0x004fe4000001140d */
        /* <DEDUP_REMOVED lines=21> */
[----:B------:R-:W-:Y:S01]  /*a3b0*/  R2P PR, R5, 0x6 ;  /* 0x0000000605007804 */ /* 0x000fe20000000000 */
[----:B------:R-:W-:Y:S01]  /*a3c0*/  IMAD.MOV.U32 R5, RZ, RZ, 0x40 ;  /* 0x00000040ff057424 */ /* 0x000fe200078e00ff */
[----:B------:R-:W-:Y:S02]  /*a3d0*/  LOP3.LUT R0, R0, 0x1c0, RZ, 0xc0, !PT ;  /* 0x000001c000007812 */ /* 0x000fe400078ec0ff */
[----:B------:R-:W-:Y:S02]  /*a3e0*/  F2FP.F16.F32.PACK_AB R131, R135, R134 ;  /* 0x000000868783723e */ /* 0x000fe400000000ff */
[----:B------:R-:W-:-:S02]  /*a3f0*/  LOP3.LUT R7, R0, 0x8, R7, 0xf8, !PT ;  /* 0x0000000800077812 */ /* 0x000fc400078ef807 */
[----:B------:R-:W-:Y:S01]  /*a400*/  SHF.R.U32.HI R2, RZ, 0x3, R0 ;  /* 0x00000003ff027819 */ /* 0x000fe20000011600 */
[----:B------:R-:W-:Y:S01]  /*a410*/  IMAD.SHL.U32 R0, R4, 0x20, RZ ;  /* 0x0000002004007824 */ /* 0x000fe200078e00ff */
[----:B------:R-:W-:Y:S02]  /*a420*/  SEL R5, R5, 0xffffffc0, !P2 ;  /* 0xffffffc005057807 */ /* 0x000fe40005000000 */
[----:B------:R-:W-:Y:S02]  /*a430*/  LOP3.LUT R2, R7, R2, RZ, 0x3c, !PT ;  /* 0x0000000207027212 */ /* 0x000fe400078e3cff */
[----:B------:R-:W-:Y:S02]  /*a440*/  LOP3.LUT R0, R0, 0x7ffffc00, RZ, 0xc0, !PT ;  /* 0x7ffffc0000007812 */ /* 0x000fe400078ec0ff */
[----:B------:R-:W-:Y:S02]  /*a450*/  F2FP.F16.F32.PACK_AB R137, R139, R138 ;  /* 0x0000008a8b89723e */ /* 0x000fe400000000ff */
[----:B------:R-:W-:-:S02]  /*a460*/  IADD3 R0, R2, R3, R0 ;  /* 0x0000000302007210 */ /* 0x000fc40007ffe000 */
[----:B------:R-:W-:Y:S02]  /*a470*/  MOV R3, 0x20 ;  /* 0x0000002000037802 */ /* 0x000fe40000000f00 */
        /* <DEDUP_REMOVED lines=15> */
[----:B------:R-:W-:Y:S02]  /*a570*/  ISETP.NE.U32.AND P4, PT, RZ, UR4, PT ;  /* 0x00000004ff007c0c */ /* 0x000fe4000bf85070 */
[----:B------:R-:W-:Y:S01]  /*a580*/  PLOP3.LUT P1, PT, PT, PT, UP0, 0x80, 0x0 ;  /* 0x000000000000781c */ /* 0x000fe20003f2f008 */
[----:B------:R1:W-:Y:S01]  /*a590*/  STSM.16.M88.4 [R0], R120 ;  /* 0x0000007800007844 */ /* 0x0003e20000000200 */
[----:B------:R-:W-:Y:S01]  /*a5a0*/  ISETP.NE.AND.EX P4, PT, RZ, UR5, PT, P4 ;  /* 0x00000005ff007c0c */ /* 0x000fe2000bf85340 */
[----:B------:R-:W-:-:S02]  /*a5b0*/  ULDC.64 UR4, c[0x0][0x870] ;  /* 0x00021c0000047ab9 */ /* 0x000fc40000000a00 */
[----:B------:R2:W-:Y:S01]  /*a5c0*/  STSM.16.M88.4 [R2+-0x4000], R128 ;  /* 0xffc0008002007844 */ /* 0x0005e20000000200 */
[----:B------:R-:W-:-:S03]  /*a5d0*/  UIMAD.WIDE UR4, UR41, 0x4, UR4 ;  /* 0x00000004290478a5 */ /* 0x000fc6000f8e0204 */
[----:B------:R-:W-:Y:S03]  /*a5e0*/  STSM.16.M88.4 [R8+-0x4000], R136 ;  /* 0xffc0008808007844 */ /* 0x000fe60000000200 */
[----:B------:R-:W-:Y:S01]  /*a5f0*/  MOV R4, UR4 ;  /* 0x0000000400047c02 */ /* 0x000fe20008000f00 */
[----:B------:R3:W-:Y:S01]  /*a600*/  STSM.16.M88.4 [R3+-0x4000], R144 ;  /* 0xffc0009003007844 */ /* 0x0007e20000000200 */
[----:B------:R-:W-:Y:S01]  /*a610*/  IMAD.U32 R5, RZ, RZ, UR5 ;  /* 0x00000005ff057e24 */ /* 0x000fe2000f8e00ff */
[----:B------:R-:W-:Y:S01]  /*a620*/  @UP0 ULDC.64 UR4, c[0x0][0x878] ;  /* 0x00021e0000040ab9 */ /* 0x000fe20000000a00 */
[----:B------:R-:W-:Y:S01]  /*a630*/  BAR.SYNC.DEFER_BLOCKING 0x1, 0x100 ;  /* 0x0044000000007b1d */ /* 0x000fe20000010000 */
[----:B------:R-:W-:-:S06]  /*a640*/  @UP0 UIMAD.WIDE UR4, UR41, 0x4, UR4 ;  /* 0x00000004290408a5 */ /* 0x000fcc000f8e0204 */
[----:B------:R-:W-:Y:S01]  /*a650*/  IMAD.U32 R6, RZ, RZ, UR4 ;  /* 0x00000004ff067e24 */ /* 0x000fe2000f8e00ff */
[----:B------:R-:W-:Y:S01]  /*a660*/  MOV R7, UR5 ;  /* 0x0000000500077c02 */ /* 0x000fe20008000f00 */
[----:B------:R-:W4:Y:S04]  /*a670*/  @P4 LDG.E R9, desc[UR38][R4.64] ;  /* 0x0000002604094981 */ /* 0x000f28000c1e1900 */
[----:B------:R5:W4:Y:S01]  /*a680*/  @P1 LDG.E R6, desc[UR38][R6.64] ;  /* 0x0000002606061981 */ /* 0x000b22000c1e1900 */
[----:B------:R-:W-:Y:S01]  /*a690*/  LEA.HI R19, R10, R13, RZ, 0x3 ;  /* 0x0000000d0a137211 */ /* 0x000fe200078f18ff */
[----:B------:R-:W-:-:S03]  /*a6a0*/  ULDC UR4, c[0x0][0x808] ;  /* 0x0002020000047ab9 */ /* 0x000fc60000000800 */
[----:B-1----:R-:W-:Y:S02]  /*a6b0*/  LOP3.LUT R0, R19, 0x1ffffff8, RZ, 0xc0, !PT ;  /* 0x1ffffff813007812 */ /* 0x002fe400078ec0ff */
[----:B------:R-:W-:-:S03]  /*a6c0*/  SHF.R.S32.HI R19, RZ, 0x3, R19 ;  /* 0x00000003ff137819 */ /* 0x000fc60000011413 */
[----:B------:R-:W-:Y:S01]  /*a6d0*/  IMAD.IADD R0, R13, 0x1, -R0 ;  /* 0x000000010d007824 */ /* 0x000fe200078e0a00 */
[----:B-----5:R-:W-:Y:S01]  /*a6e0*/  LEA.HI R7, R10, R13, RZ, 0x6 ;  /* 0x0000000d0a077211 */ /* 0x020fe200078f30ff */
[----:B--2---:R-:W-:-:S03]  /*a6f0*/  IMAD.SHL.U32 R2, R19, 0x40, RZ ;  /* 0x0000004013027824 */ /* 0x004fc600078e00ff */
[----:B------:R-:W-:Y:S01]  /*a700*/  SHF.L.U32 R20, R0, 0x3, RZ ;  /* 0x0000000300147819 */ /* 0x000fe200000006ff */
[----:B------:R-:W-:Y:S01]  /*a710*/  IMAD.SHL.U32 R7, R7, 0x8, RZ ;  /* 0x0000000807077824 */ /* 0x000fe200078e00ff */
[----:B------:R-:W-:Y:S02]  /*a720*/  LOP3.LUT R11, R2, 0x1c0, RZ, 0xc0, !PT ;  /* 0x000001c0020b7812 */ /* 0x000fe400078ec0ff */
[----:B---3--:R-:W-:Y:S02]  /*a730*/  CS2R R2, SRZ ;  /* 0x0000000000027805 */ /* 0x008fe4000001ff00 */
[----:B------:R-:W-:Y:S02]  /*a740*/  LOP3.LUT R0, R11, 0x38, R20, 0xf8, !PT ;  /* 0x000000380b007812 */ /* 0x000fe400078ef814 */
[----:B------:R-:W-:-:S04]  /*a750*/  SHF.R.U32.HI R11, RZ, 0x3, R11 ;  /* 0x00000003ff0b7819 */ /* 0x000fc8000001160b */
[----:B------:R-:W-:-:S04]  /*a760*/  LOP3.LUT R0, R0, R11, RZ, 0x3c, !PT ;  /* 0x0000000b00007212 */ /* 0x000fc800078e3cff */
[----:B------:R-:W-:Y:S01]  /*a770*/  LOP3.LUT R0, R0, 0x7ffffe00, R7, 0xf8, !PT ;  /* 0x7ffffe0000007812 */ /* 0x000fe200078ef807 */
[--C-:B----4-:R-:W-:Y:S01]  /*a780*/  @P4 IMAD.MOV.U32 R2, RZ, RZ, R9.reuse ;  /* 0x000000ffff024224 */ /* 0x110fe200078e0009 */
[----:B------:R-:W-:Y:S02]  /*a790*/  @P4 SHF.R.S32.HI R3, RZ, 0x1f, R9 ;  /* 0x0000001fff034819 */ /* 0x000fe40000011409 */
[----:B------:R-:W-:Y:S02]  /*a7a0*/  @P1 R2UR UR4, R6 ;  /* 0x00000000060412ca */ /* 0x000fe400000e0000 */
[----:B------:R-:W-:Y:S01]  /*a7b0*/  IADD3 R16, P0, R19, R2, RZ ;  /* 0x0000000213107210 */ /* 0x000fe20007f1e0ff */
[----:B------:R-:W-:-:S12]  /*a7c0*/  @P1 BRA `(.L_x_3039) ;  /* 0x0000000000181947 */ /* 0x000fd80003800000 */
[----:B------:R-:W-:Y:S05]  /*a7d0*/  @!P4 BRA `(.L_x_3039) ;  /* 0x000000000014c947 */ /* 0x000fea0003800000 */
[----:B------:R-:W2:Y:S04]  /*a7e0*/  LDG.E R7, desc[UR38][R4.64] ;  /* 0x0000002604077981 */ /* 0x000ea8000c1e1900 */
[----:B------:R-:W3:Y:S01]  /*a7f0*/  LDG.E R6, desc[UR38][R4.64+0x4] ;  /* 0x0000042604067981 */ /* 0x000ee2000c1e1900 */
[----:B--2---:R-:W-:Y:S02]  /*a800*/  R2UR UR5, R7 ;  /* 0x00000000070572ca */ /* 0x004fe400000e0000 */
[----:B---3--:R-:W-:-:S13]  /*a810*/  R2UR UR4, R6 ;  /* 0x00000000060472ca */ /* 0x008fda00000e0000 */
[----:B------:R-:W-:-:S12]  /*a820*/  UIADD3 UR4, -UR5, UR4, URZ ;  /* 0x0000000405047290 */ /* 0x000fd8000fffe13f */
.L_x_3039:
[----:B------:R-:W-:Y:S01]  /*a830*/  LEA R0, R0, UR6, 0x1 ;  /* 0x0000000600007c11 */ /* 0x000fe2000f8e08ff */
[----:B------:R-:W1:Y:S01]  /*a840*/  LDC R31, c[0x0][0x83c] ;  /* 0x00020f00ff1f7b82 */ /* 0x000e620000000800 */
[----:B------:R-:W-:Y:S01]  /*a850*/  UIMAD UR4, UR37, -0x80, UR4 ;  /* 0xffffff80250478a4 */ /* 0x000fe2000f8e0204 */
[C---:B------:R-:W-:Y:S01]  /*a860*/  VIADD R2, R19.reuse, 0x20 ;  /* 0x0000002013027836 */ /* 0x040fe20000000000 */
[----:B------:R-:W-:Y:S01]  /*a870*/  USHF.R.S32.HI UR5, URZ, 0x1f, UR41 ;  /* 0x0000001f3f057899 */ /* 0x000fe20008011429 */
[----:B------:R2:W3:Y:S01]  /*a880*/  LDS.128 R12, [R0+0x1000] ;  /* 0x00100000000c7984 */ /* 0x0004e20000000c00 */
[----:B------:R-:W-:Y:S01]  /*a890*/  ULDC.64 UR6, c[0x0][0x850] ;  /* 0x0002140000067ab9 */ /* 0x000fe20000000a00 */
[C---:B------:R-:W-:Y:S01]  /*a8a0*/  LEA.HI.X.SX32 R17, R19.reuse, R3, 0x1, P0 ;  /* 0x0000000313117211 */ /* 0x040fe200000f0eff */
[----:B------:R-:W-:Y:S01]  /*a8b0*/  IMAD.U32 R3, RZ, RZ, UR6 ;  /* 0x00000006ff037e24 */ /* 0x000fe2000f8e00ff */
[----:B------:R2:W4:Y:S01]  /*a8c0*/  LDS.128 R8, [R0+0x2000] ;  /* 0x0020000000087984 */ /* 0x0005220000000c00 */
[----:B------:R-:W-:Y:S01]  /*a8d0*/  MOV R22, UR4 ;  /* 0x0000000400167c02 */ /* 0x000fe20008000f00 */
[----:B------:R-:W-:Y:S01]  /*a8e0*/  UIMAD UR4, UR46, UR6, URZ ;  /* 0x000000062e0472a4 */ /* 0x000fe2000f8e023f */
[--C-:B------:R-:W-:Y:S01]  /*a8f0*/  SHF.R.S32.HI R21, RZ, 0x1f, R20.reuse ;  /* 0x0000001fff157819 */ /* 0x100fe20000011414 */
[----:B------:R2:W2:Y:S01]  /*a900*/  LDS.128 R4, [R0+0x3000] ;  /* 0x0030000000047984 */ /* 0x0004a20000000c00 */
[----:B------:R-:W-:Y:S01]  /*a910*/  VIMNMX R22, R22, 0x80, PT ;  /* 0x0000008016167848 */ /* 0x000fe20003fe0100 */
[----:B------:R-:W2:Y:S01]  /*a920*/  LDC R33, c[0x0][0x80c] ;  /* 0x00020300ff217b82 */ /* 0x000ea20000000800 */
[----:B------:R-:W-:Y:S01]  /*a930*/  IMAD.U32 R30, RZ, RZ, UR5 ;  /* 0x00000005ff1e7e24 */ /* 0x000fe2000f8e00ff */
[----:B------:R-:W-:Y:S01]  /*a940*/  UIMAD UR4, UR40, UR7, UR4 ;  /* 0x00000007280472a4 */ /* 0x000fe2000f8e0204 */
[-C--:B------:R-:W-:Y:S01]  /*a950*/  ISETP.GE.AND P3, PT, R19, R22.reuse, PT ;  /* 0x000000161300720c */ /* 0x080fe20003f66270 */
[----:B------:R-:W-:Y:S01]  /*a960*/  IMAD.U32 R27, RZ, RZ, UR37 ;  /* 0x00000025ff1b7e24 */ /* 0x000fe2000f8e00ff */
[-C--:B------:R-:W-:Y:S01]  /*a970*/  ISETP.GE.AND P2, PT, R2, R22.reuse, PT ;  /* 0x000000160200720c */ /* 0x080fe20003f46270 */
[----:B------:R-:W-:Y:S01]  /*a980*/  IMAD.WIDE.U32 R2, R3, UR40, R20 ;  /* 0x0000002803027c25 */ /* 0x000fe2000f8e0014 */
[C---:B------:R-:W-:Y:S01]  /*a990*/  IADD3 R18, R19.reuse, 0x40, RZ ;  /* 0x0000004013127810 */ /* 0x040fe20007ffe0ff */
[----:B------:R-:W-:Y:S01]  /*a9a0*/  BSSY B0, `(.L_x_3040) ;  /* 0x000001c000007945 */ /* 0x000fe20003800000 */
[----:B------:R-:W-:Y:S01]  /*a9b0*/  SEL R30, R30, RZ, !P4 ;  /* 0x000000ff1e1e7207 */ /* 0x000fe20006000000 */
[----:B------:R-:W-:Y:S01]  /*a9c0*/  VIADD R19, R19, 0x60 ;  /* 0x0000006013137836 */ /* 0x000fe20000000000 */
[----:B-1----:R-:W-:Y:S01]  /*a9d0*/  ISETP.GE.OR P6, PT, R20, R31, P3 ;  /* 0x0000001f1400720c */ /* 0x002fe20001fc6670 */
[----:B------:R-:W-:Y:S01]  /*a9e0*/  IMAD.WIDE R26, R27, 0x80, R16 ;  /* 0x000000801b1a7825 */ /* 0x000fe200078e0210 */
[----:B------:R-:W-:Y:S01]  /*a9f0*/  IADD3 R3, R3, UR4, RZ ;  /* 0x0000000403037c10 */ /* 0x000fe2000fffe0ff */
[----:B------:R-:W-:Y:S01]  /*aa00*/  ULDC.64 UR4, c[0x0][0x858] ;  /* 0x0002160000047ab9 */ /* 0x000fe20000000a00 */
[----:B------:R-:W-:Y:S01]  /*aa10*/  ISETP.GE.AND P1, PT, R18, R22, PT ;  /* 0x000000161200720c */ /* 0x000fe20003f26270 */
[----:B------:R-:W-:Y:S01]  /*aa20*/  IMAD R18, R30, UR4, RZ ;  /* 0x000000041e127c24 */ /* 0x000fe2000f8e02ff */
[----:B------:R-:W-:-:S02]  /*aa30*/  SEL R35, RZ, UR41, P4 ;  /* 0x00000029ff237c07 */ /* 0x000fc4000a000000 */
[----:B------:R-:W-:Y:S02]  /*aa40*/  ISETP.GE.AND P0, PT, R19, R22, PT ;  /* 0x000000161300720c */ /* 0x000fe40003f06270 */
[CC--:B------:R-:W-:Y:S01]  /*aa50*/  ISETP.GE.OR P5, PT, R20.reuse, R31.reuse, P2 ;  /* 0x0000001f1400720c */ /* 0x0c0fe200017a6670 */
[C---:B------:R-:W-:Y:S01]  /*aa60*/  IMAD R23, R35.reuse, UR5, R18 ;  /* 0x0000000523177c24 */ /* 0x040fe2000f8e0212 */
[----:B------:R-:W-:Y:S01]  /*aa70*/  ISETP.GE.OR P4, PT, R20, R31, P1 ;  /* 0x0000001f1400720c */ /* 0x000fe20000f86670 */
[----:B------:R-:W-:-:S04]  /*aa80*/  IMAD.WIDE.U32 R28, R35, UR4, R2 ;  /* 0x00000004231c7c25 */ /* 0x000fc8000f8e0002 */
        /* <DEDUP_REMOVED lines=13> */
.L_x_3041:
[----:B------:R-:W-:Y:S05]  /*ab60*/  BSYNC B0 ;  /* 0x0000000000007941 */ /* 0x000fea0003800000 */
.L_x_3040:
[----:B-1----:R1:W2:Y:S01]  /*ab70*/  LDS.128 R16, [R0+0x5000] ;  /* 0x0050000000107984 */ /* 0x0022a20000000c00 */
[----:B------:R-:W-:Y:S01]  /*ab80*/  BSSY B0, `(.L_x_3042) ;  /* 0x0000010000007945 */ /* 0x000fe20003800000 */
[----:B------:R-:W-:-:S03]  /*ab90*/  ISETP.GE.OR P6, PT, R20, R31, P0 ;  /* 0x0000001f1400720c */ /* 0x000fc600007c6670 */
[----:B------:R-:W-:Y:S10]  /*aba0*/  @P5 BRA `(.L_x_3043) ;  /* 0x0000000000345947 */ /* 0x000ff40003800000 */
[----:B------:R-:W-:Y:S01]  /*abb0*/  IADD3 R25, P5, R26, 0x20, RZ ;  /* 0x000000201a197810 */ /* 0x000fe20007fbe0ff */
[----:B------:R-:W-:Y:S01]  /*abc0*/  ULDC.64 UR4, c[0x0][0x848] ;  /* 0x0002120000047ab9 */ /* 0x000fe20000000a00 */
[----:B------:R-:W-:-:S03]  /*abd0*/  IMAD.MOV.U32 R3, RZ, RZ, R23 ;  /* 0x000000ffff037224 */ /* 0x000fc600078e0017 */
[----:B------:R-:W-:-:S04]  /*abe0*/  IMAD.X R2, RZ, RZ, R27, P5 ;  /* 0x000000ffff027224 */ /* 0x000fc800028e061b */
[----:B------:R-:W-:Y:S01]  /*abf0*/  IMAD R24, R2, UR4, RZ ;  /* 0x0000000402187c24 */ /* 0x000fe2000f8e02ff */
[----:B------:R-:W-:-:S05]  /*ac00*/  MOV R2, R28 ;  /* 0x0000001c00027202 */ /* 0x000fca0000000f00 */
[----:B------:R-:W-:-:S04]  /*ac10*/  IMAD.WIDE.U32 R2, R25, UR4, R2 ;  /* 0x0000000419027c25 */ /* 0x000fc8000f8e0002 */
[----:B------:R-:W-:Y:S01]  /*ac20*/  IMAD R25, R25, UR5, R24 ;  /* 0x0000000519197c24 */ /* 0x000fe2000f8e0218 */
[----:B------:R-:W-:Y:S02]  /*ac30*/  ULDC.64 UR4, c[0x0][0x830] ;  /* 0x00020c0000047ab9 */ /* 0x000fe40000000a00 */
[----:B------:R-:W-:Y:S01]  /*ac40*/  LEA R24, P5, R2, UR4, 0x1 ;  /* 0x0000000402187c11 */ /* 0x000fe2000f8a08ff */
[----:B------:R-:W-:-:S05]  /*ac50*/  IMAD.IADD R3, R3, 0x1, R25 ;  /* 0x0000000103037824 */ /* 0x000fca00078e0219 */
[----:B------:R-:W-:-:S05]  /*ac60*/  LEA.HI.X R25, R2, UR5, R3, 0x1, P5 ;  /* 0x0000000502197c11 */ /* 0x000fca000a8f0c03 */
[----:B--2---:R3:W-:Y:S02]  /*ac70*/  STG.E.128 desc[UR38][R24.64], R16 ;  /* 0x0000001018007986 */ /* 0x0047e4000c101d26 */
.L_x_3043:
[----:B------:R-:W-:Y:S05]  /*ac80*/  BSYNC B0 ;  /* 0x0000000000007941 */ /* 0x000fea0003800000 */
.L_x_3042:
[----:B--23--:R2:W3:Y:S01]  /*ac90*/  LDS.128 R16, [R0+0x6000] ;  /* 0x0060000000107984 */ /* 0x00c4e20000000c00 */
[----:B------:R-:W-:Y:S04]  /*aca0*/  BSSY B0, `(.L_x_3044) ;  /* 0x000000f000007945 */ /* 0x000fe80003800000 */
[----:B------:R-:W-:Y:S05]  /*acb0*/  @P4 BRA `(.L_x_3045) ;  /* 0x0000000000344947 */ /* 0x000fea0003800000 */
[----:B------:R-:W-:Y:S01]  /*acc0*/  IADD3 R25, P4, R26, 0x40, RZ ;  /* 0x000000401a197810 */ /* 0x000fe20007f9e0ff */
[----:B------:R-:W-:Y:S01]  /*acd0*/  ULDC.64 UR4, c[0x0][0x848] ;  /* 0x0002120000047ab9 */ /* 0x000fe20000000a00 */
[----:B------:R-:W-:Y:S02]  /*ace0*/  IMAD.MOV.U32 R3, RZ, RZ, R23 ;  /* 0x000000ffff037224 */ /* 0x000fe400078e0017 */
[----:B------:R-:W-:-:S05]  /*acf0*/  IADD3.X R2, RZ, R27, RZ, P4, !PT ;  /* 0x0000001bff027210 */ /* 0x000fca00027fe4ff */
[----:B------:R-:W-:Y:S02]  /*ad00*/  IMAD R24, R2, UR4, RZ ;  /* 0x0000000402187c24 */ /* 0x000fe4000f8e02ff */
[----:B------:R-:W-:-:S04]  /*ad10*/  IMAD.MOV.U32 R2, RZ, RZ, R28 ;  /* 0x000000ffff027224 */ /* 0x000fc800078e001c */
[----:B------:R-:W-:-:S04]  /*ad20*/  IMAD.WIDE.U32 R2, R25, UR4, R2 ;  /* 0x0000000419027c25 */ /* 0x000fc8000f8e0002 */
[----:B------:R-:W-:Y:S01]  /*ad30*/  IMAD R25, R25, UR5, R24 ;  /* 0x0000000519197c24 */ /* 0x000fe2000f8e0218 */
[----:B------:R-:W-:Y:S02]  /*ad40*/  ULDC.64 UR4, c[0x0][0x830] ;  /* 0x00020c0000047ab9 */ /* 0x000fe40000000a00 */
[----:B------:R-:W-:Y:S02]  /*ad50*/  LEA R24, P4, R2, UR4, 0x1 ;  /* 0x0000000402187c11 */ /* 0x000fe4000f8808ff */
[----:B------:R-:W-:-:S04]  /*ad60*/  IADD3 R3, R3, R25, RZ ;  /* 0x0000001903037210 */ /* 0x000fc80007ffe0ff */
[----:B------:R-:W-:-:S05]  /*ad70*/  LEA.HI.X R25, R2, UR5, R3, 0x1, P4 ;  /* 0x0000000502197c11 */ /* 0x000fca000a0f0c03 */
[----:B---3--:R4:W-:Y:S02]  /*ad80*/  STG.E.128 desc[UR38][R24.64], R16 ;  /* 0x0000001018007986 */ /* 0x0089e4000c101d26 */
.L_x_3045:
[----:B------:R-:W-:Y:S05]  /*ad90*/  BSYNC B0 ;  /* 0x0000000000007941 */ /* 0x000fea0003800000 */
.L_x_3044:
[----:B---34-:R3:W4:Y:S01]  /*ada0*/  LDS.128 R16, [R0+0x7000] ;  /* 0x0070000000107984 */ /* 0x0187220000000c00 */
[----:B------:R-:W-:Y:S04]  /*adb0*/  BSSY B0, `(.L_x_3046) ;  /* 0x000000f000007945 */ /* 0x000fe80003800000 */
[----:B------:R-:W-:Y:S05]  /*adc0*/  @P6 BRA `(.L_x_3047) ;  /* 0x0000000000346947 */ /* 0x000fea0003800000 */
[----:B------:R-:W-:Y:S01]  /*add0*/  IADD3 R25, P4, R26, 0x60, RZ ;  /* 0x000000601a197810 */ /* 0x000fe20007f9e0ff */
[----:B------:R-:W-:Y:S01]  /*ade0*/  ULDC.64 UR4, c[0x0][0x848] ;  /* 0x0002120000047ab9 */ /* 0x000fe20000000a00 */
[----:B------:R-:W-:-:S03]  /*adf0*/  MOV R3, R23 ;  /* 0x0000001700037202 */ /* 0x000fc60000000f00 */
[----:B------:R-:W-:-:S04]  /*ae00*/  IMAD.X R2, RZ, RZ, R27, P4 ;  /* 0x000000ffff027224 */ /* 0x000fc800020e061b */
[----:B------:R-:W-:Y:S02]  /*ae10*/  IMAD R22, R2, UR4, RZ ;  /* 0x0000000402167c24 */ /* 0x000fe4000f8e02ff */
[----:B------:R-:W-:-:S04]  /*ae20*/  IMAD.MOV.U32 R2, RZ, RZ, R28 ;  /* 0x000000ffff027224 */ /* 0x000fc800078e001c */
[----:B------:R-:W-:-:S04]  /*ae30*/  IMAD.WIDE.U32 R2, R25, UR4, R2 ;  /* 0x0000000419027c25 */ /* 0x000fc8000f8e0002 */
[----:B------:R-:W-:Y:S01]  /*ae40*/  IMAD R25, R25, UR5, R22 ;  /* 0x0000000519197c24 */ /* 0x000fe2000f8e0216 */
[----:B------:R-:W-:Y:S02]  /*ae50*/  ULDC.64 UR4, c[0x0][0x830] ;  /* 0x00020c0000047ab9 */ /* 0x000fe40000000a00 */
[----:B------:R-:W-:Y:S01]  /*ae60*/  LEA R22, P4, R2, UR4, 0x1 ;  /* 0x0000000402167c11 */ /* 0x000fe2000f8808ff */
[----:B------:R-:W-:-:S05]  /*ae70*/  IMAD.IADD R3, R3, 0x1, R25 ;  /* 0x0000000103037824 */ /* 0x000fca00078e0219 */
[----:B------:R-:W-:-:S05]  /*ae80*/  LEA.HI.X R23, R2, UR5, R3, 0x1, P4 ;  /* 0x0000000502177c11 */ /* 0x000fca000a0f0c03 */
[----:B----4-:R4:W-:Y:S02]  /*ae90*/  STG.E.128 desc[UR38][R22.64], R16 ;  /* 0x0000001016007986 */ /* 0x0109e4000c101d26 */
.L_x_3047:
[----:B------:R-:W-:Y:S05]  /*aea0*/  BSYNC B0 ;  /* 0x0000000000007941 */ /* 0x000fea0003800000 */
.L_x_3046:
[----:B----4-:R4:W1:Y:S01]  /*aeb0*/  LDS.128 R16, [R0] ;  /* 0x0000000000107984 */ /* 0x0108620000000c00 */
[----:B------:R-:W-:Y:S01]  /*aec0*/  ULDC.64 UR6, c[0x0][0x820] ;  /* 0x0002080000067ab9 */ /* 0x000fe20000000a00 */
[CC--:B------:R-:W-:Y:S01]  /*aed0*/  ISETP.GE.OR P3, PT, R20.reuse, R33.reuse, P3 ;  /* 0x000000211400720c */ /* 0x0c0fe20001f66670 */
[----:B------:R-:W-:Y:S02]  /*aee0*/  UIMAD UR4, UR46, UR6, URZ ;  /* 0x000000062e0472a4 */ /* 0x000fe4000f8e023f */
[----:B------:R-:W-:Y:S01]  /*aef0*/  IMAD.U32 R3, RZ, RZ, UR6 ;  /* 0x00000006ff037e24 */ /* 0x000fe2000f8e00ff */
[----:B------:R-:W-:Y:S01]  /*af00*/  BSSY B0, `(.L_x_3048) ;  /* 0x0000017000007945 */ /* 0x000fe20003800000 */
[CC--:B------:R-:W-:Y:S01]  /*af10*/  ISETP.GE.OR P2, PT, R20.reuse, R33.reuse, P2 ;  /* 0x000000211400720c */ /* 0x0c0fe20001746670 */
[----:B------:R-:W-:Y:S02]  /*af20*/  UIMAD UR4, UR40, UR7, UR4 ;  /* 0x00000007280472a4 */ /* 0x000fe4000f8e0204 */
[----:B------:R-:W-:Y:S01]  /*af30*/  IMAD.WIDE.U32 R2, R3, UR40, R20 ;  /* 0x0000002803027c25 */ /* 0x000fe2000f8e0014 */
[----:B------:R-:W-:-:S02]  /*af40*/  ISETP.GE.OR P1, PT, R20, R33, P1 ;  /* 0x000000211400720c */ /* 0x000fc40000f26670 */
[----:B------:R-:W-:Y:S02]  /*af50*/  ISETP.GE.OR P0, PT, R20, R33, P0 ;  /* 0x000000211400720c */ /* 0x000fe40000706670 */
[----:B------:R-:W-:Y:S01]  /*af60*/  IADD3 R3, R3, UR4, RZ ;  /* 0x0000000403037c10 */ /* 0x000fe2000fffe0ff */
[----:B------:R-:W-:Y:S02]  /*af70*/  ULDC.64 UR4, c[0x0][0x828] ;  /* 0x00020a0000047ab9 */ /* 0x000fe40000000a00 */
[----:B------:R-:W-:Y:S02]  /*af80*/  IMAD R21, R30, UR4, RZ ;  /* 0x000000041e157c24 */ /* 0x000fe4000f8e02ff */
[----:B------:R-:W-:-:S04]  /*af90*/  IMAD.WIDE.U32 R24, R35, UR4, R2 ;  /* 0x0000000423187c25 */ /* 0x000fc8000f8e0002 */
[----:B------:R-:W-:-:S04]  /*afa0*/  IMAD R21, R35, UR5, R21 ;  /* 0x0000000523157c24 */ /* 0x000fc8000f8e0215 */
[----:B------:R-:W-:Y:S01]  /*afb0*/  IMAD.IADD R21, R25, 0x1, R21 ;  /* 0x0000000119157824 */ /* 0x000fe200078e0215 */
[----:B----4-:R-:W-:Y:S06]  /*afc0*/  @P3 BRA `(.L_x_3049) ;  /* 0x0000000000283947 */ /* 0x010fec0003800000 */
        /* <DEDUP_REMOVED lines=10> */
.L_x_3049:
[----:B------:R-:W-:Y:S05]  /*b070*/  BSYNC B0 ;  /* 0x0000000000007941 */ /* 0x000fea0003800000 */
.L_x_3048:
[----:B------:R-:W-:Y:S04]  /*b080*/  BSSY B0, `(.L_x_3050) ;  /* 0x000000f000007945 */ /* 0x000fe80003800000 */
[----:B------:R-:W-:Y:S05]  /*b090*/  @P2 BRA `(.L_x_3051) ;  /* 0x0000000000342947 */ /* 0x000fea0003800000 */
[----:B-1--4-:R-:W-:Y:S01]  /*b0a0*/  IADD3 R17, P2, R26, 0x20, RZ ;  /* 0x000000201a117810 */ /* 0x012fe20007f5e0ff */
[----:B------:R-:W-:Y:S01]  /*b0b0*/  ULDC.64 UR4, c[0x0][0x818] ;  /* 0x0002060000047ab9 */ /* 0x000fe20000000a00 */
[----:B------:R-:W-:Y:S01]  /*b0c0*/  MOV R3, R21 ;  /* 0x0000001500037202 */ /* 0x000fe20000000f00 */
[----:B------:R-:W-:Y:S02]  /*b0d0*/  IMAD.MOV.U32 R2, RZ, RZ, R24 ;  /* 0x000000ffff027224 */ /* 0x000fe400078e0018 */
[----:B--23--:R-:W-:Y:S02]  /*b0e0*/  IMAD.X R0, RZ, RZ, R27, P2 ;  /* 0x000000ffff007224 */ /* 0x00cfe400010e061b */
        /* <DEDUP_REMOVED lines=8> */
.L_x_3051:
[----:B------:R-:W-:Y:S05]  /*b170*/  BSYNC B0 ;  /* 0x0000000000007941 */ /* 0x000fea0003800000 */
.L_x_3050:
[----:B------:R-:W-:Y:S04]  /*b180*/  BSSY B0, `(.L_x_3052) ;  /* 0x000000f000007945 */ /* 0x000fe80003800000 */
[----:B------:R-:W-:Y:S05]  /*b190*/  @P1 BRA `(.L_x_3053) ;  /* 0x0000000000341947 */ /* 0x000fea0003800000 */
[----:B-1----:R-:W-:Y:S01]  /*b1a0*/  IADD3 R13, P1, R26, 0x40, RZ ;  /* 0x000000401a0d7810 */ /* 0x002fe20007f3e0ff */
        /* <DEDUP_REMOVED lines=12> */
.L_x_3053:
[----:B------:R-:W-:Y:S05]  /*b270*/  BSYNC B0 ;  /* 0x0000000000007941 */ /* 0x000fea0003800000 */
.L_x_3052:
[----:B------:R-:W-:Y:S05]  /*b280*/  @P0 BRA `(.L_x_3001) ;  /* 0x0000004800240947 */ /* 0x000fea0003800000 */
[----:B-1----:R-:W-:Y:S01]  /*b290*/  IADD3 R9, P0, R26, 0x60, RZ ;  /* 0x000000601a097810 */ /* 0x002fe20007f1e0ff */
[----:B------:R-:W-:Y:S01]  /*b2a0*/  ULDC.64 UR4, c[0x0][0x818] ;  /* 0x0002060000047ab9 */ /* 0x000fe20000000a00 */
[----:B------:R-:W-:Y:S02]  /*b2b0*/  IMAD.MOV.U32 R2, RZ, RZ, R24 ;  /* 0x000000ffff027224 */ /* 0x000fe400078e0018 */
[----:B--23--:R-:W-:Y:S01]  /*b2c0*/  IADD3.X R0, RZ, R27, RZ, P0, !PT ;  /* 0x0000001bff007210 */ /* 0x00cfe200007fe4ff */
        /* <DEDUP_REMOVED lines=8> */
[----:B------:R1:W-:Y:S01]  /*b350*/  STG.E.128 desc[UR38][R8.64], R4 ;  /* 0x0000000408007986 */ /* 0x0003e2000c101d26 */
[----:B------:R-:W-:Y:S05]  /*b360*/  BRA `(.L_x_3001) ;  /* 0x0000004400ec7947 */ /* 0x000fea0003800000 */
.L_x_3038:
[----:B------:R-:W-:Y:S01]  /*b370*/  ULDC.64 UR4, c[0x0][0x870] ;  /* 0x00021c0000047ab9 */ /* 0x000fe20000000a00 */
[----:B------:R-:W-:Y:S01]  /*b380*/  ULDC.64 UR6, c[0x0][0x870] ;  /* 0x00021c0000067ab9 */ /* 0x000fe20000000a00 */
[----:B------:R-:W-:Y:S01]  /*b390*/  UIMAD.WIDE UR4, UR41, 0x4, UR4 ;  /* 0x00000004290478a5 */ /* 0x000fe2000f8e0204 */
[----:B------:R-:W-:-:S04]  /*b3a0*/  ISETP.NE.U32.AND P0, PT, RZ, UR6, PT ;  /* 0x00000006ff007c0c */ /* 0x000fc8000bf05070 */
[----:B------:R-:W-:Y:S01]  /*b3b0*/  ISETP.NE.AND.EX P4, PT, RZ, UR7, PT, P0 ;  /* 0x00000007ff007c0c */ /* 0x000fe2000bf85300 */
[----:B------:R-:W-:Y:S02]  /*b3c0*/  IMAD.U32 R4, RZ, RZ, UR4 ;  /* 0x00000004ff047e24 */ /* 0x000fe4000f8e00ff */
[----:B------:R-:W-:Y:S01]  /*b3d0*/  IMAD.U32 R5, RZ, RZ, UR5 ;  /* 0x00000005ff057e24 */ /* 0x000fe2000f8e00ff */
[----:B------:R-:W-:Y:S02]  /*b3e0*/  ULDC.64 UR4, c[0x0][0x878] ;  /* 0x00021e0000047ab9 */ /* 0x000fe40000000a00 */
[----:B------:R-:W-:-:S04]  /*b3f0*/  UISETP.NE.U32.AND UP0, UPT, UR4, URZ, UPT ;  /* 0x0000003f0400728c */ /* 0x000fc8000bf05070 */
[----:B------:R-:W-:-:S03]  /*b400*/  UISETP.NE.AND.EX UP0, UPT, UR5, URZ, UPT, UP0 ;  /* 0x0000003f0500728c */ /* 0x000fc6000bf05300 */
[----:B--2---:R-:W2:Y:S01]  /*b410*/  @P4 LDG.E R9, desc[UR38][R4.64] ;  /* 0x0000002604094981 */ /* 0x004ea2000c1e1900 */
[----:B------:R-:W-:Y:S02]  /*b420*/  ULDC UR6, c[0x0][0x808] ;  /* 0x0002020000067ab9 */ /* 0x000fe40000000800 */
[----:B------:R-:W-:Y:S02]  /*b430*/  PLOP3.LUT P1, PT, PT, PT, UP0, 0x80, 0x0 ;  /* 0x000000000000781c */ /* 0x000fe40003f2f008 */
[----:B------:R-:W-:-:S03]  /*b440*/  MOV R0, UR6 ;  /* 0x0000000600007c02 */ /* 0x000fc60008000f00 */
[----:B------:R-:W-:Y:S02]  /*b450*/  @UP0 ULDC.64 UR4, c[0x0][0x878] ;  /* 0x00021e0000040ab9 */ /* 0x000fe40000000a00 */
[----:B------:R-:W-:-:S06]  /*b460*/  @UP0 UIMAD.WIDE UR4, UR41, 0x4, UR4 ;  /* 0x00000004290408a5 */ /* 0x000fcc000f8e0204 */
[----:B------:R-:W-:Y:S02]  /*b470*/  IMAD.U32 R6, RZ, RZ, UR4 ;  /* 0x00000004ff067e24 */ /* 0x000fe4000f8e00ff */
[----:B------:R-:W-:-:S05]  /*b480*/  IMAD.U32 R7, RZ, RZ, UR5 ;  /* 0x00000005ff077e24 */ /* 0x000fca000f8e00ff */
[----:B------:R3:W5:Y:S01]  /*b490*/  @P1 LDG.E R0, desc[UR38][R6.64] ;  /* 0x0000002606001981 */ /* 0x000762000c1e1900 */
[----:B------:R-:W4:Y:S02]  /*b4a0*/  S2R R2, SR_TID.X ;  /* 0x0000000000027919 */ /* 0x000f240000002100 */
[----:B----4-:R-:W-:Y:S02]  /*b4b0*/  IADD3 R8, R2, -0x80, RZ ;  /* 0xffffff8002087810 */ /* 0x010fe40007ffe0ff */
[----:B------:R-:W-:Y:S02]  /*b4c0*/  CS2R R2, SRZ ;  /* 0x0000000000027805 */ /* 0x000fe4000001ff00 */
[----:B------:R-:W-:-:S04]  /*b4d0*/  SHF.R.S32.HI R11, RZ, 0x1f, R8 ;  /* 0x0000001fff0b7819 */ /* 0x000fc80000011408 */
[----:B------:R-:W-:-:S04]  /*b4e0*/  LEA.HI R11, R11, R8, RZ, 0x3 ;  /* 0x000000080b0b7211 */ /* 0x000fc800078f18ff */
[----:B-1----:R-:W-:Y:S02]  /*b4f0*/  SHF.R.S32.HI R13, RZ, 0x3, R11 ;  /* 0x00000003ff0d7819 */ /* 0x002fe4000001140b */
[----:B------:R-:W-:-:S05]  /*b500*/  LOP3.LUT R11, R11, 0x1ffffff8, RZ, 0xc0, !PT ;  /* 0x1ffffff80b0b7812 */ /* 0x000fca00078ec0ff */
[----:B------:R-:W-:Y:S02]  /*b510*/  IMAD.IADD R11, R8, 0x1, -R11 ;  /* 0x00000001080b7824 */ /* 0x000fe400078e0a0b */
[--C-:B--2---:R-:W-:Y:S01]  /*b520*/  @P4 IMAD.MOV.U32 R2, RZ, RZ, R9.reuse ;  /* 0x000000ffff024224 */ /* 0x104fe200078e0009 */
[----:B------:R-:W-:Y:S02]  /*b530*/  @P4 SHF.R.S32.HI R3, RZ, 0x1f, R9 ;  /* 0x0000001fff034819 */ /* 0x000fe40000011409 */
[----:B------:R-:W-:Y:S02]  /*b540*/  MOV R9, UR37 ;  /* 0x0000002500097c02 */ /* 0x000fe40008000f00 */
[----:B------:R-:W-:-:S04]  /*b550*/  IADD3 R2, P0, R13, R2, RZ ;  /* 0x000000020d027210 */ /* 0x000fc80007f1e0ff */
[----:B------:R-:W-:Y:S01]  /*b560*/  LEA.HI.X.SX32 R3, R13, R3, 0x1, P0 ;  /* 0x000000030d037211 */ /* 0x000fe200000f0eff */
[----:B---3--:R-:W-:Y:S08]  /*b570*/  @P1 BRA `(.L_x_3054) ;  /* 0x0000000000101947 */ /* 0x008ff00003800000 */
[----:B------:R-:W-:Y:S05]  /*b580*/  @!P4 BRA `(.L_x_3054) ;  /* 0x00000000000cc947 */ /* 0x000fea0003800000 */
[----:B------:R-:W2:Y:S04]  /*b590*/  LDG.E R7, desc[UR38][R4.64] ;  /* 0x0000002604077981 */ /* 0x000ea8000c1e1900 */
[----:B-----5:R-:W2:Y:S02]  /*b5a0*/  LDG.E R0, desc[UR38][R4.64+0x4] ;  /* 0x0000042604007981 */ /* 0x020ea4000c1e1900 */
[----:B--2---:R-:W-:-:S07]  /*b5b0*/  IMAD.IADD R0, R0, 0x1, -R7 ;  /* 0x0000000100007824 */ /* 0x004fce00078e0a07 */
.L_x_3054:
[----:B------:R-:W1:Y:S01]  /*b5c0*/  LDC R17, c[0x0][0x80c] ;  /* 0x00020300ff117b82 */ /* 0x000e620000000800 */
[----:B------:R-:W-:Y:S01]  /*b5d0*/  IMAD.SHL.U32 R10, R11, 0x8, RZ ;  /* 0x000000080b0a7824 */ /* 0x000fe200078e00ff */
[----:B------:R-:W-:Y:S01]  /*b5e0*/  USHF.R.S32.HI UR5, URZ, 0x1f, UR41 ;  /* 0x0000001f3f057899 */ /* 0x000fe20008011429 */
[----:B-----5:R-:W-:Y:S01]  /*b5f0*/  IMAD R0, R9, -0x80, R0 ;  /* 0xffffff8009007824 */ /* 0x020fe200078e0200 */
[----:B------:R-:W-:Y:S01]  /*b600*/  ULDC.64 UR6, c[0x0][0x820] ;  /* 0x0002080000067ab9 */ /* 0x000fe20000000a00 */
[C---:B------:R-:W-:Y:S01]  /*b610*/  IADD3 R5, R13.reuse, 0x20, RZ ;  /* 0x000000200d057810 */ /* 0x040fe20007ffe0ff */
[----:B------:R-:W-:Y:S01]  /*b620*/  UIMAD UR4, UR46, UR6, URZ ;  /* 0x000000062e0472a4 */ /* 0x000fe2000f8e023f */
[--C-:B------:R-:W-:Y:S01]  /*b630*/  SHF.R.S32.HI R11, RZ, 0x1f, R10.reuse ;  /* 0x0000001fff0b7819 */ /* 0x100fe2000001140a */
[----:B------:R-:W2:Y:S01]  /*b640*/  LDC R19, c[0x0][0x83c] ;  /* 0x00020f00ff137b82 */ /* 0x000ea20000000800 */
[----:B------:R-:W-:Y:S01]  /*b650*/  IMAD.U32 R7, RZ, RZ, UR6 ;  /* 0x00000006ff077e24 */ /* 0x000fe2000f8e00ff */
[-C--:B------:R-:W-:Y:S01]  /*b660*/  ISETP.GE.AND P3, PT, R13, R0.reuse, PT ;  /* 0x000000000d00720c */ /* 0x080fe20003f66270 */
[----:B------:R-:W-:Y:S01]  /*b670*/  IMAD.U32 R12, RZ, RZ, UR5 ;  /* 0x00000005ff0c7e24 */ /* 0x000fe2000f8e00ff */
[----:B------:R-:W-:Y:S01]  /*b680*/  UIMAD UR4, UR40, UR7, UR4 ;  /* 0x00000007280472a4 */ /* 0x000fe2000f8e0204 */
[----:B------:R-:W-:Y:S01]  /*b690*/  ISETP.GE.AND P2, PT, R5, R0, PT ;  /* 0x000000000500720c */ /* 0x000fe20003f46270 */
[----:B------:R-:W-:Y:S01]  /*b6a0*/  IMAD.WIDE.U32 R4, R7, UR40, R10 ;  /* 0x0000002807047c25 */ /* 0x000fe2000f8e000a */
[----:B------:R-:W-:Y:S01]  /*b6b0*/  SEL R15, RZ, UR41, P4 ;  /* 0x00000029ff0f7c07 */ /* 0x000fe2000a000000 */
[----:B------:R-:W-:Y:S01]  /*b6c0*/  BSSY B0, `(.L_x_3055) ;  /* 0x000001c000007945 */ /* 0x000fe20003800000 */
[----:B------:R-:W-:Y:S01]  /*b6d0*/  SEL R12, R12, RZ, !P4 ;  /* 0x000000ff0c0c7207 */ /* 0x000fe20006000000 */
[C---:B------:R-:W-:Y:S01]  /*b6e0*/  VIADD R7, R13.reuse, 0x40 ;  /* 0x000000400d077836 */ /* 0x040fe20000000000 */
[----:B------:R-:W-:Y:S01]  /*b6f0*/  IADD3 R13, R13, 0x60, RZ ;  /* 0x000000600d0d7810 */ /* 0x000fe20007ffe0ff */
[----:B------:R-:W-:Y:S01]  /*b700*/  VIADD R5, R5, UR4 ;  /* 0x0000000405057c36 */ /* 0x000fe20008000000 */
[----:B------:R-:W-:-:S02]  /*b710*/  ULDC.64 UR4, c[0x0][0x828] ;  /* 0x00020a0000047ab9 */ /* 0x000fc40000000a00 */
[-C--:B------:R-:W-:Y:S01]  /*b720*/  ISETP.GE.AND P1, PT, R7, R0.reuse, PT ;  /* 0x000000000700720c */ /* 0x080fe20003f26270 */
[----:B------:R-:W-:Y:S01]  /*b730*/  IMAD.WIDE.U32 R8, R15, UR4, R4 ;  /* 0x000000040f087c25 */ /* 0x000fe2000f8e0004 */
[-C--:B-1----:R-:W-:Y:S02]  /*b740*/  ISETP.GE.OR P6, PT, R10, R17.reuse, P3 ;  /* 0x000000110a00720c */ /* 0x082fe40001fc6670 */
[----:B------:R-:W-:Y:S01]  /*b750*/  ISETP.GE.AND P0, PT, R13, R0, PT ;  /* 0x000000000d00720c */ /* 0x000fe20003f06270 */
[----:B------:R-:W-:Y:S01]  /*b760*/  IMAD R0, R12, UR4, RZ ;  /* 0x000000040c007c24 */ /* 0x000fe2000f8e02ff */
[----:B------:R-:W-:Y:S02]  /*b770*/  MOV R7, UR37 ;  /* 0x0000002500077c02 */ /* 0x000fe40008000f00 */
[CC--:B------:R-:W-:Y:S01]  /*b780*/  ISETP.GE.OR P5, PT, R10.reuse, R17.reuse, P2 ;  /* 0x000000110a00720c */ /* 0x0c0fe200017a6670 */
[----:B------:R-:W-:Y:S01]  /*b790*/  IMAD R13, R15, UR5, R0 ;  /* 0x000000050f0d7c24 */ /* 0x000fe2000f8e0200 */
[----:B------:R-:W-:Y:S01]  /*b7a0*/  ISETP.GE.OR P4, PT, R10, R17, P1 ;  /* 0x000000110a00720c */ /* 0x000fe20000f86670 */
[----:B------:R-:W-:-:S04]  /*b7b0*/  IMAD.WIDE R6, R7, 0x80, R2 ;  /* 0x0000008007067825 */ /* 0x000fc800078e0202 */
[----:B------:R-:W-:Y:S01]  /*b7c0*/  IMAD.IADD R5, R9, 0x1, R13 ;  /* 0x0000000109057824 */ /* 0x000fe200078e020d */
[----:B--2---:R-:W-:Y:S07]  /*b7d0*/  @P6 BRA `(.L_x_3056) ;  /* 0x0000000000286947 */ /* 0x004fee0003800000 */
        /* <DEDUP_REMOVED lines=10> */
.L_x_3056:
[----:B------:R-:W-:Y:S05]  /*b880*/  BSYNC B0 ;  /* 0x0000000000007941 */ /* 0x000fea0003800000 */
.L_x_3055:
        /* <DEDUP_REMOVED lines=16> */
.L_x_3058:
[----:B------:R-:W-:Y:S05]  /*b990*/  BSYNC B0 ;  /* 0x0000000000007941 */ /* 0x000fea0003800000 */
.L_x_3057:
        /* <DEDUP_REMOVED lines=15> */
.L_x_3060:
[----:B------:R-:W-:Y:S05]  /*ba90*/  BSYNC B0 ;  /* 0x0000000000007941 */ /* 0x000fea0003800000 */
.L_x_3059:
        /* <DEDUP_REMOVED lines=15> */
.L_x_3062:
[----:B------:R-:W-:Y:S05]  /*bb90*/  BSYNC B0 ;  /* 0x0000000000007941 */ /* 0x000fea0003800000 */
.L_x_3061:
        /* <DEDUP_REMOVED lines=9> */
[----:B------:R-:W-:Y:S01]  /*bc30*/  ISETP.GE.OR P0, PT, R10, R19, P0 ;  /* 0x000000130a00720c */ /* 0x000fe20000706670 */
[----:B------:R-:W-:Y:S01]  /*bc40*/  VIADD R3, R3, UR4 ;  /* 0x0000000403037c36 */ /* 0x000fe20008000000 */
[----:B------:R-:W-:Y:S02]  /*bc50*/  ULDC.64 UR4, c[0x0][0x858] ;  /* 0x0002160000047ab9 */ /* 0x000fe40000000a00 */
[----:B------:R-:W-:Y:S02]  /*bc60*/  IMAD R0, R12, UR4, RZ ;  /* 0x000000040c007c24 */ /* 0x000fe4000f8e02ff */
[----:B------:R-:W-:-:S04]  /*bc70*/  IMAD.WIDE.U32 R8, R15, UR4, R2 ;  /* 0x000000040f087c25 */ /* 0x000fc8000f8e0002 */
[----:B----4-:R-:W-:-:S05]  /*bc80*/  IMAD R5, R15, UR5, R0 ;  /* 0x000000050f057c24 */ /* 0x010fca000f8e0200 */
        /* <DEDUP_REMOVED lines=12> */
.L_x_3064:
[----:B------:R-:W-:Y:S05]  /*bd50*/  BSYNC B0 ;  /* 0x0000000000007941 */ /* 0x000fea0003800000 */
.L_x_3063:
        /* <DEDUP_REMOVED lines=15> */
.L_x_3066:
[----:B------:R-:W-:Y:S05]  /*be50*/  BSYNC B0 ;  /* 0x0000000000007941 */ /* 0x000fea0003800000 */
.L_x_3065:
        /* <DEDUP_REMOVED lines=15> */
.L_x_3068:
[----:B------:R-:W-:Y:S05]  /*bf50*/  BSYNC B0 ;  /* 0x0000000000007941 */ /* 0x000fea0003800000 */
.L_x_3067:
        /* <DEDUP_REMOVED lines=15> */
.L_x_2994:
        /* <DEDUP_REMOVED lines=29> */
.L_x_3070:
[----:B------:R-:W-:Y:S01]  /*c220*/  ULDC UR9, c[0x0][0x8c4] ;  /* 0x0002310000097ab9 */ /* 0x000fe20000000800 */
[----:B------:R-:W-:Y:S01]  /*c230*/  UMOV UR6, UR8 ;  /* 0x0000000800067c82 */ /* 0x000fe20008000000 */
[----:B------:R-:W-:-:S11]  /*c240*/  UISETP.NE.AND UP0, UPT, UR9, 0x1, UPT ;  /* 0x000000010900788c */ /* 0x000fd6000bf05270 */
[----:B------:R-:W-:Y:S02]  /*c250*/  @UP0 ULDC.64 UR10, c[0x0][0x8c8] ;  /* 0x00023200000a0ab9 */ /* 0x000fe40000000a00 */
[----:B------:R-:W-:-:S04]  /*c260*/  UIMAD.WIDE.U32 UR4, UR8, UR10, URZ ;  /* 0x0000000a080472a5 */ /* 0x000fc8000f8e003f */
[----:B------:R-:W-:-:S04]  /*c270*/  @UP0 USHF.R.U32.HI UR6, URZ, UR11, UR5 ;  /* 0x0000000b3f060299 */ /* 0x000fc80008011605 */
[----:B------:R-:W-:-:S12]  /*c280*/  UIMAD UR4, UR6, UR9, URZ ;  /* 0x00000009060472a4 */ /* 0x000fd8000f8e023f */
.L_x_3071:
        /* <DEDUP_REMOVED lines=10> */
[----:B------:R-:W-:Y:S01]  /*c330*/  ULDC.64 UR4, c[0x0][0x8f8] ;  /* 0x00023e0000047ab9 */ /* 0x000fe20000000a00 */
[----:B------:R-:W-:Y:S01]  /*c340*/  UIADD3 UR7, -UR10, URZ, URZ ;  /* 0x0000003f0a077290 */ /* 0x000fe2000fffe13f */
[----:B------:R-:W-:-:S03]  /*c350*/  ISETP.NE.U32.AND P0, PT, RZ, UR4, PT ;  /* 0x00000004ff007c0c */ /* 0x000fc6000bf05070 */
[----:B------:R-:W-:Y:S01]  /*c360*/  UIMAD UR7, UR9, UR7, UR8 ;  /* 0x00000007090772a4 */ /* 0x000fe2000f8e0208 */
        /* <DEDUP_REMOVED lines=9> */
.L_x_3072:
        /* <DEDUP_REMOVED lines=11> */
[----:B------:R-:W-:Y:S01]  /*c4b0*/  R2UR UR4, R0 ;  /* 0x00000000000472ca */ /* 0x000fe200000e0000 */
[----:B------:R-:W-:-:S14]  /*c4c0*/  BRA `(.L_x_3073) ;  /* 0x0000000000047947 */ /* 0x000fdc0003800000 */
.L_x_3074:
[----:B------:R-:W-:-:S05]  /*c4d0*/  ULDC UR4, c[0x0][0x8ec] ;  /* 0x00023b0000047ab9 */ /* 0x000fca0000000800 */
.L_x_3073:
        /* <DEDUP_REMOVED lines=8> */
[----:B------:R-:W-:Y:S01]  /*c560*/  ULDC.64 UR4, c[0x0][0x770] ;  /* 0x0001dc0000047ab9 */ /* 0x000fe20000000a00 */
[----:B------:R-:W-:Y:S01]  /*c570*/  ULDC.64 UR12, c[0x0][0x788] ;  /* 0x0001e200000c7ab9 */ /* 0x000fe20000000a00 */
[----:B------:R-:W-:-:S04]  /*c580*/  UISETP.NE.U32.AND UP0, UPT, UR4, URZ, UPT ;  /* 0x0000003f0400728c */ /* 0x000fc8000bf05070 */
        /* <DEDUP_REMOVED lines=18> */
[----:B------:R-:W-:-:S11]  /*c6b0*/  USHF.R.S32.HI UR16, URZ, 0x1f, UR7 ;  /* 0x0000001f3f107899 */ /* 0x000fd60008011407 */
[----:B--2---:R-:W-:Y:S02]  /*c6c0*/  @P0 R2UR UR4, R0 ;  /* 0x00000000000402ca */ /* 0x004fe400000e0000 */
[----:B------:R-:W-:-:S04]  /*c6d0*/  ISETP.NE.U32.AND P0, PT, RZ, UR12, PT ;  /* 0x0000000cff007c0c */ /* 0x000fc8000bf05070 */
[----:B------:R-:W-:-:S07]  /*c6e0*/  ISETP.NE.AND.EX P0, PT, RZ, UR13, PT, P0 ;  /* 0x0000000dff007c0c */ /* 0x000fce000bf05300 */
[----:B------:R-:W-:-:S04]  /*c6f0*/  @UP0 UIMAD UR4, UR10, 0x60, UR4 ;  /* 0x000000600a0408a4 */ /* 0x000fc8000f8e0204 */
[----:B------:R-:W-:-:S04]  /*c700*/  UIMAD.WIDE UR4, UR4, 0x2aaaaaab, URZ ;  /* 0x2aaaaaab040478a5 */ /* 0x000fc8000f8e023f */
[----:B------:R-:W-:-:S04]  /*c710*/  @UP0 USHF.R.U32.HI UR4, URZ, 0x1f, UR5 ;  /* 0x0000001f3f040899 */ /* 0x000fc80008011605 */
[----:B------:R-:W-:Y:S01]  /*c720*/  @UP0 ULEA.HI.SX32 UR4, UR5, UR4, 0x1c ;  /* 0x0000000405040291 */ /* 0x000fe2000f8fe23f */
[----:B---3--:R-:W-:-:S03]  /*c730*/  @P2 R2UR UR11, R4 ;  /* 0x00000000040b22ca */ /* 0x008fc600000e0000 */
[----:B------:R-:W-:-:S04]  /*c740*/  @UP0 UIMAD UR9, UR4, 0x1800, URZ ;  /* 0x00001800040908a4 */ /* 0x000fc8000f8e023f */
[----:B------:R-:W-:Y:S01]  /*c750*/  @UP0 USHF.R.S32.HI UR12, URZ, 0x1f, UR9 ;  /* 0x0000001f3f0c0899 */ /* 0x000fe20008011409 */
[----:B------:R-:W-:Y:S11]  /*c760*/  @P2 BRA `(.L_x_3075) ;  /* 0x0000000000142947 */ /* 0x000ff60003800000 */
[----:B------:R-:W-:Y:S05]  /*c770*/  @!P1 BRA `(.L_x_3075) ;  /* 0x0000000000109947 */ /* 0x000fea0003800000 */
[----:B------:R-:W2:Y:S04]  /*c780*/  LDG.E R5, desc[UR38][R2.64] ;  /* 0x0000002602057981 */ /* 0x000ea8000c1e1900 */
[----:B------:R-:W2:Y:S02]  /*c790*/  LDG.E R0, desc[UR38][R2.64+0x4] ;  /* 0x0000042602007981 */ /* 0x000ea4000c1e1900 */
[----:B--2---:R-:W-:-:S04]  /*c7a0*/  IADD3 R0, -R5, R0, RZ ;  /* 0x0000000005007210 */ /* 0x004fc80007ffe1ff */
[----:B------:R-:W-:-:S15]  /*c7b0*/  R2UR UR11, R0 ;  /* 0x00000000000b72ca */ /* 0x000fde00000e0000 */
.L_x_3075:
        /* <DEDUP_REMOVED lines=13> */
.L_x_3076:
        /* <DEDUP_REMOVED lines=12> */
.L_x_3077:
[----:B------:R-:W-:Y:S01]  /*c950*/  ULEA UR6, UR6, UR11, 0x7 ;  /* 0x0000000b06067291 */ /* 0x000fe2000f8e383f */
[----:B------:R-:W-:-:S03]  /*c960*/  ULDC UR9, c[0x0][0x74c] ;  /* 0x0001d30000097ab9 */ /* 0x000fc60000000800 */
[----:B------:R-:W-:Y:S02]  /*c970*/  UIADD3 UR6, UR6, -UR9, -UR8 ;  /* 0x8000000906067290 */ /* 0x000fe4000fffe808 */
[----:B------:R-:W-:Y:S02]  /*c980*/  UIADD3 UR8, UR11, 0x5f, URZ ;  /* 0x0000005f0b087890 */ /* 0x000fe4000fffe03f */
[----:B------:R-:W-:Y:S02]  /*c990*/  UIMAD.WIDE UR12, UR6, 0x2aaaaaab, URZ ;  /* 0x2aaaaaab060c78a5 */ /* 0x000fe4000f8e023f */
[----:B------:R-:W-:Y:S02]  /*c9a0*/  UIMAD.WIDE UR8, UR8, 0x2aaaaaab, URZ ;  /* 0x2aaaaaab080878a5 */ /* 0x000fe4000f8e023f */
[----:B------:R-:W-:Y:S02]  /*c9b0*/  USHF.R.U32.HI UR6, URZ, 0x1f, UR13 ;  /* 0x0000001f3f067899 */ /* 0x000fe4000801160d */
[----:B------:R-:W-:-:S02]  /*c9c0*/  USHF.R.U32.HI UR12, URZ, 0x1f, UR9 ;  /* 0x0000001f3f0c7899 */ /* 0x000fc40008011609 */
[----:B------:R-:W-:Y:S02]  /*c9d0*/  ULEA.HI.SX32 UR6, UR13, UR6, 0x1c ;  /* 0x000000060d067291 */ /* 0x000fe4000f8fe23f */
[----:B------:R-:W-:Y:S02]  /*c9e0*/  ULEA.HI.SX32 UR12, UR9, UR12, 0x1c ;  /* 0x0000000c090c7291 */ /* 0x000fe4000f8fe23f */
[----:B------:R-:W-:-:S04]  /*c9f0*/  UISETP.LT.AND UP1, UPT, URZ, UR6, UPT ;  /* 0x000000063f00728c */ /* 0x000fc8000bf21270 */
[----:B------:R-:W-:-:S04]  /*ca00*/  USEL UR13, URZ, UR6, !UP1 ;  /* 0x000000063f0d7287 */ /* 0x000fc8000c800000 */
[----:B------:R-:W-:-:S06]  /*ca10*/  UISETP.GT.AND UP1, UPT, UR12, UR13, UPT ;  /* 0x0000000d0c00728c */ /* 0x000fcc000bf24270 */
[----:B------:R-:W-:-:S13]  /*ca20*/  PLOP3.LUT P0, PT, PT, PT, UP1, 0x80, 0x0 ;  /* 0x000000000000781c */ /* 0x000fda0003f0f018 */
[----:B------:R-:W-:Y:S05]  /*ca30*/  @!P0 BRA `(.L_x_3001) ;  /* 0x0000003000388947 */ /* 0x000fea0003800000 */
[----:B------:R-:W-:Y:S01]  /*ca40*/  ULDC.64 UR14, c[0x0][0x2d8] ;  /* 0x0000b600000e7ab9 */ /* 0x000fe20000000a00 */
[----:B------:R-:W-:Y:S02]  /*ca50*/  USHF.R.S32.HI UR11, URZ, 0x1f, UR10 ;  /* 0x0000001f3f0b7899 */ /* 0x000fe4000801140a */
[----:B------:R-:W-:Y:S02]  /*ca60*/  UIMAD UR6, UR16, UR14, URZ ;  /* 0x0000000e100672a4 */ /* 0x000fe4000f8e023f */
[----:B------:R-:W-:Y:S02]  /*ca70*/  UIMAD.WIDE.U32 UR8, UR7, UR14, URZ ;  /* 0x0000000e070872a5 */ /* 0x000fe4000f8e003f */
[----:B------:R-:W-:Y:S02]  /*ca80*/  UIMAD UR15, UR7, UR15, UR6 ;  /* 0x0000000f070f72a4 */ /* 0x000fe4000f8e0206 */
[----:B------:R-:W-:Y:S02]  /*ca90*/  UIADD3 UR6, UR12, -UR13, URZ ;  /* 0x8000000d0c067290 */ /* 0x000fe4000fffe03f */
[----:B------:R-:W-:-:S02]  /*caa0*/  USEL UR7, UR10, URZ, !UP0 ;  /* 0x0000003f0a077287 */ /* 0x000fc4000c000000 */
[----:B------:R-:W-:Y:S02]  /*cab0*/  ULOP3.LUT UR6, UR6, 0x1, URZ, 0xc0, !UPT ;  /* 0x0000000106067892 */ /* 0x000fe4000f8ec03f */
[----:B------:R-:W-:Y:S02]  /*cac0*/  USEL UR14, UR11, URZ, !UP0 ;  /* 0x0000003f0b0e7287 */ /* 0x000fe4000c000000 */
[----:B------:R-:W-:Y:S02]  /*cad0*/  UISETP.NE.U32.AND UP0, UPT, UR6, 0x1, UPT ;  /* 0x000000010600788c */ /* 0x000fe4000bf05070 */
[----:B------:R-:W-:Y:S02]  /*cae0*/  UIADD3 UR10, UP1, UR4, UR8, URZ ;  /* 0x00000008040a7290 */ /* 0x000fe4000ff3e03f */
[----:B------:R-:W-:Y:S02]  /*caf0*/  UIADD3 UR15, UR9, UR15, URZ ;  /* 0x0000000f090f7290 */ /* 0x000fe4000fffe03f */
[----:B------:R-:W-:Y:S01]  /*cb00*/  PLOP3.LUT P1, PT, PT, PT, UP0, 0x80, 0x0 ;  /* 0x000000000000781c */ /* 0x000fe20003f2f008 */
[----:B------:R-:W-:Y:S01]  /*cb10*/  ULDC.64 UR28, c[0x0][0x2e0] ;  /* 0x0000b800001c7ab9 */ /* 0x000fe20000000a00 */
[----:B------:R-:W-:-:S02]  /*cb20*/  UIADD3.X UR11, UR5, UR15, URZ, UP1, !UPT ;  /* 0x0000000f050b7290 */ /* 0x000fc40008ffe43f */
[----:B------:R-:W-:Y:S02]  /*cb30*/  UIMAD UR14, UR14, UR28, URZ ;  /* 0x0000001c0e0e72a4 */ /* 0x000fe4000f8e023f */
[----:B------:R-:W-:Y:S02]  /*cb40*/  UIMAD.WIDE.U32 UR10, UR7, UR28, UR10 ;  /* 0x0000001c070a72a5 */ /* 0x000fe4000f8e000a */
[----:B------:R-:W-:Y:S01]  /*cb50*/  UIMAD UR14, UR7, UR29, UR14 ;  /* 0x0000001d070e72a4 */ /* 0x000fe2000f8e020e */
[----:B------:R-:W-:-:S03]  /*cb60*/  ELECT P0, URZ, PT ;  /* 0x00000000003f782f */ /* 0x000fc60003800000 */
[----:B------:R-:W-:Y:S01]  /*cb70*/  UIADD3 UR27, UR11, UR14, URZ ;  /* 0x0000000e0b1b7290 */ /* 0x000fe2000fffe03f */
[----:B------:R-:W-:Y:S11]  /*cb80*/  @P1 BRA `(.L_x_3078) ;  /* 0x0000000000bc1947 */ /* 0x000ff60003800000 */
        /* <DEDUP_REMOVED lines=18> */
.L_x_3080:
[----:B------:R-:W-:Y:S05]  /*ccb0*/  BSYNC B0 ;  /* 0x0000000000007941 */ /* 0x000fea0003800000 */
.L_x_3079:
        /* <DEDUP_REMOVED lines=19> */
.L_x_3082:
[----:B------:R-:W-:Y:S05]  /*cdf0*/  BSYNC B0 ;  /* 0x0000000000007941 */ /* 0x000fea0003800000 */
.L_x_3081:
[----:B------:R-:W-:Y:S06]  /*ce00*/  BAR.ARV 0xa, 0xa0 ;  /* 0x0282800000007b1d */ /* 0x000fec0000002000 */
[----:B------:R-:W-:Y:S04]  /*ce10*/  BSSY B0, `(.L_x_3083) ;  /* 0x0000003000007945 */ /* 0x000fe80003800000 */
[----:B------:R-:W-:Y:S05]  /*ce20*/  @!P0 BRA `(.L_x_3084) ;  /* 0x0000000000048947 */ /* 0x000fea0003800000 */
[----:B------:R-:W-:-:S04]  /*ce30*/  DEPBAR.LE SB0, 0x0 ;  /* 0x000080000000791a */ /* 0x000fc80000000000 */
.L_x_3084:
[----:B------:R-:W-:Y:S05]  /*ce40*/  BSYNC B0 ;  /* 0x0000000000007941 */ /* 0x000fea0003800000 */
.L_x_3083:
[----:B------:R-:W-:Y:S06]  /*ce50*/  BAR.ARV 0xb, 0xa0 ;  /* 0x02c2800000007b1d */ /* 0x000fec0000002000 */
[----:B------:R-:W-:Y:S01]  /*ce60*/  UIADD3 UR18, UR13, 0x1, URZ ;  /* 0x000000010d127890 */ /* 0x000fe2000fffe03f */
[----:B------:R-:W-:Y:S11]  /*ce70*/  BRA `(.L_x_3085) ;  /* 0x0000000000047947 */ /* 0x000ff60003800000 */
.L_x_3078:
[----:B------:R-:W-:-:S05]  /*ce80*/  UMOV UR18, UR13 ;  /* 0x0000000d00127c82 */ /* 0x000fca0008000000 */
.L_x_3085:
[----:B------:R-:W-:-:S04]  /*ce90*/  UIADD3 UR6, UR13, 0x1, URZ ;  /* 0x000000010d067890 */ /* 0x000fc8000fffe03f */
[----:B------:R-:W-:-:S06]  /*cea0*/  UISETP.NE.AND UP0, UPT, UR12, UR6, UPT ;  /* 0x000000060c00728c */ /* 0x000fcc000bf05270 */
[----:B------:R-:W-:-:S13]  /*ceb0*/  PLOP3.LUT P1, PT, PT, PT, UP0, 0x80, 0x0 ;  /* 0x000000000000781c */ /* 0x000fda0003f2f008 */
[----:B------:R-:W-:Y:S05]  /*cec0*/  @!P1 BRA `(.L_x_3001) ;  /* 0x0000002c00149947 */ /* 0x000fea0003800000 */
[----:B------:R-:W-:Y:S01]  /*ced0*/  UMOV UR16, UR8 ;  /* 0x0000000800107c82 */ /* 0x000fe20008000000 */
[----:B------:R-:W-:Y:S01]  /*cee0*/  UMOV UR17, UR15 ;  /* 0x0000000f00117c82 */ /* 0x000fe20008000000 */
[----:B------:R-:W-:Y:S01]  /*cef0*/  ULDC.64 UR20, c[0x0][0x2c0] ;  /* 0x0000b00000147ab9 */ /* 0x000fe20000000a00 */
[----:B------:R-:W-:Y:S02]  /*cf00*/  UIMAD.WIDE.U32 UR16, UR7, UR28, UR16 ;  /* 0x0000001c071072a5 */ /* 0x000fe4000f8e0010 */
[----:B------:R-:W-:Y:S02]  /*cf10*/  UIMAD UR19, UR18, 0x1800, URZ ;  /* 0x00001800121378a4 */ /* 0x000fe4000f8e023f */
[----:B------:R-:W-:Y:S01]  /*cf20*/  UIADD3 UR25, UP0, UR4, UR16, URZ ;  /* 0x0000001004197290 */ /* 0x000fe2000ff1e03f */
[----:B------:R-:W-:Y:S01]  /*cf30*/  UMOV UR6, URZ ;  /* 0x0000003f00067c82 */ /* 0x000fe20008000000 */
[----:B------:R-:W-:Y:S02]  /*cf40*/  ULDC.64 UR30, c[0x0][0x2c0] ;  /* 0x0000b000001e7ab9 */ /* 0x000fe40000000a00 */
[----:B------:R-:W-:-:S02]  /*cf50*/  UIADD3.X UR16, UR5, UR14, UR17, UP0, !UPT ;  /* 0x0000000e05107290 */ /* 0x000fc400087fe411 */
[----:B------:R-:W-:Y:S01]  /*cf60*/  ULEA UR24, UP0, UR25, UR20, 0x2 ;  /* 0x0000001419187291 */ /* 0x000fe2000f80103f */
[----:B------:R-:W-:-:S03]  /*cf70*/  UMOV UR26, UR19 ;  /* 0x00000013001a7c82 */ /* 0x000fc60008000000 */
[----:B------:R-:W-:Y:S02]  /*cf80*/  ULEA.HI.X UR25, UR25, UR21, UR16, 0x2, UP0 ;  /* 0x0000001519197291 */ /* 0x000fe400080f1410 */
[----:B------:R-:W-:Y:S02]  /*cf90*/  UIADD3 UR20, UP0, UR24, 0x3000, URZ ;  /* 0x0000300018147890 */ /* 0x000fe4000ff1e03f */
[----:B------:R-:W-:Y:S02]  /*cfa0*/  UIADD3 UR22, UP1, UR24, 0x6000, URZ ;  /* 0x0000600018167890 */ /* 0x000fe4000ff3e03f */
[----:B------:R-:W-:Y:S02]  /*cfb0*/  UIADD3 UR24, UP2, UR24, 0x9000, URZ ;  /* 0x0000900018187890 */ /* 0x000fe4000ff5e03f */
[----:B------:R-:W-:Y:S02]  /*cfc0*/  UIADD3.X UR21, URZ, UR25, URZ, UP0, !UPT ;  /* 0x000000193f157290 */ /* 0x000fe400087fe43f */
[----:B------:R-:W-:-:S02]  /*cfd0*/  UIADD3.X UR23, URZ, UR25, URZ, UP1, !UPT ;  /* 0x000000193f177290 */ /* 0x000fc40008ffe43f */
[----:B------:R-:W-:-:S12]  /*cfe0*/  UIADD3.X UR25, URZ, UR25, URZ, UP2, !UPT ;  /* 0x000000193f197290 */ /* 0x000fd800097fe43f */
.L_x_3098:
        /* <DEDUP_REMOVED lines=12> */
[----:B------:R-:W-:-:S04]  /*d0b0*/  ULEA UR40, UP0, UR41, UR30, 0x2 ;  /* 0x0000001e29287291 */ /* 0x000fc8000f80103f */
[----:B------:R-:W-:-:S03]  /*d0c0*/  ULEA.HI.X UR41, UR41, UR31, UR42, 0x2, UP0 ;  /* 0x0000001f29297291 */ /* 0x000fc600080f142a */
[----:B------:R-:W-:Y:S01]  /*d0d0*/  UMOV UR42, 0x0 ;  /* 0x00000000002a7882 */ /* 0x000fe20000000000 */
[----:B-1----:R-:W-:-:S03]  /*d0e0*/  ULEA UR29, UR37, UR29, 0x18 ;  /* 0x0000001d251d7291 */ /* 0x002fc6000f8ec03f */
[----:B------:R-:W-:Y:S01]  /*d0f0*/  UMOV UR37, 0x300 ;  /* 0x0000030000257882 */ /* 0x000fe20000000000 */
[----:B------:R-:W-:-:S09]  /*d100*/  UIADD3 UR29, UR29, 0x8000, URZ ;  /* 0x000080001d1d7890 */ /* 0x000fd2000fffe03f */
[----:B------:R1:W-:Y:S02]  /*d110*/  UBLKRED.G.S.ADD.F32.RN [UR40], [UR29], UR37, desc[UR42] ;  /* 0x00002a281d0073bb */ /* 0x0003e400080a1425 */
[----:B-1----:R0:W-:Y:S02]  /*d120*/  UTMACMDFLUSH ;  /* 0x00000000000079b7 */ /* 0x0021e40000000000 */
.L_x_3087:
[----:B------:R-:W-:Y:S05]  /*d130*/  BSYNC B0 ;  /* 0x0000000000007941 */ /* 0x000fea0003800000 */
.L_x_3086:
        /* <DEDUP_REMOVED lines=13> */
.L_x_3089:
[----:B------:R-:W-:Y:S05]  /*d210*/  BSYNC B0 ;  /* 0x0000000000007941 */ /* 0x000fea0003800000 */
.L_x_3088:
[----:B------:R-:W-:Y:S06]  /*d220*/  BAR.ARV 0xa, 0xa0 ;  /* 0x0282800000007b1d */ /* 0x000fec0000002000 */
[----:B------:R-:W-:Y:S04]  /*d230*/  BSSY B0, `(.L_x_3090) ;  /* 0x0000003000007945 */ /* 0x000fe80003800000 */
[----:B------:R-:W-:Y:S05]  /*d240*/  @!P0 BRA `(.L_x_3091) ;  /* 0x0000000000048947 */ /* 0x000fea0003800000 */
[----:B------:R-:W-:-:S04]  /*d250*/  DEPBAR.LE SB0, 0x0 ;  /* 0x000080000000791a */ /* 0x000fc80000000000 */
.L_x_3091:
[----:B------:R-:W-:Y:S05]  /*d260*/  BSYNC B0 ;  /* 0x0000000000007941 */ /* 0x000fea0003800000 */
.L_x_3090:
        /* <DEDUP_REMOVED lines=13> */
.L_x_3093:
[----:B------:R-:W-:Y:S05]  /*d340*/  BSYNC B0 ;  /* 0x0000000000007941 */ /* 0x000fea0003800000 */
.L_x_3092:
        /* <DEDUP_REMOVED lines=13> */
.L_x_3095:
[----:B------:R-:W-:Y:S05]  /*d420*/  BSYNC B0 ;  /* 0x0000000000007941 */ /* 0x000fea0003800000 */
.L_x_3094:
[----:B------:R-:W-:Y:S01]  /*d430*/  UIADD3 UR18, UR18, 0x2, URZ ;  /* 0x0000000212127890 */ /* 0x000fe2000fffe03f */
[----:B------:R-:W-:Y:S06]  /*d440*/  BAR.ARV 0xa, 0xa0 ;  /* 0x0282800000007b1d */ /* 0x000fec0000002000 */
[----:B------:R-:W-:Y:S01]  /*d450*/  UISETP.GE.AND UP0, UPT, UR18, UR12, UPT ;  /* 0x0000000c1200728c */ /* 0x000fe2000bf06270 */
[----:B------:R-:W-:Y:S04]  /*d460*/  BSSY B0, `(.L_x_3096) ;  /* 0x0000003000007945 */ /* 0x000fe80003800000 */
[----:B------:R-:W-:Y:S06]  /*d470*/  @!P0 BRA `(.L_x_3097) ;  /* 0x0000000000048947 */ /* 0x000fec0003800000 */
[----:B------:R-:W-:-:S04]  /*d480*/  DEPBAR.LE SB0, 0x0 ;  /* 0x000080000000791a */ /* 0x000fc80000000000 */
.L_x_3097:
[----:B------:R-:W-:Y:S05]  /*d490*/  BSYNC B0 ;  /* 0x0000000000007941 */ /* 0x000fea0003800000 */
.L_x_3096:
[----:B------:R-:W-:Y:S06]  /*d4a0*/  BAR.ARV 0xb, 0xa0 ;  /* 0x02c2800000007b1d */ /* 0x000fec0000002000 */
[----:B------:R-:W-:Y:S01]  /*d4b0*/  PLOP3.LUT P1, PT, PT, PT, UP0, 0x80, 0x0 ;  /* 0x000000000000781c */ /* 0x000fe20003f2f008 */
[----:B------:R-:W-:Y:S02]  /*d4c0*/  UIADD3 UR26, UR26, 0x3000, URZ ;  /* 0x000030001a1a7890 */ /* 0x000fe4000fffe03f */
[----:B------:R-:W-:-:S10]  /*d4d0*/  UIADD3 UR6, UR6, 0x3000, URZ ;  /* 0x0000300006067890 */ /* 0x000fd4000fffe03f */
[----:B------:R-:W-:Y:S05]  /*d4e0*/  @!P1 BRA `(.L_x_3098) ;  /* 0xfffffff800c09947 */ /* 0x000fea000383ffff */
[----:B------:R-:W-:Y:S05]  /*d4f0*/  BRA `(.L_x_3001) ;  /* 0x0000002400887947 */ /* 0x000fea0003800000 */
.L_x_3069:
[----:B------:R-:W1:Y:S01]  /*d500*/  S2UR UR7, SR_CTAID.X ;  /* 0x00000000000779c3 */ /* 0x000e620000002500 */
[----:B------:R-:W-:Y:S02]  /*d510*/  ULDC UR8, c[0x0][0x8d0] ;  /* 0x0002340000087ab9 */ /* 0x000fe40000000800 */
[----:B------:R-:W-:-:S11]  /*d520*/  UISETP.NE.AND UP0, UPT, UR8, 0x1, UPT ;  /* 0x000000010800788c */ /* 0x000fd6000bf05270 */
[----:B------:R-:W-:Y:S01]  /*d530*/  @UP0 ULDC UR4, c[0x0][0x8d4] ;  /* 0x0002350000040ab9 */ /* 0x000fe20000000800 */
[----:B------:R-:W-:Y:S01]  /*d540*/  @UP0 ULDC UR9, c[0x0][0x8d8] ;  /* 0x0002360000090ab9 */ /* 0x000fe20000000800 */
[----:B-1----:R-:W-:Y:S02]  /*d550*/  UIMAD.WIDE.U32 UR4, UR7, UR4, URZ ;  /* 0x00000004070472a5 */ /* 0x002fe4000f8e003f */
[----:B------:R-:W-:Y:S02]  /*d560*/  UMOV UR6, UR7 ;  /* 0x0000000700067c82 */ /* 0x000fe40008000000 */
[----:B------:R-:W-:-:S03]  /*d570*/  @UP0 USHF.R.U32.HI UR6, URZ, UR9, UR5 ;  /* 0x000000093f060299 */ /* 0x000fc60008011605 */
[----:B------:R-:W-:Y:S02]  /*d580*/  ULDC UR4, c[0x0][0x8e8] ;  /* 0x00023a0000047ab9 */ /* 0x000fe40000000800 */
[----:B------:R-:W-:Y:S02]  /*d590*/  UISETP.GE.AND UP0, UPT, UR6, UR4, UPT ;  /* 0x000000040600728c */ /* 0x000fe4000bf06270 */
[----:B------:R-:W-:-:S04]  /*d5a0*/  UIADD3 UR4, -UR6, URZ, URZ ;  /* 0x0000003f06047290 */ /* 0x000fc8000fffe13f */
[----:B------:R-:W-:Y:S01]  /*d5b0*/  PLOP3.LUT P0, PT, PT, PT, UP0, 0x80, 0x0 ;  /* 0x000000000000781c */ /* 0x000fe20003f0f008 */
[----:B------:R-:W-:-:S12]  /*d5c0*/  UIMAD UR8, UR8, UR4, UR7 ;  /* 0x00000004080872a4 */ /* 0x000fd8000f8e0207 */
        /* <DEDUP_REMOVED lines=9> */
.L_x_3099:
[----:B------:R-:W-:Y:S01]  /*d660*/  ULDC UR9, c[0x0][0x8c4] ;  /* 0x0002310000097ab9 */ /* 0x000fe20000000800 */
[----:B------:R-:W-:Y:S01]  /*d670*/  UMOV UR7, UR8 ;  /* 0x0000000800077c82 */ /* 0x000fe20008000000 */
[----:B------:R-:W-:-:S11]  /*d680*/  UISETP.NE.AND UP0, UPT, UR9, 0x1, UPT ;  /* 0x000000010900788c */ /* 0x000fd6000bf05270 */
[----:B------:R-:W-:Y:S02]  /*d690*/  @UP0 ULDC.64 UR10, c[0x0][0x8c8] ;  /* 0x00023200000a0ab9 */ /* 0x000fe40000000a00 */
[----:B------:R-:W-:-:S04]  /*d6a0*/  UIMAD.WIDE.U32 UR4, UR8, UR10, URZ ;  /* 0x0000000a080472a5 */ /* 0x000fc8000f8e003f */
[----:B------:R-:W-:-:S04]  /*d6b0*/  @UP0 USHF.R.U32.HI UR7, URZ, UR11, UR5 ;  /* 0x0000000b3f070299 */ /* 0x000fc80008011605 */
[----:B------:R-:W-:-:S12]  /*d6c0*/  UIMAD UR4, UR7, UR9, URZ ;  /* 0x00000009070472a4 */ /* 0x000fd8000f8e023f */
.L_x_3100:
        /* <DEDUP_REMOVED lines=23> */
.L_x_3101:
        /* <DEDUP_REMOVED lines=14> */
.L_x_3103:
[----:B------:R-:W-:-:S05]  /*d920*/  ULDC UR4, c[0x0][0x8ec] ;  /* 0x00023b0000047ab9 */ /* 0x000fca0000000800 */
.L_x_3102:
[----:B------:R-:W-:Y:S01]  /*d930*/  UIADD3 UR4, UR4, 0x7f, URZ ;  /* 0x0000007f04047890 */ /* 0x000fe2000fffe03f */
[----:B------:R-:W-:Y:S02]  /*d940*/  IMAD.MOV.U32 R10, RZ, RZ, 0x1 ;  /* 0x00000001ff0a7424 */ /* 0x000fe400078e00ff */
[----:B------:R-:W-:Y:S01]  /*d950*/  IMAD.MOV.U32 R2, RZ, RZ, RZ ;  /* 0x000000ffff027224 */ /* 0x000fe200078e00ff */
        /* <DEDUP_REMOVED lines=13> */
[----:B------:R-:W1:Y:S02]  /*da30*/  LDC R0, c[0x0][0x280] ;  /* 0x0000a000ff007b82 */ /* 0x000e640000000800 */
[----:B------:R-:W-:Y:S01]  /*da40*/  MOV R2, UR8 ;  /* 0x0000000800027c02 */ /* 0x000fe20008000f00 */
[----:B------:R-:W-:Y:S01]  /*da50*/  IMAD.U32 R3, RZ, RZ, UR9 ;  /* 0x00000009ff037e24 */ /* 0x000fe2000f8e00ff */
[----:B------:R-:W-:Y:S01]  /*da60*/  PLOP3.LUT P1, PT, PT, PT, UP1, 0x80, 0x0 ;  /* 0x000000000000781c */ /* 0x000fe20003f2f018 */
[----:B------:R-:W-:Y:S01]  /*da70*/  UISETP.NE.U32.AND UP0, UPT, UR4, URZ, UPT ;  /* 0x0000003f0400728c */ /* 0x000fe2000bf05070 */
[----:B------:R-:W-:Y:S01]  /*da80*/  ULDC.64 UR14, c[0x0][0x778] ;  /* 0x0001de00000e7ab9 */ /* 0x000fe20000000a00 */
[----:B------:R-:W-:-:S10]  /*da90*/  ULDC.64 UR18, c[0x0][0x788] ;  /* 0x0001e20000127ab9 */ /* 0x000fd40000000a00 */
[----:B------:R-:W2:Y:S01]  /*daa0*/  @P1 LDG.E R6, desc[UR38][R2.64] ;  /* 0x0000002602061981 */ /* 0x000ea2000c1e1900 */
[----:B------:R-:W-:Y:S02]  /*dab0*/  UISETP.NE.AND.EX UP0, UPT, UR5, URZ, UPT, UP0 ;  /* 0x0000003f0500728c */ /* 0x000fe4000bf05300 */
[----:B------:R-:W-:Y:S01]  /*dac0*/  UIMAD.WIDE UR14, UR13, 0x4, UR14 ;  /* 0x000000040d0e78a5 */ /* 0x000fe2000f8e020e */
[----:B------:R3:W4:Y:S01]  /*dad0*/  @P1 LDG.E R4, desc[UR38][R2.64] ;  /* 0x0000002602041981 */ /* 0x000722000c1e1900 */
[----:B------:R-:W-:Y:S02]  /*dae0*/  ULDC.64 UR4, c[0x0][0x780] ;  /* 0x0001e00000047ab9 */ /* 0x000fe40000000a00 */
[----:B------:R-:W-:Y:S01]  /*daf0*/  UISETP.NE.U32.AND UP2, UPT, UR4, URZ, UPT ;  /* 0x0000003f0400728c */ /* 0x000fe2000bf45070 */
[----:B------:R-:W-:-:S03]  /*db00*/  PLOP3.LUT P2, PT, PT, PT, UP0, 0x80, 0x0 ;  /* 0x000000000000781c */ /* 0x000fc60003f4f008 */
[----:B------:R-:W-:Y:S01]  /*db10*/  UISETP.NE.AND.EX UP2, UPT, UR5, URZ, UPT, UP2 ;  /* 0x0000003f0500728c */ /* 0x000fe2000bf45320 */
[----:B---3--:R-:W-:Y:S01]  /*db20*/  IMAD.U32 R2, RZ, RZ, UR14 ;  /* 0x0000000eff027e24 */ /* 0x008fe2000f8e00ff */
[----:B------:R-:W-:-:S04]  /*db30*/  MOV R3, UR15 ;  /* 0x0000000f00037c02 */ /* 0x000fc80008000f00 */
[----:B------:R-:W-:-:S04]  /*db40*/  PLOP3.LUT P3, PT, PT, PT, UP2, 0x80, 0x0 ;  /* 0x000000000000781c */ /* 0x000fc80003f6f028 */
[----:B------:R3:W4:Y:S01]  /*db50*/  @P2 LDG.E R5, desc[UR38][R2.64] ;  /* 0x0000002602052981 */ /* 0x000722000c1e1900 */
[----:B------:R-:W-:Y:S02]  /*db60*/  @UP2 ULDC.64 UR4, c[0x0][0x780] ;  /* 0x0001e00000042ab9 */ /* 0x000fe40000000a00 */
[----:B------:R-:W-:-:S06]  /*db70*/  @UP2 UIMAD.WIDE UR4, UR13, 0x4, UR4 ;  /* 0x000000040d0428a5 */ /* 0x000fcc000f8e0204 */
[----:B---3--:R-:W-:Y:S02]  /*db80*/  IMAD.U32 R2, RZ, RZ, UR4 ;  /* 0x00000004ff027e24 */ /* 0x008fe4000f8e00ff */
[----:B------:R-:W-:-:S05]  /*db90*/  IMAD.U32 R3, RZ, RZ, UR5 ;  /* 0x00000005ff037e24 */ /* 0x000fca000f8e00ff */
[----:B-1----:R1:W5:Y:S01]  /*dba0*/  @P3 LDG.E R0, desc[UR38][R2.64] ;  /* 0x0000002602003981 */ /* 0x002362000c1e1900 */
[----:B------:R-:W-:Y:S01]  /*dbb0*/  ISETP.NE.U32.AND P0, PT, RZ, UR18, PT ;  /* 0x00000012ff007c0c */ /* 0x000fe2000bf05070 */
[----:B------:R-:W-:Y:S01]  /*dbc0*/  UMOV UR6, URZ ;  /* 0x0000003f00067c82 */ /* 0x000fe20008000000 */
[----:B------:R-:W-:Y:S01]  /*dbd0*/  UMOV UR11, URZ ;  /* 0x0000003f000b7c82 */ /* 0x000fe20008000000 */
[----:B------:R-:W-:Y:S01]  /*dbe0*/  ULDC UR18, c[0x0][0x290] ;  /* 0x0000a40000127ab9 */ /* 0x000fe20000000800 */
[----:B------:R-:W-:Y:S02]  /*dbf0*/  ISETP.NE.AND.EX P0, PT, RZ, UR19, PT, P0 ;  /* 0x00000013ff007c0c */ /* 0x000fe4000bf05300 */
[----:B--2---:R-:W-:-:S13]  /*dc00*/  @P1 R2UR UR4, R6 ;  /* 0x00000000060412ca */ /* 0x004fda00000e0000 */
[----:B------:R-:W-:-:S04]  /*dc10*/  @UP1 UIMAD UR4, UR13, 0x60, UR4 ;  /* 0x000000600d0418a4 */ /* 0x000fc8000f8e0204 */
[----:B------:R-:W-:-:S04]  /*dc20*/  UIMAD.WIDE UR4, UR4, 0x2aaaaaab, URZ ;  /* 0x2aaaaaab040478a5 */ /* 0x000fc8000f8e023f */
[----:B------:R-:W-:-:S04]  /*dc30*/  @UP1 USHF.R.U32.HI UR4, URZ, 0x1f, UR5 ;  /* 0x0000001f3f041899 */ /* 0x000fc80008011605 */
[----:B------:R-:W-:-:S04]  /*dc40*/  @UP1 ULEA.HI.SX32 UR4, UR5, UR4, 0x1c ;  /* 0x0000000405041291 */ /* 0x000fc8000f8fe23f */
[----:B------:R-:W-:Y:S01]  /*dc50*/  @UP1 UIMAD UR10, UR4, 0x60, URZ ;  /* 0x00000060040a18a4 */ /* 0x000fe2000f8e023f */
[----:B----4-:R-:W-:Y:S02]  /*dc60*/  @P1 R2UR UR6, R4 ;  /* 0x00000000040612ca */ /* 0x010fe400000e0000 */
[----:B------:R-:W-:Y:S01]  /*dc70*/  @P2 R2UR UR11, R5 ;  /* 0x00000000050b22ca */ /* 0x000fe200000e0000 */
[----:B------:R-:W-:Y:S01]  /*dc80*/  @UP1 USHF.R.S32.HI UR12, URZ, 0x1f, UR10 ;  /* 0x0000001f3f0c1899 */ /* 0x000fe2000801140a */
[----:B-1----:R-:W-:-:S13]  /*dc90*/  @P3 BRA `(.L_x_3105) ;  /* 0x0000000000183947 */ /* 0x002fda0003800000 */
[----:B------:R-:W-:Y:S05]  /*dca0*/  @!P1 BRA `(.L_x_3105) ;  /* 0x0000000000149947 */ /* 0x000fea0003800000 */
[----:B------:R-:W-:Y:S01]  /*dcb0*/  MOV R2, UR8 ;  /* 0x0000000800027c02 */ /* 0x000fe20008000f00 */
[----:B------:R-:W-:-:S05]  /*dcc0*/  IMAD.U32 R3, RZ, RZ, UR9 ;  /* 0x00000009ff037e24 */ /* 0x000fca000f8e00ff */
[----:B------:R-:W2:Y:S04]  /*dcd0*/  LDG.E R5, desc[UR38][R2.64] ;  /* 0x0000002602057981 */ /* 0x000ea8000c1e1900 */
[----:B-----5:R-:W2:Y:S02]  /*dce0*/  LDG.E R0, desc[UR38][R2.64+0x4] ;  /* 0x0000042602007981 */ /* 0x020ea4000c1e1900 */
[----:B--2---:R-:W-:-:S07]  /*dcf0*/  IMAD.IADD R0, R0, 0x1, -R5 ;  /* 0x0000000100007824 */ /* 0x004fce00078e0a05 */
.L_x_3105:
[----:B------:R-:W-:Y:S01]  /*dd00*/  UMOV UR4, URZ ;  /* 0x0000003f00047c82 */ /* 0x000fe20008000000 */
[----:B------:R-:W-:Y:S01]  /*dd10*/  UMOV UR5, URZ ;  /* 0x0000003f00057c82 */ /* 0x000fe20008000000 */
[----:B------:R-:W-:Y:S01]  /*dd20*/  MOV R4, UR18 ;  /* 0x0000001200047c02 */ /* 0x000fe20008000f00 */
[----:B------:R-:W-:Y:S01]  /*dd30*/  @UP1 UMOV UR4, UR10 ;  /* 0x0000000a00041c82 */ /* 0x000fe20008000000 */
[----:B------:R-:W-:Y:S01]  /*dd40*/  @UP1 UMOV UR5, UR12 ;  /* 0x0000000c00051c82 */ /* 0x000fe20008000000 */
[----:B------:R-:W-:Y:S05]  /*dd50*/  @!P0 BRA `(.L_x_3106) ;  /* 0x0000000000188947 */ /* 0x000fea0003800000 */
[----:B------:R-:W-:Y:S02]  /*dd60*/  ULDC.64 UR8, c[0x0][0x788] ;  /* 0x0001e20000087ab9 */ /* 0x000fe40000000a00 */
[----:B------:R-:W-:-:S06]  /*dd70*/  UIMAD.WIDE UR8, UR13, 0x4, UR8 ;  /* 0x000000040d0878a5 */ /* 0x000fcc000f8e0208 */
[----:B------:R-:W-:Y:S02]  /*dd80*/  IMAD.U32 R2, RZ, RZ, UR8 ;  /* 0x00000008ff027e24 */ /* 0x000fe4000f8e00ff */
[----:B------:R-:W-:-:S05]  /*dd90*/  IMAD.U32 R3, RZ, RZ, UR9 ;  /* 0x00000009ff037e24 */ /* 0x000fca000f8e00ff */
[----:B------:R1:W5:Y:S01]  /*dda0*/  LDG.E R4, desc[UR38][R2.64] ;  /* 0x0000002602047981 */ /* 0x000362000c1e1900 */
[----:B------:R-:W-:Y:S05]  /*ddb0*/  BRA `(.L_x_3107) ;  /* 0x0000000000187947 */ /* 0x000fea0003800000 */
.L_x_3106:
[----:B------:R-:W-:Y:S05]  /*ddc0*/  @!P2 BRA `(.L_x_3107) ;  /* 0x000000000014a947 */ /* 0x000fea0003800000 */
[----:B------:R-:W-:Y:S01]  /*ddd0*/  MOV R2, UR14 ;  /* 0x0000000e00027c02 */ /* 0x000fe20008000f00 */
[----:B------:R-:W-:-:S05]  /*dde0*/  IMAD.U32 R3, RZ, RZ, UR15 ;  /* 0x0000000fff037e24 */ /* 0x000fca000f8e00ff */
[----:B------:R-:W2:Y:S04]  /*ddf0*/  LDG.E R5, desc[UR38][R2.64] ;  /* 0x0000002602057981 */ /* 0x000ea8000c1e1900 */
[----:B------:R-:W2:Y:S02]  /*de00*/  LDG.E R4, desc[UR38][R2.64+0x4] ;  /* 0x0000042602047981 */ /* 0x000ea4000c1e1900 */
[----:B--2---:R-:W-:-:S07]  /*de10*/  IMAD.IADD R4, R4, 0x1, -R5 ;  /* 0x0000000104047824 */ /* 0x004fce00078e0a05 */
.L_x_3107:
[----:B-1----:R-:W-:Y:S01]  /*de20*/  MOV R3, UR7 ;  /* 0x0000000700037c02 */ /* 0x002fe20008000f00 */
[----:B------:R-:W-:-:S04]  /*de30*/  ULDC UR8, c[0x0][0x74c] ;  /* 0x0001d30000087ab9 */ /* 0x000fc80000000800 */
[----:B-----5:R-:W-:Y:S02]  /*de40*/  IMAD R3, R3, 0x80, R0 ;  /* 0x0000008003037824 */ /* 0x020fe400078e0200 */
[----:B------:R-:W-:-:S03]  /*de50*/  VIADD R0, R0, 0x5f ;  /* 0x0000005f00007836 */ /* 0x000fc60000000000 */
[----:B------:R-:W-:Y:S01]  /*de60*/  IADD3 R3, R3, -UR8, -R4 ;  /* 0x8000000803037c10 */ /* 0x000fe2000fffe804 */
[----:B------:R-:W-:-:S04]  /*de70*/  IMAD.HI R0, R0, 0x2aaaaaab, RZ ;  /* 0x2aaaaaab00007827 */ /* 0x000fc800078e02ff */
[----:B------:R-:W-:-:S05]  /*de80*/  IMAD.HI R3, R3, 0x2aaaaaab, RZ ;  /* 0x2aaaaaab03037827 */ /* 0x000fca00078e02ff */
[----:B------:R-:W-:-:S04]  /*de90*/  SHF.R.U32.HI R2, RZ, 0x1f, R3 ;  /* 0x0000001fff027819 */ /* 0x000fc80000011603 */
[----:B------:R-:W-:Y:S02]  /*dea0*/  LEA.HI.SX32 R2, R3, R2, 0x1c ;  /* 0x0000000203027211 */ /* 0x000fe400078fe2ff */
[----:B------:R-:W-:Y:S02]  /*deb0*/  SHF.R.U32.HI R3, RZ, 0x1f, R0 ;  /* 0x0000001fff037819 */ /* 0x000fe40000011600 */
[----:B------:R-:W-:Y:S02]  /*dec0*/  VIMNMX R4, RZ, R2, !PT ;  /* 0x00000002ff047248 */ /* 0x000fe40007fe0100 */
[----:B------:R-:W-:Y:S02]  /*ded0*/  LEA.HI.SX32 R0, R0, R3, 0x1c ;  /* 0x0000000300007211 */ /* 0x000fe400078fe2ff */
[----:B------:R-:W-:Y:S02]  /*dee0*/  MOV R2, RZ ;  /* 0x000000ff00027202 */ /* 0x000fe40000000f00 */
[----:B------:R-:W-:-:S13]  /*def0*/  ISETP.GT.AND P0, PT, R0, R4, PT ;  /* 0x000000040000720c */ /* 0x000fda0003f04270 */
[----:B------:R-:W-:Y:S05]  /*df00*/  @!P0 BRA `(.L_x_3104) ;  /* 0x0000001800708947 */ /* 0x000fea0003800000 */
[----:B------:R-:W-:Y:S01]  /*df10*/  USHF.R.S32.HI UR10, URZ, 0x1f, UR20 ;  /* 0x0000001f3f0a7899 */ /* 0x000fe20008011414 */
[----:B------:R-:W-:Y:S01]  /*df20*/  BSSY B0, `(.L_x_3104) ;  /* 0x000019a000007945 */ /* 0x000fe20003800000 */
[----:B------:R-:W-:Y:S01]  /*df30*/  UISETP.NE.U32.AND UP1, UPT, UR16, URZ, UPT ;  /* 0x0000003f1000728c */ /* 0x000fe2000bf25070 */
[----:B------:R-:W-:Y:S01]  /*df40*/  IMAD.MOV.U32 R2, RZ, RZ, RZ ;  /* 0x000000ffff027224 */ /* 0x000fe200078e00ff */
[----:B------:R-:W-:Y:S01]  /*df50*/  ULDC.64 UR14, c[0x0][0x718] ;  /* 0x0001c600000e7ab9 */ /* 0x000fe20000000a00 */
[----:B------:R-:W-:Y:S01]  /*df60*/  UMOV UR8, UR4 ;  /* 0x0000000400087c82 */ /* 0x000fe20008000000 */
[----:B------:R-:W-:Y:S02]  /*df70*/  UIMAD UR12, UR10, UR14, URZ ;  /* 0x0000000e0a0c72a4 */ /* 0x000fe4000f8e023f */
[----:B------:R-:W-:Y:S02]  /*df80*/  UISETP.NE.AND.EX UP1, UPT, UR17, URZ, UPT, UP1 ;  /* 0x0000003f1100728c */ /* 0x000fe4000bf25310 */
[----:B------:R-:W-:Y:S01]  /*df90*/  UIMAD UR12, UR20, UR15, UR12 ;  /* 0x0000000f140c72a4 */ /* 0x000fe2000f8e020c */
[----:B------:R-:W-:-:S02]  /*dfa0*/  ULDC.64 UR16, c[0x0][0x730] ;  /* 0x0001cc0000107ab9 */ /* 0x000fc40000000a00 */
[----:B------:R-:W-:Y:S01]  /*dfb0*/  ULDC UR15, c[0x0][0x2e8] ;  /* 0x0000ba00000f7ab9 */ /* 0x000fe20000000800 */
[----:B------:R-:W-:Y:S01]  /*dfc0*/  UIMAD UR10, UR10, UR16, URZ ;  /* 0x000000100a0a72a4 */ /* 0x000fe2000f8e023f */
[----:B------:R-:W-:Y:S01]  /*dfd0*/  UMOV UR9, UR5 ;  /* 0x0000000500097c82 */ /* 0x000fe20008000000 */
[----:B------:R-:W-:Y:S02]  /*dfe0*/  UISETP.NE.AND UP2, UPT, UR15, 0x1, UPT ;  /* 0x000000010f00788c */ /* 0x000fe4000bf45270 */
[----:B------:R-:W-:Y:S02]  /*dff0*/  UIMAD.WIDE.U32 UR4, UR20, UR14, UR8 ;  /* 0x0000000e140472a5 */ /* 0x000fe4000f8e0008 */
[----:B------:R-:W-:Y:S02]  /*e000*/  UIMAD.WIDE.U32 UR8, UR20, UR16, UR8 ;  /* 0x00000010140872a5 */ /* 0x000fe4000f8e0008 */
[----:B------:R-:W-:Y:S02]  /*e010*/  UIMAD UR14, UR20, UR17, UR10 ;  /* 0x00000011140e72a4 */ /* 0x000fe4000f8e020a */
[----:B------:R-:W-:Y:S01]  /*e020*/  USHF.R.S32.HI UR10, URZ, 0x1f, UR13 ;  /* 0x0000001f3f0a7899 */ /* 0x000fe2000801140d */
[----:B------:R-:W-:Y:S01]  /*e030*/  ELECT P0, URZ, PT ;  /* 0x00000000003f782f */ /* 0x000fe20003800000 */
[----:B------:R-:W-:-:S02]  /*e040*/  USEL UR21, UR13, URZ, !UP1 ;  /* 0x0000003f0d157287 */ /* 0x000fc4000c800000 */
[----:B------:R-:W-:Y:S01]  /*e050*/  UIADD3 UR9, UR9, UR14, URZ ;  /* 0x0000000e09097290 */ /* 0x000fe2000fffe03f */
[----:B------:R-:W-:Y:S01]  /*e060*/  ULDC.64 UR18, c[0x0][0x738] ;  /* 0x0001ce0000127ab9 */ /* 0x000fe20000000a00 */
[----:B------:R-:W-:Y:S01]  /*e070*/  USEL UR10, UR10, URZ, !UP1 ;  /* 0x0000003f0a0a7287 */ /* 0x000fe2000c800000 */
[----:B------:R-:W-:Y:S01]  /*e080*/  ULDC.64 UR16, c[0x0][0x720] ;  /* 0x0001c80000107ab9 */ /* 0x000fe20000000a00 */
[----:B------:R-:W-:Y:S02]  /*e090*/  UIMAD.WIDE.U32 UR14, UR18, UR21, UR8 ;  /* 0x00000015120e72a5 */ /* 0x000fe4000f8e0008 */
[----:B------:R-:W-:Y:S01]  /*e0a0*/  UIADD3 UR23, UR5, UR12, URZ ;  /* 0x0000000c05177290 */ /* 0x000fe2000fffe03f */
[----:B------:R-:W-:Y:S01]  /*e0b0*/  @UP2 ULDC UR8, c[0x0][0x2ec] ;  /* 0x0000bb0000082ab9 */ /* 0x000fe20000000800 */
[----:B------:R-:W-:Y:S02]  /*e0c0*/  UIMAD UR5, UR10, UR16, URZ ;  /* 0x000000100a0572a4 */ /* 0x000fe4000f8e023f */
[----:B------:R-:W-:-:S02]  /*e0d0*/  UIMAD UR10, UR10, UR18, URZ ;  /* 0x000000120a0a72a4 */ /* 0x000fc4000f8e023f */
[----:B------:R-:W-:Y:S02]  /*e0e0*/  UIMAD.WIDE.U32 UR8, UR20, UR8, URZ ;  /* 0x00000008140872a5 */ /* 0x000fe4000f8e003f */
[----:B------:R-:W-:Y:S01]  /*e0f0*/  ULEA UR11, UR7, UR11, 0x7 ;  /* 0x0000000b070b7291 */ /* 0x000fe2000f8e383f */
[----:B------:R-:W-:Y:S02]  /*e100*/  UMOV UR22, UR4 ;  /* 0x0000000400167c82 */ /* 0x000fe40008000000 */
[----:B------:R-:W-:Y:S01]  /*e110*/  @UP2 ULDC UR7, c[0x0][0x2f0] ;  /* 0x0000bc0000072ab9 */ /* 0x000fe20000000800 */
[----:B------:R-:W-:Y:S01]  /*e120*/  UMOV UR12, UR20 ;  /* 0x00000014000c7c82 */ /* 0x000fe20008000000 */
[----:B------:R-:W-:Y:S02]  /*e130*/  UIMAD UR5, UR17, UR21, UR5 ;  /* 0x00000015110572a4 */ /* 0x000fe4000f8e0205 */
[----:B------:R-:W-:Y:S02]  /*e140*/  UIMAD.WIDE.U32 UR22, UR16, UR21, UR22 ;  /* 0x00000015101672a5 */ /* 0x000fe4000f8e0016 */
[----:B------:R-:W-:-:S02]  /*e150*/  UIMAD UR4, UR19, UR21, UR10 ;  /* 0x00000015130472a4 */ /* 0x000fc4000f8e020a */
        /* <DEDUP_REMOVED lines=10> */
.L_x_3137:
[----:B------:R-:W2:Y:S01]  /*e200*/  S2R R3, SR_TID.X ;  /* 0x0000000000037919 */ /* 0x000ea20000002100 */
[----:B------:R-:W-:Y:S01]  /*e210*/  MOV R14, UR5 ;  /* 0x00000005000e7c02 */ /* 0x000fe20008000f00 */
[----:B------:R-:W-:Y:S02]  /*e220*/  IMAD.U32 R11, RZ, RZ, UR4 ;  /* 0x00000004ff0b7e24 */ /* 0x000fe4000f8e00ff */
[----:B------:R-:W-:Y:S02]  /*e230*/  IMAD.MOV.U32 R10, RZ, RZ, 0x1 ;  /* 0x00000001ff0a7424 */ /* 0x000fe400078e00ff */
[----:B------:R-:W-:Y:S01]  /*e240*/  VIADD R14, R14, UR23 ;  /* 0x000000170e0e7c36 */ /* 0x000fe20008000000 */
[----:B------:R-:W-:Y:S02]  /*e250*/  IADD3 R11, R11, UR15, RZ ;  /* 0x0000000f0b0b7c10 */ /* 0x000fe4000fffe0ff */
        /* <DEDUP_REMOVED lines=9> */
.L_x_3110:
[----:B------:R-:W-:Y:S01]  /*e2f0*/  R2UR UR19, R4 ;  /* 0x00000000041372ca */ /* 0x000fe200000e0000 */
[----:B------:R-:W2:Y:S01]  /*e300*/  LDC.64 R12, c[0x0][0x198] ;  /* 0x00006600ff0c7b82 */ /* 0x000ea20000000a00 */
[----:B------:R-:W-:Y:S01]  /*e310*/  ULDC.64 UR8, c[0x0][0x700] ;  /* 0x0001c00000087ab9 */ /* 0x000fe20000000a00 */
[----:B------:R-:W-:Y:S01]  /*e320*/  UMOV UR34, 0x0 ;  /* 0x0000000000227882 */ /* 0x000fe20000000000 */
[----:B------:R-:W-:Y:S01]  /*e330*/  IMAD.U32 R9, RZ, RZ, UR8 ;  /* 0x00000008ff097e24 */ /* 0x000fe2000f8e00ff */
[----:B------:R-:W-:Y:S01]  /*e340*/  MOV R8, UR9 ;  /* 0x0000000900087c02 */ /* 0x000fe20008000f00 */
[----:B------:R-:W-:Y:S01]  /*e350*/  UMOV UR35, 0x14f00000 ;  /* 0x14f0000000237882 */ /* 0x000fe20000000000 */
[----:B------:R-:W-:Y:S01]  /*e360*/  R2UR UR8, R15 ;  /* 0x000000000f0872ca */ /* 0x000fe200000e0000 */
[----:B------:R-:W-:Y:S01]  /*e370*/  UMOV UR18, URZ ;  /* 0x0000003f00127c82 */ /* 0x000fe20008000000 */
[----:B------:R-:W-:Y:S01]  /*e380*/  UMOV UR40, 0x0 ;  /* 0x0000000000287882 */ /* 0x000fe20000000000 */
[----:B------:R-:W-:Y:S01]  /*e390*/  UMOV UR41, 0x10000000 ;  /* 0x1000000000297882 */ /* 0x000fe20000000000 */
[----:B------:R-:W-:Y:S01]  /*e3a0*/  UMOV UR10, UR18 ;  /* 0x00000012000a7c82 */ /* 0x000fe20008000000 */
[----:B------:R-:W-:Y:S01]  /*e3b0*/  UMOV UR27, UR11 ;  /* 0x0000000b001b7c82 */ /* 0x000fe20008000000 */
[----:B------:R-:W-:Y:S01]  /*e3c0*/  UIMAD UR19, UR19, 0x60, URZ ;  /* 0x00000060131378a4 */ /* 0x000fe2000f8e023f */
[----:B------:R-:W-:Y:S01]  /*e3d0*/  UMOV UR28, UR12 ;  /* 0x0000000c001c7c82 */ /* 0x000fe20008000000 */
[----:B------:R-:W-:-:S02]  /*e3e0*/  UMOV UR29, UR13 ;  /* 0x0000000d001d7c82 */ /* 0x000fc40008000000 */
[----:B------:R-:W-:Y:S02]  /*e3f0*/  UIADD3 UR7, UP0, UR19, UR22, URZ ;  /* 0x0000001613077290 */ /* 0x000fe4000ff1e03f */
[----:B------:R-:W-:Y:S01]  /*e400*/  MOV R3, UR19 ;  /* 0x0000001300037c02 */ /* 0x000fe20008000f00 */
[----:B------:R-:W-:Y:S02]  /*e410*/  UIADD3 UR16, UR8, 0xe000, URZ ;  /* 0x0000e00008107890 */ /* 0x000fe4000fffe03f */
[----:B------:R-:W-:Y:S01]  /*e420*/  UIADD3 UR17, UR8, 0x26810, URZ ;  /* 0x0002681008117890 */ /* 0x000fe2000fffe03f */
[----:B------:R-:W-:Y:S01]  /*e430*/  PLOP3.LUT P1, PT, PT, PT, UP0, 0x80, 0x0 ;  /* 0x000000000000781c */ /* 0x000fe20003f2f008 */
[----:B-1----:R-:W-:Y:S01]  /*e440*/  IMAD.U32 R2, RZ, RZ, UR7 ;  /* 0x00000007ff027e24 */ /* 0x002fe2000f8e00ff */
[----:B------:R-:W-:Y:S01]  /*e450*/  UIADD3 UR19, UR19, UR6, URZ ;  /* 0x0000000613137290 */ /* 0x000fe2000fffe03f */
[----:B--2---:R-:W-:Y:S01]  /*e460*/  IMAD.MOV.U32 R7, RZ, RZ, R12 ;  /* 0x000000ffff077224 */ /* 0x004fe200078e000c */
[----:B------:R-:W-:Y:S01]  /*e470*/  LEA.HI.X.SX32 R3, R3, R14, 0x1, P1 ;  /* 0x0000000e03037211 */ /* 0x000fe200008f0eff */
[----:B------:R-:W-:Y:S01]  /*e480*/  IMAD.MOV.U32 R6, RZ, RZ, R13 ;  /* 0x000000ffff067224 */ /* 0x000fe200078e000d */
[----:B------:R-:W-:Y:S01]  /*e490*/  LEA R5, P1, R2, R9, 0x2 ;  /* 0x0000000902057211 */ /* 0x000fe200078210ff */
[----:B------:R-:W-:Y:S01]  /*e4a0*/  VIADD R13, R0, 0xffffffff ;  /* 0xffffffff000d7836 */ /* 0x000fe20000000000 */
[----:B------:R-:W-:Y:S01]  /*e4b0*/  UIADD3 UR42, UR8, 0x1a000, URZ ;  /* 0x0001a000082a7890 */ /* 0x000fe2000fffe03f */
[----:B------:R-:W-:Y:S01]  /*e4c0*/  MOV R12, 0x8000 ;  /* 0x00008000000c7802 */ /* 0x000fe20000000f00 */
[----:B------:R-:W-:Y:S01]  /*e4d0*/  UIADD3 UR9, UR8, 0x26800, URZ ;  /* 0x0002680008097890 */ /* 0x000fe2000fffe03f */
[----:B------:R-:W-:Y:S01]  /*e4e0*/  LEA.HI.X R2, R2, R8, R3, 0x2, P1 ;  /* 0x0000000802027211 */ /* 0x000fe200008f1403 */
[----:B------:R1:W-:Y:S01]  /*e4f0*/  STL [R1+0x8], R13 ;  /* 0x0000080d01007387 */ /* 0x0003e20000100800 */
[----:B------:R-:W-:Y:S01]  /*e500*/  R2UR UR30, R5 ;  /* 0x00000000051e72ca */ /* 0x000fe200000e0000 */
[----:B------:R-:W-:Y:S01]  /*e510*/  UIADD3 UR24, UR8, 0x4000, URZ ;  /* 0x0000400008187890 */ /* 0x000fe2000fffe03f */
[----:B------:R-:W-:Y:S01]  /*e520*/  R2UR UR31, R2 ;  /* 0x00000000021f72ca */ /* 0x000fe200000e0000 */
[----:B------:R1:W-:Y:S01]  /*e530*/  STL [R1], RZ ;  /* 0x000000ff01007387 */ /* 0x0003e20000100800 */
[C---:B------:R-:W-:Y:S01]  /*e540*/  IADD3 R2, P1, R7.reuse, 0x2f0, RZ ;  /* 0x000002f007027810 */ /* 0x040fe20007f3e0ff */
[----:B------:R-:W-:Y:S01]  /*e550*/  UMOV UR7, 0x18 ;  /* 0x0000001800077882 */ /* 0x000fe20000000000 */
[----:B------:R-:W-:Y:S01]  /*e560*/  UMOV UR43, UR17 ;  /* 0x00000011002b7c82 */ /* 0x000fe20008000000 */
[----:B------:R-:W-:Y:S01]  /*e570*/  UMOV UR26, UR18 ;  /* 0x00000012001a7c82 */ /* 0x000fe20008000000 */
[----:B------:R-:W-:Y:S01]  /*e580*/  R2UR UR44, R2 ;  /* 0x00000000022c72ca */ /* 0x000fe200000e0000 */
[----:B------:R-:W-:Y:S01]  /*e590*/  UMOV UR25, UR9 ;  /* 0x0000000900197c82 */ /* 0x000fe20008000000 */
[----:B------:R-:W-:-:S04]  /*e5a0*/  IADD3 R2, P2, R7, 0x3f0, RZ ;  /* 0x000003f007027810 */ /* 0x000fc80007f5e0ff */
[----:B------:R-:W-:Y:S01]  /*e5b0*/  R2UR UR46, R2 ;  /* 0x00000000022e72ca */ /* 0x000fe200000e0000 */
[----:B------:R-:W-:Y:S01]  /*e5c0*/  IMAD.X R5, RZ, RZ, R6, P2 ;  /* 0x000000ffff057224 */ /* 0x000fe200010e0606 */
[----:B------:R-:W-:-:S04]  /*e5d0*/  IADD3.X R2, RZ, R6, RZ, P1, !PT ;  /* 0x00000006ff027210 */ /* 0x000fc80000ffe4ff */
[----:B------:R-:W-:Y:S02]  /*e5e0*/  R2UR UR45, R2 ;  /* 0x00000000022d72ca */ /* 0x000fe400000e0000 */
[----:B------:R-:W-:Y:S02]  /*e5f0*/  IADD3 R2, P1, R7, 0xf0, RZ ;  /* 0x000000f007027810 */ /* 0x000fe40007f3e0ff */
[----:B------:R-:W-:Y:S02]  /*e600*/  R2UR UR47, R5 ;  /* 0x00000000052f72ca */ /* 0x000fe400000e0000 */
[----:B------:R-:W-:Y:S01]  /*e610*/  R2UR UR32, R2 ;  /* 0x00000000022072ca */ /* 0x000fe200000e0000 */
[----:B------:R-:W-:Y:S01]  /*e620*/  IMAD.X R3, RZ, RZ, R6, P1 ;  /* 0x000000ffff037224 */ /* 0x000fe200008e0606 */
[----:B------:R-:W-:-:S04]  /*e630*/  ISETP.GE.AND P1, PT, R4, R13, PT ;  /* 0x0000000d0400720c */ /* 0x000fc80003f26270 */
[----:B------:R-:W-:-:S13]  /*e640*/  R2UR UR33, R3 ;  /* 0x00000000032172ca */ /* 0x000fda00000e0000 */
[----:B------:R1:W-:Y:S01]  /*e650*/  UTMALDG.4D [UR16], [UR32], desc[UR34] ;  /* 0x00002210200075b4 */ /* 0x0003e20008019000 */
[----:B------:R1:W-:Y:S01]  /*e660*/  UBLKCP.S.G [UR42], [UR30], UR7 ;  /* 0x0000002a1e0073ba */ /* 0x0003e20008000207 */
[----:B------:R1:W-:Y:S01]  /*e670*/  SYNCS.ARRIVE.TRANS64 RZ, [R15+URZ+0x26800], R12 ;  /* 0x0268000c0fff79a7 */ /* 0x0003e2000800003f */
[----:B------:R1:W-:Y:S01]  /*e680*/  UTMALDG.4D [UR8], [UR44], desc[UR40] ;  /* 0x000028082c0075b4 */ /* 0x0003e20008019000 */
[----:B------:R1:W-:Y:S01]  /*e690*/  UTMALDG.4D [UR24], [UR46], desc[UR40] ;  /* 0x000028182e0075b4 */ /* 0x0003e20008019000 */
[----:B------:R-:W-:Y:S05]  /*e6a0*/  @P1 BRA `(.L_x_3111) ;  /* 0x0000000c00bc1947 */ /* 0x000fea0003800000 */
[----:B------:R-:W-:Y:S01]  /*e6b0*/  LOP3.LUT R5, RZ, R4, RZ, 0x33, !PT ;  /* 0x00000004ff057212 */ /* 0x000fe200078e33ff */
[----:B------:R-:W-:-:S04]  /*e6c0*/  IMAD.MOV.U32 R10, RZ, RZ, 0x1 ;  /* 0x00000001ff0a7424 */ /* 0x000fc800078e00ff */
[C---:B------:R-:W-:Y:S01]  /*e6d0*/  IMAD.IADD R16, R0.reuse, 0x1, R5 ;  /* 0x0000000100107824 */ /* 0x040fe200078e0205 */
[----:B------:R-:W-:Y:S01]  /*e6e0*/  IADD3 R5, R0, -0x2, RZ ;  /* 0xfffffffe00057810 */ /* 0x000fe20007ffe0ff */
[----:B------:R-:W-:-:S03]  /*e6f0*/  IMAD.MOV.U32 R0, RZ, RZ, R4 ;  /* 0x000000ffff007224 */ /* 0x000fc600078e0004 */
[----:B------:R-:W-:Y:S02]  /*e700*/  ISETP.NE.AND P1, PT, R5, R4, PT ;  /* 0x000000040500720c */ /* 0x000fe40003f25270 */
[----:B------:R-:W-:-:S05]  /*e710*/  LOP3.LUT R5, R16, 0x1, RZ, 0xc0, !PT ;  /* 0x0000000110057812 */ /* 0x000fca00078ec0ff */
[----:B------:R2:W-:Y:S06]  /*e720*/  STL [R1+0xc], R5 ;  /* 0x00000c0501007387 */ /* 0x0005ec0000100800 */
[----:B------:R-:W-:Y:S05]  /*e730*/  @!P1 BRA `(.L_x_3112) ;  /* 0x00000008005c9947 */ /* 0x000fea0003800000 */
[----:B------:R-:W-:Y:S01]  /*e740*/  IADD3 R16, R16, -R5, RZ ;  /* 0x8000000510107210 */ /* 0x000fe20007ffe0ff */
[----:B------:R-:W-:Y:S02]  /*e750*/  IMAD.MOV.U32 R0, RZ, RZ, R4 ;  /* 0x000000ffff007224 */ /* 0x000fe400078e0004 */
[----:B------:R-:W-:-:S07]  /*e760*/  IMAD.MOV.U32 R10, RZ, RZ, 0x1 ;  /* 0x00000001ff0a7424 */ /* 0x000fce00078e00ff */
.L_x_3121:
[----:B-123--:R-:W-:-:S04]  /*e770*/  SHF.L.U32 R17, R10, 0x1f, RZ ;  /* 0x0000001f0a117819 */ /* 0x00efc800000006ff */
[----:B------:R-:W3:Y:S02]  /*e780*/  SYNCS.PHASECHK.TRANS64.TRYWAIT P1, [R15+URZ+0x26840], R17 ;  /* 0x026840110f0075a7 */ /* 0x000ee4000802017f */
[----:B---3--:R-:W-:Y:S05]  /*e790*/  @!P1 BRA `(.L_x_3113) ;  /* 0x00000014007c9947 */ /* 0x008fea0003800000 */
.L_x_3138:
[----:B------:R-:W-:Y:S05]  /*e7a0*/  @P0 BRA `(.L_x_3114) ;  /* 0x00000000001c0947 */ /* 0x000fea0003800000 */
[----:B------:R-:W4:Y:S02]  /*e7b0*/  S2R R2, SR_TID.X ;  /* 0x0000000000027919 */ /* 0x000f240000002100 */
[----:B----4-:R-:W-:Y:S02]  /*e7c0*/  LOP3.LUT R3, R2, 0x1f, RZ, 0xc0, !PT ;  /* 0x0000001f02037812 */ /* 0x010fe400078ec0ff */
[----:B------:R-:W-:Y:S02]  /*e7d0*/  MOV R2, 0x3180 ;  /* 0x0000318000027802 */ /* 0x000fe40000000f00 */
[----:B------:R-:W-:Y:S02]  /*e7e0*/  ISETP.NE.AND P1, PT, R3, RZ, PT ;  /* 0x000000ff0300720c */ /* 0x000fe40003f25270 */
[----:B------:R4:W-:Y:S11]  /*e7f0*/  SYNCS.ARRIVE.TRANS64 RZ, [R15+URZ+0x26830], R2 ;  /* 0x026830020fff79a7 */ /* 0x0009f6000800003f */
[----:B----4-:R-:W-:Y:S05]  /*e800*/  @!P1 BRA `(.L_x_3114) ;  /* 0x0000000000049947 */ /* 0x010fea0003800000 */
[----:B-1----:R-:W-:Y:S01]  /*e810*/  BPT.TRAP 0x1 ;  /* 0x000000040000795c */ /* 0x002fe20000300000 */
.L_x_3114:
[----:B-1----:R-:W1:Y:S01]  /*e820*/  LDC.64 R12, c[0x0][0x728] ;  /* 0x0001ca00ff0c7b82 */ /* 0x002e620000000a00 */
[----:B------:R-:W-:Y:S01]  /*e830*/  IMAD R18, R0, 0x60, RZ ;  /* 0x0000006000127824 */ /* 0x000fe200078e02ff */
[----:B------:R-:W-:Y:S01]  /*e840*/  R2UR UR8, R15 ;  /* 0x000000000f0872ca */ /* 0x000fe200000e0000 */
[----:B------:R-:W-:Y:S01]  /*e850*/  UMOV UR28, 0x0 ;  /* 0x00000000001c7882 */ /* 0x000fe20000000000 */
[----:B------:R-:W-:Y:S01]  /*e860*/  UMOV UR29, 0x14f00000 ;  /* 0x14f00000001d7882 */ /* 0x000fe20000000000 */
[----:B------:R-:W-:Y:S01]  /*e870*/  UMOV UR18, URZ ;  /* 0x0000003f00127c82 */ /* 0x000fe20008000000 */
[C---:B------:R-:W-:Y:S01]  /*e880*/  IADD3 R2, P1, R18.reuse, UR14, RZ ;  /* 0x0000000e12027c10 */ /* 0x040fe2000ff3e0ff */
[----:B------:R-:W-:Y:S01]  /*e890*/  UMOV UR7, 0x18 ;  /* 0x0000001800077882 */ /* 0x000fe20000000000 */
[----:B--2---:R-:W2:Y:S01]  /*e8a0*/  LDC.64 R4, c[0x0][0x198] ;  /* 0x00006600ff047b82 */ /* 0x004ea20000000a00 */
[----:B------:R-:W-:-:S06]  /*e8b0*/  R2UR UR19, R18 ;  /* 0x00000000121372ca */ /* 0x000fcc00000e0000 */
[----:B------:R-:W-:Y:S02]  /*e8c0*/  UIADD3 UR16, UR8, 0x14000, URZ ;  /* 0x0001400008107890 */ /* 0x000fe4000fffe03f */
[----:B------:R-:W-:Y:S02]  /*e8d0*/  UIADD3 UR17, UR8, 0x26830, URZ ;  /* 0x0002683008117890 */ /* 0x000fe4000fffe03f */
[----:B------:R-:W-:-:S03]  /*e8e0*/  UIADD3 UR8, UR8, 0x1a380, URZ ;  /* 0x0001a38008087890 */ /* 0x000fc6000fffe03f */
[----:B------:R-:W-:Y:S01]  /*e8f0*/  UIADD3 UR19, UR19, UR6, URZ ;  /* 0x0000000613137290 */ /* 0x000fe2000fffe03f */
[----:B-1----:R-:W-:Y:S01]  /*e900*/  LEA R3, P2, R2, R12, 0x2 ;  /* 0x0000000c02037211 */ /* 0x002fe200078410ff */
[----:B------:R-:W-:-:S03]  /*e910*/  UMOV UR9, UR17 ;  /* 0x0000001100097c82 */ /* 0x000fc60008000000 */
[----:B------:R-:W-:Y:S02]  /*e920*/  R2UR UR24, R3 ;  /* 0x00000000031872ca */ /* 0x000fe400000e0000 */
[----:B------:R-:W-:Y:S01]  /*e930*/  LEA.HI.X.SX32 R3, R18, R11, 0x1, P1 ;  /* 0x0000000b12037211 */ /* 0x000fe200008f0eff */
[----:B--2---:R-:W-:Y:S02]  /*e940*/  IMAD.MOV.U32 R7, RZ, RZ, R4 ;  /* 0x000000ffff077224 */ /* 0x004fe400078e0004 */
        /* <DEDUP_REMOVED lines=9> */
[----:B------:R-:W2:Y:S02]  /*e9e0*/  SYNCS.PHASECHK.TRANS64.TRYWAIT P1, [R15+URZ+0x26828], R17 ;  /* 0x026828110f0075a7 */ /* 0x000ea4000802017f */
[----:B-12---:R-:W-:Y:S05]  /*e9f0*/  @!P1 BRA `(.L_x_3115) ;  /* 0x0000001000f89947 */ /* 0x006fea0003800000 */
.L_x_3139:
        /* <DEDUP_REMOVED lines=8> */
.L_x_3116:
[----:B------:R-:W-:Y:S01]  /*ea80*/  VIADD R19, R18, 0x60 ;  /* 0x0000006012137836 */ /* 0x000fe20000000000 */
[----:B------:R-:W-:Y:S01]  /*ea90*/  ULDC.64 UR8, c[0x0][0x700] ;  /* 0x0001c00000087ab9 */ /* 0x000fe20000000a00 */
[----:B------:R-:W-:Y:S01]  /*eaa0*/  R2UR UR26, R15 ;  /* 0x000000000f1a72ca */ /* 0x000fe200000e0000 */
[----:B------:R-:W-:Y:S01]  /*eab0*/  IMAD.U32 R8, RZ, RZ, UR9 ;  /* 0x00000009ff087e24 */ /* 0x000fe2000f8e00ff */
[----:B------:R-:W-:Y:S01]  /*eac0*/  MOV R9, UR8 ;  /* 0x0000000800097c02 */ /* 0x000fe20008000f00 */
[C---:B------:R-:W-:Y:S01]  /*ead0*/  VIADD R21, R19.reuse, UR6 ;  /* 0x0000000613157c36 */ /* 0x040fe20008000000 */
[----:B------:R-:W-:Y:S01]  /*eae0*/  IADD3 R2, P1, R19, UR22, RZ ;  /* 0x0000001613027c10 */ /* 0x000fe2000ff3e0ff */
[----:B------:R-:W-:Y:S01]  /*eaf0*/  UMOV UR24, 0x0 ;  /* 0x0000000000187882 */ /* 0x000fe20000000000 */
[----:B------:R-:W-:Y:S01]  /*eb00*/  SHF.R.S32.HI R20, RZ, 0x1f, R19 ;  /* 0x0000001fff147819 */ /* 0x000fe20000011413 */
[----:B------:R-:W-:Y:S01]  /*eb10*/  UMOV UR25, 0x14f00000 ;  /* 0x14f0000000197882 */ /* 0x000fe20000000000 */
[----:B------:R-:W-:Y:S01]  /*eb20*/  LEA R3, P2, R2, R9, 0x2 ;  /* 0x0000000902037211 */ /* 0x000fe200078410ff */
[----:B------:R-:W-:Y:S01]  /*eb30*/  UMOV UR18, URZ ;  /* 0x0000003f00127c82 */ /* 0x000fe20008000000 */
[----:B------:R-:W-:Y:S01]  /*eb40*/  R2UR UR19, R21 ;  /* 0x00000000151372ca */ /* 0x000fe200000e0000 */
[----:B------:R-:W-:Y:S01]  /*eb50*/  UMOV UR7, 0x18 ;  /* 0x0000001800077882 */ /* 0x000fe20000000000 */
[----:B------:R-:W-:Y:S01]  /*eb60*/  R2UR UR28, R3 ;  /* 0x00000000031c72ca */ /* 0x000fe200000e0000 */
[----:B------:R-:W-:Y:S01]  /*eb70*/  IMAD.X R3, R20, 0x1, R14, P1 ;  /* 0x0000000114037824 */ /* 0x000fe200008e060e */
[----:B------:R-:W-:-:S02]  /*eb80*/  UIADD3 UR16, UR26, 0x11000, URZ ;  /* 0x000110001a107890 */ /* 0x000fc4000fffe03f */
[----:B------:R-:W-:Y:S02]  /*eb90*/  UIADD3 UR17, UR26, 0x26818, URZ ;  /* 0x000268181a117890 */ /* 0x000fe4000fffe03f */
[----:B------:R-:W-:Y:S01]  /*eba0*/  LEA.HI.X R3, R2, R8, R3, 0x2, P2 ;  /* 0x0000000802037211 */ /* 0x000fe200010f1403 */
[----:B------:R-:W-:Y:S01]  /*ebb0*/  UIADD3 UR26, UR26, 0x1a200, URZ ;  /* 0x0001a2001a1a7890 */ /* 0x000fe2000fffe03f */
[----:B------:R-:W-:Y:S02]  /*ebc0*/  IADD3 R2, P1, R7, 0xf0, RZ ;  /* 0x000000f007027810 */ /* 0x000fe40007f3e0ff */
[----:B------:R-:W-:Y:S01]  /*ebd0*/  R2UR UR29, R3 ;  /* 0x00000000031d72ca */ /* 0x000fe200000e0000 */
[----:B------:R-:W-:Y:S01]  /*ebe0*/  UMOV UR27, UR17 ;  /* 0x00000011001b7c82 */ /* 0x000fe20008000000 */
[----:B------:R-:W-:Y:S02]  /*ebf0*/  IADD3.X R3, RZ, R6, RZ, P1, !PT ;  /* 0x00000006ff037210 */ /* 0x000fe40000ffe4ff */
[----:B------:R-:W-:-:S02]  /*ec00*/  R2UR UR8, R2 ;  /* 0x00000000020872ca */ /* 0x000fc400000e0000 */
[----:B------:R-:W-:-:S13]  /*ec10*/  R2UR UR9, R3 ;  /* 0x00000000030972ca */ /* 0x000fda00000e0000 */
[----:B------:R2:W-:Y:S01]  /*ec20*/  UTMALDG.4D [UR16], [UR8], desc[UR24] ;  /* 0x00001810080075b4 */ /* 0x0005e20008019000 */
[----:B------:R2:W-:Y:S01]  /*ec30*/  UBLKCP.S.G [UR26], [UR28], UR7 ;  /* 0x0000001a1c0073ba */ /* 0x0005e20008000207 */
[----:B------:R-:W4:Y:S02]  /*ec40*/  SYNCS.PHASECHK.TRANS64.TRYWAIT P1, [R15+URZ+0x26848], R17 ;  /* 0x026848110f0075a7 */ /* 0x000f24000802017f */
[----:B--2-4-:R-:W-:Y:S05]  /*ec50*/  @!P1 BRA `(.L_x_3117) ;  /* 0x0000001000749947 */ /* 0x014fea0003800000 */
.L_x_3140:
        /* <DEDUP_REMOVED lines=8> */
.L_x_3118:
        /* <DEDUP_REMOVED lines=24> */
.L_x_3142:
        /* <DEDUP_REMOVED lines=8> */
.L_x_3120:
        /* <DEDUP_REMOVED lines=8> */
[----:B------:R-:W-:-:S05]  /*ef60*/  VIADD R0, R0, 0x2 ;  /* 0x0000000200007836 */ /* 0x000fca0000000000 */
[----:B------:R-:W-:Y:S02]  /*ef70*/  UIADD3 UR19, UR19, 0xc0, URZ ;  /* 0x000000c013137890 */ /* 0x000fe4000fffe03f */
[----:B------:R-:W-:Y:S02]  /*ef80*/  UIADD3 UR16, UR26, 0xe000, URZ ;  /* 0x0000e0001a107890 */ /* 0x000fe4000fffe03f */
[----:B------:R-:W-:Y:S02]  /*ef90*/  UIADD3 UR7, UP0, UR19, UR22, URZ ;  /* 0x0000001613077290 */ /* 0x000fe4000ff1e03f */
[----:B------:R-:W-:Y:S02]  /*efa0*/  UIADD3 UR17, UR26, 0x26810, URZ ;  /* 0x000268101a117890 */ /* 0x000fe4000fffe03f */
[----:B------:R-:W-:Y:S02]  /*efb0*/  UIADD3 UR26, UR26, 0x1a000, URZ ;  /* 0x0001a0001a1a7890 */ /* 0x000fe4000fffe03f */
[----:B------:R-:W-:Y:S01]  /*efc0*/  IMAD.U32 R5, RZ, RZ, UR7 ;  /* 0x00000007ff057e24 */ /* 0x000fe2000f8e00ff */
[----:B------:R-:W-:Y:S01]  /*efd0*/  PLOP3.LUT P2, PT, PT, PT, UP0, 0x80, 0x0 ;  /* 0x000000000000781c */ /* 0x000fe20003f4f008 */
[----:B------:R-:W-:Y:S01]  /*efe0*/  UMOV UR7, 0x18 ;  /* 0x0000001800077882 */ /* 0x000fe20000000000 */
[----:B------:R-:W-:-:S02]  /*eff0*/  UMOV UR27, UR17 ;  /* 0x00000011001b7c82 */ /* 0x000fc40008000000 */
[----:B----4-:R-:W-:-:S04]  /*f000*/  LEA R4, P1, R5, R9, 0x2 ;  /* 0x0000000905047211 */ /* 0x010fc800078210ff */
[----:B------:R-:W-:Y:S02]  /*f010*/  R2UR UR28, R4 ;  /* 0x00000000041c72ca */ /* 0x000fe400000e0000 */
[----:B------:R-:W-:Y:S01]  /*f020*/  MOV R4, UR19 ;  /* 0x0000001300047c02 */ /* 0x000fe20008000f00 */
[----:B------:R-:W-:-:S03]  /*f030*/  UIADD3 UR19, UR19, UR6, URZ ;  /* 0x0000000613137290 */ /* 0x000fc6000fffe03f */
[----:B------:R-:W-:-:S04]  /*f040*/  LEA.HI.X.SX32 R4, R4, R14, 0x1, P2 ;  /* 0x0000000e04047211 */ /* 0x000fc800010f0eff */
[----:B------:R-:W-:Y:S02]  /*f050*/  LEA.HI.X R4, R5, R8, R4, 0x2, P1 ;  /* 0x0000000805047211 */ /* 0x000fe400008f1404 */
[----:B------:R-:W-:Y:S01]  /*f060*/  ISETP.NE.AND P1, PT, R16, RZ, PT ;  /* 0x000000ff1000720c */ /* 0x000fe20003f25270 */
[----:B------:R4:W-:Y:S01]  /*f070*/  UTMALDG.4D [UR16], [UR8], desc[UR24] ;  /* 0x00001810080075b4 */ /* 0x0009e20008019000 */
[----:B------:R-:W-:-:S13]  /*f080*/  R2UR UR29, R4 ;  /* 0x00000000041d72ca */ /* 0x000fda00000e0000 */
[----:B------:R4:W-:Y:S02]  /*f090*/  UBLKCP.S.G [UR26], [UR28], UR7 ;  /* 0x0000001a1c0073ba */ /* 0x0009e40008000207 */
[----:B----4-:R-:W-:Y:S05]  /*f0a0*/  @P1 BRA `(.L_x_3121) ;  /* 0xfffffff400b01947 */ /* 0x010fea000383ffff */
.L_x_3112:
[----:B------:R-:W4:Y:S02]  /*f0b0*/  LDL.LU R4, [R1+0xc] ;  /* 0x00000c0001047983 */ /* 0x000f240000300800 */
[----:B----4-:R-:W-:Y:S02]  /*f0c0*/  ISETP.NE.AND P1, PT, R4, RZ, PT ;  /* 0x000000ff0400720c */ /* 0x010fe40003f25270 */
[----:B------:R4:W5:Y:S11]  /*f0d0*/  LDL R4, [R1+0x8] ;  /* 0x0000080001047983 */ /* 0x0009760000100800 */
[----:B----4-:R-:W-:Y:S05]  /*f0e0*/  @!P1 BRA `(.L_x_3111) ;  /* 0x00000004002c9947 */ /* 0x010fea0003800000 */
[----:B-1----:R-:W-:-:S04]  /*f0f0*/  SHF.L.U32 R12, R10, 0x1f, RZ ;  /* 0x0000001f0a0c7819 */ /* 0x002fc800000006ff */
[----:B------:R-:W1:Y:S02]  /*f100*/  SYNCS.PHASECHK.TRANS64.TRYWAIT P1, [R15+URZ+0x26840], R12 ;  /* 0x0268400c0f0075a7 */ /* 0x000e64000802017f */
[----:B-1----:R-:W-:Y:S05]  /*f110*/  @!P1 BRA `(.L_x_3122) ;  /* 0x0000000c00709947 */ /* 0x002fea0003800000 */
.L_x_3143:
[----:B------:R-:W-:Y:S05]  /*f120*/  @P0 BRA `(.L_x_3123) ;  /* 0x00000000001c0947 */ /* 0x000fea0003800000 */
[----:B-----5:R-:W2:Y:S02]  /*f130*/  S2R R4, SR_TID.X ;  /* 0x0000000000047919 */ /* 0x020ea40000002100 */
[----:B--2---:R-:W-:Y:S02]  /*f140*/  LOP3.LUT R5, R4, 0x1f, RZ, 0xc0, !PT ;  /* 0x0000001f04057812 */ /* 0x004fe400078ec0ff */
[----:B------:R-:W-:Y:S02]  /*f150*/  MOV R4, 0x3180 ;  /* 0x0000318000047802 */ /* 0x000fe40000000f00 */
[----:B------:R-:W-:Y:S02]  /*f160*/  ISETP.NE.AND P1, PT, R5, RZ, PT ;  /* 0x000000ff0500720c */ /* 0x000fe40003f25270 */
[----:B------:R4:W-:Y:S11]  /*f170*/  SYNCS.ARRIVE.TRANS64 RZ, [R15+URZ+0x26830], R4 ;  /* 0x026830040fff79a7 */ /* 0x0009f6000800003f */
[----:B----4-:R-:W-:Y:S05]  /*f180*/  @!P1 BRA `(.L_x_3123) ;  /* 0x0000000000049947 */ /* 0x010fea0003800000 */
[----:B------:R-:W-:Y:S01]  /*f190*/  BPT.TRAP 0x1 ;  /* 0x000000040000795c */ /* 0x000fe20000300000 */
.L_x_3123:
[----:B--2--5:R-:W2:Y:S01]  /*f1a0*/  LDC.64 R4, c[0x0][0x728] ;  /* 0x0001ca00ff047b82 */ /* 0x024ea20000000a00 */
[----:B------:R-:W-:Y:S01]  /*f1b0*/  IMAD R0, R0, 0x60, RZ ;  /* 0x0000006000007824 */ /* 0x000fe200078e02ff */
        /* <DEDUP_REMOVED lines=23> */
[----:B------:R-:W4:Y:S02]  /*f330*/  SYNCS.PHASECHK.TRANS64.TRYWAIT P1, [R15+URZ+0x26828], R12 ;  /* 0x0268280c0f0075a7 */ /* 0x000f24000802017f */
[----:B--2-4-:R-:W-:Y:S05]  /*f340*/  @!P1 BRA `(.L_x_3124) ;  /* 0x0000000800f89947 */ /* 0x014fea0003800000 */
.L_x_3144:
[----:B------:R-:W-:Y:S05]  /*f350*/  @P0 BRA `(.L_x_3125) ;  /* 0x00000000001c0947 */ /* 0x000fea0003800000 */
[----:B------:R-:W4:Y:S02]  /*f360*/  S2R R4, SR_TID.X ;  /* 0x0000000000047919 */ /* 0x000f240000002100 */
[----:B----4-:R-:W-:Y:S01]  /*f370*/  LOP3.LUT R5, R4, 0x1f, RZ, 0xc0, !PT ;  /* 0x0000001f04057812 */ /* 0x010fe200078ec0ff */
[----:B------:R-:W-:-:S03]  /*f380*/  IMAD.MOV.U32 R4, RZ, RZ, 0x3180 ;  /* 0x00003180ff047424 */ /* 0x000fc600078e00ff */
[----:B------:R-:W-:Y:S01]  /*f390*/  ISETP.NE.AND P0, PT, R5, RZ, PT ;  /* 0x000000ff0500720c */ /* 0x000fe20003f05270 */
[----:B------:R4:W-:-:S12]  /*f3a0*/  SYNCS.ARRIVE.TRANS64 RZ, [R15+URZ+0x26818], R4 ;  /* 0x026818040fff79a7 */ /* 0x0009d8000800003f */
[----:B----4-:R-:W-:Y:S05]  /*f3b0*/  @!P0 BRA `(.L_x_3125) ;  /* 0x0000000000048947 */ /* 0x010fea0003800000 */
[----:B------:R-:W-:Y:S01]  /*f3c0*/  BPT.TRAP 0x1 ;  /* 0x000000040000795c */ /* 0x000fe20000300000 */
.L_x_3125:
[----:B------:R-:W-:Y:S01]  /*f3d0*/  R2UR UR19, R0 ;  /* 0x00000000001372ca */ /* 0x000fe200000e0000 */
[----:B------:R-:W-:Y:S01]  /*f3e0*/  UMOV UR24, 0x0 ;  /* 0x0000000000187882 */ /* 0x000fe20000000000 */
[----:B------:R-:W-:Y:S01]  /*f3f0*/  R2UR UR26, R15 ;  /* 0x000000000f1a72ca */ /* 0x000fe200000e0000 */
[----:B------:R-:W-:Y:S01]  /*f400*/  UMOV UR25, 0x14f00000 ;  /* 0x14f0000000197882 */ /* 0x000fe20000000000 */
[----:B------:R-:W-:Y:S01]  /*f410*/  R2UR UR8, R2 ;  /* 0x00000000020872ca */ /* 0x000fe200000e0000 */
[----:B------:R-:W-:Y:S01]  /*f420*/  UMOV UR18, URZ ;  /* 0x0000003f00127c82 */ /* 0x000fe20008000000 */
[----:B------:R-:W-:Y:S01]  /*f430*/  R2UR UR9, R3 ;  /* 0x00000000030972ca */ /* 0x000fe200000e0000 */
[----:B------:R4:W5:Y:S06]  /*f440*/  LDL.LU R4, [R1+0x8] ;  /* 0x0000080001047983 */ /* 0x00096c0000300800 */
[----:B------:R-:W-:-:S02]  /*f450*/  UIADD3 UR19, UR19, 0x60, URZ ;  /* 0x0000006013137890 */ /* 0x000fc4000fffe03f */
[----:B------:R-:W-:Y:S02]  /*f460*/  UIADD3 UR16, UR26, 0x11000, URZ ;  /* 0x000110001a107890 */ /* 0x000fe4000fffe03f */
[----:B------:R-:W-:Y:S02]  /*f470*/  UIADD3 UR7, UP0, UR19, UR22, URZ ;  /* 0x0000001613077290 */ /* 0x000fe4000ff1e03f */
[----:B------:R-:W-:Y:S01]  /*f480*/  MOV R5, UR19 ;  /* 0x0000001300057c02 */ /* 0x000fe20008000f00 */
[----:B------:R-:W-:Y:S02]  /*f490*/  UIADD3 UR17, UR26, 0x26818, URZ ;  /* 0x000268181a117890 */ /* 0x000fe4000fffe03f */
[----:B------:R-:W-:Y:S01]  /*f4a0*/  UIADD3 UR19, UR19, UR6, URZ ;  /* 0x0000000613137290 */ /* 0x000fe2000fffe03f */
[----:B------:R-:W-:Y:S01]  /*f4b0*/  PLOP3.LUT P0, PT, PT, PT, UP0, 0x80, 0x0 ;  /* 0x000000000000781c */ /* 0x000fe20003f0f008 */
[----:B------:R-:W-:Y:S01]  /*f4c0*/  IMAD.U32 R0, RZ, RZ, UR7 ;  /* 0x00000007ff007e24 */ /* 0x000fe2000f8e00ff */
[----:B------:R-:W-:-:S02]  /*f4d0*/  UIADD3 UR26, UR26, 0x1a200, URZ ;  /* 0x0001a2001a1a7890 */ /* 0x000fc4000fffe03f */
[----:B------:R-:W-:Y:S01]  /*f4e0*/  LEA.HI.X.SX32 R5, R5, R14, 0x1, P0 ;  /* 0x0000000e05057211 */ /* 0x000fe200000f0eff */
[----:B------:R-:W-:Y:S01]  /*f4f0*/  UMOV UR27, UR17 ;  /* 0x00000011001b7c82 */ /* 0x000fe20008000000 */
[C---:B------:R-:W-:Y:S01]  /*f500*/  LEA R9, P0, R0.reuse, R9, 0x2 ;  /* 0x0000000900097211 */ /* 0x040fe200078010ff */
[----:B------:R-:W-:Y:S01]  /*f510*/  UMOV UR7, 0x18 ;  /* 0x0000001800077882 */ /* 0x000fe20000000000 */
[----:B------:R4:W-:Y:S02]  /*f520*/  UTMALDG.4D [UR16], [UR8], desc[UR24] ;  /* 0x00001810080075b4 */ /* 0x0009e40008019000 */
[----:B------:R-:W-:Y:S02]  /*f530*/  LEA.HI.X R8, R0, R8, R5, 0x2, P0 ;  /* 0x0000000800087211 */ /* 0x000fe400000f1405 */
[----:B------:R-:W-:Y:S02]  /*f540*/  R2UR UR28, R9 ;  /* 0x00000000091c72ca */ /* 0x000fe400000e0000 */
[----:B------:R-:W-:Y:S01]  /*f550*/  R2UR UR29, R8 ;  /* 0x00000000081d72ca */ /* 0x000fe200000e0000 */
[----:B------:R-:W-:-:S05]  /*f560*/  IMAD.MOV.U32 R0, RZ, RZ, 0x1 ;  /* 0x00000001ff007424 */ /* 0x000fca00078e00ff */
[----:B------:R4:W-:Y:S07]  /*f570*/  STL [R1], R0 ;  /* 0x0000000001007387 */ /* 0x0009ee0000100800 */
[----:B------:R4:W-:Y:S01]  /*f580*/  UBLKCP.S.G [UR26], [UR28], UR7 ;  /* 0x0000001a1c0073ba */ /* 0x0009e20008000207 */
[----:B------:R-:W-:Y:S01]  /*f590*/  NOP ;  /* 0x0000000000007918 */ /* 0x000fe20000000000 */
.L_x_3111:
[----:B----4-:R-:W4:Y:S01]  /*f5a0*/  LDL R0, [R1] ;  /* 0x0000000001007983 */ /* 0x010f220000100800 */
[----:B------:R-:W2:Y:S02]  /*f5b0*/  S2R R2, SR_TID.X ;  /* 0x0000000000027919 */ /* 0x000ea40000002100 */
[----:B--2---:R-:W-:-:S04]  /*f5c0*/  LOP3.LUT R2, R2, 0x7f, RZ, 0xc0, !PT ;  /* 0x0000007f02027812 */ /* 0x004fc800078ec0ff */
[----:B------:R-:W-:Y:S02]  /*f5d0*/  ISETP.NE.AND P1, PT, R2, RZ, PT ;  /* 0x000000ff0200720c */ /* 0x000fe40003f25270 */
[----:B----4-:R-:W-:Y:S02]  /*f5e0*/  LEA R3, R0, R15, 0x3 ;  /* 0x0000000f00037211 */ /* 0x010fe400078e18ff */
[----:B------:R-:W-:-:S04]  /*f5f0*/  SHF.L.U32 R0, R10, 0x1f, RZ ;  /* 0x0000001f0a007819 */ /* 0x000fc800000006ff */
[----:B------:R-:W2:Y:S02]  /*f600*/  SYNCS.PHASECHK.TRANS64.TRYWAIT P0, [R3+URZ+0x26840], R0 ;  /* 0x02684000030075a7 */ /* 0x000ea4000800017f */
[----:B--2---:R-:W-:Y:S05]  /*f610*/  @!P0 BRA `(.L_x_3126) ;  /* 0x0000000800588947 */ /* 0x004fea0003800000 */
.L_x_3145:
[----:B------:R-:W-:Y:S05]  /*f620*/  @P1 BRA `(.L_x_3127) ;  /* 0x0000000000181947 */ /* 0x000fea0003800000 */
[----:B------:R-:W4:Y:S01]  /*f630*/  S2R R2, SR_TID.X ;  /* 0x0000000000027919 */ /* 0x000f220000002100 */
[----:B--2---:R-:W-:-:S04]  /*f640*/  IMAD.MOV.U32 R0, RZ, RZ, 0x3180 ;  /* 0x00003180ff007424 */ /* 0x004fc800078e00ff */
[----:B------:R2:W-:Y:S01]  /*f650*/  SYNCS.ARRIVE.TRANS64 RZ, [R3+URZ+0x26830], R0 ;  /* 0x0268300003ff79a7 */ /* 0x0005e2000800003f */
[----:B----4-:R-:W-:-:S13]  /*f660*/  LOP3.LUT P0, RZ, R2, 0x1f, RZ, 0xc0, !PT ;  /* 0x0000001f02ff7812 */ /* 0x010fda000780c0ff */
[----:B--2---:R-:W-:Y:S05]  /*f670*/  @!P0 BRA `(.L_x_3127) ;  /* 0x0000000000048947 */ /* 0x004fea0003800000 */
[----:B-1----:R-:W-:Y:S01]  /*f680*/  BPT.TRAP 0x1 ;  /* 0x000000040000795c */ /* 0x002fe20000300000 */
.L_x_3127:
[----:B------:R-:W2:Y:S01]  /*f690*/  LDL.LU R2, [R1] ;  /* 0x0000000001027983 */ /* 0x000ea20000300800 */
[----:B-1---5:R-:W-:Y:S01]  /*f6a0*/  R2UR UR19, R4 ;  /* 0x00000000041372ca */ /* 0x022fe200000e0000 */
[----:B------:R-:W-:Y:S01]  /*f6b0*/  ULDC.64 UR26, c[0x0][0x728] ;  /* 0x0001ca00001a7ab9 */ /* 0x000fe20000000a00 */
[----:B------:R-:W-:Y:S01]  /*f6c0*/  R2UR UR9, R11 ;  /* 0x000000000b0972ca */ /* 0x000fe200000e0000 */
[----:B------:R-:W-:Y:S01]  /*f6d0*/  UMOV UR18, URZ ;  /* 0x0000003f00127c82 */ /* 0x000fe20008000000 */
[----:B------:R-:W-:Y:S02]  /*f6e0*/  R2UR UR17, R3 ;  /* 0x00000000031172ca */ /* 0x000fe400000e0000 */
[----:B------:R-:W-:-:S04]  /*f6f0*/  IADD3 R7, P0, R7, 0x1f0, RZ ;  /* 0x000001f007077810 */ /* 0x000fc80007f1e0ff */
[----:B------:R-:W-:Y:S02]  /*f700*/  IADD3.X R6, RZ, R6, RZ, P0, !PT ;  /* 0x00000006ff067210 */ /* 0x000fe400007fe4ff */
[----:B------:R-:W-:Y:S01]  /*f710*/  R2UR UR24, R7 ;  /* 0x00000000071872ca */ /* 0x000fe200000e0000 */
[----:B------:R-:W-:Y:S01]  /*f720*/  UIMAD UR19, UR19, 0x60, URZ ;  /* 0x00000060131378a4 */ /* 0x000fe2000f8e023f */
[----:B------:R-:W-:-:S03]  /*f730*/  R2UR UR25, R6 ;  /* 0x00000000061972ca */ /* 0x000fc600000e0000 */
[----:B------:R-:W-:Y:S02]  /*f740*/  UIADD3 UR10, UP0, UR19, UR14, URZ ;  /* 0x0000000e130a7290 */ /* 0x000fe4000ff1e03f */
[----:B------:R-:W-:Y:S02]  /*f750*/  UIADD3 UR17, UR17, 0x26830, URZ ;  /* 0x0002683011117890 */ /* 0x000fe4000fffe03f */
[----:B------:R-:W-:Y:S02]  /*f760*/  ULEA.HI.X.SX32 UR9, UR19, UR9, 0x1, UP0 ;  /* 0x0000000913097291 */ /* 0x000fe400080f0e3f */
[----:B------:R-:W-:Y:S02]  /*f770*/  ULEA UR8, UP0, UR10, UR26, 0x2 ;  /* 0x0000001a0a087291 */ /* 0x000fe4000f80103f */
[----:B------:R-:W-:Y:S02]  /*f780*/  UIADD3 UR19, UR19, UR6, URZ ;  /* 0x0000000613137290 */ /* 0x000fe4000fffe03f */
[----:B------:R-:W-:Y:S01]  /*f790*/  ULEA.HI.X UR9, UR10, UR27, UR9, 0x2, UP0 ;  /* 0x0000001b0a097291 */ /* 0x000fe200080f1409 */
[----:B------:R-:W-:-:S02]  /*f7a0*/  UMOV UR26, 0x0 ;  /* 0x00000000001a7882 */ /* 0x000fc40000000000 */
[----:B------:R-:W-:Y:S01]  /*f7b0*/  UMOV UR27, 0x14f00000 ;  /* 0x14f00000001b7882 */ /* 0x000fe20000000000 */
[----:B------:R-:W-:Y:S01]  /*f7c0*/  UMOV UR29, UR17 ;  /* 0x00000011001d7c82 */ /* 0x000fe20008000000 */
[C-C-:B--2---:R-:W-:Y:S02]  /*f7d0*/  IMAD R0, R2.reuse, 0x3000, R15.reuse ;  /* 0x0000300002007824 */ /* 0x144fe400078e020f */
[C---:B---3--:R-:W-:Y:S02]  /*f7e0*/  IMAD R15, R2.reuse, 0x200, R15 ;  /* 0x00000200020f7824 */ /* 0x048fe400078e020f */
[----:B------:R-:W-:Y:S01]  /*f7f0*/  VIADD R2, R2, 0x1 ;  /* 0x0000000102027836 */ /* 0x000fe20000000000 */
[----:B------:R-:W-:Y:S02]  /*f800*/  R2UR UR16, R0 ;  /* 0x00000000001072ca */ /* 0x000fe400000e0000 */
[----:B------:R-:W-:Y:S02]  /*f810*/  R2UR UR7, R15 ;  /* 0x000000000f0772ca */ /* 0x000fe400000e0000 */
[----:B------:R-:W-:-:S04]  /*f820*/  ISETP.NE.AND P0, PT, R2, 0x2, PT ;  /* 0x000000020200780c */ /* 0x000fc80003f05270 */
[----:B------:R-:W-:Y:S02]  /*f830*/  SEL R3, RZ, 0x1, P0 ;  /* 0x00000001ff037807 */ /* 0x000fe40000000000 */
[----:B------:R-:W-:Y:S02]  /*f840*/  SEL R2, R2, RZ, P0 ;  /* 0x000000ff02027207 */ /* 0x000fe40000000000 */
[----:B------:R-:W-:Y:S01]  /*f850*/  LOP3.LUT R10, R10, R3, RZ, 0x3c, !PT ;  /* 0x000000030a0a7212 */ /* 0x000fe200078e3cff */
[----:B------:R-:W-:Y:S02]  /*f860*/  UIADD3 UR16, UR16, 0x14000, URZ ;  /* 0x0001400010107890 */ /* 0x000fe4000fffe03f */
[----:B------:R-:W-:-:S03]  /*f870*/  UIADD3 UR28, UR7, 0x1a380, URZ ;  /* 0x0001a380071c7890 */ /* 0x000fc6000fffe03f */
[----:B------:R-:W-:-:S04]  /*f880*/  UMOV UR7, 0x18 ;  /* 0x0000001800077882 */ /* 0x000fc80000000000 */
[----:B------:R1:W-:Y:S02]  /*f890*/  UTMALDG.4D [UR16], [UR24], desc[UR26] ;  /* 0x00001a10180075b4 */ /* 0x0003e40008019000 */
[----:B------:R1:W-:Y:S02]  /*f8a0*/  UBLKCP.S.G [UR28], [UR8], UR7 ;  /* 0x0000001c080073ba */ /* 0x0003e40008000207 */
[----:B-1----:R-:W-:Y:S01]  /*f8b0*/  NOP ;  /* 0x0000000000007918 */ /* 0x002fe20000000000 */
.L_x_3108:
[----:B------:R-:W-:Y:S05]  /*f8c0*/  BSYNC B0 ;  /* 0x0000000000007941 */ /* 0x000fea0003800000 */
.L_x_3104:
[----:B------:R-:W-:-:S03]  /*f8d0*/  UMOV UR7, 0xffffffff ;  /* 0xffffffff00077882 */ /* 0x000fc60000000000 */
[----:B------:R-:W-:Y:S05]  /*f8e0*/  BRA.DIV UR7, `(.L_x_3128) ;  /* 0x0000000607b87947 */ /* 0x000fea000b800000 */
[----:B------:R-:W-:-:S13]  /*f8f0*/  ELECT P6, URZ, PT ;  /* 0x00000000003f782f */ /* 0x000fda00038c0000 */
.L_x_3148:
[----:B------:R-:W-:Y:S05]  /*f900*/  @!P6 BRA `(.L_x_3001) ;  /* 0x000000000084e947 */ /* 0x000fea0003800000 */
[----:B------:R-:W-:-:S06]  /*f910*/  ULOP3.LUT UR7, UR36, 0x2, URZ, 0xfc, !UPT ;  /* 0x0000000224077892 */ /* 0x000fcc000f8efc3f */
[----:B------:R-:W-:-:S05]  /*f920*/  IMAD.U32 R0, RZ, RZ, UR7 ;  /* 0x00000007ff007e24 */ /* 0x000fca000f8e00ff */
[----:B------:R-:W-:-:S13]  /*f930*/  ISETP.NE.AND P2, PT, R0, 0x3, PT ;  /* 0x000000030000780c */ /* 0x000fda0003f45270 */
[----:B------:R-:W-:Y:S05]  /*f940*/  @!P2 BRA `(.L_x_3129) ;  /* 0x000000000004a947 */ /* 0x000fea0003800000 */
[----:B------:R-:W-:Y:S01]  /*f950*/  BPT.TRAP 0x1 ;  /* 0x000000040000795c */ /* 0x000fe20000300000 */
.L_x_3129:
        /* <DEDUP_REMOVED lines=15> */
.L_x_3149:
[----:B------:R-:W2:Y:S02]  /*fa50*/  SYNCS.PHASECHK.TRANS64.TRYWAIT P0, [R3+URZ], R0 ;  /* 0x00000000030075a7 */ /* 0x000ea4000800017f */
[----:B--2---:R-:W-:Y:S05]  /*fa60*/  @!P0 BRA `(.L_x_3131) ;  /* 0x00000004008c8947 */ /* 0x004fea0003800000 */
.L_x_3150:
[----:B------:R-:W-:Y:S05]  /*fa70*/  @!P2 BRA `(.L_x_3132) ;  /* 0x000000000004a947 */ /* 0x000fea0003800000 */
[----:B------:R-:W-:Y:S01]  /*fa80*/  BPT.TRAP 0x1 ;  /* 0x000000040000795c */ /* 0x000fe20000300000 */
.L_x_3132:
[----:B--2---:R-:W-:-:S04]  /*fa90*/  VIADD R3, R8, 0x26840 ;  /* 0x0002684008037836 */ /* 0x004fc80000000000 */
[----:B------:R-:W-:-:S04]  /*faa0*/  IMAD R5, R2, 0x8, R3 ;  /* 0x0000000802057824 */ /* 0x000fc800078e0203 */
[----:B------:R-:W2:Y:S02]  /*fab0*/  SYNCS.PHASECHK.TRANS64.TRYWAIT P0, [R5+URZ], R4 ;  /* 0x00000004050075a7 */ /* 0x000ea4000800017f */
[----:B--2---:R-:W-:Y:S05]  /*fac0*/  @!P0 BRA `(.L_x_3133) ;  /* 0x0000000400888947 */ /* 0x004fea0003800000 */
.L_x_3151:
[----:B------:R-:W-:-:S07]  /*fad0*/  LEA R3, R6, R3, 0x3 ;  /* 0x0000000306037211 */ /* 0x000fce00078e18ff */
.L_x_3134:
[----:B---3--:R3:W4:Y:S02]  /*fae0*/  SYNCS.PHASECHK.TRANS64.TRYWAIT P0, [R3+URZ], R0 ;  /* 0x00000000030075a7 */ /* 0x008724000800017f */
[----:B----4-:R-:W-:Y:S05]  /*faf0*/  @!P0 NANOSLEEP.SYNCS 0x989680 ;  /* 0x009896800000895d */ /* 0x010fea0003900000 */
[----:B------:R-:W4:Y:S02]  /*fb00*/  @!P0 SYNCS.PHASECHK.TRANS64 P0, [R3+URZ], R0 ;  /* 0x00000000030085a7 */ /* 0x000f24000800007f */
[----:B----4-:R-:W-:Y:S05]  /*fb10*/  @!P0 BRA `(.L_x_3134) ;  /* 0xfffffffc00f08947 */ /* 0x010fea000383ffff */
.L_x_3001:
[----:B------:R-:W-:Y:S05]  /*fb20*/  BSYNC B6 ;  /* 0x0000000000067941 */ /* 0x000fea0003800000 */
.L_x_2993:
[----:B------:R-:W-:Y:S05]  /*fb30*/  EXIT ;  /* 0x000000000000794d */ /* 0x000fea0003800000 */
.L_x_3011:
[----:B------:R-:W-:Y:S01]  /*fb40*/  IMAD.MOV.U32 R12, RZ, RZ, RZ ;  /* 0x000000ffff0c7224 */ /* 0x000fe200078e00ff */
[----:B------:R-:W-:Y:S01]  /*fb50*/  MOV R15, 0xffffffff ;  /* 0xffffffff000f7802 */ /* 0x000fe20000000f00 */
[----:B------:R-:W-:-:S07]  /*fb60*/  IMAD.MOV.U32 R11, RZ, RZ, 0x1f ;  /* 0x0000001fff0b7424 */ /* 0x000fce00078e00ff */
[----:B------:R-:W-:Y:S05]  /*fb70*/  WARPSYNC.COLLECTIVE R15, `(.L_x_3135) ;  /* 0x000000000f087348 */ /* 0x000fea0003c00000 */
[----:B------:R1:W2:Y:S02]  /*fb80*/  SHFL.IDX P6, R14, R13, R12, R11 ;  /* 0x0000000c0d0e7389 */ /* 0x0002a400000c000b */
[----:B-12---:R-:W-:Y:S01]  /*fb90*/  ENDCOLLECTIVE ;  /* 0x000000000000791b */ /* 0x006fe20003800000 */
.L_x_3135:
[----:B------:R-:W-:Y:S05]  /*fba0*/  BRA `(.L_x_3136) ;  /* 0xffffff18009c7947 */ /* 0x000fea000383ffff */
.L_x_3013:
[----:B---3--:R3:W4:Y:S02]  /*fbb0*/  SYNCS.PHASECHK.TRANS64.TRYWAIT P0, [R16+URZ+0x26800], R3 ;  /* 0x02680003100075a7 */ /* 0x008724000800017f */
[----:B----4-:R-:W-:Y:S05]  /*fbc0*/  @!P0 NANOSLEEP.SYNCS 0x989680 ;  /* 0x009896800000895d */ /* 0x010fea0003900000 */
[----:B------:R-:W4:Y:S02]  /*fbd0*/  @!P0 SYNCS.PHASECHK.TRANS64 P0, [R16+URZ+0x26800], R3 ;  /* 0x02680003100085a7 */ /* 0x000f24000800007f */
[----:B----4-:R-:W-:Y:S05]  /*fbe0*/  @!P0 BRA `(.L_x_3013) ;  /* 0xfffffffc00f08947 */ /* 0x010fea000383ffff */
[----:B------:R-:W-:Y:S05]  /*fbf0*/  BRA `(.L_x_3012) ;  /* 0xffffff1800a07947 */ /* 0x000fea000383ffff */
.L_x_3018:
[----:B--2---:R2:W3:Y:S02]  /*fc00*/  SYNCS.PHASECHK.TRANS64.TRYWAIT P1, [R8+URZ+0x26810], R21 ;  /* 0x02681015080075a7 */ /* 0x0044e4000802017f */
[----:B---3--:R-:W-:Y:S05]  /*fc10*/  @!P1 NANOSLEEP.SYNCS 0x989680 ;  /* 0x009896800000995d */ /* 0x008fea0003900000 */
[----:B------:R-:W3:Y:S02]  /*fc20*/  @!P1 SYNCS.PHASECHK.TRANS64 P1, [R8+URZ+0x26810], R21 ;  /* 0x02681015080095a7 */ /* 0x000ee4000802007f */
[----:B---3--:R-:W-:Y:S05]  /*fc30*/  @!P1 BRA `(.L_x_3018) ;  /* 0xfffffffc00f09947 */ /* 0x008fea000383ffff */
[----:B------:R-:W-:Y:S05]  /*fc40*/  BRA `(.L_x_3017) ;  /* 0xffffff2000e47947 */ /* 0x000fea000383ffff */
.L_x_3022:
[----:B------:R1:W1:Y:S02]  /*fc50*/  SYNCS.PHASECHK.TRANS64.TRYWAIT P1, [R8+URZ+0x26830], R21 ;  /* 0x02683015080075a7 */ /* 0x000264000802017f */
[----:B-1----:R-:W-:Y:S05]  /*fc60*/  @!P1 NANOSLEEP.SYNCS 0x989680 ;  /* 0x009896800000995d */ /* 0x002fea0003900000 */
[----:B------:R-:W1:Y:S02]  /*fc70*/  @!P1 SYNCS.PHASECHK.TRANS64 P1, [R8+URZ+0x26830], R21 ;  /* 0x02683015080095a7 */ /* 0x000e64000802007f */
[----:B-1----:R-:W-:Y:S05]  /*fc80*/  @!P1 BRA `(.L_x_3022) ;  /* 0xfffffffc00f09947 */ /* 0x002fea000383ffff */
[----:B------:R-:W-:Y:S05]  /*fc90*/  BRA `(.L_x_3021) ;  /* 0xffffff2400dc7947 */ /* 0x000fea000383ffff */
.L_x_3030:
[----:B--2---:R2:W3:Y:S02]  /*fca0*/  SYNCS.PHASECHK.TRANS64.TRYWAIT P1, [R5+URZ+0x26810], R18 ;  /* 0x02681012050075a7 */ /* 0x0044e4000802017f */
[----:B---3--:R-:W-:Y:S05]  /*fcb0*/  @!P1 NANOSLEEP.SYNCS 0x989680 ;  /* 0x009896800000995d */ /* 0x008fea0003900000 */
[----:B------:R-:W3:Y:S02]  /*fcc0*/  @!P1 SYNCS.PHASECHK.TRANS64 P1, [R5+URZ+0x26810], R18 ;  /* 0x02681012050095a7 */ /* 0x000ee4000802007f */
[----:B---3--:R-:W-:Y:S05]  /*fcd0*/  @!P1 BRA `(.L_x_3030) ;  /* 0xfffffffc00f09947 */ /* 0x008fea000383ffff */
[----:B------:R-:W-:Y:S05]  /*fce0*/  BRA `(.L_x_3029) ;  /* 0xffffff6400e47947 */ /* 0x000fea000383ffff */
.L_x_3034:
[----:B------:R1:W1:Y:S02]  /*fcf0*/  SYNCS.PHASECHK.TRANS64.TRYWAIT P1, [R5+URZ+0x26830], R18 ;  /* 0x02683012050075a7 */ /* 0x000264000802017f */
[----:B-1----:R-:W-:Y:S05]  /*fd00*/  @!P1 NANOSLEEP.SYNCS 0x989680 ;  /* 0x009896800000995d */ /* 0x002fea0003900000 */
[----:B------:R-:W1:Y:S02]  /*fd10*/  @!P1 SYNCS.PHASECHK.TRANS64 P1, [R5+URZ+0x26830], R18 ;  /* 0x02683012050095a7 */ /* 0x000e64000802007f */
[----:B-1----:R-:W-:Y:S05]  /*fd20*/  @!P1 BRA `(.L_x_3034) ;  /* 0xfffffffc00f09947 */ /* 0x002fea000383ffff */
[----:B------:R-:W-:Y:S05]  /*fd30*/  BRA `(.L_x_3033) ;  /* 0xffffff6800d47947 */ /* 0x000fea000383ffff */
.L_x_3109:
[----:B-1----:R1:W2:Y:S02]  /*fd40*/  SYNCS.PHASECHK.TRANS64.TRYWAIT P0, [R15+URZ+0x26820], R2 ;  /* 0x026820020f0075a7 */ /* 0x0022a4000800017f */
[----:B--2---:R-:W-:Y:S05]  /*fd50*/  @!P0 NANOSLEEP.SYNCS 0x989680 ;  /* 0x009896800000895d */ /* 0x004fea0003900000 */
[----:B------:R-:W2:Y:S02]  /*fd60*/  @!P0 SYNCS.PHASECHK.TRANS64 P0, [R15+URZ+0x26820], R2 ;  /* 0x026820020f0085a7 */ /* 0x000ea4000800007f */
[----:B--2---:R-:W-:Y:S05]  /*fd70*/  @!P0 BRA `(.L_x_3109) ;  /* 0xfffffffc00f08947 */ /* 0x004fea000383ffff */
[----:B------:R-:W-:Y:S05]  /*fd80*/  BRA `(.L_x_3137) ;  /* 0xffffffe4001c7947 */ /* 0x000fea000383ffff */
.L_x_3113:
[----:B---3--:R3:W4:Y:S02]  /*fd90*/  SYNCS.PHASECHK.TRANS64.TRYWAIT P1, [R15+URZ+0x26840], R17 ;  /* 0x026840110f0075a7 */ /* 0x008724000802017f */
[----:B----4-:R-:W-:Y:S05]  /*fda0*/  @!P1 NANOSLEEP.SYNCS 0x989680 ;  /* 0x009896800000995d */ /* 0x010fea0003900000 */
[----:B------:R-:W4:Y:S02]  /*fdb0*/  @!P1 SYNCS.PHASECHK.TRANS64 P1, [R15+URZ+0x26840], R17 ;  /* 0x026840110f0095a7 */ /* 0x000f24000802007f */
[----:B----4-:R-:W-:Y:S05]  /*fdc0*/  @!P1 BRA `(.L_x_3113) ;  /* 0xfffffffc00f09947 */ /* 0x010fea000383ffff */
[----:B------:R-:W-:Y:S05]  /*fdd0*/  BRA `(.L_x_3138) ;  /* 0xffffffe800707947 */ /* 0x000fea000383ffff */
.L_x_3115:
[----:B-1----:R1:W2:Y:S02]  /*fde0*/  SYNCS.PHASECHK.TRANS64.TRYWAIT P1, [R15+URZ+0x26828], R17 ;  /* 0x026828110f0075a7 */ /* 0x0022a4000802017f */
[----:B--2---:R-:W-:Y:S05]  /*fdf0*/  @!P1 NANOSLEEP.SYNCS 0x989680 ;  /* 0x009896800000995d */ /* 0x004fea0003900000 */
[----:B------:R-:W2:Y:S02]  /*fe00*/  @!P1 SYNCS.PHASECHK.TRANS64 P1, [R15+URZ+0x26828], R17 ;  /* 0x026828110f0095a7 */ /* 0x000ea4000802007f */
[----:B--2---:R-:W-:Y:S05]  /*fe10*/  @!P1 BRA `(.L_x_3115) ;  /* 0xfffffffc00f09947 */ /* 0x004fea000383ffff */
[----:B------:R-:W-:Y:S05]  /*fe20*/  BRA `(.L_x_3139) ;  /* 0xffffffe800f47947 */ /* 0x000fea000383ffff */
.L_x_3117:
[----:B--2---:R2:W4:Y:S02]  /*fe30*/  SYNCS.PHASECHK.TRANS64.TRYWAIT P1, [R15+URZ+0x26848], R17 ;  /* 0x026848110f0075a7 */ /* 0x004524000802017f */
[----:B----4-:R-:W-:Y:S05]  /*fe40*/  @!P1 NANOSLEEP.SYNCS 0x989680 ;  /* 0x009896800000995d */ /* 0x010fea0003900000 */
[----:B------:R-:W4:Y:S02]  /*fe50*/  @!P1 SYNCS.PHASECHK.TRANS64 P1, [R15+URZ+0x26848], R17 ;  /* 0x026848110f0095a7 */ /* 0x000f24000802007f */
[----:B----4-:R-:W-:Y:S05]  /*fe60*/  @!P1 BRA `(.L_x_3117) ;  /* 0xfffffffc00f09947 */ /* 0x010fea000383ffff */
[----:B------:R-:W-:Y:S05]  /*fe70*/  BRA `(.L_x_3140) ;  /* 0xffffffec00787947 */ /* 0x000fea000383ffff */
.L_x_3119:
[----:B------:R-:W-:-:S07]  /*fe80*/  SHF.L.U32 R4, R10, 0x1f, RZ ;  /* 0x0000001f0a047819 */ /* 0x000fce00000006ff */
.L_x_3141:
[----:B----4-:R4:W1:Y:S02]  /*fe90*/  SYNCS.PHASECHK.TRANS64.TRYWAIT P1, [R15+URZ+0x26820], R4 ;  /* 0x026820040f0075a7 */ /* 0x010864000802017f */
[----:B-1----:R-:W-:Y:S05]  /*fea0*/  @!P1 NANOSLEEP.SYNCS 0x989680 ;  /* 0x009896800000995d */ /* 0x002fea0003900000 */
[----:B------:R-:W1:Y:S02]  /*feb0*/  @!P1 SYNCS.PHASECHK.TRANS64 P1, [R15+URZ+0x26820], R4 ;  /* 0x026820040f0095a7 */ /* 0x000e64000802007f */
[----:B-1----:R-:W-:Y:S05]  /*fec0*/  @!P1 BRA `(.L_x_3141) ;  /* 0xfffffffc00f09947 */ /* 0x002fea000383ffff */
[----:B------:R-:W-:Y:S05]  /*fed0*/  BRA `(.L_x_3142) ;  /* 0xffffffec00e07947 */ /* 0x000fea000383ffff */
.L_x_3122:
[----:B-1----:R1:W4:Y:S02]  /*fee0*/  SYNCS.PHASECHK.TRANS64.TRYWAIT P1, [R15+URZ+0x26840], R12 ;  /* 0x0268400c0f0075a7 */ /* 0x002324000802017f */
[----:B----4-:R-:W-:Y:S05]  /*fef0*/  @!P1 NANOSLEEP.SYNCS 0x989680 ;  /* 0x009896800000995d */ /* 0x010fea0003900000 */
[----:B------:R-:W4:Y:S02]  /*ff00*/  @!P1 SYNCS.PHASECHK.TRANS64 P1, [R15+URZ+0x26840], R12 ;  /* 0x0268400c0f0095a7 */ /* 0x000f24000802007f */
[----:B----4-:R-:W-:Y:S05]  /*ff10*/  @!P1 BRA `(.L_x_3122) ;  /* 0xfffffffc00f09947 */ /* 0x010fea000383ffff */
[----:B------:R-:W-:Y:S05]  /*ff20*/  BRA `(.L_x_3143) ;  /* 0xfffffff0007c7947 */ /* 0x000fea000383ffff */
.L_x_3124:
[----:B--2---:R2:W4:Y:S02]  /*ff30*/  SYNCS.PHASECHK.TRANS64.TRYWAIT P1, [R15+URZ+0x26828], R12 ;  /* 0x0268280c0f0075a7 */ /* 0x004524000802017f */
[----:B----4-:R-:W-:Y:S05]  /*ff40*/  @!P1 NANOSLEEP.SYNCS 0x989680 ;  /* 0x009896800000995d */ /* 0x010fea0003900000 */
[----:B------:R-:W4:Y:S02]  /*ff50*/  @!P1 SYNCS.PHASECHK.TRANS64 P1, [R15+URZ+0x26828], R12 ;  /* 0x0268280c0f0095a7 */ /* 0x000f24000802007f */
[----:B----4-:R-:W-:Y:S05]  /*ff60*/  @!P1 BRA `(.L_x_3124) ;  /* 0xfffffffc00f09947 */ /* 0x010fea000383ffff */
[----:B------:R-:W-:Y:S05]  /*ff70*/  BRA `(.L_x_3144) ;  /* 0xfffffff000f47947 */ /* 0x000fea000383ffff */
.L_x_3126:
[----:B--2---:R2:W4:Y:S02]  /*ff80*/  SYNCS.PHASECHK.TRANS64.TRYWAIT P0, [R3+URZ+0x26840], R0 ;  /* 0x02684000030075a7 */ /* 0x004524000800017f */
[----:B----4-:R-:W-:Y:S05]  /*ff90*/  @!P0 NANOSLEEP.SYNCS 0x989680 ;  /* 0x009896800000895d */ /* 0x010fea0003900000 */
[----:B------:R-:W4:Y:S02]  /*ffa0*/  @!P0 SYNCS.PHASECHK.TRANS64 P0, [R3+URZ+0x26840], R0 ;  /* 0x02684000030085a7 */ /* 0x000f24000800007f */
[----:B----4-:R-:W-:Y:S05]  /*ffb0*/  @!P0 BRA `(.L_x_3126) ;  /* 0xfffffffc00f08947 */ /* 0x010fea000383ffff */
[----:B------:R-:W-:Y:S05]  /*ffc0*/  BRA `(.L_x_3145) ;  /* 0xfffffff400947947 */ /* 0x000fea000383ffff */
.L_x_3128:
[----:B------:R-:W-:Y:S01]  /*ffd0*/  BSSY B0, `(.L_x_3146) ;  /* 0x0000006000007945 */ /* 0x000fe20003800000 */
[----:B------:R-:W-:-:S07]  /*ffe0*/  IMAD.MOV.U32 R15, RZ, RZ, -0x1 ;  /* 0xffffffffff0f7424 */ /* 0x000fce00078e00ff */
[----:B------:R-:W-:Y:S05]  /*fff0*/  WARPSYNC.COLLECTIVE R15, `(.L_x_3147) ;  /* 0x000000000f0c7348 */ /* 0x000fea0003c00000 */
[----:B------:R-:W-:Y:S02]  /*10000*/  ELECT P6, UR62, PT ;  /* 0x00000000003e782f */ /* 0x000fe400038c0000 */
[----:B------:R-:W-:Y:S01]  /*10010*/  MOV R14, UR62 ;  /* 0x0000003e000e7c02 */ /* 0x000fe20008000f00 */
[----:B------:R-:W-:Y:S10]  /*10020*/  ENDCOLLECTIVE ;  /* 0x000000000000791b */ /* 0x000ff40003800000 */
.L_x_3147:
[----:B------:R-:W-:Y:S05]  /*10030*/  BSYNC B0 ;  /* 0x0000000000007941 */ /* 0x000fea0003800000 */
.L_x_3146:
[----:B------:R-:W-:Y:S05]  /*10040*/  BRA `(.L_x_3148) ;  /* 0xfffffff8002c7947 */ /* 0x000fea000383ffff */
.L_x_3130:
[----:B-1----:R1:W2:Y:S02]  /*10050*/  SYNCS.PHASECHK.TRANS64.TRYWAIT P0, [R7+URZ], R4 ;  /* 0x00000004070075a7 */ /* 0x0022a4000800017f */
[----:B--2---:R-:W-:Y:S05]  /*10060*/  @!P0 NANOSLEEP.SYNCS 0x989680 ;  /* 0x009896800000895d */ /* 0x004fea0003900000 */
[----:B------:R-:W2:Y:S02]  /*10070*/  @!P0 SYNCS.PHASECHK.TRANS64 P0, [R7+URZ], R4 ;  /* 0x00000004070085a7 */ /* 0x000ea4000800007f */
[----:B--2---:R-:W-:Y:S05]  /*10080*/  @!P0 BRA `(.L_x_3130) ;  /* 0xfffffffc00f08947 */ /* 0x004fea000383ffff */
[----:B------:R-:W-:Y:S05]  /*10090*/  BRA `(.L_x_3149) ;  /* 0xfffffff8006c7947 */ /* 0x000fea000383ffff */
.L_x_3131:
[----:B--2---:R2:W3:Y:S02]  /*100a0*/  SYNCS.PHASECHK.TRANS64.TRYWAIT P0, [R3+URZ], R0 ;  /* 0x00000000030075a7 */ /* 0x0044e4000800017f */
[----:B---3--:R-:W-:Y:S05]  /*100b0*/  @!P0 NANOSLEEP.SYNCS 0x989680 ;  /* 0x009896800000895d */ /* 0x008fea0003900000 */
[----:B------:R-:W3:Y:S02]  /*100c0*/  @!P0 SYNCS.PHASECHK.TRANS64 P0, [R3+URZ], R0 ;  /* 0x00000000030085a7 */ /* 0x000ee4000800007f */
[----:B---3--:R-:W-:Y:S05]  /*100d0*/  @!P0 BRA `(.L_x_3131) ;  /* 0xfffffffc00f08947 */ /* 0x008fea000383ffff */
[----:B------:R-:W-:Y:S05]  /*100e0*/  BRA `(.L_x_3150) ;  /* 0xfffffff800607947 */ /* 0x000fea000383ffff */
.L_x_3133:
[----:B--2---:R2:W3:Y:S02]  /*100f0*/  SYNCS.PHASECHK.TRANS64.TRYWAIT P0, [R5+URZ], R4 ;  /* 0x00000004050075a7 */ /* 0x0044e4000800017f */
[----:B---3--:R-:W-:Y:S05]  /*10100*/  @!P0 NANOSLEEP.SYNCS 0x989680 ;  /* 0x009896800000895d */ /* 0x008fea0003900000 */
[----:B------:R-:W3:Y:S02]  /*10110*/  @!P0 SYNCS.PHASECHK.TRANS64 P0, [R5+URZ], R4 ;  /* 0x00000004050085a7 */ /* 0x000ee4000800007f */
[----:B---3--:R-:W-:Y:S05]  /*10120*/  @!P0 BRA `(.L_x_3133) ;  /* 0xfffffffc00f08947 */ /* 0x008fea000383ffff */
[----:B------:R-:W-:Y:S05]  /*10130*/  BRA `(.L_x_3151) ;  /* 0xfffffff800647947 */ /* 0x000fea000383ffff */
.L_x_3152:
        /* <DEDUP_REMOVED lines=12> */
.L_x_7395:


//--------------------- .text._ZN7cutlass13device_kernelIN5flash11enable_sm90INS1_16FlashAttnBwdSm90INS1_25CollectiveMainloopBwdSm90ILi2ELi2ELi2EN4cute5tupleIJNS5_1CILi1EEES8_S8_EEENS6_IJNS7_ILi96EEENS7_ILi128EEENS7_ILi64EEEEEENS_6half_tEfNS_4arch4Sm90ELb1ELb0ELb1ELb1ELb1ELb1ELb0ELb1ELi2ELi1ELi2ELi2ELb0EEENS1_21CollectiveEpilogueBwdISD_SE_SG_Li256ELb1ELb0ELi1EEENS1_25SingleTileBwdLPTSchedulerILb1ELi128ELb1EEEEEEEEEvNT_6ParamsE --------------------------
	.section	.text._ZN7cutlass13device_kernelIN5flash11enable_sm90INS1_16FlashAttnBwdSm90INS1_25CollectiveMainloopBwdSm90ILi2ELi2ELi2EN4cute5tupleIJNS5_1CILi1EEES8_S8_EEENS6_IJNS7_ILi96EEENS7_ILi128EEENS7_ILi64EEEEEENS_6half_tEfNS_4arch4Sm90ELb1ELb0ELb1ELb1ELb1ELb1ELb0ELb1ELi2ELi1ELi2ELi2ELb0EEENS1_21CollectiveEpilogueBwdISD_SE_SG_Li256ELb1ELb0ELi1EEENS1_25SingleTileBwdLPTSchedulerILb1ELi128ELb1EEEEEEEEEvNT_6ParamsE,"ax",@progbits
	.align	128
.text._ZN7cutlass13device_kernelIN5flash11enable_sm90INS1_16FlashAttnBwdSm90INS1_25CollectiveMainloopBwdSm90ILi2ELi2ELi2EN4cute5tupleIJNS5_1CILi1EEES8_S8_EEENS6_IJNS7_ILi96EEENS7_ILi128EEENS7_ILi64EEEEEENS_6half_tEfNS_4arch4Sm90ELb1ELb0ELb1ELb1ELb1ELb1ELb0ELb1ELi2ELi1ELi2ELi2ELb0EEENS1_21CollectiveEpilogueBwdISD_SE_SG_Li256ELb1ELb0ELi1EEENS1_25SingleTileBwdLPTSchedulerILb1ELi128ELb1EEEEEEEEEvNT_6ParamsE:
        .type           _ZN7cutlass13device_kernelIN5flash11enable_sm90INS1_16FlashAttnBwdSm90INS1_25CollectiveMainloopBwdSm90ILi2ELi2ELi2EN4cute5tupleIJNS5_1CILi1EEES8_S8_EEENS6_IJNS7_ILi96EEENS7_ILi128EEENS7_ILi64EEEEEENS_6half_tEfNS_4arch4Sm90ELb1ELb0ELb1ELb1ELb1ELb1ELb0ELb1ELi2ELi1ELi2ELi2ELb0EEENS1_21CollectiveEpilogueBwdISD_SE_SG_Li256ELb1ELb0ELi1EEENS1_25SingleTileBwdLPTSchedulerILb1ELi128ELb1EEEEEEEEEvNT_6ParamsE,@function
        .size           _ZN7cutlass13device_kernelIN5flash11enable_sm90INS1_16FlashAttnBwdSm90INS1_25CollectiveMainloopBwdSm90ILi2ELi2ELi2EN4cute5tupleIJNS5_1CILi1EEES8_S8_EEENS6_IJNS7_ILi96EEENS7_ILi128EEENS7_ILi64EEEEEENS_6half_tEfNS_4arch4Sm90ELb1ELb0ELb1ELb1ELb1ELb1ELb0ELb1ELi2ELi1ELi2ELi2ELb0EEENS1_21CollectiveEpilogueBwdISD_SE_SG_Li256ELb1ELb0ELi1EEENS1_25SingleTileBwdLPTSchedulerILb1ELi128ELb1EEEEEEEEEvNT_6ParamsE,(.L_x_7396 - _ZN7cutlass13device_kernelIN5flash11enable_sm90INS1_16FlashAttnBwdSm90INS1_25CollectiveMainloopBwdSm90ILi2ELi2ELi2EN4cute5tupleIJNS5_1CILi1EEES8_S8_EEENS6_IJNS7_ILi96EEENS7_ILi128EEENS7_ILi64EEEEEENS_6half_tEfNS_4arch4Sm90ELb1ELb0ELb1ELb1ELb1ELb1ELb0ELb1ELi2ELi1ELi2ELi2ELb0EEENS1_21CollectiveEpilogueBwdISD_SE_SG_Li256ELb1ELb0ELi1EEENS1_25SingleTileBwdLPTSchedulerILb1ELi128ELb1EEEEEEEEEvNT_6ParamsE)
        .other          _ZN7cutlass13device_kernelIN5flash11enable_sm90INS1_16FlashAttnBwdSm90INS1_25CollectiveMainloopBwdSm90ILi2ELi2ELi2EN4cute5tupleIJNS5_1CILi1EEES8_S8_EEENS6_IJNS7_ILi96EEENS7_ILi128EEENS7_ILi64EEEEEENS_6half_tEfNS_4arch4Sm90ELb1ELb0ELb1ELb1ELb1ELb1ELb0ELb1ELi2ELi1ELi2ELi2ELb0EEENS1_21CollectiveEpilogueBwdISD_SE_SG_Li256ELb1ELb0ELi1EEENS1_25SingleTileBwdLPTSchedulerILb1ELi128ELb1EEEEEEEEEvNT_6ParamsE,@"STO_CUDA_ENTRY STV_DEFAULT"
_ZN7cutlass13device_kernelIN5flash11enable_sm90INS1_16FlashAttnBwdSm90INS1_25CollectiveMainloopBwdSm90ILi2ELi2ELi2EN4cute5tupleIJNS5_1CILi1EEES8_S8_EEENS6_IJNS7_ILi96EEENS7_ILi128EEENS7_ILi64EEEEEENS_6half_tEfNS_4arch4Sm90ELb1ELb0ELb1ELb1ELb1ELb1ELb0ELb1ELi2ELi1ELi2ELi2ELb0EEENS1_21CollectiveEpilogueBwdISD_SE_SG_Li256ELb1ELb0ELi1EEENS1_25SingleTileBwdLPTSchedulerILb1ELi128ELb1EEEEEEEEEvNT_6ParamsE:
        /* <DEDUP_REMOVED lines=24> */
.L_x_3154:
[----:B------:R-:W-:Y:S05]  /*0180*/  BSYNC B0 ;  /* 0x0000000000007941 */ /* 0x000fea0003800000 */
.L_x_3153:
        /* <DEDUP_REMOVED lines=37> */
.L_x_3155:
        /* <DEDUP_REMOVED lines=22> */
.L_x_3156:
[----:B------:R-:W-:Y:S01]  /*0540*/  PLOP3.LUT P0, PT, PT, PT, UP0, 0x80, 0x0 ;  /* 0x000000000000781c */ /* 0x000fe20003f0f008 */
[----:B------:R-:W-:Y:S01]  /*0550*/  NOP ;  /* 0x0000000000007918 */ /* 0x000fe20000000000 */
[----:B------:R-:W-:Y:S01]  /*0560*/  ULDC.64 UR38, c[0x0][0x208] ;  /* 0x0000820000267ab9 */ /* 0x000fe20000000a00 */
[----:B------:R-:W-:Y:S01]  /*0570*/  BSSY B6, `(.L_x_3157) ;  /* 0x0000fec000067945 */ /* 0x000fe20003800000 */
[----:B-12-4-:R-:W-:Y:S09]  /*0580*/  BAR.SYNC.DEFER_BLOCKING 0x0 ;  /* 0x0000000000007b1d */ /* 0x016ff20000010000 */
[----:B------:R-:W-:Y:S05]  /*0590*/  @!P0 BRA `(.L_x_3158) ;  /* 0x000000b800b48947 */ /* 0x000fea0003800000 */
.L_x_3159:
        /* <DEDUP_REMOVED lines=32> */
.L_x_3160:
[----:B------:R-:W-:Y:S01]  /*07a0*/  ULDC UR8, c[0x0][0x8c4] ;  /* 0x0002310000087ab9 */ /* 0x000fe20000000800 */
[----:B------:R-:W-:Y:S01]  /*07b0*/  UMOV UR7, UR9 ;  /* 0x0000000900077c82 */ /* 0x000fe20008000000 */
[----:B------:R-:W-:-:S11]  /*07c0*/  UISETP.NE.AND UP0, UPT, UR8, 0x1, UPT ;  /* 0x000000010800788c */ /* 0x000fd6000bf05270 */
[----:B------:R-:W-:Y:S02]  /*07d0*/  @UP0 ULDC.64 UR10, c[0x0][0x8c8] ;  /* 0x00023200000a0ab9 */ /* 0x000fe40000000a00 */
[----:B------:R-:W-:-:S04]  /*07e0*/  UIMAD.WIDE.U32 UR4, UR9, UR10, URZ ;  /* 0x0000000a090472a5 */ /* 0x000fc8000f8e003f */
[----:B------:R-:W-:-:S04]  /*07f0*/  @UP0 USHF.R.U32.HI UR7, URZ, UR11, UR5 ;  /* 0x0000000b3f070299 */ /* 0x000fc80008011605 */
[----:B------:R-:W-:-:S12]  /*0800*/  UIMAD UR4, UR7, UR8, URZ ;  /* 0x00000008070472a4 */ /* 0x000fd8000f8e023f */
.L_x_3161:
        /* <DEDUP_REMOVED lines=23> */
.L_x_3162:
        /* <DEDUP_REMOVED lines=14> */
.L_x_3164:
[----:B------:R-:W-:-:S05]  /*0a60*/  ULDC UR4, c[0x0][0x8ec] ;  /* 0x00023b0000047ab9 */ /* 0x000fca0000000800 */
.L_x_3163:
[----:B------:R-:W-:Y:S02]  /*0a70*/  UIADD3 UR4, UR4, 0x7f, URZ ;  /* 0x0000007f04047890 */ /* 0x000fe4000fffe03f */
[----:B------:R-:W-:Y:S02]  /*0a80*/  ULOP3.LUT UR41, URZ, UR7, URZ, 0x33, !UPT ;  /* 0x000000073f297292 */ /* 0x000fe4000f8e333f */
[----:B------:R-:W-:-:S04]  /*0a90*/  USHF.R.S32.HI UR5, URZ, 0x1f, UR4 ;  /* 0x0000001f3f057899 */ /* 0x000fc80008011404 */
[----:B------:R-:W-:-:S04]  /*0aa0*/  ULEA.HI UR5, UR5, UR4, URZ, 0x7 ;  /* 0x0000000405057291 */ /* 0x000fc8000f8f383f */
[----:B------:R-:W-:-:S04]  /*0ab0*/  USHF.R.S32.HI UR5, URZ, 0x7, UR5 ;  /* 0x000000073f057899 */ /* 0x000fc80008011405 */
[----:B------:R-:W-:Y:S02]  /*0ac0*/  UISETP.GT.AND UP0, UPT, UR5, UR7, UPT ;  /* 0x000000070500728c */ /* 0x000fe4000bf04270 */
[----:B------:R-:W-:Y:S02]  /*0ad0*/  UIADD3 UR41, UR5, UR41, URZ ;  /* 0x0000002905297290 */ /* 0x000fe4000fffe03f */
[----:B------:R-:W-:-:S06]  /*0ae0*/  USEL UR40, UR40, 0xffffffff, UP0 ;  /* 0xffffffff28287887 */ /* 0x000fcc0008000000 */
        /* <DEDUP_REMOVED lines=17> */
.L_x_3166:
        /* <DEDUP_REMOVED lines=14> */
.L_x_3167:
        /* <DEDUP_REMOVED lines=11> */
.L_x_3168:
        /* <DEDUP_REMOVED lines=13> */
.L_x_3169:
        /* <DEDUP_REMOVED lines=68> */
.L_x_3172:
        /* <DEDUP_REMOVED lines=15> */
.L_x_3171:
        /* <DEDUP_REMOVED lines=22> */
.L_x_3174:
        /* <DEDUP_REMOVED lines=15> */
.L_x_3173:
[----:B------:R-:W-:Y:S01]  /*15e0*/  SHF.R.S32.HI R6, RZ, 0x1f, R17 ;  /* 0x0000001fff067819 */ /* 0x000fe20000011411 */
[----:B------:R-:W-:-:S03]  /*15f0*/  UMOV UR4, 0xffffffff ;  /* 0xffffffff00047882 */ /* 0x000fc60000000000 */
[----:B------:R-:W-:-:S04]  /*1600*/  LEA.HI R0, R6, R17, RZ, 0x7 ;  /* 0x0000001106007211 */ /* 0x000fc800078f38ff */
[----:B------:R-:W-:Y:S01]  /*1610*/  SHF.R.S32.HI R13, RZ, 0x7, R0 ;  /* 0x00000007ff0d7819 */ /* 0x000fe20000011400 */
[----:B------:R-:W-:Y:S06]  /*1620*/  BRA.DIV UR4, `(.L_x_3175) ;  /* 0x000000ee04887947 */ /* 0x000fec000b800000 */
[----:B------:R1:W2:Y:S02]  /*1630*/  SHFL.IDX PT, R14, R13, RZ, 0x1f ;  /* 0x00001fff0d0e7589 */ /* 0x0002a400000e0000 */
.L_x_3318:
[----:B------:R-:W-:Y:S01]  /*1640*/  SHF.L.U32 R3, RZ, 0x1f, RZ ;  /* 0x0000001fff037819 */ /* 0x000fe200000006ff */
[----:B------:R-:W-:-:S03]  /*1650*/  IMAD.SHL.U32 R2, R17, 0x40, RZ ;  /* 0x0000004011027824 */ /* 0x000fc600078e00ff */
[----:B------:R-:W3:Y:S02]  /*1660*/  SYNCS.PHASECHK.TRANS64.TRYWAIT P0, [R16+URZ+0x26800], R3 ;  /* 0x02680003100075a7 */ /* 0x000ee4000800017f */
[----:B---3--:R-:W-:Y:S05]  /*1670*/  @P0 BRA `(.L_x_3176) ;  /* 0x0000000000080947 */ /* 0x008fea0003800000 */
[----:B------:R-:W3:Y:S02]  /*1680*/  SYNCS.PHASECHK.TRANS64.TRYWAIT P0, [R16+URZ+0x26800], R3 ;  /* 0x02680003100075a7 */ /* 0x000ee4000800017f */
[----:B---3--:R-:W-:Y:S05]  /*1690*/  @!P0 BRA `(.L_x_3177) ;  /* 0x000000ec00888947 */ /* 0x008fea0003800000 */
.L_x_3176:
        /* <DEDUP_REMOVED lines=134> */
.L_x_3189:
[----:B------:R-:W-:-:S06]  /*1f00*/  ULOP3.LUT UR4, UR36, 0x1, URZ, 0xfc, !UPT ;  /* 0x0000000124047892 */ /* 0x000fcc000f8efc3f */
[----:B--2---:R-:W-:-:S05]  /*1f10*/  IMAD.U32 R8, RZ, RZ, UR4 ;  /* 0x00000004ff087e24 */ /* 0x004fca000f8e00ff */
[----:B------:R-:W-:-:S13]  /*1f20*/  ISETP.NE.AND P0, PT, R8, 0x3, PT ;  /* 0x000000030800780c */ /* 0x000fda0003f05270 */
[----:B------:R-:W-:Y:S05]  /*1f30*/  @!P0 BRA `(.L_x_3179) ;  /* 0x0000000000048947 */ /* 0x000fea0003800000 */
[----:B------:R-:W-:Y:S01]  /*1f40*/  BPT.TRAP 0x1 ;  /* 0x000000040000795c */ /* 0x000fe20000300000 */
.L_x_3179:
[----:B------:R-:W-:Y:S01]  /*1f50*/  IMAD R8, R0, 0x8, R16 ;  /* 0x0000000800087824 */ /* 0x000fe200078e0210 */
[----:B------:R-:W-:-:S04]  /*1f60*/  SHF.L.U32 R21, R4, 0x1f, RZ ;  /* 0x0000001f04157819 */ /* 0x000fc800000006ff */
[----:B------:R1:W2:Y:S01]  /*1f70*/  SYNCS.PHASECHK.TRANS64.TRYWAIT P1, [R8+URZ+0x26810], R21 ;  /* 0x02681015080075a7 */ /* 0x0002a2000802017f */
[----:B------:R-:W-:Y:S05]  /*1f80*/  @!P0 BRA `(.L_x_3180) ;  /* 0x0000000000048947 */ /* 0x000fea0003800000 */
[----:B------:R-:W-:Y:S01]  /*1f90*/  BPT.TRAP 0x1 ;  /* 0x000000040000795c */ /* 0x000fe20000300000 */
.L_x_3180:
[----:B------:R-:W-:-:S05]  /*1fa0*/  VIADD R9, R16, 0xe000 ;  /* 0x0000e00010097836 */ /* 0x000fca0000000000 */
[----:B------:R-:W-:-:S04]  /*1fb0*/  SHF.R.U32.HI R9, RZ, 0x4, R9 ;  /* 0x00000004ff097819 */ /* 0x000fc80000011609 */
[----:B------:R-:W-:Y:S01]  /*1fc0*/  LOP3.LUT R9, R9, 0x3fff, RZ, 0xc0, !PT ;  /* 0x00003fff09097812 */ /* 0x000fe200078ec0ff */
[----:B--2---:R-:W-:Y:S06]  /*1fd0*/  @P1 BRA `(.L_x_3181) ;  /* 0x0000000000081947 */ /* 0x004fec0003800000 */
[----:B------:R-:W2:Y:S02]  /*1fe0*/  SYNCS.PHASECHK.TRANS64.TRYWAIT P1, [R8+URZ+0x26810], R21 ;  /* 0x02681015080075a7 */ /* 0x000ea4000802017f */
[----:B--2---:R-:W-:Y:S05]  /*1ff0*/  @!P1 BRA `(.L_x_3182) ;  /* 0x000000e400449947 */ /* 0x004fea0003800000 */
.L_x_3181:
        /* <DEDUP_REMOVED lines=57> */
.L_x_3183:
[----:B------:R1:W1:Y:S01]  /*2390*/  SYNCS.PHASECHK.TRANS64.TRYWAIT P1, [R8+URZ+0x26830], R21 ;  /* 0x02683015080075a7 */ /* 0x000262000802017f */
[----:B------:R-:W-:Y:S05]  /*23a0*/  @!P0 BRA `(.L_x_3184) ;  /* 0x0000000000048947 */ /* 0x000fea0003800000 */
[----:B------:R-:W-:Y:S01]  /*23b0*/  BPT.TRAP 0x1 ;  /* 0x000000040000795c */ /* 0x000fe20000300000 */
.L_x_3184:
[----:B------:R-:W-:-:S05]  /*23c0*/  VIADD R13, R16, 0x14000 ;  /* 0x00014000100d7836 */ /* 0x000fca0000000000 */
[----:B------:R-:W-:-:S04]  /*23d0*/  SHF.R.U32.HI R13, RZ, 0x4, R13 ;  /* 0x00000004ff0d7819 */ /* 0x000fc8000001160d */
[----:B------:R-:W-:-:S04]  /*23e0*/  LOP3.LUT R13, R13, 0x3fff, RZ, 0xc0, !PT ;  /* 0x00003fff0d0d7812 */ /* 0x000fc800078ec0ff */
[----:B------:R-:W-:Y:S01]  /*23f0*/  LOP3.LUT R19, R13, 0x10000, RZ, 0xfc, !PT ;  /* 0x000100000d137812 */ /* 0x000fe200078efcff */
[----:B-1----:R-:W-:Y:S06]  /*2400*/  @P1 BRA `(.L_x_3185) ;  /* 0x0000000000081947 */ /* 0x002fec0003800000 */
[----:B------:R-:W1:Y:S02]  /*2410*/  SYNCS.PHASECHK.TRANS64.TRYWAIT P1, [R8+URZ+0x26830], R21 ;  /* 0x02683015080075a7 */ /* 0x000e64000802017f */
[----:B-1----:R-:W-:Y:S05]  /*2420*/  @!P1 BRA `(.L_x_3186) ;  /* 0x000000e0004c9947 */ /* 0x002fea0003800000 */
.L_x_3185:
        /* <DEDUP_REMOVED lines=844> */
.L_x_3187:
        /* <DEDUP_REMOVED lines=56> */
.L_x_3188:
        /* <DEDUP_REMOVED lines=11> */
.L_x_3178:
        /* <DEDUP_REMOVED lines=88> */
[----:B------:R-:W-:Y:S01]  /*62a0*/  VIADD R9, R7, 0x8 ;  /* 0x0000000807097836 */ /* 0x000fe20000000000 */
[C---:B------:R-:W-:Y:S01]  /*62b0*/  IADD3 R184, R11.reuse, 0x4, RZ ;  /* 0x000000040bb87810 */ /* 0x040fe20007ffe0ff */
[----:B------:R-:W-:Y:S01]  /*62c0*/  VIADD R22, R11, 0x2 ;  /* 0x000000020b167836 */ /* 0x000fe20000000000 */
[----:B------:R1:W-:Y:S01]  /*62d0*/  STL [R1+0x18], R6 ;  /* 0x0000180601007387 */ /* 0x0003e20000100800 */
[C---:B------:R-:W-:Y:S01]  /*62e0*/  VIADD R188, R5.reuse, 0x2 ;  /* 0x0000000205bc7836 */ /* 0x040fe20000000000 */
[C---:B------:R-:W-:Y:S01]  /*62f0*/  IADD3 R192, R5.reuse, 0x6, RZ ;  /* 0x0000000605c07810 */ /* 0x040fe20007ffe0ff */
[----:B------:R-:W-:Y:S01]  /*6300*/  VIADD R190, R5, 0x4 ;  /* 0x0000000405be7836 */ /* 0x000fe20000000000 */
[----:B------:R2:W-:Y:S01]  /*6310*/  STL [R1+0x8], R5 ;  /* 0x0000080501007387 */ /* 0x0005e20000100800 */
[----:B------:R-:W-:-:S02]  /*6320*/  VIADD R186, R11, 0x6 ;  /* 0x000000060bba7836 */ /* 0x000fc40000000000 */
[C---:B------:R-:W-:Y:S02]  /*6330*/  VIADD R9, R7.reuse, 0x14 ;  /* 0x0000001407097836 */ /* 0x040fe40000000000 */
[C---:B-1----:R-:W-:Y:S02]  /*6340*/  VIADD R6, R7.reuse, 0xc ;  /* 0x0000000c07067836 */ /* 0x042fe40000000000 */
[C---:B------:R-:W-:Y:S02]  /*6350*/  VIADD R6, R7.reuse, 0x18 ;  /* 0x0000001807067836 */ /* 0x040fe40000000000 */
[C---:B--2---:R-:W-:Y:S01]  /*6360*/  VIADD R5, R7.reuse, 0x4 ;  /* 0x0000000407057836 */ /* 0x044fe20000000000 */
[C---:B------:R-:W-:Y:S01]  /*6370*/  IADD3 R5, R7.reuse, 0x10, RZ ;  /* 0x0000001007057810 */ /* 0x040fe20007ffe0ff */
[----:B------:R-:W-:-:S07]  /*6380*/  VIADD R5, R7, 0x1c ;  /* 0x0000001c07057836 */ /* 0x000fce0000000000 */
.L_x_3201:
[----:B------:R-:W-:-:S05]  /*6390*/  IMAD.U32 R5, RZ, RZ, UR36 ;  /* 0x00000024ff057e24 */ /* 0x000fca000f8e00ff */
[----:B------:R-:W-:-:S04]  /*63a0*/  LOP3.LUT R5, R5, 0x1, RZ, 0xfc, !PT ;  /* 0x0000000105057812 */ /* 0x000fc800078efcff */
[----:B------:R-:W-:-:S13]  /*63b0*/  ISETP.NE.AND P0, PT, R5, 0x3, PT ;  /* 0x000000030500780c */ /* 0x000fda0003f05270 */
[----:B--2---:R-:W-:Y:S05]  /*63c0*/  @!P0 BRA `(.L_x_3191) ;  /* 0x0000000000048947 */ /* 0x004fea0003800000 */
[----:B------:R-:W-:Y:S01]  /*63d0*/  BPT.TRAP 0x1 ;  /* 0x000000040000795c */ /* 0x000fe20000300000 */
.L_x_3191:
[----:B------:R-:W-:Y:S01]  /*63e0*/  IMAD R5, R0, 0x8, R16 ;  /* 0x0000000800057824 */ /* 0x000fe200078e0210 */
[----:B------:R-:W-:-:S04]  /*63f0*/  SHF.L.U32 R18, R4, 0x1f, RZ ;  /* 0x0000001f04127819 */ /* 0x000fc800000006ff */
[----:B------:R1:W2:Y:S01]  /*6400*/  SYNCS.PHASECHK.TRANS64.TRYWAIT P1, [R5+URZ+0x26810], R18 ;  /* 0x02681012050075a7 */ /* 0x0002a2000802017f */
[----:B------:R-:W-:Y:S05]  /*6410*/  @!P0 BRA `(.L_x_3192) ;  /* 0x0000000000048947 */ /* 0x000fea0003800000 */
[----:B------:R-:W-:Y:S01]  /*6420*/  BPT.TRAP 0x1 ;  /* 0x000000040000795c */ /* 0x000fe20000300000 */
.L_x_3192:
[----:B------:R-:W-:-:S04]  /*6430*/  IADD3 R6, R16, 0xe000, RZ ;  /* 0x0000e00010067810 */ /* 0x000fc80007ffe0ff */
[----:B------:R-:W-:-:S04]  /*6440*/  SHF.R.U32.HI R6, RZ, 0x4, R6 ;  /* 0x00000004ff067819 */ /* 0x000fc80000011606 */
[----:B------:R-:W-:-:S04]  /*6450*/  LOP3.LUT R6, R6, 0x3fff, RZ, 0xc0, !PT ;  /* 0x00003fff06067812 */ /* 0x000fc800078ec0ff */
[----:B------:R-:W-:Y:S01]  /*6460*/  LOP3.LUT R9, R6, 0x10000, RZ, 0xfc, !PT ;  /* 0x0001000006097812 */ /* 0x000fe200078efcff */
[----:B--2---:R-:W-:Y:S06]  /*6470*/  @P1 BRA `(.L_x_3193) ;  /* 0x0000000000081947 */ /* 0x004fec0003800000 */
[----:B------:R-:W2:Y:S02]  /*6480*/  SYNCS.PHASECHK.TRANS64.TRYWAIT P1, [R5+URZ+0x26810], R18 ;  /* 0x02681012050075a7 */ /* 0x000ea4000802017f */
[----:B--2---:R-:W-:Y:S05]  /*6490*/  @!P1 BRA `(.L_x_3194) ;  /* 0x000000a000449947 */ /* 0x004fea0003800000 */
.L_x_3193:
        /* <DEDUP_REMOVED lines=13> */
[----:B---3--:R-:W-:Y:S01]  /*6570*/  R2UR UR4, R13 ;  /* 0x000000000d0472ca */ /* 0x008fe200000e0000 */
[----:B----4-:R-:W-:-:S12]  /*6580*/  IMAD R10, R0, 0x80, R10 ;  /* 0x00000080000a7824 */ /* 0x010fd800078e020a */
        /* <DEDUP_REMOVED lines=11> */
[----:B------:R-:W-:-:S02]  /*6640*/  IMAD R11, R3, 0x2, R14 ;  /* 0x00000002030b7824 */ /* 0x000fc400078e020e */
[--C-:B------:R-:W-:Y:S01]  /*6650*/  IMAD R198, R227, 0x4, R16.reuse ;  /* 0x00000004e3c67824 */ /* 0x100fe200078e0210 */
[----:B------:R-:W-:Y:S01]  /*6660*/  LEA R13, R9, R16, 0x2 ;  /* 0x00000010090d7211 */ /* 0x000fe200078e10ff */
[----:B------:R-:W-:Y:S02]  /*6670*/  IMAD R12, R11, 0x4, R16 ;  /* 0x000000040b0c7824 */ /* 0x000fe400078e0210 */
[----:B------:R-:W-:-:S04]  /*6680*/  VIADD R10, R16, 0x1a000 ;  /* 0x0001a000100a7836 */ /* 0x000fc80000000000 */
[--C-:B------:R-:W-:Y:S01]  /*6690*/  IMAD R227, R227, 0x4, R10.reuse ;  /* 0x00000004e3e37824 */ /* 0x100fe200078e020a */
[----:B------:R-:W-:Y:S01]  /*66a0*/  LEA R9, R9, R10, 0x2 ;  /* 0x0000000a09097211 */ /* 0x000fe200078e10ff */
        /* <DEDUP_REMOVED lines=21> */
.L_x_3195:
[----:B------:R1:W1:Y:S01]  /*6800*/  SYNCS.PHASECHK.TRANS64.TRYWAIT P1, [R5+URZ+0x26830], R18 ;  /* 0x02683012050075a7 */ /* 0x000262000802017f */
[----:B------:R-:W-:Y:S05]  /*6810*/  @!P0 BRA `(.L_x_3196) ;  /* 0x0000000000048947 */ /* 0x000fea0003800000 */
[----:B------:R-:W-:Y:S01]  /*6820*/  BPT.TRAP 0x1 ;  /* 0x000000040000795c */ /* 0x000fe20000300000 */
.L_x_3196:
        /* <DEDUP_REMOVED lines=8> */
.L_x_3197:
        /* <DEDUP_REMOVED lines=317> */
[C---:B------:R-:W-:Y:S02]  /*7c80*/  VIADD R228, R7.reuse, 0x10 ;  /* 0x0000001007e47836 */ /* 0x040fe40000000000 */
[----:B------:R-:W-:Y:S01]  /*7c90*/  FMUL.FTZ R33, R20, R33 ;  /* 0x0000002114217220 */ /* 0x000fe20000410000 */
[C---:B------:R-:W-:Y:S01]  /*7ca0*/  VIADD R231, R7.reuse, 0x8 ;  /* 0x0000000807e77836 */ /* 0x040fe20000000000 */
[----:B------:R-:W-:Y:S01]  /*7cb0*/  IADD3 R229, R7, 0x14, RZ ;  /* 0x0000001407e57810 */ /* 0x000fe20007ffe0ff */
[----:B------:R-:W-:Y:S01]  /*7cc0*/  FMUL.FTZ R36, R26, R36 ;  /* 0x000000241a247220 */ /* 0x000fe20000410000 */
[----:B------:R-:W-:Y:S01]  /*7cd0*/  FMUL.FTZ R30, R85, R30 ;  /* 0x0000001e551e7220 */ /* 0x000fe20000410000 */
[----:B------:R-:W1:Y:S01]  /*7ce0*/  SHFL.IDX PT, R228, R227, R228, 0x1f ;  /* 0x00001fe4e3e47589 */ /* 0x000e6200000e0000 */
[----:B------:R-:W-:-:S02]  /*7cf0*/  VIADD R233, R7, 0x18 ;  /* 0x0000001807e97836 */ /* 0x000fc40000000000 */
[----:B------:R-:W-:Y:S01]  /*7d00*/  FFMA.FTZ R78, -R78, R78, 1 ;  /* 0x3f8000004e4e7423 */ /* 0x000fe2000001014e */
[----:B------:R-:W-:Y:S01]  /*7d10*/  FFMA.FTZ R79, -R79, R79, 1 ;  /* 0x3f8000004f4f7423 */ /* 0x000fe2000001014f */
[----:B------:R3:W4:Y:S01]  /*7d20*/  SHFL.IDX PT, R227, R227, R11, 0x1f ;  /* 0x00001f0be3e37589 */ /* 0x00072200000e0000 */
[----:B------:R-:W-:Y:S01]  /*7d30*/  FFMA.FTZ R80, -R80, R80, 1 ;  /* 0x3f80000050507423 */ /* 0x000fe20000010150 */
[----:B------:R-:W-:Y:S01]  /*7d40*/  FFMA.FTZ R74, -R74, R74, 1 ;  /* 0x3f8000004a4a7423 */ /* 0x000fe2000001014a */
[----:B------:R-:W-:Y:S01]  /*7d50*/  MUFU.EX2 R201, R201 ;  /* 0x000000c900c97308 */ /* 0x000fe20000000800 */
[----:B------:R-:W-:-:S07]  /*7d60*/  FFMA.FTZ R195, -R195, R195, 1 ;  /* 0x3f800000c3c37423 */ /* 0x000fce00000101c3 */
[----:B------:R-:W-:Y:S08]  /*7d70*/  MUFU.EX2 R210, R210 ;  /* 0x000000d200d27308 */ /* 0x000ff00000000800 */
[----:B------:R-:W-:Y:S01]  /*7d80*/  MUFU.EX2 R209, R209 ;  /* 0x000000d100d17308 */ /* 0x000fe20000000800 */
[----:B------:R-:W-:Y:S01]  /*7d90*/  FMUL.FTZ R20, R72, R35 ;  /* 0x0000002348147220 */ /* 0x000fe20000410000 */
[----:B-1----:R-:W-:-:S06]  /*7da0*/  FADD.FTZ R34, R34, -R228 ;  /* 0x800000e422227221 */ /* 0x002fcc0000010000 */
        /* <DEDUP_REMOVED lines=48> */
[C---:B------:R-:W-:Y:S01]  /*80b0*/  IADD3 R232, R7.reuse, 0x4, RZ ;  /* 0x0000000407e87810 */ /* 0x040fe20007ffe0ff */
[----:B------:R-:W-:-:S02]  /*80c0*/  VIADD R228, R7, 0x10 ;  /* 0x0000001007e47836 */ /* 0x000fc40000000000 */
[----:B------:R-:W-:Y:S01]  /*80d0*/  FMUL.FTZ R35, R35, R36 ;  /* 0x0000002423237220 */ /* 0x000fe20000410000 */
        /* <DEDUP_REMOVED lines=89> */
[----:B------:R-:W-:Y:S01]  /*8670*/  FADD.FTZ R55, R58, -R79 ;  /* 0x8000004f3a377221 */ /* 0x000fe20000010000 */
[--C-:B---3--:R-:W-:Y:S01]  /*8680*/  FADD.FTZ R56, R57, -R76.reuse ;  /* 0x8000004c39387221 */ /* 0x108fe20000010000 */
[----:B------:R-:W-:Y:S01]  /*8690*/  FADD.FTZ R59, R59, -R76 ;  /* 0x8000004c3b3b7221 */ /* 0x000fe20000010000 */
[----:B-1----:R-:W1:Y:S01]  /*86a0*/  MUFU.EX2 R42, R216 ;  /* 0x000000d8002a7308 */ /* 0x002e620000000800 */
[--C-:B------:R-:W-:Y:S01]  /*86b0*/  FADD.FTZ R58, R61, -R74.reuse ;  /* 0x8000004a3d3a7221 */ /* 0x100fe20000010000 */
[--C-:B------:R-:W-:Y:S01]  /*86c0*/  FADD.FTZ R60, R60, -R77.reuse ;  /* 0x8000004d3c3c7221 */ /* 0x100fe20000010000 */
[----:B------:R-:W-:Y:S01]  /*86d0*/  FADD.FTZ R77, R62, -R77 ;  /* 0x8000004d3e4d7221 */ /* 0x000fe20000010000 */
[--C-:B------:R-:W-:Y:S01]  /*86e0*/  FADD.FTZ R57, R68, -R73.reuse ;  /* 0x8000004944397221 */ /* 0x100fe20000010000 */
[----:B------:R-:W-:Y:S01]  /*86f0*/  FADD.FTZ R70, R70, -R73 ;  /* 0x8000004946467221 */ /* 0x000fe20000010000 */
[----:B------:R-:W-:Y:S01]  /*8700*/  FMUL.FTZ R48, R48, R51 ;  /* 0x0000003330307220 */ /* 0x000fe20000410000 */
[----:B------:R-:W-:Y:S01]  /*8710*/  FFMA.FTZ R73, -R105, R105, 1 ;  /* 0x3f80000069497423 */ /* 0x000fe20000010169 */
[----:B------:R-:W-:Y:S01]  /*8720*/  FMUL.FTZ R56, R205, R56 ;  /* 0x00000038cd387220 */ /* 0x000fe20000410000 */
[----:B------:R-:W-:Y:S01]  /*8730*/  FMUL.FTZ R62, R212, R59 ;  /* 0x0000003bd43e7220 */ /* 0x000fe20000410000 */
[----:B------:R-:W-:Y:S01]  /*8740*/  FFMA.FTZ R51, -R103, R103, 1 ;  /* 0x3f80000067337423 */ /* 0x000fe20000010167 */
[----:B------:R-:W-:Y:S01]  /*8750*/  FADD.FTZ R63, R63, -R74 ;  /* 0x8000004a3f3f7221 */ /* 0x000fe20000010000 */
[----:B------:R-:W-:Y:S01]  /*8760*/  FFMA.FTZ R76, -R109, R109, 1 ;  /* 0x3f8000006d4c7423 */ /* 0x000fe2000001016d */
[----:B------:R-:W-:Y:S01]  /*8770*/  FMUL.FTZ R59, R207, R58 ;  /* 0x0000003acf3b7220 */ /* 0x000fe20000410000 */
[--C-:B------:R-:W-:Y:S01]  /*8780*/  FADD.FTZ R64, R64, -R75.reuse ;  /* 0x8000004b40407221 */ /* 0x100fe20000010000 */
[----:B------:R-:W-:Y:S01]  /*8790*/  FMUL.FTZ R73, R73, R56 ;  /* 0x0000003849497220 */ /* 0x000fe20000410000 */
[----:B------:R-:W-:Y:S01]  /*87a0*/  FFMA.FTZ R74, -R110, R110, 1 ;  /* 0x3f8000006e4a7423 */ /* 0x000fe2000001016e */
[----:B------:R-:W-:Y:S01]  /*87b0*/  FMUL.FTZ R77, R208, R77 ;  /* 0x0000004dd04d7220 */ /* 0x000fe20000410000 */
[----:B------:R-:W-:Y:S01]  /*87c0*/  FFMA.FTZ R45, -R98, R98, 1 ;  /* 0x3f800000622d7423 */ /* 0x000fe20000010162 */
        /* <DEDUP_REMOVED lines=8> */
[--C-:B------:R-:W-:Y:S01]  /*8850*/  FADD.FTZ R28, R69, -R72.reuse ;  /* 0x80000048451c7221 */ /* 0x100fe20000010000 */
        /* <DEDUP_REMOVED lines=16> */
[----:B------:R-:W-:Y:S01]  /*8960*/  F2FP.F16.F32.PACK_AB R65, R20, R19 ;  /* 0x000000131441723e */ /* 0x000fe200000000ff */
        /* <DEDUP_REMOVED lines=270> */
.L_x_3199:
        /* <DEDUP_REMOVED lines=58> */
.L_x_3200:
[----:B------:R-:W-:Y:S01]  /*9df0*/  UIADD3 UR45, UR45, 0x1, URZ ;  /* 0x000000012d2d7890 */ /* 0x000fe2000fffe03f */
[----:B------:R-:W-:Y:S01]  /*9e00*/  VIADD R5, R5, 0x26820 ;  /* 0x0002682005057836 */ /* 0x000fe20000000000 */
[----:B------:R-:W-:Y:S02]  /*9e10*/  IADD3 R0, R0, 0x1, RZ ;  /* 0x0000000100007810 */ /* 0x000fe40007ffe0ff */
        /* <DEDUP_REMOVED lines=9> */
.L_x_3190:
        /* <DEDUP_REMOVED lines=34> */
.L_x_3170:
        /* <DEDUP_REMOVED lines=24> */
[----:B-1----:R-:W-:Y:S01]  /*a250*/  VIADD R13, R0, 0xffffff80 ;  /* 0xffffff80000d7836 */ /* 0x002fe20000000000 */
[----:B------:R-:W-:-:S02]  /*a260*/  F2FP.F16.F32.PACK_AB R120, R121, R120 ;  /* 0x000000787978723e */ /* 0x000fc400000000ff */
[----:B------:R-:W-:Y:S02]  /*a270*/  F2FP.F16.F32.PACK_AB R178, R181, R180 ;  /* 0x000000b4b5b2723e */ /* 0x000fe400000000ff */
[----:B--2---:R-:W-:Y:S02]  /*a280*/  SHF.R.S32.HI R10, RZ, 0x1f, R13 ;  /* 0x0000001fff0a7819 */ /* 0x004fe4000001140d */
        /* <DEDUP_REMOVED lines=47> */
[----:B------:R-:W-:Y:S01]  /*a580*/  ISETP.NE.U32.AND P4, PT, RZ, UR4, PT ;  /* 0x00000004ff007c0c */ /* 0x000fe2000bf85070 */
[----:B------:R-:W-:Y:S01]  /*a590*/  STSM.16.M88.4 [R3], R176 ;  /* 0x000000b003007844 */ /* 0x000fe20000000200 */
[----:B------:R-:W-:Y:S02]  /*a5a0*/  PLOP3.LUT P1, PT, PT, PT, UP0, 0x80, 0x0 ;  /* 0x000000000000781c */ /* 0x000fe40003f2f008 */
[----:B------:R-:W-:Y:S01]  /*a5b0*/  ISETP.NE.AND.EX P4, PT, RZ, UR5, PT, P4 ;  /* 0x00000005ff007c0c */ /* 0x000fe2000bf85340 */
[----:B------:R1:W-:Y:S01]  /*a5c0*/  STSM.16.M88.4 [R0], R120 ;  /* 0x0000007800007844 */ /* 0x0003e20000000200 */
[----:B------:R-:W-:-:S02]  /*a5d0*/  ULDC.64 UR4, c[0x0][0x870] ;  /* 0x00021c0000047ab9 */ /* 0x000fc40000000a00 */
[----:B------:R-:W-:Y:S01]  /*a5e0*/  UIMAD.WIDE UR4, UR40, 0x4, UR4 ;  /* 0x00000004280478a5 */ /* 0x000fe2000f8e0204 */
[----:B------:R2:W-:Y:S04]  /*a5f0*/  STSM.16.M88.4 [R2+-0x4000], R128 ;  /* 0xffc0008002007844 */ /* 0x0005e80000000200 */
[----:B------:R-:W-:Y:S01]  /*a600*/  STSM.16.M88.4 [R8+-0x4000], R136 ;  /* 0xffc0008808007844 */ /* 0x000fe20000000200 */
[----:B------:R-:W-:Y:S02]  /*a610*/  IMAD.U32 R4, RZ, RZ, UR4 ;  /* 0x00000004ff047e24 */ /* 0x000fe4000f8e00ff */
[----:B------:R-:W-:Y:S01]  /*a620*/  IMAD.U32 R5, RZ, RZ, UR5 ;  /* 0x00000005ff057e24 */ /* 0x000fe2000f8e00ff */
[----:B------:R3:W-:Y:S01]  /*a630*/  STSM.16.M88.4 [R3+-0x4000], R144 ;  /* 0xffc0009003007844 */ /* 0x0007e20000000200 */
[----:B------:R-:W-:Y:S01]  /*a640*/  @UP0 ULDC.64 UR4, c[0x0][0x878] ;  /* 0x00021e0000040ab9 */ /* 0x000fe20000000a00 */
[----:B------:R-:W-:Y:S01]  /*a650*/  BAR.SYNC.DEFER_BLOCKING 0x1, 0x100 ;  /* 0x0044000000007b1d */ /* 0x000fe20000010000 */
[----:B------:R-:W-:-:S06]  /*a660*/  @UP0 UIMAD.WIDE UR4, UR40, 0x4, UR4 ;  /* 0x00000004280408a5 */ /* 0x000fcc000f8e0204 */
[----:B------:R-:W-:Y:S01]  /*a670*/  MOV R6, UR4 ;  /* 0x0000000400067c02 */ /* 0x000fe20008000f00 */
[----:B------:R-:W-:Y:S01]  /*a680*/  IMAD.U32 R7, RZ, RZ, UR5 ;  /* 0x00000005ff077e24 */ /* 0x000fe2000f8e00ff */
        /* <DEDUP_REMOVED lines=28> */
.L_x_3203:
[----:B------:R-:W-:Y:S01]  /*a850*/  LEA R0, R0, UR6, 0x1 ;  /* 0x0000000600007c11 */ /* 0x000fe2000f8e08ff */
[----:B------:R-:W1:Y:S01]  /*a860*/  LDC R31, c[0x0][0x83c] ;  /* 0x00020f00ff1f7b82 */ /* 0x000e620000000800 */
[----:B------:R-:W-:Y:S01]  /*a870*/  UIMAD UR4, UR41, -0x80, UR4 ;  /* 0xffffff80290478a4 */ /* 0x000fe2000f8e0204 */
[C---:B------:R-:W-:Y:S01]  /*a880*/  LEA.HI.X.SX32 R17, R19.reuse, R3, 0x1, P0 ;  /* 0x0000000313117211 */ /* 0x040fe200000f0eff */
[----:B------:R-:W-:Y:S01]  /*a890*/  ULDC.64 UR6, c[0x0][0x850] ;  /* 0x0002140000067ab9 */ /* 0x000fe20000000a00 */
[----:B------:R2:W3:Y:S01]  /*a8a0*/  LDS.128 R12, [R0+0x1000] ;  /* 0x00100000000c7984 */ /* 0x0004e20000000c00 */
[----:B------:R-:W-:Y:S01]  /*a8b0*/  USHF.R.S32.HI UR5, URZ, 0x1f, UR40 ;  /* 0x0000001f3f057899 */ /* 0x000fe20008011428 */
[C---:B------:R-:W-:Y:S01]  /*a8c0*/  IADD3 R2, R19.reuse, 0x20, RZ ;  /* 0x0000002013027810 */ /* 0x040fe20007ffe0ff */
[----:B------:R-:W-:Y:S01]  /*a8d0*/  IMAD.U32 R22, RZ, RZ, UR4 ;  /* 0x00000004ff167e24 */ /* 0x000fe2000f8e00ff */
[----:B------:R2:W4:Y:S01]  /*a8e0*/  LDS.128 R8, [R0+0x2000] ;  /* 0x0020000000087984 */ /* 0x0005220000000c00 */
[----:B------:R-:W-:Y:S01]  /*a8f0*/  UIMAD UR4, UR46, UR6, URZ ;  /* 0x000000062e0472a4 */ /* 0x000fe2000f8e023f */
[--C-:B------:R-:W-:Y:S01]  /*a900*/  SHF.R.S32.HI R21, RZ, 0x1f, R20.reuse ;  /* 0x0000001fff157819 */ /* 0x100fe20000011414 */
[----:B------:R-:W2:Y:S01]  /*a910*/  LDC R33, c[0x0][0x80c] ;  /* 0x00020300ff217b82 */ /* 0x000ea20000000800 */
[----:B------:R1:W2:Y:S01]  /*a920*/  LDS.128 R4, [R0+0x3000] ;  /* 0x0030000000047984 */ /* 0x0002a20000000c00 */
[----:B------:R-:W-:Y:S01]  /*a930*/  VIMNMX R22, R22, 0x80, PT ;  /* 0x0000008016167848 */ /* 0x000fe20003fe0100 */
[----:B------:R-:W-:Y:S01]  /*a940*/  IMAD.U32 R3, RZ, RZ, UR6 ;  /* 0x00000006ff037e24 */ /* 0x000fe2000f8e00ff */
[----:B------:R-:W-:Y:S01]  /*a950*/  UIMAD UR4, UR37, UR7, UR4 ;  /* 0x00000007250472a4 */ /* 0x000fe2000f8e0204 */
[----:B------:R-:W-:Y:S01]  /*a960*/  MOV R30, UR5 ;  /* 0x00000005001e7c02 */ /* 0x000fe20008000f00 */
[C---:B------:R-:W-:Y:S01]  /*a970*/  VIADD R18, R19.reuse, 0x40 ;  /* 0x0000004013127836 */ /* 0x040fe20000000000 */
[CC--:B------:R-:W-:Y:S01]  /*a980*/  ISETP.GE.AND P3, PT, R19.reuse, R22.reuse, PT ;  /* 0x000000161300720c */ /* 0x0c0fe20003f66270 */
[----:B------:R-:W-:Y:S01]  /*a990*/  VIADD R19, R19, 0x60 ;  /* 0x0000006013137836 */ /* 0x000fe20000000000 */
[-C--:B------:R-:W-:Y:S01]  /*a9a0*/  ISETP.GE.AND P2, PT, R2, R22.reuse, PT ;  /* 0x000000160200720c */ /* 0x080fe20003f46270 */
[----:B------:R-:W-:Y:S01]  /*a9b0*/  IMAD.WIDE.U32 R2, R3, UR37, R20 ;  /* 0x0000002503027c25 */ /* 0x000fe2000f8e0014 */
[----:B------:R-:W-:Y:S01]  /*a9c0*/  SEL R30, R30, RZ, !P4 ;  /* 0x000000ff1e1e7207 */ /* 0x000fe20006000000 */
[----:B------:R-:W-:Y:S01]  /*a9d0*/  BSSY B0, `(.L_x_3204) ;  /* 0x000001b000007945 */ /* 0x000fe20003800000 */
[----:B-1----:R-:W-:Y:S01]  /*a9e0*/  ISETP.GE.OR P6, PT, R20, R31, P3 ;  /* 0x0000001f1400720c */ /* 0x002fe20001fc6670 */
[----:B------:R-:W-:Y:S01]  /*a9f0*/  VIADD R3, R3, UR4 ;  /* 0x0000000403037c36 */ /* 0x000fe20008000000 */
[----:B------:R-:W-:Y:S01]  /*aa00*/  ULDC.64 UR4, c[0x0][0x858] ;  /* 0x0002160000047ab9 */ /* 0x000fe20000000a00 */
[-C--:B------:R-:W-:Y:S01]  /*aa10*/  ISETP.GE.AND P1, PT, R18, R22.reuse, PT ;  /* 0x000000161200720c */ /* 0x080fe20003f26270 */
[----:B------:R-:W-:Y:S01]  /*aa20*/  IMAD R18, R30, UR4, RZ ;  /* 0x000000041e127c24 */ /* 0x000fe2000f8e02ff */
[----:B------:R-:W-:Y:S01]  /*aa30*/  SEL R35, RZ, UR40, P4 ;  /* 0x00000028ff237c07 */ /* 0x000fe2000a000000 */
[----:B------:R-:W-:Y:S01]  /*aa40*/  IMAD.U32 R27, RZ, RZ, UR41 ;  /* 0x00000029ff1b7e24 */ /* 0x000fe2000f8e00ff */
[----:B------:R-:W-:-:S02]  /*aa50*/  ISETP.GE.AND P0, PT, R19, R22, PT ;  /* 0x000000161300720c */ /* 0x000fc40003f06270 */
[CC--:B------:R-:W-:Y:S01]  /*aa60*/  ISETP.GE.OR P5, PT, R20.reuse, R31.reuse, P2 ;  /* 0x0000001f1400720c */ /* 0x0c0fe200017a6670 */
[C---:B------:R-:W-:Y:S01]  /*aa70*/  IMAD R23, R35.reuse, UR5, R18 ;  /* 0x0000000523177c24 */ /* 0x040fe2000f8e0212 */
[----:B------:R-:W-:Y:S01]  /*aa80*/  ISETP.GE.OR P4, PT, R20, R31, P1 ;  /* 0x0000001f1400720c */ /* 0x000fe20000f86670 */
[----:B------:R-:W-:-:S04]  /*aa90*/  IMAD.WIDE.U32 R28, R35, UR4, R2 ;  /* 0x00000004231c7c25 */ /* 0x000fc8000f8e0002 */
[----:B------:R-:W-:-:S04]  /*aaa0*/  IMAD.WIDE R26, R27, 0x80, R16 ;  /* 0x000000801b1a7825 */ /* 0x000fc800078e0210 */
[----:B------:R-:W-:Y:S01]  /*aab0*/  IMAD.IADD R23, R29, 0x1, R23 ;  /* 0x000000011d177824 */ /* 0x000fe200078e0217 */
[----:B--234-:R-:W-:Y:S06]  /*aac0*/  @P6 BRA `(.L_x_3205) ;  /* 0x00000000002c6947 */ /* 0x01cfec0003800000 */
        /* <DEDUP_REMOVED lines=11> */
.L_x_3205:
[----:B------:R-:W-:Y:S05]  /*ab80*/  BSYNC B0 ;  /* 0x0000000000007941 */ /* 0x000fea0003800000 */
.L_x_3204:
[----:B-1----:R1:W2:Y:S01]  /*ab90*/  LDS.128 R16, [R0+0x5000] ;  /* 0x0050000000107984 */ /* 0x0022a20000000c00 */
[----:B------:R-:W-:Y:S01]  /*aba0*/  BSSY B0, `(.L_x_3206) ;  /* 0x0000010000007945 */ /* 0x000fe20003800000 */
[----:B------:R-:W-:-:S03]  /*abb0*/  ISETP.GE.OR P6, PT, R20, R31, P0 ;  /* 0x0000001f1400720c */ /* 0x000fc600007c6670 */
[----:B------:R-:W-:Y:S10]  /*abc0*/  @P5 BRA `(.L_x_3207) ;  /* 0x0000000000345947 */ /* 0x000ff40003800000 */
        /* <DEDUP_REMOVED lines=12> */
[----:B--2---:R3:W-:Y:S02]  /*ac90*/  STG.E.128 desc[UR38][R24.64], R16 ;  /* 0x0000001018007986 */ /* 0x0047e4000c101d26 */
.L_x_3207:
[----:B------:R-:W-:Y:S05]  /*aca0*/  BSYNC B0 ;  /* 0x0000000000007941 */ /* 0x000fea0003800000 */
.L_x_3206:
[----:B--23--:R2:W3:Y:S01]  /*acb0*/  LDS.128 R16, [R0+0x6000] ;  /* 0x0060000000107984 */ /* 0x00c4e20000000c00 */
        /* <DEDUP_REMOVED lines=14> */
[----:B---3--:R4:W-:Y:S02]  /*ada0*/  STG.E.128 desc[UR38][R24.64], R16 ;  /* 0x0000001018007986 */ /* 0x0089e4000c101d26 */
.L_x_3209:
[----:B------:R-:W-:Y:S05]  /*adb0*/  BSYNC B0 ;  /* 0x0000000000007941 */ /* 0x000fea0003800000 */
.L_x_3208:
        /* <DEDUP_REMOVED lines=16> */
.L_x_3211:
[----:B------:R-:W-:Y:S05]  /*aec0*/  BSYNC B0 ;  /* 0x0000000000007941 */ /* 0x000fea0003800000 */
.L_x_3210:
        /* <DEDUP_REMOVED lines=15> */
[----:B------:R-:W-:-:S05]  /*afc0*/  IMAD R21, R35, UR5, R21 ;  /* 0x0000000523157c24 */ /* 0x000fca000f8e0215 */
[----:B------:R-:W-:Y:S01]  /*afd0*/  IADD3 R21, R25, R21, RZ ;  /* 0x0000001519157210 */ /* 0x000fe20007ffe0ff */
[----:B----4-:R-:W-:Y:S06]  /*afe0*/  @P3 BRA `(.L_x_3213) ;  /* 0x0000000000283947 */ /* 0x010fec0003800000 */
        /* <DEDUP_REMOVED lines=10> */
.L_x_3213:
[----:B------:R-:W-:Y:S05]  /*b090*/  BSYNC B0 ;  /* 0x0000000000007941 */ /* 0x000fea0003800000 */
.L_x_3212:
        /* <DEDUP_REMOVED lines=15> */
.L_x_3215:
[----:B------:R-:W-:Y:S05]  /*b190*/  BSYNC B0 ;  /* 0x0000000000007941 */ /* 0x000fea0003800000 */
.L_x_3214:
        /* <DEDUP_REMOVED lines=15> */
.L_x_3217:
[----:B------:R-:W-:Y:S05]  /*b290*/  BSYNC B0 ;  /* 0x0000000000007941 */ /* 0x000fea0003800000 */
.L_x_3216:
        /* <DEDUP_REMOVED lines=15> */
.L_x_3202:
        /* <DEDUP_REMOVED lines=9> */
[----:B------:R-:W-:-:S04]  /*b420*/  UISETP.NE.AND.EX UP0, UPT, UR5, URZ, UPT, UP0 ;  /* 0x0000003f0500728c */ /* 0x000fc8000bf05300 */
[----:B--2---:R-:W2:Y:S01]  /*b430*/  @P4 LDG.E R9, desc[UR38][R4.64] ;  /* 0x0000002604094981 */ /* 0x004ea2000c1e1900 */
[----:B------:R-:W-:Y:S01]  /*b440*/  ULDC UR6, c[0x0][0x808] ;  /* 0x0002020000067ab9 */ /* 0x000fe20000000800 */
[----:B------:R-:W-:Y:S01]  /*b450*/  PLOP3.LUT P1, PT, PT, PT, UP0, 0x80, 0x0 ;  /* 0x000000000000781c */ /* 0x000fe20003f2f008 */
[----:B------:R-:W-:-:S04]  /*b460*/  IMAD.U32 R0, RZ, RZ, UR6 ;  /* 0x00000006ff007e24 */ /* 0x000fc8000f8e00ff */
        /* <DEDUP_REMOVED lines=14> */
[----:B------:R-:W-:Y:S01]  /*b550*/  @P4 SHF.R.S32.HI R3, RZ, 0x1f, R9 ;  /* 0x0000001fff034819 */ /* 0x000fe20000011409 */
[----:B------:R-:W-:-:S03]  /*b560*/  IMAD.U32 R9, RZ, RZ, UR41 ;  /* 0x00000029ff097e24 */ /* 0x000fc6000f8e00ff */
[----:B------:R-:W-:-:S04]  /*b570*/  IADD3 R2, P0, R13, R2, RZ ;  /* 0x000000020d027210 */ /* 0x000fc80007f1e0ff */
[----:B------:R-:W-:Y:S01]  /*b580*/  LEA.HI.X.SX32 R3, R13, R3, 0x1, P0 ;  /* 0x000000030d037211 */ /* 0x000fe200000f0eff */
[----:B---3--:R-:W-:Y:S08]  /*b590*/  @P1 BRA `(.L_x_3218) ;  /* 0x0000000000101947 */ /* 0x008ff00003800000 */
[----:B------:R-:W-:Y:S05]  /*b5a0*/  @!P4 BRA `(.L_x_3218) ;  /* 0x00000000000cc947 */ /* 0x000fea0003800000 */
[----:B------:R-:W2:Y:S04]  /*b5b0*/  LDG.E R7, desc[UR38][R4.64] ;  /* 0x0000002604077981 */ /* 0x000ea8000c1e1900 */
[----:B-----5:R-:W2:Y:S02]  /*b5c0*/  LDG.E R0, desc[UR38][R4.64+0x4] ;  /* 0x0000042604007981 */ /* 0x020ea4000c1e1900 */
[----:B--2---:R-:W-:-:S07]  /*b5d0*/  IADD3 R0, -R7, R0, RZ ;  /* 0x0000000007007210 */ /* 0x004fce0007ffe1ff */
.L_x_3218:
[----:B------:R-:W1:Y:S01]  /*b5e0*/  LDC R17, c[0x0][0x80c] ;  /* 0x00020300ff117b82 */ /* 0x000e620000000800 */
[----:B------:R-:W-:Y:S01]  /*b5f0*/  IMAD.SHL.U32 R10, R11, 0x8, RZ ;  /* 0x000000080b0a7824 */ /* 0x000fe200078e00ff */
[----:B------:R-:W-:Y:S01]  /*b600*/  USHF.R.S32.HI UR5, URZ, 0x1f, UR40 ;  /* 0x0000001f3f057899 */ /* 0x000fe20008011428 */
[----:B-----5:R-:W-:Y:S01]  /*b610*/  IMAD R0, R9, -0x80, R0 ;  /* 0xffffff8009007824 */ /* 0x020fe200078e0200 */
[----:B------:R-:W-:Y:S01]  /*b620*/  ULDC.64 UR6, c[0x0][0x820] ;  /* 0x0002080000067ab9 */ /* 0x000fe20000000a00 */
[C---:B------:R-:W-:Y:S01]  /*b630*/  VIADD R5, R13.reuse, 0x20 ;  /* 0x000000200d057836 */ /* 0x040fe20000000000 */
[----:B------:R-:W-:Y:S01]  /*b640*/  UIMAD UR4, UR46, UR6, URZ ;  /* 0x000000062e0472a4 */ /* 0x000fe2000f8e023f */
[--C-:B------:R-:W-:Y:S01]  /*b650*/  SHF.R.S32.HI R11, RZ, 0x1f, R10.reuse ;  /* 0x0000001fff0b7819 */ /* 0x100fe2000001140a */
[----:B------:R-:W-:Y:S01]  /*b660*/  IMAD.U32 R7, RZ, RZ, UR6 ;  /* 0x00000006ff077e24 */ /* 0x000fe2000f8e00ff */
[----:B------:R-:W2:Y:S01]  /*b670*/  LDC R19, c[0x0][0x83c] ;  /* 0x00020f00ff137b82 */ /* 0x000ea20000000800 */
[-C--:B------:R-:W-:Y:S01]  /*b680*/  ISETP.GE.AND P3, PT, R13, R0.reuse, PT ;  /* 0x000000000d00720c */ /* 0x080fe20003f66270 */
[----:B------:R-:W-:Y:S01]  /*b690*/  IMAD.U32 R12, RZ, RZ, UR5 ;  /* 0x00000005ff0c7e24 */ /* 0x000fe2000f8e00ff */
[----:B------:R-:W-:Y:S01]  /*b6a0*/  UIMAD UR4, UR37, UR7, UR4 ;  /* 0x00000007250472a4 */ /* 0x000fe2000f8e0204 */
[-C--:B------:R-:W-:Y:S01]  /*b6b0*/  ISETP.GE.AND P2, PT, R5, R0.reuse, PT ;  /* 0x000000000500720c */ /* 0x080fe20003f46270 */
[----:B------:R-:W-:Y:S01]  /*b6c0*/  IMAD.WIDE.U32 R4, R7, UR37, R10 ;  /* 0x0000002507047c25 */ /* 0x000fe2000f8e000a */
[C---:B------:R-:W-:Y:S01]  /*b6d0*/  IADD3 R7, R13.reuse, 0x40, RZ ;  /* 0x000000400d077810 */ /* 0x040fe20007ffe0ff */
[----:B------:R-:W-:Y:S01]  /*b6e0*/  BSSY B0, `(.L_x_3219) ;  /* 0x000001c000007945 */ /* 0x000fe20003800000 */
[----:B------:R-:W-:Y:S01]  /*b6f0*/  SEL R12, R12, RZ, !P4 ;  /* 0x000000ff0c0c7207 */ /* 0x000fe20006000000 */
[----:B------:R-:W-:Y:S01]  /*b700*/  VIADD R13, R13, 0x60 ;  /* 0x000000600d0d7836 */ /* 0x000fe20000000000 */
[----:B------:R-:W-:Y:S01]  /*b710*/  ISETP.GE.AND P1, PT, R7, R0, PT ;  /* 0x000000000700720c */ /* 0x000fe20003f26270 */
[----:B------:R-:W-:Y:S01]  /*b720*/  VIADD R5, R5, UR4 ;  /* 0x0000000405057c36 */ /* 0x000fe20008000000 */
[----:B------:R-:W-:Y:S01]  /*b730*/  ULDC.64 UR4, c[0x0][0x828] ;  /* 0x00020a0000047ab9 */ /* 0x000fe20000000a00 */
[----:B------:R-:W-:-:S02]  /*b740*/  SEL R15, RZ, UR40, P4 ;  /* 0x00000028ff0f7c07 */ /* 0x000fc4000a000000 */
[-C--:B-1----:R-:W-:Y:S02]  /*b750*/  ISETP.GE.OR P6, PT, R10, R17.reuse, P3 ;  /* 0x000000110a00720c */ /* 0x082fe40001fc6670 */
[----:B------:R-:W-:Y:S01]  /*b760*/  ISETP.GE.AND P0, PT, R13, R0, PT ;  /* 0x000000000d00720c */ /* 0x000fe20003f06270 */
[----:B------:R-:W-:Y:S01]  /*b770*/  IMAD R0, R12, UR4, RZ ;  /* 0x000000040c007c24 */ /* 0x000fe2000f8e02ff */
[----:B------:R-:W-:Y:S01]  /*b780*/  MOV R7, UR41 ;  /* 0x0000002900077c02 */ /* 0x000fe20008000f00 */
[C---:B------:R-:W-:Y:S01]  /*b790*/  IMAD.WIDE.U32 R8, R15.reuse, UR4, R4 ;  /* 0x000000040f087c25 */ /* 0x040fe2000f8e0004 */
[CC--:B------:R-:W-:Y:S02]  /*b7a0*/  ISETP.GE.OR P5, PT, R10.reuse, R17.reuse, P2 ;  /* 0x000000110a00720c */ /* 0x0c0fe400017a6670 */
[----:B------:R-:W-:Y:S01]  /*b7b0*/  ISETP.GE.OR P4, PT, R10, R17, P1 ;  /* 0x000000110a00720c */ /* 0x000fe20000f86670 */
[----:B------:R-:W-:Y:S02]  /*b7c0*/  IMAD R13, R15, UR5, R0 ;  /* 0x000000050f0d7c24 */ /* 0x000fe4000f8e0200 */
[----:B------:R-:W-:-:S04]  /*b7d0*/  IMAD.WIDE R6, R7, 0x80, R2 ;  /* 0x0000008007067825 */ /* 0x000fc800078e0202 */
[----:B------:R-:W-:Y:S01]  /*b7e0*/  IMAD.IADD R5, R9, 0x1, R13 ;  /* 0x0000000109057824 */ /* 0x000fe200078e020d */
        /* <DEDUP_REMOVED lines=11> */
.L_x_3220:
[----:B------:R-:W-:Y:S05]  /*b8a0*/  BSYNC B0 ;  /* 0x0000000000007941 */ /* 0x000fea0003800000 */
.L_x_3219:
        /* <DEDUP_REMOVED lines=16> */
.L_x_3222:
[----:B------:R-:W-:Y:S05]  /*b9b0*/  BSYNC B0 ;  /* 0x0000000000007941 */ /* 0x000fea0003800000 */
.L_x_3221:
        /* <DEDUP_REMOVED lines=11> */
[----:B--2---:R-:W-:Y:S01]  /*ba70*/  LEA R16, P4, R2, UR4, 0x1 ;  /* 0x0000000402107c11 */ /* 0x004fe2000f8808ff */
[----:B------:R-:W-:-:S05]  /*ba80*/  IMAD.IADD R3, R3, 0x1, R13 ;  /* 0x0000000103037824 */ /* 0x000fca00078e020d */
[----:B------:R-:W-:-:S05]  /*ba90*/  LEA.HI.X R17, R2, UR5, R3, 0x1, P4 ;  /* 0x0000000502117c11 */ /* 0x000fca000a0f0c03 */
[----:B------:R3:W-:Y:S02]  /*baa0*/  STG.E.128 desc[UR38][R16.64], RZ ;  /* 0x000000ff10007986 */ /* 0x0007e4000c101d26 */
.L_x_3224:
[----:B------:R-:W-:Y:S05]  /*bab0*/  BSYNC B0 ;  /* 0x0000000000007941 */ /* 0x000fea0003800000 */
.L_x_3223:
        /* <DEDUP_REMOVED lines=15> */
.L_x_3226:
[----:B------:R-:W-:Y:S05]  /*bbb0*/  BSYNC B0 ;  /* 0x0000000000007941 */ /* 0x000fea0003800000 */
.L_x_3225:
[----:B------:R-:W-:Y:S01]  /*bbc0*/  ULDC.64 UR6, c[0x0][0x850] ;  /* 0x0002140000067ab9 */ /* 0x000fe20000000a00 */
[CC--:B------:R-:W-:Y:S01]  /*bbd0*/  ISETP.GE.OR P3, PT, R10.reuse, R19.reuse, P3 ;  /* 0x000000130a00720c */ /* 0x0c0fe20001f66670 */
[----:B------:R-:W-:Y:S02]  /*bbe0*/  UIMAD UR4, UR46, UR6, URZ ;  /* 0x000000062e0472a4 */ /* 0x000fe4000f8e023f */
[----:B------:R-:W-:Y:S01]  /*bbf0*/  MOV R3, UR6 ;  /* 0x0000000600037c02 */ /* 0x000fe20008000f00 */
[----:B------:R-:W-:Y:S01]  /*bc00*/  BSSY B0, `(.L_x_3227) ;  /* 0x0000017000007945 */ /* 0x000fe20003800000 */
[CC--:B------:R-:W-:Y:S01]  /*bc10*/  ISETP.GE.OR P2, PT, R10.reuse, R19.reuse, P2 ;  /* 0x000000130a00720c */ /* 0x0c0fe20001746670 */
[----:B------:R-:W-:Y:S01]  /*bc20*/  UIMAD UR4, UR37, UR7, UR4 ;  /* 0x00000007250472a4 */ /* 0x000fe2000f8e0204 */
[CC--:B------:R-:W-:Y:S01]  /*bc30*/  ISETP.GE.OR P1, PT, R10.reuse, R19.reuse, P1 ;  /* 0x000000130a00720c */ /* 0x0c0fe20000f26670 */
[----:B------:R-:W-:Y:S01]  /*bc40*/  IMAD.WIDE.U32 R2, R3, UR37, R10 ;  /* 0x0000002503027c25 */ /* 0x000fe2000f8e000a */
[----:B------:R-:W-:-:S03]  /*bc50*/  ISETP.GE.OR P0, PT, R10, R19, P0 ;  /* 0x000000130a00720c */ /* 0x000fc60000706670 */
[----:B------:R-:W-:Y:S01]  /*bc60*/  VIADD R3, R3, UR4 ;  /* 0x0000000403037c36 */ /* 0x000fe20008000000 */
[----:B------:R-:W-:Y:S02]  /*bc70*/  ULDC.64 UR4, c[0x0][0x858] ;  /* 0x0002160000047ab9 */ /* 0x000fe40000000a00 */
[----:B------:R-:W-:Y:S02]  /*bc80*/  IMAD R0, R12, UR4, RZ ;  /* 0x000000040c007c24 */ /* 0x000fe4000f8e02ff */
[----:B------:R-:W-:-:S04]  /*bc90*/  IMAD.WIDE.U32 R8, R15, UR4, R2 ;  /* 0x000000040f087c25 */ /* 0x000fc8000f8e0002 */
[----:B----4-:R-:W-:-:S04]  /*bca0*/  IMAD R5, R15, UR5, R0 ;  /* 0x000000050f057c24 */ /* 0x010fc8000f8e0200 */
        /* <DEDUP_REMOVED lines=12> */
.L_x_3228:
[----:B------:R-:W-:Y:S05]  /*bd70*/  BSYNC B0 ;  /* 0x0000000000007941 */ /* 0x000fea0003800000 */
.L_x_3227:
[----:B------:R-:W-:Y:S04]  /*bd80*/  BSSY B0, `(.L_x_3229) ;  /* 0x000000f000007945 */ /* 0x000fe80003800000 */
[----:B------:R-:W-:Y:S05]  /*bd90*/  @P2 BRA `(.L_x_3230) ;  /* 0x0000000000342947 */ /* 0x000fea0003800000 */
[----:B----4-:R-:W-:Y:S01]  /*bda0*/  IADD3 R11, P2, R6, 0x20, RZ ;  /* 0x00000020060b7810 */ /* 0x010fe20007f5e0ff */
        /* <DEDUP_REMOVED lines=12> */
.L_x_3230:
[----:B------:R-:W-:Y:S05]  /*be70*/  BSYNC B0 ;  /* 0x0000000000007941 */ /* 0x000fea0003800000 */
.L_x_3229:
        /* <DEDUP_REMOVED lines=15> */
.L_x_3232:
[----:B------:R-:W-:Y:S05]  /*bf70*/  BSYNC B0 ;  /* 0x0000000000007941 */ /* 0x000fea0003800000 */
.L_x_3231:
        /* <DEDUP_REMOVED lines=15> */
.L_x_3158:
        /* <DEDUP_REMOVED lines=29> */
.L_x_3234:
[----:B------:R-:W-:Y:S01]  /*c240*/  ULDC UR9, c[0x0][0x8c4] ;  /* 0x0002310000097ab9 */ /* 0x000fe20000000800 */
[----:B------:R-:W-:Y:S01]  /*c250*/  UMOV UR7, UR8 ;  /* 0x0000000800077c82 */ /* 0x000fe20008000000 */
[----:B------:R-:W-:-:S11]  /*c260*/  UISETP.NE.AND UP0, UPT, UR9, 0x1, UPT ;  /* 0x000000010900788c */ /* 0x000fd6000bf05270 */
[----:B------:R-:W-:Y:S02]  /*c270*/  @UP0 ULDC.64 UR10, c[0x0][0x8c8] ;  /* 0x00023200000a0ab9 */ /* 0x000fe40000000a00 */
[----:B------:R-:W-:-:S04]  /*c280*/  UIMAD.WIDE.U32 UR4, UR8, UR10, URZ ;  /* 0x0000000a080472a5 */ /* 0x000fc8000f8e003f */
[----:B------:R-:W-:-:S04]  /*c290*/  @UP0 USHF.R.U32.HI UR7, URZ, UR11, UR5 ;  /* 0x0000000b3f070299 */ /* 0x000fc80008011605 */
[----:B------:R-:W-:-:S12]  /*c2a0*/  UIMAD UR4, UR7, UR9, URZ ;  /* 0x00000009070472a4 */ /* 0x000fd8000f8e023f */
.L_x_3235:
        /* <DEDUP_REMOVED lines=23> */
.L_x_3236:
        /* <DEDUP_REMOVED lines=9> */
[----:B------:R-:W2:Y:S02]  /*c4b0*/  LDG.E R5, desc[UR38][R2.64+0x4] ;  /* 0x0000042602057981 */ /* 0x000ea4000c1e1900 */
[----:B--2---:R-:W-:-:S04]  /*c4c0*/  IADD3 R0, -R0, R5, RZ ;  /* 0x0000000500007210 */ /* 0x004fc80007ffe1ff */
[----:B------:R-:W-:Y:S01]  /*c4d0*/  R2UR UR4, R0 ;  /* 0x00000000000472ca */ /* 0x000fe200000e0000 */
[----:B------:R-:W-:-:S14]  /*c4e0*/  BRA `(.L_x_3237) ;  /* 0x0000000000047947 */ /* 0x000fdc0003800000 */
.L_x_3238:
[----:B------:R-:W-:-:S05]  /*c4f0*/  ULDC UR4, c[0x0][0x8ec] ;  /* 0x00023b0000047ab9 */ /* 0x000fca0000000800 */
.L_x_3237:
[----:B------:R-:W-:-:S04]  /*c500*/  UIADD3 UR4, UR4, 0x7f, URZ ;  /* 0x0000007f04047890 */ /* 0x000fc8000fffe03f */
[----:B------:R-:W-:-:S04]  /*c510*/  USHF.R.S32.HI UR5, URZ, 0x1f, UR4 ;  /* 0x0000001f3f057899 */ /* 0x000fc80008011404 */
[----:B------:R-:W-:-:S04]  /*c520*/  ULEA.HI UR5, UR5, UR4, URZ, 0x7 ;  /* 0x0000000405057291 */ /* 0x000fc8000f8f383f */
[----:B------:R-:W-:-:S04]  /*c530*/  USHF.R.S32.HI UR5, URZ, 0x7, UR5 ;  /* 0x000000073f057899 */ /* 0x000fc80008011405 */
[----:B------:R-:W-:Y:S02]  /*c540*/  UISETP.GT.AND UP0, UPT, UR5, UR7, UPT ;  /* 0x000000070500728c */ /* 0x000fe4000bf04270 */
[----:B------:R-:W-:Y:S02]  /*c550*/  ULOP3.LUT UR7, URZ, UR7, URZ, 0x33, !UPT ;  /* 0x000000073f077292 */ /* 0x000fe4000f8e333f */
[----:B------:R-:W-:Y:S02]  /*c560*/  USEL UR10, UR10, 0xffffffff, UP0 ;  /* 0xffffffff0a0a7887 */ /* 0x000fe40008000000 */
[----:B------:R-:W-:-:S04]  /*c570*/  UIADD3 UR7, UR5, UR7, URZ ;  /* 0x0000000705077290 */ /* 0x000fc8000fffe03f */
        /* <DEDUP_REMOVED lines=13> */
[----:B------:R-:W-:-:S04]  /*c650*/  UISETP.NE.U32.AND UP1, UPT, UR4, URZ, UPT ;  /* 0x0000003f0400728c */ /* 0x000fc8000bf25070 */
        /* <DEDUP_REMOVED lines=16> */
[----:B------:R-:W-:-:S04]  /*c760*/  @UP0 ULEA.HI.SX32 UR4, UR5, UR4, 0x1c ;  /* 0x0000000405040291 */ /* 0x000fc8000f8fe23f */
[----:B------:R-:W-:Y:S01]  /*c770*/  @UP0 UIMAD UR8, UR4, 0x1800, URZ ;  /* 0x00001800040808a4 */ /* 0x000fe2000f8e023f */
[----:B---3--:R-:W-:-:S03]  /*c780*/  @P2 R2UR UR14, R4 ;  /* 0x00000000040e22ca */ /* 0x008fc600000e0000 */
[----:B------:R-:W-:Y:S01]  /*c790*/  @UP0 USHF.R.S32.HI UR9, URZ, 0x1f, UR8 ;  /* 0x0000001f3f090899 */ /* 0x000fe20008011408 */
[----:B------:R-:W-:Y:S11]  /*c7a0*/  @P2 BRA `(.L_x_3239) ;  /* 0x0000000000142947 */ /* 0x000ff60003800000 */
[----:B------:R-:W-:Y:S05]  /*c7b0*/  @!P1 BRA `(.L_x_3239) ;  /* 0x0000000000109947 */ /* 0x000fea0003800000 */
[----:B------:R-:W2:Y:S04]  /*c7c0*/  LDG.E R5, desc[UR38][R2.64] ;  /* 0x0000002602057981 */ /* 0x000ea8000c1e1900 */
[----:B------:R-:W2:Y:S02]  /*c7d0*/  LDG.E R0, desc[UR38][R2.64+0x4] ;  /* 0x0000042602007981 */ /* 0x000ea4000c1e1900 */
[----:B--2---:R-:W-:-:S05]  /*c7e0*/  IMAD.IADD R0, R0, 0x1, -R5 ;  /* 0x0000000100007824 */ /* 0x004fca00078e0a05 */
[----:B------:R-:W-:-:S15]  /*c7f0*/  R2UR UR14, R0 ;  /* 0x00000000000e72ca */ /* 0x000fde00000e0000 */
.L_x_3239:
        /* <DEDUP_REMOVED lines=13> */
.L_x_3240:
        /* <DEDUP_REMOVED lines=12> */
.L_x_3241:
[----:B------:R-:W-:Y:S01]  /*c990*/  ULEA UR8, UR7, UR14, 0x7 ;  /* 0x0000000e07087291 */ /* 0x000fe2000f8e383f */
[----:B------:R-:W-:-:S03]  /*c9a0*/  ULDC UR9, c[0x0][0x74c] ;  /* 0x0001d30000097ab9 */ /* 0x000fc60000000800 */
[----:B------:R-:W-:-:S04]  /*c9b0*/  UIADD3 UR8, UR8, -UR9, -UR11 ;  /* 0x8000000908087290 */ /* 0x000fc8000fffe80b */
        /* <DEDUP_REMOVED lines=12> */
[----:B------:R-:W-:Y:S01]  /*ca80*/  ULDC.64 UR18, c[0x0][0x2d8] ;  /* 0x0000b60000127ab9 */ /* 0x000fe20000000a00 */
[----:B------:R-:W1:Y:S01]  /*ca90*/  S2R R0, SR_TID.X ;  /* 0x0000000000007919 */ /* 0x000e620000002100 */
[----:B------:R-:W-:Y:S01]  /*caa0*/  UIMAD UR16, UR20, UR18, URZ ;  /* 0x00000012141072a4 */ /* 0x000fe2000f8e023f */
[----:B------:R-:W-:Y:S01]  /*cab0*/  LOP3.LUT R8, RZ, UR7, RZ, 0x33, !PT ;  /* 0x00000007ff087c12 */ /* 0x000fe2000f8e33ff */
[----:B------:R-:W-:Y:S02]  /*cac0*/  USHF.R.S32.HI UR15, URZ, 0x1f, UR10 ;  /* 0x0000001f3f0f7899 */ /* 0x000fe4000801140a */
[----:B------:R-:W-:Y:S02]  /*cad0*/  UIMAD UR17, UR6, UR19, UR16 ;  /* 0x00000013061172a4 */ /* 0x000fe4000f8e0210 */
[----:B------:R-:W-:Y:S02]  /*cae0*/  UIADD3 UR19, UR11, 0x7f, URZ ;  /* 0x0000007f0b137890 */ /* 0x000fe4000fffe03f */
[----:B------:R-:W-:Y:S01]  /*caf0*/  UIMAD.WIDE.U32 UR8, UR6, UR18, URZ ;  /* 0x00000012060872a5 */ /* 0x000fe2000f8e003f */
[----:B------:R-:W-:Y:S01]  /*cb00*/  ULDC UR21, c[0x0][0x288] ;  /* 0x0000a20000157ab9 */ /* 0x000fe20000000800 */
[----:B------:R-:W-:-:S02]  /*cb10*/  UIADD3 UR16, UR12, -UR13, URZ ;  /* 0x8000000d0c107290 */ /* 0x000fc4000fffe03f */
[----:B------:R-:W-:Y:S01]  /*cb20*/  UIADD3 UR14, UR11, 0xdf, -UR14 ;  /* 0x000000df0b0e7890 */ /* 0x000fe2000fffe80e */
[----:B------:R-:W-:Y:S01]  /*cb30*/  ULDC UR22, c[0x0][0x760] ;  /* 0x0001d80000167ab9 */ /* 0x000fe20000000800 */
[----:B------:R-:W-:Y:S02]  /*cb40*/  USEL UR29, UR10, URZ, !UP0 ;  /* 0x0000003f0a1d7287 */ /* 0x000fe4000c000000 */
[----:B------:R-:W-:Y:S02]  /*cb50*/  USEL UR23, UR15, URZ, !UP0 ;  /* 0x0000003f0f177287 */ /* 0x000fe4000c000000 */
[----:B------:R-:W-:Y:S02]  /*cb60*/  UIMAD UR18, UR10, UR21, URZ ;  /* 0x000000150a1272a4 */ /* 0x000fe4000f8e023f */
[----:B------:R-:W-:Y:S02]  /*cb70*/  USHF.R.S32.HI UR11, URZ, 0x1f, UR19 ;  /* 0x0000001f3f0b7899 */ /* 0x000fe40008011413 */
[----:B------:R-:W-:-:S02]  /*cb80*/  UIMAD UR15, UR21, UR22, URZ ;  /* 0x00000016150f72a4 */ /* 0x000fc4000f8e023f */
[----:B------:R-:W-:Y:S02]  /*cb90*/  UIADD3 UR10, UP0, UR4, UR8, URZ ;  /* 0x00000008040a7290 */ /* 0x000fe4000ff1e03f */
[----:B------:R-:W-:Y:S02]  /*cba0*/  UIADD3 UR17, UR9, UR17, URZ ;  /* 0x0000001109117290 */ /* 0x000fe4000fffe03f */
[----:B------:R-:W-:Y:S01]  /*cbb0*/  ULOP3.LUT UR21, UR16, 0x1, URZ, 0xc0, !UPT ;  /* 0x0000000110157892 */ /* 0x000fe2000f8ec03f */
[----:B-1----:R-:W-:Y:S01]  /*cbc0*/  LOP3.LUT R0, R0, 0x1f, RZ, 0xc0, !PT ;  /* 0x0000001f00007812 */ /* 0x002fe200078ec0ff */
[----:B------:R-:W-:Y:S02]  /*cbd0*/  ULEA.HI UR22, UR11, UR19, URZ, 0x7 ;  /* 0x000000130b167291 */ /* 0x000fe4000f8f383f */
[----:B------:R-:W-:Y:S02]  /*cbe0*/  UIADD3.X UR11, UR5, UR17, URZ, UP0, !UPT ;  /* 0x00000011050b7290 */ /* 0x000fe400087fe43f */
[----:B------:R-:W-:Y:S01]  /*cbf0*/  UISETP.NE.U32.AND UP0, UPT, UR21, 0x1, UPT ;  /* 0x000000011500788c */ /* 0x000fe2000bf05070 */
[----:B------:R-:W-:Y:S01]  /*cc00*/  ULDC.64 UR30, c[0x0][0x2e0] ;  /* 0x0000b800001e7ab9 */ /* 0x000fe20000000a00 */
[----:B------:R-:W-:-:S02]  /*cc10*/  UIADD3 UR16, UP1, UR6, UR18, URZ ;  /* 0x0000001206107290 */ /* 0x000fc4000ff3e03f */
[----:B------:R-:W-:Y:S02]  /*cc20*/  UIMAD UR6, UR23, UR30, URZ ;  /* 0x0000001e170672a4 */ /* 0x000fe4000f8e023f */
[----:B------:R-:W-:Y:S01]  /*cc30*/  PLOP3.LUT P1, PT, PT, PT, UP0, 0x80, 0x0 ;  /* 0x000000000000781c */ /* 0x000fe20003f2f008 */
[----:B------:R-:W-:Y:S02]  /*cc40*/  UIMAD.WIDE.U32 UR10, UR29, UR30, UR10 ;  /* 0x0000001e1d0a72a5 */ /* 0x000fe4000f8e000a */
[----:B------:R-:W-:Y:S01]  /*cc50*/  UIMAD UR21, UR29, UR31, UR6 ;  /* 0x0000001f1d1572a4 */ /* 0x000fe2000f8e0206 */
[----:B------:R-:W-:Y:S01]  /*cc60*/  ELECT P0, URZ, PT ;  /* 0x00000000003f782f */ /* 0x000fe20003800000 */
[----:B------:R-:W-:Y:S02]  /*cc70*/  ULEA.HI.X.SX32 UR20, UR18, UR20, 0x1, UP1 ;  /* 0x0000001412147291 */ /* 0x000fe400088f0e3f */
[----:B------:R-:W-:Y:S02]  /*cc80*/  USHF.R.S32.HI UR22, URZ, 0x7, UR22 ;  /* 0x000000073f167899 */ /* 0x000fe40008011416 */
[----:B------:R-:W-:-:S04]  /*cc90*/  UIADD3 UR32, UR11, UR21, URZ ;  /* 0x000000150b207290 */ /* 0x000fc8000fffe03f */
[----:B------:R-:W-:Y:S08]  /*cca0*/  @P1 BRA `(.L_x_3242) ;  /* 0x0000000400881947 */ /* 0x000ff00003800000 */
        /* <DEDUP_REMOVED lines=18> */
.L_x_3245:
[----:B------:R-:W2:Y:S04]  /*cdd0*/  LDG.E.STRONG.GPU R4, desc[UR38][R2.64] ;  /* 0x0000002602047981 */ /* 0x000ea8000c1ef900 */
[----:B--2---:R-:W-:Y:S01]  /*cde0*/  CCTL.IVALL ;  /* 0x00000000ff00798f */ /* 0x004fe20002000000 */
[----:B------:R-:W-:Y:S05]  /*cdf0*/  YIELD ;  /* 0x0000000000007946 */ /* 0x000fea0003800000 */
[----:B------:R-:W-:-:S13]  /*ce00*/  ISETP.NE.AND P1, PT, R4, R5, PT ;  /* 0x000000050400720c */ /* 0x000fda0003f25270 */
[----:B------:R-:W-:Y:S05]  /*ce10*/  @P1 BRA `(.L_x_3245) ;  /* 0xfffffffc00ec1947 */ /* 0x000fea000383ffff */
.L_x_3244:
[----:B------:R-:W-:Y:S05]  /*ce20*/  BSYNC B0 ;  /* 0x0000000000007941 */ /* 0x000fea0003800000 */
.L_x_3243:
[----:B------:R-:W-:-:S03]  /*ce30*/  UMOV UR6, 0xffffffff ;  /* 0xffffffff00067882 */ /* 0x000fc60000000000 */
[----:B------:R-:W-:Y:S05]  /*ce40*/  BRA.DIV UR6, `(.L_x_3246) ;  /* 0x0000003a06007947 */ /* 0x000fea000b800000 */
[----:B------:R-:W-:Y:S01]  /*ce50*/  NOP ;  /* 0x0000000000007918 */ /* 0x000fe20000000000 */
.L_x_3321:
        /* <DEDUP_REMOVED lines=22> */
.L_x_3248:
[----:B------:R-:W-:Y:S05]  /*cfc0*/  BSYNC B0 ;  /* 0x0000000000007941 */ /* 0x000fea0003800000 */
.L_x_3247:
        /* <DEDUP_REMOVED lines=9> */
[----:B------:R-:W-:Y:S02]  /*d060*/  UIADD3 UR24, UP0, UR6, UR10, URZ ;  /* 0x0000000a06187290 */ /* 0x000fe4000ff1e03f */
[----:B-1----:R-:W-:Y:S02]  /*d070*/  ULEA UR23, UR23, UR7, 0x18 ;  /* 0x0000000717177291 */ /* 0x002fe4000f8ec03f */
[----:B------:R-:W-:Y:S02]  /*d080*/  ULEA.HI.X.SX32 UR7, UR6, UR32, 0x1, UP0 ;  /* 0x0000002006077291 */ /* 0x000fe400080f0e3f */
        /* <DEDUP_REMOVED lines=8> */
.L_x_3250:
[----:B------:R-:W-:Y:S05]  /*d110*/  BSYNC B0 ;  /* 0x0000000000007941 */ /* 0x000fea0003800000 */
.L_x_3249:
[----:B------:R-:W-:Y:S06]  /*d120*/  BAR.ARV 0xa, 0xa0 ;  /* 0x0282800000007b1d */ /* 0x000fec0000002000 */
[----:B------:R-:W-:Y:S04]  /*d130*/  BSSY B0, `(.L_x_3251) ;  /* 0x0000003000007945 */ /* 0x000fe80003800000 */
[----:B------:R-:W-:Y:S05]  /*d140*/  @!P0 BRA `(.L_x_3252) ;  /* 0x0000000000048947 */ /* 0x000fea0003800000 */
[----:B------:R-:W-:-:S04]  /*d150*/  DEPBAR.LE SB0, 0x0 ;  /* 0x000080000000791a */ /* 0x000fc80000000000 */
.L_x_3252:
[----:B------:R-:W-:Y:S05]  /*d160*/  BSYNC B0 ;  /* 0x0000000000007941 */ /* 0x000fea0003800000 */
.L_x_3251:
        /* <DEDUP_REMOVED lines=19> */
.L_x_3254:
[----:B------:R-:W-:Y:S05]  /*d2a0*/  BSYNC B0 ;  /* 0x0000000000007941 */ /* 0x000fea0003800000 */
.L_x_3253:
[----:B------:R-:W-:Y:S01]  /*d2b0*/  UIADD3 UR7, UR13, 0x1, URZ ;  /* 0x000000010d077890 */ /* 0x000fe2000fffe03f */
[----:B------:R-:W-:Y:S11]  /*d2c0*/  BRA `(.L_x_3255) ;  /* 0x0000000000047947 */ /* 0x000ff60003800000 */
.L_x_3242:
[----:B------:R-:W-:-:S05]  /*d2d0*/  UMOV UR7, UR13 ;  /* 0x0000000d00077c82 */ /* 0x000fca0008000000 */
.L_x_3255:
[----:B------:R-:W-:-:S04]  /*d2e0*/  UIADD3 UR6, UR13, 0x1, URZ ;  /* 0x000000010d067890 */ /* 0x000fc8000fffe03f */
[----:B------:R-:W-:-:S06]  /*d2f0*/  UISETP.NE.AND UP0, UPT, UR12, UR6, UPT ;  /* 0x000000060c00728c */ /* 0x000fcc000bf05270 */
[----:B------:R-:W-:-:S13]  /*d300*/  PLOP3.LUT P1, PT, PT, PT, UP0, 0x80, 0x0 ;  /* 0x000000000000781c */ /* 0x000fda0003f2f008 */
[----:B------:R-:W-:Y:S05]  /*d310*/  @!P1 BRA `(.L_x_3165) ;  /* 0x0000003000449947 */ /* 0x000fea0003800000 */
[----:B------:R-:W-:Y:S01]  /*d320*/  UMOV UR18, UR8 ;  /* 0x0000000800127c82 */ /* 0x000fe20008000000 */
[----:B------:R-:W-:Y:S01]  /*d330*/  UMOV UR19, UR17 ;  /* 0x0000001100137c82 */ /* 0x000fe20008000000 */
[----:B------:R-:W-:Y:S01]  /*d340*/  ULDC.64 UR24, c[0x0][0x2c0] ;  /* 0x0000b00000187ab9 */ /* 0x000fe20000000a00 */
[----:B------:R-:W-:Y:S01]  /*d350*/  UIMAD.WIDE.U32 UR18, UR29, UR30, UR18 ;  /* 0x0000001e1d1272a5 */ /* 0x000fe2000f8e0012 */
[----:B------:R-:W-:Y:S01]  /*d360*/  UMOV UR23, UR7 ;  /* 0x0000000700177c82 */ /* 0x000fe20008000000 */
[----:B------:R-:W-:Y:S02]  /*d370*/  UMOV UR6, URZ ;  /* 0x0000003f00067c82 */ /* 0x000fe40008000000 */
[----:B------:R-:W-:-:S04]  /*d380*/  UIADD3 UR27, UP0, UR4, UR18, URZ ;  /* 0x00000012041b7290 */ /* 0x000fc8000ff1e03f */
[----:B------:R-:W-:Y:S02]  /*d390*/  UIADD3.X UR18, UR5, UR21, UR19, UP0, !UPT ;  /* 0x0000001505127290 */ /* 0x000fe400087fe413 */
[----:B------:R-:W-:-:S04]  /*d3a0*/  ULEA UR26, UP0, UR27, UR24, 0x2 ;  /* 0x000000181b1a7291 */ /* 0x000fc8000f80103f */
[----:B------:R-:W-:Y:S02]  /*d3b0*/  ULEA.HI.X UR27, UR27, UR25, UR18, 0x2, UP0 ;  /* 0x000000191b1b7291 */ /* 0x000fe400080f1412 */
[----:B------:R-:W-:-:S04]  /*d3c0*/  UIADD3 UR26, UP0, UR26, 0x3000, URZ ;  /* 0x000030001a1a7890 */ /* 0x000fc8000ff1e03f */
[----:B------:R-:W-:-:S12]  /*d3d0*/  UIADD3.X UR27, URZ, UR27, URZ, UP0, !UPT ;  /* 0x0000001b3f1b7290 */ /* 0x000fd800087fe43f */
.L_x_3280:
        /* <DEDUP_REMOVED lines=18> */
.L_x_3258:
[----:B------:R-:W2:Y:S04]  /*d500*/  LDG.E.STRONG.GPU R4, desc[UR38][R2.64] ;  /* 0x0000002602047981 */ /* 0x000ea8000c1ef900 */
[----:B--2---:R-:W-:Y:S01]  /*d510*/  CCTL.IVALL ;  /* 0x00000000ff00798f */ /* 0x004fe20002000000 */
[----:B------:R-:W-:Y:S05]  /*d520*/  YIELD ;  /* 0x0000000000007946 */ /* 0x000fea0003800000 */
[----:B------:R-:W-:-:S13]  /*d530*/  ISETP.NE.AND P1, PT, R4, R5, PT ;  /* 0x000000050400720c */ /* 0x000fda0003f25270 */
[----:B------:R-:W-:Y:S05]  /*d540*/  @P1 BRA `(.L_x_3258) ;  /* 0xfffffffc00ec1947 */ /* 0x000fea000383ffff */
.L_x_3257:
[----:B------:R-:W-:Y:S05]  /*d550*/  BSYNC B0 ;  /* 0x0000000000007941 */ /* 0x000fea0003800000 */
.L_x_3256:
[----:B------:R-:W-:-:S03]  /*d560*/  UMOV UR24, 0xffffffff ;  /* 0xffffffff00187882 */ /* 0x000fc60000000000 */
[----:B------:R-:W-:Y:S05]  /*d570*/  BRA.DIV UR24, `(.L_x_3259) ;  /* 0x0000003218507947 */ /* 0x000fea000b800000 */
[----:B------:R-:W-:Y:S01]  /*d580*/  NOP ;  /* 0x0000000000007918 */ /* 0x000fe20000000000 */
.L_x_3324:
        /* <DEDUP_REMOVED lines=17> */
[----:B------:R1:W-:Y:S02]  /*d6a0*/  UBLKRED.G.S.ADD.F32.RN [UR24], [UR33], UR31, desc[UR40] ;  /* 0x00002818210073bb */ /* 0x0003e400080a141f */
[----:B-1----:R0:W-:Y:S02]  /*d6b0*/  UTMACMDFLUSH ;  /* 0x00000000000079b7 */ /* 0x0021e40000000000 */
.L_x_3261:
[----:B------:R-:W-:Y:S05]  /*d6c0*/  BSYNC B0 ;  /* 0x0000000000007941 */ /* 0x000fea0003800000 */
.L_x_3260:
        /* <DEDUP_REMOVED lines=15> */
.L_x_3263:
[----:B------:R-:W-:Y:S05]  /*d7c0*/  BSYNC B0 ;  /* 0x0000000000007941 */ /* 0x000fea0003800000 */
.L_x_3262:
[----:B------:R-:W-:Y:S06]  /*d7d0*/  BAR.ARV 0xa, 0xa0 ;  /* 0x0282800000007b1d */ /* 0x000fec0000002000 */
[----:B------:R-:W-:Y:S04]  /*d7e0*/  BSSY B0, `(.L_x_3264) ;  /* 0x0000003000007945 */ /* 0x000fe80003800000 */
[----:B------:R-:W-:Y:S05]  /*d7f0*/  @!P0 BRA `(.L_x_3265) ;  /* 0x0000000000048947 */ /* 0x000fea0003800000 */
[----:B------:R-:W-:-:S04]  /*d800*/  DEPBAR.LE SB0, 0x0 ;  /* 0x000080000000791a */ /* 0x000fc80000000000 */
.L_x_3265:
[----:B------:R-:W-:Y:S05]  /*d810*/  BSYNC B0 ;  /* 0x0000000000007941 */ /* 0x000fea0003800000 */
.L_x_3264:
        /* <DEDUP_REMOVED lines=19> */
.L_x_3267:
[----:B------:R-:W-:Y:S05]  /*d950*/  BSYNC B0 ;  /* 0x0000000000007941 */ /* 0x000fea0003800000 */
.L_x_3266:
        /* <DEDUP_REMOVED lines=16> */
.L_x_3270:
[----:B------:R-:W2:Y:S04]  /*da60*/  LDG.E.STRONG.GPU R4, desc[UR38][R2.64] ;  /* 0x0000002602047981 */ /* 0x000ea8000c1ef900 */
[----:B--2---:R-:W-:Y:S01]  /*da70*/  CCTL.IVALL ;  /* 0x00000000ff00798f */ /* 0x004fe20002000000 */
[----:B------:R-:W-:Y:S05]  /*da80*/  YIELD ;  /* 0x0000000000007946 */ /* 0x000fea0003800000 */
[----:B------:R-:W-:-:S13]  /*da90*/  ISETP.NE.AND P1, PT, R4, R5, PT ;  /* 0x000000050400720c */ /* 0x000fda0003f25270 */
[----:B------:R-:W-:Y:S05]  /*daa0*/  @P1 BRA `(.L_x_3270) ;  /* 0xfffffffc00ec1947 */ /* 0x000fea000383ffff */
.L_x_3269:
[----:B------:R-:W-:Y:S05]  /*dab0*/  BSYNC B0 ;  /* 0x0000000000007941 */ /* 0x000fea0003800000 */
.L_x_3268:
[----:B------:R-:W-:-:S03]  /*dac0*/  UMOV UR18, 0xffffffff ;  /* 0xffffffff00127882 */ /* 0x000fc60000000000 */
[----:B------:R-:W-:Y:S05]  /*dad0*/  BRA.DIV UR18, `(.L_x_3271) ;  /* 0x0000002e12147947 */ /* 0x000fea000b800000 */
[----:B------:R-:W-:Y:S01]  /*dae0*/  NOP ;  /* 0x0000000000007918 */ /* 0x000fe20000000000 */
.L_x_3327:
        /* <DEDUP_REMOVED lines=15> */
.L_x_3273:
[----:B------:R-:W-:Y:S05]  /*dbe0*/  BSYNC B0 ;  /* 0x0000000000007941 */ /* 0x000fea0003800000 */
.L_x_3272:
        /* <DEDUP_REMOVED lines=15> */
.L_x_3275:
[----:B------:R-:W-:Y:S05]  /*dce0*/  BSYNC B0 ;  /* 0x0000000000007941 */ /* 0x000fea0003800000 */
.L_x_3274:
[----:B------:R-:W-:Y:S06]  /*dcf0*/  BAR.ARV 0xa, 0xa0 ;  /* 0x0282800000007b1d */ /* 0x000fec0000002000 */
[----:B------:R-:W-:Y:S04]  /*dd00*/  BSSY B0, `(.L_x_3276) ;  /* 0x0000003000007945 */ /* 0x000fe80003800000 */
[----:B------:R-:W-:Y:S05]  /*dd10*/  @!P0 BRA `(.L_x_3277) ;  /* 0x0000000000048947 */ /* 0x000fea0003800000 */
[----:B------:R-:W-:-:S04]  /*dd20*/  DEPBAR.LE SB0, 0x0 ;  /* 0x000080000000791a */ /* 0x000fc80000000000 */
.L_x_3277:
[----:B------:R-:W-:Y:S05]  /*dd30*/  BSYNC B0 ;  /* 0x0000000000007941 */ /* 0x000fea0003800000 */
.L_x_3276:
        /* <DEDUP_REMOVED lines=19> */
.L_x_3279:
[----:B------:R-:W-:Y:S05]  /*de70*/  BSYNC B0 ;  /* 0x0000000000007941 */ /* 0x000fea0003800000 */
.L_x_3278:
[----:B------:R-:W-:Y:S02]  /*de80*/  UIADD3 UR7, UR7, 0x2, URZ ;  /* 0x0000000207077890 */ /* 0x000fe4000fffe03f */
[----:B------:R-:W-:Y:S02]  /*de90*/  UIADD3 UR6, UR6, 0x3000, URZ ;  /* 0x0000300006067890 */ /* 0x000fe4000fffe03f */
[----:B------:R-:W-:-:S06]  /*dea0*/  UISETP.GE.AND UP0, UPT, UR7, UR12, UPT ;  /* 0x0000000c0700728c */ /* 0x000fcc000bf06270 */
[----:B------:R-:W-:-:S13]  /*deb0*/  PLOP3.LUT P1, PT, PT, PT, UP0, 0x80, 0x0 ;  /* 0x000000000000781c */ /* 0x000fda0003f2f008 */
[----:B------:R-:W-:Y:S05]  /*dec0*/  @!P1 BRA `(.L_x_3280) ;  /* 0xfffffff400449947 */ /* 0x000fea000383ffff */
[----:B------:R-:W-:Y:S05]  /*ded0*/  BRA `(.L_x_3165) ;  /* 0x0000002400547947 */ /* 0x000fea0003800000 */
.L_x_3233:
[----:B------:R-:W1:Y:S01]  /*dee0*/  LDC R5, c[0x0][0x8d0] ;  /* 0x00023400ff057b82 */ /* 0x000e620000000800 */
[----:B------:R-:W2:Y:S01]  /*def0*/  S2R R3, SR_CTAID.X ;  /* 0x0000000000037919 */ /* 0x000ea20000002500 */
[----:B------:R-:W-:Y:S01]  /*df00*/  ULDC UR4, c[0x0][0x8e8] ;  /* 0x00023a0000047ab9 */ /* 0x000fe20000000800 */
[----:B-1----:R-:W-:Y:S02]  /*df10*/  ISETP.NE.AND P0, PT, R5, 0x1, PT ;  /* 0x000000010500780c */ /* 0x002fe40003f05270 */
[----:B--2---:R-:W-:-:S11]  /*df20*/  MOV R2, R3 ;  /* 0x0000000300027202 */ /* 0x004fd60000000f00 */
[----:B------:R-:W1:Y:S08]  /*df30*/  @P0 LDC R0, c[0x0][0x8d4] ;  /* 0x00023500ff000b82 */ /* 0x000e700000000800 */
[----:B------:R-:W2:Y:S01]  /*df40*/  @P0 LDC R7, c[0x0][0x8d8] ;  /* 0x00023600ff070b82 */ /* 0x000ea20000000800 */
[----:B-1----:R-:W-:-:S05]  /*df50*/  @P0 IMAD.HI.U32 R0, R3, R0, RZ ;  /* 0x0000000003000227 */ /* 0x002fca00078e00ff */
[----:B--2---:R-:W-:-:S04]  /*df60*/  @P0 SHF.R.U32.HI R2, RZ, R7, R0 ;  /* 0x00000007ff020219 */ /* 0x004fc80000011600 */
[----:B------:R-:W-:Y:S01]  /*df70*/  ISETP.GE.AND P0, PT, R2, UR4, PT ;  /* 0x0000000402007c0c */ /* 0x000fe2000bf06270 */
[----:B------:R-:W-:-:S04]  /*df80*/  IMAD.MOV R0, RZ, RZ, -R2 ;  /* 0x000000ffff007224 */ /* 0x000fc800078e0a02 */
[----:B------:R-:W-:-:S08]  /*df90*/  IMAD R5, R5, R0, R3 ;  /* 0x0000000005057224 */ /* 0x000fd000078e0203 */
[----:B------:R-:W-:Y:S05]  /*dfa0*/  @!P0 BRA `(.L_x_3281) ;  /* 0x0000000000208947 */ /* 0x000fea0003800000 */
[----:B------:R-:W1:Y:S01]  /*dfb0*/  LDC R3, c[0x0][0x8dc] ;  /* 0x00023700ff037b82 */ /* 0x000e620000000800 */
[----:B------:R-:W-:Y:S01]  /*dfc0*/  IMAD.MOV.U32 R0, RZ, RZ, R5 ;  /* 0x000000ffff007224 */ /* 0x000fe200078e0005 */
[----:B-1----:R-:W-:-:S13]  /*dfd0*/  ISETP.NE.AND P0, PT, R3, 0x1, PT ;  /* 0x000000010300780c */ /* 0x002fda0003f05270 */
[----:B------:R-:W1:Y:S02]  /*dfe0*/  @P0 LDC.64 R6, c[0x0][0x8e0] ;  /* 0x00023800ff060b82 */ /* 0x000e640000000a00 */
[----:B-1----:R-:W-:-:S05]  /*dff0*/  @P0 IMAD.HI.U32 R4, R5, R6, RZ ;  /* 0x0000000605040227 */ /* 0x002fca00078e00ff */
[----:B------:R-:W-:-:S05]  /*e000*/  @P0 SHF.R.U32.HI R0, RZ, R7, R4 ;  /* 0x00000007ff000219 */ /* 0x000fca0000011604 */
[----:B------:R-:W-:Y:S01]  /*e010*/  IMAD R3, R0, R3, RZ ;  /* 0x0000000300037224 */ /* 0x000fe200078e02ff */
[----:B------:R-:W-:Y:S06]  /*e020*/  BRA `(.L_x_3282) ;  /* 0x00000000001c7947 */ /* 0x000fec0003800000 */
.L_x_3281:
[----:B------:R-:W1:Y:S01]  /*e030*/  LDC R3, c[0x0][0x8c4] ;  /* 0x00023100ff037b82 */ /* 0x000e620000000800 */
[----:B------:R-:W-:Y:S02]  /*e040*/  MOV R0, R5 ;  /* 0x0000000500007202 */ /* 0x000fe40000000f00 */
[----:B-1----:R-:W-:-:S13]  /*e050*/  ISETP.NE.AND P0, PT, R3, 0x1, PT ;  /* 0x000000010300780c */ /* 0x002fda0003f05270 */
[----:B------:R-:W1:Y:S02]  /*e060*/  @P0 LDC.64 R6, c[0x0][0x8c8] ;  /* 0x00023200ff060b82 */ /* 0x000e640000000a00 */
[----:B-1----:R-:W-:-:S05]  /*e070*/  @P0 IMAD.HI.U32 R4, R5, R6, RZ ;  /* 0x0000000605040227 */ /* 0x002fca00078e00ff */
[----:B------:R-:W-:-:S05]  /*e080*/  @P0 SHF.R.U32.HI R0, RZ, R7, R4 ;  /* 0x00000007ff000219 */ /* 0x000fca0000011604 */
[----:B------:R-:W-:-:S07]  /*e090*/  IMAD R3, R0, R3, RZ ;  /* 0x0000000300037224 */ /* 0x000fce00078e02ff */
.L_x_3282:
[----:B------:R-:W1:Y:S01]  /*e0a0*/  LDC R8, c[0x0][0x8b8] ;  /* 0x00022e00ff087b82 */ /* 0x000e620000000800 */
[----:B------:R-:W-:Y:S01]  /*e0b0*/  IMAD.IADD R3, R5, 0x1, -R3 ;  /* 0x0000000105037824 */ /* 0x000fe200078e0a03 */
[----:B------:R-:W-:-:S06]  /*e0c0*/  ULDC.64 UR6, c[0x0][0x8f8] ;  /* 0x00023e0000067ab9 */ /* 0x000fcc0000000a00 */
[----:B------:R-:W2:Y:S01]  /*e0d0*/  LDC R4, c[0x0][0x8c4] ;  /* 0x00023100ff047b82 */ /* 0x000ea20000000800 */
[C---:B-1----:R-:W-:Y:S02]  /*e0e0*/  ISETP.NE.AND P0, PT, R8.reuse, 0x1, PT ;  /* 0x000000010800780c */ /* 0x042fe40003f05270 */
[----:B------:R-:W-:Y:S01]  /*e0f0*/  R2UR UR20, R8 ;  /* 0x00000000081472ca */ /* 0x000fe200000e0000 */
[----:B--2---:R-:W-:-:S04]  /*e100*/  IMAD R3, R2, R4, R3 ;  /* 0x0000000402037224 */ /* 0x004fc800078e0203 */
[----:B------:R-:W-:-:S06]  /*e110*/  IMAD.MOV.U32 R13, RZ, RZ, R3 ;  /* 0x000000ffff0d7224 */ /* 0x000fcc00078e0003 */
[----:B------:R-:W1:Y:S01]  /*e120*/  @P0 LDC R6, c[0x0][0x8bc] ;  /* 0x00022f00ff060b82 */ /* 0x000e620000000800 */
[----:B------:R-:W-:-:S07]  /*e130*/  R2UR UR5, R3 ;  /* 0x00000000030572ca */ /* 0x000fce00000e0000 */
[----:B------:R-:W2:Y:S01]  /*e140*/  @P0 LDC R7, c[0x0][0x8c0] ;  /* 0x00023000ff070b82 */ /* 0x000ea20000000800 */
[----:B-1----:R-:W-:-:S05]  /*e150*/  @P0 IMAD.HI.U32 R2, R3, R6, RZ ;  /* 0x0000000603020227 */ /* 0x002fca00078e00ff */
[----:B--2---:R-:W-:Y:S02]  /*e160*/  @P0 SHF.R.U32.HI R13, RZ, R7, R2 ;  /* 0x00000007ff0d0219 */ /* 0x004fe40000011602 */
[----:B------:R-:W-:Y:S02]  /*e170*/  ISETP.NE.U32.AND P0, PT, RZ, UR6, PT ;  /* 0x00000006ff007c0c */ /* 0x000fe4000bf05070 */
[----:B------:R-:W-:Y:S02]  /*e180*/  IADD3 R2, -R13, RZ, RZ ;  /* 0x000000ff0d027210 */ /* 0x000fe40007ffe1ff */
[----:B------:R-:W-:Y:S02]  /*e190*/  ISETP.NE.AND.EX P0, PT, RZ, UR7, PT, P0 ;  /* 0x00000007ff007c0c */ /* 0x000fe4000bf05300 */
[----:B------:R-:W-:-:S13]  /*e1a0*/  R2UR UR4, R2 ;  /* 0x00000000020472ca */ /* 0x000fda00000e0000 */
[----:B------:R-:W-:Y:S01]  /*e1b0*/  UIMAD UR20, UR20, UR4, UR5 ;  /* 0x00000004141472a4 */ /* 0x000fe2000f8e0205 */
[----:B------:R-:W-:Y:S11]  /*e1c0*/  @!P0 BRA `(.L_x_3283) ;  /* 0x0000000000108947 */ /* 0x000ff60003800000 */
[----:B------:R-:W1:Y:S02]  /*e1d0*/  LDC.64 R2, c[0x0][0x8f8] ;  /* 0x00023e00ff027b82 */ /* 0x000e640000000a00 */
[----:B-1----:R-:W-:-:S05]  /*e1e0*/  IMAD.WIDE R2, R13, 0x4, R2 ;  /* 0x000000040d027825 */ /* 0x002fca00078e0202 */
[----:B------:R2:W5:Y:S01]  /*e1f0*/  LDG.E R4, desc[UR38][R2.64] ;  /* 0x0000002602047981 */ /* 0x000562000c1e1900 */
[----:B------:R-:W-:Y:S05]  /*e200*/  BRA `(.L_x_3284) ;  /* 0x00000000002c7947 */ /* 0x000fea0003800000 */
.L_x_3283:
        /* <DEDUP_REMOVED lines=8> */
[----:B--2---:R-:W-:Y:S01]  /*e290*/  IMAD.IADD R4, R5, 0x1, -R4 ;  /* 0x0000000105047824 */ /* 0x004fe200078e0a04 */
[----:B------:R-:W-:Y:S06]  /*e2a0*/  BRA `(.L_x_3284) ;  /* 0x0000000000047947 */ /* 0x000fec0003800000 */
.L_x_3285:
[----:B------:R-:W1:Y:S02]  /*e2b0*/  LDC R4, c[0x0][0x8ec] ;  /* 0x00023b00ff047b82 */ /* 0x000e640000000800 */
.L_x_3284:
[----:B-1---5:R-:W-:Y:S01]  /*e2c0*/  VIADD R4, R4, 0x7f ;  /* 0x0000007f04047836 */ /* 0x022fe20000000000 */
[----:B------:R-:W-:Y:S01]  /*e2d0*/  LOP3.LUT R12, R0, 0x1ffffff, RZ, 0x3c, !PT ;  /* 0x01ffffff000c7812 */ /* 0x000fe200078e3cff */
[----:B------:R-:W-:Y:S02]  /*e2e0*/  IMAD.MOV.U32 R10, RZ, RZ, 0x1 ;  /* 0x00000001ff0a7424 */ /* 0x000fe400078e00ff */
[----:B--2---:R-:W-:Y:S01]  /*e2f0*/  IMAD.MOV.U32 R2, RZ, RZ, RZ ;  /* 0x000000ffff027224 */ /* 0x004fe200078e00ff */
[----:B------:R-:W-:-:S04]  /*e300*/  SHF.R.S32.HI R3, RZ, 0x1f, R4 ;  /* 0x0000001fff037819 */ /* 0x000fc80000011404 */
[----:B------:R-:W-:-:S04]  /*e310*/  LEA.HI R3, R3, R4, RZ, 0x7 ;  /* 0x0000000403037211 */ /* 0x000fc800078f38ff */
[----:B------:R-:W-:-:S04]  /*e320*/  SHF.R.S32.HI R3, RZ, 0x7, R3 ;  /* 0x00000007ff037819 */ /* 0x000fc80000011403 */
[C---:B------:R-:W-:Y:S02]  /*e330*/  ISETP.GT.AND P0, PT, R3.reuse, R0, PT ;  /* 0x000000000300720c */ /* 0x040fe40003f04270 */
[----:B------:R-:W-:Y:S02]  /*e340*/  IADD3 R12, R3, R12, RZ ;  /* 0x0000000c030c7210 */ /* 0x000fe40007ffe0ff */
[----:B------:R-:W-:-:S04]  /*e350*/  SEL R13, R13, 0xffffffff, P0 ;  /* 0xffffffff0d0d7807 */ /* 0x000fc80000000000 */
[----:B------:R-:W-:-:S13]  /*e360*/  ISETP.GE.AND P0, PT, R13, RZ, PT ;  /* 0x000000ff0d00720c */ /* 0x000fda0003f06270 */
[----:B------:R-:W-:Y:S05]  /*e370*/  @!P0 BRA `(.L_x_3286) ;  /* 0x0000001c00988947 */ /* 0x000fea0003800000 */
[----:B------:R-:W1:Y:S08]  /*e380*/  LDC.64 R8, c[0x0][0x770] ;  /* 0x0001dc00ff087b82 */ /* 0x000e700000000a00 */
[----:B------:R-:W2:Y:S08]  /*e390*/  LDC.64 R6, c[0x0][0x780] ;  /* 0x0001e000ff067b82 */ /* 0x000eb00000000a00 */
[----:B------:R-:W3:Y:S01]  /*e3a0*/  LDC.64 R4, c[0x0][0x770] ;  /* 0x0001dc00ff047b82 */ /* 0x000ee20000000a00 */
[----:B-1----:R-:W-:-:S07]  /*e3b0*/  ISETP.NE.U32.AND P0, PT, R8, RZ, PT ;  /* 0x000000ff0800720c */ /* 0x002fce0003f05070 */
[----:B------:R-:W1:Y:S01]  /*e3c0*/  LDC.64 R2, c[0x0][0x778] ;  /* 0x0001de00ff027b82 */ /* 0x000e620000000a00 */
[----:B------:R-:W-:Y:S02]  /*e3d0*/  ISETP.NE.AND.EX P0, PT, R9, RZ, PT, P0 ;  /* 0x000000ff0900720c */ /* 0x000fe40003f05300 */
[----:B--2---:R-:W-:-:S05]  /*e3e0*/  ISETP.NE.U32.AND P1, PT, R6, RZ, PT ;  /* 0x000000ff0600720c */ /* 0x004fca0003f25070 */
[----:B------:R-:W2:Y:S01]  /*e3f0*/  LDC.64 R16, c[0x0][0x778] ;  /* 0x0001de00ff107b82 */ /* 0x000ea20000000a00 */
[----:B------:R-:W-:Y:S01]  /*e400*/  ISETP.NE.AND.EX P1, PT, R7, RZ, PT, P1 ;  /* 0x000000ff0700720c */ /* 0x000fe20003f25310 */
[----:B---3--:R-:W-:-:S04]  /*e410*/  IMAD.WIDE R4, R13, 0x4, R4 ;  /* 0x000000040d047825 */ /* 0x008fc800078e0204 */
[----:B------:R-:W-:Y:S01]  /*e420*/  VOTEU.ANY UP0, P0 ;  /* 0x00000000003f7886 */ /* 0x000fe20000000100 */
[----:B------:R-:W-:Y:S01]  /*e430*/  PLOP3.LUT P2, PT, PT, PT, UP0, 0x80, 0x0 ;  /* 0x000000000000781c */ /* 0x000fe20003f4f008 */
[----:B------:R-:W3:Y:S08]  /*e440*/  LDC R0, c[0x0][0x280] ;  /* 0x0000a000ff007b82 */ /* 0x000ef00000000800 */
[----:B------:R-:W4:Y:S04]  /*e450*/  @P1 LDC.64 R6, c[0x0][0x780] ;  /* 0x0001e000ff061b82 */ /* 0x000f280000000a00 */
[----:B------:R-:W3:Y:S01]  /*e460*/  @P2 LDG.E R14, desc[UR38][R4.64] ;  /* 0x00000026040e2981 */ /* 0x000ee2000c1e1900 */
[----:B-1----:R-:W-:-:S02]  /*e470*/  ISETP.NE.U32.AND P0, PT, R2, RZ, PT ;  /* 0x000000ff0200720c */ /* 0x002fc40003f05070 */
[----:B------:R-:W-:Y:S01]  /*e480*/  MOV R11, RZ ;  /* 0x000000ff000b7202 */ /* 0x000fe20000000f00 */
[----:B------:R1:W5:Y:S01]  /*e490*/  @P2 LDG.E R15, desc[UR38][R4.64] ;  /* 0x00000026040f2981 */ /* 0x000362000c1e1900 */
[----:B------:R-:W-:Y:S01]  /*e4a0*/  ISETP.NE.AND.EX P0, PT, R3, RZ, PT, P0 ;  /* 0x000000ff0300720c */ /* 0x000fe20003f05300 */
[----:B--2---:R-:W-:-:S12]  /*e4b0*/  IMAD.WIDE R2, R13, 0x4, R16 ;  /* 0x000000040d027825 */ /* 0x004fd800078e0210 */
[----:B------:R1:W5:Y:S01]  /*e4c0*/  @P0 LDG.E R11, desc[UR38][R2.64] ;  /* 0x00000026020b0981 */ /* 0x000362000c1e1900 */
[----:B----4-:R-:W-:-:S05]  /*e4d0*/  @P1 IMAD.WIDE R6, R13, 0x4, R6 ;  /* 0x000000040d061825 */ /* 0x010fca00078e0206 */
[----:B---3--:R1:W5:Y:S01]  /*e4e0*/  @P1 LDG.E R0, desc[UR38][R6.64] ;  /* 0x0000002606001981 */ /* 0x008362000c1e1900 */
[----:B------:R-:W-:-:S05]  /*e4f0*/  @P2 IMAD R14, R13, 0x60, R14 ;  /* 0x000000600d0e2824 */ /* 0x000fca00078e020e */
[----:B------:R-:W-:-:S13]  /*e500*/  @P2 R2UR UR4, R14 ;  /* 0x000000000e0422ca */ /* 0x000fda00000e0000 */
[----:B------:R-:W-:Y:S01]  /*e510*/  UIMAD.WIDE UR4, UR4, 0x2aaaaaab, URZ ;  /* 0x2aaaaaab040478a5 */ /* 0x000fe2000f8e023f */
[----:B-1----:R-:W-:Y:S11]  /*e520*/  @P1 BRA `(.L_x_3287) ;  /* 0x0000000000101947 */ /* 0x002ff60003800000 */
[----:B------:R-:W-:Y:S05]  /*e530*/  @!P2 BRA `(.L_x_3287) ;  /* 0x00000000000ca947 */ /* 0x000fea0003800000 */
[----:B------:R-:W2:Y:S04]  /*e540*/  LDG.E R7, desc[UR38][R4.64] ;  /* 0x0000002604077981 */ /* 0x000ea8000c1e1900 */
[----:B-----5:R-:W2:Y:S02]  /*e550*/  LDG.E R0, desc[UR38][R4.64+0x4] ;  /* 0x0000042604007981 */ /* 0x020ea4000c1e1900 */
[----:B--2---:R-:W-:-:S07]  /*e560*/  IMAD.IADD R0, R0, 0x1, -R7 ;  /* 0x0000000100007824 */ /* 0x004fce00078e0a07 */
.L_x_3287:
[----:B------:R-:W-:Y:S01]  /*e570*/  @UP0 USHF.R.U32.HI UR4, URZ, 0x1f, UR5 ;  /* 0x0000001f3f040899 */ /* 0x000fe20008011605 */
[----:B------:R-:W-:Y:S01]  /*e580*/  ULDC.64 UR8, c[0x0][0x788] ;  /* 0x0001e20000087ab9 */ /* 0x000fe20000000a00 */
[----:B------:R-:W-:Y:S01]  /*e590*/  UMOV UR6, URZ ;  /* 0x0000003f00067c82 */ /* 0x000fe20008000000 */
[----:B------:R-:W-:Y:S01]  /*e5a0*/  ISETP.NE.U32.AND P1, PT, RZ, UR8, PT ;  /* 0x00000008ff007c0c */ /* 0x000fe2000bf25070 */
[----:B------:R-:W-:Y:S01]  /*e5b0*/  @UP0 ULEA.HI.SX32 UR4, UR5, UR4, 0x1c ;  /* 0x0000000405040291 */ /* 0x000fe2000f8fe23f */
[----:B-----5:R-:W-:Y:S02]  /*e5c0*/  @P2 R2UR UR6, R15 ;  /* 0x000000000f0622ca */ /* 0x020fe400000e0000 */
[----:B------:R-:W-:Y:S01]  /*e5d0*/  ISETP.NE.AND.EX P1, PT, RZ, UR9, PT, P1 ;  /* 0x00000009ff007c0c */ /* 0x000fe2000bf25310 */
[----:B------:R-:W-:Y:S01]  /*e5e0*/  @UP0 UIMAD UR7, UR4, 0x60, URZ ;  /* 0x00000060040708a4 */ /* 0x000fe2000f8e023f */
[----:B------:R-:W-:Y:S02]  /*e5f0*/  ULDC UR9, c[0x0][0x290] ;  /* 0x0000a40000097ab9 */ /* 0x000fe40000000800 */
[----:B------:R-:W-:Y:S01]  /*e600*/  UMOV UR4, URZ ;  /* 0x0000003f00047c82 */ /* 0x000fe20008000000 */
[----:B------:R-:W-:Y:S01]  /*e610*/  @UP0 USHF.R.S32.HI UR8, URZ, 0x1f, UR7 ;  /* 0x0000001f3f080899 */ /* 0x000fe20008011407 */
[----:B------:R-:W-:Y:S01]  /*e620*/  IMAD.U32 R4, RZ, RZ, UR9 ;  /* 0x00000009ff047e24 */ /* 0x000fe2000f8e00ff */
[----:B------:R-:W-:Y:S01]  /*e630*/  UMOV UR5, URZ ;  /* 0x0000003f00057c82 */ /* 0x000fe20008000000 */
[----:B------:R-:W-:-:S04]  /*e640*/  @UP0 UMOV UR4, UR7 ;  /* 0x0000000700040c82 */ /* 0x000fc80008000000 */
[----:B------:R-:W-:Y:S01]  /*e650*/  @UP0 UMOV UR5, UR8 ;  /* 0x0000000800050c82 */ /* 0x000fe20008000000 */
[----:B------:R-:W-:Y:S05]  /*e660*/  @!P1 BRA `(.L_x_3288) ;  /* 0x0000000000109947 */ /* 0x000fea0003800000 */
[----:B------:R-:W1:Y:S02]  /*e670*/  LDC.64 R2, c[0x0][0x788] ;  /* 0x0001e200ff027b82 */ /* 0x000e640000000a00 */
[----:B-1----:R-:W-:-:S05]  /*e680*/  IMAD.WIDE R2, R13, 0x4, R2 ;  /* 0x000000040d027825 */ /* 0x002fca00078e0202 */
[----:B------:R1:W5:Y:S01]  /*e690*/  LDG.E R4, desc[UR38][R2.64] ;  /* 0x0000002602047981 */ /* 0x000362000c1e1900 */
[----:B------:R-:W-:Y:S05]  /*e6a0*/  BRA `(.L_x_3289) ;  /* 0x0000000000107947 */ /* 0x000fea0003800000 */
.L_x_3288:
[----:B------:R-:W-:Y:S05]  /*e6b0*/  @!P0 BRA `(.L_x_3289) ;  /* 0x00000000000c8947 */ /* 0x000fea0003800000 */
[----:B------:R-:W2:Y:S04]  /*e6c0*/  LDG.E R5, desc[UR38][R2.64] ;  /* 0x0000002602057981 */ /* 0x000ea8000c1e1900 */
[----:B------:R-:W2:Y:S02]  /*e6d0*/  LDG.E R4, desc[UR38][R2.64+0x4] ;  /* 0x0000042602047981 */ /* 0x000ea4000c1e1900 */
[----:B--2---:R-:W-:-:S07]  /*e6e0*/  IADD3 R4, -R5, R4, RZ ;  /* 0x0000000405047210 */ /* 0x004fce0007ffe1ff */
.L_x_3289:
[----:B-1----:R-:W-:Y:S01]  /*e6f0*/  IMAD R3, R12, 0x80, R0 ;  /* 0x000000800c037824 */ /* 0x002fe200078e0200 */
[----:B------:R-:W-:Y:S01]  /*e700*/  ULDC UR7, c[0x0][0x74c] ;  /* 0x0001d30000077ab9 */ /* 0x000fe20000000800 */
[----:B------:R-:W-:-:S03]  /*e710*/  VIADD R0, R0, 0x5f ;  /* 0x0000005f00007836 */ /* 0x000fc60000000000 */
[----:B-----5:R-:W-:Y:S01]  /*e720*/  IADD3 R3, R3, -UR7, -R4 ;  /* 0x8000000703037c10 */ /* 0x020fe2000fffe804 */
        /* <DEDUP_REMOVED lines=10> */
[----:B------:R-:W-:Y:S01]  /*e7d0*/  ISETP.NE.U32.AND P1, PT, R8, RZ, PT ;  /* 0x000000ff0800720c */ /* 0x000fe20003f25070 */
[----:B------:R-:W-:Y:S01]  /*e7e0*/  USHF.R.S32.HI UR7, URZ, 0x1f, UR20 ;  /* 0x0000001f3f077899 */ /* 0x000fe20008011414 */
[----:B------:R-:W-:Y:S01]  /*e7f0*/  SHF.R.S32.HI R2, RZ, 0x1f, R13 ;  /* 0x0000001fff027819 */ /* 0x000fe2000001140d */
[----:B------:R-:W-:Y:S01]  /*e800*/  ULDC.64 UR10, c[0x0][0x718] ;  /* 0x0001c600000a7ab9 */ /* 0x000fe20000000a00 */
[----:B------:R-:W-:Y:S01]  /*e810*/  ISETP.NE.AND.EX P1, PT, R9, RZ, PT, P1 ;  /* 0x000000ff0900720c */ /* 0x000fe20003f25310 */
[----:B------:R-:W-:Y:S01]  /*e820*/  UMOV UR8, UR4 ;  /* 0x0000000400087c82 */ /* 0x000fe20008000000 */
[----:B------:R-:W-:Y:S01]  /*e830*/  UMOV UR9, UR5 ;  /* 0x0000000500097c82 */ /* 0x000fe20008000000 */
[----:B------:R-:W-:Y:S01]  /*e840*/  R2UR UR21, R13 ;  /* 0x000000000d1572ca */ /* 0x000fe200000e0000 */
[----:B------:R-:W-:Y:S01]  /*e850*/  UIMAD.WIDE.U32 UR4, UR20, UR10, UR8 ;  /* 0x0000000a140472a5 */ /* 0x000fe2000f8e0008 */
[----:B------:R-:W-:Y:S01]  /*e860*/  SEL R2, R2, RZ, !P1 ;  /* 0x000000ff02027207 */ /* 0x000fe20004800000 */
[----:B------:R-:W-:Y:S01]  /*e870*/  UIMAD UR10, UR7, UR10, URZ ;  /* 0x0000000a070a72a4 */ /* 0x000fe2000f8e023f */
[----:B------:R-:W-:Y:S01]  /*e880*/  R2UR UR18, R12 ;  /* 0x000000000c1272ca */ /* 0x000fe200000e0000 */
[----:B------:R-:W-:Y:S01]  /*e890*/  ULDC.64 UR14, c[0x0][0x730] ;  /* 0x0001cc00000e7ab9 */ /* 0x000fe20000000a00 */
[----:B------:R-:W-:Y:S01]  /*e8a0*/  R2UR UR12, R2 ;  /* 0x00000000020c72ca */ /* 0x000fe200000e0000 */
[----:B------:R-:W-:Y:S01]  /*e8b0*/  UIMAD UR7, UR7, UR14, URZ ;  /* 0x0000000e070772a4 */ /* 0x000fe2000f8e023f */
[----:B------:R-:W-:Y:S01]  /*e8c0*/  R2UR UR19, R11 ;  /* 0x000000000b1372ca */ /* 0x000fe200000e0000 */
[----:B------:R-:W-:Y:S01]  /*e8d0*/  UIMAD UR10, UR20, UR11, UR10 ;  /* 0x0000000b140a72a4 */ /* 0x000fe2000f8e020a */
[----:B------:R-:W-:Y:S01]  /*e8e0*/  SEL R13, R13, RZ, !P0 ;  /* 0x000000ff0d0d7207 */ /* 0x000fe20004000000 */
[----:B------:R-:W-:Y:S01]  /*e8f0*/  UIMAD.WIDE.U32 UR8, UR20, UR14, UR8 ;  /* 0x0000000e140872a5 */ /* 0x000fe2000f8e0008 */
[----:B------:R-:W-:Y:S01]  /*e900*/  BSSY B0, `(.L_x_3286) ;  /* 0x000018d000007945 */ /* 0x000fe20003800000 */
[----:B------:R-:W-:Y:S01]  /*e910*/  ULDC UR11, c[0x0][0x2e8] ;  /* 0x0000ba00000b7ab9 */ /* 0x000fe20000000800 */
[----:B------:R-:W-:Y:S01]  /*e920*/  UIMAD UR7, UR20, UR15, UR7 ;  /* 0x0000000f140772a4 */ /* 0x000fe2000f8e0207 */
[----:B------:R-:W-:Y:S01]  /*e930*/  R2UR UR13, R13 ;  /* 0x000000000d0d72ca */ /* 0x000fe200000e0000 */
[----:B------:R-:W-:Y:S01]  /*e940*/  UISETP.NE.AND UP0, UPT, UR11, 0x1, UPT ;  /* 0x000000010b00788c */ /* 0x000fe2000bf05270 */
[----:B------:R-:W-:Y:S01]  /*e950*/  IMAD.MOV.U32 R2, RZ, RZ, RZ ;  /* 0x000000ffff027224 */ /* 0x000fe200078e00ff */
[----:B------:R-:W-:Y:S01]  /*e960*/  ULDC.64 UR14, c[0x0][0x720] ;  /* 0x0001c800000e7ab9 */ /* 0x000fe20000000a00 */
[----:B------:R-:W-:Y:S01]  /*e970*/  VOTEU.ANY UP1, P1 ;  /* 0x00000000003f7886 */ /* 0x000fe20000820100 */
[----:B------:R-:W-:-:S02]  /*e980*/  UIADD3 UR5, UR5, UR10, URZ ;  /* 0x0000000a05057290 */ /* 0x000fc4000fffe03f */
[----:B------:R-:W-:Y:S02]  /*e990*/  UIADD3 UR9, UR9, UR7, URZ ;  /* 0x0000000709097290 */ /* 0x000fe4000fffe03f */
[----:B------:R-:W-:Y:S02]  /*e9a0*/  USEL UR21, UR21, URZ, !UP1 ;  /* 0x0000003f15157287 */ /* 0x000fe4000c800000 */
[----:B------:R-:W-:Y:S01]  /*e9b0*/  UIMAD UR7, UR12, UR14, URZ ;  /* 0x0000000e0c0772a4 */ /* 0x000fe2000f8e023f */
[----:B------:R-:W-:Y:S01]  /*e9c0*/  ELECT P0, URZ, PT ;  /* 0x00000000003f782f */ /* 0x000fe20003800000 */
[----:B------:R-:W-:Y:S01]  /*e9d0*/  ULDC.64 UR16, c[0x0][0x738] ;  /* 0x0001ce0000107ab9 */ /* 0x000fe20000000a00 */
[----:B------:R-:W-:Y:S02]  /*e9e0*/  UIMAD.WIDE.U32 UR22, UR14, UR21, UR4 ;  /* 0x000000150e1672a5 */ /* 0x000fe4000f8e0004 */
[----:B------:R-:W-:Y:S02]  /*e9f0*/  UIMAD UR5, UR15, UR21, UR7 ;  /* 0x000000150f0572a4 */ /* 0x000fe4000f8e0207 */
[----:B------:R-:W-:-:S02]  /*ea00*/  UIMAD.WIDE.U32 UR14, UR16, UR21, UR8 ;  /* 0x00000015100e72a5 */ /* 0x000fc4000f8e0008 */
[----:B------:R-:W-:Y:S01]  /*ea10*/  UIMAD UR10, UR12, UR16, URZ ;  /* 0x000000100c0a72a4 */ /* 0x000fe2000f8e023f */
[----:B------:R-:W-:Y:S01]  /*ea20*/  @UP0 ULDC UR8, c[0x0][0x2ec] ;  /* 0x0000bb0000080ab9 */ /* 0x000fe20000000800 */
[----:B------:R-:W-:Y:S01]  /*ea30*/  @UP0 ULDC UR7, c[0x0][0x2f0] ;  /* 0x0000bc0000070ab9 */ /* 0x000fe20000000800 */
[----:B------:R-:W-:Y:S02]  /*ea40*/  UIMAD.WIDE.U32 UR8, UR20, UR8, URZ ;  /* 0x00000008140872a5 */ /* 0x000fe4000f8e003f */
[----:B------:R-:W-:Y:S01]  /*ea50*/  UMOV UR12, UR20 ;  /* 0x00000014000c7c82 */ /* 0x000fe20008000000 */
[----:B------:R-:W-:Y:S02]  /*ea60*/  UIMAD UR4, UR17, UR21, UR10 ;  /* 0x00000015110472a4 */ /* 0x000fe4000f8e020a */
[----:B------:R-:W-:Y:S02]  /*ea70*/  ULEA UR11, UR18, UR19, 0x7 ;  /* 0x00000013120b7291 */ /* 0x000fe4000f8e383f */
        /* <DEDUP_REMOVED lines=9> */
.L_x_3328:
        /* <DEDUP_REMOVED lines=15> */
.L_x_3292:
        /* <DEDUP_REMOVED lines=72> */
.L_x_3303:
[----:B-123--:R-:W-:-:S04]  /*f080*/  SHF.L.U32 R17, R10, 0x1f, RZ ;  /* 0x0000001f0a117819 */ /* 0x00efc800000006ff */
[----:B------:R-:W3:Y:S02]  /*f090*/  SYNCS.PHASECHK.TRANS64.TRYWAIT P1, [R15+URZ+0x26840], R17 ;  /* 0x026840110f0075a7 */ /* 0x000ee4000802017f */
[----:B---3--:R-:W-:Y:S05]  /*f0a0*/  @!P1 BRA `(.L_x_3295) ;  /* 0x0000001400d09947 */ /* 0x008fea0003800000 */
.L_x_3329:
        /* <DEDUP_REMOVED lines=8> */
.L_x_3296:
        /* <DEDUP_REMOVED lines=30> */
.L_x_3330:
        /* <DEDUP_REMOVED lines=8> */
.L_x_3298:
        /* <DEDUP_REMOVED lines=30> */
.L_x_3331:
        /* <DEDUP_REMOVED lines=8> */
.L_x_3300:
        /* <DEDUP_REMOVED lines=24> */
.L_x_3333:
        /* <DEDUP_REMOVED lines=8> */
.L_x_3302:
        /* <DEDUP_REMOVED lines=14> */
[----:B----4-:R-:W-:Y:S01]  /*f8d0*/  IMAD.U32 R4, RZ, RZ, UR7 ;  /* 0x00000007ff047e24 */ /* 0x010fe2000f8e00ff */
[----:B------:R-:W-:Y:S01]  /*f8e0*/  PLOP3.LUT P2, PT, PT, PT, UP0, 0x80, 0x0 ;  /* 0x000000000000781c */ /* 0x000fe20003f4f008 */
[----:B------:R-:W-:Y:S01]  /*f8f0*/  UMOV UR7, 0x18 ;  /* 0x0000001800077882 */ /* 0x000fe20000000000 */
[----:B------:R-:W-:-:S02]  /*f900*/  UMOV UR27, UR17 ;  /* 0x00000011001b7c82 */ /* 0x000fc40008000000 */
[----:B------:R-:W-:-:S04]  /*f910*/  LEA R5, P1, R4, R9, 0x2 ;  /* 0x0000000904057211 */ /* 0x000fc800078210ff */
        /* <DEDUP_REMOVED lines=10> */
.L_x_3294:
[----:B------:R-:W4:Y:S02]  /*f9c0*/  LDL.LU R4, [R1+0xc] ;  /* 0x00000c0001047983 */ /* 0x000f240000300800 */
[----:B----4-:R-:W-:Y:S02]  /*f9d0*/  ISETP.NE.AND P1, PT, R4, RZ, PT ;  /* 0x000000ff0400720c */ /* 0x010fe40003f25270 */
[----:B------:R4:W5:Y:S11]  /*f9e0*/  LDL R4, [R1+0x8] ;  /* 0x0000080001047983 */ /* 0x0009760000100800 */
[----:B----4-:R-:W-:Y:S05]  /*f9f0*/  @!P1 BRA `(.L_x_3293) ;  /* 0x00000004002c9947 */ /* 0x010fea0003800000 */
[----:B-1----:R-:W-:-:S04]  /*fa00*/  SHF.L.U32 R12, R10, 0x1f, RZ ;  /* 0x0000001f0a0c7819 */ /* 0x002fc800000006ff */
[----:B------:R-:W1:Y:S02]  /*fa10*/  SYNCS.PHASECHK.TRANS64.TRYWAIT P1, [R15+URZ+0x26840], R12 ;  /* 0x0268400c0f0075a7 */ /* 0x000e64000802017f */
[----:B-1----:R-:W-:Y:S05]  /*fa20*/  @!P1 BRA `(.L_x_3304) ;  /* 0x0000000c00c49947 */ /* 0x002fea0003800000 */
.L_x_3334:
        /* <DEDUP_REMOVED lines=8> */
.L_x_3305:
        /* <DEDUP_REMOVED lines=27> */
.L_x_3335:
        /* <DEDUP_REMOVED lines=8> */
.L_x_3307:
        /* <DEDUP_REMOVED lines=29> */
.L_x_3293:
        /* <DEDUP_REMOVED lines=8> */
.L_x_3336:
[----:B------:R-:W-:Y:S05]  /*ff30*/  @P1 BRA `(.L_x_3309) ;  /* 0x0000000000181947 */ /* 0x000fea0003800000 */
[----:B------:R-:W4:Y:S01]  /*ff40*/  S2R R2, SR_TID.X ;  /* 0x0000000000027919 */ /* 0x000f220000002100 */
[----:B--2---:R-:W-:-:S04]  /*ff50*/  IMAD.MOV.U32 R0, RZ, RZ, 0x3180 ;  /* 0x00003180ff007424 */ /* 0x004fc800078e00ff */
[----:B------:R2:W-:Y:S01]  /*ff60*/  SYNCS.ARRIVE.TRANS64 RZ, [R3+URZ+0x26830], R0 ;  /* 0x0268300003ff79a7 */ /* 0x0005e2000800003f */
[----:B----4-:R-:W-:-:S13]  /*ff70*/  LOP3.LUT P0, RZ, R2, 0x1f, RZ, 0xc0, !PT ;  /* 0x0000001f02ff7812 */ /* 0x010fda000780c0ff */
[----:B--2---:R-:W-:Y:S05]  /*ff80*/  @!P0 BRA `(.L_x_3309) ;  /* 0x0000000000048947 */ /* 0x004fea0003800000 */
[----:B-1----:R-:W-:Y:S01]  /*ff90*/  BPT.TRAP 0x1 ;  /* 0x000000040000795c */ /* 0x002fe20000300000 */
.L_x_3309:
        /* <DEDUP_REMOVED lines=35> */
.L_x_3290:
[----:B------:R-:W-:Y:S05]  /*101d0*/  BSYNC B0 ;  /* 0x0000000000007941 */ /* 0x000fea0003800000 */
.L_x_3286:
[----:B------:R-:W-:-:S03]  /*101e0*/  UMOV UR7, 0xffffffff ;  /* 0xffffffff00077882 */ /* 0x000fc60000000000 */
[----:B------:R-:W-:Y:S05]  /*101f0*/  BRA.DIV UR7, `(.L_x_3310) ;  /* 0x0000000a070c7947 */ /* 0x000fea000b800000 */
[----:B------:R-:W-:-:S13]  /*10200*/  ELECT P6, URZ, PT ;  /* 0x00000000003f782f */ /* 0x000fda00038c0000 */
.L_x_3339:
[----:B------:R-:W-:Y:S05]  /*10210*/  @!P6 BRA `(.L_x_3165) ;  /* 0x000000000084e947 */ /* 0x000fea0003800000 */
[----:B------:R-:W-:-:S06]  /*10220*/  ULOP3.LUT UR7, UR36, 0x2, URZ, 0xfc, !UPT ;  /* 0x0000000224077892 */ /* 0x000fcc000f8efc3f */
[----:B------:R-:W-:-:S05]  /*10230*/  IMAD.U32 R0, RZ, RZ, UR7 ;  /* 0x00000007ff007e24 */ /* 0x000fca000f8e00ff */
[----:B------:R-:W-:-:S13]  /*10240*/  ISETP.NE.AND P2, PT, R0, 0x3, PT ;  /* 0x000000030000780c */ /* 0x000fda0003f45270 */
[----:B------:R-:W-:Y:S05]  /*10250*/  @!P2 BRA `(.L_x_3311) ;  /* 0x000000000004a947 */ /* 0x000fea0003800000 */
[----:B------:R-:W-:Y:S01]  /*10260*/  BPT.TRAP 0x1 ;  /* 0x000000040000795c */ /* 0x000fe20000300000 */
.L_x_3311:
        /* <DEDUP_REMOVED lines=15> */
.L_x_3340:
[----:B------:R-:W2:Y:S02]  /*10360*/  SYNCS.PHASECHK.TRANS64.TRYWAIT P0, [R3+URZ], R0 ;  /* 0x00000000030075a7 */ /* 0x000ea4000800017f */
[----:B--2---:R-:W-:Y:S05]  /*10370*/  @!P0 BRA `(.L_x_3313) ;  /* 0x0000000400e08947 */ /* 0x004fea0003800000 */
.L_x_3341:
[----:B------:R-:W-:Y:S05]  /*10380*/  @!P2 BRA `(.L_x_3314) ;  /* 0x000000000004a947 */ /* 0x000fea0003800000 */
[----:B------:R-:W-:Y:S01]  /*10390*/  BPT.TRAP 0x1 ;  /* 0x000000040000795c */ /* 0x000fe20000300000 */
.L_x_3314:
[----:B--2---:R-:W-:-:S04]  /*103a0*/  VIADD R3, R8, 0x26840 ;  /* 0x0002684008037836 */ /* 0x004fc80000000000 */
[----:B------:R-:W-:-:S04]  /*103b0*/  IMAD R5, R2, 0x8, R3 ;  /* 0x0000000802057824 */ /* 0x000fc800078e0203 */
[----:B------:R-:W2:Y:S02]  /*103c0*/  SYNCS.PHASECHK.TRANS64.TRYWAIT P0, [R5+URZ], R4 ;  /* 0x00000004050075a7 */ /* 0x000ea4000800017f */
[----:B--2---:R-:W-:Y:S05]  /*103d0*/  @!P0 BRA `(.L_x_3315) ;  /* 0x0000000400dc8947 */ /* 0x004fea0003800000 */
.L_x_3342:
[----:B------:R-:W-:-:S07]  /*103e0*/  LEA R3, R6, R3, 0x3 ;  /* 0x0000000306037211 */ /* 0x000fce00078e18ff */
.L_x_3316:
[----:B---3--:R3:W4:Y:S02]  /*103f0*/  SYNCS.PHASECHK.TRANS64.TRYWAIT P0, [R3+URZ], R0 ;  /* 0x00000000030075a7 */ /* 0x008724000800017f */
[----:B----4-:R-:W-:Y:S05]  /*10400*/  @!P0 NANOSLEEP.SYNCS 0x989680 ;  /* 0x009896800000895d */ /* 0x010fea0003900000 */
[----:B------:R-:W4:Y:S02]  /*10410*/  @!P0 SYNCS.PHASECHK.TRANS64 P0, [R3+URZ], R0 ;  /* 0x00000000030085a7 */ /* 0x000f24000800007f */
[----:B----4-:R-:W-:Y:S05]  /*10420*/  @!P0 BRA `(.L_x_3316) ;  /* 0xfffffffc00f08947 */ /* 0x010fea000383ffff */
.L_x_3165:
[----:B------:R-:W-:Y:S05]  /*10430*/  BSYNC B6 ;  /* 0x0000000000067941 */ /* 0x000fea0003800000 */
.L_x_3157:
[----:B------:R-:W-:Y:S05]  /*10440*/  EXIT ;  /* 0x000000000000794d */ /* 0x000fea0003800000 */
.L_x_3175:
[----:B------:R-:W-:Y:S01]  /*10450*/  IMAD.MOV.U32 R12, RZ, RZ, RZ ;  /* 0x000000ffff0c7224 */ /* 0x000fe200078e00ff */
[----:B------:R-:W-:Y:S01]  /*10460*/  MOV R15, 0xffffffff ;  /* 0xffffffff000f7802 */ /* 0x000fe20000000f00 */
[----:B------:R-:W-:-:S07]  /*10470*/  IMAD.MOV.U32 R11, RZ, RZ, 0x1f ;  /* 0x0000001fff0b7424 */ /* 0x000fce00078e00ff */
[----:B------:R-:W-:Y:S05]  /*10480*/  WARPSYNC.COLLECTIVE R15, `(.L_x_3317) ;  /* 0x000000000f087348 */ /* 0x000fea0003c00000 */
[----:B------:R1:W2:Y:S02]  /*10490*/  SHFL.IDX P6, R14, R13, R12, R11 ;  /* 0x0000000c0d0e7389 */ /* 0x0002a400000c000b */
[----:B-12---:R-:W-:Y:S01]  /*104a0*/  ENDCOLLECTIVE ;  /* 0x000000000000791b */ /* 0x006fe20003800000 */
.L_x_3317:
[----:B------:R-:W-:Y:S05]  /*104b0*/  BRA `(.L_x_3318) ;  /* 0xffffff1000607947 */ /* 0x000fea000383ffff */
.L_x_3177:
[----:B---3--:R3:W4:Y:S02]  /*104c0*/  SYNCS.PHASECHK.TRANS64.TRYWAIT P0, [R16+URZ+0x26800], R3 ;  /* 0x02680003100075a7 */ /* 0x008724000800017f */
[----:B----4-:R-:W-:Y:S05]  /*104d0*/  @!P0 NANOSLEEP.SYNCS 0x989680 ;  /* 0x009896800000895d */ /* 0x010fea0003900000 */
[----:B------:R-:W4:Y:S02]  /*104e0*/  @!P0 SYNCS.PHASECHK.TRANS64 P0, [R16+URZ+0x26800], R3 ;  /* 0x02680003100085a7 */ /* 0x000f24000800007f */
[----:B----4-:R-:W-:Y:S05]  /*104f0*/  @!P0 BRA `(.L_x_3177) ;  /* 0xfffffffc00f08947 */ /* 0x010fea000383ffff */
[----:B------:R-:W-:Y:S05]  /*10500*/  BRA `(.L_x_3176) ;  /* 0xffffff1000647947 */ /* 0x000fea000383ffff */
.L_x_3182:
[----:B--2---:R2:W3:Y:S02]  /*10510*/  SYNCS.PHASECHK.TRANS64.TRYWAIT P1, [R8+URZ+0x26810], R21 ;  /* 0x02681015080075a7 */ /* 0x0044e4000802017f */
[----:B---3--:R-:W-:Y:S05]  /*10520*/  @!P1 NANOSLEEP.SYNCS 0x989680 ;  /* 0x009896800000995d */ /* 0x008fea0003900000 */
[----:B------:R-:W3:Y:S02]  /*10530*/  @!P1 SYNCS.PHASECHK.TRANS64 P1, [R8+URZ+0x26810], R21 ;  /* 0x02681015080095a7 */ /* 0x000ee4000802007f */
[----:B---3--:R-:W-:Y:S05]  /*10540*/  @!P1 BRA `(.L_x_3182) ;  /* 0xfffffffc00f09947 */ /* 0x008fea000383ffff */
[----:B------:R-:W-:Y:S05]  /*10550*/  BRA `(.L_x_3181) ;  /* 0xffffff1800a87947 */ /* 0x000fea000383ffff */
.L_x_3186:
[----:B------:R1:W1:Y:S02]  /*10560*/  SYNCS.PHASECHK.TRANS64.TRYWAIT P1, [R8+URZ+0x26830], R21 ;  /* 0x02683015080075a7 */ /* 0x000264000802017f */
[----:B-1----:R-:W-:Y:S05]  /*10570*/  @!P1 NANOSLEEP.SYNCS 0x989680 ;  /* 0x009896800000995d */ /* 0x002fea0003900000 */
[----:B------:R-:W1:Y:S02]  /*10580*/  @!P1 SYNCS.PHASECHK.TRANS64 P1, [R8+URZ+0x26830], R21 ;  /* 0x02683015080095a7 */ /* 0x000e64000802007f */
[----:B-1----:R-:W-:Y:S05]  /*10590*/  @!P1 BRA `(.L_x_3186) ;  /* 0xfffffffc00f09947 */ /* 0x002fea000383ffff */
[----:B------:R-:W-:Y:S05]  /*105a0*/  BRA `(.L_x_3185) ;  /* 0xffffff1c00a07947 */ /* 0x000fea000383ffff */
.L_x_3194:
[----:B--2---:R2:W3:Y:S02]  /*105b0*/  SYNCS.PHASECHK.TRANS64.TRYWAIT P1, [R5+URZ+0x26810], R18 ;  /* 0x02681012050075a7 */ /* 0x0044e4000802017f */
[----:B---3--:R-:W-:Y:S05]  /*105c0*/  @!P1 NANOSLEEP.SYNCS 0x989680 ;  /* 0x009896800000995d */ /* 0x008fea0003900000 */
[----:B------:R-:W3:Y:S02]  /*105d0*/  @!P1 SYNCS.PHASECHK.TRANS64 P1, [R5+URZ+0x26810], R18 ;  /* 0x02681012050095a7 */ /* 0x000ee4000802007f */
[----:B---3--:R-:W-:Y:S05]  /*105e0*/  @!P1 BRA `(.L_x_3194) ;  /* 0xfffffffc00f09947 */ /* 0x008fea000383ffff */
[----:B------:R-:W-:Y:S05]  /*105f0*/  BRA `(.L_x_3193) ;  /* 0xffffff5c00a87947 */ /* 0x000fea000383ffff */
.L_x_3198:
[----:B------:R1:W1:Y:S02]  /*10600*/  SYNCS.PHASECHK.TRANS64.TRYWAIT P1, [R5+URZ+0x26830], R18 ;  /* 0x02683012050075a7 */ /* 0x000264000802017f */
[----:B-1----:R-:W-:Y:S05]  /*10610*/  @!P1 NANOSLEEP.SYNCS 0x989680 ;  /* 0x009896800000995d */ /* 0x002fea0003900000 */
[----:B------:R-:W1:Y:S02]  /*10620*/  @!P1 SYNCS.PHASECHK.TRANS64 P1, [R5+URZ+0x26830], R18 ;  /* 0x02683012050095a7 */ /* 0x000e64000802007f */
[----:B-1----:R-:W-:Y:S05]  /*10630*/  @!P1 BRA `(.L_x_3198) ;  /* 0xfffffffc00f09947 */ /* 0x002fea000383ffff */
[----:B------:R-:W-:Y:S05]  /*10640*/  BRA `(.L_x_3197) ;  /* 0xffffff6000987947 */ /* 0x000fea000383ffff */
.L_x_3246:
[----:B------:R-:W-:Y:S01]  /*10650*/  BSSY B0, `(.L_x_3319) ;  /* 0x0000005000007945 */ /* 0x000fe20003800000 */
[----:B------:R-:W-:-:S07]  /*10660*/  IMAD.MOV.U32 R15, RZ, RZ, -0x1 ;  /* 0xffffffffff0f7424 */ /* 0x000fce00078e00ff */
[----:B------:R-:W-:Y:S05]  /*10670*/  WARPSYNC.COLLECTIVE R15, `(.L_x_3320) ;  /* 0x000000000f087348 */ /* 0x000fea0003c00000 */
[----:B------:R-:W-:Y:S01]  /*10680*/  NOP ;  /* 0x0000000000007918 */ /* 0x000fe20000000000 */
[----:B------:R-:W-:Y:S01]  /*10690*/  ENDCOLLECTIVE ;  /* 0x000000000000791b */ /* 0x000fe20003800000 */
.L_x_3320:
[----:B------:R-:W-:Y:S05]  /*106a0*/  BSYNC B0 ;  /* 0x0000000000007941 */ /* 0x000fea0003800000 */
.L_x_3319:
[----:B------:R-:W-:Y:S05]  /*106b0*/  BRA `(.L_x_3321) ;  /* 0xffffffc400e87947 */ /* 0x000fea000383ffff */
.L_x_3259:
[----:B------:R-:W-:Y:S01]  /*106c0*/  BSSY B0, `(.L_x_3322) ;  /* 0x0000005000007945 */ /* 0x000fe20003800000 */
[----:B------:R-:W-:-:S07]  /*106d0*/  IMAD.MOV.U32 R15, RZ, RZ, -0x1 ;  /* 0xffffffffff0f7424 */ /* 0x000fce00078e00ff */
[----:B------:R-:W-:Y:S05]  /*106e0*/  WARPSYNC.COLLECTIVE R15, `(.L_x_3323) ;  /* 0x000000000f087348 */ /* 0x000fea0003c00000 */
[----:B------:R-:W-:Y:S01]  /*106f0*/  NOP ;  /* 0x0000000000007918 */ /* 0x000fe20000000000 */
[----:B------:R-:W-:Y:S01]  /*10700*/  ENDCOLLECTIVE ;  /* 0x000000000000791b */ /* 0x000fe20003800000 */
.L_x_3323:
[----:B------:R-:W-:Y:S05]  /*10710*/  BSYNC B0 ;  /* 0x0000000000007941 */ /* 0x000fea0003800000 */
.L_x_3322:
[----:B------:R-:W-:Y:S05]  /*10720*/  BRA `(.L_x_3324) ;  /* 0xffffffcc00987947 */ /* 0x000fea000383ffff */
.L_x_3271:
[----:B------:R-:W-:Y:S01]  /*10730*/  BSSY B0, `(.L_x_3325) ;  /* 0x0000005000007945 */ /* 0x000fe20003800000 */
[----:B------:R-:W-:-:S07]  /*10740*/  MOV R15, 0xffffffff ;  /* 0xffffffff000f7802 */ /* 0x000fce0000000f00 */
[----:B------:R-:W-:Y:S05]  /*10750*/  WARPSYNC.COLLECTIVE R15, `(.L_x_3326) ;  /* 0x000000000f087348 */ /* 0x000fea0003c00000 */
[----:B------:R-:W-:Y:S01]  /*10760*/  NOP ;  /* 0x0000000000007918 */ /* 0x000fe20000000000 */
[----:B------:R-:W-:Y:S01]  /*10770*/  ENDCOLLECTIVE ;  /* 0x000000000000791b */ /* 0x000fe20003800000 */
.L_x_3326:
[----:B------:R-:W-:Y:S05]  /*10780*/  BSYNC B0 ;  /* 0x0000000000007941 */ /* 0x000fea0003800000 */
.L_x_3325:
[----:B------:R-:W-:Y:S05]  /*10790*/  BRA `(.L_x_3327) ;  /* 0xffffffd000d47947 */ /* 0x000fea000383ffff */
.L_x_3291:
[----:B-1----:R1:W2:Y:S02]  /*107a0*/  SYNCS.PHASECHK.TRANS64.TRYWAIT P0, [R15+URZ+0x26820], R2 ;  /* 0x026820020f0075a7 */ /* 0x0022a4000800017f */
[----:B--2---:R-:W-:Y:S05]  /*107b0*/  @!P0 NANOSLEEP.SYNCS 0x989680 ;  /* 0x009896800000895d */ /* 0x004fea0003900000 */
[----:B------:R-:W2:Y:S02]  /*107c0*/  @!P0 SYNCS.PHASECHK.TRANS64 P0, [R15+URZ+0x26820], R2 ;  /* 0x026820020f0085a7 */ /* 0x000ea4000800007f */
[----:B--2---:R-:W-:Y:S05]  /*107d0*/  @!P0 BRA `(.L_x_3291) ;  /* 0xfffffffc00f08947 */ /* 0x004fea000383ffff */
[----:B------:R-:W-:Y:S05]  /*107e0*/  BRA `(.L_x_3328) ;  /* 0xffffffe000c87947 */ /* 0x000fea000383ffff */
.L_x_3295:
[----:B---3--:R3:W4:Y:S02]  /*107f0*/  SYNCS.PHASECHK.TRANS64.TRYWAIT P1, [R15+URZ+0x26840], R17 ;  /* 0x026840110f0075a7 */ /* 0x008724000802017f */
[----:B----4-:R-:W-:Y:S05]  /*10800*/  @!P1 NANOSLEEP.SYNCS 0x989680 ;  /* 0x009896800000995d */ /* 0x010fea0003900000 */
[----:B------:R-:W4:Y:S02]  /*10810*/  @!P1 SYNCS.PHASECHK.TRANS64 P1, [R15+URZ+0x26840], R17 ;  /* 0x026840110f0095a7 */ /* 0x000f24000802007f */
[----:B----4-:R-:W-:Y:S05]  /*10820*/  @!P1 BRA `(.L_x_3295) ;  /* 0xfffffffc00f09947 */ /* 0x010fea000383ffff */
[----:B------:R-:W-:Y:S05]  /*10830*/  BRA `(.L_x_3329) ;  /* 0xffffffe8001c7947 */ /* 0x000fea000383ffff */
.L_x_3297:
[----:B-1----:R1:W2:Y:S02]  /*10840*/  SYNCS.PHASECHK.TRANS64.TRYWAIT P1, [R15+URZ+0x26828], R17 ;  /* 0x026828110f0075a7 */ /* 0x0022a4000802017f */
[----:B--2---:R-:W-:Y:S05]  /*10850*/  @!P1 NANOSLEEP.SYNCS 0x989680 ;  /* 0x009896800000995d */ /* 0x004fea0003900000 */
[----:B------:R-:W2:Y:S02]  /*10860*/  @!P1 SYNCS.PHASECHK.TRANS64 P1, [R15+URZ+0x26828], R17 ;  /* 0x026828110f0095a7 */ /* 0x000ea4000802007f */
[----:B--2---:R-:W-:Y:S05]  /*10870*/  @!P1 BRA `(.L_x_3297) ;  /* 0xfffffffc00f09947 */ /* 0x004fea000383ffff */
[----:B------:R-:W-:Y:S05]  /*10880*/  BRA `(.L_x_3330) ;  /* 0xffffffe800a07947 */ /* 0x000fea000383ffff */
.L_x_3299:
[----:B--2---:R2:W4:Y:S02]  /*10890*/  SYNCS.PHASECHK.TRANS64.TRYWAIT P1, [R15+URZ+0x26848], R17 ;  /* 0x026848110f0075a7 */ /* 0x004524000802017f */
[----:B----4-:R-:W-:Y:S05]  /*108a0*/  @!P1 NANOSLEEP.SYNCS 0x989680 ;  /* 0x009896800000995d */ /* 0x010fea0003900000 */
[----:B------:R-:W4:Y:S02]  /*108b0*/  @!P1 SYNCS.PHASECHK.TRANS64 P1, [R15+URZ+0x26848], R17 ;  /* 0x026848110f0095a7 */ /* 0x000f24000802007f */
[----:B----4-:R-:W-:Y:S05]  /*108c0*/  @!P1 BRA `(.L_x_3299) ;  /* 0xfffffffc00f09947 */ /* 0x010fea000383ffff */
[----:B------:R-:W-:Y:S05]  /*108d0*/  BRA `(.L_x_3331) ;  /* 0xffffffec00247947 */ /* 0x000fea000383ffff */
.L_x_3301:
[----:B------:R-:W-:-:S07]  /*108e0*/  SHF.L.U32 R4, R10, 0x1f, RZ ;  /* 0x0000001f0a047819 */ /* 0x000fce00000006ff */
.L_x_3332:
[----:B----4-:R4:W1:Y:S02]  /*108f0*/  SYNCS.PHASECHK.TRANS64.TRYWAIT P1, [R15+URZ+0x26820], R4 ;  /* 0x026820040f0075a7 */ /* 0x010864000802017f */
[----:B-1----:R-:W-:Y:S05]  /*10900*/  @!P1 NANOSLEEP.SYNCS 0x989680 ;  /* 0x009896800000995d */ /* 0x002fea0003900000 */
[----:B------:R-:W1:Y:S02]  /*10910*/  @!P1 SYNCS.PHASECHK.TRANS64 P1, [R15+URZ+0x26820], R4 ;  /* 0x026820040f0095a7 */ /* 0x000e64000802007f */
[----:B-1----:R-:W-:Y:S05]  /*10920*/  @!P1 BRA `(.L_x_3332) ;  /* 0xfffffffc00f09947 */ /* 0x002fea000383ffff */
[----:B------:R-:W-:Y:S05]  /*10930*/  BRA `(.L_x_3333) ;  /* 0xffffffec008c7947 */ /* 0x000fea000383ffff */
.L_x_3304:
[----:B-1----:R1:W4:Y:S02]  /*10940*/  SYNCS.PHASECHK.TRANS64.TRYWAIT P1, [R15+URZ+0x26840], R12 ;  /* 0x0268400c0f0075a7 */ /* 0x002324000802017f */
[----:B----4-:R-:W-:Y:S05]  /*10950*/  @!P1 NANOSLEEP.SYNCS 0x989680 ;  /* 0x009896800000995d */ /* 0x010fea0003900000 */
[----:B------:R-:W4:Y:S02]  /*10960*/  @!P1 SYNCS.PHASECHK.TRANS64 P1, [R15+URZ+0x26840], R12 ;  /* 0x0268400c0f0095a7 */ /* 0x000f24000802007f */
[----:B----4-:R-:W-:Y:S05]  /*10970*/  @!P1 BRA `(.L_x_3304) ;  /* 0xfffffffc00f09947 */ /* 0x010fea000383ffff */
[----:B------:R-:W-:Y:S05]  /*10980*/  BRA `(.L_x_3334) ;  /* 0xfffffff000287947 */ /* 0x000fea000383ffff */
.L_x_3306:
[----:B--2---:R2:W4:Y:S02]  /*10990*/  SYNCS.PHASECHK.TRANS64.TRYWAIT P1, [R15+URZ+0x26828], R12 ;  /* 0x0268280c0f0075a7 */ /* 0x004524000802017f */
[----:B----4-:R-:W-:Y:S05]  /*109a0*/  @!P1 NANOSLEEP.SYNCS 0x989680 ;  /* 0x009896800000995d */ /* 0x010fea0003900000 */
[----:B------:R-:W4:Y:S02]  /*109b0*/  @!P1 SYNCS.PHASECHK.TRANS64 P1, [R15+URZ+0x26828], R12 ;  /* 0x0268280c0f0095a7 */ /* 0x000f24000802007f */
[----:B----4-:R-:W-:Y:S05]  /*109c0*/  @!P1 BRA `(.L_x_3306) ;  /* 0xfffffffc00f09947 */ /* 0x010fea000383ffff */
[----:B------:R-:W-:Y:S05]  /*109d0*/  BRA `(.L_x_3335) ;  /* 0xfffffff000a07947 */ /* 0x000fea000383ffff */
.L_x_3308:
[----:B--2---:R2:W4:Y:S02]  /*109e0*/  SYNCS.PHASECHK.TRANS64.TRYWAIT P0, [R3+URZ+0x26840], R0 ;  /* 0x02684000030075a7 */ /* 0x004524000800017f */
[----:B----4-:R-:W-:Y:S05]  /*109f0*/  @!P0 NANOSLEEP.SYNCS 0x989680 ;  /* 0x009896800000895d */ /* 0x010fea0003900000 */
[----:B------:R-:W4:Y:S02]  /*10a00*/  @!P0 SYNCS.PHASECHK.TRANS64 P0, [R3+URZ+0x26840], R0 ;  /* 0x02684000030085a7 */ /* 0x000f24000800007f */
[----:B----4-:R-:W-:Y:S05]  /*10a10*/  @!P0 BRA `(.L_x_3308) ;  /* 0xfffffffc00f08947 */ /* 0x010fea000383ffff */
[----:B------:R-:W-:Y:S05]  /*10a20*/  BRA `(.L_x_3336) ;  /* 0xfffffff400407947 */ /* 0x000fea000383ffff */
.L_x_3310:
[----:B------:R-:W-:Y:S01]  /*10a30*/  BSSY B0, `(.L_x_3337) ;  /* 0x0000006000007945 */ /* 0x000fe20003800000 */
[----:B------:R-:W-:-:S07]  /*10a40*/  IMAD.MOV.U32 R15, RZ, RZ, -0x1 ;  /* 0xffffffffff0f7424 */ /* 0x000fce00078e00ff */
[----:B------:R-:W-:Y:S05]  /*10a50*/  WARPSYNC.COLLECTIVE R15, `(.L_x_3338) ;  /* 0x000000000f0c7348 */ /* 0x000fea0003c00000 */
[----:B------:R-:W-:Y:S02]  /*10a60*/  ELECT P6, UR62, PT ;  /* 0x00000000003e782f */ /* 0x000fe400038c0000 */
[----:B------:R-:W-:Y:S01]  /*10a70*/  MOV R14, UR62 ;  /* 0x0000003e000e7c02 */ /* 0x000fe20008000f00 */
[----:B------:R-:W-:Y:S10]  /*10a80*/  ENDCOLLECTIVE ;  /* 0x000000000000791b */ /* 0x000ff40003800000 */
.L_x_3338:
[----:B------:R-:W-:Y:S05]  /*10a90*/  BSYNC B0 ;  /* 0x0000000000007941 */ /* 0x000fea0003800000 */
.L_x_3337:
[----:B------:R-:W-:Y:S05]  /*10aa0*/  BRA `(.L_x_3339) ;  /* 0xfffffff400d87947 */ /* 0x000fea000383ffff */
.L_x_3312:
[----:B-1----:R1:W2:Y:S02]  /*10ab0*/  SYNCS.PHASECHK.TRANS64.TRYWAIT P0, [R7+URZ], R4 ;  /* 0x00000004070075a7 */ /* 0x0022a4000800017f */
[----:B--2---:R-:W-:Y:S05]  /*10ac0*/  @!P0 NANOSLEEP.SYNCS 0x989680 ;  /* 0x009896800000895d */ /* 0x004fea0003900000 */
[----:B------:R-:W2:Y:S02]  /*10ad0*/  @!P0 SYNCS.PHASECHK.TRANS64 P0, [R7+URZ], R4 ;  /* 0x00000004070085a7 */ /* 0x000ea4000800007f */
[----:B--2---:R-:W-:Y:S05]  /*10ae0*/  @!P0 BRA `(.L_x_3312) ;  /* 0xfffffffc00f08947 */ /* 0x004fea000383ffff */
[----:B------:R-:W-:Y:S05]  /*10af0*/  BRA `(.L_x_3340) ;  /* 0xfffffff800187947 */ /* 0x000fea000383ffff */
.L_x_3313:
[----:B--2---:R2:W3:Y:S02]  /*10b00*/  SYNCS.PHASECHK.TRANS64.TRYWAIT P0, [R3+URZ], R0 ;  /* 0x00000000030075a7 */ /* 0x0044e4000800017f */
[----:B---3--:R-:W-:Y:S05]  /*10b10*/  @!P0 NANOSLEEP.SYNCS 0x989680 ;  /* 0x009896800000895d */ /* 0x008fea0003900000 */
[----:B------:R-:W3:Y:S02]  /*10b20*/  @!P0 SYNCS.PHASECHK.TRANS64 P0, [R3+URZ], R0 ;  /* 0x00000000030085a7 */ /* 0x000ee4000800007f */
[----:B---3--:R-:W-:Y:S05]  /*10b30*/  @!P0 BRA `(.L_x_3313) ;  /* 0xfffffffc00f08947 */ /* 0x008fea000383ffff */
[----:B------:R-:W-:Y:S05]  /*10b40*/  BRA `(.L_x_3341) ;  /* 0xfffffff8000c7947 */ /* 0x000fea000383ffff */
.L_x_3315:
[----:B--2---:R2:W3:Y:S02]  /*10b50*/  SYNCS.PHASECHK.TRANS64.TRYWAIT P0, [R5+URZ], R4 ;  /* 0x00000004050075a7 */ /* 0x0044e4000800017f */
[----:B---3--:R-:W-:Y:S05]  /*10b60*/  @!P0 NANOSLEEP.SYNCS 0x989680 ;  /* 0x009896800000895d */ /* 0x008fea0003900000 */
[----:B------:R-:W3:Y:S02]  /*10b70*/  @!P0 SYNCS.PHASECHK.TRANS64 P0, [R5+URZ], R4 ;  /* 0x00000004050085a7 */ /* 0x000ee4000800007f */
[----:B---3--:R-:W-:Y:S05]  /*10b80*/  @!P0 BRA `(.L_x_3315) ;  /* 0xfffffffc00f08947 */ /* 0x008fea000383ffff */
[----:B------:R-:W-:Y:S05]  /*10b90*/  BRA `(.L_x_3342) ;  /* 0xfffffff800107947 */ /* 0x000fea000383ffff */
.L_x_3343:
        /* <DEDUP_REMOVED lines=14> */
.L_x_7396:


//--------------------- .text._ZN7cutlass13device_kernelIN5flash11enable_sm90INS1_16FlashAttnBwdSm90INS1_25CollectiveMainloopBwdSm90ILi2ELi2ELi2EN4cute5tupleIJNS5_1CILi1EEES8_S8_EEENS6_IJNS7_ILi96EEENS7_ILi128EEENS7_ILi64EEEEEENS_6half_tEfNS_4arch4Sm90ELb1ELb0ELb1ELb1ELb0ELb1ELb0ELb1ELi2ELi1ELi2ELi2ELb0EEENS1_24CollectiveEpilogueBwdGQAISD_fSG_Li256ELb1ELb0EEENS1_25SingleTileBwdLPTSchedulerILb1ELi128ELb0EEEEEEEEEvNT_6ParamsE --------------------------
	.section	.text._ZN7cutlass13device_kernelIN5flash11enable_sm90INS1_16FlashAttnBwdSm90INS1_25CollectiveMainloopBwdSm90ILi2ELi2ELi2EN4cute5tupleIJNS5_1CILi1EEES8_S8_EEENS6_IJNS7_ILi96EEENS7_ILi128EEENS7_ILi64EEEEEENS_6half_tEfNS_4arch4Sm90ELb1ELb0ELb1ELb1ELb0ELb1ELb0ELb1ELi2ELi1ELi2ELi2ELb0EEENS1_24CollectiveEpilogueBwdGQAISD_fSG_Li256ELb1ELb0EEENS1_25SingleTileBwdLPTSchedulerILb1ELi128ELb0EEEEEEEEEvNT_6ParamsE,"ax",@progbits
	.align	128
.text._ZN7cutlass13device_kernelIN5flash11enable_sm90INS1_16FlashAttnBwdSm90INS1_25CollectiveMainloopBwdSm90ILi2ELi2ELi2EN4cute5tupleIJNS5_1CILi1EEES8_S8_EEENS6_IJNS7_ILi96EEENS7_ILi128EEENS7_ILi64EEEEEENS_6half_tEfNS_4arch4Sm90ELb1ELb0ELb1ELb1ELb0ELb1ELb0ELb1ELi2ELi1ELi2ELi2ELb0EEENS1_24CollectiveEpilogueBwdGQAISD_fSG_Li256ELb1ELb0EEENS1_25SingleTileBwdLPTSchedulerILb1ELi128ELb0EEEEEEEEEvNT_6ParamsE:
        .type           _ZN7cutlass13device_kernelIN5flash11enable_sm90INS1_16FlashAttnBwdSm90INS1_25CollectiveMainloopBwdSm90ILi2ELi2ELi2EN4cute5tupleIJNS5_1CILi1EEES8_S8_EEENS6_IJNS7_ILi96EEENS7_ILi128EEENS7_ILi64EEEEEENS_6half_tEfNS_4arch4Sm90ELb1ELb0ELb1ELb1ELb0ELb1ELb0ELb1ELi2ELi1ELi2ELi2ELb0EEENS1_24CollectiveEpilogueBwdGQAISD_fSG_Li256ELb1ELb0EEENS1_25SingleTileBwdLPTSchedulerILb1ELi128ELb0EEEEEEEEEvNT_6ParamsE,@function
        .size           _ZN7cutlass13device_kernelIN5flash11enable_sm90INS1_16FlashAttnBwdSm90INS1_25CollectiveMainloopBwdSm90ILi2ELi2ELi2EN4cute5tupleIJNS5_1CILi1EEES8_S8_EEENS6_IJNS7_ILi96EEENS7_ILi128EEENS7_ILi64EEEEEENS_6half_tEfNS_4arch4Sm90ELb1ELb0ELb1ELb1ELb0ELb1ELb0ELb1ELi2ELi1ELi2ELi2ELb0EEENS1_24CollectiveEpilogueBwdGQAISD_fSG_Li256ELb1ELb0EEENS1_25SingleTileBwdLPTSchedulerILb1ELi128ELb0EEEEEEEEEvNT_6ParamsE,(.L_x_7397 - _ZN7cutlass13device_kernelIN5flash11enable_sm90INS1_16FlashAttnBwdSm90INS1_25CollectiveMainloopBwdSm90ILi2ELi2ELi2EN4cute5tupleIJNS5_1CILi1EEES8_S8_EEENS6_IJNS7_ILi96EEENS7_ILi128EEENS7_ILi64EEEEEENS_6half_tEfNS_4arch4Sm90ELb1ELb0ELb1ELb1ELb0ELb1ELb0ELb1ELi2ELi1ELi2ELi2ELb0EEENS1_24CollectiveEpilogueBwdGQAISD_fSG_Li256ELb1ELb0EEENS1_25SingleTileBwdLPTSchedulerILb1ELi128ELb0EEEEEEEEEvNT_6ParamsE)
        .other          _ZN7cutlass13device_kernelIN5flash11enable_sm90INS1_16FlashAttnBwdSm90INS1_25CollectiveMainloopBwdSm90ILi2ELi2ELi2EN4cute5tupleIJNS5_1CILi1EEES8_S8_EEENS6_IJNS7_ILi96EEENS7_ILi128EEENS7_ILi64EEEEEENS_6half_tEfNS_4arch4Sm90ELb1ELb0ELb1ELb1ELb0ELb1ELb0ELb1ELi2ELi1ELi2ELi2ELb0EEENS1_24CollectiveEpilogueBwdGQAISD_fSG_Li256ELb1ELb0EEENS1_25SingleTileBwdLPTSchedulerILb1ELi128ELb0EEEEEEEEEvNT_6ParamsE,@"STO_CUDA_ENTRY STV_DEFAULT"
_ZN7cutlass13device_kernelIN5flash11enable_sm90INS1_16FlashAttnBwdSm90INS1_25CollectiveMainloopBwdSm90ILi2ELi2ELi2EN4cute5tupleIJNS5_1CILi1EEES8_S8_EEENS6_IJNS7_ILi96EEENS7_ILi128EEENS7_ILi64EEEEEENS_6half_tEfNS_4arch4Sm90ELb1ELb0ELb1ELb1ELb0ELb1ELb0ELb1ELi2ELi1ELi2ELi2ELb0EEENS1_24CollectiveEpilogueBwdGQAISD_fSG_Li256ELb1ELb0EEENS1_25SingleTileBwdLPTSchedulerILb1ELi128ELb0EEEEEEEEEvNT_6ParamsE:
        /* <DEDUP_REMOVED lines=23> */
.L_x_3345:
[----:B------:R-:W-:Y:S05]  /*0170*/  BSYNC B0 ;  /* 0x0000000000007941 */ /* 0x000fea0003800000 */
.L_x_3344:
        /* <DEDUP_REMOVED lines=34> */
.L_x_3346:
        /* <DEDUP_REMOVED lines=22> */
.L_x_3347:
        /* <DEDUP_REMOVED lines=9> */
.L_x_3350:
        /* <DEDUP_REMOVED lines=24> */
[----:B------:R-:W1:Y:S01]  /*0710*/  LDC R2, c[0x0][0x8e4] ;  /* 0x00023900ff027b82 */ /* 0x000e620000000800 */
[----:B------:R-:W-:Y:S02]  /*0720*/  MOV R3, UR4 ;  /* 0x0000000400037c02 */ /* 0x000fe40008000f00 */
[----:B-1----:R-:W-:-:S13]  /*0730*/  ISETP.NE.AND P0, PT, R2, 0x1, PT ;  /* 0x000000010200780c */ /* 0x002fda0003f05270 */
[----:B------:R-:W1:Y:S02]  /*0740*/  @P0 LDC.64 R4, c[0x0][0x8e8] ;  /* 0x00023a00ff040b82 */ /* 0x000e640000000a00 */
[----:B-1----:R-:W-:-:S05]  /*0750*/  @P0 IMAD.HI.U32 R0, R4, UR4, RZ ;  /* 0x0000000404000c27 */ /* 0x002fca000f8e00ff */
[----:B------:R-:W-:-:S05]  /*0760*/  @P0 SHF.R.U32.HI R3, RZ, R5, R0 ;  /* 0x00000005ff030219 */ /* 0x000fca0000011600 */
[----:B------:R1:W-:Y:S01]  /*0770*/  STL [R1+0x30], R3 ;  /* 0x0000300301007387 */ /* 0x0003e20000100800 */
[----:B------:R-:W-:Y:S01]  /*0780*/  IMAD R0, R3, R2, RZ ;  /* 0x0000000203007224 */ /* 0x000fe200078e02ff */
[----:B------:R-:W-:Y:S06]  /*0790*/  BRA `(.L_x_3352) ;  /* 0x0000000000207947 */ /* 0x000fec0003800000 */
.L_x_3351:
        /* <DEDUP_REMOVED lines=8> */
.L_x_3352:
[----:B------:R-:W3:Y:S01]  /*0820*/  LDC R2, c[0x0][0x8c0] ;  /* 0x00023000ff027b82 */ /* 0x000ee20000000800 */
[----:B------:R-:W-:Y:S01]  /*0830*/  IADD3 R0, -R0, UR4, RZ ;  /* 0x0000000400007c10 */ /* 0x000fe2000fffe1ff */
[----:B------:R-:W-:Y:S02]  /*0840*/  ULDC.64 UR4, c[0x0][0x900] ;  /* 0x0002400000047ab9 */ /* 0x000fe40000000a00 */
[----:B------:R-:W-:-:S04]  /*0850*/  ISETP.NE.U32.AND P0, PT, RZ, UR4, PT ;  /* 0x00000004ff007c0c */ /* 0x000fc8000bf05070 */
[----:B------:R-:W4:Y:S01]  /*0860*/  LDC R5, c[0x0][0x8cc] ;  /* 0x00023300ff057b82 */ /* 0x000f220000000800 */
[----:B------:R-:W-:Y:S02]  /*0870*/  ISETP.NE.AND.EX P0, PT, RZ, UR5, PT, P0 ;  /* 0x00000005ff007c0c */ /* 0x000fe4000bf05300 */
[----:B---3--:R-:W-:Y:S01]  /*0880*/  ISETP.NE.AND P1, PT, R2, 0x1, PT ;  /* 0x000000010200780c */ /* 0x008fe20003f25270 */
[----:B----4-:R-:W-:-:S04]  /*0890*/  IMAD R4, R5, UR6, R0 ;  /* 0x0000000605047c24 */ /* 0x010fc8000f8e0200 */
[----:B------:R-:W-:-:S08]  /*08a0*/  IMAD.MOV.U32 R5, RZ, RZ, R4 ;  /* 0x000000ffff057224 */ /* 0x000fd000078e0004 */
[----:B-12---:R-:W1:Y:S08]  /*08b0*/  @P1 LDC R3, c[0x0][0x8c4] ;  /* 0x00023100ff031b82 */ /* 0x006e700000000800 */
[----:B------:R-:W2:Y:S01]  /*08c0*/  @P1 LDC R7, c[0x0][0x8c8] ;  /* 0x00023200ff071b82 */ /* 0x000ea20000000800 */
[----:B-1----:R-:W-:-:S05]  /*08d0*/  @P1 IMAD.HI.U32 R0, R4, R3, RZ ;  /* 0x0000000304001227 */ /* 0x002fca00078e00ff */
[----:B--2---:R-:W-:-:S05]  /*08e0*/  @P1 SHF.R.U32.HI R5, RZ, R7, R0 ;  /* 0x00000007ff051219 */ /* 0x004fca0000011600 */
[----:B------:R-:W-:-:S04]  /*08f0*/  IMAD.MOV R3, RZ, RZ, -R5 ;  /* 0x000000ffff037224 */ /* 0x000fc800078e0a05 */
[----:B------:R-:W-:-:S05]  /*0900*/  IMAD R0, R2, R3, R4 ;  /* 0x0000000302007224 */ /* 0x000fca00078e0204 */
[----:B------:R1:W-:Y:S01]  /*0910*/  STL [R1+0x38], R0 ;  /* 0x0000380001007387 */ /* 0x0003e20000100800 */
[----:B------:R-:W-:Y:S05]  /*0920*/  @!P0 BRA `(.L_x_3353) ;  /* 0x0000000000108947 */ /* 0x000fea0003800000 */
[----:B------:R-:W2:Y:S02]  /*0930*/  LDC.64 R2, c[0x0][0x900] ;  /* 0x00024000ff027b82 */ /* 0x000ea40000000a00 */
[----:B--2---:R-:W-:-:S05]  /*0940*/  IMAD.WIDE R2, R5, 0x4, R2 ;  /* 0x0000000405027825 */ /* 0x004fca00078e0202 */
[----:B-1----:R2:W5:Y:S01]  /*0950*/  LDG.E R0, desc[UR36][R2.64] ;  /* 0x0000002402007981 */ /* 0x002562000c1e1900 */
[----:B------:R-:W-:Y:S05]  /*0960*/  BRA `(.L_x_3354) ;  /* 0x00000000002c7947 */ /* 0x000fea0003800000 */
.L_x_3353:
[----:B------:R-:W-:Y:S02]  /*0970*/  ULDC.64 UR4, c[0x0][0x8f8] ;  /* 0x00023e0000047ab9 */ /* 0x000fe40000000a00 */
[----:B------:R-:W-:-:S04]  /*0980*/  ISETP.NE.U32.AND P0, PT, RZ, UR4, PT ;  /* 0x00000004ff007c0c */ /* 0x000fc8000bf05070 */
[----:B------:R-:W-:-:S13]  /*0990*/  ISETP.NE.AND.EX P0, PT, RZ, UR5, PT, P0 ;  /* 0x00000005ff007c0c */ /* 0x000fda000bf05300 */
[----:B------:R-:W-:Y:S05]  /*09a0*/  @!P0 BRA `(.L_x_3355) ;  /* 0x0000000000188947 */ /* 0x000fea0003800000 */
[----:B------:R-:W2:Y:S02]  /*09b0*/  LDC.64 R2, c[0x0][0x8f8] ;  /* 0x00023e00ff027b82 */ /* 0x000ea40000000a00 */
[----:B--2---:R-:W-:-:S05]  /*09c0*/  IMAD.WIDE R2, R5, 0x4, R2 ;  /* 0x0000000405027825 */ /* 0x004fca00078e0202 */
[----:B-1----:R-:W2:Y:S04]  /*09d0*/  LDG.E R0, desc[UR36][R2.64] ;  /* 0x0000002402007981 */ /* 0x002ea8000c1e1900 */
[----:B------:R-:W2:Y:S02]  /*09e0*/  LDG.E R7, desc[UR36][R2.64+0x4] ;  /* 0x0000042402077981 */ /* 0x000ea4000c1e1900 */
[----:B--2---:R-:W-:Y:S01]  /*09f0*/  IADD3 R0, -R0, R7, RZ ;  /* 0x0000000700007210 */ /* 0x004fe20007ffe1ff */
[----:B------:R-:W-:Y:S06]  /*0a00*/  BRA `(.L_x_3354) ;  /* 0x0000000000047947 */ /* 0x000fec0003800000 */
.L_x_3355:
[----:B-1----:R-:W1:Y:S02]  /*0a10*/  LDC R0, c[0x0][0x8f4] ;  /* 0x00023d00ff007b82 */ /* 0x002e640000000800 */
.L_x_3354:
[----:B------:R-:W3:Y:S01]  /*0a20*/  LDL R4, [R1+0x30] ;  /* 0x0000300001047983 */ /* 0x000ee20000100800 */
[----:B-1---5:R-:W-:-:S05]  /*0a30*/  VIADD R0, R0, 0x7f ;  /* 0x0000007f00007836 */ /* 0x022fca0000000000 */
[----:B--2---:R-:W-:-:S04]  /*0a40*/  SHF.R.S32.HI R3, RZ, 0x1f, R0 ;  /* 0x0000001fff037819 */ /* 0x004fc80000011400 */
[----:B------:R-:W-:-:S04]  /*0a50*/  LEA.HI R3, R3, R0, RZ, 0x7 ;  /* 0x0000000003037211 */ /* 0x000fc800078f38ff */
[----:B------:R-:W-:-:S04]  /*0a60*/  SHF.R.S32.HI R3, RZ, 0x7, R3 ;  /* 0x00000007ff037819 */ /* 0x000fc80000011403 */
[----:B---3--:R-:W-:-:S04]  /*0a70*/  ISETP.GE.AND P0, PT, R4, R3, PT ;  /* 0x000000030400720c */ /* 0x008fc80003f06270 */
[----:B------:R-:W-:-:S04]  /*0a80*/  SEL R6, R5, 0xffffffff, !P0 ;  /* 0xffffffff05067807 */ /* 0x000fc80004000000 */
[----:B------:R-:W-:Y:S01]  /*0a90*/  ISETP.GE.AND P0, PT, R6, RZ, PT ;  /* 0x000000ff0600720c */ /* 0x000fe20003f06270 */
[----:B------:R1:W-:-:S12]  /*0aa0*/  STL [R1+0x34], R6 ;  /* 0x0000340601007387 */ /* 0x0003d80000100800 */
[----:B-1----:R-:W-:Y:S05]  /*0ab0*/  @!P0 BRA `(.L_x_3356) ;  /* 0x000000d800748947 */ /* 0x002fea0003800000 */
[----:B------:R-:W1:Y:S01]  /*0ac0*/  LDC R0, c[0x0][0x290] ;  /* 0x0000a400ff007b82 */ /* 0x000e620000000800 */
[----:B------:R-:W2:Y:S01]  /*0ad0*/  S2R R2, SR_TID.X ;  /* 0x0000000000027919 */ /* 0x000ea20000002100 */
[----:B------:R-:W-:Y:S02]  /*0ae0*/  ULDC.64 UR4, c[0x0][0x780] ;  /* 0x0001e00000047ab9 */ /* 0x000fe40000000a00 */
[----:B------:R-:W-:-:S04]  /*0af0*/  ISETP.NE.U32.AND P0, PT, RZ, UR4, PT ;  /* 0x00000004ff007c0c */ /* 0x000fc8000bf05070 */
[----:B------:R-:W-:Y:S01]  /*0b00*/  ISETP.NE.AND.EX P0, PT, RZ, UR5, PT, P0 ;  /* 0x00000005ff007c0c */ /* 0x000fe2000bf05300 */
[----:B-1----:R1:W-:Y:S01]  /*0b10*/  STL [R1+0x10], R0 ;  /* 0x0000100001007387 */ /* 0x0023e20000100800 */
[----:B--2---:R-:W-:-:S11]  /*0b20*/  VIADD R18, R2, 0xffffff80 ;  /* 0xffffff8002127836 */ /* 0x004fd60000000000 */
[----:B------:R-:W-:Y:S05]  /*0b30*/  @!P0 BRA `(.L_x_3357) ;  /* 0x0000000000108947 */ /* 0x000fea0003800000 */
[----:B------:R-:W2:Y:S02]  /*0b40*/  LDC.64 R236, c[0x0][0x780] ;  /* 0x0001e000ffec7b82 */ /* 0x000ea40000000a00 */
[----:B--2---:R-:W-:-:S06]  /*0b50*/  IMAD.WIDE R236, R6, 0x4, R236 ;  /* 0x0000000406ec7825 */ /* 0x004fcc00078e02ec */
[----:B------:R2:W5:Y:S01]  /*0b60*/  LDG.E R236, desc[UR36][R236.64] ;  /* 0x00000024ecec7981 */ /* 0x000562000c1e1900 */
[----:B------:R-:W-:Y:S05]  /*0b70*/  BRA `(.L_x_3358) ;  /* 0x0000000000287947 */ /* 0x000fea0003800000 */
.L_x_3357:
[----:B------:R-:W-:Y:S01]  /*0b80*/  ULDC.64 UR4, c[0x0][0x770] ;  /* 0x0001dc0000047ab9 */ /* 0x000fe20000000a00 */
[----:B------:R-:W3:Y:S01]  /*0b90*/  LDC R236, c[0x0][0x280] ;  /* 0x0000a000ffec7b82 */ /* 0x000ee20000000800 */
[----:B------:R-:W-:-:S04]  /*0ba0*/  ISETP.NE.U32.AND P0, PT, RZ, UR4, PT ;  /* 0x00000004ff007c0c */ /* 0x000fc8000bf05070 */
[----:B------:R-:W-:-:S13]  /*0bb0*/  ISETP.NE.AND.EX P0, PT, RZ, UR5, PT, P0 ;  /* 0x00000005ff007c0c */ /* 0x000fda000bf05300 */
[----:B------:R-:W-:Y:S05]  /*0bc0*/  @!P0 BRA `(.L_x_3358) ;  /* 0x0000000000148947 */ /* 0x000fea0003800000 */
[----:B------:R-:W2:Y:S02]  /*0bd0*/  LDC.64 R2, c[0x0][0x770] ;  /* 0x0001dc00ff027b82 */ /* 0x000ea40000000a00 */
[----:B--2---:R-:W-:-:S05]  /*0be0*/  IMAD.WIDE R2, R6, 0x4, R2 ;  /* 0x0000000406027825 */ /* 0x004fca00078e0202 */
[----:B---3--:R-:W2:Y:S04]  /*0bf0*/  LDG.E R236, desc[UR36][R2.64] ;  /* 0x0000002402ec7981 */ /* 0x008ea8000c1e1900 */
[----:B------:R-:W2:Y:S02]  /*0c00*/  LDG.E R5, desc[UR36][R2.64+0x4] ;  /* 0x0000042402057981 */ /* 0x000ea4000c1e1900 */
[----:B--2---:R-:W-:-:S07]  /*0c10*/  IMAD.IADD R236, R5, 0x1, -R236 ;  /* 0x0000000105ec7824 */ /* 0x004fce00078e0aec */
.L_x_3358:
[----:B------:R-:W-:Y:S02]  /*0c20*/  ULDC.64 UR4, c[0x0][0x788] ;  /* 0x0001e20000047ab9 */ /* 0x000fe40000000a00 */
[----:B------:R-:W-:-:S04]  /*0c30*/  ISETP.NE.U32.AND P0, PT, RZ, UR4, PT ;  /* 0x00000004ff007c0c */ /* 0x000fc8000bf05070 */
[----:B------:R-:W-:-:S13]  /*0c40*/  ISETP.NE.AND.EX P0, PT, RZ, UR5, PT, P0 ;  /* 0x00000005ff007c0c */ /* 0x000fda000bf05300 */
[----:B------:R-:W-:Y:S05]  /*0c50*/  @!P0 BRA `(.L_x_3359) ;  /* 0x0000000000148947 */ /* 0x000fea0003800000 */
[----:B------:R-:W4:Y:S02]  /*0c60*/  LDC.64 R2, c[0x0][0x788] ;  /* 0x0001e200ff027b82 */ /* 0x000f240000000a00 */
[----:B----4-:R-:W-:-:S05]  /*0c70*/  IMAD.WIDE R2, R6, 0x4, R2 ;  /* 0x0000000406027825 */ /* 0x010fca00078e0202 */
[----:B-1----:R-:W4:Y:S04]  /*0c80*/  LDG.E R0, desc[UR36][R2.64] ;  /* 0x0000002402007981 */ /* 0x002f28000c1e1900 */
[----:B----4-:R1:W-:Y:S01]  /*0c90*/  STL [R1+0x10], R0 ;  /* 0x0000100001007387 */ /* 0x0103e20000100800 */
[----:B------:R-:W-:Y:S05]  /*0ca0*/  BRA `(.L_x_3360) ;  /* 0x0000000000287947 */ /* 0x000fea0003800000 */
.L_x_3359:
[----:B------:R-:W-:Y:S02]  /*0cb0*/  ULDC.64 UR4, c[0x0][0x778] ;  /* 0x0001de0000047ab9 */ /* 0x000fe40000000a00 */
[----:B------:R-:W-:-:S04]  /*0cc0*/  ISETP.NE.U32.AND P0, PT, RZ, UR4, PT ;  /* 0x00000004ff007c0c */ /* 0x000fc8000bf05070 */
[----:B------:R-:W-:-:S13]  /*0cd0*/  ISETP.NE.AND.EX P0, PT, RZ, UR5, PT, P0 ;  /* 0x00000005ff007c0c */ /* 0x000fda000bf05300 */
[----:B------:R-:W-:Y:S05]  /*0ce0*/  @!P0 BRA `(.L_x_3360) ;  /* 0x0000000000188947 */ /* 0x000fea0003800000 */
[----:B------:R-:W4:Y:S02]  /*0cf0*/  LDC.64 R2, c[0x0][0x778] ;  /* 0x0001de00ff027b82 */ /* 0x000f240000000a00 */
[----:B----4-:R-:W-:-:S05]  /*0d00*/  IMAD.WIDE R2, R6, 0x4, R2 ;  /* 0x0000000406027825 */ /* 0x010fca00078e0202 */
[----:B-1----:R-:W4:Y:S04]  /*0d10*/  LDG.E R0, desc[UR36][R2.64] ;  /* 0x0000002402007981 */ /* 0x002f28000c1e1900 */
[----:B------:R-:W4:Y:S02]  /*0d20*/  LDG.E R5, desc[UR36][R2.64+0x4] ;  /* 0x0000042402057981 */ /* 0x000f24000c1e1900 */
[----:B----4-:R-:W-:-:S05]  /*0d30*/  IADD3 R0, -R0, R5, RZ ;  /* 0x0000000500007210 */ /* 0x010fca0007ffe1ff */
[----:B------:R4:W-:Y:S02]  /*0d40*/  STL [R1+0x10], R0 ;  /* 0x0000100001007387 */ /* 0x0009e40000100800 */
.L_x_3360:
[----:B-1--4-:R-:W3:Y:S01]  /*0d50*/  LDL R0, [R1+0x10] ;  /* 0x0000100001007983 */ /* 0x012ee20000100800 */
[----:B------:R-:W1:Y:S01]  /*0d60*/  LDC R3, c[0x0][0x74c] ;  /* 0x0001d300ff037b82 */ /* 0x000e620000000800 */
[----:B------:R-:W-:Y:S02]  /*0d70*/  PLOP3.LUT P0, PT, PT, PT, PT, 0x80, 0x0 ;  /* 0x000000000000781c */ /* 0x000fe40003f0f070 */
        /* <DEDUP_REMOVED lines=32> */
[----:B---3-5:R-:W-:-:S04]  /*0f80*/  IMAD.IADD R0, R236, 0x1, -R0 ;  /* 0x00000001ec007824 */ /* 0x028fc800078e0a00 */
[----:B------:R-:W-:Y:S02]  /*0f90*/  IMAD R2, R4, 0x80, R0 ;  /* 0x0000008004027824 */ /* 0x000fe400078e0200 */
[----:B------:R-:W-:-:S03]  /*0fa0*/  VIADD R0, R236, 0x5f ;  /* 0x0000005fec007836 */ /* 0x000fc60000000000 */
[----:B-1----:R-:W-:Y:S01]  /*0fb0*/  IADD3 R2, R2, -R3, RZ ;  /* 0x8000000302027210 */ /* 0x002fe20007ffe0ff */
        /* <DEDUP_REMOVED lines=10> */
[----:B------:R-:W-:-:S04]  /*1060*/  MOV R0, RZ ;  /* 0x000000ff00007202 */ /* 0x000fc80000000f00 */
[----:B------:R-:W-:-:S13]  /*1070*/  LOP3.LUT P0, RZ, R0, 0x3ff, RZ, 0xc0, !PT ;  /* 0x000003ff00ff7812 */ /* 0x000fda000780c0ff */
[----:B------:R-:W-:Y:S05]  /*1080*/  @!P0 BRA `(.L_x_3362) ;  /* 0x00000000007c8947 */ /* 0x000fea0003800000 */
[----:B------:R-:W-:Y:S01]  /*1090*/  MOV R2, 0x0 ;  /* 0x0000000000027802 */ /* 0x000fe20000000f00 */
[----:B------:R-:W-:Y:S01]  /*10a0*/  ULDC.64 UR4, c[0x4][0x90] ;  /* 0x0100240000047ab9 */ /* 0x000fe20000000a00 */
[----:B------:R-:W-:Y:S01]  /*10b0*/  ULDC.64 UR6, c[0x4][0x28] ;  /* 0x01000a0000067ab9 */ /* 0x000fe20000000a00 */
[----:B------:R-:W-:Y:S01]  /*10c0*/  IMAD.U32 R4, RZ, RZ, UR4 ;  /* 0x00000004ff047e24 */ /* 0x000fe2000f8e00ff */
[----:B------:R1:W3:Y:S01]  /*10d0*/  LDC.64 R14, c[0x4][R2] ;  /* 0x01000000020e7b82 */ /* 0x0002e20000000a00 */
        /* <DEDUP_REMOVED lines=10> */
[----:B--23--:R-:W-:Y:S05]  /*1180*/  CALL.ABS.NOINC R14 ;  /* 0x000000000e007343 */ /* 0x00cfea0003c00000 */
.L_x_3363:
        /* <DEDUP_REMOVED lines=15> */
.L_x_3362:
        /* <DEDUP_REMOVED lines=21> */
[----:B--23--:R-:W-:Y:S05]  /*13d0*/  CALL.ABS.NOINC R14 ;  /* 0x000000000e007343 */ /* 0x00cfea0003c00000 */
.L_x_3365:
        /* <DEDUP_REMOVED lines=15> */
.L_x_3364:
[----:B------:R-:W-:Y:S01]  /*14d0*/  SHF.R.S32.HI R7, RZ, 0x1f, R18 ;  /* 0x0000001fff077819 */ /* 0x000fe20000011412 */
[----:B------:R-:W-:-:S03]  /*14e0*/  UMOV UR4, 0xffffffff ;  /* 0xffffffff00047882 */ /* 0x000fc60000000000 */
[----:B------:R-:W-:-:S04]  /*14f0*/  LEA.HI R0, R7, R18, RZ, 0x7 ;  /* 0x0000001207007211 */ /* 0x000fc800078f38ff */
[----:B------:R-:W-:Y:S01]  /*1500*/  SHF.R.S32.HI R13, RZ, 0x7, R0 ;  /* 0x00000007ff0d7819 */ /* 0x000fe20000011400 */
[----:B------:R-:W-:Y:S06]  /*1510*/  BRA.DIV UR4, `(.L_x_3366) ;  /* 0x000000ce04e47947 */ /* 0x000fec000b800000 */
[----:B------:R1:W3:Y:S02]  /*1520*/  SHFL.IDX PT, R14, R13, RZ, 0x1f ;  /* 0x00001fff0d0e7589 */ /* 0x0002e400000e0000 */
.L_x_3464:
[----:B------:R-:W-:Y:S02]  /*1530*/  SHF.L.U32 R2, RZ, 0x1f, RZ ;  /* 0x0000001fff027819 */ /* 0x000fe400000006ff */
[CC--:B------:R-:W-:Y:S02]  /*1540*/  LEA.HI R8, R7.reuse, R18.reuse, RZ, 0x5 ;  /* 0x0000001207087211 */ /* 0x0c0fe400078f28ff */
[----:B------:R-:W4:Y:S01]  /*1550*/  SYNCS.PHASECHK.TRANS64.TRYWAIT P0, [R17+URZ+0x26800], R2 ;  /* 0x02680002110075a7 */ /* 0x000f22000800017f */
[----:B------:R-:W-:Y:S01]  /*1560*/  LEA.HI R5, R7, R18, RZ, 0x4 ;  /* 0x0000001207057211 */ /* 0x000fe200078f20ff */
[----:B----4-:R-:W-:Y:S06]  /*1570*/  @P0 BRA `(.L_x_3367) ;  /* 0x0000000000080947 */ /* 0x010fec0003800000 */
[----:B------:R-:W4:Y:S02]  /*1580*/  SYNCS.PHASECHK.TRANS64.TRYWAIT P0, [R17+URZ+0x26800], R2 ;  /* 0x02680002110075a7 */ /* 0x000f24000800017f */
[----:B----4-:R-:W-:Y:S05]  /*1590*/  @!P0 BRA `(.L_x_3368) ;  /* 0x000000cc00e08947 */ /* 0x010fea0003800000 */
.L_x_3367:
[----:B------:R-:W5:Y:S04]  /*15a0*/  LDL R12, [R1+0x10] ;  /* 0x00001000010c7983 */ /* 0x000f680000100800 */
[----:B------:R-:W2:Y:S01]  /*15b0*/  LDL R11, [R1+0x30] ;  /* 0x00003000010b7983 */ /* 0x000ea20000100800 */
[----:B----4-:R-:W-:Y:S01]  /*15c0*/  SHF.R.S32.HI R2, RZ, 0x5, R8 ;  /* 0x00000005ff027819 */ /* 0x010fe20000011408 */
[----:B------:R-:W-:Y:S01]  /*15d0*/  IMAD.SHL.U32 R3, R18, 0x40, RZ ;  /* 0x0000004012037824 */ /* 0x000fe200078e00ff */
[----:B------:R-:W-:Y:S01]  /*15e0*/  SHF.R.S32.HI R6, RZ, 0x4, R5 ;  /* 0x00000004ff067819 */ /* 0x000fe20000011405 */
[----:B------:R-:W4:Y:S01]  /*15f0*/  LDL R15, [R1+0x2c] ;  /* 0x00002c00010f7983 */ /* 0x000f220000100800 */
[----:B------:R-:W-:Y:S01]  /*1600*/  ULDC UR4, c[0x0][0x74c] ;  /* 0x0001d30000047ab9 */ /* 0x000fe20000000800 */
[----:B------:R-:W-:Y:S01]  /*1610*/  IMAD.SHL.U32 R4, R2, 0x10, RZ ;  /* 0x0000001002047824 */ /* 0x000fe200078e00ff */
[----:B------:R-:W-:-:S02]  /*1620*/  LEA.HI R9, R5, R6, RZ, 0x1 ;  /* 0x0000000605097211 */ /* 0x000fc400078f08ff */
[----:B------:R-:W-:Y:S02]  /*1630*/  LOP3.LUT R3, R3, 0x1c0, RZ, 0xc0, !PT ;  /* 0x000001c003037812 */ /* 0x000fe400078ec0ff */
[----:B------:R-:W-:Y:S02]  /*1640*/  LOP3.LUT R9, R9, 0x7ffffe, RZ, 0xc0, !PT ;  /* 0x007ffffe09097812 */ /* 0x000fe400078ec0ff */
[----:B------:R-:W-:Y:S02]  /*1650*/  LEA.HI R2, R7, R18, RZ, 0x3 ;  /* 0x0000001207027211 */ /* 0x000fe400078f18ff */
[----:B------:R-:W-:Y:S01]  /*1660*/  LOP3.LUT R5, R3, 0x30, R4, 0xf8, !PT ;  /* 0x0000003003057812 */ /* 0x000fe200078ef804 */
[----:B------:R-:W-:Y:S01]  /*1670*/  IMAD.IADD R6, R6, 0x1, -R9 ;  /* 0x0000000106067824 */ /* 0x000fe200078e0a09 */
[----:B------:R-:W-:Y:S02]  /*1680*/  SHF.R.U32.HI R3, RZ, 0x3, R3 ;  /* 0x00000003ff037819 */ /* 0x000fe40000011603 */
[----:B------:R-:W-:Y:S01]  /*1690*/  LOP3.LUT R4, R5, 0x8, R2, 0xf8, !PT ;  /* 0x0000000805047812 */ /* 0x000fe200078ef802 */
[----:B------:R-:W-:Y:S01]  /*16a0*/  IMAD R6, R13, 0xc, R6 ;  /* 0x0000000c0d067824 */ /* 0x000fe200078e0206 */
[----:B---3--:R-:W-:-:S02]  /*16b0*/  LEA.HI R2, R14, R14, RZ, 0x1 ;  /* 0x0000000e0e027211 */ /* 0x008fc400078f08ff */
[----:B------:R-:W-:Y:S02]  /*16c0*/  LOP3.LUT R3, R4, R3, RZ, 0x3c, !PT ;  /* 0x0000000304037212 */ /* 0x000fe400078e3cff */
[----:B------:R-:W-:Y:S02]  /*16d0*/  LOP3.LUT R5, R2, 0xfffffffe, RZ, 0xc0, !PT ;  /* 0xfffffffe02057812 */ /* 0x000fe400078ec0ff */
[----:B------:R-:W-:Y:S02]  /*16e0*/  LEA R2, R6, R3, 0x9 ;  /* 0x0000000306027211 */ /* 0x000fe400078e48ff */
[----:B------:R-:W-:Y:S01]  /*16f0*/  LOP3.LUT R3, R0, 0xffffff80, RZ, 0xc0, !PT ;  /* 0xffffff8000037812 */ /* 0x000fe200078ec0ff */
[----:B------:R-:W-:-:S04]  /*1700*/  IMAD.IADD R5, R14, 0x1, -R5 ;  /* 0x000000010e057824 */ /* 0x000fc800078e0a05 */
[----:B------:R-:W-:-:S05]  /*1710*/  IMAD.IADD R6, R18, 0x1, -R3 ;  /* 0x0000000112067824 */ /* 0x000fca00078e0a03 */
[--C-:B------:R-:W-:Y:S01]  /*1720*/  SHF.R.S32.HI R14, RZ, 0x1f, R6.reuse ;  /* 0x0000001fff0e7819 */ /* 0x100fe20000011406 */
[----:B------:R3:W-:Y:S04]  /*1730*/  STL [R1+0x18], R2 ;  /* 0x0000180201007387 */ /* 0x0007e80000100800 */
[----:B------:R1:W-:Y:S01]  /*1740*/  STL [R1+0x20], R14 ;  /* 0x0000200e01007387 */ /* 0x0003e20000100800 */
[----:B---3--:R-:W-:-:S05]  /*1750*/  IMAD R2, R13, 0x300, R6 ;  /* 0x000003000d027824 */ /* 0x008fca00078e0206 */
[----:B------:R-:W-:Y:S01]  /*1760*/  SHF.L.U32 R2, R2, 0x2, RZ ;  /* 0x0000000202027819 */ /* 0x000fe200000006ff */
        /* <DEDUP_REMOVED lines=34> */
[----:B------:R-:W-:Y:S01]  /*1990*/  IMAD R2, R2, 0x4, R17 ;  /* 0x0000000402027824 */ /* 0x000fe200078e0211 */
[----:B-----5:R-:W-:-:S04]  /*19a0*/  IADD3 R10, -R12, 0x7f, R236 ;  /* 0x0000007f0c0a7810 */ /* 0x020fc80007ffe1ec */
[----:B--2---:R-:W-:-:S05]  /*19b0*/  LEA R10, R11, R10, 0x7 ;  /* 0x0000000a0b0a7211 */ /* 0x004fca00078e38ff */
[----:B------:R-:W-:-:S04]  /*19c0*/  VIADD R10, R10, -UR4 ;  /* 0x800000040a0a7c36 */ /* 0x000fc80008000000 */
[----:B------:R-:W-:-:S05]  /*19d0*/  IMAD.HI R10, R10, 0x2aaaaaab, RZ ;  /* 0x2aaaaaab0a0a7827 */ /* 0x000fca00078e02ff */
[----:B------:R-:W-:-:S04]  /*19e0*/  SHF.R.U32.HI R9, RZ, 0x1f, R10 ;  /* 0x0000001fff097819 */ /* 0x000fc8000001160a */
[----:B------:R-:W-:Y:S02]  /*19f0*/  LEA.HI.SX32 R9, R10, R9, 0x1c ;  /* 0x000000090a097211 */ /* 0x000fe400078fe2ff */
[----:B------:R-:W-:Y:S02]  /*1a00*/  LEA.HI R10, R14, R6, RZ, 0x2 ;  /* 0x000000060e0a7211 */ /* 0x000fe400078f10ff */
[----:B----4-:R-:W-:-:S03]  /*1a10*/  VIADDMNMX R237, R9, 0x1, R15, PT ;  /* 0x0000000109ed7846 */ /* 0x010fc6000380010f */
[----:B------:R1:W-:Y:S01]  /*1a20*/  STL [R1+0x14], R10 ;  /* 0x0000140a01007387 */ /* 0x0003e20000100800 */
[----:B------:R-:W-:Y:S02]  /*1a30*/  ISETP.GE.AND P0, PT, R16, R237, PT ;  /* 0x000000ed1000720c */ /* 0x000fe40003f06270 */
[----:B------:R-:W-:-:S05]  /*1a40*/  LOP3.LUT R3, R10, 0xfffffffc, RZ, 0xc0, !PT ;  /* 0xfffffffc0a037812 */ /* 0x000fca00078ec0ff */
[----:B------:R-:W-:-:S06]  /*1a50*/  IMAD.IADD R3, R6, 0x1, -R3 ;  /* 0x0000000106037824 */ /* 0x000fcc00078e0a03 */
[----:B-1----:R-:W-:Y:S05]  /*1a60*/  @P0 BRA `(.L_x_3369) ;  /* 0x0000004000e80947 */ /* 0x002fea0003800000 */
        /* <DEDUP_REMOVED lines=12> */
[----:B------:R-:W-:Y:S02]  /*1b30*/  IADD3 R22, R13, -R6, RZ ;  /* 0x800000060d167210 */ /* 0x000fe40007ffe0ff */
[----:B------:R-:W-:Y:S02]  /*1b40*/  CS2R R144, SRZ ;  /* 0x0000000000907805 */ /* 0x000fe4000001ff00 */
        /* <DEDUP_REMOVED lines=8> */
[----:B------:R-:W-:Y:S01]  /*1bd0*/  LOP3.LUT R9, R6, 0xfffffffc, RZ, 0xc0, !PT ;  /* 0xfffffffc06097812 */ /* 0x000fe200078ec0ff */
[C---:B------:R-:W-:Y:S01]  /*1be0*/  VIADD R8, R11.reuse, 0x8 ;  /* 0x000000080b087836 */ /* 0x040fe20000000000 */
[--C-:B------:R-:W-:Y:S01]  /*1bf0*/  SHF.R.S32.HI R14, RZ, 0x2, R10.reuse ;  /* 0x00000002ff0e7819 */ /* 0x100fe2000001140a */
[----:B------:R-:W-:Y:S01]  /*1c00*/  VIADD R15, R11, 0x10 ;  /* 0x000000100b0f7836 */ /* 0x000fe20000000000 */
        /* <DEDUP_REMOVED lines=18> */
[----:B------:R-:W-:Y:S01]  /*1d30*/  IADD3 R23, R23, R21, -R14 ;  /* 0x0000001517177210 */ /* 0x000fe20007ffe80e */
[----:B------:R-:W-:Y:S01]  /*1d40*/  IMAD.HI R20, R19, 0x2aaaaaab, RZ ;  /* 0x2aaaaaab13147827 */ /* 0x000fe200078e02ff */
[----:B------:R-:W-:Y:S02]  /*1d50*/  LOP3.LUT R4, R4, 0xfffffffe, RZ, 0xc0, !PT ;  /* 0xfffffffe04047812 */ /* 0x000fe400078ec0ff */
[----:B------:R-:W-:Y:S02]  /*1d60*/  CS2R R122, SRZ ;  /* 0x00000000007a7805 */ /* 0x000fe4000001ff00 */
[----:B------:R-:W-:Y:S02]  /*1d70*/  SHF.R.U32.HI R7, RZ, 0x1, R6 ;  /* 0x00000001ff077819 */ /* 0x000fe40000011606 */
[----:B------:R-:W-:Y:S02]  /*1d80*/  CS2R R120, SRZ ;  /* 0x0000000000787805 */ /* 0x000fe4000001ff00 */
[----:B------:R-:W-:-:S02]  /*1d90*/  SHF.R.U32.HI R14, RZ, 0x1, R13 ;  /* 0x00000001ff0e7819 */ /* 0x000fc4000001160d */
[----:B------:R-:W-:Y:S02]  /*1da0*/  CS2R R182, SRZ ;  /* 0x0000000000b67805 */ /* 0x000fe4000001ff00 */
[----:B------:R-:W-:Y:S02]  /*1db0*/  SHF.R.U32.HI R21, RZ, 0x1, R20 ;  /* 0x00000001ff157819 */ /* 0x000fe40000011614 */
[----:B------:R-:W-:Y:S02]  /*1dc0*/  CS2R R180, SRZ ;  /* 0x0000000000b47805 */ /* 0x000fe4000001ff00 */
[----:B------:R-:W-:Y:S02]  /*1dd0*/  IADD3 R4, R11, -R4, RZ ;  /* 0x800000040b047210 */ /* 0x000fe40007ffe0ff */
[----:B------:R-:W-:Y:S02]  /*1de0*/  CS2R R178, SRZ ;  /* 0x0000000000b27805 */ /* 0x000fe4000001ff00 */
[----:B------:R-:W-:-:S02]  /*1df0*/  LEA.HI R7, R6, R7, RZ, 0x1 ;  /* 0x0000000706077211 */ /* 0x000fc400078f08ff */
[----:B------:R-:W-:Y:S02]  /*1e00*/  CS2R R176, SRZ ;  /* 0x0000000000b07805 */ /* 0x000fe4000001ff00 */
[----:B------:R-:W-:Y:S02]  /*1e10*/  LEA.HI R13, R13, R14, RZ, 0x1 ;  /* 0x0000000e0d0d7211 */ /* 0x000fe400078f08ff */
[----:B------:R-:W-:Y:S02]  /*1e20*/  CS2R R174, SRZ ;  /* 0x0000000000ae7805 */ /* 0x000fe4000001ff00 */
[----:B------:R-:W-:Y:S01]  /*1e30*/  LOP3.LUT R11, R10, 0xfffffffe, RZ, 0xc0, !PT ;  /* 0xfffffffe0a0b7812 */ /* 0x000fe200078ec0ff */
[----:B------:R-:W-:Y:S01]  /*1e40*/  IMAD R7, R7, -0xc, R0 ;  /* 0xfffffff407077824 */ /* 0x000fe200078e0200 */
[----:B------:R-:W-:Y:S01]  /*1e50*/  LEA.HI R20, R20, R21, RZ, 0x1 ;  /* 0x0000001514147211 */ /* 0x000fe200078f08ff */
[----:B------:R-:W-:Y:S01]  /*1e60*/  IMAD R12, R13, -0xc, R12 ;  /* 0xfffffff40d0c7824 */ /* 0x000fe200078e020c */
[----:B------:R-:W-:Y:S01]  /*1e70*/  LOP3.LUT R18, R18, 0xfffffffe, RZ, 0xc0, !PT ;  /* 0xfffffffe12127812 */ /* 0x000fe200078ec0ff */
[----:B------:R-:W-:Y:S01]  /*1e80*/  IMAD.IADD R11, R8, 0x1, -R11 ;  /* 0x00000001080b7824 */ /* 0x000fe200078e0a0b */
[----:B------:R-:W-:Y:S01]  /*1e90*/  CS2R R172, SRZ ;  /* 0x0000000000ac7805 */ /* 0x000fe2000001ff00 */
[----:B------:R-:W-:Y:S01]  /*1ea0*/  IMAD R19, R20, -0xc, R19 ;  /* 0xfffffff414137824 */ /* 0x000fe200078e0213 */
[----:B------:R-:W-:Y:S01]  /*1eb0*/  CS2R R170, SRZ ;  /* 0x0000000000aa7805 */ /* 0x000fe2000001ff00 */
[----:B------:R-:W-:Y:S01]  /*1ec0*/  IMAD.IADD R18, R15, 0x1, -R18 ;  /* 0x000000010f127824 */ /* 0x000fe200078e0a12 */
[----:B------:R-:W-:Y:S01]  /*1ed0*/  LEA R0, R12, R11, 0x3 ;  /* 0x0000000b0c007211 */ /* 0x000fe200078e18ff */
[----:B------:R-:W-:Y:S01]  /*1ee0*/  IMAD R4, R7, 0x8, R4 ;  /* 0x0000000807047824 */ /* 0x000fe200078e0204 */
[----:B------:R-:W-:Y:S01]  /*1ef0*/  CS2R R168, SRZ ;  /* 0x0000000000a87805 */ /* 0x000fe2000001ff00 */
[----:B------:R-:W-:Y:S01]  /*1f00*/  IMAD R6, R19, 0x8, R18 ;  /* 0x0000000813067824 */ /* 0x000fe200078e0212 */
[----:B------:R-:W-:Y:S01]  /*1f10*/  CS2R R166, SRZ ;  /* 0x0000000000a67805 */ /* 0x000fe2000001ff00 */
[----:B------:R-:W-:Y:S01]  /*1f20*/  IMAD R8, R22, -0x40, R23 ;  /* 0xffffffc016087824 */ /* 0x000fe200078e0217 */
[----:B------:R1:W-:Y:S01]  /*1f30*/  STL [R1+0x8], R4 ;  /* 0x0000080401007387 */ /* 0x0003e20000100800 */
[----:B------:R-:W-:-:S02]  /*1f40*/  CS2R R164, SRZ ;  /* 0x0000000000a47805 */ /* 0x000fc4000001ff00 */
[----:B------:R-:W-:Y:S02]  /*1f50*/  CS2R R162, SRZ ;  /* 0x0000000000a27805 */ /* 0x000fe4000001ff00 */
[----:B------:R-:W-:Y:S01]  /*1f60*/  CS2R R160, SRZ ;  /* 0x0000000000a07805 */ /* 0x000fe2000001ff00 */
[----:B------:R2:W-:Y:S01]  /*1f70*/  STL [R1+0x4], R0 ;  /* 0x0000040001007387 */ /* 0x0005e20000100800 */
[----:B------:R-:W-:Y:S02]  /*1f80*/  CS2R R158, SRZ ;  /* 0x00000000009e7805 */ /* 0x000fe4000001ff00 */
[----:B------:R-:W-:Y:S02]  /*1f90*/  CS2R R156, SRZ ;  /* 0x00000000009c7805 */ /* 0x000fe4000001ff00 */
[----:B------:R-:W-:Y:S01]  /*1fa0*/  CS2R R154, SRZ ;  /* 0x00000000009a7805 */ /* 0x000fe2000001ff00 */
[----:B------:R3:W-:Y:S01]  /*1fb0*/  STL [R1], R6 ;  /* 0x0000000601007387 */ /* 0x0007e20000100800 */
[----:B------:R-:W-:Y:S01]  /*1fc0*/  CS2R R152, SRZ ;  /* 0x0000000000987805 */ /* 0x000fe2000001ff00 */
[----:B-1----:R-:W-:-:S02]  /*1fd0*/  IMAD.MOV.U32 R4, RZ, RZ, RZ ;  /* 0x000000ffff047224 */ /* 0x002fc400078e00ff */
[----:B--2---:R-:W-:-:S07]  /*1fe0*/  IMAD.MOV.U32 R0, RZ, RZ, RZ ;  /* 0x000000ffff007224 */ /* 0x004fce00078e00ff */
.L_x_3380:
[----:B-1-3--:R-:W2:Y:S02]  /*1ff0*/  LDL R6, [R1+0xc] ;  /* 0x00000c0001067983 */ /* 0x00aea40000100800 */
[----:B--2---:R-:W-:-:S04]  /*2000*/  LOP3.LUT R6, R6, 0x1, RZ, 0xfc, !PT ;  /* 0x0000000106067812 */ /* 0x004fc800078efcff */
[----:B------:R-:W-:-:S13]  /*2010*/  ISETP.NE.AND P0, PT, R6, 0x3, PT ;  /* 0x000000030600780c */ /* 0x000fda0003f05270 */
[----:B------:R-:W-:Y:S05]  /*2020*/  @!P0 BRA `(.L_x_3370) ;  /* 0x0000000000048947 */ /* 0x000fea0003800000 */
[----:B------:R-:W-:Y:S01]  /*2030*/  BPT.TRAP 0x1 ;  /* 0x000000040000795c */ /* 0x000fe20000300000 */
.L_x_3370:
[----:B------:R-:W-:Y:S02]  /*2040*/  LEA R6, R0, R17, 0x3 ;  /* 0x0000001100067211 */ /* 0x000fe400078e18ff */
[----:B------:R-:W-:-:S04]  /*2050*/  SHF.L.U32 R19, R4, 0x1f, RZ ;  /* 0x0000001f04137819 */ /* 0x000fc800000006ff */
[----:B------:R1:W2:Y:S01]  /*2060*/  SYNCS.PHASECHK.TRANS64.TRYWAIT P1, [R6+URZ+0x26810], R19 ;  /* 0x02681013060075a7 */ /* 0x0002a2000802017f */
[----:B------:R-:W-:Y:S05]  /*2070*/  @!P0 BRA `(.L_x_3371) ;  /* 0x0000000000048947 */ /* 0x000fea0003800000 */
[----:B------:R-:W-:Y:S01]  /*2080*/  BPT.TRAP 0x1 ;  /* 0x000000040000795c */ /* 0x000fe20000300000 */
.L_x_3371:
[----:B------:R-:W-:-:S05]  /*2090*/  VIADD R7, R17, 0xe000 ;  /* 0x0000e00011077836 */ /* 0x000fca0000000000 */
[----:B------:R-:W-:-:S04]  /*20a0*/  SHF.R.U32.HI R7, RZ, 0x4, R7 ;  /* 0x00000004ff077819 */ /* 0x000fc80000011607 */
[----:B------:R-:W-:Y:S01]  /*20b0*/  LOP3.LUT R7, R7, 0x3fff, RZ, 0xc0, !PT ;  /* 0x00003fff07077812 */ /* 0x000fe200078ec0ff */
[----:B--2---:R-:W-:Y:S06]  /*20c0*/  @P1 BRA `(.L_x_3372) ;  /* 0x0000000000081947 */ /* 0x004fec0003800000 */
[----:B------:R-:W2:Y:S02]  /*20d0*/  SYNCS.PHASECHK.TRANS64.TRYWAIT P1, [R6+URZ+0x26810], R19 ;  /* 0x02681013060075a7 */ /* 0x000ea4000802017f */
[----:B--2---:R-:W-:Y:S05]  /*20e0*/  @!P1 BRA `(.L_x_3373) ;  /* 0x000000c400209947 */ /* 0x004fea0003800000 */
.L_x_3372:
[----:B------:R-:W-:Y:S05]  /*20f0*/  WARPSYNC.ALL ;  /* 0x0000000000007948 */ /* 0x000fea0003800000 */
[----:B------:R-:W-:Y:S01]  /*2100*/  LOP3.LUT R11, R7, 0x10000, RZ, 0xfc, !PT ;  /* 0x00010000070b7812 */ /* 0x000fe200078efcff */
[----:B------:R-:W-:Y:S01]  /*2110*/  IMAD R10, R5, 0x2000, R17 ;  /* 0x00002000050a7824 */ /* 0x000fe200078e0211 */
[----:B------:R-:W3:Y:S04]  /*2120*/  LDL R14, [R1+0x8] ;  /* 0x00000800010e7983 */ /* 0x000ee80000100800 */
[----:B------:R-:W-:Y:S01]  /*2130*/  R2UR UR9, R10 ;  /* 0x000000000a0972ca */ /* 0x000fe200000e0000 */
[----:B------:R-:W-:Y:S01]  /*2140*/  IMAD R11, R0, 0x300, R11 ;  /* 0x00000300000b7824 */ /* 0x000fe200078e020b */
[----:B------:R-:W4:Y:S04]  /*2150*/  LDL R13, [R1] ;  /* 0x00000000010d7983 */ /* 0x000f280000100800 */
[----:B------:R-:W-:Y:S01]  /*2160*/  R2UR UR8, R11 ;  /* 0x000000000b0872ca */ /* 0x000fe200000e0000 */
[----:B------:R-:W5:Y:S06]  /*2170*/  LDL R12, [R1+0x4] ;  /* 0x00000400010c7983 */ /* 0x000f6c0000100800 */
        /* <DEDUP_REMOVED lines=30> */
[C---:B---3--:R-:W-:Y:S01]  /*2360*/  IMAD R10, R0.reuse, 0x80, R14 ;  /* 0x00000080000a7824 */ /* 0x048fe200078e020e */
[C---:B-----5:R-:W-:Y:S01]  /*2370*/  LEA R12, R0.reuse, R12, 0x7 ;  /* 0x0000000c000c7211 */ /* 0x060fe200078e38ff */
[----:B----4-:R-:W-:Y:S02]  /*2380*/  IMAD R14, R0, 0x80, R13 ;  /* 0x00000080000e7824 */ /* 0x010fe400078e020d */
[C---:B------:R-:W-:Y:S02]  /*2390*/  IMAD R10, R3.reuse, 0x2, R10 ;  /* 0x00000002030a7824 */ /* 0x040fe400078e020a */
[C---:B------:R-:W-:Y:S01]  /*23a0*/  IMAD R18, R3.reuse, 0x2, R12 ;  /* 0x0000000203127824 */ /* 0x040fe200078e020c */
[----:B------:R-:W-:Y:S01]  /*23b0*/  LEA R20, R3, R14, 0x1 ;  /* 0x0000000e03147211 */ /* 0x000fe200078e08ff */
[--C-:B------:R-:W-:Y:S02]  /*23c0*/  IMAD R14, R10, 0x4, R17.reuse ;  /* 0x000000040a0e7824 */ /* 0x100fe400078e0211 */
[----:B------:R-:W-:-:S02]  /*23d0*/  IMAD R12, R18, 0x4, R17 ;  /* 0x00000004120c7824 */ /* 0x000fc400078e0211 */
[----:B------:R-:W-:Y:S01]  /*23e0*/  IMAD R15, R20, 0x4, R17 ;  /* 0x00000004140f7824 */ /* 0x000fe200078e0211 */
[----:B------:R-:W-:-:S05]  /*23f0*/  IADD3 R13, R17, 0x1a000, RZ ;  /* 0x0001a000110d7810 */ /* 0x000fca0007ffe0ff */
[--C-:B------:R-:W-:Y:S02]  /*2400*/  IMAD R184, R10, 0x4, R13.reuse ;  /* 0x000000040ab87824 */ /* 0x100fe400078e020d */
[--C-:B------:R-:W-:Y:S02]  /*2410*/  IMAD R11, R18, 0x4, R13.reuse ;  /* 0x00000004120b7824 */ /* 0x100fe400078e020d */
[----:B------:R-:W-:Y:S01]  /*2420*/  IMAD R13, R20, 0x4, R13 ;  /* 0x00000004140d7824 */ /* 0x000fe200078e020d */
[----:B------:R-:W-:Y:S02]  /*2430*/  WARPGROUP.DEPBAR.LE gsb0, 0x0 ;  /* 0x00008000000079c5 */ /* 0x000fe40000010000 */
[----:B------:R-:W3:Y:S04]  /*2440*/  LDS R14, [R14+0x1a000] ;  /* 0x01a000000e0e7984 */ /* 0x000ee80000000800 */
[----:B------:R-:W4:Y:S04]  /*2450*/  LDS R12, [R12+0x1a000] ;  /* 0x01a000000c0c7984 */ /* 0x000f280000000800 */
[----:B------:R-:W1:Y:S01]  /*2460*/  LDS R15, [R15+0x1a000] ;  /* 0x01a000000f0f7984 */ /* 0x000e620000000800 */
[----:B------:R-:W-:Y:S05]  /*2470*/  @!P0 BRA `(.L_x_3374) ;  /* 0x0000000000048947 */ /* 0x000fea0003800000 */
[----:B------:R-:W-:Y:S01]  /*2480*/  BPT.TRAP 0x1 ;  /* 0x000000040000795c */ /* 0x000fe20000300000 */
.L_x_3374:
[----:B------:R1:W1:Y:S01]  /*2490*/  SYNCS.PHASECHK.TRANS64.TRYWAIT P1, [R6+URZ+0x26830], R19 ;  /* 0x02683013060075a7 */ /* 0x000262000802017f */
[----:B------:R-:W-:Y:S05]  /*24a0*/  @!P0 BRA `(.L_x_3375) ;  /* 0x0000000000048947 */ /* 0x000fea0003800000 */
[----:B------:R-:W-:Y:S01]  /*24b0*/  BPT.TRAP 0x1 ;  /* 0x000000040000795c */ /* 0x000fe20000300000 */
.L_x_3375:
[----:B------:R-:W-:-:S04]  /*24c0*/  IADD3 R10, R17, 0x14000, RZ ;  /* 0x00014000110a7810 */ /* 0x000fc80007ffe0ff */
[----:B------:R-:W-:-:S04]  /*24d0*/  SHF.R.U32.HI R10, RZ, 0x4, R10 ;  /* 0x00000004ff0a7819 */ /* 0x000fc8000001160a */
[----:B------:R-:W-:-:S04]  /*24e0*/  LOP3.LUT R10, R10, 0x3fff, RZ, 0xc0, !PT ;  /* 0x00003fff0a0a7812 */ /* 0x000fc800078ec0ff */
[----:B------:R-:W-:Y:S01]  /*24f0*/  LOP3.LUT R21, R10, 0x10000, RZ, 0xfc, !PT ;  /* 0x000100000a157812 */ /* 0x000fe200078efcff */
[----:B-1----:R-:W-:Y:S06]  /*2500*/  @P1 BRA `(.L_x_3376) ;  /* 0x0000000000081947 */ /* 0x002fec0003800000 */
[----:B------:R-:W1:Y:S02]  /*2510*/  SYNCS.PHASECHK.TRANS64.TRYWAIT P1, [R6+URZ+0x26830], R19 ;  /* 0x02683013060075a7 */ /* 0x000e64000802017f */
[----:B-1----:R-:W-:Y:S05]  /*2520*/  @!P1 BRA `(.L_x_3377) ;  /* 0x000000c000249947 */ /* 0x002fea0003800000 */
.L_x_3376:
        /* <DEDUP_REMOVED lines=11> */
[----:B---3--:R-:W1:Y:S01]  /*25e0*/  SHFL.IDX PT, R227, R14, R9, 0x1f ;  /* 0x00001f090ee37589 */ /* 0x008e6200000e0000 */
[----:B------:R-:W-:Y:S01]  /*25f0*/  ULOP3.LUT UR9, UR9, 0x10000, URZ, 0xfc, !UPT ;  /* 0x0001000009097892 */ /* 0x000fe2000f8efc3f */
[----:B------:R-:W-:Y:S01]  /*2600*/  FMUL.FTZ R22, R77, UR10 ;  /* 0x0000000a4d167c20 */ /* 0x000fe20008410000 */
[----:B------:R-:W-:Y:S01]  /*2610*/  FMUL.FTZ R77, R84, UR10 ;  /* 0x0000000a544d7c20 */ /* 0x000fe20008410000 */
[----:B------:R-:W-:Y:S01]  /*2620*/  FMUL.FTZ R84, R91, UR10 ;  /* 0x0000000a5b547c20 */ /* 0x000fe20008410000 */
[----:B------:R-:W-:Y:S01]  /*2630*/  FMUL.FTZ R91, R98, UR10 ;  /* 0x0000000a625b7c20 */ /* 0x000fe20008410000 */
[----:B------:R-:W-:Y:S01]  /*2640*/  FMUL.FTZ R23, R78, UR10 ;  /* 0x0000000a4e177c20 */ /* 0x000fe20008410000 */
[----:B------:R-:W-:Y:S01]  /*2650*/  IMAD R98, R16, -0x60, R236 ;  /* 0xffffffa010627824 */ /* 0x000fe200078e02ec */
        /* <DEDUP_REMOVED lines=10> */
[----:B------:R-:W-:-:S02]  /*2700*/  IMAD R99, R3, -0x2, R98 ;  /* 0xfffffffe03637824 */ /* 0x000fc400078e0262 */
[----:B------:R-:W-:Y:S01]  /*2710*/  FMUL.FTZ R235, R73, UR10 ;  /* 0x0000000a49eb7c20 */ /* 0x000fe20008410000 */
[----:B------:R-:W-:Y:S01]  /*2720*/  FMUL.FTZ R18, R72, UR10 ;  /* 0x0000000a48127c20 */ /* 0x000fe20008410000 */
[----:B------:R-:W-:Y:S01]  /*2730*/  FMUL.FTZ R73, R80, UR10 ;  /* 0x0000000a50497c20 */ /* 0x000fe20008410000 */
[----:B------:R-:W-:Y:S02]  /*2740*/  IMAD.IADD R99, R99, 0x1, -R8 ;  /* 0x0000000163637824 */ /* 0x000fe400078e0a08 */
[----:B------:R-:W-:Y:S01]  /*2750*/  FMUL.FTZ R20, R75, UR10 ;  /* 0x0000000a4b147c20 */ /* 0x000fe20008410000 */
[----:B--2---:R-:W-:Y:S01]  /*2760*/  FMUL.FTZ R19, R74, UR10 ;  /* 0x0000000a4a137c20 */ /* 0x004fe20008410000 */
[----:B------:R-:W-:Y:S01]  /*2770*/  FMUL.FTZ R75, R82, UR10 ;  /* 0x0000000a524b7c20 */ /* 0x000fe20008410000 */
[C---:B------:R-:W-:Y:S01]  /*2780*/  VIADD R222, R99.reuse, 0x8 ;  /* 0x0000000863de7836 */ /* 0x040fe20000000000 */
[----:B------:R-:W-:Y:S01]  /*2790*/  SEL R208, R99, 0x60, P2 ;  /* 0x0000006063d07807 */ /* 0x000fe20001000000 */
        /* <DEDUP_REMOVED lines=11> */
[----:B------:R-:W-:Y:S01]  /*2850*/  ISETP.GT.AND P6, PT, R208, RZ, PT ;  /* 0x000000ffd000720c */ /* 0x000fe20003fc4270 */
[----:B------:R-:W-:Y:S01]  /*2860*/  FMUL.FTZ R21, R76, UR10 ;  /* 0x0000000a4c157c20 */ /* 0x000fe20008410000 */
[C---:B------:R-:W-:Y:S01]  /*2870*/  ISETP.GT.AND P4, PT, R208.reuse, 0x10, PT ;  /* 0x00000010d000780c */ /* 0x040fe20003f84270 */
[----:B------:R-:W-:Y:S01]  /*2880*/  FMUL.FTZ R76, R83, UR10 ;  /* 0x0000000a534c7c20 */ /* 0x000fe20008410000 */
[----:B------:R-:W-:Y:S01]  /*2890*/  ISETP.GT.AND P5, PT, R208, 0x1, PT ;  /* 0x00000001d000780c */ /* 0x000fe20003fa4270 */
[----:B------:R-:W-:Y:S01]  /*28a0*/  FMUL.FTZ R81, R88, UR10 ;  /* 0x0000000a58517c20 */ /* 0x000fe20008410000 */
[----:B------:R-:W-:Y:S01]  /*28b0*/  FMUL.FTZ R83, R90, UR10 ;  /* 0x0000000a5a537c20 */ /* 0x000fe20008410000 */
[----:B------:R-:W5:Y:S01]  /*28c0*/  MUFU.TANH R235, R235 ;  /* 0x000000eb00eb7308 */ /* 0x000f620000002400 */
[----:B--2---:R-:W-:Y:S01]  /*28d0*/  FSEL R210, R18, -INF , !P6 ;  /* 0xff80000012d27808 */ /* 0x004fe20007000000 */
[----:B------:R-:W-:Y:S01]  /*28e0*/  FMUL.FTZ R191, R110, UR10 ;  /* 0x0000000a6ebf7c20 */ /* 0x000fe20008410000 */
[----:B------:R-:W-:Y:S01]  /*28f0*/  ISETP.GT.AND P6, PT, R208, 0x11, PT ;  /* 0x00000011d000780c */ /* 0x000fe20003fc4270 */
[----:B------:R-:W-:Y:S01]  /*2900*/  FMUL.FTZ R88, R95, UR10 ;  /* 0x0000000a5f587c20 */ /* 0x000fe20008410000 */
[----:B------:R-:W-:Y:S01]  /*2910*/  SEL R222, R222, 0x60, P1 ;  /* 0x00000060dede7807 */ /* 0x000fe20000800000 */
[----:B------:R-:W-:Y:S01]  /*2920*/  FMUL.FTZ R90, R97, UR10 ;  /* 0x0000000a615a7c20 */ /* 0x000fe20008410000 */
[----:B------:R-:W-:Y:S01]  /*2930*/  FMUL.FTZ R193, R109, UR10 ;  /* 0x0000000a6dc17c20 */ /* 0x000fe20008410000 */
[----:B------:R-:W2:Y:S01]  /*2940*/  MUFU.TANH R74, R74 ;  /* 0x0000004a004a7308 */ /* 0x000ea20000002400 */
[----:B---3--:R-:W-:Y:S01]  /*2950*/  FSEL R188, R73, -INF , !P4 ;  /* 0xff80000049bc7808 */ /* 0x008fe20006000000 */
[----:B------:R-:W-:Y:S01]  /*2960*/  FMUL.FTZ R89, R96, UR10 ;  /* 0x0000000a60597c20 */ /* 0x000fe20008410000 */
[----:B------:R-:W-:Y:S01]  /*2970*/  ISETP.GT.AND P4, PT, R208, 0x21, PT ;  /* 0x00000021d000780c */ /* 0x000fe20003f84270 */
[----:B------:R-:W-:Y:S01]  /*2980*/  FMUL.FTZ R96, R103, UR10 ;  /* 0x0000000a67607c20 */ /* 0x000fe20008410000 */
[----:B------:R-:W-:Y:S01]  /*2990*/  FMUL.FTZ R95, R102, UR10 ;  /* 0x0000000a665f7c20 */ /* 0x000fe20008410000 */
[----:B------:R-:W-:Y:S01]  /*29a0*/  FMUL.FTZ R103, R108, UR10 ;  /* 0x0000000a6c677c20 */ /* 0x000fe20008410000 */
[----:B------:R-:W-:Y:S01]  /*29b0*/  FMUL.FTZ R215, R114, UR10 ;  /* 0x0000000a72d77c20 */ /* 0x000fe20008410000 */
[----:B------:R-:W3:Y:S01]  /*29c0*/  MUFU.TANH R82, R82 ;  /* 0x0000005200527308 */ /* 0x000ee20000002400 */
[----:B-----5:R-:W-:Y:S01]  /*29d0*/  FSEL R220, R235, -INF , !P5 ;  /* 0xff800000ebdc7808 */ /* 0x020fe20006800000 */
[----:B------:R-:W-:Y:S01]  /*29e0*/  VIADD R114, R9, 0x4 ;  /* 0x0000000409727836 */ /* 0x000fe20000000000 */
[----:B------:R-:W-:Y:S01]  /*29f0*/  ISETP.GT.AND P5, PT, R208, 0x18, PT ;  /* 0x00000018d000780c */ /* 0x000fe20003fa4270 */
[----:B------:R-:W-:Y:S01]  /*2a00*/  FMUL.FTZ R97, R104, UR10 ;  /* 0x0000000a68617c20 */ /* 0x000fe20008410000 */
[----:B------:R-:W-:Y:S01]  /*2a10*/  FMUL.FTZ R98, R105, UR10 ;  /* 0x0000000a69627c20 */ /* 0x000fe20008410000 */
[----:B------:R-:W-:Y:S01]  /*2a20*/  ISETP.GT.AND P2, PT, R208, 0x9, PT ;  /* 0x00000009d000780c */ /* 0x000fe20003f44270 */
[----:B------:R-:W-:Y:S01]  /*2a30*/  FMUL.FTZ R194, R106, UR10 ;  /* 0x0000000a6ac27c20 */ /* 0x000fe20008410000 */
[----:B------:R-:W-:Y:S01]  /*2a40*/  MUFU.TANH R77, R77 ;  /* 0x0000004d004d7308 */ /* 0x000fe20000002400 */
[----:B--2---:R-:W-:Y:S01]  /*2a50*/  FSEL R187, R74, -INF , !P6 ;  /* 0xff8000004abb7808 */ /* 0x004fe20007000000 */
[----:B------:R-:W-:Y:S01]  /*2a60*/  FMUL.FTZ R195, R107, UR10 ;  /* 0x0000000a6bc37c20 */ /* 0x000fe20008410000 */
[----:B------:R-:W-:Y:S01]  /*2a70*/  ISETP.GT.AND P6, PT, R208, 0x28, PT ;  /* 0x00000028d000780c */ /* 0x000fe20003fc4270 */
[----:B------:R-:W-:Y:S01]  /*2a80*/  FMUL.FTZ R102, R112, UR10 ;  /* 0x0000000a70667c20 */ /* 0x000fe20008410000 */
[C---:B------:R-:W-:Y:S01]  /*2a90*/  ISETP.GT.AND P3, PT, R208.reuse, 0x8, PT ;  /* 0x00000008d000780c */ /* 0x040fe20003f64270 */
[----:B------:R-:W-:Y:S01]  /*2aa0*/  FMUL.FTZ R192, R111, UR10 ;  /* 0x0000000a6fc07c20 */ /* 0x000fe20008410000 */
[----:B------:R-:W-:Y:S01]  /*2ab0*/  ISETP.GT.AND P1, PT, R208, 0x40, PT ;  /* 0x00000040d000780c */ /* 0x000fe20003f24270 */
[----:B------:R-:W2:Y:S01]  /*2ac0*/  MUFU.TANH R85, R85 ;  /* 0x0000005500557308 */ /* 0x000ea20000002400 */
[----:B---3--:R-:W-:Y:S01]  /*2ad0*/  FSEL R199, R82, -INF , !P4 ;  /* 0xff80000052c77808 */ /* 0x008fe20006000000 */
[----:B------:R-:W-:Y:S01]  /*2ae0*/  FMUL.FTZ R113, R113, UR10 ;  /* 0x0000000a71717c20 */ /* 0x000fe20008410000 */
[----:B------:R-:W-:Y:S01]  /*2af0*/  ISETP.GT.AND P4, PT, R208, 0x38, PT ;  /* 0x00000038d000780c */ /* 0x000fe20003f84270 */
[----:B------:R-:W3:Y:S01]  /*2b00*/  SHFL.IDX PT, R218, R14, R114, 0x1f ;  /* 0x00001f720eda7589 */ /* 0x000ee200000e0000 */
[----:B------:R-:W-:Y:S01]  /*2b10*/  FMUL.FTZ R224, R119, UR10 ;  /* 0x0000000a77e07c20 */ /* 0x000fe20008410000 */
[----:B------:R-:W-:Y:S01]  /*2b20*/  IADD3 R119, R9, 0x18, RZ ;  /* 0x0000001809777810 */ /* 0x000fe20007ffe0ff */
[----:B------:R-:W-:Y:S01]  /*2b30*/  IMAD R10, R0, 0x300, R10 ;  /* 0x00000300000a7824 */ /* 0x000fe200078e020a */
[----:B------:R-:W5:Y:S03]  /*2b40*/  MUFU.TANH R93, R93 ;  /* 0x0000005d005d7308 */ /* 0x000f660000002400 */
[----:B------:R-:W4:Y:S05]  /*2b50*/  SHFL.IDX PT, R225, R14, R119, 0x1f ;  /* 0x00001f770ee17589 */ /* 0x000f2a00000e0000 */
[----:B------:R-:W-:Y:S01]  /*2b60*/  MUFU.TANH R86, R86 ;  /* 0x0000005600567308 */ /* 0x000fe20000002400 */
[----:B--2---:R-:W-:-:S02]  /*2b70*/  FSEL R110, R85, -INF , !P6 ;  /* 0xff800000556e7808 */ /* 0x004fc40007000000 */
[----:B------:R-:W-:-:S05]  /*2b80*/  ISETP.GT.AND P6, PT, R208, 0x39, PT ;  /* 0x00000039d000780c */ /* 0x000fca0003fc4270 */
[----:B------:R-:W2:Y:S01]  /*2b90*/  MUFU.TANH R20, R20 ;  /* 0x0000001400147308 */ /* 0x000ea20000002400 */
[----:B-----5:R-:W-:Y:S02]  /*2ba0*/  FSEL R189, R93, -INF , !P4 ;  /* 0xff8000005dbd7808 */ /* 0x020fe40006000000 */
[----:B------:R-:W-:-:S05]  /*2bb0*/  ISETP.GT.AND P4, PT, R222, 0x1, PT ;  /* 0x00000001de00780c */ /* 0x000fca0003f84270 */
[----:B------:R-:W5:Y:S01]  /*2bc0*/  MUFU.TANH R94, R94 ;  /* 0x0000005e005e7308 */ /* 0x000f620000002400 */
[----:B------:R-:W-:Y:S02]  /*2bd0*/  WARPGROUP.DEPBAR.LE gsb0, 0x0 ;  /* 0x00008000000079c5 */ /* 0x000fe40000010000 */
[----:B------:R-:W-:-:S05]  /*2be0*/  WARPGROUP.ARRIVE ;  /* 0x00000000000079c5 */ /* 0x000fca0000000000 */
[----:B------:R-:W-:Y:S01]  /*2bf0*/  MUFU.TANH R19, R19 ;  /* 0x0000001300137308 */ /* 0x000fe20000002400 */
[----:B--2---:R-:W-:Y:S01]  /*2c00*/  FSEL R219, R20, -INF , !P4 ;  /* 0xff80000014db7808 */ /* 0x004fe20006000000 */
[----:B------:R-:W-:Y:S01]  /*2c10*/  HGMMA.64x96x16.F32 R24, gdesc[UR4], R24, gsb0 ;  /* 0x01600000041879f0 */ /* 0x000fe20008000818 */
[----:B------:R-:W-:Y:S01]  /*2c20*/  UIADD3 UR6, UR8, 0x4, URZ ;  /* 0x0000000408067890 */ /* 0x000fe2000fffe03f */
[----:B------:R-:W-:Y:S01]  /*2c30*/  ISETP.GT.AND P4, PT, R222, 0x10, PT ;  /* 0x00000010de00780c */ /* 0x000fe20003f84270 */
[----:B------:R-:W-:Y:S01]  /*2c40*/  UIADD3 UR4, UR9, 0x4, URZ ;  /* 0x0000000409047890 */ /* 0x000fe2000fffe03f */
[----:B------:R-:W-:Y:S01]  /*2c50*/  UMOV UR7, 0x40000040 ;  /* 0x4000004000077882 */ /* 0x000fe20000000000 */
[----:B------:R-:W-:Y:S01]  /*2c60*/  UMOV UR5, 0x40000040 ;  /* 0x4000004000057882 */ /* 0x000fe20000000000 */
[----:B------:R-:W2:Y:S01]  /*2c70*/  MUFU.TANH R23, R23 ;  /* 0x0000001700177308 */ /* 0x000ea20000002400 */
[----:B-----5:R-:W-:Y:S02]  /*2c80*/  FSEL R109, R94, -INF , !P6 ;  /* 0xff8000005e6d7808 */ /* 0x020fe40007000000 */
[----:B------:R-:W-:-:S05]  /*2c90*/  ISETP.GT.AND P6, PT, R222, 0x8, PT ;  /* 0x00000008de00780c */ /* 0x000fca0003fc4270 */
[----:B------:R-:W5:Y:S08]  /*2ca0*/  MUFU.TANH R75, R75 ;  /* 0x0000004b004b7308 */ /* 0x000f700000002400 */
[----:B------:R-:W-:Y:S01]  /*2cb0*/  MUFU.TANH R72, R72 ;  /* 0x0000004800487308 */ /* 0x000fe20000002400 */
[----:B--2---:R-:W-:Y:S02]  /*2cc0*/  FSEL R206, R23, -INF , !P6 ;  /* 0xff80000017ce7808 */ /* 0x004fe40007000000 */
[----:B------:R-:W-:-:S05]  /*2cd0*/  ISETP.GT.AND P6, PT, R222, 0x11, PT ;  /* 0x00000011de00780c */ /* 0x000fca0003fc4270 */
[----:B------:R-:W2:Y:S01]  /*2ce0*/  MUFU.TANH R22, R22 ;  /* 0x0000001600167308 */ /* 0x000ea20000002400 */
[----:B-----5:R-:W-:Y:S02]  /*2cf0*/  FSEL R201, R75, -INF , !P4 ;  /* 0xff8000004bc97808 */ /* 0x020fe40006000000 */
[----:B------:R-:W-:-:S05]  /*2d00*/  ISETP.GT.AND P4, PT, R222, 0x19, PT ;  /* 0x00000019de00780c */ /* 0x000fca0003f84270 */
[----:B------:R-:W5:Y:S08]  /*2d10*/  MUFU.TANH R76, R76 ;  /* 0x0000004c004c7308 */ /* 0x000f700000002400 */
[----:B------:R-:W1:Y:S01]  /*2d20*/  MUFU.TANH R80, R80 ;  /* 0x0000005000507308 */ /* 0x000e620000002400 */
[----:B--2---:R-:W-:Y:S02]  /*2d30*/  FSEL R106, R22, -INF , !P2 ;  /* 0xff800000166a7808 */ /* 0x004fe40005000000 */
[----:B------:R-:W-:-:S05]  /*2d40*/  ISETP.GT.AND P2, PT, R208, 0x20, PT ;  /* 0x00000020d000780c */ /* 0x000fca0003f44270 */
[----:B------:R-:W2:Y:S01]  /*2d50*/  MUFU.TANH R21, R21 ;  /* 0x0000001500157308 */ /* 0x000ea20000002400 */
[----:B-----5:R-:W-:Y:S02]  /*2d60*/  FSEL R186, R76, -INF , !P6 ;  /* 0xff8000004cba7808 */ /* 0x020fe40007000000 */
[----:B------:R-:W-:-:S05]  /*2d70*/  ISETP.GT.AND P6, PT, R222, 0x20, PT ;  /* 0x00000020de00780c */ /* 0x000fca0003fc4270 */
[----:B------:R-:W-:Y:S01]  /*2d80*/  MUFU.TANH R79, R79 ;  /* 0x0000004f004f7308 */ /* 0x000fe20000002400 */
[----:B-1----:R-:W-:Y:S02]  /*2d90*/  FSEL R112, R80, -INF , !P4 ;  /* 0xff80000050707808 */ /* 0x002fe40006000000 */
[----:B------:R-:W-:-:S05]  /*2da0*/  ISETP.GT.AND P4, PT, R222, 0x28, PT ;  /* 0x00000028de00780c */ /* 0x000fca0003f84270 */
[----:B------:R-:W1:Y:S01]  /*2db0*/  MUFU.TANH R81, R81 ;  /* 0x0000005100517308 */ /* 0x000e620000002400 */
[----:B--2---:R-:W-:Y:S02]  /*2dc0*/  FSEL R207, R21, -INF , !P3 ;  /* 0xff80000015cf7808 */ /* 0x004fe40005800000 */
[----:B------:R-:W-:-:S05]  /*2dd0*/  ISETP.GT.AND P3, PT, R208, 0x19, PT ;  /* 0x00000019d000780c */ /* 0x000fca0003f64270 */
[----:B------:R-:W2:Y:S08]  /*2de0*/  MUFU.TANH R83, R83 ;  /* 0x0000005300537308 */ /* 0x000eb00000002400 */
[----:B------:R-:W5:Y:S01]  /*2df0*/  MUFU.TANH R87, R87 ;  /* 0x0000005700577308 */ /* 0x000f620000002400 */
[----:B-1----:R-:W-:Y:S02]  /*2e00*/  FSEL R111, R81, -INF , !P2 ;  /* 0xff800000516f7808 */ /* 0x002fe40005000000 */
[----:B------:R-:W-:-:S05]  /*2e10*/  ISETP.GT.AND P2, PT, R208, 0x31, PT ;  /* 0x00000031d000780c */ /* 0x000fca0003f44270 */
[----:B------:R-:W1:Y:S01]  /*2e20*/  MUFU.TANH R78, R78 ;  /* 0x0000004e004e7308 */ /* 0x000e620000002400 */
[----:B--2---:R-:W-:Y:S02]  /*2e30*/  FSEL R190, R83, -INF , !P6 ;  /* 0xff80000053be7808 */ /* 0x004fe40007000000 */
[C---:B------:R-:W-:Y:S01]  /*2e40*/  ISETP.GT.AND P6, PT, R222.reuse, 0x29, PT ;  /* 0x00000029de00780c */ /* 0x040fe20003fc4270 */
[----:B------:R-:W-:Y:S02]  /*2e50*/  WARPGROUP.DEPBAR.LE gsb0, 0x0 ;  /* 0x00008000000079c5 */ /* 0x000fe40000010000 */
[----:B------:R-:W-:Y:S02]  /*2e60*/  WARPGROUP.ARRIVE ;  /* 0x00000000000079c5 */ /* 0x000fe40000000000 */
[----:B------:R-:W-:Y:S01]  /*2e70*/  MUFU.TANH R84, R84 ;  /* 0x0000005400547308 */ /* 0x000fe20000002400 */
[----:B-----5:R-:W-:Y:S02]  /*2e80*/  FSEL R200, R87, -INF , !P4 ;  /* 0xff80000057c87808 */ /* 0x020fe40006000000 */
[----:B------:R-:W-:Y:S01]  /*2e90*/  ISETP.GT.AND P4, PT, R222, 0x31, PT ;  /* 0x00000031de00780c */ /* 0x000fe20003f84270 */
[----:B------:R-:W-:Y:S01]  /*2ea0*/  HGMMA.64x96x16.F32 R24, gdesc[UR4], R24, gsb0 ;  /* 0x01600000041879f0 */ /* 0x000fe20008000818 */
[----:B------:R-:W-:Y:S01]  /*2eb0*/  UIADD3 UR6, UR8, 0x6, URZ ;  /* 0x0000000608067890 */ /* 0x000fe2000fffe03f */
[----:B-1----:R-:W-:Y:S01]  /*2ec0*/  FSEL R101, R78, -INF , !P3 ;  /* 0xff8000004e657808 */ /* 0x002fe20005800000 */
[----:B------:R-:W-:Y:S01]  /*2ed0*/  UIADD3 UR4, UR9, 0x6, URZ ;  /* 0x0000000609047890 */ /* 0x000fe2000fffe03f */
[----:B------:R-:W1:Y:S01]  /*2ee0*/  MUFU.TANH R88, R88 ;  /* 0x0000005800587308 */ /* 0x000e620000002400 */
[----:B------:R-:W-:Y:S01]  /*2ef0*/  UMOV UR7, 0x40000040 ;  /* 0x4000004000077882 */ /* 0x000fe20000000000 */
[----:B------:R-:W-:Y:S01]  /*2f00*/  UMOV UR5, 0x40000040 ;  /* 0x4000004000057882 */ /* 0x000fe20000000000 */
[----:B------:R-:W-:-:S05]  /*2f10*/  ISETP.GT.AND P3, PT, R208, 0x30, PT ;  /* 0x00000030d000780c */ /* 0x000fca0003f64270 */
[----:B------:R-:W2:Y:S08]  /*2f20*/  MUFU.TANH R90, R90 ;  /* 0x0000005a005a7308 */ /* 0x000eb00000002400 */
[----:B------:R-:W5:Y:S01]  /*2f30*/  MUFU.TANH R92, R92 ;  /* 0x0000005c005c7308 */ /* 0x000f620000002400 */
[----:B-1----:R-:W-:Y:S02]  /*2f40*/  FSEL R203, R88, -INF , !P6 ;  /* 0xff80000058cb7808 */ /* 0x002fe40007000000 */
[----:B------:R-:W-:-:S05]  /*2f50*/  ISETP.GT.AND P6, PT, R222, 0x38, PT ;  /* 0x00000038de00780c */ /* 0x000fca0003fc4270 */
[----:B------:R-:W1:Y:S01]  /*2f60*/  MUFU.TANH R89, R89 ;  /* 0x0000005900597308 */ /* 0x000e620000002400 */
[----:B--2---:R-:W-:Y:S02]  /*2f70*/  FSEL R198, R90, -INF , !P2 ;  /* 0xff8000005ac67808 */ /* 0x004fe40005000000 */
[----:B------:R-:W-:-:S05]  /*2f80*/  ISETP.GT.AND P2, PT, R208, 0x48, PT ;  /* 0x00000048d000780c */ /* 0x000fca0003f44270 */
[----:B------:R-:W-:Y:S01]  /*2f90*/  MUFU.TANH R91, R91 ;  /* 0x0000005b005b7308 */ /* 0x000fe20000002400 */
[----:B-----5:R-:W-:Y:S02]  /*2fa0*/  FSEL R104, R92, -INF , !P4 ;  /* 0xff8000005c687808 */ /* 0x020fe40006000000 */
[----:B------:R-:W-:-:S05]  /*2fb0*/  ISETP.GT.AND P4, PT, R208, 0x49, PT ;  /* 0x00000049d000780c */ /* 0x000fca0003f84270 */
[----:B------:R-:W2:Y:S01]  /*2fc0*/  MUFU.TANH R95, R95 ;  /* 0x0000005f005f7308 */ /* 0x000ea20000002400 */
[----:B-1----:R-:W-:Y:S02]  /*2fd0*/  FSEL R105, R89, -INF , !P3 ;  /* 0xff80000059697808 */ /* 0x002fe40005800000 */
[----:B------:R-:W-:-:S05]  /*2fe0*/  ISETP.GT.AND P3, PT, R208, 0x41, PT ;  /* 0x00000041d000780c */ /* 0x000fca0003f64270 */
[----:B------:R-:W1:Y:S08]  /*2ff0*/  MUFU.TANH R103, R103 ;  /* 0x0000006700677308 */ /* 0x000e700000002400 */
[----:B------:R-:W5:Y:S01]  /*3000*/  MUFU.TANH R193, R193 ;  /* 0x000000c100c17308 */ /* 0x000f620000002400 */
[----:B--2---:R-:W-:Y:S02]  /*3010*/  FSEL R185, R95, -INF , !P6 ;  /* 0xff8000005fb97808 */ /* 0x004fe40007000000 */
[----:B------:R-:W-:-:S05]  /*3020*/  ISETP.GT.AND P6, PT, R208, 0x50, PT ;  /* 0x00000050d000780c */ /* 0x000fca0003fc4270 */
[----:B------:R-:W-:Y:S01]  /*3030*/  MUFU.TANH R96, R96 ;  /* 0x0000006000607308 */ /* 0x000fe20000002400 */
[----:B-1----:R-:W-:Y:S02]  /*3040*/  FSEL R216, R103, -INF , !P2 ;  /* 0xff80000067d87808 */ /* 0x002fe40005000000 */
[----:B------:R-:W-:-:S05]  /*3050*/  ISETP.GT.AND P2, PT, R222, 0x40, PT ;  /* 0x00000040de00780c */ /* 0x000fca0003f44270 */
[----:B------:R-:W1:Y:S01]  /*3060*/  MUFU.TANH R97, R97 ;  /* 0x0000006100617308 */ /* 0x000e620000002400 */
[----:B-----5:R-:W-:Y:S02]  /*3070*/  FSEL R211, R193, -INF , !P4 ;  /* 0xff800000c1d37808 */ /* 0x020fe40006000000 */
[----:B------:R-:W-:-:S05]  /*3080*/  ISETP.GT.AND P4, PT, R222, 0x41, PT ;  /* 0x00000041de00780c */ /* 0x000fca0003f84270 */
[----:B------:R-:W2:Y:S08]  /*3090*/  MUFU.TANH R98, R98 ;  /* 0x0000006200627308 */ /* 0x000eb00000002400 */
[----:B------:R-:W5:Y:S01]  /*30a0*/  MUFU.TANH R194, R194 ;  /* 0x000000c200c27308 */ /* 0x000f620000002400 */
[----:B-1----:R-:W-:Y:S02]  /*30b0*/  FSEL R196, R97, -INF , !P1 ;  /* 0xff80000061c47808 */ /* 0x002fe40004800000 */
[----:B------:R-:W-:-:S05]  /*30c0*/  ISETP.GT.AND P1, PT, R208, 0x58, PT ;  /* 0x00000058d000780c */ /* 0x000fca0003f24270 */
[----:B------:R-:W1:Y:S01]  /*30d0*/  MUFU.TANH R195, R195 ;  /* 0x000000c300c37308 */ /* 0x000e620000002400 */
[----:B--2---:R-:W-:Y:S01]  /*30e0*/  FSEL R107, R98, -INF , !P3 ;  /* 0xff800000626b7808 */ /* 0x004fe20005800000 */
[----:B------:R-:W-:Y:S02]  /*30f0*/  WARPGROUP.DEPBAR.LE gsb0, 0x0 ;  /* 0x00008000000079c5 */ /* 0x000fe40000010000 */
[----:B------:R2:W4:Y:S01]  /*3100*/  LDS R99, [R184+0x380] ;  /* 0x00038000b8637984 */ /* 0x0005220000000800 */
[----:B------:R-:W-:Y:S01]  /*3110*/  WARPGROUP.ARRIVE ;  /* 0x00000000000079c5 */ /* 0x000fe20000000000 */
[----:B------:R-:W-:Y:S02]  /*3120*/  ISETP.GT.AND P3, PT, R208, 0x59, PT ;  /* 0x00000059d000780c */ /* 0x000fe40003f64270 */
[----:B------:R-:W-:Y:S01]  /*3130*/  MUFU.TANH R102, R102 ;  /* 0x0000006600667308 */ /* 0x000fe20000002400 */
[----:B-----5:R-:W-:Y:S02]  /*3140*/  FSEL R212, R194, -INF , !P2 ;  /* 0xff800000c2d47808 */ /* 0x020fe40005000000 */
[----:B------:R-:W-:Y:S01]  /*3150*/  HGMMA.64x96x16.F32 R24, gdesc[UR4], R24, gsb0 ;  /* 0x01600000041879f0 */ /* 0x000fe20008000818 */
[----:B--2---:R-:W-:Y:S01]  /*3160*/  FSEL R184, R77, -INF , !P5 ;  /* 0xff8000004db87808 */ /* 0x004fe20006800000 */
[----:B------:R-:W-:Y:S01]  /*3170*/  ULDC UR4, c[0x0][0x744] ;  /* 0x0001d10000047ab9 */ /* 0x000fe20000000800 */
[----:B------:R-:W-:Y:S01]  /*3180*/  ISETP.GT.AND P5, PT, R208, 0x29, PT ;  /* 0x00000029d000780c */ /* 0x000fe20003fa4270 */
[----:B------:R-:W-:Y:S01]  /*3190*/  FFMA.FTZ R214, R210, UR4, -R227 ;  /* 0x00000004d2d67c23 */ /* 0x000fe200080108e3 */
[----:B------:R-:W-:Y:S01]  /*31a0*/  MUFU.TANH R191, R191 ;  /* 0x000000bf00bf7308 */ /* 0x000fe20000002400 */
[----:B-1----:R-:W-:Y:S01]  /*31b0*/  FSEL R209, R195, -INF , !P4 ;  /* 0xff800000c3d17808 */ /* 0x002fe20006000000 */
[--C-:B---3--:R-:W-:Y:S01]  /*31c0*/  FFMA.FTZ R220, R220, UR4, -R218.reuse ;  /* 0x00000004dcdc7c23 */ /* 0x108fe200080108da */
[----:B------:R-:W-:Y:S01]  /*31d0*/  FSEL R202, R86, -INF , !P5 ;  /* 0xff80000056ca7808 */ /* 0x000fe20006800000 */
[----:B------:R-:W-:Y:S01]  /*31e0*/  FFMA.FTZ R219, R219, UR4, -R218 ;  /* 0x00000004dbdb7c23 */ /* 0x000fe200080108da */
[----:B------:R-:W-:Y:S01]  /*31f0*/  ISETP.GT.AND P5, PT, R222, RZ, PT ;  /* 0x000000ffde00720c */ /* 0x000fe20003fa4270 */
[----:B----4-:R-:W-:Y:S01]  /*3200*/  FFMA.FTZ R184, R184, UR4, -R225 ;  /* 0x00000004b8b87c23 */ /* 0x010fe200080108e1 */
[C---:B------:R-:W-:Y:S01]  /*3210*/  ISETP.GT.AND P2, PT, R222.reuse, 0x49, PT ;  /* 0x00000049de00780c */ /* 0x040fe20003f44270 */
[----:B------:R-:W1:Y:S01]  /*3220*/  MUFU.TANH R192, R192 ;  /* 0x000000c000c07308 */ /* 0x000e620000002400 */
[C---:B------:R-:W-:Y:S01]  /*3230*/  FSEL R221, R19.reuse, -INF , !P5 ;  /* 0xff80000013dd7808 */ /* 0x040fe20006800000 */
[----:B------:R-:W-:Y:S01]  /*3240*/  FFMA.FTZ R19, -R19, R19, 1 ;  /* 0x3f80000013137423 */ /* 0x000fe20000010113 */
[----:B------:R-:W-:-:S02]  /*3250*/  ISETP.GT.AND P5, PT, R222, 0x9, PT ;  /* 0x00000009de00780c */ /* 0x000fc40003fa4270 */
[----:B------:R-:W-:Y:S01]  /*3260*/  ISETP.GT.AND P4, PT, R222, 0x50, PT ;  /* 0x00000050de00780c */ /* 0x000fe20003f84270 */
[----:B------:R-:W-:Y:S01]  /*3270*/  FFMA.FTZ R227, R221, UR4, -R227 ;  /* 0x00000004dde37c23 */ /* 0x000fe200080108e3 */
[----:B------:R-:W-:Y:S01]  /*3280*/  FSEL R205, R72, -INF , !P5 ;  /* 0xff80000048cd7808 */ /* 0x000fe20006800000 */
[----:B------:R-:W2:Y:S01]  /*3290*/  MUFU.TANH R215, R215 ;  /* 0x000000d700d77308 */ /* 0x000ea20000002400 */
[C---:B------:R-:W-:Y:S01]  /*32a0*/  ISETP.GT.AND P5, PT, R222.reuse, 0x18, PT ;  /* 0x00000018de00780c */ /* 0x040fe20003fa4270 */
[----:B------:R-:W-:Y:S01]  /*32b0*/  FMUL.FTZ R221, R117, UR10 ;  /* 0x0000000a75dd7c20 */ /* 0x000fe20008410000 */
[C---:B------:R-:W-:Y:S01]  /*32c0*/  IADD3 R218, R9.reuse, 0x8, RZ ;  /* 0x0000000809da7810 */ /* 0x040fe20007ffe0ff */
[----:B------:R-:W-:Y:S01]  /*32d0*/  VIADD R117, R9, 0x10 ;  /* 0x0000001009757836 */ /* 0x000fe20000000000 */
[----:B------:R-:W-:Y:S02]  /*32e0*/  FSEL R100, R79, -INF , !P5 ;  /* 0xff8000004f647808 */ /* 0x000fe40006800000 */
[----:B------:R-:W-:Y:S01]  /*32f0*/  ISETP.GT.AND P5, PT, R222, 0x21, PT ;  /* 0x00000021de00780c */ /* 0x000fe20003fa4270 */
[----:B------:R-:W3:Y:S01]  /*3300*/  MUFU.EX2 R214, R214 ;  /* 0x000000d600d67308 */ /* 0x000ee20000000800 */
[----:B-1----:R-:W-:Y:S01]  /*3310*/  FSEL R213, R192, -INF , !P2 ;  /* 0xff800000c0d57808 */ /* 0x002fe20005000000 */
[----:B------:R-:W1:Y:S01]  /*3320*/  SHFL.IDX PT, R229, R14, R218, 0x1f ;  /* 0x00001fda0ee57589 */ /* 0x000e6200000e0000 */
[----:B------:R-:W-:Y:S01]  /*3330*/  FSEL R204, R84, -INF , !P5 ;  /* 0xff80000054cc7808 */ /* 0x000fe20006800000 */
[----:B------:R-:W-:Y:S01]  /*3340*/  FFMA.FTZ R100, R100, UR4, -R225 ;  /* 0x0000000464647c23 */ /* 0x000fe200080108e1 */
[C---:B------:R-:W-:Y:S01]  /*3350*/  ISETP.GT.AND P5, PT, R222.reuse, 0x30, PT ;  /* 0x00000030de00780c */ /* 0x040fe20003fa4270 */
[----:B------:R-:W-:Y:S01]  /*3360*/  SHFL.IDX PT, R234, R99, R114, 0x1f ;  /* 0x00001f7263ea7589 */ /* 0x000fe200000e0000 */
[C---:B------:R-:W-:Y:S01]  /*3370*/  ISETP.GT.AND P2, PT, R222.reuse, 0x58, PT ;  /* 0x00000058de00780c */ /* 0x040fe20003f44270 */
[----:B------:R-:W-:Y:S01]  /*3380*/  MUFU.TANH R221, R221 ;  /* 0x000000dd00dd7308 */ /* 0x000fe20000002400 */
[----:B------:R-:W-:Y:S01]  /*3390*/  FSEL R197, R91, -INF , !P5 ;  /* 0xff8000005bc57808 */ /* 0x000fe20006800000 */
[----:B------:R-:W-:Y:S01]  /*33a0*/  SHFL.IDX PT, R223, R99, R9, 0x1f ;  /* 0x00001f0963df7589 */ /* 0x000fe200000e0000 */
[----:B------:R-:W-:-:S02]  /*33b0*/  ISETP.GT.AND P5, PT, R222, 0x39, PT ;  /* 0x00000039de00780c */ /* 0x000fc40003fa4270 */
[----:B--2---:R-:W-:Y:S01]  /*33c0*/  FSEL R217, R215, -INF , !P4 ;  /* 0xff800000d7d97808 */ /* 0x004fe20006000000 */
[----:B------:R-:W2:Y:S01]  /*33d0*/  SHFL.IDX PT, R230, R14, R117, 0x1f ;  /* 0x00001f750ee67589 */ /* 0x000ea200000e0000 */
[----:B------:R-:W-:Y:S01]  /*33e0*/  FSEL R108, R96, -INF , !P5 ;  /* 0xff800000606c7808 */ /* 0x000fe20006800000 */
[----:B------:R-:W4:Y:S01]  /*33f0*/  MUFU.EX2 R227, R227 ;  /* 0x000000e300e37308 */ /* 0x000f220000000800 */
[----:B------:R-:W-:-:S07]  /*3400*/  ISETP.GT.AND P5, PT, R208, 0x51, PT ;  /* 0x00000051d000780c */ /* 0x000fce0003fa4270 */
[----:B------:R-:W-:Y:S01]  /*3410*/  MUFU.TANH R224, R224 ;  /* 0x000000e000e07308 */ /* 0x000fe20000002400 */
[----:B------:R-:W-:Y:S01]  /*3420*/  FSEL R208, R102, -INF , !P6 ;  /* 0xff80000066d07808 */ /* 0x000fe20007000000 */
[--C-:B-1----:R-:W-:Y:S01]  /*3430*/  FFMA.FTZ R207, R207, UR4, -R229.reuse ;  /* 0x00000004cfcf7c23 */ /* 0x102fe200080108e5 */
[----:B------:R-:W-:Y:S01]  /*3440*/  ISETP.GT.AND P6, PT, R222, 0x48, PT ;  /* 0x00000048de00780c */ /* 0x000fe20003fc4270 */
[----:B------:R-:W-:Y:S01]  /*3450*/  FFMA.FTZ R206, R206, UR4, -R229 ;  /* 0x00000004cece7c23 */ /* 0x000fe200080108e5 */
[C---:B------:R-:W-:Y:S01]  /*3460*/  ISETP.GT.AND P4, PT, R222.reuse, 0x59, PT ;  /* 0x00000059de00780c */ /* 0x040fe20003f84270 */
[----:B------:R-:W1:Y:S01]  /*3470*/  SHFL.IDX PT, R229, R12, R9, 0x1f ;  /* 0x00001f090ce57589 */ /* 0x000e6200000e0000 */
[----:B------:R-:W-:Y:S01]  /*3480*/  FSEL R210, R191, -INF , !P6 ;  /* 0xff800000bfd27808 */ /* 0x000fe20007000000 */
[----:B------:R-:W5:Y:S01]  /*3490*/  MUFU.EX2 R219, R219 ;  /* 0x000000db00db7308 */ /* 0x000f620000000800 */
[----:B------:R-:W-:Y:S01]  /*34a0*/  ISETP.GT.AND P6, PT, R222, 0x51, PT ;  /* 0x00000051de00780c */ /* 0x000fe20003fc4270 */
[----:B------:R-:W-:Y:S01]  /*34b0*/  FFMA.FTZ R23, -R23, R23, 1 ;  /* 0x3f80000017177423 */ /* 0x000fe20000010117 */
[----:B------:R-:W-:Y:S01]  /*34c0*/  R2UR UR6, R10 ;  /* 0x000000000a0672ca */ /* 0x000fe200000e0000 */
[----:B------:R-:W-:Y:S01]  /*34d0*/  SHFL.IDX PT, R232, R99, R117, 0x1f ;  /* 0x00001f7563e87589 */ /* 0x000fe200000e0000 */
[--C-:B--2---:R-:W-:Y:S01]  /*34e0*/  FFMA.FTZ R188, R188, UR4, -R230.reuse ;  /* 0x00000004bcbc7c23 */ /* 0x104fe200080108e6 */
[----:B------:R-:W-:-:S02]  /*34f0*/  FFMA.FTZ R201, R201, UR4, -R230 ;  /* 0x00000004c9c97c23 */ /* 0x000fc400080108e6 */
[----:B------:R-:W-:Y:S01]  /*3500*/  MUFU.EX2 R206, R206 ;  /* 0x000000ce00ce7308 */ /* 0x000fe20000000800 */
[----:B------:R-:W2:Y:S07]  /*3510*/  SHFL.IDX PT, R230, R12, R218, 0x1f ;  /* 0x00001fda0ce67589 */ /* 0x000eae00000e0000 */
[----:B------:R-:W-:Y:S01]  /*3520*/  MUFU.EX2 R207, R207 ;  /* 0x000000cf00cf7308 */ /* 0x000fe20000000800 */
[--C-:B-1----:R-:W-:Y:S01]  /*3530*/  FFMA.FTZ R111, R111, UR4, -R229.reuse ;  /* 0x000000046f6f7c23 */ /* 0x102fe200080108e5 */
[----:B------:R-:W-:-:S06]  /*3540*/  FFMA.FTZ R190, R190, UR4, -R229 ;  /* 0x00000004bebe7c23 */ /* 0x000fcc00080108e5 */
[----:B------:R-:W-:Y:S01]  /*3550*/  MUFU.EX2 R184, R184 ;  /* 0x000000b800b87308 */ /* 0x000fe20000000800 */
[----:B------:R-:W1:Y:S07]  /*3560*/  SHFL.IDX PT, R229, R15, R117, 0x1f ;  /* 0x00001f750fe57589 */ /* 0x000e6e00000e0000 */
[----:B------:R-:W-:Y:S01]  /*3570*/  MUFU.EX2 R188, R188 ;  /* 0x000000bc00bc7308 */ /* 0x000fe20000000800 */
[--C-:B--2---:R-:W-:Y:S01]  /*3580*/  FFMA.FTZ R110, R110, UR4, -R230.reuse ;  /* 0x000000046e6e7c23 */ /* 0x104fe200080108e6 */
[----:B------:R-:W-:-:S06]  /*3590*/  FFMA.FTZ R200, R200, UR4, -R230 ;  /* 0x00000004c8c87c23 */ /* 0x000fcc00080108e6 */
[----:B------:R-:W-:Y:S01]  /*35a0*/  MUFU.EX2 R100, R100 ;  /* 0x0000006400647308 */ /* 0x000fe20000000800 */
[----:B------:R-:W-:Y:S02]  /*35b0*/  WARPGROUP.DEPBAR.LE gsb0, 0x0 ;  /* 0x00008000000079c5 */ /* 0x000fe40000010000 */
[--C-:B------:R-:W-:Y:S01]  /*35c0*/  FADD.FTZ R25, R25, -R234.reuse ;  /* 0x800000ea19197221 */ /* 0x100fe20000010000 */
[----:B------:R-:W-:Y:S01]  /*35d0*/  FADD.FTZ R27, R27, -R234 ;  /* 0x800000ea1b1b7221 */ /* 0x000fe20000010000 */
[--C-:B------:R-:W-:Y:S01]  /*35e0*/  FADD.FTZ R222, R24, -R223.reuse ;  /* 0x800000df18de7221 */ /* 0x100fe20000010000 */
[----:B------:R-:W2:Y:S01]  /*35f0*/  LDL R234, [R1+0x18] ;  /* 0x0000180001ea7983 */ /* 0x000ea20000100800 */
[----:B------:R-:W-:Y:S01]  /*3600*/  FADD.FTZ R26, R26, -R223 ;  /* 0x800000df1a1a7221 */ /* 0x000fe20000010000 */
[----:B------:R5:W-:Y:S01]  /*3610*/  MUFU.TANH R24, R113 ;  /* 0x0000007100187308 */ /* 0x000be20000002400 */
[----:B---3--:R-:W-:Y:S01]  /*3620*/  FMUL.FTZ R222, R214, R222 ;  /* 0x000000ded6de7220 */ /* 0x008fe20000410000 */
[----:B------:R-:W-:-:S02]  /*3630*/  VIADD R223, R9, 0x1c ;  /* 0x0000001c09df7836 */ /* 0x000fc40000000000 */
[----:B----4-:R-:W-:Y:S01]  /*3640*/  FMUL.FTZ R26, R227, R26 ;  /* 0x0000001ae31a7220 */ /* 0x010fe20000410000 */
[--C-:B-1----:R-:W-:Y:S01]  /*3650*/  FFMA.FTZ R208, R208, UR4, -R229.reuse ;  /* 0x00000004d0d07c23 */ /* 0x102fe200080108e5 */
[----:B------:R-:W-:Y:S01]  /*3660*/  FFMA.FTZ R217, R217, UR4, -R229 ;  /* 0x00000004d9d97c23 */ /* 0x000fe200080108e5 */
[----:B------:R-:W1:Y:S01]  /*3670*/  SHFL.IDX PT, R225, R12, R223, 0x1f ;  /* 0x00001fdf0ce17589 */ /* 0x000e6200000e0000 */
[----:B------:R-:W-:Y:S01]  /*3680*/  FMUL.FTZ R10, R19, R26 ;  /* 0x0000001a130a7220 */ /* 0x000fe20000410000 */
[----:B-----5:R-:W-:Y:S01]  /*3690*/  FFMA.FTZ R113, -R18, R18, 1 ;  /* 0x3f80000012717423 */ /* 0x020fe20000010112 */
[----:B------:R-:W-:Y:S01]  /*36a0*/  FMUL.FTZ R18, R115, UR10 ;  /* 0x0000000a73127c20 */ /* 0x000fe20008410000 */
[----:B------:R-:W-:Y:S01]  /*36b0*/  FMUL.FTZ R115, R116, UR10 ;  /* 0x0000000a74737c20 */ /* 0x000fe20008410000 */
[----:B------:R-:W-:Y:S02]  /*36c0*/  VIADD R116, R9, 0xc ;  /* 0x0000000c09747836 */ /* 0x000fe40000000000 */
[----:B------:R-:W-:Y:S01]  /*36d0*/  FMUL.FTZ R113, R113, R222 ;  /* 0x000000de71717220 */ /* 0x000fe20000410000 */
[----:B------:R-:W-:Y:S01]  /*36e0*/  FMUL.FTZ R222, R118, UR10 ;  /* 0x0000000a76de7c20 */ /* 0x000fe20008410000 */
[----:B------:R-:W-:Y:S01]  /*36f0*/  VIADD R118, R9, 0x14 ;  /* 0x0000001409767836 */ /* 0x000fe20000000000 */
[----:B------:R-:W-:Y:S01]  /*3700*/  MUFU.TANH R18, R18 ;  /* 0x0000001200127308 */ /* 0x000fe20000002400 */
[----:B------:R-:W3:Y:S04]  /*3710*/  SHFL.IDX PT, R228, R14, R116, 0x1f ;  /* 0x00001f740ee47589 */ /* 0x000ee800000e0000 */
[----:B------:R-:W4:Y:S03]  /*3720*/  SHFL.IDX PT, R226, R14, R118, 0x1f ;  /* 0x00001f760ee27589 */ /* 0x000f2600000e0000 */
[----:B------:R-:W5:Y:S01]  /*3730*/  MUFU.TANH R115, R115 ;  /* 0x0000007300737308 */ /* 0x000f620000002400 */
[----:B------:R-:W5:Y:S04]  /*3740*/  SHFL.IDX PT, R14, R14, R223, 0x1f ;  /* 0x00001fdf0e0e7589 */ /* 0x000f6800000e0000 */
[----:B------:R-:W5:Y:S01]  /*3750*/  SHFL.IDX PT, R231, R12, R116, 0x1f ;  /* 0x00001f740ce77589 */ /* 0x000f6200000e0000 */
[--C-:B-1----:R-:W-:Y:S01]  /*3760*/  FFMA.FTZ R109, R109, UR4, -R225.reuse ;  /* 0x000000046d6d7c23 */ /* 0x102fe200080108e1 */
[----:B------:R-:W-:Y:S01]  /*3770*/  FFMA.FTZ R108, R108, UR4, -R225 ;  /* 0x000000046c6c7c23 */ /* 0x000fe200080108e1 */
[----:B------:R-:W-:Y:S01]  /*3780*/  MUFU.TANH R222, R222 ;  /* 0x000000de00de7308 */ /* 0x000fe20000002400 */
[----:B------:R-:W-:Y:S04]  /*3790*/  SHFL.IDX PT, R225, R15, R119, 0x1f ;  /* 0x00001f770fe17589 */ /* 0x000fe800000e0000 */
[----:B------:R-:W-:Y:S01]  /*37a0*/  LDS R26, [R11+0x380] ;  /* 0x000380000b1a7984 */ /* 0x000fe20000000800 */
[--C-:B---3--:R-:W-:Y:S01]  /*37b0*/  FFMA.FTZ R106, R106, UR4, -R228.reuse ;  /* 0x000000046a6a7c23 */ /* 0x108fe200080108e4 */
[----:B------:R-:W-:-:S02]  /*37c0*/  FFMA.FTZ R205, R205, UR4, -R228 ;  /* 0x00000004cdcd7c23 */ /* 0x000fc400080108e4 */
[----:B------:R-:W1:Y:S01]  /*37d0*/  SHFL.IDX PT, R233, R99, R116, 0x1f ;  /* 0x00001f7463e97589 */ /* 0x000e6200000e0000 */
[----:B------:R-:W-:Y:S01]  /*37e0*/  MUFU.EX2 R201, R201 ;  /* 0x000000c900c97308 */ /* 0x000fe20000000800 */
[--C-:B----4-:R-:W-:Y:S01]  /*37f0*/  FFMA.FTZ R187, R187, UR4, -R226.reuse ;  /* 0x00000004bbbb7c23 */ /* 0x110fe200080108e2 */
[----:B------:R-:W-:Y:S01]  /*3800*/  FFMA.FTZ R186, R186, UR4, -R226 ;  /* 0x00000004baba7c23 */ /* 0x000fe200080108e2 */
[----:B------:R-:W3:Y:S01]  /*3810*/  SHFL.IDX PT, R228, R12, R114, 0x1f ;  /* 0x00001f720ce47589 */ /* 0x000ee200000e0000 */
[--C-:B-----5:R-:W-:Y:S01]  /*3820*/  FFMA.FTZ R101, R101, UR4, -R14.reuse ;  /* 0x0000000465657c23 */ /* 0x120fe2000801080e */
[----:B------:R-:W-:Y:S02]  /*3830*/  FFMA.FTZ R112, R112, UR4, -R14 ;  /* 0x0000000470707c23 */ /* 0x000fe4000801080e */
[----:B------:R-:W4:Y:S01]  /*3840*/  SHFL.IDX PT, R226, R15, R218, 0x1f ;  /* 0x00001fda0fe27589 */ /* 0x000f2200000e0000 */
[----:B------:R-:W5:Y:S01]  /*3850*/  MUFU.EX2 R205, R205 ;  /* 0x000000cd00cd7308 */ /* 0x000f620000000800 */
[--C-:B------:R-:W-:Y:S01]  /*3860*/  FFMA.FTZ R202, R202, UR4, -R231.reuse ;  /* 0x00000004caca7c23 */ /* 0x100fe200080108e7 */
[----:B------:R-:W-:Y:S01]  /*3870*/  FFMA.FTZ R231, R203, UR4, -R231 ;  /* 0x00000004cbe77c23 */ /* 0x000fe200080108e7 */
[----:B------:R-:W5:Y:S04]  /*3880*/  SHFL.IDX PT, R14, R12, R117, 0x1f ;  /* 0x00001f750c0e7589 */ /* 0x000f6800000e0000 */
[----:B------:R-:W5:Y:S01]  /*3890*/  SHFL.IDX PT, R203, R12, R119, 0x1f ;  /* 0x00001f770ccb7589 */ /* 0x000f6200000e0000 */
[----:B------:R-:W5:Y:S03]  /*38a0*/  MUFU.EX2 R186, R186 ;  /* 0x000000ba00ba7308 */ /* 0x000f660000000800 */
[----:B------:R-:W5:Y:S01]  /*38b0*/  SHFL.IDX PT, R230, R99, R118, 0x1f ;  /* 0x00001f7663e67589 */ /* 0x000f6200000e0000 */
[----:B------:R-:W-:Y:S01]  /*38c0*/  FFMA.FTZ R19, -R21, R21, 1 ;  /* 0x3f80000015137423 */ /* 0x000fe20000010115 */
[----:B------:R-:W-:Y:S01]  /*38d0*/  FMUL.FTZ R27, R219, R27 ;  /* 0x0000001bdb1b7220 */ /* 0x000fe20000410000 */
[----:B-1----:R-:W-:Y:S01]  /*38e0*/  FADD.FTZ R31, R31, -R233 ;  /* 0x800000e91f1f7221 */ /* 0x002fe20000010000 */
[----:B------:R-:W1:Y:S01]  /*38f0*/  SHFL.IDX PT, R229, R99, R119, 0x1f ;  /* 0x00001f7763e57589 */ /* 0x000e6200000e0000 */
[----:B------:R-:W1:Y:S01]  /*3900*/  MUFU.EX2 R101, R101 ;  /* 0x0000006500657308 */ /* 0x000e620000000800 */
[--C-:B---3--:R-:W-:Y:S01]  /*3910*/  FFMA.FTZ R199, R199, UR4, -R228.reuse ;  /* 0x00000004c7c77c23 */ /* 0x108fe200080108e4 */
[----:B------:R-:W-:-:S02]  /*3920*/  FFMA.FTZ R228, R204, UR4, -R228 ;  /* 0x00000004cce47c23 */ /* 0x000fc400080108e4 */
[----:B------:R-:W3:Y:S01]  /*3930*/  SHFL.IDX PT, R204, R12, R118, 0x1f ;  /* 0x00001f760ccc7589 */ /* 0x000ee200000e0000 */
[--C-:B----4-:R-:W-:Y:S01]  /*3940*/  FFMA.FTZ R216, R216, UR4, -R226.reuse ;  /* 0x00000004d8d87c23 */ /* 0x110fe200080108e2 */
[----:B------:R-:W-:Y:S01]  /*3950*/  FFMA.FTZ R210, R210, UR4, -R226 ;  /* 0x00000004d2d27c23 */ /* 0x000fe200080108e2 */
[----:B------:R-:W-:Y:S01]  /*3960*/  FSEL R226, R224, -INF , !P4 ;  /* 0xff800000e0e27808 */ /* 0x000fe20006000000 */
[----:B------:R-:W4:Y:S01]  /*3970*/  SHFL.IDX PT, R12, R15, R9, 0x1f ;  /* 0x00001f090f0c7589 */ /* 0x000f2200000e0000 */
[--C-:B-----5:R-:W-:Y:S01]  /*3980*/  FFMA.FTZ R105, R105, UR4, -R14.reuse ;  /* 0x0000000469697c23 */ /* 0x120fe2000801080e */
[----:B------:R-:W-:Y:S01]  /*3990*/  FFMA.FTZ R197, R197, UR4, -R14 ;  /* 0x00000004c5c57c23 */ /* 0x000fe2000801080e */
[----:B------:R-:W5:Y:S01]  /*39a0*/  MUFU.EX2 R106, R106 ;  /* 0x0000006a006a7308 */ /* 0x000f620000000800 */
[----:B------:R-:W5:Y:S01]  /*39b0*/  SHFL.IDX PT, R14, R15, R114, 0x1f ;  /* 0x00001f720f0e7589 */ /* 0x000f6200000e0000 */
[--C-:B------:R-:W-:Y:S01]  /*39c0*/  FFMA.FTZ R189, R189, UR4, -R203.reuse ;  /* 0x00000004bdbd7c23 */ /* 0x100fe200080108cb */
[----:B------:R-:W-:Y:S01]  /*39d0*/  FFMA.FTZ R185, R185, UR4, -R203 ;  /* 0x00000004b9b97c23 */ /* 0x000fe200080108cb */
[----:B------:R-:W-:Y:S01]  /*39e0*/  FSEL R203, R115, -INF , !P1 ;  /* 0xff80000073cb7808 */ /* 0x000fe20004800000 */
[----:B------:R-:W-:Y:S01]  /*39f0*/  FFMA.FTZ R21, -R20, R20, 1 ;  /* 0x3f80000014157423 */ /* 0x000fe20000010114 */
[----:B------:R-:W-:Y:S01]  /*3a00*/  FADD.FTZ R35, R35, -R230 ;  /* 0x800000e623237221 */ /* 0x000fe20000010000 */
[----:B------:R-:W-:Y:S01]  /*3a10*/  FMUL.FTZ R31, R205, R31 ;  /* 0x0000001fcd1f7220 */ /* 0x000fe20000410000 */
[----:B------:R-:W5:Y:S01]  /*3a20*/  MUFU.EX2 R187, R187 ;  /* 0x000000bb00bb7308 */ /* 0x000f620000000800 */
[----:B------:R-:W-:Y:S01]  /*3a30*/  FFMA.FTZ R203, R203, UR4, -R225 ;  /* 0x00000004cbcb7c23 */ /* 0x000fe200080108e1 */
[----:B-1----:R-:W-:Y:S01]  /*3a40*/  FADD.FTZ R36, R36, -R229 ;  /* 0x800000e524247221 */ /* 0x002fe20000010000 */
[----:B------:R-:W-:Y:S01]  /*3a50*/  FADD.FTZ R32, R32, -R232 ;  /* 0x800000e820207221 */ /* 0x000fe20000010000 */
[----:B------:R-:W-:Y:S01]  /*3a60*/  FADD.FTZ R29, R29, -R233 ;  /* 0x800000e91d1d7221 */ /* 0x000fe20000010000 */
[----:B------:R-:W-:Y:S01]  /*3a70*/  FADD.FTZ R33, R33, -R230 ;  /* 0x800000e621217221 */ /* 0x000fe20000010000 */
[----:B------:R-:W-:Y:S01]  /*3a80*/  FADD.FTZ R38, R38, -R229 ;  /* 0x800000e526267221 */ /* 0x000fe20000010000 */
[----:B------:R-:W-:Y:S01]  /*3a90*/  FFMA.FTZ R22, -R22, R22, 1 ;  /* 0x3f80000016167423 */ /* 0x000fe20000010116 */
[--C-:B---3--:R-:W-:Y:S01]  /*3aa0*/  FFMA.FTZ R198, R198, UR4, -R204.reuse ;  /* 0x00000004c6c67c23 */ /* 0x108fe200080108cc */
[----:B------:R-:W-:Y:S01]  /*3ab0*/  FFMA.FTZ R104, R104, UR4, -R204 ;  /* 0x0000000468687c23 */ /* 0x000fe200080108cc */
[----:B------:R-:W-:Y:S01]  /*3ac0*/  FADD.FTZ R34, R34, -R232 ;  /* 0x800000e822227221 */ /* 0x000fe20000010000 */
[----:B------:R-:W1:Y:S01]  /*3ad0*/  SHFL.IDX PT, R204, R15, R116, 0x1f ;  /* 0x00001f740fcc7589 */ /* 0x000e6200000e0000 */
[--C-:B----4-:R-:W-:Y:S01]  /*3ae0*/  FFMA.FTZ R196, R196, UR4, -R12.reuse ;  /* 0x00000004c4c47c23 */ /* 0x110fe2000801080c */
[----:B------:R-:W-:Y:S01]  /*3af0*/  FFMA.FTZ R212, R212, UR4, -R12 ;  /* 0x00000004d4d47c23 */ /* 0x000fe2000801080c */
[----:B------:R-:W3:Y:S01]  /*3b00*/  MUFU.EX2 R112, R112 ;  /* 0x0000007000707308 */ /* 0x000ee20000000800 */
[----:B------:R-:W4:Y:S01]  /*3b10*/  SHFL.IDX PT, R12, R15, R118, 0x1f ;  /* 0x00001f760f0c7589 */ /* 0x000f2200000e0000 */
[--C-:B-----5:R-:W-:Y:S01]  /*3b20*/  FFMA.FTZ R107, R107, UR4, -R14.reuse ;  /* 0x000000046b6b7c23 */ /* 0x120fe2000801080e */
[----:B------:R-:W-:Y:S01]  /*3b30*/  FFMA.FTZ R209, R209, UR4, -R14 ;  /* 0x00000004d1d17c23 */ /* 0x000fe2000801080e */
[----:B------:R-:W-:-:S04]  /*3b40*/  FSEL R14, R24, -INF , !P5 ;  /* 0xff800000180e7808 */ /* 0x000fc80006800000 */
[----:B------:R-:W5:Y:S08]  /*3b50*/  MUFU.EX2 R200, R200 ;  /* 0x000000c800c87308 */ /* 0x000f700000000800 */
[----:B------:R-:W5:Y:S01]  /*3b60*/  MUFU.EX2 R231, R231 ;  /* 0x000000e700e77308 */ /* 0x000f620000000800 */
[--C-:B-1----:R-:W-:Y:S01]  /*3b70*/  FFMA.FTZ R211, R211, UR4, -R204.reuse ;  /* 0x00000004d3d37c23 */ /* 0x102fe200080108cc */
[----:B------:R-:W-:-:S02]  /*3b80*/  FFMA.FTZ R213, R213, UR4, -R204 ;  /* 0x00000004d5d57c23 */ /* 0x000fc400080108cc */
[----:B------:R1:W3:Y:S01]  /*3b90*/  SHFL.IDX PT, R204, R15, R223, 0x1f ;  /* 0x00001fdf0fcc7589 */ /* 0x0002e200000e0000 */
[----:B----4-:R-:W-:Y:S01]  /*3ba0*/  FFMA.FTZ R14, R14, UR4, -R12 ;  /* 0x000000040e0e7c23 */ /* 0x010fe2000801080c */
[----:B------:R-:W-:Y:S02]  /*3bb0*/  FFMA.FTZ R88, -R88, R88, 1 ;  /* 0x3f80000058587423 */ /* 0x000fe40000010158 */
[----:B------:R-:W-:Y:S01]  /*3bc0*/  MUFU.EX2 R110, R110 ;  /* 0x0000006e006e7308 */ /* 0x000fe20000000800 */
[----:B-1----:R-:W-:-:S07]  /*3bd0*/  FSEL R15, R18, -INF , !P6 ;  /* 0xff800000120f7808 */ /* 0x002fce0007000000 */
[----:B------:R-:W-:Y:S01]  /*3be0*/  MUFU.EX2 R190, R190 ;  /* 0x000000be00be7308 */ /* 0x000fe20000000800 */
[----:B------:R-:W-:Y:S01]  /*3bf0*/  FFMA.FTZ R12, R15, UR4, -R12 ;  /* 0x000000040f0c7c23 */ /* 0x000fe2000801080c */
[----:B------:R-:W-:-:S06]  /*3c00*/  FSEL R15, R222, -INF , !P2 ;  /* 0xff800000de0f7808 */ /* 0x000fcc0005000000 */
[----:B------:R-:W-:Y:S01]  /*3c10*/  MUFU.EX2 R202, R202 ;  /* 0x000000ca00ca7308 */ /* 0x000fe20000000800 */
[----:B------:R-:W-:Y:S01]  /*3c20*/  FFMA.FTZ R15, R15, UR4, -R225 ;  /* 0x000000040f0f7c23 */ /* 0x000fe200080108e1 */
[----:B------:R-:W-:-:S05]  /*3c30*/  FSEL R225, R221, -INF , !P3 ;  /* 0xff800000dde17808 */ /* 0x000fca0005800000 */
[--C-:B---3--:R-:W-:Y:S01]  /*3c40*/  FFMA.FTZ R225, R225, UR4, -R204.reuse ;  /* 0x00000004e1e17c23 */ /* 0x108fe200080108cc */
[----:B------:R-:W-:Y:S01]  /*3c50*/  FFMA.FTZ R204, R226, UR4, -R204 ;  /* 0x00000004e2cc7c23 */ /* 0x000fe200080108cc */
[----:B------:R-:W-:Y:S01]  /*3c60*/  MUFU.EX2 R108, R108 ;  /* 0x0000006c006c7308 */ /* 0x000fe20000000800 */
[----:B------:R-:W1:Y:S01]  /*3c70*/  SHFL.IDX PT, R226, R99, R218, 0x1f ;  /* 0x00001fda63e27589 */ /* 0x000e6200000e0000 */
[----:B------:R-:W-:Y:S01]  /*3c80*/  FMUL.FTZ R21, R21, R27 ;  /* 0x0000001b15157220 */ /* 0x000fe20000410000 */
[----:B------:R-:W-:Y:S02]  /*3c90*/  FFMA.FTZ R27, -R72, R72, 1 ;  /* 0x3f800000481b7423 */ /* 0x000fe40000010148 */
[----:B------:R-:W3:Y:S02]  /*3ca0*/  SHFL.IDX PT, R99, R99, R223, 0x1f ;  /* 0x00001fdf63637589 */ /* 0x000ee400000e0000 */
[----:B------:R-:W-:Y:S01]  /*3cb0*/  FMUL.FTZ R27, R27, R31 ;  /* 0x0000001f1b1b7220 */ /* 0x000fe20000410000 */
[----:B------:R-:W-:Y:S01]  /*3cc0*/  FFMA.FTZ R31, -R76, R76, 1 ;  /* 0x3f8000004c1f7423 */ /* 0x000fe2000001014c */
[----:B------:R-:W-:Y:S01]  /*3cd0*/  MUFU.EX2 R111, R111 ;  /* 0x0000006f006f7308 */ /* 0x000fe20000000800 */
[----:B------:R-:W-:Y:S01]  /*3ce0*/  FFMA.FTZ R83, -R83, R83, 1 ;  /* 0x3f80000053537423 */ /* 0x000fe20000010153 */
[----:B------:R-:W-:Y:S01]  /*3cf0*/  FFMA.FTZ R85, -R85, R85, 1 ;  /* 0x3f80000055557423 */ /* 0x000fe20000010155 */
[----:B------:R-:W-:-:S05]  /*3d00*/  FFMA.FTZ R96, -R96, R96, 1 ;  /* 0x3f80000060607423 */ /* 0x000fca0000010160 */
[----:B------:R-:W-:Y:S01]  /*3d10*/  MUFU.EX2 R109, R109 ;  /* 0x0000006d006d7308 */ /* 0x000fe20000000800 */
[----:B-1----:R-:W-:-:S07]  /*3d20*/  FADD.FTZ R30, R30, -R226 ;  /* 0x800000e21e1e7221 */ /* 0x002fce0000010000 */
[----:B------:R-:W-:Y:S01]  /*3d30*/  MUFU.EX2 R199, R199 ;  /* 0x000000c700c77308 */ /* 0x000fe20000000800 */
[----:B------:R-:W-:-:S04]  /*3d40*/  FMUL.FTZ R30, R206, R30 ;  /* 0x0000001ece1e7220 */ /* 0x000fc80000410000 */
[----:B------:R-:W-:Y:S01]  /*3d50*/  FMUL.FTZ R23, R23, R30 ;  /* 0x0000001e17177220 */ /* 0x000fe20000410000 */
[----:B------:R-:W-:Y:S01]  /*3d60*/  FMUL.FTZ R30, R186, R35 ;  /* 0x00000023ba1e7220 */ /* 0x000fe20000410000 */
[----:B------:R-:W-:Y:S01]  /*3d70*/  FFMA.FTZ R81, -R81, R81, 1 ;  /* 0x3f80000051517423 */ /* 0x000fe20000010151 */
[----:B------:R-:W-:Y:S01]  /*3d80*/  SHFL.IDX PT, R35, R26, R114, 0x1f ;  /* 0x00001f721a237589 */ /* 0x000fe200000e0000 */
[----:B------:R-:W-:Y:S01]  /*3d90*/  MUFU.EX2 R220, R220 ;  /* 0x000000dc00dc7308 */ /* 0x000fe20000000800 */
[----:B------:R-:W-:Y:S02]  /*3da0*/  FMUL.FTZ R31, R31, R30 ;  /* 0x0000001e1f1f7220 */ /* 0x000fe40000410000 */
[----:B------:R-:W1:Y:S01]  /*3db0*/  SHFL.IDX PT, R30, R26, R9, 0x1f ;  /* 0x00001f091a1e7589 */ /* 0x000e6200000e0000 */
[----:B------:R-:W-:Y:S01]  /*3dc0*/  FADD.FTZ R28, R28, -R226 ;  /* 0x800000e21c1c7221 */ /* 0x000fe20000010000 */
[----:B---3--:R-:W-:-:S03]  /*3dd0*/  FADD.FTZ R37, R37, -R99 ;  /* 0x8000006325257221 */ /* 0x008fc60000010000 */
        /* <DEDUP_REMOVED lines=16> */
[----:B------:R-:W-:Y:S01]  /*3ee0*/  FFMA.FTZ R33, -R79, R79, 1 ;  /* 0x3f8000004f217423 */ /* 0x000fe2000001014f */
[----:B-1----:R-:W-:Y:S01]  /*3ef0*/  FADD.FTZ R37, R42, -R30 ;  /* 0x8000001e2a257221 */ /* 0x002fe20000010000 */
[--C-:B------:R-:W-:Y:S01]  /*3f00*/  FADD.FTZ R42, R41, -R35.reuse ;  /* 0x80000023292a7221 */ /* 0x100fe20000010000 */
[----:B------:R-:W-:-:S02]  /*3f10*/  FADD.FTZ R35, R43, -R35 ;  /* 0x800000232b237221 */ /* 0x000fc40000010000 */
[----:B------:R-:W-:Y:S01]  /*3f20*/  LDS R43, [R13+0x380] ;  /* 0x000380000d2b7984 */ /* 0x000fe20000000800 */
[----:B------:R-:W-:Y:S01]  /*3f30*/  FMUL.FTZ R29, R29, R34 ;  /* 0x000000221d1d7220 */ /* 0x000fe20000410000 */
[----:B------:R-:W-:Y:S01]  /*3f40*/  FMUL.FTZ R33, R33, R38 ;  /* 0x0000002621217220 */ /* 0x000fe20000410000 */
[----:B------:R-:W-:Y:S01]  /*3f50*/  FFMA.FTZ R34, -R77, R77, 1 ;  /* 0x3f8000004d227423 */ /* 0x000fe2000001014d */
[----:B------:R-:W1:Y:S04]  /*3f60*/  SHFL.IDX PT, R72, R26, R218, 0x1f ;  /* 0x00001fda1a487589 */ /* 0x000e6800000e0000 */
[----:B------:R-:W3:Y:S01]  /*3f70*/  SHFL.IDX PT, R38, R26, R116, 0x1f ;  /* 0x00001f741a267589 */ /* 0x000ee200000e0000 */
[----:B------:R-:W-:-:S03]  /*3f80*/  FMUL.FTZ R34, R34, R73 ;  /* 0x0000004922227220 */ /* 0x000fc60000410000 */
[----:B------:R-:W4:Y:S04]  /*3f90*/  SHFL.IDX PT, R76, R26, R223, 0x1f ;  /* 0x00001fdf1a4c7589 */ /* 0x000f2800000e0000 */
[----:B------:R-:W5:Y:S01]  /*3fa0*/  SHFL.IDX PT, R73, R26, R117, 0x1f ;  /* 0x00001f751a497589 */ /* 0x000f6200000e0000 */
[----:B------:R-:W5:Y:S03]  /*3fb0*/  MUFU.EX2 R11, R105 ;  /* 0x00000069000b7308 */ /* 0x000f660000000800 */
[----:B------:R-:W5:Y:S01]  /*3fc0*/  SHFL.IDX PT, R74, R26, R118, 0x1f ;  /* 0x00001f761a4a7589 */ /* 0x000f6200000e0000 */
[----:B------:R-:W-:-:S03]  /*3fd0*/  FADD.FTZ R39, R39, -R99 ;  /* 0x8000006327277221 */ /* 0x000fc60000010000 */
[----:B------:R3:W-:Y:S01]  /*3fe0*/  SHFL.IDX PT, R75, R26, R119, 0x1f ;  /* 0x00001f771a4b7589 */ /* 0x0007e200000e0000 */
[----:B------:R-:W-:Y:S01]  /*3ff0*/  FMUL.FTZ R39, R112, R39 ;  /* 0x0000002770277220 */ /* 0x000fe20000410000 */
[----:B-1----:R-:W-:Y:S01]  /*4000*/  FADD.FTZ R41, R46, -R72 ;  /* 0x800000482e297221 */ /* 0x002fe20000010000 */
[----:B---3--:R-:W-:Y:S01]  /*4010*/  FFMA.FTZ R26, -R80, R80, 1 ;  /* 0x3f800000501a7423 */ /* 0x008fe20000010150 */
[--C-:B------:R-:W-:Y:S01]  /*4020*/  FADD.FTZ R45, R45, -R38.reuse ;  /* 0x800000262d2d7221 */ /* 0x100fe20000010000 */
[----:B------:R-:W-:Y:S02]  /*4030*/  FADD.FTZ R38, R47, -R38 ;  /* 0x800000262f267221 */ /* 0x000fe40000010000 */
[----:B------:R-:W-:Y:S01]  /*4040*/  FMUL.FTZ R26, R26, R39 ;  /* 0x000000271a1a7220 */ /* 0x000fe20000410000 */
[----:B------:R-:W-:Y:S01]  /*4050*/  FADD.FTZ R39, R44, -R72 ;  /* 0x800000482c277221 */ /* 0x000fe20000010000 */
[--C-:B----4-:R-:W-:Y:S01]  /*4060*/  FADD.FTZ R44, R53, -R76.reuse ;  /* 0x8000004c352c7221 */ /* 0x110fe20000010000 */
[----:B------:R-:W-:Y:S01]  /*4070*/  FADD.FTZ R55, R55, -R76 ;  /* 0x8000004c37377221 */ /* 0x000fe20000010000 */
[----:B-----5:R-:W-:Y:S01]  /*4080*/  FMUL.FTZ R76, R200, R41 ;  /* 0x00000029c84c7220 */ /* 0x020fe20000410000 */
[----:B------:R-:W-:Y:S01]  /*4090*/  FADD.FTZ R48, R48, -R73 ;  /* 0x8000004930307221 */ /* 0x000fe20000010000 */
[----:B------:R-:W-:-:S03]  /*40a0*/  FMUL.FTZ R41, R231, R38 ;  /* 0x00000026e7297220 */ /* 0x000fc60000410000 */
[----:B------:R-:W-:Y:S01]  /*40b0*/  FMUL.FTZ R38, R11, R48 ;  /* 0x000000300b267220 */ /* 0x000fe20000410000 */
[----:B------:R-:W-:Y:S02]  /*40c0*/  FMUL.FTZ R48, R88, R41 ;  /* 0x0000002958307220 */ /* 0x000fe40000410000 */
[----:B------:R-:W1:Y:S01]  /*40d0*/  SHFL.IDX PT, R41, R43, R9, 0x1f ;  /* 0x00001f092b297589 */ /* 0x000e6200000e0000 */
[--C-:B------:R-:W-:Y:S01]  /*40e0*/  FADD.FTZ R49, R49, -R74.reuse ;  /* 0x8000004a31317221 */ /* 0x100fe20000010000 */
[----:B------:R-:W-:Y:S02]  /*40f0*/  FADD.FTZ R74, R51, -R74 ;  /* 0x8000004a334a7221 */ /* 0x000fe40000010000 */
[----:B------:R-:W3:Y:S04]  /*4100*/  SHFL.IDX PT, R114, R43, R114, 0x1f ;  /* 0x00001f722b727589 */ /* 0x000ee800000e0000 */
[----:B------:R-:W4:Y:S01]  /*4110*/  SHFL.IDX PT, R51, R43, R218, 0x1f ;  /* 0x00001fda2b337589 */ /* 0x000f2200000e0000 */
[----:B------:R-:W5:Y:S01]  /*4120*/  MUFU.EX2 R228, R228 ;  /* 0x000000e400e47308 */ /* 0x000f620000000800 */
[----:B------:R-:W-:Y:S01]  /*4130*/  FMUL.FTZ R28, R28, R19 ;  /* 0x000000131c1c7220 */ /* 0x000fe20000410000 */
[----:B------:R-:W-:-:S06]  /*4140*/  FMUL.FTZ R72, R110, R39 ;  /* 0x000000276e487220 */ /* 0x000fcc0000410000 */
[----:B------:R-:W2:Y:S01]  /*4150*/  MUFU.EX2 R197, R197 ;  /* 0x000000c500c57308 */ /* 0x000ea20000000800 */
[----:B------:R-:W-:-:S07]  /*4160*/  FMUL.FTZ R46, R190, R37 ;  /* 0x00000025be2e7220 */ /* 0x000fce0000410000 */
[----:B------:R-:W4:Y:S01]  /*4170*/  MUFU.EX2 R196, R196 ;  /* 0x000000c400c47308 */ /* 0x000f220000000800 */
[----:B------:R-:W4:Y:S01]  /*4180*/  SHFL.IDX PT, R118, R43, R118, 0x1f ;  /* 0x00001f762b767589 */ /* 0x000f2200000e0000 */
[----:B------:R-:W-:Y:S01]  /*4190*/  FMUL.FTZ R13, R83, R46 ;  /* 0x0000002e530d7220 */ /* 0x000fe20000410000 */
[----:B------:R-:W-:-:S05]  /*41a0*/  FMUL.FTZ R39, R85, R72 ;  /* 0x0000004855277220 */ /* 0x000fca0000410000 */
[----:B------:R-:W4:Y:S01]  /*41b0*/  MUFU.EX2 R198, R198 ;  /* 0x000000c600c67308 */ /* 0x000f220000000800 */
[----:B------:R-:W-:Y:S01]  /*41c0*/  FFMA.FTZ R46, -R86, R86, 1 ;  /* 0x3f800000562e7423 */ /* 0x000fe20000010156 */
[----:B------:R-:W-:-:S06]  /*41d0*/  FMUL.FTZ R45, R202, R45 ;  /* 0x0000002dca2d7220 */ /* 0x000fcc0000410000 */
[----:B------:R-:W4:Y:S01]  /*41e0*/  MUFU.EX2 R19, R104 ;  /* 0x0000006800137308 */ /* 0x000f220000000800 */
[----:B------:R-:W4:Y:S01]  /*41f0*/  SHFL.IDX PT, R117, R43, R117, 0x1f ;  /* 0x00001f752b757589 */ /* 0x000f2200000e0000 */
[----:B------:R-:W-:Y:S01]  /*4200*/  FADD.FTZ R40, R40, -R30 ;  /* 0x8000001e28287221 */ /* 0x000fe20000010000 */
[----:B------:R-:W-:Y:S02]  /*4210*/  FADD.FTZ R50, R50, -R73 ;  /* 0x8000004932327221 */ /* 0x000fe40000010000 */
[----:B------:R-:W4:Y:S01]  /*4220*/  SHFL.IDX PT, R72, R43, R223, 0x1f ;  /* 0x00001fdf2b487589 */ /* 0x000f2200000e0000 */
[----:B------:R-:W-:Y:S01]  /*4230*/  FMUL.FTZ R55, R108, R55 ;  /* 0x000000376c377220 */ /* 0x000fe20000410000 */
[----:B------:R-:W-:Y:S01]  /*4240*/  FMUL.FTZ R46, R46, R45 ;  /* 0x0000002d2e2e7220 */ /* 0x000fe20000410000 */
[----:B------:R-:W4:Y:S01]  /*4250*/  MUFU.EX2 R210, R210 ;  /* 0x000000d200d27308 */ /* 0x000f220000000800 */
[----:B------:R-:W4:Y:S01]  /*4260*/  SHFL.IDX PT, R116, R43, R116, 0x1f ;  /* 0x00001f742b747589 */ /* 0x000f2200000e0000 */
[----:B-1----:R-:W-:Y:S01]  /*4270*/  FADD.FTZ R73, R56, -R41 ;  /* 0x8000002938497221 */ /* 0x002fe20000010000 */
[--C-:B------:R-:W-:Y:S01]  /*4280*/  FADD.FTZ R52, R52, -R75.reuse ;  /* 0x8000004b34347221 */ /* 0x100fe20000010000 */
[----:B------:R-:W-:Y:S01]  /*4290*/  FADD.FTZ R54, R54, -R75 ;  /* 0x8000004b36367221 */ /* 0x000fe20000010000 */
[----:B------:R1:W4:Y:S01]  /*42a0*/  SHFL.IDX PT, R119, R43, R119, 0x1f ;  /* 0x00001f772b777589 */ /* 0x00032200000e0000 */
[----:B------:R-:W-:Y:S01]  /*42b0*/  FMUL.FTZ R40, R111, R40 ;  /* 0x000000286f287220 */ /* 0x000fe20000410000 */
[----:B------:R-:W-:Y:S01]  /*42c0*/  FFMA.FTZ R45, -R89, R89, 1 ;  /* 0x3f800000592d7423 */ /* 0x000fe20000010159 */
[----:B------:R-:W4:Y:S01]  /*42d0*/  MUFU.EX2 R185, R185 ;  /* 0x000000b900b97308 */ /* 0x000f220000000800 */
[----:B------:R-:W-:Y:S01]  /*42e0*/  FFMA.FTZ R84, -R84, R84, 1 ;  /* 0x3f80000054547423 */ /* 0x000fe20000010154 */
[----:B-----5:R-:W-:Y:S01]  /*42f0*/  FMUL.FTZ R47, R228, R35 ;  /* 0x00000023e42f7220 */ /* 0x020fe20000410000 */
[----:B------:R-:W-:Y:S01]  /*4300*/  FFMA.FTZ R91, -R91, R91, 1 ;  /* 0x3f8000005b5b7423 */ /* 0x000fe2000001015b */
[----:B--2---:R-:W-:Y:S01]  /*4310*/  FMUL.FTZ R50, R197, R50 ;  /* 0x00000032c5327220 */ /* 0x004fe20000410000 */
[----:B------:R-:W-:Y:S01]  /*4320*/  FADD.FTZ R75, R58, -R41 ;  /* 0x800000293a4b7221 */ /* 0x000fe20000010000 */
[----:B---3--:R-:W-:Y:S01]  /*4330*/  FADD.FTZ R77, R57, -R114 ;  /* 0x80000072394d7221 */ /* 0x008fe20000010000 */
[----:B-1----:R-:W-:Y:S01]  /*4340*/  FMUL.FTZ R43, R96, R55 ;  /* 0x00000037602b7220 */ /* 0x002fe20000410000 */
[----:B------:R1:W-:Y:S01]  /*4350*/  MUFU.EX2 R41, R14 ;  /* 0x0000000e00297308 */ /* 0x0003e20000000800 */
[--C-:B----4-:R-:W-:Y:S01]  /*4360*/  FADD.FTZ R55, R60, -R51.reuse ;  /* 0x800000333c377221 */ /* 0x110fe20000010000 */
[----:B------:R-:W-:Y:S01]  /*4370*/  FADD.FTZ R57, R62, -R51 ;  /* 0x800000333e397221 */ /* 0x000fe20000010000 */
[----:B------:R-:W-:Y:S01]  /*4380*/  FMUL.FTZ R35, R81, R40 ;  /* 0x0000002851237220 */ /* 0x000fe20000410000 */
[----:B------:R-:W-:Y:S01]  /*4390*/  FMUL.FTZ R45, R45, R38 ;  /* 0x000000262d2d7220 */ /* 0x000fe20000410000 */
[----:B------:R-:W-:Y:S01]  /*43a0*/  FFMA.FTZ R51, -R97, R97, 1 ;  /* 0x3f80000061337423 */ /* 0x000fe20000010161 */
[----:B------:R-:W-:-:S02]  /*43b0*/  FMUL.FTZ R40, R84, R47 ;  /* 0x0000002f54287220 */ /* 0x000fc40000410000 */
[----:B------:R-:W2:Y:S01]  /*43c0*/  MUFU.EX2 R30, R107 ;  /* 0x0000006b001e7308 */ /* 0x000ea20000000800 */
[----:B-1----:R-:W-:Y:S01]  /*43d0*/  FMUL.FTZ R14, R196, R73 ;  /* 0x00000049c40e7220 */ /* 0x002fe20000410000 */
[----:B------:R-:W-:Y:S01]  /*43e0*/  FMUL.FTZ R38, R91, R50 ;  /* 0x000000325b267220 */ /* 0x000fe20000410000 */
[----:B------:R-:W-:Y:S01]  /*43f0*/  FFMA.FTZ R50, -R90, R90, 1 ;  /* 0x3f8000005a327423 */ /* 0x000fe2000001015a */
[----:B------:R-:W-:Y:S01]  /*4400*/  FFMA.FTZ R47, -R92, R92, 1 ;  /* 0x3f8000005c2f7423 */ /* 0x000fe2000001015c */
[----:B------:R-:W-:Y:S01]  /*4410*/  FMUL.FTZ R49, R198, R49 ;  /* 0x00000031c6317220 */ /* 0x000fe20000410000 */
[----:B------:R-:W-:Y:S02]  /*4420*/  FMUL.FTZ R74, R19, R74 ;  /* 0x0000004a134a7220 */ /* 0x000fe40000410000 */
[----:B------:R-:W1:Y:S01]  /*4430*/  MUFU.EX2 R212, R212 ;  /* 0x000000d400d47308 */ /* 0x000e620000000800 */
[----:B------:R-:W-:Y:S01]  /*4440*/  FMUL.FTZ R51, R51, R14 ;  /* 0x0000000e33337220 */ /* 0x000fe20000410000 */
[----:B------:R-:W-:Y:S01]  /*4450*/  FMUL.FTZ R50, R50, R49 ;  /* 0x0000003132327220 */ /* 0x000fe20000410000 */
[----:B------:R-:W-:-:S05]  /*4460*/  FMUL.FTZ R47, R47, R74 ;  /* 0x0000004a2f2f7220 */ /* 0x000fca0000410000 */
[----:B------:R-:W3:Y:S01]  /*4470*/  MUFU.EX2 R208, R208 ;  /* 0x000000d000d07308 */ /* 0x000ee20000000800 */
[----:B------:R-:W-:Y:S01]  /*4480*/  FFMA.FTZ R49, -R94, R94, 1 ;  /* 0x3f8000005e317423 */ /* 0x000fe2000001015e */
[----:B------:R-:W-:-:S06]  /*4490*/  FMUL.FTZ R74, R109, R44 ;  /* 0x0000002c6d4a7220 */ /* 0x000fcc0000410000 */
[----:B------:R-:W4:Y:S01]  /*44a0*/  MUFU.EX2 R209, R209 ;  /* 0x000000d100d17308 */ /* 0x000f220000000800 */
[----:B------:R-:W-:-:S07]  /*44b0*/  FMUL.FTZ R49, R49, R74 ;  /* 0x0000004a31317220 */ /* 0x000fce0000410000 */
[----:B------:R-:W5:Y:S01]  /*44c0*/  MUFU.EX2 R189, R189 ;  /* 0x000000bd00bd7308 */ /* 0x000f620000000800 */
[----:B------:R-:W-:-:S07]  /*44d0*/  FFMA.FTZ R82, -R82, R82, 1 ;  /* 0x3f80000052527423 */ /* 0x000fce0000010152 */
[----:B------:R-:W5:Y:S01]  /*44e0*/  MUFU.EX2 R216, R216 ;  /* 0x000000d800d87308 */ /* 0x000f620000000800 */
        /* <DEDUP_REMOVED lines=10> */
[----:B------:R-:W-:-:S07]  /*4590*/  FADD.FTZ R56, R65, -R118 ;  /* 0x8000007641387221 */ /* 0x000fce0000010000 */
[----:B------:R-:W5:Y:S08]  /*45a0*/  MUFU.EX2 R217, R217 ;  /* 0x000000d900d97308 */ /* 0x000f700000000800 */
[----:B------:R-:W5:Y:S08]  /*45b0*/  MUFU.EX2 R12, R12 ;  /* 0x0000000c000c7308 */ /* 0x000f700000000800 */
[----:B------:R-:W5:Y:S01]  /*45c0*/  MUFU.EX2 R15, R15 ;  /* 0x0000000f000f7308 */ /* 0x000f620000000800 */
[----:B------:R-:W-:Y:S01]  /*45d0*/  FADD.FTZ R53, R64, -R117 ;  /* 0x8000007540357221 */ /* 0x000fe20000010000 */
[--C-:B------:R-:W-:Y:S01]  /*45e0*/  FADD.FTZ R69, R69, -R72.reuse ;  /* 0x8000004845457221 */ /* 0x100fe20000010000 */
[----:B------:R-:W-:Y:S01]  /*45f0*/  FADD.FTZ R71, R71, -R72 ;  /* 0x8000004847477221 */ /* 0x000fe20000010000 */
[----:B------:R-:W-:Y:S01]  /*4600*/  FMUL.FTZ R42, R82, R37 ;  /* 0x00000025522a7220 */ /* 0x000fe20000410000 */
[----:B------:R-:W-:Y:S01]  /*4610*/  FFMA.FTZ R72, -R98, R98, 1 ;  /* 0x3f80000062487423 */ /* 0x000fe20000010162 */
[----:B--2---:R-:W-:Y:S01]  /*4620*/  FMUL.FTZ R77, R30, R77 ;  /* 0x0000004d1e4d7220 */ /* 0x004fe20000410000 */
[----:B------:R-:W-:Y:S01]  /*4630*/  FMUL.FTZ R74, R74, R57 ;  /* 0x000000394a4a7220 */ /* 0x000fe20000410000 */
[----:B------:R-:W-:Y:S01]  /*4640*/  FFMA.FTZ R37, -R87, R87, 1 ;  /* 0x3f80000057257423 */ /* 0x000fe20000010157 */
[----:B------:R-:W-:Y:S01]  /*4650*/  FMUL.FTZ R44, R95, R54 ;  /* 0x000000365f2c7220 */ /* 0x000fe20000410000 */
[----:B------:R-:W-:Y:S01]  /*4660*/  FADD.FTZ R114, R59, -R114 ;  /* 0x800000723b727221 */ /* 0x000fe20000010000 */
[----:B------:R-:W-:Y:S01]  /*4670*/  FFMA.FTZ R24, -R24, R24, 1 ;  /* 0x3f80000018187423 */ /* 0x000fe20000010118 */
[----:B------:R-:W-:Y:S01]  /*4680*/  FMUL.FTZ R57, R41, R56 ;  /* 0x0000003829397220 */ /* 0x000fe20000410000 */
[--C-:B------:R-:W-:Y:S01]  /*4690*/  FADD.FTZ R58, R61, -R116.reuse ;  /* 0x800000743d3a7221 */ /* 0x100fe20000010000 */
[----:B------:R-:W-:Y:S01]  /*46a0*/  FFMA.FTZ R54, -R194, R194, 1 ;  /* 0x3f800000c2367423 */ /* 0x000fe200000101c2 */
[----:B-1----:R-:W-:Y:S01]  /*46b0*/  FMUL.FTZ R75, R212, R75 ;  /* 0x0000004bd44b7220 */ /* 0x002fe20000410000 */
[----:B------:R-:W-:Y:S01]  /*46c0*/  FFMA.FTZ R235, -R235, R235, 1 ;  /* 0x3f800000ebeb7423 */ /* 0x000fe200000101eb */
[----:B------:R-:W-:Y:S01]  /*46d0*/  FMUL.FTZ R25, R220, R25 ;  /* 0x00000019dc197220 */ /* 0x000fe20000410000 */
[----:B------:R-:W-:Y:S01]  /*46e0*/  FADD.FTZ R116, R63, -R116 ;  /* 0x800000743f747221 */ /* 0x000fe20000010000 */
[----:B------:R-:W-:Y:S01]  /*46f0*/  FADD.FTZ R68, R68, -R119 ;  /* 0x8000007744447221 */ /* 0x000fe20000010000 */
[----:B------:R-:W-:Y:S01]  /*4700*/  FFMA.FTZ R102, -R102, R102, 1 ;  /* 0x3f80000066667423 */ /* 0x000fe20000010166 */
[----:B---3--:R-:W-:Y:S01]  /*4710*/  FMUL.FTZ R53, R208, R53 ;  /* 0x00000035d0357220 */ /* 0x008fe20000410000 */
[----:B------:R-:W-:Y:S01]  /*4720*/  FADD.FTZ R66, R66, -R117 ;  /* 0x8000007542427221 */ /* 0x000fe20000010000 */
[----:B------:R-:W-:Y:S01]  /*4730*/  FADD.FTZ R67, R67, -R118 ;  /* 0x8000007643437221 */ /* 0x000fe20000010000 */
[----:B------:R-:W-:Y:S01]  /*4740*/  FADD.FTZ R70, R70, -R119 ;  /* 0x8000007746467221 */ /* 0x000fe20000010000 */
[----:B------:R-:W-:Y:S01]  /*4750*/  FMUL.FTZ R72, R72, R77 ;  /* 0x0000004d48487220 */ /* 0x000fe20000410000 */
[----:B------:R-:W-:Y:S01]  /*4760*/  FMUL.FTZ R37, R37, R76 ;  /* 0x0000004c25257220 */ /* 0x000fe20000410000 */
[----:B------:R-:W-:Y:S01]  /*4770*/  FFMA.FTZ R73, -R195, R195, 1 ;  /* 0x3f800000c3497423 */ /* 0x000fe200000101c3 */
[----:B----4-:R-:W-:Y:S01]  /*4780*/  FMUL.FTZ R114, R209, R114 ;  /* 0x00000072d1727220 */ /* 0x010fe20000410000 */
[----:B------:R-:W-:Y:S01]  /*4790*/  FMUL.FTZ R77, R24, R57 ;  /* 0x00000039184d7220 */ /* 0x000fe20000410000 */
[----:B------:R-:W-:Y:S01]  /*47a0*/  FFMA.FTZ R93, -R93, R93, 1 ;  /* 0x3f8000005d5d7423 */ /* 0x000fe2000001015d */
[----:B-----5:R-:W-:Y:S01]  /*47b0*/  FMUL.FTZ R52, R189, R52 ;  /* 0x00000034bd347220 */ /* 0x020fe20000410000 */
[----:B------:R-:W-:Y:S01]  /*47c0*/  FMUL.FTZ R54, R54, R75 ;  /* 0x0000004b36367220 */ /* 0x000fe20000410000 */
[----:B------:R-:W-:Y:S01]  /*47d0*/  FFMA.FTZ R103, -R103, R103, 1 ;  /* 0x3f80000067677423 */ /* 0x000fe20000010167 */
        /* <DEDUP_REMOVED lines=120> */
[----:B-1----:R-:W-:-:S04]  /*4f60*/  LEA R10, R5, R13, 0xb ;  /* 0x0000000d050a7211 */ /* 0x002fc800078e58ff */
        /* <DEDUP_REMOVED lines=167> */
.L_x_3378:
        /* <DEDUP_REMOVED lines=56> */
.L_x_3379:
        /* <DEDUP_REMOVED lines=11> */
.L_x_3369:
[----:B-1----:R-:W2:Y:S02]  /*5e10*/  LDL R6, [R1+0x2c] ;  /* 0x00002c0001067983 */ /* 0x002ea40000100800 */
[----:B--2---:R-:W-:-:S13]  /*5e20*/  ISETP.GE.AND P0, PT, R16, R6, PT ;  /* 0x000000061000720c */ /* 0x004fda0003f06270 */
[----:B------:R-:W-:Y:S05]  /*5e30*/  @P0 BRA `(.L_x_3381) ;  /* 0x00000040006c0947 */ /* 0x000fea0003800000 */
[----:B------:R-:W2:Y:S04]  /*5e40*/  LDL.LU R19, [R1+0x20] ;  /* 0x0000200001137983 */ /* 0x000ea80000300800 */
[----:B------:R-:W3:Y:S04]  /*5e50*/  LDL.LU R18, [R1+0x10] ;  /* 0x0000100001127983 */ /* 0x000ee80000300800 */
[----:B------:R-:W3:Y:S04]  /*5e60*/  LDL R12, [R1+0x30] ;  /* 0x00003000010c7983 */ /* 0x000ee80000100800 */
[----:B------:R-:W4:Y:S04]  /*5e70*/  LDL.LU R14, [R1+0x14] ;  /* 0x00001400010e7983 */ /* 0x000f280000300800 */
[----:B------:R-:W5:Y:S01]  /*5e80*/  LDL.LU R25, [R1+0xc] ;  /* 0x00000c0001197983 */ /* 0x000f620000300800 */
[----:B------:R-:W1:Y:S02]  /*5e90*/  S2R R6, SR_TID.X ;  /* 0x0000000000067919 */ /* 0x000e640000002100 */
[----:B-1----:R-:W-:-:S05]  /*5ea0*/  VIADD R6, R6, 0xffffff80 ;  /* 0xffffff8006067836 */ /* 0x002fca0000000000 */
[----:B------:R-:W-:-:S04]  /*5eb0*/  SHF.R.S32.HI R7, RZ, 0x1f, R6 ;  /* 0x0000001fff077819 */ /* 0x000fc80000011406 */
[CC--:B------:R-:W-:Y:S02]  /*5ec0*/  LEA.HI R9, R7.reuse, R6.reuse, RZ, 0x5 ;  /* 0x0000000607097211 */ /* 0x0c0fe400078f28ff */
[-C--:B------:R-:W-:Y:S02]  /*5ed0*/  LEA.HI R8, R7, R6.reuse, RZ, 0x7 ;  /* 0x0000000607087211 */ /* 0x080fe400078f38ff */
        /* <DEDUP_REMOVED lines=10> */
[----:B------:R-:W-:-:S04]  /*5f80*/  IMAD.IADD R9, R6, 0x1, -R15 ;  /* 0x0000000106097824 */ /* 0x000fc800078e0a0f */
[----:B------:R-:W-:Y:S01]  /*5f90*/  IMAD.IADD R24, R10, 0x1, -R13 ;  /* 0x000000010a187824 */ /* 0x000fe200078e0a0d */
[----:B------:R-:W-:Y:S01]  /*5fa0*/  MOV R189, 0x40000040 ;  /* 0x4000004000bd7802 */ /* 0x000fe20000000f00 */
[----:B------:R-:W-:Y:S02]  /*5fb0*/  IMAD.MOV.U32 R185, RZ, RZ, 0x40000040 ;  /* 0x40000040ffb97424 */ /* 0x000fe400078e00ff */
[----:B------:R-:W-:Y:S02]  /*5fc0*/  IMAD.MOV.U32 R187, RZ, RZ, 0x40000040 ;  /* 0x40000040ffbb7424 */ /* 0x000fe400078e00ff */
[----:B------:R-:W-:Y:S02]  /*5fd0*/  IMAD.MOV.U32 R191, RZ, RZ, 0x40000040 ;  /* 0x40000040ffbf7424 */ /* 0x000fe400078e00ff */
[----:B------:R-:W-:Y:S01]  /*5fe0*/  IMAD.MOV.U32 R193, RZ, RZ, 0x40000040 ;  /* 0x40000040ffc17424 */ /* 0x000fe200078e00ff */
[----:B--2---:R-:W-:Y:S02]  /*5ff0*/  LEA.HI R6, R19, R7, RZ, 0x5 ;  /* 0x0000000713067211 */ /* 0x004fe400078f28ff */
[----:B------:R-:W-:-:S02]  /*6000*/  LEA.HI R7, R11, R8, RZ, 0x2 ;  /* 0x000000080b077211 */ /* 0x000fc400078f10ff */
[----:B------:R-:W-:Y:S02]  /*6010*/  SHF.R.S32.HI R6, RZ, 0x5, R6 ;  /* 0x00000005ff067819 */ /* 0x000fe40000011406 */
[----:B------:R-:W-:Y:S01]  /*6020*/  SHF.R.S32.HI R10, RZ, 0x2, R7 ;  /* 0x00000002ff0a7819 */ /* 0x000fe20000011407 */
[----:B---3--:R-:W-:-:S03]  /*6030*/  IMAD R19, R12, -0x80, R18 ;  /* 0xffffff800c137824 */ /* 0x008fc600078e0212 */
[----:B------:R-:W-:Y:S02]  /*6040*/  IADD3 R13, R10, 0x8, RZ ;  /* 0x000000080a0d7810 */ /* 0x000fe40007ffe0ff */
[--C-:B----4-:R-:W-:Y:S02]  /*6050*/  SHF.R.S32.HI R12, RZ, 0x2, R14.reuse ;  /* 0x00000002ff0c7819 */ /* 0x110fe4000001140e */
[----:B------:R-:W-:Y:S02]  /*6060*/  SHF.R.S32.HI R15, RZ, 0x1f, R14 ;  /* 0x0000001fff0f7819 */ /* 0x000fe4000001140e */
[----:B------:R-:W-:Y:S02]  /*6070*/  LEA.HI R8, R11, R8, RZ, 0x3 ;  /* 0x000000080b087211 */ /* 0x000fe400078f18ff */
[----:B------:R-:W-:Y:S02]  /*6080*/  LEA.HI R15, R15, R12, RZ, 0x3 ;  /* 0x0000000c0f0f7211 */ /* 0x000fe400078f18ff */
[----:B------:R-:W-:Y:S01]  /*6090*/  LEA.HI R14, R13, R13, RZ, 0x1 ;  /* 0x0000000d0d0e7211 */ /* 0x000fe200078f08ff */
[----:B------:R-:W-:Y:S01]  /*60a0*/  IMAD R18, R6, -0x10, R19 ;  /* 0xfffffff006127824 */ /* 0x000fe200078e0213 */
[----:B------:R-:W-:Y:S01]  /*60b0*/  LOP3.LUT R19, R15, 0xfffffff8, RZ, 0xc0, !PT ;  /* 0xfffffff80f137812 */ /* 0x000fe200078ec0ff */
[----:B------:R-:W-:Y:S01]  /*60c0*/  VIADD R20, R10, 0x10 ;  /* 0x000000100a147836 */ /* 0x000fe20000000000 */
[----:B------:R-:W-:-:S02]  /*60d0*/  SHF.R.S32.HI R6, RZ, 0x3, R8 ;  /* 0x00000003ff067819 */ /* 0x000fc40000011408 */
[----:B------:R-:W-:Y:S02]  /*60e0*/  SHF.R.S32.HI R15, RZ, 0x1, R14 ;  /* 0x00000001ff0f7819 */ /* 0x000fe4000001140e */
[----:B------:R-:W-:Y:S01]  /*60f0*/  IADD3 R19, R18, R19, -R12 ;  /* 0x0000001312137210 */ /* 0x000fe20007ffe80c */
[----:B------:R-:W-:Y:S01]  /*6100*/  IMAD.HI R11, R6, 0x2aaaaaab, RZ ;  /* 0x2aaaaaab060b7827 */ /* 0x000fe200078e02ff */
[----:B------:R-:W-:-:S03]  /*6110*/  LEA.HI R21, R20, R20, RZ, 0x1 ;  /* 0x0000001414157211 */ /* 0x000fc600078f08ff */
[----:B------:R-:W-:Y:S01]  /*6120*/  IMAD.HI R18, R15, 0x2aaaaaab, RZ ;  /* 0x2aaaaaab0f127827 */ /* 0x000fe200078e02ff */
[----:B------:R-:W-:Y:S02]  /*6130*/  LEA.HI R7, R7, R10, RZ, 0x1 ;  /* 0x0000000a07077211 */ /* 0x000fe400078f08ff */
[----:B------:R-:W-:Y:S01]  /*6140*/  SHF.R.S32.HI R22, RZ, 0x1, R21 ;  /* 0x00000001ff167819 */ /* 0x000fe20000011415 */
[----:B------:R-:W-:Y:S01]  /*6150*/  IMAD R8, R24, -0x40, R19 ;  /* 0xffffffc018087824 */ /* 0x000fe200078e0213 */
[----:B------:R-:W-:Y:S02]  /*6160*/  SHF.R.U32.HI R12, RZ, 0x1, R11 ;  /* 0x00000001ff0c7819 */ /* 0x000fe4000001160b */
[----:B------:R-:W-:Y:S01]  /*6170*/  SHF.R.U32.HI R19, RZ, 0x1, R18 ;  /* 0x00000001ff137819 */ /* 0x000fe20000011612 */
[----:B------:R-:W-:Y:S01]  /*6180*/  IMAD.HI R23, R22, 0x2aaaaaab, RZ ;  /* 0x2aaaaaab16177827 */ /* 0x000fe200078e02ff */
[----:B------:R-:W-:Y:S02]  /*6190*/  LOP3.LUT R7, R7, 0xfffffffe, RZ, 0xc0, !PT ;  /* 0xfffffffe07077812 */ /* 0x000fe400078ec0ff */
[----:B------:R-:W-:-:S02]  /*61a0*/  LEA.HI R11, R11, R12, RZ, 0x1 ;  /* 0x0000000c0b0b7211 */ /* 0x000fc400078f08ff */
        /* <DEDUP_REMOVED lines=9> */
[--C-:B------:R-:W-:Y:S01]  /*6240*/  IMAD R6, R5, 0x800, R17.reuse ;  /* 0x0000080005067824 */ /* 0x100fe200078e0211 */
[----:B------:R-:W-:Y:S01]  /*6250*/  LEA R10, R15, R14, 0x3 ;  /* 0x0000000e0f0a7211 */ /* 0x000fe200078e18ff */
[----:B------:R-:W-:Y:S01]  /*6260*/  IMAD R5, R5, 0x2000, R17 ;  /* 0x0000200005057824 */ /* 0x000fe200078e0211 */
[----:B------:R-:W-:Y:S01]  /*6270*/  STL [R1+0x28], R7 ;  /* 0x0000280701007387 */ /* 0x000fe20000100800 */
[----:B------:R-:W-:Y:S01]  /*6280*/  VIADD R6, R6, 0x1a800 ;  /* 0x0001a80006067836 */ /* 0x000fe20000000000 */
[----:B------:R-:W-:Y:S02]  /*6290*/  LOP3.LUT R21, R21, 0xfffffffe, RZ, 0xc0, !PT ;  /* 0xfffffffe15157812 */ /* 0x000fe400078ec0ff */
[----:B------:R1:W-:Y:S02]  /*62a0*/  STL [R1+0x20], R10 ;  /* 0x0000200a01007387 */ /* 0x0003e40000100800 */
[----:B------:R-:W-:Y:S01]  /*62b0*/  SHF.R.U32.HI R6, RZ, 0x4, R6 ;  /* 0x00000004ff067819 */ /* 0x000fe20000011606 */
[----:B------:R-:W-:Y:S01]  /*62c0*/  IMAD R22, R23, -0xc, R22 ;  /* 0xfffffff417167824 */ /* 0x000fe200078e0216 */
[----:B------:R-:W-:Y:S01]  /*62d0*/  IADD3 R21, R20, -R21, RZ ;  /* 0x8000001514157210 */ /* 0x000fe20007ffe0ff */
        /* <DEDUP_REMOVED lines=16> */
[----:B------:R-:W-:-:S03]  /*63e0*/  VIADD R10, R9, 0x8 ;  /* 0x00000008090a7836 */ /* 0x000fc60000000000 */
[----:B------:R2:W-:Y:S01]  /*63f0*/  STL [R1+0x10], R5 ;  /* 0x0000100501007387 */ /* 0x0005e20000100800 */
[----:B-----5:R-:W-:Y:S01]  /*6400*/  LOP3.LUT R7, R25, 0x1, RZ, 0xfc, !PT ;  /* 0x0000000119077812 */ /* 0x020fe200078efcff */
[C---:B------:R-:W-:Y:S01]  /*6410*/  VIADD R184, R11.reuse, 0x4 ;  /* 0x000000040bb87836 */ /* 0x040fe20000000000 */
[C---:B------:R-:W-:Y:S01]  /*6420*/  IADD3 R22, R11.reuse, 0x2, RZ ;  /* 0x000000020b167810 */ /* 0x040fe20007ffe0ff */
[----:B------:R-:W-:Y:S01]  /*6430*/  VIADD R186, R11, 0x6 ;  /* 0x000000060bba7836 */ /* 0x000fe20000000000 */
[C---:B-1----:R-:W-:Y:S01]  /*6440*/  IADD3 R6, R9.reuse, 0xc, RZ ;  /* 0x0000000c09067810 */ /* 0x042fe20007ffe0ff */
[C---:B------:R-:W-:Y:S02]  /*6450*/  VIADD R10, R9.reuse, 0x14 ;  /* 0x00000014090a7836 */ /* 0x040fe40000000000 */
[C---:B--2---:R-:W-:Y:S02]  /*6460*/  VIADD R5, R9.reuse, 0x4 ;  /* 0x0000000409057836 */ /* 0x044fe40000000000 */
[C---:B------:R-:W-:Y:S01]  /*6470*/  VIADD R5, R9.reuse, 0x10 ;  /* 0x0000001009057836 */ /* 0x040fe20000000000 */
[C---:B------:R-:W-:Y:S01]  /*6480*/  IADD3 R5, R9.reuse, 0x1c, RZ ;  /* 0x0000001c09057810 */ /* 0x040fe20007ffe0ff */
[----:B------:R-:W-:-:S02]  /*6490*/  VIADD R6, R9, 0x18 ;  /* 0x0000001809067836 */ /* 0x000fc40000000000 */
[----:B------:R-:W-:-:S07]  /*64a0*/  IMAD.MOV.U32 R23, RZ, RZ, 0x40000040 ;  /* 0x40000040ff177424 */ /* 0x000fce00078e00ff */
.L_x_3392:
[----:B------:R-:W-:-:S13]  /*64b0*/  ISETP.NE.AND P0, PT, R7, 0x3, PT ;  /* 0x000000030700780c */ /* 0x000fda0003f05270 */
[----:B------:R-:W-:Y:S05]  /*64c0*/  @!P0 BRA `(.L_x_3382) ;  /* 0x0000000000048947 */ /* 0x000fea0003800000 */
[----:B------:R-:W-:Y:S01]  /*64d0*/  BPT.TRAP 0x1 ;  /* 0x000000040000795c */ /* 0x000fe20000300000 */
.L_x_3382:
[----:B------:R-:W-:Y:S01]  /*64e0*/  IMAD R6, R0, 0x8, R17 ;  /* 0x0000000800067824 */ /* 0x000fe200078e0211 */
[----:B------:R-:W-:-:S04]  /*64f0*/  SHF.L.U32 R15, R4, 0x1f, RZ ;  /* 0x0000001f040f7819 */ /* 0x000fc800000006ff */
[----:B------:R1:W2:Y:S01]  /*6500*/  SYNCS.PHASECHK.TRANS64.TRYWAIT P1, [R6+URZ+0x26810], R15 ;  /* 0x0268100f060075a7 */ /* 0x0002a2000802017f */
[----:B------:R-:W-:Y:S05]  /*6510*/  @!P0 BRA `(.L_x_3383) ;  /* 0x0000000000048947 */ /* 0x000fea0003800000 */
[----:B------:R-:W-:Y:S01]  /*6520*/  BPT.TRAP 0x1 ;  /* 0x000000040000795c */ /* 0x000fe20000300000 */
.L_x_3383:
[----:B------:R-:W-:-:S04]  /*6530*/  IADD3 R5, R17, 0xe000, RZ ;  /* 0x0000e00011057810 */ /* 0x000fc80007ffe0ff */
[----:B------:R-:W-:-:S04]  /*6540*/  SHF.R.U32.HI R5, RZ, 0x4, R5 ;  /* 0x00000004ff057819 */ /* 0x000fc80000011605 */
[----:B------:R-:W-:-:S04]  /*6550*/  LOP3.LUT R5, R5, 0x3fff, RZ, 0xc0, !PT ;  /* 0x00003fff05057812 */ /* 0x000fc800078ec0ff */
[----:B------:R-:W-:Y:S01]  /*6560*/  LOP3.LUT R11, R5, 0x10000, RZ, 0xfc, !PT ;  /* 0x00010000050b7812 */ /* 0x000fe200078efcff */
[----:B--2---:R-:W-:Y:S06]  /*6570*/  @P1 BRA `(.L_x_3384) ;  /* 0x0000000000081947 */ /* 0x004fec0003800000 */
[----:B------:R-:W2:Y:S02]  /*6580*/  SYNCS.PHASECHK.TRANS64.TRYWAIT P1, [R6+URZ+0x26810], R15 ;  /* 0x0268100f060075a7 */ /* 0x000ea4000802017f */
[----:B--2---:R-:W-:Y:S05]  /*6590*/  @!P1 BRA `(.L_x_3385) ;  /* 0x00000080001c9947 */ /* 0x004fea0003800000 */
.L_x_3384:
        /* <DEDUP_REMOVED lines=54> */
.L_x_3386:
[----:B------:R1:W1:Y:S01]  /*6900*/  SYNCS.PHASECHK.TRANS64.TRYWAIT P1, [R6+URZ+0x26830], R15 ;  /* 0x0268300f060075a7 */ /* 0x000262000802017f */
[----:B------:R-:W-:Y:S05]  /*6910*/  @!P0 BRA `(.L_x_3387) ;  /* 0x0000000000048947 */ /* 0x000fea0003800000 */
[----:B------:R-:W-:Y:S01]  /*6920*/  BPT.TRAP 0x1 ;  /* 0x000000040000795c */ /* 0x000fe20000300000 */
.L_x_3387:
        /* <DEDUP_REMOVED lines=8> */
.L_x_3388:
        /* <DEDUP_REMOVED lines=14> */
[C---:B------:R-:W-:Y:S01]  /*6a90*/  VIADD R230, R9.reuse, 0x14 ;  /* 0x0000001409e67836 */ /* 0x040fe20000000000 */
[C---:B------:R-:W-:Y:S01]  /*6aa0*/  IADD3 R231, R9.reuse, 0x18, RZ ;  /* 0x0000001809e77810 */ /* 0x040fe20007ffe0ff */
[C---:B------:R-:W-:Y:S01]  /*6ab0*/  VIADD R209, R9.reuse, 0x1c ;  /* 0x0000001c09d17836 */ /* 0x040fe20000000000 */
[----:B------:R-:W-:Y:S01]  /*6ac0*/  STL [R1+0x40], R3 ;  /* 0x0000400301007387 */ /* 0x000fe20000100800 */
[----:B------:R-:W-:Y:S01]  /*6ad0*/  ISETP.GT.AND P2, PT, R8, RZ, PT ;  /* 0x000000ff0800720c */ /* 0x000fe20003f44270 */
[----:B------:R-:W-:Y:S01]  /*6ae0*/  IMAD R236, R0, 0x300, R12 ;  /* 0x0000030000ec7824 */ /* 0x000fe200078e020c */
[----:B------:R-:W-:Y:S01]  /*6af0*/  ISETP.GT.AND P1, PT, R8, 0x8, PT ;  /* 0x000000080800780c */ /* 0x000fe20003f24270 */
        /* <DEDUP_REMOVED lines=294> */
[C---:B------:R-:W-:Y:S02]  /*7d60*/  VIADD R231, R9.reuse, 0xc ;  /* 0x0000000c09e77836 */ /* 0x040fe40000000000 */
[----:B------:R-:W-:Y:S01]  /*7d70*/  FMUL.FTZ R36, R26, R36 ;  /* 0x000000241a247220 */ /* 0x000fe20000410000 */
[----:B------:R-:W2:Y:S01]  /*7d80*/  SHFL.IDX PT, R228, R227, R228, 0x1f ;  /* 0x00001fe4e3e47589 */ /* 0x000ea200000e0000 */
[----:B------:R-:W-:-:S02]  /*7d90*/  VIADD R229, R9, 0x14 ;  /* 0x0000001409e57836 */ /* 0x000fc40000000000 */
[----:B------:R-:W-:Y:S01]  /*7da0*/  VIADD R233, R9, 0x18 ;  /* 0x0000001809e97836 */ /* 0x000fe20000000000 */
[----:B------:R-:W4:Y:S01]  /*7db0*/  SHFL.IDX PT, R227, R227, R12, 0x1f ;  /* 0x00001f0ce3e37589 */ /* 0x000f2200000e0000 */
[----:B------:R-:W-:Y:S01]  /*7dc0*/  FFMA.FTZ R77, -R77, R77, 1 ;  /* 0x3f8000004d4d7423 */ /* 0x000fe2000001014d */
        /* <DEDUP_REMOVED lines=19> */
[----:B------:R-:W-:Y:S08]  /*7f00*/  MUFU.EX2 R208, R208 ;  /* 0x000000d000d07308 */ /* 0x000ff00000000800 */
[----:B------:R-:W-:Y:S08]  /*7f10*/  MUFU.EX2 R199, R199 ;  /* 0x000000c700c77308 */ /* 0x000ff00000000800 */
[----:B------:R-:W-:Y:S01]  /*7f20*/  MUFU.EX2 R212, R212 ;  /* 0x000000d400d47308 */ /* 0x000fe20000000800 */
[----:B------:R-:W-:-:S07]  /*7f30*/  FFMA.FTZ R237, -R237, R237, 1 ;  /* 0x3f800000eded7423 */ /* 0x000fce00000101ed */
[----:B------:R-:W-:Y:S01]  /*7f40*/  MUFU.EX2 R209, R209 ;  /* 0x000000d100d17308 */ /* 0x000fe20000000800 */
[----:B---3--:R-:W-:-:S07]  /*7f50*/  FMUL.FTZ R30, R85, R30 ;  /* 0x0000001e551e7220 */ /* 0x008fce0000410000 */
        /* <DEDUP_REMOVED lines=24> */
[----:B------:R-:W-:Y:S01]  /*80e0*/  IADD3 R230, R9, 0x10, RZ ;  /* 0x0000001009e67810 */ /* 0x000fe20007ffe0ff */
        /* <DEDUP_REMOVED lines=21> */
[----:B------:R-:W-:Y:S01]  /*8240*/  IADD3 R235, R9, 0x4, RZ ;  /* 0x0000000409eb7810 */ /* 0x000fe20007ffe0ff */
        /* <DEDUP_REMOVED lines=29> */
[----:B------:R-:W-:Y:S02]  /*8420*/  VIADD R232, R9, 0x8 ;  /* 0x0000000809e87836 */ /* 0x000fe40000000000 */
[----:B-1----:R-:W-:Y:S01]  /*8430*/  FMUL.FTZ R221, R93, R228 ;  /* 0x000000e45ddd7220 */ /* 0x002fe20000410000 */
[----:B------:R-:W1:Y:S03]  /*8440*/  SHFL.IDX PT, R227, R226, R229, 0x1f ;  /* 0x00001fe5e2e37589 */ /* 0x000e6600000e0000 */
[----:B------:R-:W-:-:S02]  /*8450*/  FMUL.FTZ R221, R21, R221 ;  /* 0x000000dd15dd7220 */ /* 0x000fc40000410000 */
        /* <DEDUP_REMOVED lines=8> */
[----:B------:R-:W-:Y:S01]  /*84e0*/  IADD3 R234, R9, 0x1c, RZ ;  /* 0x0000001c09ea7810 */ /* 0x000fe20007ffe0ff */
        /* <DEDUP_REMOVED lines=17> */
[----:B------:R-:W-:-:S02]  /*8600*/  FFMA.FTZ R46, -R98, R98, 1 ;  /* 0x3f800000622e7423 */ /* 0x000fc40000010162 */
[----:B------:R-:W4:Y:S01]  /*8610*/  SHFL.IDX PT, R28, R74, R232, 0x1f ;  /* 0x00001fe84a1c7589 */ /* 0x000f2200000e0000 */
[----:B------:R-:W-:Y:S01]  /*8620*/  FMUL.FTZ R37, R76, R36 ;  /* 0x000000244c257220 */ /* 0x000fe20000410000 */
[----:B------:R-:W-:Y:S02]  /*8630*/  FMUL.FTZ R46, R46, R77 ;  /* 0x0000004d2e2e7220 */ /* 0x000fe40000410000 */
[----:B------:R-:W4:Y:S04]  /*8640*/  SHFL.IDX PT, R80, R74, R9, 0x1f ;  /* 0x00001f094a507589 */ /* 0x000f2800000e0000 */
[----:B------:R-:W4:Y:S01]  /*8650*/  SHFL.IDX PT, R76, R74, R229, 0x1f ;  /* 0x00001fe54a4c7589 */ /* 0x000f2200000e0000 */
[----:B------:R-:W-:-:S03]  /*8660*/  FMUL.FTZ R72, R72, R35 ;  /* 0x0000002348487220 */ /* 0x000fc60000410000 */
[----:B------:R-:W4:Y:S01]  /*8670*/  SHFL.IDX PT, R77, R74, R231, 0x1f ;  /* 0x00001fe74a4d7589 */ /* 0x000f2200000e0000 */
[----:B------:R-:W4:Y:S01]  /*8680*/  MUFU.EX2 R35, R216 ;  /* 0x000000d800237308 */ /* 0x000f220000000800 */
[----:B------:R-:W-:Y:S02]  /*8690*/  FADD.FTZ R44, R44, -R218 ;  /* 0x800000da2c2c7221 */ /* 0x000fe40000010000 */
[----:B------:R-:W4:Y:S04]  /*86a0*/  SHFL.IDX PT, R79, R74, R230, 0x1f ;  /* 0x00001fe64a4f7589 */ /* 0x000f2800000e0000 */
[----:B------:R-:W4:Y:S01]  /*86b0*/  SHFL.IDX PT, R78, R74, R233, 0x1f ;  /* 0x00001fe94a4e7589 */ /* 0x000f2200000e0000 */
[----:B------:R-:W-:-:S03]  /*86c0*/  FMUL.FTZ R44, R12, R44 ;  /* 0x0000002c0c2c7220 */ /* 0x000fc60000410000 */
[----:B------:R-:W4:Y:S01]  /*86d0*/  SHFL.IDX PT, R74, R74, R234, 0x1f ;  /* 0x00001fea4a4a7589 */ /* 0x000f2200000e0000 */
[--C-:B---3--:R-:W-:Y:S01]  /*86e0*/  FADD.FTZ R52, R52, -R228.reuse ;  /* 0x800000e434347221 */ /* 0x108fe20000010000 */
[----:B------:R-:W-:Y:S01]  /*86f0*/  FADD.FTZ R54, R54, -R228 ;  /* 0x800000e436367221 */ /* 0x000fe20000010000 */
[----:B------:R-:W-:Y:S02]  /*8700*/  FMUL.FTZ R44, R81, R44 ;  /* 0x0000002c512c7220 */ /* 0x000fe40000410000 */
        /* <DEDUP_REMOVED lines=11> */
[----:B------:R-:W-:-:S04]  /*87c0*/  FADD.FTZ R55, R56, -R80 ;  /* 0x8000005038377221 */ /* 0x000fc80000010000 */
[----:B------:R-:W4:Y:S01]  /*87d0*/  MUFU.EX2 R213, R213 ;  /* 0x000000d500d57308 */ /* 0x000f220000000800 */
[----:B------:R-:W-:Y:S01]  /*87e0*/  FADD.FTZ R56, R59, -R75 ;  /* 0x8000004b3b387221 */ /* 0x000fe20000010000 */
[--C-:B------:R-:W-:Y:S01]  /*87f0*/  FADD.FTZ R62, R65, -R76.reuse ;  /* 0x8000004c413e7221 */ /* 0x100fe20000010000 */
[----:B------:R-:W-:Y:S01]  /*8800*/  FADD.FTZ R67, R67, -R76 ;  /* 0x8000004c43437221 */ /* 0x000fe20000010000 */
[----:B------:R-:W-:Y:S01]  /*8810*/  FMUL.FTZ R45, R25, R45 ;  /* 0x0000002d192d7220 */ /* 0x000fe20000410000 */
[--C-:B------:R-:W-:Y:S01]  /*8820*/  FADD.FTZ R61, R61, -R77.reuse ;  /* 0x8000004d3d3d7221 */ /* 0x100fe20000010000 */
[----:B------:R-:W-:Y:S01]  /*8830*/  FADD.FTZ R60, R63, -R77 ;  /* 0x8000004d3f3c7221 */ /* 0x000fe20000010000 */
[----:B------:R-:W-:Y:S01]  /*8840*/  FFMA.FTZ R76, -R105, R105, 1 ;  /* 0x3f800000694c7423 */ /* 0x000fe20000010169 */
[----:B------:R-:W-:Y:S01]  /*8850*/  FMUL.FTZ R81, R200, R81 ;  /* 0x00000051c8517220 */ /* 0x000fe20000410000 */
        /* <DEDUP_REMOVED lines=9> */
[--C-:B------:R-:W-:Y:S01]  /*88f0*/  FADD.FTZ R68, R68, -R78.reuse ;  /* 0x8000004e44447221 */ /* 0x100fe20000010000 */
[----:B------:R-:W-:Y:S01]  /*8900*/  FADD.FTZ R59, R70, -R78 ;  /* 0x8000004e463b7221 */ /* 0x000fe20000010000 */
[----:B------:R-:W-:Y:S01]  /*8910*/  FMUL.FTZ R76, R76, R81 ;  /* 0x000000514c4c7220 */ /* 0x000fe20000410000 */
[----:B------:R-:W-:Y:S01]  /*8920*/  FMUL.FTZ R56, R204, R61 ;  /* 0x0000003dcc387220 */ /* 0x000fe20000410000 */
[----:B------:R-:W-:Y:S01]  /*8930*/  FMUL.FTZ R82, R34, R53 ;  /* 0x0000003522527220 */ /* 0x000fe20000410000 */
[----:B------:R-:W-:Y:S01]  /*8940*/  FADD.FTZ R79, R66, -R79 ;  /* 0x8000004f424f7221 */ /* 0x000fe20000010000 */
[----:B------:R-:W-:Y:S01]  /*8950*/  FFMA.FTZ R81, -R109, R109, 1 ;  /* 0x3f8000006d517423 */ /* 0x000fe2000001016d */
[----:B------:R-:W-:Y:S01]  /*8960*/  FFMA.FTZ R78, -R111, R111, 1 ;  /* 0x3f8000006f4e7423 */ /* 0x000fe2000001016f */
[----:B------:R-:W-:Y:S01]  /*8970*/  FMUL.FTZ R61, R205, R60 ;  /* 0x0000003ccd3d7220 */ /* 0x000fe20000410000 */
[----:B------:R-:W-:Y:S01]  /*8980*/  FMUL.FTZ R77, R77, R28 ;  /* 0x0000001c4d4d7220 */ /* 0x000fe20000410000 */
[----:B------:R-:W-:Y:S01]  /*8990*/  FMUL.FTZ R30, R237, R30 ;  /* 0x0000001eed1e7220 */ /* 0x000fe20000410000 */
[----:B------:R-:W-:Y:S01]  /*89a0*/  FFMA.FTZ R51, -R102, R102, 1 ;  /* 0x3f80000066337423 */ /* 0x000fe20000010166 */
[--C-:B------:R-:W-:Y:S01]  /*89b0*/  FADD.FTZ R66, R69, -R74.reuse ;  /* 0x8000004a45427221 */ /* 0x100fe20000010000 */
        /* <DEDUP_REMOVED lines=10> */
[----:B---3--:R-:W-:Y:S01]  /*8a60*/  FMUL.FTZ R55, R36, R55 ;  /* 0x0000003724377220 */ /* 0x008fe20000410000 */
[----:B------:R-:W-:Y:S01]  /*8a70*/  FFMA.FTZ R82, -R114, R114, 1 ;  /* 0x3f80000072527423 */ /* 0x000fe20000010172 */
[----:B------:R-:W-:Y:S01]  /*8a80*/  FMUL.FTZ R61, R208, R79 ;  /* 0x0000004fd03d7220 */ /* 0x000fe20000410000 */
[----:B------:R-:W-:Y:S01]  /*8a90*/  FMUL.FTZ R83, R83, R28 ;  /* 0x0000001c53537220 */ /* 0x000fe20000410000 */
[----:B-1----:R-:W-:Y:S01]  /*8aa0*/  FMUL.FTZ R56, R214, R71 ;  /* 0x00000047d6387220 */ /* 0x002fe20000410000 */
        /* <DEDUP_REMOVED lines=270> */
.L_x_3390:
        /* <DEDUP_REMOVED lines=13> */
[----:B------:R-:W-:Y:S02]  /*9c60*/  IADD3 R11, R10, 0x9, RZ ;  /* 0x000000090a0b7810 */ /* 0x000fe40007ffe0ff */
        /* <DEDUP_REMOVED lines=44> */
.L_x_3391:
[----:B--2---:R-:W2:Y:S01]  /*9f30*/  LDL R5, [R1+0x2c] ;  /* 0x00002c0001057983 */ /* 0x004ea20000100800 */
[----:B------:R-:W-:Y:S01]  /*9f40*/  VIADD R16, R16, 0x1 ;  /* 0x0000000110107836 */ /* 0x000fe20000000000 */
[----:B------:R-:W-:Y:S01]  /*9f50*/  IADD3 R0, R0, 0x1, RZ ;  /* 0x0000000100007810 */ /* 0x000fe20007ffe0ff */
        /* <DEDUP_REMOVED lines=9> */
.L_x_3381:
        /* <DEDUP_REMOVED lines=34> */
.L_x_3361:
[----:B------:R-:W-:Y:S05]  /*a210*/  @P0 BRA `(.L_x_3356) ;  /* 0x00000040009c0947 */ /* 0x000fea0003800000 */
[----:B------:R-:W3:Y:S01]  /*a220*/  LDL.LU R8, [R1+0x30] ;  /* 0x0000300001087983 */ /* 0x000ee20000300800 */
[----:B------:R-:W1:Y:S08]  /*a230*/  LDC.64 R2, c[0x0][0x878] ;  /* 0x00021e00ff027b82 */ /* 0x000e700000000a00 */
[----:B------:R-:W4:Y:S01]  /*a240*/  LDC R0, c[0x0][0x850] ;  /* 0x00021400ff007b82 */ /* 0x000f220000000800 */
[----:B------:R-:W5:Y:S01]  /*a250*/  LDL.LU R11, [R1+0x38] ;  /* 0x00003800010b7983 */ /* 0x000f620000300800 */
[----:B------:R-:W2:Y:S01]  /*a260*/  S2R R12, SR_TID.X ;  /* 0x00000000000c7919 */ /* 0x000ea20000002100 */
[----:B------:R-:W2:Y:S01]  /*a270*/  S2R R9, SR_CgaCtaId ;  /* 0x0000000000097919 */ /* 0x000ea20000008800 */
[----:B------:R-:W-:Y:S01]  /*a280*/  MOV R6, 0x400 ;  /* 0x0000040000067802 */ /* 0x000fe20000000f00 */
[----:B------:R-:W-:Y:S01]  /*a290*/  ULDC.64 UR4, c[0x0][0x818] ;  /* 0x0002060000047ab9 */ /* 0x000fe20000000a00 */
[----:B------:R-:W-:Y:S01]  /*a2a0*/  ULDC.64 UR6, c[0x0][0x840] ;  /* 0x0002100000067ab9 */ /* 0x000fe20000000a00 */
[----:B------:R-:W2:Y:S01]  /*a2b0*/  LDL.LU R10, [R1+0x34] ;  /* 0x00003400010a7983 */ /* 0x000ea20000300800 */
[----:B-1----:R-:W-:-:S04]  /*a2c0*/  ISETP.NE.U32.AND P0, PT, R2, RZ, PT ;  /* 0x000000ff0200720c */ /* 0x002fc80003f05070 */
[----:B------:R-:W-:-:S13]  /*a2d0*/  ISETP.NE.AND.EX P0, PT, R3, RZ, PT, P0 ;  /* 0x000000ff0300720c */ /* 0x000fda0003f05300 */
[----:B------:R-:W2:Y:S02]  /*a2e0*/  @P0 LDC.64 R2, c[0x0][0x878] ;  /* 0x00021e00ff020b82 */ /* 0x000ea40000000a00 */
[----:B--2---:R-:W-:-:S06]  /*a2f0*/  @P0 IMAD.WIDE R2, R10, 0x4, R2 ;  /* 0x000000040a020825 */ /* 0x004fcc00078e0202 */
[----:B------:R-:W2:Y:S01]  /*a300*/  @P0 LDG.E R2, desc[UR36][R2.64] ;  /* 0x0000002402020981 */ /* 0x000ea2000c1e1900 */
[----:B----4-:R-:W-:Y:S01]  /*a310*/  ISETP.NE.AND P1, PT, R0, 0x1, PT ;  /* 0x000000010000780c */ /* 0x010fe20003f25270 */
[----:B------:R-:W-:Y:S01]  /*a320*/  VIADD R13, R12, 0xffffff80 ;  /* 0xffffff800c0d7836 */ /* 0x000fe20000000000 */
[----:B------:R-:W-:-:S11]  /*a330*/  LEA R15, R9, R6, 0x18 ;  /* 0x00000006090f7211 */ /* 0x000fd600078ec0ff */
[----:B------:R-:W5:Y:S08]  /*a340*/  @P1 LDC R4, c[0x0][0x854] ;  /* 0x00021500ff041b82 */ /* 0x000f700000000800 */
[----:B------:R-:W1:Y:S01]  /*a350*/  @P1 LDC R7, c[0x0][0x858] ;  /* 0x00021600ff071b82 */ /* 0x000e620000000800 */
[----:B--2---:R-:W-:-:S05]  /*a360*/  @P0 IMAD R0, R10, 0x80, R2 ;  /* 0x000000800a000824 */ /* 0x004fca00078e0202 */
[----:B------:R-:W-:-:S04]  /*a370*/  @P0 SHF.R.S32.HI R5, RZ, 0x1f, R0 ;  /* 0x0000001fff050819 */ /* 0x000fc80000011400 */
[----:B------:R-:W-:Y:S01]  /*a380*/  @P0 LEA.HI R5, R5, R0, RZ, 0x7 ;  /* 0x0000000005050211 */ /* 0x000fe200078f38ff */
[----:B-----5:R-:W-:Y:S01]  /*a390*/  @P1 IMAD.HI.U32 R0, R11, R4, RZ ;  /* 0x000000040b001227 */ /* 0x020fe200078e00ff */
[----:B------:R-:W-:Y:S02]  /*a3a0*/  SHF.R.S32.HI R4, RZ, 0x1f, R13 ;  /* 0x0000001fff047819 */ /* 0x000fe4000001140d */
[----:B------:R-:W-:Y:S02]  /*a3b0*/  @P0 SHF.L.U32 R5, R5, 0x6, RZ ;  /* 0x0000000605050819 */ /* 0x000fe400000006ff */
[----:B-1----:R-:W-:Y:S02]  /*a3c0*/  @P1 SHF.R.U32.HI R11, RZ, R7, R0 ;  /* 0x00000007ff0b1219 */ /* 0x002fe40000011600 */
[----:B------:R-:W-:Y:S01]  /*a3d0*/  @P0 LOP3.LUT R2, R5, 0xffffe000, RZ, 0xc0, !PT ;  /* 0xffffe00005020812 */ /* 0x000fe200078ec0ff */
[----:B---3--:R-:W-:Y:S01]  /*a3e0*/  IMAD.SHL.U32 R5, R8, 0x2000, RZ ;  /* 0x0000200008057824 */ /* 0x008fe200078e00ff */
[----:B------:R-:W-:Y:S01]  /*a3f0*/  LEA.HI R4, R4, R13, RZ, 0x7 ;  /* 0x0000000d04047211 */ /* 0x000fe200078f38ff */
[----:B------:R1:W-:Y:S01]  /*a400*/  @P1 STL [R1+0x38], R11 ;  /* 0x0000380b01001387 */ /* 0x0003e20000100800 */
[----:B------:R-:W-:-:S02]  /*a410*/  @P0 SHF.R.S32.HI R3, RZ, 0x1f, R2 ;  /* 0x0000001fff030819 */ /* 0x000fc40000011402 */
[----:B------:R-:W-:Y:S02]  /*a420*/  @!P0 CS2R R2, SRZ ;  /* 0x0000000000028805 */ /* 0x000fe4000001ff00 */
[C---:B------:R-:W-:Y:S02]  /*a430*/  LOP3.LUT R0, R4.reuse, 0xfffff80, RZ, 0xc0, !PT ;  /* 0x0fffff8004007812 */ /* 0x040fe400078ec0ff */
[----:B------:R-:W-:Y:S02]  /*a440*/  SHF.L.U32 R6, R4, 0x5, RZ ;  /* 0x0000000504067819 */ /* 0x000fe400000006ff */
[----:B------:R-:W-:Y:S01]  /*a450*/  SHF.R.S32.HI R8, RZ, 0x1f, R11 ;  /* 0x0000001fff087819 */ /* 0x000fe2000001140b */
[----:B------:R-:W-:Y:S01]  /*a460*/  IMAD.IADD R0, R13, 0x1, -R0 ;  /* 0x000000010d007824 */ /* 0x000fe200078e0a00 */
[C---:B------:R-:W-:Y:S02]  /*a470*/  IADD3 R4, P1, R5.reuse, R2, RZ ;  /* 0x0000000205047210 */ /* 0x040fe40007f3e0ff */
[----:B------:R-:W-:Y:S01]  /*a480*/  LOP3.LUT R7, R6, 0x3ffff000, RZ, 0xc0, !PT ;  /* 0x3ffff00006077812 */ /* 0x000fe200078ec0ff */
[C---:B------:R-:W-:Y:S01]  /*a490*/  IMAD R2, R8.reuse, UR4, RZ ;  /* 0x0000000408027c24 */ /* 0x040fe2000f8e02ff */
[----:B------:R-:W-:Y:S01]  /*a4a0*/  LEA.HI.X.SX32 R5, R5, R3, 0x1, P1 ;  /* 0x0000000305057211 */ /* 0x000fe200008f0eff */
[----:B------:R-:W-:Y:S01]  /*a4b0*/  IMAD R8, R8, UR6, RZ ;  /* 0x0000000608087c24 */ /* 0x000fe2000f8e02ff */
[----:B------:R-:W-:Y:S01]  /*a4c0*/  SHF.R.S32.HI R6, RZ, 0x1f, R10 ;  /* 0x0000001fff067819 */ /* 0x000fe2000001140a */
[----:B------:R-:W-:-:S02]  /*a4d0*/  IMAD R0, R0, 0x4, R7 ;  /* 0x0000000400007824 */ /* 0x000fc400078e0207 */
[C---:B------:R-:W-:Y:S01]  /*a4e0*/  IMAD R7, R11.reuse, UR5, R2 ;  /* 0x000000050b077c24 */ /* 0x040fe2000f8e0202 */
[----:B------:R-:W-:Y:S01]  /*a4f0*/  SEL R6, R6, RZ, !P0 ;  /* 0x000000ff06067207 */ /* 0x000fe20004000000 */
[----:B------:R-:W-:Y:S01]  /*a500*/  IMAD.WIDE.U32 R2, R11, UR4, R4 ;  /* 0x000000040b027c25 */ /* 0x000fe2000f8e0004 */
[----:B------:R-:W-:-:S03]  /*a510*/  ULDC.64 UR4, c[0x0][0x820] ;  /* 0x0002080000047ab9 */ /* 0x000fc60000000a00 */
[----:B------:R-:W-:Y:S01]  /*a520*/  IMAD R9, R11, UR7, R8 ;  /* 0x000000070b097c24 */ /* 0x000fe2000f8e0208 */
[----:B------:R-:W-:Y:S01]  /*a530*/  IADD3 R3, R3, R7, RZ ;  /* 0x0000000703037210 */ /* 0x000fe20007ffe0ff */
[----:B------:R-:W-:Y:S01]  /*a540*/  IMAD.WIDE.U32 R4, R11, UR6, R4 ;  /* 0x000000060b047c25 */ /* 0x000fe2000f8e0004 */
[----:B------:R-:W-:Y:S01]  /*a550*/  ULDC.64 UR6, c[0x0][0x848] ;  /* 0x0002120000067ab9 */ /* 0x000fe20000000a00 */
[----:B------:R-:W-:Y:S02]  /*a560*/  SEL R7, R10, RZ, !P0 ;  /* 0x000000ff0a077207 */ /* 0x000fe40004000000 */
[C---:B------:R-:W-:Y:S02]  /*a570*/  IMAD R8, R6.reuse, UR4, RZ ;  /* 0x0000000406087c24 */ /* 0x040fe4000f8e02ff */
[----:B------:R-:W-:Y:S02]  /*a580*/  IMAD.IADD R5, R5, 0x1, R9 ;  /* 0x0000000105057824 */ /* 0x000fe400078e0209 */
[----:B------:R-:W-:-:S02]  /*a590*/  IMAD R6, R6, UR6, RZ ;  /* 0x0000000606067c24 */ /* 0x000fc4000f8e02ff */
[C---:B------:R-:W-:Y:S02]  /*a5a0*/  IMAD R9, R7.reuse, UR5, R8 ;  /* 0x0000000507097c24 */ /* 0x040fe4000f8e0208 */
[----:B------:R-:W-:-:S04]  /*a5b0*/  IMAD.WIDE.U32 R2, R7, UR4, R2 ;  /* 0x0000000407027c25 */ /* 0x000fc8000f8e0002 */
[C---:B-1----:R-:W-:Y:S02]  /*a5c0*/  IMAD R11, R7.reuse, UR7, R6 ;  /* 0x00000007070b7c24 */ /* 0x042fe4000f8e0206 */
[----:B------:R-:W-:Y:S01]  /*a5d0*/  IMAD.WIDE.U32 R4, R7, UR6, R4 ;  /* 0x0000000607047c25 */ /* 0x000fe2000f8e0004 */
[----:B------:R-:W-:Y:S05]  /*a5e0*/  WARPSYNC.ALL ;  /* 0x0000000000007948 */ /* 0x000fea0003800000 */
[----:B------:R-:W-:Y:S01]  /*a5f0*/  IMAD R0, R0, 0x4, R15 ;  /* 0x0000000400007824 */ /* 0x000fe200078e020f */
[----:B------:R-:W-:Y:S01]  /*a600*/  IADD3 R7, R3, R9, RZ ;  /* 0x0000000903077210 */ /* 0x000fe20007ffe0ff */
        /* <DEDUP_REMOVED lines=33> */
.L_x_3395:
[----:B------:R-:W-:Y:S01]  /*a820*/  @P0 ELECT P1, URZ, PT ;  /* 0x00000000003f082f */ /* 0x000fe20003820000 */
[----:B------:R1:W-:-:S12]  /*a830*/  UBLKRED.G.S.ADD.F32.RN [UR4], [UR6], UR7, desc[UR8] ;  /* 0x00000804060073bb */ /* 0x0003d800080a1407 */
[----:B------:R-:W-:Y:S02]  /*a840*/  @P1 PLOP3.LUT P0, PT, P1, PT, PT, 0x8, 0x0 ;  /* 0x000000000000181c */ /* 0x000fe40000f0e170 */
[----:B------:R-:W-:-:S11]  /*a850*/  PLOP3.LUT P1, PT, PT, PT, PT, 0x8, 0x0 ;  /* 0x000000000000781c */ /* 0x000fd60003f2e170 */
[----:B-1----:R-:W-:Y:S05]  /*a860*/  @P0 BRA.U.ANY `(.L_x_3395) ;  /* 0xfffffffd00ec0947 */ /* 0x002fea000393ffff */
[----:B------:R0:W-:Y:S01]  /*a870*/  UTMACMDFLUSH ;  /* 0x00000000000079b7 */ /* 0x0001e20000000000 */
[----:B------:R-:W-:-:S04]  /*a880*/  DEPBAR.LE SB0, 0x0 ;  /* 0x000080000000791a */ /* 0x000fc80000000000 */
.L_x_3394:
[----:B------:R-:W-:Y:S05]  /*a890*/  BSYNC B0 ;  /* 0x0000000000007941 */ /* 0x000fea0003800000 */
.L_x_3393:
        /* <DEDUP_REMOVED lines=25> */
.L_x_3396:
        /* <DEDUP_REMOVED lines=8> */
.L_x_3349:
        /* <DEDUP_REMOVED lines=29> */
.L_x_3398:
[----:B------:R-:W-:Y:S01]  /*ac80*/  ULDC UR9, c[0x0][0x8cc] ;  /* 0x0002330000097ab9 */ /* 0x000fe20000000800 */
[----:B------:R-:W-:Y:S01]  /*ac90*/  UMOV UR7, UR8 ;  /* 0x0000000800077c82 */ /* 0x000fe20008000000 */
[----:B------:R-:W-:-:S11]  /*aca0*/  UISETP.NE.AND UP0, UPT, UR9, 0x1, UPT ;  /* 0x000000010900788c */ /* 0x000fd6000bf05270 */
[----:B------:R-:W-:Y:S02]  /*acb0*/  @UP0 ULDC.64 UR10, c[0x0][0x8d0] ;  /* 0x00023400000a0ab9 */ /* 0x000fe40000000a00 */
[----:B------:R-:W-:-:S04]  /*acc0*/  UIMAD.WIDE.U32 UR4, UR8, UR10, URZ ;  /* 0x0000000a080472a5 */ /* 0x000fc8000f8e003f */
[----:B------:R-:W-:-:S04]  /*acd0*/  @UP0 USHF.R.U32.HI UR7, URZ, UR11, UR5 ;  /* 0x0000000b3f070299 */ /* 0x000fc80008011605 */
[----:B------:R-:W-:-:S12]  /*ace0*/  UIMAD UR4, UR7, UR9, URZ ;  /* 0x00000009070472a4 */ /* 0x000fd8000f8e023f */
.L_x_3399:
        /* <DEDUP_REMOVED lines=23> */
.L_x_3400:
        /* <DEDUP_REMOVED lines=13> */
.L_x_3402:
[----:B------:R-:W-:-:S05]  /*af30*/  ULDC UR4, c[0x0][0x8f4] ;  /* 0x00023d0000047ab9 */ /* 0x000fca0000000800 */
.L_x_3401:
        /* <DEDUP_REMOVED lines=46> */
.L_x_3403:
        /* <DEDUP_REMOVED lines=13> */
.L_x_3404:
        /* <DEDUP_REMOVED lines=12> */
.L_x_3405:
[----:B------:R-:W-:Y:S01]  /*b3b0*/  ULEA UR7, UR7, UR12, 0x7 ;  /* 0x0000000c07077291 */ /* 0x000fe2000f8e383f */
[----:B------:R-:W-:-:S03]  /*b3c0*/  ULDC UR9, c[0x0][0x74c] ;  /* 0x0001d30000097ab9 */ /* 0x000fc60000000800 */
[----:B------:R-:W-:Y:S02]  /*b3d0*/  UIADD3 UR7, UR7, -UR9, -UR8 ;  /* 0x8000000907077290 */ /* 0x000fe4000fffe808 */
[----:B------:R-:W-:Y:S02]  /*b3e0*/  UIADD3 UR8, UR12, 0x5f, URZ ;  /* 0x0000005f0c087890 */ /* 0x000fe4000fffe03f */
[----:B------:R-:W-:Y:S02]  /*b3f0*/  UIMAD.WIDE UR10, UR7, 0x2aaaaaab, URZ ;  /* 0x2aaaaaab070a78a5 */ /* 0x000fe4000f8e023f */
[----:B------:R-:W-:Y:S02]  /*b400*/  UIMAD.WIDE UR8, UR8, 0x2aaaaaab, URZ ;  /* 0x2aaaaaab080878a5 */ /* 0x000fe4000f8e023f */
[----:B------:R-:W-:-:S04]  /*b410*/  USHF.R.U32.HI UR7, URZ, 0x1f, UR11 ;  /* 0x0000001f3f077899 */ /* 0x000fc8000801160b */
[----:B------:R-:W-:Y:S02]  /*b420*/  ULEA.HI.SX32 UR11, UR11, UR7, 0x1c ;  /* 0x000000070b0b7291 */ /* 0x000fe4000f8fe23f */
[----:B------:R-:W-:Y:S02]  /*b430*/  USHF.R.U32.HI UR7, URZ, 0x1f, UR9 ;  /* 0x0000001f3f077899 */ /* 0x000fe40008011609 */
[----:B------:R-:W-:Y:S02]  /*b440*/  UISETP.LT.AND UP1, UPT, URZ, UR11, UPT ;  /* 0x0000000b3f00728c */ /* 0x000fe4000bf21270 */
[----:B------:R-:W-:Y:S02]  /*b450*/  ULEA.HI.SX32 UR7, UR9, UR7, 0x1c ;  /* 0x0000000709077291 */ /* 0x000fe4000f8fe23f */
        /* <DEDUP_REMOVED lines=43> */
.L_x_3408:
[----:B------:R-:W-:Y:S05]  /*b710*/  BSYNC B0 ;  /* 0x0000000000007941 */ /* 0x000fea0003800000 */
.L_x_3407:
        /* <DEDUP_REMOVED lines=19> */
.L_x_3410:
[----:B------:R-:W-:Y:S05]  /*b850*/  BSYNC B0 ;  /* 0x0000000000007941 */ /* 0x000fea0003800000 */
.L_x_3409:
[----:B------:R-:W-:Y:S06]  /*b860*/  BAR.ARV 0xa, 0xa0 ;  /* 0x0282800000007b1d */ /* 0x000fec0000002000 */
[----:B------:R-:W-:Y:S04]  /*b870*/  BSSY B0, `(.L_x_3411) ;  /* 0x0000003000007945 */ /* 0x000fe80003800000 */
[----:B------:R-:W-:Y:S05]  /*b880*/  @!P0 BRA `(.L_x_3412) ;  /* 0x0000000000048947 */ /* 0x000fea0003800000 */
[----:B------:R-:W-:-:S04]  /*b890*/  DEPBAR.LE SB0, 0x0 ;  /* 0x000080000000791a */ /* 0x000fc80000000000 */
.L_x_3412:
[----:B------:R-:W-:Y:S05]  /*b8a0*/  BSYNC B0 ;  /* 0x0000000000007941 */ /* 0x000fea0003800000 */
.L_x_3411:
[----:B------:R-:W-:Y:S06]  /*b8b0*/  BAR.ARV 0xb, 0xa0 ;  /* 0x02c2800000007b1d */ /* 0x000fec0000002000 */
[----:B------:R-:W-:Y:S01]  /*b8c0*/  UIADD3 UR18, UR12, 0x1, URZ ;  /* 0x000000010c127890 */ /* 0x000fe2000fffe03f */
[----:B------:R-:W-:Y:S11]  /*b8d0*/  BRA `(.L_x_3413) ;  /* 0x0000000000047947 */ /* 0x000ff60003800000 */
.L_x_3406:
[----:B------:R-:W-:-:S05]  /*b8e0*/  UMOV UR18, UR12 ;  /* 0x0000000c00127c82 */ /* 0x000fca0008000000 */
.L_x_3413:
        /* <DEDUP_REMOVED lines=22> */
.L_x_3426:
        /* <DEDUP_REMOVED lines=11> */
[----:B------:R-:W-:Y:S01]  /*bb00*/  ULEA.HI.X.SX32 UR40, UR26, UR27, 0x1, UP0 ;  /* 0x0000001b1a287291 */ /* 0x000fe200080f0e3f */
[----:B------:R-:W-:Y:S01]  /*bb10*/  UMOV UR43, 0x14f00000 ;  /* 0x14f00000002b7882 */ /* 0x000fe20000000000 */
[----:B-1----:R-:W-:Y:S02]  /*bb20*/  ULEA UR29, UR30, UR29, 0x18 ;  /* 0x0000001d1e1d7291 */ /* 0x002fe4000f8ec03f */
[----:B------:R-:W-:Y:S02]  /*bb30*/  ULEA UR30, UP0, UR31, UR32, 0x2 ;  /* 0x000000201f1e7291 */ /* 0x000fe4000f80103f */
[----:B------:R-:W-:-:S02]  /*bb40*/  UIADD3 UR29, UR29, 0x8000, URZ ;  /* 0x000080001d1d7890 */ /* 0x000fc4000fffe03f */
[----:B------:R-:W-:-:S03]  /*bb50*/  ULEA.HI.X UR31, UR31, UR33, UR40, 0x2, UP0 ;  /* 0x000000211f1f7291 */ /* 0x000fc600080f1428 */
[----:B------:R-:W-:-:S06]  /*bb60*/  UMOV UR40, 0x300 ;  /* 0x0000030000287882 */ /* 0x000fcc0000000000 */
[----:B------:R1:W-:Y:S02]  /*bb70*/  UBLKRED.G.S.ADD.F32.RN [UR30], [UR29], UR40, desc[UR42] ;  /* 0x00002a1e1d0073bb */ /* 0x0003e400080a1428 */
[----:B-1----:R0:W-:Y:S02]  /*bb80*/  UTMACMDFLUSH ;  /* 0x00000000000079b7 */ /* 0x0021e40000000000 */
.L_x_3415:
[----:B------:R-:W-:Y:S05]  /*bb90*/  BSYNC B0 ;  /* 0x0000000000007941 */ /* 0x000fea0003800000 */
.L_x_3414:
        /* <DEDUP_REMOVED lines=13> */
.L_x_3417:
[----:B------:R-:W-:Y:S05]  /*bc70*/  BSYNC B0 ;  /* 0x0000000000007941 */ /* 0x000fea0003800000 */
.L_x_3416:
[----:B------:R-:W-:Y:S06]  /*bc80*/  BAR.ARV 0xa, 0xa0 ;  /* 0x0282800000007b1d */ /* 0x000fec0000002000 */
[----:B------:R-:W-:Y:S04]  /*bc90*/  BSSY B0, `(.L_x_3418) ;  /* 0x0000003000007945 */ /* 0x000fe80003800000 */
[----:B------:R-:W-:Y:S05]  /*bca0*/  @!P0 BRA `(.L_x_3419) ;  /* 0x0000000000048947 */ /* 0x000fea0003800000 */
[----:B------:R-:W-:-:S04]  /*bcb0*/  DEPBAR.LE SB0, 0x0 ;  /* 0x000080000000791a */ /* 0x000fc80000000000 */
.L_x_3419:
[----:B------:R-:W-:Y:S05]  /*bcc0*/  BSYNC B0 ;  /* 0x0000000000007941 */ /* 0x000fea0003800000 */
.L_x_3418:
        /* <DEDUP_REMOVED lines=13> */
.L_x_3421:
[----:B------:R-:W-:Y:S05]  /*bda0*/  BSYNC B0 ;  /* 0x0000000000007941 */ /* 0x000fea0003800000 */
.L_x_3420:
        /* <DEDUP_REMOVED lines=13> */
.L_x_3423:
[----:B------:R-:W-:Y:S05]  /*be80*/  BSYNC B0 ;  /* 0x0000000000007941 */ /* 0x000fea0003800000 */
.L_x_3422:
[----:B------:R-:W-:Y:S01]  /*be90*/  UIADD3 UR18, UR18, 0x2, URZ ;  /* 0x0000000212127890 */ /* 0x000fe2000fffe03f */
[----:B------:R-:W-:Y:S06]  /*bea0*/  BAR.ARV 0xa, 0xa0 ;  /* 0x0282800000007b1d */ /* 0x000fec0000002000 */
[----:B------:R-:W-:Y:S01]  /*beb0*/  UISETP.GE.AND UP0, UPT, UR18, UR7, UPT ;  /* 0x000000071200728c */ /* 0x000fe2000bf06270 */
[----:B------:R-:W-:Y:S04]  /*bec0*/  BSSY B0, `(.L_x_3424) ;  /* 0x0000003000007945 */ /* 0x000fe80003800000 */
[----:B------:R-:W-:Y:S06]  /*bed0*/  @!P0 BRA `(.L_x_3425) ;  /* 0x0000000000048947 */ /* 0x000fec0003800000 */
[----:B------:R-:W-:-:S04]  /*bee0*/  DEPBAR.LE SB0, 0x0 ;  /* 0x000080000000791a */ /* 0x000fc80000000000 */
.L_x_3425:
[----:B------:R-:W-:Y:S05]  /*bef0*/  BSYNC B0 ;  /* 0x0000000000007941 */ /* 0x000fea0003800000 */
.L_x_3424:
[----:B------:R-:W-:Y:S06]  /*bf00*/  BAR.ARV 0xb, 0xa0 ;  /* 0x02c2800000007b1d */ /* 0x000fec0000002000 */
[----:B------:R-:W-:Y:S01]  /*bf10*/  PLOP3.LUT P1, PT, PT, PT, UP0, 0x80, 0x0 ;  /* 0x000000000000781c */ /* 0x000fe20003f2f008 */
[----:B------:R-:W-:Y:S02]  /*bf20*/  UIADD3 UR26, UR26, 0x3000, URZ ;  /* 0x000030001a1a7890 */ /* 0x000fe4000fffe03f */
[----:B------:R-:W-:-:S10]  /*bf30*/  UIADD3 UR6, UR6, 0x3000, URZ ;  /* 0x0000300006067890 */ /* 0x000fd4000fffe03f */
[----:B------:R-:W-:Y:S05]  /*bf40*/  @!P1 BRA `(.L_x_3426) ;  /* 0xfffffff800c09947 */ /* 0x000fea000383ffff */
[----:B------:R-:W-:Y:S05]  /*bf50*/  BRA `(.L_x_3356) ;  /* 0x00000024004c7947 */ /* 0x000fea0003800000 */
.L_x_3397:
[----:B------:R-:W1:Y:S01]  /*bf60*/  LDC R5, c[0x0][0x8d8] ;  /* 0x00023600ff057b82 */ /* 0x000e620000000800 */
[----:B------:R-:W2:Y:S01]  /*bf70*/  S2R R3, SR_CTAID.X ;  /* 0x0000000000037919 */ /* 0x000ea20000002500 */
[----:B------:R-:W-:Y:S01]  /*bf80*/  ULDC UR4, c[0x0][0x8f0] ;  /* 0x00023c0000047ab9 */ /* 0x000fe20000000800 */
[----:B-1----:R-:W-:Y:S01]  /*bf90*/  ISETP.NE.AND P0, PT, R5, 0x1, PT ;  /* 0x000000010500780c */ /* 0x002fe20003f05270 */
[----:B--2---:R-:W-:-:S12]  /*bfa0*/  IMAD.MOV.U32 R2, RZ, RZ, R3 ;  /* 0x000000ffff027224 */ /* 0x004fd800078e0003 */
[----:B------:R-:W1:Y:S08]  /*bfb0*/  @P0 LDC R0, c[0x0][0x8dc] ;  /* 0x00023700ff000b82 */ /* 0x000e700000000800 */
[----:B------:R-:W2:Y:S01]  /*bfc0*/  @P0 LDC R7, c[0x0][0x8e0] ;  /* 0x00023800ff070b82 */ /* 0x000ea20000000800 */
[----:B-1----:R-:W-:-:S05]  /*bfd0*/  @P0 IMAD.HI.U32 R0, R3, R0, RZ ;  /* 0x0000000003000227 */ /* 0x002fca00078e00ff */
[----:B--2---:R-:W-:-:S04]  /*bfe0*/  @P0 SHF.R.U32.HI R2, RZ, R7, R0 ;  /* 0x00000007ff020219 */ /* 0x004fc80000011600 */
[C---:B------:R-:W-:Y:S02]  /*bff0*/  ISETP.GE.AND P0, PT, R2.reuse, UR4, PT ;  /* 0x0000000402007c0c */ /* 0x040fe4000bf06270 */
[----:B------:R-:W-:-:S05]  /*c000*/  IADD3 R0, -R2, RZ, RZ ;  /* 0x000000ff02007210 */ /* 0x000fca0007ffe1ff */
[----:B------:R-:W-:-:S06]  /*c010*/  IMAD R5, R5, R0, R3 ;  /* 0x0000000005057224 */ /* 0x000fcc00078e0203 */
        /* <DEDUP_REMOVED lines=9> */
.L_x_3427:
[----:B------:R-:W1:Y:S01]  /*c0b0*/  LDC R3, c[0x0][0x8cc] ;  /* 0x00023300ff037b82 */ /* 0x000e620000000800 */
[----:B------:R-:W-:Y:S01]  /*c0c0*/  IMAD.MOV.U32 R0, RZ, RZ, R5 ;  /* 0x000000ffff007224 */ /* 0x000fe200078e0005 */
[----:B-1----:R-:W-:-:S13]  /*c0d0*/  ISETP.NE.AND P0, PT, R3, 0x1, PT ;  /* 0x000000010300780c */ /* 0x002fda0003f05270 */
[----:B------:R-:W1:Y:S02]  /*c0e0*/  @P0 LDC.64 R6, c[0x0][0x8d0] ;  /* 0x00023400ff060b82 */ /* 0x000e640000000a00 */
[----:B-1----:R-:W-:-:S05]  /*c0f0*/  @P0 IMAD.HI.U32 R4, R5, R6, RZ ;  /* 0x0000000605040227 */ /* 0x002fca00078e00ff */
[----:B------:R-:W-:-:S05]  /*c100*/  @P0 SHF.R.U32.HI R0, RZ, R7, R4 ;  /* 0x00000007ff000219 */ /* 0x000fca0000011604 */
[----:B------:R-:W-:-:S07]  /*c110*/  IMAD R3, R0, R3, RZ ;  /* 0x0000000300037224 */ /* 0x000fce00078e02ff */
.L_x_3428:
[----:B------:R-:W1:Y:S01]  /*c120*/  LDC R8, c[0x0][0x8c0] ;  /* 0x00023000ff087b82 */ /* 0x000e620000000800 */
[----:B------:R-:W-:Y:S01]  /*c130*/  IADD3 R3, R5, -R3, RZ ;  /* 0x8000000305037210 */ /* 0x000fe20007ffe0ff */
        /* <DEDUP_REMOVED lines=11> */
[----:B------:R-:W-:-:S03]  /*c1f0*/  ISETP.NE.U32.AND P0, PT, RZ, UR6, PT ;  /* 0x00000006ff007c0c */ /* 0x000fc6000bf05070 */
[----:B------:R-:W-:Y:S01]  /*c200*/  IMAD.MOV R2, RZ, RZ, -R11 ;  /* 0x000000ffff027224 */ /* 0x000fe200078e0a0b */
[----:B------:R-:W-:-:S04]  /*c210*/  ISETP.NE.AND.EX P0, PT, RZ, UR7, PT, P0 ;  /* 0x00000007ff007c0c */ /* 0x000fc8000bf05300 */
[----:B------:R-:W-:-:S13]  /*c220*/  R2UR UR4, R2 ;  /* 0x00000000020472ca */ /* 0x000fda00000e0000 */
[----:B------:R-:W-:Y:S01]  /*c230*/  UIMAD UR20, UR20, UR4, UR5 ;  /* 0x00000004141472a4 */ /* 0x000fe2000f8e0205 */
[----:B------:R-:W-:Y:S11]  /*c240*/  @!P0 BRA `(.L_x_3429) ;  /* 0x0000000000108947 */ /* 0x000ff60003800000 */
[----:B------:R-:W1:Y:S02]  /*c250*/  LDC.64 R2, c[0x0][0x900] ;  /* 0x00024000ff027b82 */ /* 0x000e640000000a00 */
[----:B-1----:R-:W-:-:S05]  /*c260*/  IMAD.WIDE R2, R11, 0x4, R2 ;  /* 0x000000040b027825 */ /* 0x002fca00078e0202 */
[----:B------:R2:W5:Y:S01]  /*c270*/  LDG.E R4, desc[UR36][R2.64] ;  /* 0x0000002402047981 */ /* 0x000562000c1e1900 */
[----:B------:R-:W-:Y:S05]  /*c280*/  BRA `(.L_x_3430) ;  /* 0x00000000002c7947 */ /* 0x000fea0003800000 */
.L_x_3429:
        /* <DEDUP_REMOVED lines=10> */
.L_x_3431:
[----:B------:R-:W1:Y:S02]  /*c330*/  LDC R4, c[0x0][0x8f4] ;  /* 0x00023d00ff047b82 */ /* 0x000e640000000800 */
.L_x_3430:
[----:B-1---5:R-:W-:Y:S01]  /*c340*/  VIADD R4, R4, 0x7f ;  /* 0x0000007f04047836 */ /* 0x022fe20000000000 */
[----:B--2---:R-:W-:Y:S01]  /*c350*/  MOV R2, RZ ;  /* 0x000000ff00027202 */ /* 0x004fe20000000f00 */
[----:B------:R-:W-:-:S03]  /*c360*/  IMAD.MOV.U32 R10, RZ, RZ, 0x1 ;  /* 0x00000001ff0a7424 */ /* 0x000fc600078e00ff */
[----:B------:R-:W-:-:S04]  /*c370*/  SHF.R.S32.HI R3, RZ, 0x1f, R4 ;  /* 0x0000001fff037819 */ /* 0x000fc80000011404 */
[----:B------:R-:W-:-:S04]  /*c380*/  LEA.HI R3, R3, R4, RZ, 0x7 ;  /* 0x0000000403037211 */ /* 0x000fc800078f38ff */
[----:B------:R-:W-:-:S04]  /*c390*/  SHF.R.S32.HI R3, RZ, 0x7, R3 ;  /* 0x00000007ff037819 */ /* 0x000fc80000011403 */
[----:B------:R-:W-:-:S04]  /*c3a0*/  ISETP.GE.AND P0, PT, R0, R3, PT ;  /* 0x000000030000720c */ /* 0x000fc80003f06270 */
[----:B------:R-:W-:-:S04]  /*c3b0*/  SEL R11, R11, 0xffffffff, !P0 ;  /* 0xffffffff0b0b7807 */ /* 0x000fc80004000000 */
[----:B------:R-:W-:-:S13]  /*c3c0*/  ISETP.GE.AND P0, PT, R11, RZ, PT ;  /* 0x000000ff0b00720c */ /* 0x000fda0003f06270 */
[----:B------:R-:W-:Y:S05]  /*c3d0*/  @!P0 BRA `(.L_x_3432) ;  /* 0x0000001c00988947 */ /* 0x000fea0003800000 */
[----:B------:R-:W1:Y:S08]  /*c3e0*/  LDC.64 R8, c[0x0][0x770] ;  /* 0x0001dc00ff087b82 */ /* 0x000e700000000a00 */
[----:B------:R-:W2:Y:S08]  /*c3f0*/  LDC.64 R2, c[0x0][0x780] ;  /* 0x0001e000ff027b82 */ /* 0x000eb00000000a00 */
[----:B------:R-:W3:Y:S01]  /*c400*/  LDC.64 R6, c[0x0][0x778] ;  /* 0x0001de00ff067b82 */ /* 0x000ee20000000a00 */
[----:B-1----:R-:W-:-:S07]  /*c410*/  ISETP.NE.U32.AND P0, PT, R8, RZ, PT ;  /* 0x000000ff0800720c */ /* 0x002fce0003f05070 */
[----:B------:R-:W1:Y:S01]  /*c420*/  LDC.64 R4, c[0x0][0x770] ;  /* 0x0001dc00ff047b82 */ /* 0x000e620000000a00 */
[----:B------:R-:W-:-:S07]  /*c430*/  ISETP.NE.AND.EX P0, PT, R9, RZ, PT, P0 ;  /* 0x000000ff0900720c */ /* 0x000fce0003f05300 */
[----:B------:R-:W4:Y:S01]  /*c440*/  LDC.64 R14, c[0x0][0x778] ;  /* 0x0001de00ff0e7b82 */ /* 0x000f220000000a00 */
[----:B--2---:R-:W-:-:S04]  /*c450*/  ISETP.NE.U32.AND P1, PT, R2, RZ, PT ;  /* 0x000000ff0200720c */ /* 0x004fc80003f25070 */
[----:B------:R-:W-:Y:S01]  /*c460*/  ISETP.NE.AND.EX P1, PT, R3, RZ, PT, P1 ;  /* 0x000000ff0300720c */ /* 0x000fe20003f25310 */
[----:B------:R-:W-:Y:S01]  /*c470*/  VOTEU.ANY UP0, P0 ;  /* 0x00000000003f7886 */ /* 0x000fe20000000100 */
[----:B------:R-:W-:Y:S02]  /*c480*/  PLOP3.LUT P2, PT, PT, PT, UP0, 0x80, 0x0 ;  /* 0x000000000000781c */ /* 0x000fe40003f4f008 */
[----:B---3--:R-:W-:-:S04]  /*c490*/  ISETP.NE.U32.AND P0, PT, R6, RZ, PT ;  /* 0x000000ff0600720c */ /* 0x008fc80003f05070 */
[----:B------:R-:W-:Y:S01]  /*c4a0*/  ISETP.NE.AND.EX P0, PT, R7, RZ, PT, P0 ;  /* 0x000000ff0700720c */ /* 0x000fe20003f05300 */
[----:B-1----:R-:W-:-:S04]  /*c4b0*/  IMAD.WIDE R4, R11, 0x4, R4 ;  /* 0x000000040b047825 */ /* 0x002fc800078e0204 */
[----:B------:R-:W1:Y:S02]  /*c4c0*/  @P1 LDC.64 R6, c[0x0][0x780] ;  /* 0x0001e000ff061b82 */ /* 0x000e640000000a00 */
[----:B------:R-:W2:Y:S01]  /*c4d0*/  @P2 LDG.E R12, desc[UR36][R4.64] ;  /* 0x00000024040c2981 */ /* 0x000ea2000c1e1900 */
[----:B------:R-:W-:Y:S02]  /*c4e0*/  IMAD.MOV.U32 R13, RZ, RZ, RZ ;  /* 0x000000ffff0d7224 */ /* 0x000fe400078e00ff */
[----:B----4-:R-:W-:-:S03]  /*c4f0*/  IMAD.WIDE R2, R11, 0x4, R14 ;  /* 0x000000040b027825 */ /* 0x010fc600078e020e */
[----:B------:R-:W3:Y:S01]  /*c500*/  LDC R14, c[0x0][0x280] ;  /* 0x0000a000ff0e7b82 */ /* 0x000ee20000000800 */
[----:B------:R4:W5:Y:S04]  /*c510*/  @P2 LDG.E R15, desc[UR36][R4.64] ;  /* 0x00000024040f2981 */ /* 0x000968000c1e1900 */
[----:B------:R4:W5:Y:S01]  /*c520*/  @P0 LDG.E R13, desc[UR36][R2.64] ;  /* 0x00000024020d0981 */ /* 0x000962000c1e1900 */
[----:B-1----:R-:W-:-:S05]  /*c530*/  @P1 IMAD.WIDE R6, R11, 0x4, R6 ;  /* 0x000000040b061825 */ /* 0x002fca00078e0206 */
[----:B---3--:R4:W5:Y:S01]  /*c540*/  @P1 LDG.E R14, desc[UR36][R6.64] ;  /* 0x00000024060e1981 */ /* 0x008962000c1e1900 */
[----:B--2---:R-:W-:-:S05]  /*c550*/  @P2 IMAD R12, R11, 0x60, R12 ;  /* 0x000000600b0c2824 */ /* 0x004fca00078e020c */
[----:B------:R-:W-:-:S13]  /*c560*/  @P2 R2UR UR4, R12 ;  /* 0x000000000c0422ca */ /* 0x000fda00000e0000 */
[----:B------:R-:W-:Y:S01]  /*c570*/  UIMAD.WIDE UR4, UR4, 0x2aaaaaab, URZ ;  /* 0x2aaaaaab040478a5 */ /* 0x000fe2000f8e023f */
[----:B----4-:R-:W-:Y:S11]  /*c580*/  @P1 BRA `(.L_x_3433) ;  /* 0x0000000000101947 */ /* 0x010ff60003800000 */
[----:B------:R-:W-:Y:S05]  /*c590*/  @!P2 BRA `(.L_x_3433) ;  /* 0x00000000000ca947 */ /* 0x000fea0003800000 */
[----:B------:R-:W2:Y:S04]  /*c5a0*/  LDG.E R7, desc[UR36][R4.64] ;  /* 0x0000002404077981 */ /* 0x000ea8000c1e1900 */
[----:B-----5:R-:W2:Y:S02]  /*c5b0*/  LDG.E R14, desc[UR36][R4.64+0x4] ;  /* 0x00000424040e7981 */ /* 0x020ea4000c1e1900 */
[----:B--2---:R-:W-:-:S07]  /*c5c0*/  IMAD.IADD R14, R14, 0x1, -R7 ;  /* 0x000000010e0e7824 */ /* 0x004fce00078e0a07 */
.L_x_3433:
        /* <DEDUP_REMOVED lines=11> */
[----:B------:R-:W-:Y:S01]  /*c680*/  MOV R4, UR9 ;  /* 0x0000000900047c02 */ /* 0x000fe20008000f00 */
        /* <DEDUP_REMOVED lines=8> */
.L_x_3434:
[----:B------:R-:W-:Y:S05]  /*c710*/  @!P0 BRA `(.L_x_3435) ;  /* 0x00000000000c8947 */ /* 0x000fea0003800000 */
[----:B------:R-:W2:Y:S04]  /*c720*/  LDG.E R5, desc[UR36][R2.64] ;  /* 0x0000002402057981 */ /* 0x000ea8000c1e1900 */
[----:B------:R-:W2:Y:S02]  /*c730*/  LDG.E R4, desc[UR36][R2.64+0x4] ;  /* 0x0000042402047981 */ /* 0x000ea4000c1e1900 */
[----:B--2---:R-:W-:-:S07]  /*c740*/  IMAD.IADD R4, R4, 0x1, -R5 ;  /* 0x0000000104047824 */ /* 0x004fce00078e0a05 */
.L_x_3435:
[----:B-1----:R-:W-:Y:S01]  /*c750*/  IMAD R3, R0, 0x80, R14 ;  /* 0x0000008000037824 */ /* 0x002fe200078e020e */
[----:B------:R-:W-:Y:S01]  /*c760*/  ULDC UR7, c[0x0][0x74c] ;  /* 0x0001d30000077ab9 */ /* 0x000fe20000000800 */
[----:B------:R-:W-:-:S03]  /*c770*/  IADD3 R14, R14, 0x5f, RZ ;  /* 0x0000005f0e0e7810 */ /* 0x000fc60007ffe0ff */
[----:B-----5:R-:W-:Y:S02]  /*c780*/  IADD3 R3, R3, -UR7, -R4 ;  /* 0x8000000703037c10 */ /* 0x020fe4000fffe804 */
[----:B------:R-:W-:-:S04]  /*c790*/  IMAD.HI R14, R14, 0x2aaaaaab, RZ ;  /* 0x2aaaaaab0e0e7827 */ /* 0x000fc800078e02ff */
[----:B------:R-:W-:Y:S01]  /*c7a0*/  IMAD.HI R3, R3, 0x2aaaaaab, RZ ;  /* 0x2aaaaaab03037827 */ /* 0x000fe200078e02ff */
[----:B------:R-:W-:-:S04]  /*c7b0*/  SHF.R.U32.HI R5, RZ, 0x1f, R14 ;  /* 0x0000001fff057819 */ /* 0x000fc8000001160e */
[----:B------:R-:W-:Y:S02]  /*c7c0*/  SHF.R.U32.HI R2, RZ, 0x1f, R3 ;  /* 0x0000001fff027819 */ /* 0x000fe40000011603 */
[----:B------:R-:W-:Y:S02]  /*c7d0*/  LEA.HI.SX32 R5, R14, R5, 0x1c ;  /* 0x000000050e057211 */ /* 0x000fe400078fe2ff */
[----:B------:R-:W-:-:S04]  /*c7e0*/  LEA.HI.SX32 R2, R3, R2, 0x1c ;  /* 0x0000000203027211 */ /* 0x000fc800078fe2ff */
[----:B------:R-:W-:Y:S01]  /*c7f0*/  VIMNMX R4, RZ, R2, !PT ;  /* 0x00000002ff047248 */ /* 0x000fe20007fe0100 */
[----:B------:R-:W-:-:S03]  /*c800*/  IMAD.MOV.U32 R2, RZ, RZ, RZ ;  /* 0x000000ffff027224 */ /* 0x000fc600078e00ff */
[----:B------:R-:W-:-:S13]  /*c810*/  ISETP.GT.AND P1, PT, R5, R4, PT ;  /* 0x000000040500720c */ /* 0x000fda0003f24270 */
[----:B------:R-:W-:Y:S05]  /*c820*/  @!P1 BRA `(.L_x_3432) ;  /* 0x0000001800849947 */ /* 0x000fea0003800000 */
[----:B------:R-:W-:Y:S01]  /*c830*/  ISETP.NE.U32.AND P1, PT, R8, RZ, PT ;  /* 0x000000ff0800720c */ /* 0x000fe20003f25070 */
[----:B------:R-:W-:Y:S01]  /*c840*/  USHF.R.S32.HI UR7, URZ, 0x1f, UR20 ;  /* 0x0000001f3f077899 */ /* 0x000fe20008011414 */
[----:B------:R-:W-:Y:S01]  /*c850*/  R2UR UR18, R11 ;  /* 0x000000000b1272ca */ /* 0x000fe200000e0000 */
[----:B------:R-:W-:Y:S01]  /*c860*/  ULDC.64 UR10, c[0x0][0x718] ;  /* 0x0001c600000a7ab9 */ /* 0x000fe20000000a00 */
[----:B------:R-:W-:Y:S01]  /*c870*/  ISETP.NE.AND.EX P1, PT, R9, RZ, PT, P1 ;  /* 0x000000ff0900720c */ /* 0x000fe20003f25310 */
[----:B------:R-:W-:Y:S01]  /*c880*/  UMOV UR8, UR4 ;  /* 0x0000000400087c82 */ /* 0x000fe20008000000 */
[----:B------:R-:W-:Y:S01]  /*c890*/  SHF.R.S32.HI R11, RZ, 0x1f, R11 ;  /* 0x0000001fff0b7819 */ /* 0x000fe2000001140b */
[----:B------:R-:W-:Y:S01]  /*c8a0*/  UMOV UR9, UR5 ;  /* 0x0000000500097c82 */ /* 0x000fe20008000000 */
[----:B------:R-:W-:Y:S01]  /*c8b0*/  ULDC.64 UR12, c[0x0][0x730] ;  /* 0x0001cc00000c7ab9 */ /* 0x000fe20000000a00 */
[----:B------:R-:W-:Y:S01]  /*c8c0*/  UIMAD.WIDE.U32 UR4, UR20, UR10, UR8 ;  /* 0x0000000a140472a5 */ /* 0x000fe2000f8e0008 */
[----:B------:R-:W-:Y:S01]  /*c8d0*/  SEL R11, R11, RZ, !P1 ;  /* 0x000000ff0b0b7207 */ /* 0x000fe20004800000 */
[----:B------:R-:W-:Y:S01]  /*c8e0*/  UIMAD UR10, UR7, UR10, URZ ;  /* 0x0000000a070a72a4 */ /* 0x000fe2000f8e023f */
[----:B------:R-:W-:Y:S01]  /*c8f0*/  R2UR UR19, R0 ;  /* 0x00000000001372ca */ /* 0x000fe200000e0000 */
[----:B------:R-:W-:Y:S01]  /*c900*/  UIMAD UR7, UR7, UR12, URZ ;  /* 0x0000000c070772a4 */ /* 0x000fe2000f8e023f */
[----:B------:R-:W-:Y:S01]  /*c910*/  R2UR UR14, R11 ;  /* 0x000000000b0e72ca */ /* 0x000fe200000e0000 */
[----:B------:R-:W-:Y:S01]  /*c920*/  UIMAD UR10, UR20, UR11, UR10 ;  /* 0x0000000b140a72a4 */ /* 0x000fe2000f8e020a */
[----:B------:R-:W-:Y:S01]  /*c930*/  R2UR UR24, R13 ;  /* 0x000000000d1872ca */ /* 0x000fe200000e0000 */
[----:B------:R-:W-:Y:S01]  /*c940*/  UIMAD.WIDE.U32 UR8, UR20, UR12, UR8 ;  /* 0x0000000c140872a5 */ /* 0x000fe2000f8e0008 */
[----:B------:R-:W-:Y:S01]  /*c950*/  BSSY B0, `(.L_x_3432) ;  /* 0x000018e000007945 */ /* 0x000fe20003800000 */
[----:B------:R-:W-:Y:S01]  /*c960*/  ULDC UR11, c[0x0][0x2e8] ;  /* 0x0000ba00000b7ab9 */ /* 0x000fe20000000800 */
[----:B------:R-:W-:Y:S01]  /*c970*/  UIMAD UR7, UR20, UR13, UR7 ;  /* 0x0000000d140772a4 */ /* 0x000fe2000f8e0207 */
[----:B------:R-:W-:Y:S01]  /*c980*/  IMAD.MOV.U32 R2, RZ, RZ, RZ ;  /* 0x000000ffff027224 */ /* 0x000fe200078e00ff */
[----:B------:R-:W-:Y:S01]  /*c990*/  UISETP.NE.AND UP0, UPT, UR11, 0x1, UPT ;  /* 0x000000010b00788c */ /* 0x000fe2000bf05270 */
[----:B------:R-:W-:Y:S01]  /*c9a0*/  VOTEU.ANY UP1, P1 ;  /* 0x00000000003f7886 */ /* 0x000fe20000820100 */
[----:B------:R-:W-:-:S02]  /*c9b0*/  USEL UR21, UR18, URZ, !UP1 ;  /* 0x0000003f12157287 */ /* 0x000fc4000c800000 */
[----:B------:R-:W-:Y:S01]  /*c9c0*/  VOTEU.ANY UP1, P0 ;  /* 0x00000000003f7886 */ /* 0x000fe20000020100 */
[----:B------:R-:W-:Y:S01]  /*c9d0*/  ELECT P0, URZ, PT ;  /* 0x00000000003f782f */ /* 0x000fe20003800000 */
[----:B------:R-:W-:Y:S01]  /*c9e0*/  ULDC.64 UR12, c[0x0][0x720] ;  /* 0x0001c800000c7ab9 */ /* 0x000fe20000000a00 */
[----:B------:R-:W-:Y:S01]  /*c9f0*/  UIADD3 UR9, UR9, UR7, URZ ;  /* 0x0000000709097290 */ /* 0x000fe2000fffe03f */
[----:B------:R-:W-:Y:S01]  /*ca00*/  ULDC.64 UR16, c[0x0][0x738] ;  /* 0x0001ce0000107ab9 */ /* 0x000fe20000000a00 */
[----:B------:R-:W-:Y:S02]  /*ca10*/  UIADD3 UR5, UR5, UR10, URZ ;  /* 0x0000000a05057290 */ /* 0x000fe4000fffe03f */
[----:B------:R-:W-:Y:S02]  /*ca20*/  UIMAD UR7, UR14, UR12, URZ ;  /* 0x0000000c0e0772a4 */ /* 0x000fe4000f8e023f */
[----:B------:R-:W-:Y:S02]  /*ca30*/  UIMAD UR10, UR14, UR16, URZ ;  /* 0x000000100e0a72a4 */ /* 0x000fe4000f8e023f */
[----:B------:R-:W-:-:S02]  /*ca40*/  UIMAD.WIDE.U32 UR14, UR16, UR21, UR8 ;  /* 0x00000015100e72a5 */ /* 0x000fc4000f8e0008 */
[----:B------:R-:W-:Y:S01]  /*ca50*/  UIMAD.WIDE.U32 UR22, UR12, UR21, UR4 ;  /* 0x000000150c1672a5 */ /* 0x000fe2000f8e0004 */
[----:B------:R-:W-:Y:S01]  /*ca60*/  @UP0 ULDC UR8, c[0x0][0x2ec] ;  /* 0x0000bb0000080ab9 */ /* 0x000fe20000000800 */
[----:B------:R-:W-:Y:S02]  /*ca70*/  UIMAD UR5, UR13, UR21, UR7 ;  /* 0x000000150d0572a4 */ /* 0x000fe4000f8e0207 */
[----:B------:R-:W-:Y:S01]  /*ca80*/  UIMAD.WIDE.U32 UR8, UR20, UR8, URZ ;  /* 0x00000008140872a5 */ /* 0x000fe2000f8e003f */
[----:B------:R-:W-:Y:S01]  /*ca90*/  @UP0 ULDC UR7, c[0x0][0x2f0] ;  /* 0x0000bc0000070ab9 */ /* 0x000fe20000000800 */
[----:B------:R-:W-:Y:S01]  /*caa0*/  UMOV UR12, UR20 ;  /* 0x00000014000c7c82 */ /* 0x000fe20008000000 */
[----:B------:R-:W-:Y:S02]  /*cab0*/  UIMAD UR4, UR17, UR21, UR10 ;  /* 0x00000015110472a4 */ /* 0x000fe4000f8e020a */
[----:B------:R-:W-:Y:S02]  /*cac0*/  USEL UR13, UR18, URZ, !UP1 ;  /* 0x0000003f120d7287 */ /* 0x000fe4000c800000 */
[----:B------:R-:W-:-:S02]  /*cad0*/  ULEA UR11, UR19, UR24, 0x7 ;  /* 0x00000018130b7291 */ /* 0x000fc4000f8e383f */
        /* <DEDUP_REMOVED lines=9> */
.L_x_3465:
[----:B------:R-:W2:Y:S01]  /*cb70*/  S2R R2, SR_TID.X ;  /* 0x0000000000027919 */ /* 0x000ea20000002100 */
[----:B------:R-:W-:Y:S02]  /*cb80*/  IMAD.U32 R6, RZ, RZ, UR5 ;  /* 0x00000005ff067e24 */ /* 0x000fe4000f8e00ff */
[----:B------:R-:W-:Y:S02]  /*cb90*/  IMAD.U32 R7, RZ, RZ, UR4 ;  /* 0x00000004ff077e24 */ /* 0x000fe4000f8e00ff */
[----:B------:R-:W-:Y:S01]  /*cba0*/  IMAD.MOV.U32 R8, RZ, RZ, 0x1 ;  /* 0x00000001ff087424 */ /* 0x000fe200078e00ff */
[----:B------:R-:W-:Y:S01]  /*cbb0*/  IADD3 R6, R6, UR23, RZ ;  /* 0x0000001706067c10 */ /* 0x000fe2000fffe0ff */
[----:B------:R-:W-:Y:S01]  /*cbc0*/  VIADD R7, R7, UR15 ;  /* 0x0000000f07077c36 */ /* 0x000fe20008000000 */
        /* <DEDUP_REMOVED lines=9> */
.L_x_3438:
[----:B------:R-:W-:Y:S01]  /*cc60*/  R2UR UR19, R4 ;  /* 0x00000000041372ca */ /* 0x000fe200000e0000 */
[----:B------:R-:W2:Y:S01]  /*cc70*/  LDC.64 R12, c[0x0][0x198] ;  /* 0x00006600ff0c7b82 */ /* 0x000ea20000000a00 */
[----:B------:R-:W-:Y:S01]  /*cc80*/  ULDC.64 UR8, c[0x0][0x700] ;  /* 0x0001c00000087ab9 */ /* 0x000fe20000000a00 */
[----:B------:R-:W-:Y:S01]  /*cc90*/  VIADD R15, R5, 0xffffffff ;  /* 0xffffffff050f7836 */ /* 0x000fe20000000000 */
[----:B------:R-:W-:Y:S01]  /*cca0*/  UMOV UR28, 0x0 ;  /* 0x00000000001c7882 */ /* 0x000fe20000000000 */
[----:B------:R-:W-:Y:S01]  /*ccb0*/  IMAD.U32 R9, RZ, RZ, UR8 ;  /* 0x00000008ff097e24 */ /* 0x000fe2000f8e00ff */
[----:B------:R-:W-:Y:S01]  /*ccc0*/  R2UR UR8, R0 ;  /* 0x00000000000872ca */ /* 0x000fe200000e0000 */
[----:B------:R-:W-:Y:S01]  /*ccd0*/  IMAD.U32 R10, RZ, RZ, UR9 ;  /* 0x00000009ff0a7e24 */ /* 0x000fe2000f8e00ff */
[----:B------:R3:W-:Y:S01]  /*cce0*/  STL [R1+0x8], R15 ;  /* 0x0000080f01007387 */ /* 0x0007e20000100800 */
[----:B------:R-:W-:Y:S01]  /*ccf0*/  UMOV UR29, 0x14f00000 ;  /* 0x14f00000001d7882 */ /* 0x000fe20000000000 */
[----:B------:R-:W-:-:S02]  /*cd00*/  UMOV UR18, URZ ;  /* 0x0000003f00127c82 */ /* 0x000fc40008000000 */
[----:B------:R3:W-:Y:S01]  /*cd10*/  STL [R1], RZ ;  /* 0x000000ff01007387 */ /* 0x0007e20000100800 */
[----:B------:R-:W-:Y:S01]  /*cd20*/  UIMAD UR19, UR19, 0x60, URZ ;  /* 0x00000060131378a4 */ /* 0x000fe2000f8e023f */
[----:B------:R-:W-:-:S03]  /*cd30*/  UMOV UR10, UR18 ;  /* 0x00000012000a7c82 */ /* 0x000fc60008000000 */
[----:B------:R-:W-:Y:S02]  /*cd40*/  UIADD3 UR7, UP0, UR19, UR22, URZ ;  /* 0x0000001613077290 */ /* 0x000fe4000ff1e03f */
[----:B-1----:R-:W-:Y:S01]  /*cd50*/  IMAD.U32 R3, RZ, RZ, UR19 ;  /* 0x00000013ff037e24 */ /* 0x002fe2000f8e00ff */
[----:B------:R-:W-:Y:S02]  /*cd60*/  UIADD3 UR16, UR8, 0xe000, URZ ;  /* 0x0000e00008107890 */ /* 0x000fe4000fffe03f */
[----:B------:R-:W-:Y:S01]  /*cd70*/  UIADD3 UR17, UR8, 0x26810, URZ ;  /* 0x0002681008117890 */ /* 0x000fe2000fffe03f */
[----:B------:R-:W-:Y:S01]  /*cd80*/  PLOP3.LUT P1, PT, PT, PT, UP0, 0x80, 0x0 ;  /* 0x000000000000781c */ /* 0x000fe20003f2f008 */
[----:B------:R-:W-:Y:S01]  /*cd90*/  UIADD3 UR19, UR19, UR6, URZ ;  /* 0x0000000613137290 */ /* 0x000fe2000fffe03f */
[----:B------:R-:W-:Y:S01]  /*cda0*/  MOV R2, UR7 ;  /* 0x0000000700027c02 */ /* 0x000fe20008000f00 */
[----:B------:R-:W-:Y:S01]  /*cdb0*/  UIADD3 UR34, UR8, 0x1a000, URZ ;  /* 0x0001a00008227890 */ /* 0x000fe2000fffe03f */
[----:B------:R-:W-:Y:S01]  /*cdc0*/  LEA.HI.X.SX32 R3, R3, R6, 0x1, P1 ;  /* 0x0000000603037211 */ /* 0x000fe200008f0eff */
[----:B------:R-:W-:Y:S01]  /*cdd0*/  UMOV UR7, 0x18 ;  /* 0x0000001800077882 */ /* 0x000fe20000000000 */
[C---:B------:R-:W-:Y:S01]  /*cde0*/  LEA R11, P1, R2.reuse, R9, 0x2 ;  /* 0x00000009020b7211 */ /* 0x040fe200078210ff */
[----:B------:R-:W-:Y:S01]  /*cdf0*/  UMOV UR35, UR17 ;  /* 0x0000001100237c82 */ /* 0x000fe20008000000 */
[----:B--2---:R-:W-:Y:S01]  /*ce00*/  MOV R14, R13 ;  /* 0x0000000d000e7202 */ /* 0x004fe20000000f00 */
[----:B------:R-:W-:Y:S01]  /*ce10*/  UIADD3 UR9, UR8, 0x26800, URZ ;  /* 0x0002680008097890 */ /* 0x000fe2000fffe03f */
[----:B------:R-:W-:Y:S01]  /*ce20*/  R2UR UR24, R11 ;  /* 0x000000000b1872ca */ /* 0x000fe200000e0000 */
[----:B------:R-:W-:Y:S01]  /*ce30*/  IMAD.MOV.U32 R11, RZ, RZ, R12 ;  /* 0x000000ffff0b7224 */ /* 0x000fe200078e000c */
[----:B------:R-:W-:Y:S01]  /*ce40*/  LEA.HI.X R2, R2, R10, R3, 0x2, P1 ;  /* 0x0000000a02027211 */ /* 0x000fe200008f1403 */
[----:B------:R-:W-:-:S03]  /*ce50*/  IMAD.MOV.U32 R13, RZ, RZ, 0x8000 ;  /* 0x00008000ff0d7424 */ /* 0x000fc600078e00ff */
[----:B------:R-:W-:Y:S02]  /*ce60*/  R2UR UR25, R2 ;  /* 0x00000000021972ca */ /* 0x000fe400000e0000 */
[----:B------:R-:W-:-:S04]  /*ce70*/  IADD3 R2, P1, R11, 0xf0, RZ ;  /* 0x000000f00b027810 */ /* 0x000fc80007f3e0ff */
[----:B------:R-:W-:Y:S01]  /*ce80*/  R2UR UR26, R2 ;  /* 0x00000000021a72ca */ /* 0x000fe200000e0000 */
[----:B------:R-:W-:Y:S01]  /*ce90*/  IMAD.X R3, RZ, RZ, R14, P1 ;  /* 0x000000ffff037224 */ /* 0x000fe200008e060e */
[----:B------:R-:W-:-:S04]  /*cea0*/  IADD3 R12, P1, R11, 0x2f0, RZ ;  /* 0x000002f00b0c7810 */ /* 0x000fc80007f3e0ff */
[----:B------:R-:W-:Y:S02]  /*ceb0*/  R2UR UR30, R12 ;  /* 0x000000000c1e72ca */ /* 0x000fe400000e0000 */
[----:B------:R-:W-:Y:S02]  /*cec0*/  IADD3.X R12, RZ, R14, RZ, P1, !PT ;  /* 0x0000000eff0c7210 */ /* 0x000fe40000ffe4ff */
[----:B------:R-:W-:Y:S02]  /*ced0*/  R2UR UR27, R3 ;  /* 0x00000000031b72ca */ /* 0x000fe400000e0000 */
[----:B------:R-:W-:Y:S02]  /*cee0*/  R2UR UR31, R12 ;  /* 0x000000000c1f72ca */ /* 0x000fe400000e0000 */
[----:B------:R-:W-:-:S04]  /*cef0*/  IADD3 R12, P1, R11, 0x3f0, RZ ;  /* 0x000003f00b0c7810 */ /* 0x000fc80007f3e0ff */
[----:B------:R-:W-:Y:S01]  /*cf00*/  R2UR UR32, R12 ;  /* 0x000000000c2072ca */ /* 0x000fe200000e0000 */
[----:B------:R-:W-:Y:S01]  /*cf10*/  IMAD.X R12, RZ, RZ, R14, P1 ;  /* 0x000000ffff0c7224 */ /* 0x000fe200008e060e */
[----:B------:R-:W-:-:S03]  /*cf20*/  ISETP.GE.AND P1, PT, R4, R15, PT ;  /* 0x0000000f0400720c */ /* 0x000fc60003f26270 */
[----:B------:R-:W-:Y:S01]  /*cf30*/  UTMALDG.4D [UR16], [UR26], desc[UR28] ;  /* 0x00001c101a0075b4 */ /* 0x000fe20008019000 */
[----:B------:R-:W-:Y:S01]  /*cf40*/  R2UR UR33, R12 ;  /* 0x000000000c2172ca */ /* 0x000fe200000e0000 */
[----:B------:R1:W-:Y:S01]  /*cf50*/  UBLKCP.S.G [UR34], [UR24], UR7 ;  /* 0x00000022180073ba */ /* 0x0003e20008000207 */
[----:B------:R3:W-:Y:S01]  /*cf60*/  SYNCS.ARRIVE.TRANS64 RZ, [R0+URZ+0x26800], R13 ;  /* 0x0268000d00ff79a7 */ /* 0x0007e2000800003f */
[----:B-1----:R-:W-:Y:S01]  /*cf70*/  UIADD3 UR24, UR8, 0x4000, URZ ;  /* 0x0000400008187890 */ /* 0x002fe2000fffe03f */
[----:B------:R-:W-:Y:S01]  /*cf80*/  UMOV UR16, 0x0 ;  /* 0x0000000000107882 */ /* 0x000fe20000000000 */
[----:B------:R-:W-:Y:S01]  /*cf90*/  UMOV UR17, 0x10000000 ;  /* 0x1000000000117882 */ /* 0x000fe20000000000 */
[----:B------:R-:W-:Y:S01]  /*cfa0*/  UMOV UR27, UR11 ;  /* 0x0000000b001b7c82 */ /* 0x000fe20008000000 */
[----:B------:R-:W-:Y:S01]  /*cfb0*/  UMOV UR28, UR12 ;  /* 0x0000000c001c7c82 */ /* 0x000fe20008000000 */
[----:B------:R-:W-:Y:S01]  /*cfc0*/  UMOV UR29, UR13 ;  /* 0x0000000d001d7c82 */ /* 0x000fe20008000000 */
[----:B------:R-:W-:Y:S01]  /*cfd0*/  UMOV UR26, UR18 ;  /* 0x00000012001a7c82 */ /* 0x000fe20008000000 */
[----:B------:R-:W-:Y:S01]  /*cfe0*/  UMOV UR25, UR9 ;  /* 0x0000000900197c82 */ /* 0x000fe20008000000 */
[----:B------:R3:W-:Y:S02]  /*cff0*/  UTMALDG.4D [UR8], [UR30], desc[UR16] ;  /* 0x000010081e0075b4 */ /* 0x0007e40008019000 */
[----:B------:R3:W-:Y:S02]  /*d000*/  UTMALDG.4D [UR24], [UR32], desc[UR16] ;  /* 0x00001018200075b4 */ /* 0x0007e40008019000 */
[----:B---3--:R-:W-:Y:S05]  /*d010*/  @P1 BRA `(.L_x_3439) ;  /* 0x0000000c00bc1947 */ /* 0x008fea0003800000 */
        /* <DEDUP_REMOVED lines=12> */
.L_x_3449:
[----:B-123--:R-:W-:-:S04]  /*d0e0*/  SHF.L.U32 R17, R8, 0x1f, RZ ;  /* 0x0000001f08117819 */ /* 0x00efc800000006ff */
[----:B------:R-:W2:Y:S02]  /*d0f0*/  SYNCS.PHASECHK.TRANS64.TRYWAIT P1, [R0+URZ+0x26840], R17 ;  /* 0x02684011000075a7 */ /* 0x000ea4000802017f */
[----:B--2---:R-:W-:Y:S05]  /*d100*/  @!P1 BRA `(.L_x_3441) ;  /* 0x00000014007c9947 */ /* 0x004fea0003800000 */
.L_x_3466:
        /* <DEDUP_REMOVED lines=8> */
.L_x_3442:
[----:B------:R-:W3:Y:S01]  /*d190*/  LDC.64 R12, c[0x0][0x728] ;  /* 0x0001ca00ff0c7b82 */ /* 0x000ee20000000a00 */
[----:B------:R-:W-:Y:S01]  /*d1a0*/  IMAD R18, R15, 0x60, RZ ;  /* 0x000000600f127824 */ /* 0x000fe200078e02ff */
        /* <DEDUP_REMOVED lines=28> */
.L_x_3467:
        /* <DEDUP_REMOVED lines=8> */
.L_x_3444:
        /* <DEDUP_REMOVED lines=30> */
.L_x_3468:
        /* <DEDUP_REMOVED lines=8> */
.L_x_3446:
        /* <DEDUP_REMOVED lines=24> */
.L_x_3470:
        /* <DEDUP_REMOVED lines=8> */
.L_x_3448:
        /* <DEDUP_REMOVED lines=8> */
[----:B------:R-:W-:-:S05]  /*d8d0*/  IADD3 R15, R15, 0x2, RZ ;  /* 0x000000020f0f7810 */ /* 0x000fca0007ffe0ff */
[----:B------:R-:W-:Y:S02]  /*d8e0*/  UIADD3 UR19, UR19, 0xc0, URZ ;  /* 0x000000c013137890 */ /* 0x000fe4000fffe03f */
[----:B------:R-:W-:Y:S02]  /*d8f0*/  UIADD3 UR16, UR26, 0xe000, URZ ;  /* 0x0000e0001a107890 */ /* 0x000fe4000fffe03f */
[----:B------:R-:W-:Y:S02]  /*d900*/  UIADD3 UR7, UP0, UR19, UR22, URZ ;  /* 0x0000001613077290 */ /* 0x000fe4000ff1e03f */
[----:B------:R-:W-:Y:S02]  /*d910*/  UIADD3 UR17, UR26, 0x26810, URZ ;  /* 0x000268101a117890 */ /* 0x000fe4000fffe03f */
[----:B------:R-:W-:Y:S02]  /*d920*/  UIADD3 UR26, UR26, 0x1a000, URZ ;  /* 0x0001a0001a1a7890 */ /* 0x000fe4000fffe03f */
[----:B----4-:R-:W-:Y:S01]  /*d930*/  MOV R4, UR7 ;  /* 0x0000000700047c02 */ /* 0x010fe20008000f00 */
[----:B------:R-:W-:Y:S01]  /*d940*/  UMOV UR7, 0x18 ;  /* 0x0000001800077882 */ /* 0x000fe20000000000 */
[----:B------:R-:W-:Y:S01]  /*d950*/  PLOP3.LUT P2, PT, PT, PT, UP0, 0x80, 0x0 ;  /* 0x000000000000781c */ /* 0x000fe20003f4f008 */
[----:B------:R-:W-:Y:S01]  /*d960*/  UMOV UR27, UR17 ;  /* 0x00000011001b7c82 */ /* 0x000fe20008000000 */
[----:B------:R-:W-:-:S04]  /*d970*/  LEA R5, P1, R4, R9, 0x2 ;  /* 0x0000000904057211 */ /* 0x000fc800078210ff */
[----:B------:R-:W-:Y:S01]  /*d980*/  R2UR UR28, R5 ;  /* 0x00000000051c72ca */ /* 0x000fe200000e0000 */
[----:B------:R-:W-:Y:S01]  /*d990*/  IMAD.U32 R5, RZ, RZ, UR19 ;  /* 0x00000013ff057e24 */ /* 0x000fe2000f8e00ff */
[----:B------:R-:W-:-:S04]  /*d9a0*/  UIADD3 UR19, UR19, UR6, URZ ;  /* 0x0000000613137290 */ /* 0x000fc8000fffe03f */
[----:B------:R-:W-:-:S04]  /*d9b0*/  LEA.HI.X.SX32 R5, R5, R6, 0x1, P2 ;  /* 0x0000000605057211 */ /* 0x000fc800010f0eff */
[----:B------:R-:W-:Y:S01]  /*d9c0*/  LEA.HI.X R5, R4, R10, R5, 0x2, P1 ;  /* 0x0000000a04057211 */ /* 0x000fe200008f1405 */
[----:B------:R4:W-:Y:S01]  /*d9d0*/  UTMALDG.4D [UR16], [UR8], desc[UR24] ;  /* 0x00001810080075b4 */ /* 0x0009e20008019000 */
[----:B------:R-:W-:Y:S02]  /*d9e0*/  ISETP.NE.AND P1, PT, R16, RZ, PT ;  /* 0x000000ff1000720c */ /* 0x000fe40003f25270 */
[----:B------:R-:W-:-:S13]  /*d9f0*/  R2UR UR29, R5 ;  /* 0x00000000051d72ca */ /* 0x000fda00000e0000 */
[----:B------:R4:W-:Y:S02]  /*da00*/  UBLKCP.S.G [UR26], [UR28], UR7 ;  /* 0x0000001a1c0073ba */ /* 0x0009e40008000207 */
[----:B----4-:R-:W-:Y:S05]  /*da10*/  @P1 BRA `(.L_x_3449) ;  /* 0xfffffff400b01947 */ /* 0x010fea000383ffff */
.L_x_3440:
[----:B------:R-:W4:Y:S02]  /*da20*/  LDL.LU R4, [R1+0x10] ;  /* 0x0000100001047983 */ /* 0x000f240000300800 */
[----:B----4-:R-:W-:Y:S02]  /*da30*/  ISETP.NE.AND P1, PT, R4, RZ, PT ;  /* 0x000000ff0400720c */ /* 0x010fe40003f25270 */
[----:B------:R4:W5:Y:S11]  /*da40*/  LDL R4, [R1+0x8] ;  /* 0x0000080001047983 */ /* 0x0009760000100800 */
[----:B----4-:R-:W-:Y:S05]  /*da50*/  @!P1 BRA `(.L_x_3439) ;  /* 0x00000004002c9947 */ /* 0x010fea0003800000 */
[----:B------:R-:W-:-:S04]  /*da60*/  SHF.L.U32 R13, R8, 0x1f, RZ ;  /* 0x0000001f080d7819 */ /* 0x000fc800000006ff */
[----:B------:R-:W4:Y:S02]  /*da70*/  SYNCS.PHASECHK.TRANS64.TRYWAIT P1, [R0+URZ+0x26840], R13 ;  /* 0x0268400d000075a7 */ /* 0x000f24000802017f */
[----:B----4-:R-:W-:Y:S05]  /*da80*/  @!P1 BRA `(.L_x_3450) ;  /* 0x0000000c00709947 */ /* 0x010fea0003800000 */
.L_x_3471:
[----:B------:R-:W-:Y:S05]  /*da90*/  @P0 BRA `(.L_x_3451) ;  /* 0x00000000001c0947 */ /* 0x000fea0003800000 */
[----:B-----5:R-:W2:Y:S01]  /*daa0*/  S2R R4, SR_TID.X ;  /* 0x0000000000047919 */ /* 0x020ea20000002100 */
[----:B-1----:R-:W-:-:S04]  /*dab0*/  IMAD.MOV.U32 R5, RZ, RZ, 0x3180 ;  /* 0x00003180ff057424 */ /* 0x002fc800078e00ff */
[----:B------:R1:W-:Y:S01]  /*dac0*/  SYNCS.ARRIVE.TRANS64 RZ, [R0+URZ+0x26830], R5 ;  /* 0x0268300500ff79a7 */ /* 0x0003e2000800003f */
[----:B--2---:R-:W-:-:S04]  /*dad0*/  LOP3.LUT R4, R4, 0x1f, RZ, 0xc0, !PT ;  /* 0x0000001f04047812 */ /* 0x004fc800078ec0ff */
[----:B------:R-:W-:-:S13]  /*dae0*/  ISETP.NE.AND P1, PT, R4, RZ, PT ;  /* 0x000000ff0400720c */ /* 0x000fda0003f25270 */
[----:B-1----:R-:W-:Y:S05]  /*daf0*/  @!P1 BRA `(.L_x_3451) ;  /* 0x0000000000049947 */ /* 0x002fea0003800000 */
[----:B------:R-:W-:Y:S01]  /*db00*/  BPT.TRAP 0x1 ;  /* 0x000000040000795c */ /* 0x000fe20000300000 */
.L_x_3451:
[----:B-1---5:R-:W1:Y:S01]  /*db10*/  LDC.64 R4, c[0x0][0x728] ;  /* 0x0001ca00ff047b82 */ /* 0x022e620000000a00 */
        /* <DEDUP_REMOVED lines=26> */
.L_x_3472:
[----:B------:R-:W-:Y:S05]  /*dcc0*/  @P0 BRA `(.L_x_3453) ;  /* 0x00000000001c0947 */ /* 0x000fea0003800000 */
[----:B------:R-:W2:Y:S01]  /*dcd0*/  S2R R4, SR_TID.X ;  /* 0x0000000000047919 */ /* 0x000ea20000002100 */
[----:B------:R-:W-:-:S04]  /*dce0*/  MOV R5, 0x3180 ;  /* 0x0000318000057802 */ /* 0x000fc80000000f00 */
[----:B------:R1:W-:Y:S01]  /*dcf0*/  SYNCS.ARRIVE.TRANS64 RZ, [R0+URZ+0x26818], R5 ;  /* 0x0268180500ff79a7 */ /* 0x0003e2000800003f */
[----:B--2---:R-:W-:-:S04]  /*dd00*/  LOP3.LUT R4, R4, 0x1f, RZ, 0xc0, !PT ;  /* 0x0000001f04047812 */ /* 0x004fc800078ec0ff */
[----:B------:R-:W-:-:S13]  /*dd10*/  ISETP.NE.AND P0, PT, R4, RZ, PT ;  /* 0x000000ff0400720c */ /* 0x000fda0003f05270 */
[----:B-1----:R-:W-:Y:S05]  /*dd20*/  @!P0 BRA `(.L_x_3453) ;  /* 0x0000000000048947 */ /* 0x002fea0003800000 */
[----:B------:R-:W-:Y:S01]  /*dd30*/  BPT.TRAP 0x1 ;  /* 0x000000040000795c */ /* 0x000fe20000300000 */
.L_x_3453:
[----:B------:R-:W-:Y:S01]  /*dd40*/  R2UR UR19, R12 ;  /* 0x000000000c1372ca */ /* 0x000fe200000e0000 */
[----:B------:R-:W-:Y:S01]  /*dd50*/  UMOV UR24, 0x0 ;  /* 0x0000000000187882 */ /* 0x000fe20000000000 */
[----:B------:R-:W-:Y:S01]  /*dd60*/  R2UR UR26, R0 ;  /* 0x00000000001a72ca */ /* 0x000fe200000e0000 */
[----:B------:R-:W-:Y:S01]  /*dd70*/  UMOV UR25, 0x14f00000 ;  /* 0x14f0000000197882 */ /* 0x000fe20000000000 */
[----:B------:R-:W-:Y:S01]  /*dd80*/  R2UR UR8, R2 ;  /* 0x00000000020872ca */ /* 0x000fe200000e0000 */
[----:B------:R-:W-:Y:S01]  /*dd90*/  UMOV UR18, URZ ;  /* 0x0000003f00127c82 */ /* 0x000fe20008000000 */
[----:B------:R-:W-:-:S07]  /*dda0*/  R2UR UR9, R3 ;  /* 0x00000000030972ca */ /* 0x000fce00000e0000 */
[----:B------:R-:W-:Y:S02]  /*ddb0*/  UIADD3 UR19, UR19, 0x60, URZ ;  /* 0x0000006013137890 */ /* 0x000fe4000fffe03f */
[----:B------:R-:W-:Y:S02]  /*ddc0*/  UIADD3 UR16, UR26, 0x11000, URZ ;  /* 0x000110001a107890 */ /* 0x000fe4000fffe03f */
[----:B------:R-:W-:Y:S02]  /*ddd0*/  UIADD3 UR7, UP0, UR19, UR22, URZ ;  /* 0x0000001613077290 */ /* 0x000fe4000ff1e03f */
[----:B------:R-:W-:Y:S01]  /*dde0*/  IMAD.U32 R5, RZ, RZ, UR19 ;  /* 0x00000013ff057e24 */ /* 0x000fe2000f8e00ff */
        /* <DEDUP_REMOVED lines=9> */
[----:B------:R-:W-:Y:S01]  /*de80*/  MOV R2, 0x1 ;  /* 0x0000000100027802 */ /* 0x000fe20000000f00 */
[----:B------:R2:W-:Y:S01]  /*de90*/  UTMALDG.4D [UR16], [UR8], desc[UR24] ;  /* 0x00001810080075b4 */ /* 0x0005e20008019000 */
[----:B------:R-:W-:Y:S02]  /*dea0*/  LEA.HI.X R10, R4, R10, R5, 0x2, P0 ;  /* 0x0000000a040a7211 */ /* 0x000fe400000f1405 */
[----:B------:R-:W-:Y:S02]  /*deb0*/  R2UR UR28, R9 ;  /* 0x00000000091c72ca */ /* 0x000fe400000e0000 */
[----:B------:R-:W-:Y:S01]  /*dec0*/  R2UR UR29, R10 ;  /* 0x000000000a1d72ca */ /* 0x000fe200000e0000 */
[----:B------:R2:W5:Y:S04]  /*ded0*/  LDL.LU R4, [R1+0x8] ;  /* 0x0000080001047983 */ /* 0x0005680000300800 */
[----:B------:R2:W-:Y:S08]  /*dee0*/  STL [R1], R2 ;  /* 0x0000000201007387 */ /* 0x0005f00000100800 */
[----:B------:R2:W-:Y:S01]  /*def0*/  UBLKCP.S.G [UR26], [UR28], UR7 ;  /* 0x0000001a1c0073ba */ /* 0x0005e20008000207 */
[----:B------:R-:W-:Y:S01]  /*df00*/  NOP ;  /* 0x0000000000007918 */ /* 0x000fe20000000000 */
.L_x_3439:
[----:B--2---:R-:W2:Y:S01]  /*df10*/  LDL R2, [R1] ;  /* 0x0000000001027983 */ /* 0x004ea20000100800 */
[----:B------:R-:W1:Y:S02]  /*df20*/  S2R R3, SR_TID.X ;  /* 0x0000000000037919 */ /* 0x000e640000002100 */
[----:B-1----:R-:W-:-:S04]  /*df30*/  LOP3.LUT R5, R3, 0x7f, RZ, 0xc0, !PT ;  /* 0x0000007f03057812 */ /* 0x002fc800078ec0ff */
[----:B------:R-:W-:Y:S01]  /*df40*/  ISETP.NE.AND P1, PT, R5, RZ, PT ;  /* 0x000000ff0500720c */ /* 0x000fe20003f25270 */
[----:B--2---:R-:W-:Y:S01]  /*df50*/  IMAD R3, R2, 0x8, R0 ;  /* 0x0000000802037824 */ /* 0x004fe200078e0200 */
[----:B------:R-:W-:-:S04]  /*df60*/  SHF.L.U32 R2, R8, 0x1f, RZ ;  /* 0x0000001f08027819 */ /* 0x000fc800000006ff */
[----:B------:R-:W1:Y:S02]  /*df70*/  SYNCS.PHASECHK.TRANS64.TRYWAIT P0, [R3+URZ+0x26840], R2 ;  /* 0x02684002030075a7 */ /* 0x000e64000800017f */
[----:B-1----:R-:W-:Y:S05]  /*df80*/  @!P0 BRA `(.L_x_3454) ;  /* 0x0000000800588947 */ /* 0x002fea0003800000 */
.L_x_3473:
[----:B------:R-:W-:Y:S05]  /*df90*/  @P1 BRA `(.L_x_3455) ;  /* 0x0000000000181947 */ /* 0x000fea0003800000 */
[----:B------:R-:W2:Y:S01]  /*dfa0*/  S2R R5, SR_TID.X ;  /* 0x0000000000057919 */ /* 0x000ea20000002100 */
[----:B-1----:R-:W-:-:S04]  /*dfb0*/  IMAD.MOV.U32 R2, RZ, RZ, 0x3180 ;  /* 0x00003180ff027424 */ /* 0x002fc800078e00ff */
[----:B------:R1:W-:Y:S01]  /*dfc0*/  SYNCS.ARRIVE.TRANS64 RZ, [R3+URZ+0x26830], R2 ;  /* 0x0268300203ff79a7 */ /* 0x0003e2000800003f */
[----:B--2---:R-:W-:-:S13]  /*dfd0*/  LOP3.LUT P0, RZ, R5, 0x1f, RZ, 0xc0, !PT ;  /* 0x0000001f05ff7812 */ /* 0x004fda000780c0ff */
[----:B-1----:R-:W-:Y:S05]  /*dfe0*/  @!P0 BRA `(.L_x_3455) ;  /* 0x0000000000048947 */ /* 0x002fea0003800000 */
[----:B------:R-:W-:Y:S01]  /*dff0*/  BPT.TRAP 0x1 ;  /* 0x000000040000795c */ /* 0x000fe20000300000 */
.L_x_3455:
[----:B------:R-:W1:Y:S01]  /*e000*/  LDL.LU R5, [R1] ;  /* 0x0000000001057983 */ /* 0x000e620000300800 */
[----:B-----5:R-:W-:Y:S01]  /*e010*/  R2UR UR19, R4 ;  /* 0x00000000041372ca */ /* 0x020fe200000e0000 */
[----:B------:R-:W-:Y:S01]  /*e020*/  ULDC.64 UR26, c[0x0][0x728] ;  /* 0x0001ca00001a7ab9 */ /* 0x000fe20000000a00 */
[----:B------:R-:W-:Y:S01]  /*e030*/  R2UR UR9, R7 ;  /* 0x00000000070972ca */ /* 0x000fe200000e0000 */
[----:B------:R-:W-:Y:S01]  /*e040*/  UMOV UR18, URZ ;  /* 0x0000003f00127c82 */ /* 0x000fe20008000000 */
[----:B------:R-:W-:Y:S02]  /*e050*/  IADD3 R11, P0, R11, 0x1f0, RZ ;  /* 0x000001f00b0b7810 */ /* 0x000fe40007f1e0ff */
[----:B------:R-:W-:Y:S02]  /*e060*/  R2UR UR17, R3 ;  /* 0x00000000031172ca */ /* 0x000fe400000e0000 */
[----:B------:R-:W-:Y:S01]  /*e070*/  R2UR UR24, R11 ;  /* 0x000000000b1872ca */ /* 0x000fe200000e0000 */
[----:B------:R-:W-:-:S04]  /*e080*/  IMAD.X R14, RZ, RZ, R14, P0 ;  /* 0x000000ffff0e7224 */ /* 0x000fc800000e060e */
        /* <DEDUP_REMOVED lines=11> */
[C---:B-1----:R-:W-:Y:S01]  /*e140*/  IMAD R2, R5.reuse, 0x3000, R0 ;  /* 0x0000300005027824 */ /* 0x042fe200078e0200 */
[----:B---34-:R-:W-:-:S04]  /*e150*/  LEA R0, R5, R0, 0x9 ;  /* 0x0000000005007211 */ /* 0x018fc800078e48ff */
[----:B------:R-:W-:Y:S01]  /*e160*/  R2UR UR16, R2 ;  /* 0x00000000021072ca */ /* 0x000fe200000e0000 */
[----:B------:R-:W-:Y:S01]  /*e170*/  VIADD R2, R5, 0x1 ;  /* 0x0000000105027836 */ /* 0x000fe20000000000 */
[----:B------:R-:W-:-:S04]  /*e180*/  R2UR UR7, R0 ;  /* 0x00000000000772ca */ /* 0x000fc800000e0000 */
[----:B------:R-:W-:-:S04]  /*e190*/  ISETP.NE.AND P0, PT, R2, 0x2, PT ;  /* 0x000000020200780c */ /* 0x000fc80003f05270 */
[----:B------:R-:W-:Y:S02]  /*e1a0*/  SEL R3, RZ, 0x1, P0 ;  /* 0x00000001ff037807 */ /* 0x000fe40000000000 */
[----:B------:R-:W-:Y:S01]  /*e1b0*/  SEL R2, R2, RZ, P0 ;  /* 0x000000ff02027207 */ /* 0x000fe20000000000 */
[----:B------:R-:W-:Y:S01]  /*e1c0*/  UIADD3 UR16, UR16, 0x14000, URZ ;  /* 0x0001400010107890 */ /* 0x000fe2000fffe03f */
[----:B------:R-:W-:Y:S01]  /*e1d0*/  LOP3.LUT R10, R8, R3, RZ, 0x3c, !PT ;  /* 0x00000003080a7212 */ /* 0x000fe200078e3cff */
[----:B------:R-:W-:-:S03]  /*e1e0*/  UIADD3 UR28, UR7, 0x1a380, URZ ;  /* 0x0001a380071c7890 */ /* 0x000fc6000fffe03f */
[----:B------:R-:W-:-:S04]  /*e1f0*/  UMOV UR7, 0x18 ;  /* 0x0000001800077882 */ /* 0x000fc80000000000 */
[----:B------:R1:W-:Y:S02]  /*e200*/  UTMALDG.4D [UR16], [UR24], desc[UR26] ;  /* 0x00001a10180075b4 */ /* 0x0003e40008019000 */
[----:B------:R1:W-:Y:S02]  /*e210*/  UBLKCP.S.G [UR28], [UR8], UR7 ;  /* 0x0000001c080073ba */ /* 0x0003e40008000207 */
[----:B-1----:R-:W-:Y:S01]  /*e220*/  NOP ;  /* 0x0000000000007918 */ /* 0x002fe20000000000 */
.L_x_3436:
[----:B------:R-:W-:Y:S05]  /*e230*/  BSYNC B0 ;  /* 0x0000000000007941 */ /* 0x000fea0003800000 */
.L_x_3432:
[----:B------:R-:W-:-:S03]  /*e240*/  UMOV UR7, 0xffffffff ;  /* 0xffffffff00077882 */ /* 0x000fc60000000000 */
[----:B------:R-:W-:Y:S05]  /*e250*/  BRA.DIV UR7, `(.L_x_3456) ;  /* 0x0000000607b87947 */ /* 0x000fea000b800000 */
[----:B------:R-:W-:-:S13]  /*e260*/  ELECT P6, URZ, PT ;  /* 0x00000000003f782f */ /* 0x000fda00038c0000 */
.L_x_3476:
[----:B------:R-:W-:Y:S05]  /*e270*/  @!P6 BRA `(.L_x_3356) ;  /* 0x000000000084e947 */ /* 0x000fea0003800000 */
[----:B------:R-:W2:Y:S02]  /*e280*/  LDL.LU R0, [R1+0xc] ;  /* 0x00000c0001007983 */ /* 0x000ea40000300800 */
[----:B--2---:R-:W-:-:S04]  /*e290*/  LOP3.LUT R0, R0, 0x2, RZ, 0xfc, !PT ;  /* 0x0000000200007812 */ /* 0x004fc800078efcff */
[----:B------:R-:W-:-:S13]  /*e2a0*/  ISETP.NE.AND P2, PT, R0, 0x3, PT ;  /* 0x000000030000780c */ /* 0x000fda0003f45270 */
[----:B------:R-:W-:Y:S05]  /*e2b0*/  @!P2 BRA `(.L_x_3457) ;  /* 0x000000000004a947 */ /* 0x000fea0003800000 */
[----:B------:R-:W-:Y:S01]  /*e2c0*/  BPT.TRAP 0x1 ;  /* 0x000000040000795c */ /* 0x000fe20000300000 */
.L_x_3457:
        /* <DEDUP_REMOVED lines=15> */
.L_x_3477:
[----:B------:R-:W2:Y:S02]  /*e3c0*/  SYNCS.PHASECHK.TRANS64.TRYWAIT P0, [R3+URZ], R0 ;  /* 0x00000000030075a7 */ /* 0x000ea4000800017f */
[----:B--2---:R-:W-:Y:S05]  /*e3d0*/  @!P0 BRA `(.L_x_3459) ;  /* 0x00000004008c8947 */ /* 0x004fea0003800000 */
.L_x_3478:
[----:B------:R-:W-:Y:S05]  /*e3e0*/  @!P2 BRA `(.L_x_3460) ;  /* 0x000000000004a947 */ /* 0x000fea0003800000 */
[----:B------:R-:W-:Y:S01]  /*e3f0*/  BPT.TRAP 0x1 ;  /* 0x000000040000795c */ /* 0x000fe20000300000 */
.L_x_3460:
[----:B--2---:R-:W-:-:S04]  /*e400*/  VIADD R3, R8, 0x26840 ;  /* 0x0002684008037836 */ /* 0x004fc80000000000 */
[----:B------:R-:W-:-:S04]  /*e410*/  IMAD R5, R2, 0x8, R3 ;  /* 0x0000000802057824 */ /* 0x000fc800078e0203 */
[----:B------:R-:W2:Y:S02]  /*e420*/  SYNCS.PHASECHK.TRANS64.TRYWAIT P0, [R5+URZ], R4 ;  /* 0x00000004050075a7 */ /* 0x000ea4000800017f */
[----:B--2---:R-:W-:Y:S05]  /*e430*/  @!P0 BRA `(.L_x_3461) ;  /* 0x0000000400888947 */ /* 0x004fea0003800000 */
.L_x_3479:
[----:B------:R-:W-:-:S07]  /*e440*/  LEA R3, R6, R3, 0x3 ;  /* 0x0000000306037211 */ /* 0x000fce00078e18ff */
.L_x_3462:
[----:B---3--:R3:W4:Y:S02]  /*e450*/  SYNCS.PHASECHK.TRANS64.TRYWAIT P0, [R3+URZ], R0 ;  /* 0x00000000030075a7 */ /* 0x008724000800017f */
[----:B----4-:R-:W-:Y:S05]  /*e460*/  @!P0 NANOSLEEP.SYNCS 0x989680 ;  /* 0x009896800000895d */ /* 0x010fea0003900000 */
[----:B------:R-:W4:Y:S02]  /*e470*/  @!P0 SYNCS.PHASECHK.TRANS64 P0, [R3+URZ], R0 ;  /* 0x00000000030085a7 */ /* 0x000f24000800007f */
[----:B----4-:R-:W-:Y:S05]  /*e480*/  @!P0 BRA `(.L_x_3462) ;  /* 0xfffffffc00f08947 */ /* 0x010fea000383ffff */
.L_x_3356:
[----:B------:R-:W-:Y:S05]  /*e490*/  BSYNC B6 ;  /* 0x0000000000067941 */ /* 0x000fea0003800000 */
.L_x_3348:
[----:B------:R-:W-:Y:S05]  /*e4a0*/  EXIT ;  /* 0x000000000000794d */ /* 0x000fea0003800000 */
.L_x_3366:
[----:B------:R-:W-:Y:S01]  /*e4b0*/  IMAD.MOV.U32 R12, RZ, RZ, RZ ;  /* 0x000000ffff0c7224 */ /* 0x000fe200078e00ff */
[----:B------:R-:W-:Y:S01]  /*e4c0*/  MOV R15, 0xffffffff ;  /* 0xffffffff000f7802 */ /* 0x000fe20000000f00 */
[----:B------:R-:W-:-:S07]  /*e4d0*/  IMAD.MOV.U32 R11, RZ, RZ, 0x1f ;  /* 0x0000001fff0b7424 */ /* 0x000fce00078e00ff */
[----:B--2---:R-:W-:Y:S05]  /*e4e0*/  WARPSYNC.COLLECTIVE R15, `(.L_x_3463) ;  /* 0x000000000f087348 */ /* 0x004fea0003c00000 */
[----:B------:R1:W3:Y:S02]  /*e4f0*/  SHFL.IDX P6, R14, R13, R12, R11 ;  /* 0x0000000c0d0e7389 */ /* 0x0002e400000c000b */
[----:B-123--:R-:W-:Y:S01]  /*e500*/  ENDCOLLECTIVE ;  /* 0x000000000000791b */ /* 0x00efe20003800000 */
.L_x_3463:
[----:B------:R-:W-:Y:S05]  /*e510*/  BRA `(.L_x_3464) ;  /* 0xffffff3000047947 */ /* 0x000fea000383ffff */
.L_x_3368:
[----:B----4-:R4:W1:Y:S02]  /*e520*/  SYNCS.PHASECHK.TRANS64.TRYWAIT P0, [R17+URZ+0x26800], R2 ;  /* 0x02680002110075a7 */ /* 0x010864000800017f */
[----:B-1----:R-:W-:Y:S05]  /*e530*/  @!P0 NANOSLEEP.SYNCS 0x989680 ;  /* 0x009896800000895d */ /* 0x002fea0003900000 */
[----:B------:R-:W1:Y:S02]  /*e540*/  @!P0 SYNCS.PHASECHK.TRANS64 P0, [R17+URZ+0x26800], R2 ;  /* 0x02680002110085a7 */ /* 0x000e64000800007f */
[----:B-1----:R-:W-:Y:S05]  /*e550*/  @!P0 BRA `(.L_x_3368) ;  /* 0xfffffffc00f08947 */ /* 0x002fea000383ffff */
[----:B------:R-:W-:Y:S05]  /*e560*/  BRA `(.L_x_3367) ;  /* 0xffffff30000c7947 */ /* 0x000fea000383ffff */
.L_x_3373:
[----:B--2---:R2:W3:Y:S02]  /*e570*/  SYNCS.PHASECHK.TRANS64.TRYWAIT P1, [R6+URZ+0x26810], R19 ;  /* 0x02681013060075a7 */ /* 0x0044e4000802017f */
[----:B---3--:R-:W-:Y:S05]  /*e580*/  @!P1 NANOSLEEP.SYNCS 0x989680 ;  /* 0x009896800000995d */ /* 0x008fea0003900000 */
[----:B------:R-:W3:Y:S02]  /*e590*/  @!P1 SYNCS.PHASECHK.TRANS64 P1, [R6+URZ+0x26810], R19 ;  /* 0x02681013060095a7 */ /* 0x000ee4000802007f */
[----:B---3--:R-:W-:Y:S05]  /*e5a0*/  @!P1 BRA `(.L_x_3373) ;  /* 0xfffffffc00f09947 */ /* 0x008fea000383ffff */
[----:B------:R-:W-:Y:S05]  /*e5b0*/  BRA `(.L_x_3372) ;  /* 0xffffff3800cc7947 */ /* 0x000fea000383ffff */
.L_x_3377:
[----:B------:R1:W1:Y:S02]  /*e5c0*/  SYNCS.PHASECHK.TRANS64.TRYWAIT P1, [R6+URZ+0x26830], R19 ;  /* 0x02683013060075a7 */ /* 0x000264000802017f */
[----:B-1----:R-:W-:Y:S05]  /*e5d0*/  @!P1 NANOSLEEP.SYNCS 0x989680 ;  /* 0x009896800000995d */ /* 0x002fea0003900000 */
[----:B------:R-:W1:Y:S02]  /*e5e0*/  @!P1 SYNCS.PHASECHK.TRANS64 P1, [R6+URZ+0x26830], R19 ;  /* 0x02683013060095a7 */ /* 0x000e64000802007f */
[----:B-1----:R-:W-:Y:S05]  /*e5f0*/  @!P1 BRA `(.L_x_3377) ;  /* 0xfffffffc00f09947 */ /* 0x002fea000383ffff */
[----:B------:R-:W-:Y:S05]  /*e600*/  BRA `(.L_x_3376) ;  /* 0xffffff3c00c87947 */ /* 0x000fea000383ffff */
.L_x_3385:
[----:B--2---:R2:W3:Y:S02]  /*e610*/  SYNCS.PHASECHK.TRANS64.TRYWAIT P1, [R6+URZ+0x26810], R15 ;  /* 0x0268100f060075a7 */ /* 0x0044e4000802017f */
[----:B---3--:R-:W-:Y:S05]  /*e620*/  @!P1 NANOSLEEP.SYNCS 0x989680 ;  /* 0x009896800000995d */ /* 0x008fea0003900000 */
[----:B------:R-:W3:Y:S02]  /*e630*/  @!P1 SYNCS.PHASECHK.TRANS64 P1, [R6+URZ+0x26810], R15 ;  /* 0x0268100f060095a7 */ /* 0x000ee4000802007f */
[----:B---3--:R-:W-:Y:S05]  /*e640*/  @!P1 BRA `(.L_x_3385) ;  /* 0xfffffffc00f09947 */ /* 0x008fea000383ffff */
[----:B------:R-:W-:Y:S05]  /*e650*/  BRA `(.L_x_3384) ;  /* 0xffffff7c00d07947 */ /* 0x000fea000383ffff */
.L_x_3389:
[----:B------:R1:W1:Y:S02]  /*e660*/  SYNCS.PHASECHK.TRANS64.TRYWAIT P1, [R6+URZ+0x26830], R15 ;  /* 0x0268300f060075a7 */ /* 0x000264000802017f */
[----:B-1----:R-:W-:Y:S05]  /*e670*/  @!P1 NANOSLEEP.SYNCS 0x989680 ;  /* 0x009896800000995d */ /* 0x002fea0003900000 */
[----:B------:R-:W1:Y:S02]  /*e680*/  @!P1 SYNCS.PHASECHK.TRANS64 P1, [R6+URZ+0x26830], R15 ;  /* 0x0268300f060095a7 */ /* 0x000e64000802007f */
[----:B-1----:R-:W-:Y:S05]  /*e690*/  @!P1 BRA `(.L_x_3389) ;  /* 0xfffffffc00f09947 */ /* 0x002fea000383ffff */
[----:B------:R-:W-:Y:S05]  /*e6a0*/  BRA `(.L_x_3388) ;  /* 0xffffff8000c07947 */ /* 0x000fea000383ffff */
.L_x_3437:
[----:B-1----:R1:W2:Y:S02]  /*e6b0*/  SYNCS.PHASECHK.TRANS64.TRYWAIT P0, [R0+URZ+0x26820], R3 ;  /* 0x02682003000075a7 */ /* 0x0022a4000800017f */
[----:B--2---:R-:W-:Y:S05]  /*e6c0*/  @!P0 NANOSLEEP.SYNCS 0x989680 ;  /* 0x009896800000895d */ /* 0x004fea0003900000 */
[----:B------:R-:W2:Y:S02]  /*e6d0*/  @!P0 SYNCS.PHASECHK.TRANS64 P0, [R0+URZ+0x26820], R3 ;  /* 0x02682003000085a7 */ /* 0x000ea4000800007f */
[----:B--2---:R-:W-:Y:S05]  /*e6e0*/  @!P0 BRA `(.L_x_3437) ;  /* 0xfffffffc00f08947 */ /* 0x004fea000383ffff */
[----:B------:R-:W-:Y:S05]  /*e6f0*/  BRA `(.L_x_3465) ;  /* 0xffffffe4001c7947 */ /* 0x000fea000383ffff */
.L_x_3441:
[----:B--2---:R2:W3:Y:S02]  /*e700*/  SYNCS.PHASECHK.TRANS64.TRYWAIT P1, [R0+URZ+0x26840], R17 ;  /* 0x02684011000075a7 */ /* 0x0044e4000802017f */
[----:B---3--:R-:W-:Y:S05]  /*e710*/  @!P1 NANOSLEEP.SYNCS 0x989680 ;  /* 0x009896800000995d */ /* 0x008fea0003900000 */
[----:B------:R-:W3:Y:S02]  /*e720*/  @!P1 SYNCS.PHASECHK.TRANS64 P1, [R0+URZ+0x26840], R17 ;  /* 0x02684011000095a7 */ /* 0x000ee4000802007f */
[----:B---3--:R-:W-:Y:S05]  /*e730*/  @!P1 BRA `(.L_x_3441) ;  /* 0xfffffffc00f09947 */ /* 0x008fea000383ffff */
[----:B------:R-:W-:Y:S05]  /*e740*/  BRA `(.L_x_3466) ;  /* 0xffffffe800707947 */ /* 0x000fea000383ffff */
.L_x_3443:
[----:B-1----:R1:W3:Y:S02]  /*e750*/  SYNCS.PHASECHK.TRANS64.TRYWAIT P1, [R0+URZ+0x26828], R17 ;  /* 0x02682811000075a7 */ /* 0x0022e4000802017f */
[----:B---3--:R-:W-:Y:S05]  /*e760*/  @!P1 NANOSLEEP.SYNCS 0x989680 ;  /* 0x009896800000995d */ /* 0x008fea0003900000 */
[----:B------:R-:W3:Y:S02]  /*e770*/  @!P1 SYNCS.PHASECHK.TRANS64 P1, [R0+URZ+0x26828], R17 ;  /* 0x02682811000095a7 */ /* 0x000ee4000802007f */
[----:B---3--:R-:W-:Y:S05]  /*e780*/  @!P1 BRA `(.L_x_3443) ;  /* 0xfffffffc00f09947 */ /* 0x008fea000383ffff */
[----:B------:R-:W-:Y:S05]  /*e790*/  BRA `(.L_x_3467) ;  /* 0xffffffe800f47947 */ /* 0x000fea000383ffff */
.L_x_3445:
[----:B---3--:R3:W4:Y:S02]  /*e7a0*/  SYNCS.PHASECHK.TRANS64.TRYWAIT P1, [R0+URZ+0x26848], R17 ;  /* 0x02684811000075a7 */ /* 0x008724000802017f */
[----:B----4-:R-:W-:Y:S05]  /*e7b0*/  @!P1 NANOSLEEP.SYNCS 0x989680 ;  /* 0x009896800000995d */ /* 0x010fea0003900000 */
[----:B------:R-:W4:Y:S02]  /*e7c0*/  @!P1 SYNCS.PHASECHK.TRANS64 P1, [R0+URZ+0x26848], R17 ;  /* 0x02684811000095a7 */ /* 0x000f24000802007f */
[----:B----4-:R-:W-:Y:S05]  /*e7d0*/  @!P1 BRA `(.L_x_3445) ;  /* 0xfffffffc00f09947 */ /* 0x010fea000383ffff */
[----:B------:R-:W-:Y:S05]  /*e7e0*/  BRA `(.L_x_3468) ;  /* 0xffffffec00787947 */ /* 0x000fea000383ffff */
.L_x_3447:
[----:B------:R-:W-:-:S07]  /*e7f0*/  SHF.L.U32 R4, R8, 0x1f, RZ ;  /* 0x0000001f08047819 */ /* 0x000fce00000006ff */
.L_x_3469:
[----:B----4-:R4:W1:Y:S02]  /*e800*/  SYNCS.PHASECHK.TRANS64.TRYWAIT P1, [R0+URZ+0x26820], R4 ;  /* 0x02682004000075a7 */ /* 0x010864000802017f */
[----:B-1----:R-:W-:Y:S05]  /*e810*/  @!P1 NANOSLEEP.SYNCS 0x989680 ;  /* 0x009896800000995d */ /* 0x002fea0003900000 */
[----:B------:R-:W1:Y:S02]  /*e820*/  @!P1 SYNCS.PHASECHK.TRANS64 P1, [R0+URZ+0x26820], R4 ;  /* 0x02682004000095a7 */ /* 0x000e64000802007f */
[----:B-1----:R-:W-:Y:S05]  /*e830*/  @!P1 BRA `(.L_x_3469) ;  /* 0xfffffffc00f09947 */ /* 0x002fea000383ffff */
[----:B------:R-:W-:Y:S05]  /*e840*/  BRA `(.L_x_3470) ;  /* 0xffffffec00e07947 */ /* 0x000fea000383ffff */
.L_x_3450:
[----:B----4-:R4:W1:Y:S02]  /*e850*/  SYNCS.PHASECHK.TRANS64.TRYWAIT P1, [R0+URZ+0x26840], R13 ;  /* 0x0268400d000075a7 */ /* 0x010864000802017f */
[----:B-1----:R-:W-:Y:S05]  /*e860*/  @!P1 NANOSLEEP.SYNCS 0x989680 ;  /* 0x009896800000995d */ /* 0x002fea0003900000 */
[----:B------:R-:W1:Y:S02]  /*e870*/  @!P1 SYNCS.PHASECHK.TRANS64 P1, [R0+URZ+0x26840], R13 ;  /* 0x0268400d000095a7 */ /* 0x000e64000802007f */
[----:B-1----:R-:W-:Y:S05]  /*e880*/  @!P1 BRA `(.L_x_3450) ;  /* 0xfffffffc00f09947 */ /* 0x002fea000383ffff */
[----:B------:R-:W-:Y:S05]  /*e890*/  BRA `(.L_x_3471) ;  /* 0xfffffff0007c7947 */ /* 0x000fea000383ffff */
.L_x_3452:
[----:B-1----:R1:W2:Y:S02]  /*e8a0*/  SYNCS.PHASECHK.TRANS64.TRYWAIT P1, [R0+URZ+0x26828], R13 ;  /* 0x0268280d000075a7 */ /* 0x0022a4000802017f */
[----:B--2---:R-:W-:Y:S05]  /*e8b0*/  @!P1 NANOSLEEP.SYNCS 0x989680 ;  /* 0x009896800000995d */ /* 0x004fea0003900000 */
[----:B------:R-:W2:Y:S02]  /*e8c0*/  @!P1 SYNCS.PHASECHK.TRANS64 P1, [R0+URZ+0x26828], R13 ;  /* 0x0268280d000095a7 */ /* 0x000ea4000802007f */
[----:B--2---:R-:W-:Y:S05]  /*e8d0*/  @!P1 BRA `(.L_x_3452) ;  /* 0xfffffffc00f09947 */ /* 0x004fea000383ffff */
[----:B------:R-:W-:Y:S05]  /*e8e0*/  BRA `(.L_x_3472) ;  /* 0xfffffff000f47947 */ /* 0x000fea000383ffff */
.L_x_3454:
[----:B-1----:R1:W2:Y:S02]  /*e8f0*/  SYNCS.PHASECHK.TRANS64.TRYWAIT P0, [R3+URZ+0x26840], R2 ;  /* 0x02684002030075a7 */ /* 0x0022a4000800017f */
[----:B--2---:R-:W-:Y:S05]  /*e900*/  @!P0 NANOSLEEP.SYNCS 0x989680 ;  /* 0x009896800000895d */ /* 0x004fea0003900000 */
[----:B------:R-:W2:Y:S02]  /*e910*/  @!P0 SYNCS.PHASECHK.TRANS64 P0, [R3+URZ+0x26840], R2 ;  /* 0x02684002030085a7 */ /* 0x000ea4000800007f */
[----:B--2---:R-:W-:Y:S05]  /*e920*/  @!P0 BRA `(.L_x_3454) ;  /* 0xfffffffc00f08947 */ /* 0x004fea000383ffff */
[----:B------:R-:W-:Y:S05]  /*e930*/  BRA `(.L_x_3473) ;  /* 0xfffffff400947947 */ /* 0x000fea000383ffff */
.L_x_3456:
[----:B------:R-:W-:Y:S01]  /*e940*/  BSSY B0, `(.L_x_3474) ;  /* 0x0000006000007945 */ /* 0x000fe20003800000 */
[----:B------:R-:W-:-:S07]  /*e950*/  IMAD.MOV.U32 R15, RZ, RZ, -0x1 ;  /* 0xffffffffff0f7424 */ /* 0x000fce00078e00ff */
[----:B------:R-:W-:Y:S05]  /*e960*/  WARPSYNC.COLLECTIVE R15, `(.L_x_3475) ;  /* 0x000000000f0c7348 */ /* 0x000fea0003c00000 */
[----:B------:R-:W-:Y:S02]  /*e970*/  ELECT P6, UR62, PT ;  /* 0x00000000003e782f */ /* 0x000fe400038c0000 */
[----:B------:R-:W-:Y:S01]  /*e980*/  MOV R14, UR62 ;  /* 0x0000003e000e7c02 */ /* 0x000fe20008000f00 */
[----:B------:R-:W-:Y:S10]  /*e990*/  ENDCOLLECTIVE ;  /* 0x000000000000791b */ /* 0x000ff40003800000 */
.L_x_3475:
[----:B------:R-:W-:Y:S05]  /*e9a0*/  BSYNC B0 ;  /* 0x0000000000007941 */ /* 0x000fea0003800000 */
.L_x_3474:
[----:B------:R-:W-:Y:S05]  /*e9b0*/  BRA `(.L_x_3476) ;  /* 0xfffffff8002c7947 */ /* 0x000fea000383ffff */
.L_x_3458:
[----:B-1----:R1:W2:Y:S02]  /*e9c0*/  SYNCS.PHASECHK.TRANS64.TRYWAIT P0, [R7+URZ], R4 ;  /* 0x00000004070075a7 */ /* 0x0022a4000800017f */
[----:B--2---:R-:W-:Y:S05]  /*e9d0*/  @!P0 NANOSLEEP.SYNCS 0x989680 ;  /* 0x009896800000895d */ /* 0x004fea0003900000 */
[----:B------:R-:W2:Y:S02]  /*e9e0*/  @!P0 SYNCS.PHASECHK.TRANS64 P0, [R7+URZ], R4 ;  /* 0x00000004070085a7 */ /* 0x000ea4000800007f */
[----:B--2---:R-:W-:Y:S05]  /*e9f0*/  @!P0 BRA `(.L_x_3458) ;  /* 0xfffffffc00f08947 */ /* 0x004fea000383ffff */
[----:B------:R-:W-:Y:S05]  /*ea00*/  BRA `(.L_x_3477) ;  /* 0xfffffff8006c7947 */ /* 0x000fea000383ffff */
.L_x_3459:
[----:B--2---:R2:W3:Y:S02]  /*ea10*/  SYNCS.PHASECHK.TRANS64.TRYWAIT P0, [R3+URZ], R0 ;  /* 0x00000000030075a7 */ /* 0x0044e4000800017f */
[----:B---3--:R-:W-:Y:S05]  /*ea20*/  @!P0 NANOSLEEP.SYNCS 0x989680 ;  /* 0x009896800000895d */ /* 0x008fea0003900000 */
[----:B------:R-:W3:Y:S02]  /*ea30*/  @!P0 SYNCS.PHASECHK.TRANS64 P0, [R3+URZ], R0 ;  /* 0x00000000030085a7 */ /* 0x000ee4000800007f */
[----:B---3--:R-:W-:Y:S05]  /*ea40*/  @!P0 BRA `(.L_x_3459) ;  /* 0xfffffffc00f08947 */ /* 0x008fea000383ffff */
[----:B------:R-:W-:Y:S05]  /*ea50*/  BRA `(.L_x_3478) ;  /* 0xfffffff800607947 */ /* 0x000fea000383ffff */
.L_x_3461:
[----:B--2---:R2:W3:Y:S02]  /*ea60*/  SYNCS.PHASECHK.TRANS64.TRYWAIT P0, [R5+URZ], R4 ;  /* 0x00000004050075a7 */ /* 0x0044e4000800017f */
[----:B---3--:R-:W-:Y:S05]  /*ea70*/  @!P0 NANOSLEEP.SYNCS 0x989680 ;  /* 0x009896800000895d */ /* 0x008fea0003900000 */
[----:B------:R-:W3:Y:S02]  /*ea80*/  @!P0 SYNCS.PHASECHK.TRANS64 P0, [R5+URZ], R4 ;  /* 0x00000004050085a7 */ /* 0x000ee4000800007f */
[----:B---3--:R-:W-:Y:S05]  /*ea90*/  @!P0 BRA `(.L_x_3461) ;  /* 0xfffffffc00f08947 */ /* 0x008fea000383ffff */
[----:B------:R-:W-:Y:S05]  /*eaa0*/  BRA `(.L_x_3479) ;  /* 0xfffffff800647947 */ /* 0x000fea000383ffff */
.L_x_3480:
        /* <DEDUP_REMOVED lines=13> */
.L_x_7397:


//--------------------- .text._ZN7cutlass13device_kernelIN5flash32FlashAttnBwdPostprocessConvertdQIN4cute5tupleIJNS3_1CILi96EEENS5_ILi64EEEEEENS_6half_tEfNS_4arch4Sm90ELi256ENS3_8TiledMMAINS3_8MMA_AtomIJNS3_4SM904GMMA25MMA_64x16x16_F32F16F16_SSILNSF_5MajorE1ELSH_0ELNSF_7ScaleInE1ELSI_1EEEEEENS3_6LayoutINS4_IJNS5_ILi1EEENS5_ILi2EEESM_EEENS4_IJNS5_ILi0EEESM_SP_EEEEENS4_IJNS3_10UnderscoreESS_SS_EEEEELb1EEEEEvNT_6ParamsE --------------------------
	.section	.text._ZN7cutlass13device_kernelIN5flash32FlashAttnBwdPostprocessConvertdQIN4cute5tupleIJNS3_1CILi96EEENS5_ILi64EEEEEENS_6half_tEfNS_4arch4Sm90ELi256ENS3_8TiledMMAINS3_8MMA_AtomIJNS3_4SM904GMMA25MMA_64x16x16_F32F16F16_SSILNSF_5MajorE1ELSH_0ELNSF_7ScaleInE1ELSI_1EEEEEENS3_6LayoutINS4_IJNS5_ILi1EEENS5_ILi2EEESM_EEENS4_IJNS5_ILi0EEESM_SP_EEEEENS4_IJNS3_10UnderscoreESS_SS_EEEEELb1EEEEEvNT_6ParamsE,"ax",@progbits
	.align	128
.text._ZN7cutlass13device_kernelIN5flash32FlashAttnBwdPostprocessConvertdQIN4cute5tupleIJNS3_1CILi96EEENS5_ILi64EEEEEENS_6half_tEfNS_4arch4Sm90ELi256ENS3_8TiledMMAINS3_8MMA_AtomIJNS3_4SM904GMMA25MMA_64x16x16_F32F16F16_SSILNSF_5MajorE1ELSH_0ELNSF_7ScaleInE1ELSI_1EEEEEENS3_6LayoutINS4_IJNS5_ILi1EEENS5_ILi2EEESM_EEENS4_IJNS5_ILi0EEESM_SP_EEEEENS4_IJNS3_10UnderscoreESS_SS_EEEEELb1EEEEEvNT_6ParamsE:
        .type           _ZN7cutlass13device_kernelIN5flash32FlashAttnBwdPostprocessConvertdQIN4cute5tupleIJNS3_1CILi96EEENS5_ILi64EEEEEENS_6half_tEfNS_4arch4Sm90ELi256ENS3_8TiledMMAINS3_8MMA_AtomIJNS3_4SM904GMMA25MMA_64x16x16_F32F16F16_SSILNSF_5MajorE1ELSH_0ELNSF_7ScaleInE1ELSI_1EEEEEENS3_6LayoutINS4_IJNS5_ILi1EEENS5_ILi2EEESM_EEENS4_IJNS5_ILi0EEESM_SP_EEEEENS4_IJNS3_10UnderscoreESS_SS_EEEEELb1EEEEEvNT_6ParamsE,@function
        .size           _ZN7cutlass13device_kernelIN5flash32FlashAttnBwdPostprocessConvertdQIN4cute5tupleIJNS3_1CILi96EEENS5_ILi64EEEEEENS_6half_tEfNS_4arch4Sm90ELi256ENS3_8TiledMMAINS3_8MMA_AtomIJNS3_4SM904GMMA25MMA_64x16x16_F32F16F16_SSILNSF_5MajorE1ELSH_0ELNSF_7ScaleInE1ELSI_1EEEEEENS3_6LayoutINS4_IJNS5_ILi1EEENS5_ILi2EEESM_EEENS4_IJNS5_ILi0EEESM_SP_EEEEENS4_IJNS3_10UnderscoreESS_SS_EEEEELb1EEEEEvNT_6ParamsE,(.L_x_7398 - _ZN7cutlass13device_kernelIN5flash32FlashAttnBwdPostprocessConvertdQIN4cute5tupleIJNS3_1CILi96EEENS5_ILi64EEEEEENS_6half_tEfNS_4arch4Sm90ELi256ENS3_8TiledMMAINS3_8MMA_AtomIJNS3_4SM904GMMA25MMA_64x16x16_F32F16F16_SSILNSF_5MajorE1ELSH_0ELNSF_7ScaleInE1ELSI_1EEEEEENS3_6LayoutINS4_IJNS5_ILi1EEENS5_ILi2EEESM_EEENS4_IJNS5_ILi0EEESM_SP_EEEEENS4_IJNS3_10UnderscoreESS_SS_EEEEELb1EEEEEvNT_6ParamsE)
        .other          _ZN7cutlass13device_kernelIN5flash32FlashAttnBwdPostprocessConvertdQIN4cute5tupleIJNS3_1CILi96EEENS5_ILi64EEEEEENS_6half_tEfNS_4arch4Sm90ELi256ENS3_8TiledMMAINS3_8MMA_AtomIJNS3_4SM904GMMA25MMA_64x16x16_F32F16F16_SSILNSF_5MajorE1ELSH_0ELNSF_7ScaleInE1ELSI_1EEEEEENS3_6LayoutINS4_IJNS5_ILi1EEENS5_ILi2EEESM_EEENS4_IJNS5_ILi0EEESM_SP_EEEEENS4_IJNS3_10UnderscoreESS_SS_EEEEELb1EEEEEvNT_6ParamsE,@"STO_CUDA_ENTRY STV_DEFAULT"
_ZN7cutlass13device_kernelIN5flash32FlashAttnBwdPostprocessConvertdQIN4cute5tupleIJNS3_1CILi96EEENS5_ILi64EEEEEENS_6half_tEfNS_4arch4Sm90ELi256ENS3_8TiledMMAINS3_8MMA_AtomIJNS3_4SM904GMMA25MMA_64x16x16_F32F16F16_SSILNSF_5MajorE1ELSH_0ELNSF_7ScaleInE1ELSI_1EEEEEENS3_6LayoutINS4_IJNS5_ILi1EEENS5_ILi2EEESM_EEENS4_IJNS5_ILi0EEESM_SP_EEEEENS4_IJNS3_10UnderscoreESS_SS_EEEEELb1EEEEEvNT_6ParamsE:
[----:B------:R-:W-:Y:S08]  /*0000*/  LDC R1, c[0x0][0x28] ;  /* 0x00000a00ff017b82 */ /* 0x000ff00000000800 */
[----:B------:R-:W0:Y:S01]  /*0010*/  LDC.64 R4, c[0x0][0x278] ;  /* 0x00009e00ff047b82 */ /* 0x000e220000000a00 */
[----:B------:R-:W1:Y:S01]  /*0020*/  S2R R6, SR_CTAID.Z ;  /* 0x0000000000067919 */ /* 0x000e620000002700 */
[----:B------:R-:W-:-:S06]  /*0030*/  ULDC.64 UR8, c[0x0][0x208] ;  /* 0x0000820000087ab9 */ /* 0x000fcc0000000a00 */
[----:B------:R-:W2:Y:S08]  /*0040*/  LDC.64 R10, c[0x0][0x270] ;  /* 0x00009c00ff0a7b82 */ /* 0x000eb00000000a00 */
[----:B------:R-:W1:Y:S01]  /*0050*/  LDC.64 R2, c[0x0][0x270] ;  /* 0x00009c00ff027b82 */ /* 0x000e620000000a00 */
[----:B0-----:R-:W-:-:S04]  /*0060*/  ISETP.NE.U32.AND P0, PT, R4, RZ, PT ;  /* 0x000000ff0400720c */ /* 0x001fc80003f05070 */
[----:B------:R-:W-:-:S03]  /*0070*/  ISETP.NE.AND.EX P0, PT, R5, RZ, PT, P0 ;  /* 0x000000ff0500720c */ /* 0x000fc60003f05300 */
[----:B------:R-:W0:Y:S01]  /*0080*/  LDC R0, c[0x0][0x240] ;  /* 0x00009000ff007b82 */ /* 0x000e220000000800 */
[----:B--2---:R-:W-:-:S04]  /*0090*/  ISETP.NE.U32.AND P1, PT, R10, RZ, PT ;  /* 0x000000ff0a00720c */ /* 0x004fc80003f25070 */
[----:B------:R-:W-:Y:S01]  /*00a0*/  ISETP.NE.AND.EX P1, PT, R11, RZ, PT, P1 ;  /* 0x000000ff0b00720c */ /* 0x000fe20003f25310 */
[----:B-1----:R-:W-:-:S04]  /*00b0*/  IMAD.WIDE R2, R6, 0x4, R2 ;  /* 0x0000000406027825 */ /* 0x002fc800078e0202 */
[----:B------:R-:W1:Y:S08]  /*00c0*/  @P0 LDC.64 R4, c[0x0][0x278] ;  /* 0x00009e00ff040b82 */ /* 0x000e700000000a00 */
[----:B------:R2:W5:Y:S01]  /*00d0*/  @P1 LDG.E R9, desc[UR8][R2.64] ;  /* 0x0000000802091981 */ /* 0x000562000c1e1900 */
[----:B-1----:R-:W-:-:S05]  /*00e0*/  @P0 IMAD.WIDE R4, R6, 0x4, R4 ;  /* 0x0000000406040825 */ /* 0x002fca00078e0204 */
[----:B0-----:R2:W5:Y:S01]  /*00f0*/  @P0 LDG.E R0, desc[UR8][R4.64] ;  /* 0x0000000804000981 */ /* 0x001562000c1e1900 */
[----:B------:R-:W-:Y:S01]  /*0100*/  ISETP.NE.U32.AND P2, PT, R10, RZ, PT ;  /* 0x000000ff0a00720c */ /* 0x000fe20003f45070 */
[----:B------:R-:W0:Y:S03]  /*0110*/  S2R R33, SR_CTAID.X ;  /* 0x0000000000217919 */ /* 0x000e260000002500 */
[----:B------:R-:W-:Y:S01]  /*0120*/  ISETP.NE.AND.EX P2, PT, R11, RZ, PT, P2 ;  /* 0x000000ff0b00720c */ /* 0x000fe20003f45320 */
[----:B0-----:R-:W-:Y:S01]  /*0130*/  IMAD R7, R33, 0x60, RZ ;  /* 0x0000006021077824 */ /* 0x001fe200078e02ff */
[----:B--2---:R-:W-:Y:S11]  /*0140*/  @P0 BRA `(.L_x_3481) ;  /* 0x0000000000100947 */ /* 0x004ff60003800000 */
[----:B------:R-:W-:Y:S05]  /*0150*/  @!P1 BRA `(.L_x_3481) ;  /* 0x00000000000c9947 */ /* 0x000fea0003800000 */
[----:B------:R-:W2:Y:S04]  /*0160*/  LDG.E R5, desc[UR8][R2.64] ;  /* 0x0000000802057981 */ /* 0x000ea8000c1e1900 */
[----:B-----5:R-:W2:Y:S02]  /*0170*/  LDG.E R0, desc[UR8][R2.64+0x4] ;  /* 0x0000040802007981 */ /* 0x020ea4000c1e1900 */
[----:B--2---:R-:W-:-:S07]  /*0180*/  IMAD.IADD R0, R0, 0x1, -R5 ;  /* 0x0000000100007824 */ /* 0x004fce00078e0a05 */
.L_x_3481:
[----:B-----5:R-:W-:-:S13]  /*0190*/  ISETP.GE.AND P0, PT, R7, R0, PT ;  /* 0x000000000700720c */ /* 0x020fda0003f06270 */
[----:B------:R-:W-:Y:S05]  /*01a0*/  @P2 EXIT P0 ;  /* 0x000000000000294d */ /* 0x000fea0000000000 */
[----:B------:R-:W0:Y:S01]  /*01b0*/  S2R R2, SR_CTAID.Y ;  /* 0x0000000000027919 */ /* 0x000e220000002600 */
[----:B------:R-:W-:Y:S01]  /*01c0*/  @P1 IMAD R3, R6, 0x60, R9 ;  /* 0x0000006006031824 */ /* 0x000fe200078e0209 */
[----:B------:R-:W1:Y:S01]  /*01d0*/  LDC.64 R16, c[0x0][0x228] ;  /* 0x00008a00ff107b82 */ /* 0x000e620000000a00 */
[----:B------:R-:W-:Y:S01]  /*01e0*/  CS2R R12, SRZ ;  /* 0x00000000000c7805 */ /* 0x000fe2000001ff00 */
[----:B------:R-:W2:Y:S01]  /*01f0*/  S2R R40, SR_TID.X ;  /* 0x0000000000287919 */ /* 0x000ea20000002100 */
[----:B------:R-:W-:Y:S01]  /*0200*/  @P1 IMAD.HI R3, R3, 0x2aaaaaab, RZ ;  /* 0x2aaaaaab03031827 */ /* 0x000fe200078e02ff */
[----:B------:R-:W-:Y:S03]  /*0210*/  BSSY B0, `(.L_x_3482) ;  /* 0x0000031000007945 */ /* 0x000fe60003800000 */
[----:B------:R-:W-:Y:S01]  /*0220*/  IMAD R7, R33, 0x1800, RZ ;  /* 0x0000180021077824 */ /* 0x000fe200078e02ff */
[----:B------:R-:W-:Y:S01]  /*0230*/  @P1 SHF.R.U32.HI R4, RZ, 0x1f, R3 ;  /* 0x0000001fff041819 */ /* 0x000fe20000011603 */
[----:B------:R-:W3:Y:S03]  /*0240*/  LDC.64 R10, c[0x0][0x230] ;  /* 0x00008c00ff0a7b82 */ /* 0x000ee60000000a00 */
[----:B------:R-:W-:-:S05]  /*0250*/  @P1 LEA.HI.SX32 R4, R3, R4, 0x1c ;  /* 0x0000000403041211 */ /* 0x000fca00078fe2ff */
[----:B------:R-:W-:Y:S02]  /*0260*/  @P1 IMAD R3, R4, 0x1800, RZ ;  /* 0x0000180004031824 */ /* 0x000fe400078e02ff */
[----:B------:R-:W4:Y:S02]  /*0270*/  S2R R4, SR_CgaCtaId ;  /* 0x0000000000047919 */ /* 0x000f240000008800 */
[--C-:B------:R-:W-:Y:S01]  /*0280*/  @P1 IMAD.MOV.U32 R12, RZ, RZ, R3.reuse ;  /* 0x000000ffff0c1224 */ /* 0x100fe200078e0003 */
[----:B------:R-:W-:-:S04]  /*0290*/  @P1 SHF.R.S32.HI R13, RZ, 0x1f, R3 ;  /* 0x0000001fff0d1819 */ /* 0x000fc80000011403 */
[----:B------:R-:W-:-:S04]  /*02a0*/  IADD3 R14, P0, R7, R12, RZ ;  /* 0x0000000c070e7210 */ /* 0x000fc80007f1e0ff */
[----:B------:R-:W-:Y:S02]  /*02b0*/  LEA.HI.X.SX32 R15, R7, R13, 0x1, P0 ;  /* 0x0000000d070f7211 */ /* 0x000fe400000f0eff */
[----:B0-----:R-:W-:Y:S01]  /*02c0*/  SHF.R.S32.HI R5, RZ, 0x1f, R2 ;  /* 0x0000001fff057819 */ /* 0x001fe20000011402 */
[----:B------:R-:W0:Y:S01]  /*02d0*/  LDC.64 R12, c[0x0][0x210] ;  /* 0x00008400ff0c7b82 */ /* 0x000e220000000a00 */
[----:B------:R-:W-:Y:S01]  /*02e0*/  SHF.R.S32.HI R7, RZ, 0x1f, R6 ;  /* 0x0000001fff077819 */ /* 0x000fe20000011406 */
[-C--:B-1----:R-:W-:Y:S01]  /*02f0*/  IMAD.WIDE.U32 R14, R2, R16.reuse, R14 ;  /* 0x00000010020e7225 */ /* 0x082fe200078e000e */
[----:B------:R-:W-:Y:S02]  /*0300*/  SEL R6, R6, RZ, !P2 ;  /* 0x000000ff06067207 */ /* 0x000fe40005000000 */
[----:B------:R-:W-:Y:S01]  /*0310*/  SEL R7, R7, RZ, !P2 ;  /* 0x000000ff07077207 */ /* 0x000fe20005000000 */
[----:B------:R-:W-:Y:S01]  /*0320*/  IMAD R3, R5, R16, RZ ;  /* 0x0000001005037224 */ /* 0x000fe200078e02ff */
[----:B--2---:R-:W-:-:S03]  /*0330*/  ISETP.NE.AND P0, PT, R40, RZ, PT ;  /* 0x000000ff2800720c */ /* 0x004fc60003f05270 */
[----:B------:R-:W-:-:S04]  /*0340*/  IMAD R3, R2, R17, R3 ;  /* 0x0000001102037224 */ /* 0x000fc800078e0203 */
[----:B------:R-:W-:Y:S02]  /*0350*/  IMAD.IADD R15, R15, 0x1, R3 ;  /* 0x000000010f0f7824 */ /* 0x000fe400078e0203 */
[----:B---3--:R-:W-:-:S04]  /*0360*/  IMAD R3, R7, R10, RZ ;  /* 0x0000000a07037224 */ /* 0x008fc800078e02ff */
[C---:B------:R-:W-:Y:S02]  /*0370*/  IMAD R3, R6.reuse, R11, R3 ;  /* 0x0000000b06037224 */ /* 0x040fe400078e0203 */
[----:B------:R-:W-:-:S04]  /*0380*/  IMAD.WIDE.U32 R10, R6, R10, R14 ;  /* 0x0000000a060a7225 */ /* 0x000fc800078e000e */
[----:B------:R-:W-:Y:S01]  /*0390*/  IMAD.IADD R3, R11, 0x1, R3 ;  /* 0x000000010b037824 */ /* 0x000fe200078e0203 */
[----:B0-----:R-:W-:-:S04]  /*03a0*/  LEA R12, P2, R10, R12, 0x2 ;  /* 0x0000000c0a0c7211 */ /* 0x001fc800078410ff */
[----:B------:R-:W-:Y:S01]  /*03b0*/  LEA.HI.X R3, R10, R13, R3, 0x2, P2 ;  /* 0x0000000d0a037211 */ /* 0x000fe200010f1403 */
[----:B----4-:R-:W-:Y:S08]  /*03c0*/  @P0 BRA `(.L_x_3483) ;  /* 0x0000000000540947 */ /* 0x010ff00003800000 */
[----:B------:R-:W0:Y:S01]  /*03d0*/  S2UR UR7, SR_CgaCtaId ;  /* 0x00000000000779c3 */ /* 0x000e220000008800 */
[----:B------:R-:W-:Y:S01]  /*03e0*/  UMOV UR6, 0x400 ;  /* 0x0000040000067882 */ /* 0x000fe20000000000 */
[----:B------:R-:W-:Y:S01]  /*03f0*/  UMOV UR4, 0x1 ;  /* 0x0000000100047882 */ /* 0x000fe20000000000 */
[----:B------:R-:W-:Y:S01]  /*0400*/  IMAD.MOV.U32 R8, RZ, RZ, 0x6000 ;  /* 0x00006000ff087424 */ /* 0x000fe200078e00ff */
[----:B------:R-:W-:-:S04]  /*0410*/  UIADD3 UR4, -UR4, 0x100000, URZ ;  /* 0x0010000004047890 */ /* 0x000fc8000fffe13f */
[----:B------:R-:W-:Y:S02]  /*0420*/  USHF.L.U32 UR5, UR4, 0xb, URZ ;  /* 0x0000000b04057899 */ /* 0x000fe4000800063f */
[----:B------:R-:W-:Y:S01]  /*0430*/  USHF.L.U32 UR4, UR4, 0x1, URZ ;  /* 0x0000000104047899 */ /* 0x000fe2000800063f */
[----:B------:R-:W-:Y:S01]  /*0440*/  PLOP3.LUT P0, PT, PT, PT, PT, 0x80, 0x0 ;  /* 0x000000000000781c */ /* 0x000fe20003f0f070 */
[----:B------:R-:W-:Y:S01]  /*0450*/  UMOV UR10, 0x600 ;  /* 0x00000600000a7882 */ /* 0x000fe20000000000 */
[----:B0-----:R-:W-:-:S04]  /*0460*/  ULEA UR6, UR7, UR6, 0x18 ;  /* 0x0000000607067291 */ /* 0x001fc8000f8ec03f */
[----:B------:R-:W-:Y:S01]  /*0470*/  UIADD3 UR7, UR6, 0x9000, URZ ;  /* 0x0000900006077890 */ /* 0x000fe2000fffe03f */
[----:B------:R-:W0:Y:S07]  /*0480*/  FENCE.VIEW.ASYNC.S ;  /* 0x00000000000073c6 */ /* 0x000e2e0000000000 */
[----:B0-----:R0:W1:Y:S02]  /*0490*/  SYNCS.EXCH.64 URZ, [UR6+0x9000], UR4 ;  /* 0x00900004063f75b2 */ /* 0x0010640008000100 */
[----:B0-----:R-:W-:-:S02]  /*04a0*/  R2UR UR4, R12 ;  /* 0x000000000c0472ca */ /* 0x001fc400000e0000 */
[----:B------:R-:W-:Y:S01]  /*04b0*/  R2UR UR5, R3 ;  /* 0x00000000030572ca */ /* 0x000fe200000e0000 */
[----:B-1----:R0:W-:-:S14]  /*04c0*/  SYNCS.ARRIVE.TRANS64 RZ, [UR6+0x9000], R8 ;  /* 0x00900008ffff79a7 */ /* 0x0021dc0008000006 */
.L_x_3484:
[----:B------:R-:W-:Y:S01]  /*04d0*/  @P0 ELECT P2, URZ, PT ;  /* 0x00000000003f082f */ /* 0x000fe20003840000 */
[----:B------:R1:W-:-:S12]  /*04e0*/  UBLKCP.S.G [UR6], [UR4], UR10 ;  /* 0x00000006040073ba */ /* 0x0003d8000800020a */
[----:B------:R-:W-:Y:S02]  /*04f0*/  @P2 PLOP3.LUT P0, PT, P2, PT, PT, 0x8, 0x0 ;  /* 0x000000000000281c */ /* 0x000fe4000170e170 */
[----:B------:R-:W-:-:S11]  /*0500*/  PLOP3.LUT P2, PT, PT, PT, PT, 0x8, 0x0 ;  /* 0x000000000000781c */ /* 0x000fd60003f4e170 */
[----:B-1----:R-:W-:Y:S05]  /*0510*/  @P0 BRA.U.ANY `(.L_x_3484) ;  /* 0xfffffffd00ec0947 */ /* 0x002fea000393ffff */
.L_x_3483:
[----:B------:R-:W-:Y:S05]  /*0520*/  BSYNC B0 ;  /* 0x0000000000007941 */ /* 0x000fea0003800000 */
.L_x_3482:
[----:B------:R-:W-:Y:S01]  /*0530*/  BAR.SYNC.DEFER_BLOCKING 0x0 ;  /* 0x0000000000007b1d */ /* 0x000fe20000010000 */
[----:B------:R-:W-:Y:S02]  /*0540*/  MOV R3, 0x400 ;  /* 0x0000040000037802 */ /* 0x000fe40000000f00 */
[----:B------:R-:W-:Y:S02]  /*0550*/  CS2R R38, SRZ ;  /* 0x0000000000267805 */ /* 0x000fe4000001ff00 */
[--C-:B------:R-:W-:Y:S01]  /*0560*/  @P1 SHF.R.S32.HI R39, RZ, 0x1f, R9.reuse ;  /* 0x0000001fff271819 */ /* 0x100fe20000011409 */
[----:B------:R-:W-:Y:S01]  /*0570*/  @P1 IMAD.MOV.U32 R38, RZ, RZ, R9 ;  /* 0x000000ffff261224 */ /* 0x000fe200078e0009 */
[----:B------:R-:W-:Y:S02]  /*0580*/  LEA R3, R4, R3, 0x18 ;  /* 0x0000000304037211 */ /* 0x000fe400078ec0ff */
[----:B------:R-:W-:-:S07]  /*0590*/  SHF.L.U32 R4, RZ, 0x1f, RZ ;  /* 0x0000001fff047819 */ /* 0x000fce00000006ff */
.L_x_3485:
[----:B-1----:R1:W2:Y:S02]  /*05a0*/  SYNCS.PHASECHK.TRANS64.TRYWAIT P0, [R3+URZ+0x9000], R4 ;  /* 0x00900004030075a7 */ /* 0x0022a4000800017f */
[----:B--2---:R-:W-:Y:S05]  /*05b0*/  @!P0 NANOSLEEP.SYNCS 0x989680 ;  /* 0x009896800000895d */ /* 0x004fea0003900000 */
[----:B------:R-:W2:Y:S02]  /*05c0*/  @!P0 SYNCS.PHASECHK.TRANS64 P0, [R3+URZ+0x9000], R4 ;  /* 0x00900004030085a7 */ /* 0x000ea4000800007f */
[----:B--2---:R-:W-:Y:S05]  /*05d0*/  @!P0 BRA `(.L_x_3485) ;  /* 0xfffffffc00f08947 */ /* 0x004fea000383ffff */
[----:B------:R-:W-:Y:S01]  /*05e0*/  SHF.R.S32.HI R9, RZ, 0x1f, R40 ;  /* 0x0000001fff097819 */ /* 0x000fe20000011428 */
[----:B------:R-:W-:Y:S01]  /*05f0*/  ULDC UR4, c[0x0][0x268] ;  /* 0x00009a0000047ab9 */ /* 0x000fe20000000800 */
[----:B------:R-:W-:Y:S01]  /*0600*/  IMAD R0, R33, -0x60, R0 ;  /* 0xffffffa021007824 */ /* 0x000fe200078e0200 */
[----:B------:R-:W-:Y:S01]  /*0610*/  ULDC.64 UR6, c[0x0][0x258] ;  /* 0x0000960000067ab9 */ /* 0x000fe20000000a00 */
[-C--:B------:R-:W-:Y:S01]  /*0620*/  LEA.HI R20, R9, R40.reuse, RZ, 0x7 ;  /* 0x0000002809147211 */ /* 0x080fe200078f38ff */
[----:B------:R-:W-:Y:S01]  /*0630*/  IMAD R5, R5, UR6, RZ ;  /* 0x0000000605057c24 */ /* 0x000fe2000f8e02ff */
[CC--:B-1----:R-:W-:Y:S01]  /*0640*/  LEA.HI R4, R9.reuse, R40.reuse, RZ, 0x3 ;  /* 0x0000002809047211 */ /* 0x0c2fe200078f18ff */
[----:B------:R-:W-:Y:S01]  /*0650*/  BSSY B0, `(.L_x_3486) ;  /* 0x0000087000007945 */ /* 0x000fe20003800000 */
[----:B------:R-:W-:Y:S01]  /*0660*/  LOP3.LUT R11, R20, 0x3fffff80, RZ, 0xc0, !PT ;  /* 0x3fffff80140b7812 */ /* 0x000fe200078ec0ff */
[----:B------:R-:W-:Y:S01]  /*0670*/  IMAD R5, R2, UR7, R5 ;  /* 0x0000000702057c24 */ /* 0x000fe2000f8e0205 */
[----:B------:R-:W-:-:S02]  /*0680*/  LEA.HI R24, R9, R40, RZ, 0x5 ;  /* 0x0000002809187211 */ /* 0x000fc400078f28ff */
[----:B------:R-:W-:Y:S01]  /*0690*/  LOP3.LUT R13, R4, 0xfffffff8, RZ, 0xc0, !PT ;  /* 0xfffffff8040d7812 */ /* 0x000fe200078ec0ff */
[C---:B------:R-:W-:Y:S01]  /*06a0*/  IMAD.IADD R11, R40.reuse, 0x1, -R11 ;  /* 0x00000001280b7824 */ /* 0x040fe200078e0a0b */
[CC--:B0-----:R-:W-:Y:S02]  /*06b0*/  LEA.HI R8, R9.reuse, R40.reuse, RZ, 0x4 ;  /* 0x0000002809087211 */ /* 0x0c1fe400078f20ff */
[----:B------:R-:W-:Y:S01]  /*06c0*/  LEA.HI R10, R9, R40, RZ, 0x6 ;  /* 0x00000028090a7211 */ /* 0x000fe200078f30ff */
[----:B------:R-:W-:Y:S01]  /*06d0*/  IMAD.IADD R40, R40, 0x1, -R13 ;  /* 0x0000000128287824 */ /* 0x000fe200078e0a0d */
[----:B------:R-:W-:Y:S02]  /*06e0*/  SHF.R.S32.HI R20, RZ, 0x7, R20 ;  /* 0x00000007ff147819 */ /* 0x000fe40000011414 */
[--C-:B------:R-:W-:Y:S01]  /*06f0*/  SHF.R.S32.HI R9, RZ, 0x1f, R24.reuse ;  /* 0x0000001fff097819 */ /* 0x100fe20000011418 */
[----:B------:R-:W-:Y:S01]  /*0700*/  IMAD.SHL.U32 R22, R10, 0x2, RZ ;  /* 0x000000020a167824 */ /* 0x000fe200078e00ff */
[----:B------:R-:W-:Y:S01]  /*0710*/  SHF.R.S32.HI R24, RZ, 0x5, R24 ;  /* 0x00000005ff187819 */ /* 0x000fe20000011418 */
[----:B------:R-:W-:Y:S01]  /*0720*/  IMAD R11, R20, 0x300, R11 ;  /* 0x00000300140b7824 */ /* 0x000fe200078e020b */
[----:B------:R-:W-:-:S02]  /*0730*/  SHF.R.S32.HI R35, RZ, 0x4, R8 ;  /* 0x00000004ff237819 */ /* 0x000fc40000011408 */
[----:B------:R-:W-:Y:S01]  /*0740*/  LEA.HI R13, R9, R24, RZ, 0x2 ;  /* 0x00000018090d7211 */ /* 0x000fe200078f10ff */
[----:B------:R-:W-:Y:S01]  /*0750*/  IMAD.SHL.U32 R44, R11, 0x4, RZ ;  /* 0x000000040b2c7824 */ /* 0x000fe200078e00ff */
[--C-:B------:R-:W-:Y:S01]  /*0760*/  SHF.R.S32.HI R32, RZ, 0x3, R4.reuse ;  /* 0x00000003ff207819 */ /* 0x100fe20000011404 */
[----:B------:R-:W-:Y:S01]  /*0770*/  IMAD.SHL.U32 R45, R24, 0x40, RZ ;  /* 0x00000040182d7824 */ /* 0x000fe200078e00ff */
[----:B------:R-:W-:Y:S02]  /*0780*/  SHF.R.S32.HI R15, RZ, 0x1f, R4 ;  /* 0x0000001fff0f7819 */ /* 0x000fe40000011404 */
[----:B------:R-:W-:Y:S02]  /*0790*/  LOP3.LUT R17, R13, 0xfffffffc, RZ, 0xc0, !PT ;  /* 0xfffffffc0d117812 */ /* 0x000fe400078ec0ff */
[----:B------:R-:W-:Y:S02]  /*07a0*/  LEA.HI R12, R8, R35, RZ, 0x1 ;  /* 0x00000023080c7211 */ /* 0x000fe400078f08ff */
[----:B------:R-:W-:Y:S01]  /*07b0*/  LEA.HI R18, R15, R32, RZ, 0x2 ;  /* 0x000000200f127211 */ /* 0x000fe200078f10ff */
[----:B------:R-:W-:Y:S01]  /*07c0*/  IMAD.IADD R21, R24, 0x1, -R17 ;  /* 0x0000000118157824 */ /* 0x000fe200078e0a11 */
[----:B------:R-:W-:-:S02]  /*07d0*/  LEA R44, R44, R3, 0x2 ;  /* 0x000000032c2c7211 */ /* 0x000fc400078e10ff */
[----:B------:R-:W-:Y:S01]  /*07e0*/  LOP3.LUT R16, R12, 0x1fffffe, RZ, 0xc0, !PT ;  /* 0x01fffffe0c107812 */ /* 0x000fe200078ec0ff */
[----:B------:R-:W-:Y:S01]  /*07f0*/  IMAD R28, R21, 0x6, R20 ;  /* 0x00000006151c7824 */ /* 0x000fe200078e0214 */
[----:B------:R-:W-:Y:S01]  /*0800*/  LOP3.LUT R23, R18, 0xffffffc, RZ, 0xc0, !PT ;  /* 0x0ffffffc12177812 */ /* 0x000fe200078ec0ff */
[----:B------:R-:W0:Y:S01]  /*0810*/  LDS.128 R8, [R44] ;  /* 0x000000002c087984 */ /* 0x000e220000000c00 */
[----:B------:R-:W-:Y:S01]  /*0820*/  LOP3.LUT R25, R22, 0xffffff80, RZ, 0xc0, !PT ;  /* 0xffffff8016197812 */ /* 0x000fe200078ec0ff */
[----:B------:R-:W-:Y:S01]  /*0830*/  IMAD.IADD R35, R35, 0x1, -R16 ;  /* 0x0000000123237824 */ /* 0x000fe200078e0a10 */
[----:B------:R-:W-:Y:S01]  /*0840*/  SHF.R.S32.HI R29, RZ, 0x1f, R40 ;  /* 0x0000001fff1d7819 */ /* 0x000fe20000011428 */
[----:B------:R-:W-:Y:S01]  /*0850*/  IMAD.IADD R34, R32, 0x1, -R23 ;  /* 0x0000000120227824 */ /* 0x000fe200078e0a17 */
[----:B------:R-:W1:Y:S01]  /*0860*/  LDS.128 R12, [R44+0x800] ;  /* 0x000800002c0c7984 */ /* 0x000e620000000c00 */
[----:B------:R-:W-:Y:S01]  /*0870*/  IMAD R35, R28, 0x2, R35 ;  /* 0x000000021c237824 */ /* 0x000fe200078e0223 */
[----:B------:R-:W-:Y:S01]  /*0880*/  LEA.HI R36, R29, R40, RZ, 0x2 ;  /* 0x000000281d247211 */ /* 0x000fe200078f10ff */
[----:B------:R-:W-:Y:S01]  /*0890*/  IMAD R34, R34, 0x10, R25 ;  /* 0x0000001022227824 */ /* 0x000fe200078e0219 */
[----:B------:R-:W2:Y:S01]  /*08a0*/  LDS.128 R16, [R44+0x1000] ;  /* 0x001000002c107984 */ /* 0x000ea20000000c00 */
[----:B------:R-:W-:-:S02]  /*08b0*/  LOP3.LUT R45, R45, 0x40, RZ, 0xc0, !PT ;  /* 0x000000402d2d7812 */ /* 0x000fc400078ec0ff */
[C---:B------:R-:W-:Y:S01]  /*08c0*/  IMAD.SHL.U32 R43, R36.reuse, 0x10, RZ ;  /* 0x00000010242b7824 */ /* 0x040fe200078e00ff */
[----:B------:R-:W3:Y:S01]  /*08d0*/  LDS.128 R20, [R44+0x1800] ;  /* 0x001800002c147984 */ /* 0x000ee20000000c00 */
[----:B------:R-:W-:Y:S02]  /*08e0*/  LOP3.LUT R37, R36, 0x7fffffc, RZ, 0xc0, !PT ;  /* 0x07fffffc24257812 */ /* 0x000fe400078ec0ff */
[C---:B------:R-:W-:Y:S01]  /*08f0*/  LEA.HI R41, R40.reuse, R40, RZ, 0x1 ;  /* 0x0000002828297211 */ /* 0x040fe200078f08ff */
[----:B------:R-:W4:Y:S01]  /*0900*/  LDS.128 R24, [R44+0x2000] ;  /* 0x002000002c187984 */ /* 0x000f220000000c00 */
[C---:B------:R-:W-:Y:S01]  /*0910*/  SHF.L.U32 R36, R40.reuse, 0x3, RZ ;  /* 0x0000000328247819 */ /* 0x040fe200000006ff */
[----:B------:R-:W-:Y:S01]  /*0920*/  IMAD.IADD R40, R40, 0x1, -R37 ;  /* 0x0000000128287824 */ /* 0x000fe200078e0a25 */
[----:B------:R-:W-:Y:S01]  /*0930*/  LOP3.LUT R43, R43, 0x40, RZ, 0xc0, !PT ;  /* 0x000000402b2b7812 */ /* 0x000fe200078ec0ff */
[----:B------:R-:W5:Y:S01]  /*0940*/  LDS.128 R28, [R44+0x2800] ;  /* 0x002800002c1c7984 */ /* 0x000f620000000c00 */
[----:B------:R-:W-:Y:S01]  /*0950*/  SHF.R.S32.HI R41, RZ, 0x1, R41 ;  /* 0x00000001ff297819 */ /* 0x000fe20000011429 */
[----:B------:R-:W-:Y:S01]  /*0960*/  IMAD R40, R35, 0x8, R40 ;  /* 0x0000000823287824 */ /* 0x000fe200078e0228 */
[----:B------:R-:W-:-:S02]  /*0970*/  LOP3.LUT R37, R45, 0x8, R36, 0xf8, !PT ;  /* 0x000000082d257812 */ /* 0x000fc400078ef824 */
[----:B------:R-:W-:Y:S01]  /*0980*/  SHF.R.U32.HI R42, RZ, 0x3, R45 ;  /* 0x00000003ff2a7819 */ /* 0x000fe2000001162d */
[----:B------:R-:W-:Y:S01]  /*0990*/  IMAD R34, R41, 0x600, R34 ;  /* 0x0000060029227824 */ /* 0x000fe200078e0222 */
[----:B------:R-:W-:Y:S02]  /*09a0*/  LOP3.LUT R4, R43, 0x8, R4, 0xf8, !PT ;  /* 0x000000082b047812 */ /* 0x000fe400078ef804 */
[----:B------:R-:W-:Y:S02]  /*09b0*/  SHF.R.U32.HI R43, RZ, 0x3, R43 ;  /* 0x00000003ff2b7819 */ /* 0x000fe4000001162b */
[----:B------:R-:W-:Y:S02]  /*09c0*/  LOP3.LUT R37, R37, R42, RZ, 0x3c, !PT ;  /* 0x0000002a25257212 */ /* 0x000fe400078e3cff */
[----:B------:R-:W-:-:S03]  /*09d0*/  LOP3.LUT R43, R4, R43, RZ, 0x3c, !PT ;  /* 0x0000002b042b7212 */ /* 0x000fc600078e3cff */
[----:B------:R-:W-:Y:S01]  /*09e0*/  IMAD.IADD R4, R34, 0x1, R37 ;  /* 0x0000000122047824 */ /* 0x000fe200078e0225 */
[----:B------:R-:W-:Y:S01]  /*09f0*/  SHF.R.S32.HI R37, RZ, 0x1f, R36 ;  /* 0x0000001fff257819 */ /* 0x000fe20000011424 */
[----:B------:R-:W-:Y:S02]  /*0a00*/  IMAD.U32 R34, R40, 0x10, R43 ;  /* 0x0000001028227824 */ /* 0x000fe400078e002b */
[----:B0-----:R-:W-:Y:S01]  /*0a10*/  FMUL.FTZ R35, R9, UR4 ;  /* 0x0000000409237c20 */ /* 0x001fe20008410000 */
[----:B------:R-:W-:Y:S01]  /*0a20*/  FMUL.FTZ R40, R11, UR4 ;  /* 0x000000040b287c20 */ /* 0x000fe20008410000 */
[----:B------:R-:W-:Y:S01]  /*0a30*/  FMUL.FTZ R9, R10, UR4 ;  /* 0x000000040a097c20 */ /* 0x000fe20008410000 */
[----:B------:R-:W-:Y:S01]  /*0a40*/  FMUL.FTZ R8, R8, UR4 ;  /* 0x0000000408087c20 */ /* 0x000fe20008410000 */
[----:B------:R-:W-:Y:S02]  /*0a50*/  IMAD R34, R34, 0x2, R3 ;  /* 0x0000000222227824 */ /* 0x000fe400078e0203 */
[----:B-1----:R-:W-:Y:S01]  /*0a60*/  FMUL.FTZ R11, R14, UR4 ;  /* 0x000000040e0b7c20 */ /* 0x002fe20008410000 */
[----:B------:R-:W-:Y:S01]  /*0a70*/  FMUL.FTZ R10, R12, UR4 ;  /* 0x000000040c0a7c20 */ /* 0x000fe20008410000 */
[----:B------:R-:W-:Y:S01]  /*0a80*/  FMUL.FTZ R14, R15, UR4 ;  /* 0x000000040f0e7c20 */ /* 0x000fe20008410000 */
[----:B------:R-:W-:Y:S01]  /*0a90*/  FMUL.FTZ R13, R13, UR4 ;  /* 0x000000040d0d7c20 */ /* 0x000fe20008410000 */
[----:B--2---:R-:W-:Y:S01]  /*0aa0*/  FMUL.FTZ R12, R16, UR4 ;  /* 0x00000004100c7c20 */ /* 0x004fe20008410000 */
[----:B------:R-:W-:Y:S01]  /*0ab0*/  FMUL.FTZ R15, R18, UR4 ;  /* 0x00000004120f7c20 */ /* 0x000fe20008410000 */
[----:B------:R-:W-:Y:S01]  /*0ac0*/  FMUL.FTZ R18, R19, UR4 ;  /* 0x0000000413127c20 */ /* 0x000fe20008410000 */
[----:B------:R-:W-:Y:S01]  /*0ad0*/  FMUL.FTZ R17, R17, UR4 ;  /* 0x0000000411117c20 */ /* 0x000fe20008410000 */
[----:B---3--:R-:W-:Y:S01]  /*0ae0*/  FMUL.FTZ R16, R20, UR4 ;  /* 0x0000000414107c20 */ /* 0x008fe20008410000 */
[----:B------:R-:W-:Y:S01]  /*0af0*/  FMUL.FTZ R42, R23, UR4 ;  /* 0x00000004172a7c20 */ /* 0x000fe20008410000 */
[----:B------:R-:W-:Y:S01]  /*0b00*/  FMUL.FTZ R21, R21, UR4 ;  /* 0x0000000415157c20 */ /* 0x000fe20008410000 */
[----:B------:R-:W-:Y:S01]  /*0b10*/  FMUL.FTZ R19, R22, UR4 ;  /* 0x0000000416137c20 */ /* 0x000fe20008410000 */
[----:B----4-:R-:W-:Y:S01]  /*0b20*/  FMUL.FTZ R20, R24, UR4 ;  /* 0x0000000418147c20 */ /* 0x010fe20008410000 */
[----:B------:R-:W-:Y:S01]  /*0b30*/  FMUL.FTZ R25, R25, UR4 ;  /* 0x0000000419197c20 */ /* 0x000fe20008410000 */
[----:B------:R-:W-:Y:S01]  /*0b40*/  FMUL.FTZ R22, R26, UR4 ;  /* 0x000000041a167c20 */ /* 0x000fe20008410000 */
[----:B------:R-:W-:Y:S01]  /*0b50*/  FMUL.FTZ R27, R27, UR4 ;  /* 0x000000041b1b7c20 */ /* 0x000fe20008410000 */
[----:B-----5:R-:W-:Y:S01]  /*0b60*/  FMUL.FTZ R23, R28, UR4 ;  /* 0x000000041c177c20 */ /* 0x020fe20008410000 */
[----:B------:R-:W-:Y:S01]  /*0b70*/  FMUL.FTZ R28, R29, UR4 ;  /* 0x000000041d1c7c20 */ /* 0x000fe20008410000 */
[----:B------:R-:W-:Y:S01]  /*0b80*/  FMUL.FTZ R24, R30, UR4 ;  /* 0x000000041e187c20 */ /* 0x000fe20008410000 */
[----:B------:R-:W-:Y:S01]  /*0b90*/  FMUL.FTZ R31, R31, UR4 ;  /* 0x000000041f1f7c20 */ /* 0x000fe20008410000 */
[----:B------:R-:W-:Y:S01]  /*0ba0*/  F2FP.F16.F32.PACK_AB R10, R13, R10 ;  /* 0x0000000a0d0a723e */ /* 0x000fe200000000ff */
[----:B------:R-:W-:Y:S01]  /*0bb0*/  ULDC UR4, c[0x0][0x244] ;  /* 0x0000910000047ab9 */ /* 0x000fe20000000800 */
[----:B------:R-:W-:-:S02]  /*0bc0*/  F2FP.F16.F32.PACK_AB R8, R35, R8 ;  /* 0x000000082308723e */ /* 0x000fc400000000ff */
[----:B------:R-:W-:Y:S02]  /*0bd0*/  F2FP.F16.F32.PACK_AB R9, R40, R9 ;  /* 0x000000092809723e */ /* 0x000fe400000000ff */
[----:B------:R-:W-:Y:S02]  /*0be0*/  F2FP.F16.F32.PACK_AB R11, R14, R11 ;  /* 0x0000000b0e0b723e */ /* 0x000fe400000000ff */
[----:B------:R-:W-:Y:S02]  /*0bf0*/  F2FP.F16.F32.PACK_AB R13, R18, R15 ;  /* 0x0000000f120d723e */ /* 0x000fe400000000ff */
[----:B------:R-:W-:Y:S01]  /*0c00*/  F2FP.F16.F32.PACK_AB R12, R17, R12 ;  /* 0x0000000c110c723e */ /* 0x000fe200000000ff */
[----:B------:R0:W-:Y:S01]  /*0c10*/  STSM.16.MT88.4 [R34+0x6000], R8 ;  /* 0x0060000822007844 */ /* 0x0001e20000004200 */
[----:B------:R-:W-:Y:S02]  /*0c20*/  F2FP.F16.F32.PACK_AB R14, R21, R16 ;  /* 0x00000010150e723e */ /* 0x000fe400000000ff */
[----:B------:R-:W-:-:S02]  /*0c30*/  F2FP.F16.F32.PACK_AB R15, R42, R19 ;  /* 0x000000132a0f723e */ /* 0x000fc400000000ff */
[----:B------:R-:W-:Y:S02]  /*0c40*/  F2FP.F16.F32.PACK_AB R16, R25, R20 ;  /* 0x000000141910723e */ /* 0x000fe400000000ff */
[----:B------:R-:W-:Y:S01]  /*0c50*/  F2FP.F16.F32.PACK_AB R17, R27, R22 ;  /* 0x000000161b11723e */ /* 0x000fe200000000ff */
[----:B------:R1:W-:Y:S01]  /*0c60*/  STSM.16.MT88.4 [R34+0x6400], R12 ;  /* 0x0064000c22007844 */ /* 0x0003e20000004200 */
[----:B------:R-:W-:Y:S02]  /*0c70*/  F2FP.F16.F32.PACK_AB R18, R28, R23 ;  /* 0x000000171c12723e */ /* 0x000fe400000000ff */
[----:B------:R-:W-:Y:S01]  /*0c80*/  F2FP.F16.F32.PACK_AB R19, R31, R24 ;  /* 0x000000181f13723e */ /* 0x000fe200000000ff */
[----:B------:R-:W-:Y:S01]  /*0c90*/  IMAD R24, R4, 0x2, R3 ;  /* 0x0000000204187824 */ /* 0x000fe200078e0203 */
[----:B------:R-:W-:-:S03]  /*0ca0*/  IADD3 R26, P0, R32, R38, RZ ;  /* 0x00000026201a7210 */ /* 0x000fc60007f1e0ff */
[----:B------:R1:W-:Y:S01]  /*0cb0*/  STSM.16.MT88.4 [R34+0x6800], R16 ;  /* 0x0068001022007844 */ /* 0x0003e20000004200 */
[----:B------:R-:W-:Y:S01]  /*0cc0*/  LEA.HI.X.SX32 R27, R32, R39, 0x1, P0 ;  /* 0x00000027201b7211 */ /* 0x000fe200000f0eff */
[----:B------:R-:W-:Y:S01]  /*0cd0*/  BAR.SYNC.DEFER_BLOCKING 0x0 ;  /* 0x0000000000007b1d */ /* 0x000fe20000010000 */
[----:B------:R-:W-:Y:S01]  /*0ce0*/  ISETP.GE.AND P0, PT, R36, UR4, PT ;  /* 0x0000000424007c0c */ /* 0x000fe2000bf06270 */
[----:B------:R-:W-:Y:S01]  /*0cf0*/  IMAD.WIDE.U32 R36, R2, UR6, R36 ;  /* 0x0000000602247c25 */ /* 0x000fe2000f8e0024 */
[----:B0-----:R-:W-:Y:S02]  /*0d00*/  VIMNMX R9, R0, 0x60, PT ;  /* 0x0000006000097848 */ /* 0x001fe40003fe0100 */
[C---:B------:R-:W-:Y:S01]  /*0d10*/  IADD3 R2, R32.reuse, 0x40, RZ ;  /* 0x0000004020027810 */ /* 0x040fe20007ffe0ff */
[C---:B------:R-:W-:Y:S01]  /*0d20*/  VIADD R0, R32.reuse, 0x20 ;  /* 0x0000002020007836 */ /* 0x040fe20000000000 */
[----:B------:R-:W-:Y:S01]  /*0d30*/  ISETP.GE.OR P2, PT, R32, R9, P0 ;  /* 0x000000092000720c */ /* 0x000fe20000746670 */
[----:B------:R-:W-:Y:S01]  /*0d40*/  ULDC.64 UR4, c[0x0][0x260] ;  /* 0x0000980000047ab9 */ /* 0x000fe20000000a00 */
[----:B------:R-:W-:-:S02]  /*0d50*/  IMAD.IADD R37, R37, 0x1, R5 ;  /* 0x0000000125257824 */ /* 0x000fc400078e0205 */
[----:B------:R-:W-:Y:S01]  /*0d60*/  IMAD R7, R7, UR4, RZ ;  /* 0x0000000407077c24 */ /* 0x000fe2000f8e02ff */
[-C--:B------:R-:W-:Y:S01]  /*0d70*/  ISETP.GE.OR P1, PT, R0, R9.reuse, P0 ;  /* 0x000000090000720c */ /* 0x080fe20000726670 */
[----:B------:R-:W-:Y:S01]  /*0d80*/  VIADD R5, R3, 0x6000 ;  /* 0x0000600003057836 */ /* 0x000fe20000000000 */
[----:B------:R-:W-:Y:S01]  /*0d90*/  ISETP.GE.OR P0, PT, R2, R9, P0 ;  /* 0x000000090200720c */ /* 0x000fe20000706670 */
[C---:B------:R-:W-:Y:S02]  /*0da0*/  IMAD R9, R6.reuse, UR5, R7 ;  /* 0x0000000506097c24 */ /* 0x040fe4000f8e0207 */
[----:B------:R-:W-:-:S04]  /*0db0*/  IMAD.WIDE.U32 R6, R6, UR4, R36 ;  /* 0x0000000406067c25 */ /* 0x000fc8000f8e0024 */
[----:B------:R-:W-:Y:S02]  /*0dc0*/  IMAD R8, R4, 0x2, R5 ;  /* 0x0000000204087824 */ /* 0x000fe400078e0205 */
[----:B------:R-:W-:Y:S01]  /*0dd0*/  IMAD.WIDE R2, R33, 0x60, R26 ;  /* 0x0000006021027825 */ /* 0x000fe200078e021a */
[----:B------:R1:W0:Y:S03]  /*0de0*/  LDS.128 R20, [R24+0x6800] ;  /* 0x0068000018147984 */ /* 0x0002260000000c00 */
[----:B------:R-:W-:Y:S01]  /*0df0*/  IMAD.IADD R5, R7, 0x1, R9 ;  /* 0x0000000107057824 */ /* 0x000fe200078e0209 */
[----:B------:R-:W-:Y:S06]  /*0e00*/  @P2 BRA `(.L_x_3487) ;  /* 0x00000000002c2947 */ /* 0x000fec0003800000 */
[----:B------:R-:W2:Y:S01]  /*0e10*/  LDS.128 R8, [R8] ;  /* 0x0000000008087984 */ /* 0x000ea20000000c00 */
[----:B------:R-:W-:Y:S01]  /*0e20*/  ULDC.64 UR4, c[0x0][0x250] ;  /* 0x0000940000047ab9 */ /* 0x000fe20000000a00 */
[----:B------:R-:W-:Y:S02]  /*0e30*/  IMAD.MOV.U32 R4, RZ, RZ, R6 ;  /* 0x000000ffff047224 */ /* 0x000fe400078e0006 */
[----:B-1----:R-:W-:Y:S02]  /*0e40*/  IMAD R15, R3, UR4, RZ ;  /* 0x00000004030f7c24 */ /* 0x002fe4000f8e02ff */
[----:B------:R-:W-:-:S04]  /*0e50*/  IMAD.WIDE.U32 R12, R2, UR4, R4 ;  /* 0x00000004020c7c25 */ /* 0x000fc8000f8e0004 */
[----:B------:R-:W-:Y:S01]  /*0e60*/  IMAD R15, R2, UR5, R15 ;  /* 0x00000005020f7c24 */ /* 0x000fe2000f8e020f */
[----:B------:R-:W-:Y:S02]  /*0e70*/  ULDC.64 UR4, c[0x0][0x238] ;  /* 0x00008e0000047ab9 */ /* 0x000fe40000000a00 */
[----:B------:R-:W-:Y:S01]  /*0e80*/  LEA R14, P2, R12, UR4, 0x1 ;  /* 0x000000040c0e7c11 */ /* 0x000fe2000f8408ff */
[----:B------:R-:W-:-:S05]  /*0e90*/  IMAD.IADD R13, R13, 0x1, R15 ;  /* 0x000000010d0d7824 */ /* 0x000fca00078e020f */
[----:B------:R-:W-:-:S05]  /*0ea0*/  LEA.HI.X R15, R12, UR5, R13, 0x1, P2 ;  /* 0x000000050c0f7c11 */ /* 0x000fca00090f0c0d */
[----:B--2---:R2:W-:Y:S02]  /*0eb0*/  STG.E.128 desc[UR8][R14.64], R8 ;  /* 0x000000080e007986 */ /* 0x0045e4000c101d08 */
.L_x_3487:
[----:B------:R-:W-:Y:S05]  /*0ec0*/  BSYNC B0 ;  /* 0x0000000000007941 */ /* 0x000fea0003800000 */
.L_x_3486:
[----:B-1----:R-:W1:Y:S01]  /*0ed0*/  LDS.128 R24, [R24+0x6400] ;  /* 0x0064000018187984 */ /* 0x002e620000000c00 */
[----:B------:R-:W-:Y:S04]  /*0ee0*/  BSSY B0, `(.L_x_3488) ;  /* 0x000000f000007945 */ /* 0x000fe80003800000 */
[----:B------:R-:W-:Y:S05]  /*0ef0*/  @P1 BRA `(.L_x_3489) ;  /* 0x0000000000341947 */ /* 0x000fea0003800000 */
[----:B--2---:R-:W-:Y:S01]  /*0f00*/  IADD3 R11, P1, R2, 0x20, RZ ;  /* 0x00000020020b7810 */ /* 0x004fe20007f3e0ff */
        /* <DEDUP_REMOVED lines=12> */
.L_x_3489:
[----:B------:R-:W-:Y:S05]  /*0fd0*/  BSYNC B0 ;  /* 0x0000000000007941 */ /* 0x000fea0003800000 */
.L_x_3488:
[----:B------:R-:W-:Y:S05]  /*0fe0*/  @P0 EXIT ;  /* 0x000000000000094d */ /* 0x000fea0003800000 */
[----:B------:R-:W-:Y:S01]  /*0ff0*/  IADD3 R7, P0, R2, 0x40, RZ ;  /* 0x0000004002077810 */ /* 0x000fe20007f1e0ff */
[----:B------:R-:W-:-:S04]  /*1000*/  ULDC.64 UR4, c[0x0][0x250] ;  /* 0x0000940000047ab9 */ /* 0x000fc80000000a00 */
[----:B------:R-:W-:Y:S02]  /*1010*/  IMAD.X R2, RZ, RZ, R3, P0 ;  /* 0x000000ffff027224 */ /* 0x000fe400000e0603 */
[----:B------:R-:W-:Y:S02]  /*1020*/  IMAD.MOV.U32 R3, RZ, RZ, R5 ;  /* 0x000000ffff037224 */ /* 0x000fe400078e0005 */
        /* <DEDUP_REMOVED lines=8> */
[----:B0-----:R-:W-:Y:S01]  /*10b0*/  STG.E.128 desc[UR8][R4.64], R20 ;  /* 0x0000001404007986 */ /* 0x001fe2000c101d08 */
[----:B------:R-:W-:Y:S05]  /*10c0*/  EXIT ;  /* 0x000000000000794d */ /* 0x000fea0003800000 */
.L_x_3490:
        /* <DEDUP_REMOVED lines=11> */
.L_x_7398:


//--------------------- .text._ZN7cutlass13device_kernelIN5flash11enable_sm90INS1_16FlashAttnBwdSm90INS1_25CollectiveMainloopBwdSm90ILi2ELi2ELi2EN4cute5tupleIJNS5_1CILi1EEES8_S8_EEENS6_IJNS7_ILi96EEENS7_ILi128EEENS7_ILi64EEEEEENS_6half_tEfNS_4arch4Sm90ELb1ELb0ELb1ELb1ELb1ELb1ELb0ELb1ELi2ELi1ELi2ELi2ELb0EEENS1_24CollectiveEpilogueBwdGQAISD_fSG_Li256ELb1ELb1EEENS1_25SingleTileBwdLPTSchedulerILb1ELi128ELb1EEEEEEEEEvNT_6ParamsE --------------------------
	.section	.text._ZN7cutlass13device_kernelIN5flash11enable_sm90INS1_16FlashAttnBwdSm90INS1_25CollectiveMainloopBwdSm90ILi2ELi2ELi2EN4cute5tupleIJNS5_1CILi1EEES8_S8_EEENS6_IJNS7_ILi96EEENS7_ILi128EEENS7_ILi64EEEEEENS_6half_tEfNS_4arch4Sm90ELb1ELb0ELb1ELb1ELb1ELb1ELb0ELb1ELi2ELi1ELi2ELi2ELb0EEENS1_24CollectiveEpilogueBwdGQAISD_fSG_Li256ELb1ELb1EEENS1_25SingleTileBwdLPTSchedulerILb1ELi128ELb1EEEEEEEEEvNT_6ParamsE,"ax",@progbits
	.align	128
.text._ZN7cutlass13device_kernelIN5flash11enable_sm90INS1_16FlashAttnBwdSm90INS1_25CollectiveMainloopBwdSm90ILi2ELi2ELi2EN4cute5tupleIJNS5_1CILi1EEES8_S8_EEENS6_IJNS7_ILi96EEENS7_ILi128EEENS7_ILi64EEEEEENS_6half_tEfNS_4arch4Sm90ELb1ELb0ELb1ELb1ELb1ELb1ELb0ELb1ELi2ELi1ELi2ELi2ELb0EEENS1_24CollectiveEpilogueBwdGQAISD_fSG_Li256ELb1ELb1EEENS1_25SingleTileBwdLPTSchedulerILb1ELi128ELb1EEEEEEEEEvNT_6ParamsE:
        .type           _ZN7cutlass13device_kernelIN5flash11enable_sm90INS1_16FlashAttnBwdSm90INS1_25CollectiveMainloopBwdSm90ILi2ELi2ELi2EN4cute5tupleIJNS5_1CILi1EEES8_S8_EEENS6_IJNS7_ILi96EEENS7_ILi128EEENS7_ILi64EEEEEENS_6half_tEfNS_4arch4Sm90ELb1ELb0ELb1ELb1ELb1ELb1ELb0ELb1ELi2ELi1ELi2ELi2ELb0EEENS1_24CollectiveEpilogueBwdGQAISD_fSG_Li256ELb1ELb1EEENS1_25SingleTileBwdLPTSchedulerILb1ELi128ELb1EEEEEEEEEvNT_6ParamsE,@function
        .size           _ZN7cutlass13device_kernelIN5flash11enable_sm90INS1_16FlashAttnBwdSm90INS1_25CollectiveMainloopBwdSm90ILi2ELi2ELi2EN4cute5tupleIJNS5_1CILi1EEES8_S8_EEENS6_IJNS7_ILi96EEENS7_ILi128EEENS7_ILi64EEEEEENS_6half_tEfNS_4arch4Sm90ELb1ELb0ELb1ELb1ELb1ELb1ELb0ELb1ELi2ELi1ELi2ELi2ELb0EEENS1_24CollectiveEpilogueBwdGQAISD_fSG_Li256ELb1ELb1EEENS1_25SingleTileBwdLPTSchedulerILb1ELi128ELb1EEEEEEEEEvNT_6ParamsE,(.L_x_7399 - _ZN7cutlass13device_kernelIN5flash11enable_sm90INS1_16FlashAttnBwdSm90INS1_25CollectiveMainloopBwdSm90ILi2ELi2ELi2EN4cute5tupleIJNS5_1CILi1EEES8_S8_EEENS6_IJNS7_ILi96EEENS7_ILi128EEENS7_ILi64EEEEEENS_6half_tEfNS_4arch4Sm90ELb1ELb0ELb1ELb1ELb1ELb1ELb0ELb1ELi2ELi1ELi2ELi2ELb0EEENS1_24CollectiveEpilogueBwdGQAISD_fSG_Li256ELb1ELb1EEENS1_25SingleTileBwdLPTSchedulerILb1ELi128ELb1EEEEEEEEEvNT_6ParamsE)
        .other          _ZN7cutlass13device_kernelIN5flash11enable_sm90INS1_16FlashAttnBwdSm90INS1_25CollectiveMainloopBwdSm90ILi2ELi2ELi2EN4cute5tupleIJNS5_1CILi1EEES8_S8_EEENS6_IJNS7_ILi96EEENS7_ILi128EEENS7_ILi64EEEEEENS_6half_tEfNS_4arch4Sm90ELb1ELb0ELb1ELb1ELb1ELb1ELb0ELb1ELi2ELi1ELi2ELi2ELb0EEENS1_24CollectiveEpilogueBwdGQAISD_fSG_Li256ELb1ELb1EEENS1_25SingleTileBwdLPTSchedulerILb1ELi128ELb1EEEEEEEEEvNT_6ParamsE,@"STO_CUDA_ENTRY STV_DEFAULT"
_ZN7cutlass13device_kernelIN5flash11enable_sm90INS1_16FlashAttnBwdSm90INS1_25CollectiveMainloopBwdSm90ILi2ELi2ELi2EN4cute5tupleIJNS5_1CILi1EEES8_S8_EEENS6_IJNS7_ILi96EEENS7_ILi128EEENS7_ILi64EEEEEENS_6half_tEfNS_4arch4Sm90ELb1ELb0ELb1ELb1ELb1ELb1ELb0ELb1ELi2ELi1ELi2ELi2ELb0EEENS1_24CollectiveEpilogueBwdGQAISD_fSG_Li256ELb1ELb1EEENS1_25SingleTileBwdLPTSchedulerILb1ELi128ELb1EEEEEEEEEvNT_6ParamsE:
        /* <DEDUP_REMOVED lines=24> */
.L_x_3492:
[----:B------:R-:W-:Y:S05]  /*0180*/  BSYNC B0 ;  /* 0x0000000000007941 */ /* 0x000fea0003800000 */
.L_x_3491:
        /* <DEDUP_REMOVED lines=37> */
.L_x_3493:
        /* <DEDUP_REMOVED lines=22> */
.L_x_3494:
[----:B------:R-:W-:Y:S01]  /*0540*/  PLOP3.LUT P0, PT, PT, PT, UP0, 0x80, 0x0 ;  /* 0x000000000000781c */ /* 0x000fe20003f0f008 */
[----:B------:R-:W-:Y:S01]  /*0550*/  NOP ;  /* 0x0000000000007918 */ /* 0x000fe20000000000 */
[----:B------:R-:W-:Y:S01]  /*0560*/  ULDC.64 UR38, c[0x0][0x208] ;  /* 0x0000820000267ab9 */ /* 0x000fe20000000a00 */
[----:B------:R-:W-:Y:S01]  /*0570*/  BSSY B6, `(.L_x_3495) ;  /* 0x0000eeb000067945 */ /* 0x000fe20003800000 */
[----:B-12-4-:R-:W-:Y:S09]  /*0580*/  BAR.SYNC.DEFER_BLOCKING 0x0 ;  /* 0x0000000000007b1d */ /* 0x016ff20000010000 */
[----:B------:R-:W-:Y:S05]  /*0590*/  @!P0 BRA `(.L_x_3496) ;  /* 0x000000a800b08947 */ /* 0x000fea0003800000 */
.L_x_3497:
        /* <DEDUP_REMOVED lines=32> */
.L_x_3498:
[----:B------:R-:W-:Y:S01]  /*07a0*/  ULDC UR8, c[0x0][0x8cc] ;  /* 0x0002330000087ab9 */ /* 0x000fe20000000800 */
[----:B------:R-:W-:Y:S01]  /*07b0*/  UMOV UR7, UR9 ;  /* 0x0000000900077c82 */ /* 0x000fe20008000000 */
[----:B------:R-:W-:-:S11]  /*07c0*/  UISETP.NE.AND UP0, UPT, UR8, 0x1, UPT ;  /* 0x000000010800788c */ /* 0x000fd6000bf05270 */
[----:B------:R-:W-:Y:S02]  /*07d0*/  @UP0 ULDC.64 UR10, c[0x0][0x8d0] ;  /* 0x00023400000a0ab9 */ /* 0x000fe40000000a00 */
[----:B------:R-:W-:-:S04]  /*07e0*/  UIMAD.WIDE.U32 UR4, UR9, UR10, URZ ;  /* 0x0000000a090472a5 */ /* 0x000fc8000f8e003f */
[----:B------:R-:W-:-:S04]  /*07f0*/  @UP0 USHF.R.U32.HI UR7, URZ, UR11, UR5 ;  /* 0x0000000b3f070299 */ /* 0x000fc80008011605 */
[----:B------:R-:W-:-:S12]  /*0800*/  UIMAD UR4, UR7, UR8, URZ ;  /* 0x00000008070472a4 */ /* 0x000fd8000f8e023f */
.L_x_3499:
        /* <DEDUP_REMOVED lines=23> */
.L_x_3500:
        /* <DEDUP_REMOVED lines=14> */
.L_x_3502:
[----:B------:R-:W-:-:S05]  /*0a60*/  ULDC UR4, c[0x0][0x8f4] ;  /* 0x00023d0000047ab9 */ /* 0x000fca0000000800 */
.L_x_3501:
        /* <DEDUP_REMOVED lines=24> */
.L_x_3504:
        /* <DEDUP_REMOVED lines=14> */
.L_x_3505:
        /* <DEDUP_REMOVED lines=11> */
.L_x_3506:
        /* <DEDUP_REMOVED lines=13> */
.L_x_3507:
        /* <DEDUP_REMOVED lines=68> */
.L_x_3510:
        /* <DEDUP_REMOVED lines=15> */
.L_x_3509:
        /* <DEDUP_REMOVED lines=22> */
.L_x_3512:
        /* <DEDUP_REMOVED lines=15> */
.L_x_3511:
[----:B------:R-:W-:Y:S01]  /*15d0*/  SHF.R.S32.HI R6, RZ, 0x1f, R17 ;  /* 0x0000001fff067819 */ /* 0x000fe20000011411 */
[----:B------:R-:W-:-:S03]  /*15e0*/  UMOV UR4, 0xffffffff ;  /* 0xffffffff00047882 */ /* 0x000fc60000000000 */
[----:B------:R-:W-:-:S04]  /*15f0*/  LEA.HI R0, R6, R17, RZ, 0x7 ;  /* 0x0000001106007211 */ /* 0x000fc800078f38ff */
[----:B------:R-:W-:Y:S01]  /*1600*/  SHF.R.S32.HI R13, RZ, 0x7, R0 ;  /* 0x00000007ff0d7819 */ /* 0x000fe20000011400 */
[----:B------:R-:W-:Y:S06]  /*1610*/  BRA.DIV UR4, `(.L_x_3513) ;  /* 0x000000de04887947 */ /* 0x000fec000b800000 */
[----:B------:R1:W2:Y:S02]  /*1620*/  SHFL.IDX PT, R14, R13, RZ, 0x1f ;  /* 0x00001fff0d0e7589 */ /* 0x0002a400000e0000 */
.L_x_3641:
[----:B------:R-:W-:Y:S01]  /*1630*/  SHF.L.U32 R3, RZ, 0x1f, RZ ;  /* 0x0000001fff037819 */ /* 0x000fe200000006ff */
[----:B------:R-:W-:-:S03]  /*1640*/  IMAD.SHL.U32 R2, R17, 0x40, RZ ;  /* 0x0000004011027824 */ /* 0x000fc600078e00ff */
[----:B------:R-:W3:Y:S02]  /*1650*/  SYNCS.PHASECHK.TRANS64.TRYWAIT P0, [R16+URZ+0x26800], R3 ;  /* 0x02680003100075a7 */ /* 0x000ee4000800017f */
[----:B---3--:R-:W-:Y:S05]  /*1660*/  @P0 BRA `(.L_x_3514) ;  /* 0x0000000000080947 */ /* 0x008fea0003800000 */
[----:B------:R-:W3:Y:S02]  /*1670*/  SYNCS.PHASECHK.TRANS64.TRYWAIT P0, [R16+URZ+0x26800], R3 ;  /* 0x02680003100075a7 */ /* 0x000ee4000800017f */
[----:B---3--:R-:W-:Y:S05]  /*1680*/  @!P0 BRA `(.L_x_3515) ;  /* 0x000000dc00888947 */ /* 0x008fea0003800000 */
.L_x_3514:
        /* <DEDUP_REMOVED lines=80> */
[----:B------:R-:W-:Y:S02]  /*1b90*/  CS2R R150, SRZ ;  /* 0x0000000000967805 */ /* 0x000fe4000001ff00 */
[----:B------:R-:W-:Y:S01]  /*1ba0*/  LEA.HI R4, R13, R13, RZ, 0x1 ;  /* 0x0000000d0d047211 */ /* 0x000fe200078f08ff */
[----:B------:R-:W-:Y:S01]  /*1bb0*/  IMAD.IADD R0, R17, 0x1, -R0 ;  /* 0x0000000111007824 */ /* 0x000fe200078e0a00 */
[----:B------:R-:W-:Y:S01]  /*1bc0*/  SHF.R.S32.HI R9, RZ, 0x5, R8 ;  /* 0x00000005ff097819 */ /* 0x000fe20000011408 */
[----:B------:R-:W-:Y:S01]  /*1bd0*/  IMAD.U32 R12, RZ, RZ, UR4 ;  /* 0x00000004ff0c7e24 */ /* 0x000fe2000f8e00ff */
[----:B------:R-:W-:-:S02]  /*1be0*/  LOP3.LUT R8, R4, 0xfffffffe, RZ, 0xc0, !PT ;  /* 0xfffffffe04087812 */ /* 0x000fc400078ec0ff */
[----:B------:R-:W-:Y:S02]  /*1bf0*/  CS2R R148, SRZ ;  /* 0x0000000000947805 */ /* 0x000fe4000001ff00 */
[----:B------:R-:W-:Y:S01]  /*1c00*/  SHF.R.S32.HI R7, RZ, 0x1f, R0 ;  /* 0x0000001fff077819 */ /* 0x000fe20000011400 */
[----:B------:R-:W-:Y:S01]  /*1c10*/  IMAD R21, R9, -0x10, R12 ;  /* 0xfffffff009157824 */ /* 0x000fe200078e020c */
[----:B------:R-:W-:Y:S02]  /*1c20*/  IADD3 R23, R13, -R8, RZ ;  /* 0x800000080d177210 */ /* 0x000fe40007ffe0ff */
[----:B------:R-:W-:Y:S02]  /*1c30*/  CS2R R146, SRZ ;  /* 0x0000000000927805 */ /* 0x000fe4000001ff00 */
        /* <DEDUP_REMOVED lines=8> */
[--C-:B------:R-:W-:Y:S01]  /*1cc0*/  SHF.R.S32.HI R15, RZ, 0x2, R11.reuse ;  /* 0x00000002ff0f7819 */ /* 0x100fe2000001140b */
[C---:B------:R-:W-:Y:S01]  /*1cd0*/  VIADD R8, R7.reuse, 0x8 ;  /* 0x0000000807087836 */ /* 0x040fe20000000000 */
[----:B------:R-:W-:Y:S01]  /*1ce0*/  SHF.R.S32.HI R6, RZ, 0x1f, R11 ;  /* 0x0000001fff067819 */ /* 0x000fe2000001140b */
[----:B------:R-:W-:Y:S01]  /*1cf0*/  VIADD R18, R7, 0x10 ;  /* 0x0000001007127836 */ /* 0x000fe20000000000 */
[----:B------:R-:W-:Y:S02]  /*1d00*/  LOP3.LUT R14, R9, 0xfffffffc, RZ, 0xc0, !PT ;  /* 0xfffffffc090e7812 */ /* 0x000fe400078ec0ff */
[----:B------:R-:W-:Y:S02]  /*1d10*/  CS2R R136, SRZ ;  /* 0x0000000000887805 */ /* 0x000fe4000001ff00 */
[----:B------:R-:W-:Y:S02]  /*1d20*/  LEA.HI R12, R8, R8, RZ, 0x1 ;  /* 0x00000008080c7211 */ /* 0x000fe400078f08ff */
[----:B------:R-:W-:-:S02]  /*1d30*/  CS2R R134, SRZ ;  /* 0x0000000000867805 */ /* 0x000fc4000001ff00 */
[----:B------:R-:W-:Y:S01]  /*1d40*/  SHF.R.S32.HI R0, RZ, 0x3, R0 ;  /* 0x00000003ff007819 */ /* 0x000fe20000011400 */
[----:B------:R-:W-:Y:S01]  /*1d50*/  IMAD.IADD R9, R17, 0x1, -R14 ;  /* 0x0000000111097824 */ /* 0x000fe200078e0a0e */
[----:B-1----:R-:W-:Y:S02]  /*1d60*/  SHF.R.S32.HI R13, RZ, 0x1, R12 ;  /* 0x00000001ff0d7819 */ /* 0x002fe4000001140c */
[----:B------:R-:W-:Y:S02]  /*1d70*/  CS2R R132, SRZ ;  /* 0x0000000000847805 */ /* 0x000fe4000001ff00 */
[----:B------:R-:W-:Y:S01]  /*1d80*/  LEA.HI R11, R6, R15, RZ, 0x3 ;  /* 0x0000000f060b7211 */ /* 0x000fe200078f18ff */
[----:B------:R-:W-:Y:S01]  /*1d90*/  IMAD.HI R6, R0, 0x2aaaaaab, RZ ;  /* 0x2aaaaaab00067827 */ /* 0x000fe200078e02ff */
[----:B------:R-:W-:Y:S02]  /*1da0*/  LEA.HI R17, R18, R18, RZ, 0x1 ;  /* 0x0000001212117211 */ /* 0x000fe400078f08ff */
[----:B------:R-:W-:-:S02]  /*1db0*/  CS2R R130, SRZ ;  /* 0x0000000000827805 */ /* 0x000fc4000001ff00 */
[----:B------:R-:W-:Y:S01]  /*1dc0*/  LOP3.LUT R22, R11, 0xfffffff8, RZ, 0xc0, !PT ;  /* 0xfffffff80b167812 */ /* 0x000fe200078ec0ff */
[----:B------:R-:W-:Y:S01]  /*1dd0*/  IMAD.HI R14, R13, 0x2aaaaaab, RZ ;  /* 0x2aaaaaab0d0e7827 */ /* 0x000fe200078e02ff */
[----:B------:R-:W-:Y:S02]  /*1de0*/  LEA.HI R4, R4, R7, RZ, 0x1 ;  /* 0x0000000704047211 */ /* 0x000fe400078f08ff */
[----:B------:R-:W-:Y:S02]  /*1df0*/  CS2R R128, SRZ ;  /* 0x0000000000807805 */ /* 0x000fe4000001ff00 */
[----:B------:R-:W-:Y:S02]  /*1e00*/  SHF.R.S32.HI R19, RZ, 0x1, R17 ;  /* 0x00000001ff137819 */ /* 0x000fe40000011411 */
[----:B------:R-:W-:Y:S02]  /*1e10*/  CS2R R126, SRZ ;  /* 0x00000000007e7805 */ /* 0x000fe4000001ff00 */
[----:B------:R-:W-:-:S02]  /*1e20*/  IADD3 R22, R21, R22, -R15 ;  /* 0x0000001615167210 */ /* 0x000fc40007ffe80f */
[----:B------:R-:W-:Y:S02]  /*1e30*/  CS2R R124, SRZ ;  /* 0x00000000007c7805 */ /* 0x000fe4000001ff00 */
[----:B------:R-:W-:Y:S01]  /*1e40*/  LOP3.LUT R4, R4, 0xfffffffe, RZ, 0xc0, !PT ;  /* 0xfffffffe04047812 */ /* 0x000fe200078ec0ff */
[----:B------:R-:W-:Y:S01]  /*1e50*/  IMAD.HI R20, R19, 0x2aaaaaab, RZ ;  /* 0x2aaaaaab13147827 */ /* 0x000fe200078e02ff */
[----:B------:R-:W-:Y:S02]  /*1e60*/  SHF.R.U32.HI R11, RZ, 0x1, R6 ;  /* 0x00000001ff0b7819 */ /* 0x000fe40000011606 */
[----:B------:R-:W-:Y:S02]  /*1e70*/  CS2R R122, SRZ ;  /* 0x00000000007a7805 */ /* 0x000fe4000001ff00 */
[----:B------:R-:W-:Y:S02]  /*1e80*/  SHF.R.U32.HI R15, RZ, 0x1, R14 ;  /* 0x00000001ff0f7819 */ /* 0x000fe4000001160e */
[----:B------:R-:W-:-:S02]  /*1e90*/  CS2R R120, SRZ ;  /* 0x0000000000787805 */ /* 0x000fc4000001ff00 */
[----:B------:R-:W-:Y:S02]  /*1ea0*/  IADD3 R4, R7, -R4, RZ ;  /* 0x8000000407047210 */ /* 0x000fe40007ffe0ff */
[----:B------:R-:W-:Y:S02]  /*1eb0*/  CS2R R182, SRZ ;  /* 0x0000000000b67805 */ /* 0x000fe4000001ff00 */
[----:B------:R-:W-:Y:S02]  /*1ec0*/  LEA.HI R11, R6, R11, RZ, 0x1 ;  /* 0x0000000b060b7211 */ /* 0x000fe400078f08ff */
[----:B------:R-:W-:Y:S02]  /*1ed0*/  CS2R R180, SRZ ;  /* 0x0000000000b47805 */ /* 0x000fe4000001ff00 */
[----:B------:R-:W-:Y:S02]  /*1ee0*/  LEA.HI R14, R14, R15, RZ, 0x1 ;  /* 0x0000000f0e0e7211 */ /* 0x000fe400078f08ff */
[----:B------:R-:W-:-:S02]  /*1ef0*/  CS2R R178, SRZ ;  /* 0x0000000000b27805 */ /* 0x000fc4000001ff00 */
[----:B------:R-:W-:Y:S01]  /*1f00*/  LOP3.LUT R7, R12, 0xfffffffe, RZ, 0xc0, !PT ;  /* 0xfffffffe0c077812 */ /* 0x000fe200078ec0ff */
[----:B------:R-:W-:Y:S01]  /*1f10*/  IMAD R11, R11, -0xc, R0 ;  /* 0xfffffff40b0b7824 */ /* 0x000fe200078e0200 */
[----:B------:R-:W-:Y:S01]  /*1f20*/  SHF.R.U32.HI R21, RZ, 0x1, R20 ;  /* 0x00000001ff157819 */ /* 0x000fe20000011614 */
[----:B------:R-:W-:Y:S01]  /*1f30*/  IMAD R14, R14, -0xc, R13 ;  /* 0xfffffff40e0e7824 */ /* 0x000fe200078e020d */
[----:B------:R-:W-:Y:S01]  /*1f40*/  LOP3.LUT R17, R17, 0xfffffffe, RZ, 0xc0, !PT ;  /* 0xfffffffe11117812 */ /* 0x000fe200078ec0ff */
[----:B------:R-:W-:Y:S01]  /*1f50*/  IMAD.IADD R7, R8, 0x1, -R7 ;  /* 0x0000000108077824 */ /* 0x000fe200078e0a07 */
[----:B------:R-:W-:Y:S01]  /*1f60*/  LEA.HI R20, R20, R21, RZ, 0x1 ;  /* 0x0000001514147211 */ /* 0x000fe200078f08ff */
[----:B------:R-:W-:Y:S01]  /*1f70*/  IMAD R4, R11, 0x8, R4 ;  /* 0x000000080b047824 */ /* 0x000fe200078e0204 */
[----:B------:R-:W-:Y:S01]  /*1f80*/  CS2R R176, SRZ ;  /* 0x0000000000b07805 */ /* 0x000fe2000001ff00 */
[----:B------:R-:W-:Y:S01]  /*1f90*/  IMAD.IADD R17, R18, 0x1, -R17 ;  /* 0x0000000112117824 */ /* 0x000fe200078e0a11 */
[----:B------:R-:W-:Y:S01]  /*1fa0*/  LEA R0, R14, R7, 0x3 ;  /* 0x000000070e007211 */ /* 0x000fe200078e18ff */
[----:B------:R-:W-:Y:S01]  /*1fb0*/  IMAD R20, R20, -0xc, R19 ;  /* 0xfffffff414147824 */ /* 0x000fe200078e0213 */
[----:B------:R1:W-:Y:S01]  /*1fc0*/  STL [R1+0x4], R4 ;  /* 0x0000040401007387 */ /* 0x0003e20000100800 */
[----:B------:R-:W-:Y:S01]  /*1fd0*/  IMAD R8, R23, -0x40, R22 ;  /* 0xffffffc017087824 */ /* 0x000fe200078e0216 */
[----:B------:R-:W-:Y:S01]  /*1fe0*/  CS2R R174, SRZ ;  /* 0x0000000000ae7805 */ /* 0x000fe2000001ff00 */
[----:B------:R-:W-:Y:S01]  /*1ff0*/  IMAD R237, R20, 0x8, R17 ;  /* 0x0000000814ed7824 */ /* 0x000fe200078e0211 */
[----:B------:R2:W-:Y:S01]  /*2000*/  STL [R1], R0 ;  /* 0x0000000001007387 */ /* 0x0005e20000100800 */
[----:B------:R-:W-:-:S02]  /*2010*/  CS2R R172, SRZ ;  /* 0x0000000000ac7805 */ /* 0x000fc4000001ff00 */
[----:B------:R-:W-:Y:S02]  /*2020*/  CS2R R170, SRZ ;  /* 0x0000000000aa7805 */ /* 0x000fe4000001ff00 */
[----:B------:R-:W-:Y:S02]  /*2030*/  CS2R R168, SRZ ;  /* 0x0000000000a87805 */ /* 0x000fe4000001ff00 */
[----:B------:R-:W-:Y:S02]  /*2040*/  CS2R R166, SRZ ;  /* 0x0000000000a67805 */ /* 0x000fe4000001ff00 */
[----:B------:R-:W-:Y:S01]  /*2050*/  CS2R R164, SRZ ;  /* 0x0000000000a47805 */ /* 0x000fe2000001ff00 */
[----:B-1----:R-:W-:Y:S01]  /*2060*/  IMAD.MOV.U32 R4, RZ, RZ, RZ ;  /* 0x000000ffff047224 */ /* 0x002fe200078e00ff */
[----:B------:R-:W-:Y:S02]  /*2070*/  CS2R R162, SRZ ;  /* 0x0000000000a27805 */ /* 0x000fe4000001ff00 */
[----:B------:R-:W-:-:S02]  /*2080*/  CS2R R160, SRZ ;  /* 0x0000000000a07805 */ /* 0x000fc4000001ff00 */
[----:B------:R-:W-:Y:S01]  /*2090*/  CS2R R158, SRZ ;  /* 0x00000000009e7805 */ /* 0x000fe2000001ff00 */
[----:B--2---:R-:W-:Y:S01]  /*20a0*/  IMAD.MOV.U32 R0, RZ, RZ, RZ ;  /* 0x000000ffff007224 */ /* 0x004fe200078e00ff */
[----:B------:R-:W-:Y:S02]  /*20b0*/  CS2R R156, SRZ ;  /* 0x00000000009c7805 */ /* 0x000fe4000001ff00 */
[----:B------:R-:W-:Y:S02]  /*20c0*/  CS2R R154, SRZ ;  /* 0x00000000009a7805 */ /* 0x000fe4000001ff00 */
[----:B------:R-:W-:-:S07]  /*20d0*/  CS2R R152, SRZ ;  /* 0x0000000000987805 */ /* 0x000fce000001ff00 */
.L_x_3527:
[----:B------:R-:W-:-:S06]  /*20e0*/  ULOP3.LUT UR4, UR36, 0x1, URZ, 0xfc, !UPT ;  /* 0x0000000124047892 */ /* 0x000fcc000f8efc3f */
[----:B--2---:R-:W-:-:S04]  /*20f0*/  MOV R6, UR4 ;  /* 0x0000000400067c02 */ /* 0x004fc80008000f00 */
[----:B------:R-:W-:-:S13]  /*2100*/  ISETP.NE.AND P0, PT, R6, 0x3, PT ;  /* 0x000000030600780c */ /* 0x000fda0003f05270 */
[----:B------:R-:W-:Y:S05]  /*2110*/  @!P0 BRA `(.L_x_3517) ;  /* 0x0000000000048947 */ /* 0x000fea0003800000 */
[----:B------:R-:W-:Y:S01]  /*2120*/  BPT.TRAP 0x1 ;  /* 0x000000040000795c */ /* 0x000fe20000300000 */
.L_x_3517:
[----:B------:R-:W-:Y:S01]  /*2130*/  IMAD R6, R0, 0x8, R16 ;  /* 0x0000000800067824 */ /* 0x000fe200078e0210 */
[----:B------:R-:W-:-:S04]  /*2140*/  SHF.L.U32 R21, R4, 0x1f, RZ ;  /* 0x0000001f04157819 */ /* 0x000fc800000006ff */
[----:B------:R1:W2:Y:S01]  /*2150*/  SYNCS.PHASECHK.TRANS64.TRYWAIT P1, [R6+URZ+0x26810], R21 ;  /* 0x02681015060075a7 */ /* 0x0002a2000802017f */
[----:B------:R-:W-:Y:S05]  /*2160*/  @!P0 BRA `(.L_x_3518) ;  /* 0x0000000000048947 */ /* 0x000fea0003800000 */
[----:B------:R-:W-:Y:S01]  /*2170*/  BPT.TRAP 0x1 ;  /* 0x000000040000795c */ /* 0x000fe20000300000 */
.L_x_3518:
[----:B------:R-:W-:-:S05]  /*2180*/  VIADD R7, R16, 0xe000 ;  /* 0x0000e00010077836 */ /* 0x000fca0000000000 */
[----:B------:R-:W-:-:S04]  /*2190*/  SHF.R.U32.HI R7, RZ, 0x4, R7 ;  /* 0x00000004ff077819 */ /* 0x000fc80000011607 */
[----:B------:R-:W-:Y:S01]  /*21a0*/  LOP3.LUT R7, R7, 0x3fff, RZ, 0xc0, !PT ;  /* 0x00003fff07077812 */ /* 0x000fe200078ec0ff */
[----:B--2---:R-:W-:Y:S06]  /*21b0*/  @P1 BRA `(.L_x_3519) ;  /* 0x0000000000081947 */ /* 0x004fec0003800000 */
[----:B------:R-:W2:Y:S02]  /*21c0*/  SYNCS.PHASECHK.TRANS64.TRYWAIT P1, [R6+URZ+0x26810], R21 ;  /* 0x02681015060075a7 */ /* 0x000ea4000802017f */
[----:B--2---:R-:W-:Y:S05]  /*21d0*/  @!P1 BRA `(.L_x_3520) ;  /* 0x000000d000c89947 */ /* 0x004fea0003800000 */
.L_x_3519:
[----:B------:R-:W-:Y:S05]  /*21e0*/  WARPSYNC.ALL ;  /* 0x0000000000007948 */ /* 0x000fea0003800000 */
[----:B------:R-:W-:Y:S01]  /*21f0*/  LOP3.LUT R11, R7, 0x10000, RZ, 0xfc, !PT ;  /* 0x00010000070b7812 */ /* 0x000fe200078efcff */
[----:B------:R-:W-:Y:S01]  /*2200*/  IMAD R12, R5, 0x2000, R16 ;  /* 0x00002000050c7824 */ /* 0x000fe200078e0210 */
[----:B------:R-:W3:Y:S04]  /*2210*/  LDL R14, [R1+0x4] ;  /* 0x00000400010e7983 */ /* 0x000ee80000100800 */
        /* <DEDUP_REMOVED lines=34> */
[----:B---3--:R-:W-:-:S05]  /*2440*/  LEA R12, R0, R14, 0x7 ;  /* 0x0000000e000c7211 */ /* 0x008fca00078e38ff */
[----:B------:R-:W-:Y:S02]  /*2450*/  IMAD R11, R3, 0x2, R12 ;  /* 0x00000002030b7824 */ /* 0x000fe400078e020c */
[----:B----4-:R-:W-:Y:S02]  /*2460*/  IMAD R14, R0, 0x80, R13 ;  /* 0x00000080000e7824 */ /* 0x010fe400078e020d */
[C---:B------:R-:W-:Y:S02]  /*2470*/  IMAD R17, R11.reuse, 0x4, R16 ;  /* 0x000000040b117824 */ /* 0x040fe400078e0210 */
[----:B------:R-:W-:Y:S01]  /*2480*/  IMAD R190, R11, 0x4, R18 ;  /* 0x000000040bbe7824 */ /* 0x000fe200078e0212 */
[----:B------:R-:W-:Y:S02]  /*2490*/  LEA R13, R3, R14, 0x1 ;  /* 0x0000000e030d7211 */ /* 0x000fe400078e08ff */
[C---:B------:R-:W-:Y:S02]  /*24a0*/  LEA R14, R19.reuse, R16, 0x2 ;  /* 0x00000010130e7211 */ /* 0x040fe400078e10ff */
[----:B------:R-:W-:Y:S01]  /*24b0*/  LEA R11, R19, R18, 0x2 ;  /* 0x00000012130b7211 */ /* 0x000fe200078e10ff */
[----:B------:R-:W-:-:S02]  /*24c0*/  IMAD R15, R13, 0x4, R16 ;  /* 0x000000040d0f7824 */ /* 0x000fc400078e0210 */
        /* <DEDUP_REMOVED lines=10> */
.L_x_3521:
[----:B------:R1:W1:Y:S01]  /*2570*/  SYNCS.PHASECHK.TRANS64.TRYWAIT P1, [R6+URZ+0x26830], R21 ;  /* 0x02683015060075a7 */ /* 0x000262000802017f */
[----:B------:R-:W-:Y:S05]  /*2580*/  @!P0 BRA `(.L_x_3522) ;  /* 0x0000000000048947 */ /* 0x000fea0003800000 */
[----:B------:R-:W-:Y:S01]  /*2590*/  BPT.TRAP 0x1 ;  /* 0x000000040000795c */ /* 0x000fe20000300000 */
.L_x_3522:
[----:B------:R-:W-:-:S05]  /*25a0*/  VIADD R13, R16, 0x14000 ;  /* 0x00014000100d7836 */ /* 0x000fca0000000000 */
[----:B------:R-:W-:-:S04]  /*25b0*/  SHF.R.U32.HI R13, RZ, 0x4, R13 ;  /* 0x00000004ff0d7819 */ /* 0x000fc8000001160d */
[----:B------:R-:W-:-:S04]  /*25c0*/  LOP3.LUT R13, R13, 0x3fff, RZ, 0xc0, !PT ;  /* 0x00003fff0d0d7812 */ /* 0x000fc800078ec0ff */
[----:B------:R-:W-:Y:S01]  /*25d0*/  LOP3.LUT R19, R13, 0x10000, RZ, 0xfc, !PT ;  /* 0x000100000d137812 */ /* 0x000fe200078efcff */
[----:B-1----:R-:W-:Y:S06]  /*25e0*/  @P1 BRA `(.L_x_3523) ;  /* 0x0000000000081947 */ /* 0x002fec0003800000 */
[----:B------:R-:W1:Y:S02]  /*25f0*/  SYNCS.PHASECHK.TRANS64.TRYWAIT P1, [R6+URZ+0x26830], R21 ;  /* 0x02683015060075a7 */ /* 0x000e64000802017f */
[----:B-1----:R-:W-:Y:S05]  /*2600*/  @!P1 BRA `(.L_x_3524) ;  /* 0x000000cc00d09947 */ /* 0x002fea0003800000 */
.L_x_3523:
        /* <DEDUP_REMOVED lines=17> */
[----:B------:R-:W-:-:S02]  /*2720*/  IMAD.MOV.U32 R92, RZ, RZ, -0x2 ;  /* 0xfffffffeff5c7424 */ /* 0x000fc400078e00ff */
        /* <DEDUP_REMOVED lines=23> */
[----:B--2---:R-:W-:Y:S01]  /*28a0*/  FMUL.FTZ R21, R76, UR10 ;  /* 0x0000000a4c157c20 */ /* 0x004fe20008410000 */
        /* <DEDUP_REMOVED lines=30> */
[----:B------:R-:W-:Y:S01]  /*2a90*/  VIADD R118, R9, 0xc ;  /* 0x0000000c09767836 */ /* 0x000fe20000000000 */
[----:B------:R-:W-:Y:S01]  /*2aa0*/  SHFL.IDX PT, R227, R17, R199, 0x1f ;  /* 0x00001fc711e37589 */ /* 0x000fe200000e0000 */
[----:B------:R-:W-:Y:S01]  /*2ab0*/  IMAD R236, R0, 0x300, R13 ;  /* 0x0000030000ec7824 */ /* 0x000fe200078e020d */
[----:B------:R-:W3:Y:S01]  /*2ac0*/  MUFU.TANH R82, R82 ;  /* 0x0000005200527308 */ /* 0x000ee20000002400 */
[----:B------:R-:W-:Y:S01]  /*2ad0*/  FMUL.FTZ R115, R115, UR10 ;  /* 0x0000000a73737c20 */ /* 0x000fe20008410000 */
[----:B------:R-:W3:Y:S06]  /*2ae0*/  SHFL.IDX PT, R225, R17, R118, 0x1f ;  /* 0x00001f7611e17589 */ /* 0x000eec00000e0000 */
[----:B------:R-:W3:Y:S08]  /*2af0*/  MUFU.TANH R85, R85 ;  /* 0x0000005500557308 */ /* 0x000ef00000002400 */
        /* <DEDUP_REMOVED lines=10> */
[----:B------:R-:W-:Y:S01]  /*2ba0*/  UIADD3 UR4, UR9, 0x4, URZ ;  /* 0x0000000409047890 */ /* 0x000fe2000fffe03f */
[----:B------:R-:W-:Y:S01]  /*2bb0*/  UMOV UR7, 0x40000040 ;  /* 0x4000004000077882 */ /* 0x000fe20000000000 */
[----:B------:R-:W-:Y:S02]  /*2bc0*/  UMOV UR5, 0x40000040 ;  /* 0x4000004000057882 */ /* 0x000fe40000000000 */
        /* <DEDUP_REMOVED lines=11> */
[----:B------:R-:W3:Y:S01]  /*2c80*/  MUFU.TANH R87, R87 ;  /* 0x0000005700577308 */ /* 0x000ee20000002400 */
[----:B------:R-:W-:-:S02]  /*2c90*/  WARPGROUP.DEPBAR.LE gsb0, 0x0 ;  /* 0x00008000000079c5 */ /* 0x000fc40000010000 */
[----:B------:R-:W-:-:S05]  /*2ca0*/  WARPGROUP.ARRIVE ;  /* 0x00000000000079c5 */ /* 0x000fca0000000000 */
[----:B------:R-:W-:Y:S01]  /*2cb0*/  MUFU.TANH R88, R88 ;  /* 0x0000005800587308 */ /* 0x000fe20000002400 */
[----:B------:R-:W-:Y:S01]  /*2cc0*/  HGMMA.64x96x16.F32 R24, gdesc[UR4], R24, gsb0 ;  /* 0x01600000041879f0 */ /* 0x000fe20008000818 */
[----:B------:R-:W-:Y:S02]  /*2cd0*/  UIMAD UR4, UR45, -0x60, UR43 ;  /* 0xffffffa02d0478a4 */ /* 0x000fe4000f8e022b */
[----:B------:R-:W-:-:S04]  /*2ce0*/  UIADD3 UR6, UR8, 0x6, URZ ;  /* 0x0000000608067890 */ /* 0x000fc8000fffe03f */
[----:B------:R-:W3:Y:S01]  /*2cf0*/  MUFU.TANH R89, R89 ;  /* 0x0000005900597308 */ /* 0x000ee20000002400 */
[----:B------:R-:W-:Y:S01]  /*2d00*/  UMOV UR7, 0x40000040 ;  /* 0x4000004000077882 */ /* 0x000fe20000000000 */
[----:B------:R-:W-:Y:S01]  /*2d10*/  UMOV UR5, 0x40000040 ;  /* 0x4000004000057882 */ /* 0x000fe20000000000 */
[----:B------:R-:W-:Y:S01]  /*2d20*/  IMAD R93, R3, R92, UR4 ;  /* 0x00000004035d7e24 */ /* 0x000fe2000f8e025c */
[----:B------:R-:W-:-:S03]  /*2d30*/  UIADD3 UR4, UR9, 0x6, URZ ;  /* 0x0000000609047890 */ /* 0x000fc6000fffe03f */
[----:B------:R-:W-:Y:S01]  /*2d40*/  IMAD.IADD R93, R93, 0x1, -R8 ;  /* 0x000000015d5d7824 */ /* 0x000fe200078e0a08 */
[----:B------:R-:W3:Y:S04]  /*2d50*/  MUFU.TANH R91, R91 ;  /* 0x0000005b005b7308 */ /* 0x000ee80000002400 */
[C---:B------:R-:W-:Y:S02]  /*2d60*/  SEL R103, R93.reuse, 0x60, P2 ;  /* 0x000000605d677807 */ /* 0x040fe40001000000 */
[----:B------:R-:W-:Y:S02]  /*2d70*/  IADD3 R97, R93, 0x8, RZ ;  /* 0x000000085d617810 */ /* 0x000fe40007ffe0ff */
[C---:B------:R-:W-:Y:S01]  /*2d80*/  ISETP.GT.AND P6, PT, R103.reuse, RZ, PT ;  /* 0x000000ff6700720c */ /* 0x040fe20003fc4270 */
[----:B------:R-:W3:Y:S01]  /*2d90*/  MUFU.TANH R90, R90 ;  /* 0x0000005a005a7308 */ /* 0x000ee20000002400 */
[----:B------:R-:W-:-:S02]  /*2da0*/  ISETP.GT.AND P5, PT, R103, 0x1, PT ;  /* 0x000000016700780c */ /* 0x000fc40003fa4270 */
[C---:B------:R-:W-:Y:S02]  /*2db0*/  ISETP.GT.AND P4, PT, R103.reuse, 0x10, PT ;  /* 0x000000106700780c */ /* 0x040fe40003f84270 */
[----:B-1----:R-:W-:Y:S02]  /*2dc0*/  FSEL R113, R192, -INF , !P6 ;  /* 0xff800000c0717808 */ /* 0x002fe40007000000 */
[----:B--2---:R-:W-:Y:S01]  /*2dd0*/  FSEL R197, R18, -INF , !P5 ;  /* 0xff80000012c57808 */ /* 0x004fe20006800000 */
[----:B------:R-:W1:Y:S01]  /*2de0*/  MUFU.TANH R184, R184 ;  /* 0x000000b800b87308 */ /* 0x000e620000002400 */
[C---:B------:R-:W-:Y:S02]  /*2df0*/  ISETP.GT.AND P6, PT, R103.reuse, 0x11, PT ;  /* 0x000000116700780c */ /* 0x040fe40003fc4270 */
[----:B------:R-:W-:Y:S02]  /*2e00*/  ISETP.GT.AND P5, PT, R103, 0x18, PT ;  /* 0x000000186700780c */ /* 0x000fe40003fa4270 */
[----:B-----5:R-:W-:-:S02]  /*2e10*/  FSEL R94, R73, -INF , !P4 ;  /* 0xff800000495e7808 */ /* 0x020fc40006000000 */
[----:B------:R-:W-:Y:S01]  /*2e20*/  ISETP.GT.AND P4, PT, R103, 0x21, PT ;  /* 0x000000216700780c */ /* 0x000fe20003f84270 */
[----:B------:R-:W2:Y:S01]  /*2e30*/  MUFU.TANH R187, R187 ;  /* 0x000000bb00bb7308 */ /* 0x000ea20000002400 */
[----:B----4-:R-:W-:Y:S02]  /*2e40*/  FSEL R93, R74, -INF , !P6 ;  /* 0xff8000004a5d7808 */ /* 0x010fe40007000000 */
[----:B---3--:R-:W-:Y:S02]  /*2e50*/  FSEL R95, R77, -INF , !P5 ;  /* 0xff8000004d5f7808 */ /* 0x008fe40006800000 */
[C---:B------:R-:W-:Y:S02]  /*2e60*/  ISETP.GT.AND P6, PT, R103.reuse, 0x28, PT ;  /* 0x000000286700780c */ /* 0x040fe40003fc4270 */
[----:B------:R-:W-:Y:S01]  /*2e70*/  ISETP.GT.AND P5, PT, R103, 0x29, PT ;  /* 0x000000296700780c */ /* 0x000fe20003fa4270 */
[----:B------:R-:W3:Y:S01]  /*2e80*/  MUFU.TANH R188, R188 ;  /* 0x000000bc00bc7308 */ /* 0x000ee20000002400 */
[----:B------:R-:W-:-:S02]  /*2e90*/  FSEL R98, R82, -INF , !P4 ;  /* 0xff80000052627808 */ /* 0x000fc40006000000 */
[----:B------:R-:W-:Y:S02]  /*2ea0*/  SEL R193, R97, 0x60, P1 ;  /* 0x0000006061c17807 */ /* 0x000fe40000800000 */
[----:B------:R-:W-:Y:S02]  /*2eb0*/  ISETP.GT.AND P4, PT, R103, 0x38, PT ;  /* 0x000000386700780c */ /* 0x000fe40003f84270 */
[----:B------:R-:W-:Y:S01]  /*2ec0*/  FSEL R96, R85, -INF , !P6 ;  /* 0xff80000055607808 */ /* 0x000fe20007000000 */
[----:B------:R-:W4:Y:S01]  /*2ed0*/  MUFU.TANH R189, R189 ;  /* 0x000000bd00bd7308 */ /* 0x000f220000002400 */
[----:B------:R-:W-:Y:S02]  /*2ee0*/  FSEL R97, R86, -INF , !P5 ;  /* 0xff80000056617808 */ /* 0x000fe40006800000 */
[----:B------:R-:W-:Y:S02]  /*2ef0*/  ISETP.GT.AND P6, PT, R103, 0x39, PT ;  /* 0x000000396700780c */ /* 0x000fe40003fc4270 */
[----:B------:R-:W-:-:S02]  /*2f00*/  ISETP.GT.AND P5, PT, R193, RZ, PT ;  /* 0x000000ffc100720c */ /* 0x000fc40003fa4270 */
[----:B------:R-:W-:Y:S01]  /*2f10*/  FSEL R100, R185, -INF , !P4 ;  /* 0xff800000b9647808 */ /* 0x000fe20006000000 */
[----:B------:R-:W5:Y:S01]  /*2f20*/  MUFU.TANH R105, R105 ;  /* 0x0000006900697308 */ /* 0x000f620000002400 */
[----:B------:R-:W-:Y:S02]  /*2f30*/  ISETP.GT.AND P4, PT, R193, 0x1, PT ;  /* 0x00000001c100780c */ /* 0x000fe40003f84270 */
[----:B------:R-:W-:Y:S02]  /*2f40*/  FSEL R223, R186, -INF , !P6 ;  /* 0xff800000badf7808 */ /* 0x000fe40007000000 */
[C---:B------:R-:W-:Y:S01]  /*2f50*/  FSEL R226, R19.reuse, -INF , !P5 ;  /* 0xff80000013e27808 */ /* 0x040fe20006800000 */
[----:B------:R-:W-:Y:S01]  /*2f60*/  FFMA.FTZ R19, -R19, R19, 1 ;  /* 0x3f80000013137423 */ /* 0x000fe20000010113 */
[C---:B------:R-:W-:Y:S01]  /*2f70*/  ISETP.GT.AND P6, PT, R193.reuse, 0x8, PT ;  /* 0x00000008c100780c */ /* 0x040fe20003fc4270 */
[----:B------:R-:W5:Y:S01]  /*2f80*/  MUFU.TANH R108, R108 ;  /* 0x0000006c006c7308 */ /* 0x000f620000002400 */
[----:B------:R-:W-:-:S02]  /*2f90*/  ISETP.GT.AND P5, PT, R193, 0x9, PT ;  /* 0x00000009c100780c */ /* 0x000fc40003fa4270 */
[----:B------:R-:W-:Y:S02]  /*2fa0*/  FSEL R224, R20, -INF , !P4 ;  /* 0xff80000014e07808 */ /* 0x000fe40006000000 */
[----:B------:R-:W-:Y:S02]  /*2fb0*/  ISETP.GT.AND P4, PT, R193, 0x10, PT ;  /* 0x00000010c100780c */ /* 0x000fe40003f84270 */
[----:B------:R-:W-:Y:S01]  /*2fc0*/  FSEL R219, R23, -INF , !P6 ;  /* 0xff80000017db7808 */ /* 0x000fe20007000000 */
[----:B------:R-:W5:Y:S01]  /*2fd0*/  MUFU.TANH R109, R109 ;  /* 0x0000006d006d7308 */ /* 0x000f620000002400 */
[----:B------:R-:W-:Y:S02]  /*2fe0*/  FSEL R221, R72, -INF , !P5 ;  /* 0xff80000048dd7808 */ /* 0x000fe40006800000 */
[----:B------:R-:W-:Y:S02]  /*2ff0*/  ISETP.GT.AND P3, PT, R103, 0x8, PT ;  /* 0x000000086700780c */ /* 0x000fe40003f64270 */
[----:B------:R-:W-:-:S02]  /*3000*/  ISETP.GT.AND P6, PT, R193, 0x11, PT ;  /* 0x00000011c100780c */ /* 0x000fc40003fc4270 */
[----:B------:R-:W-:Y:S01]  /*3010*/  ISETP.GT.AND P5, PT, R193, 0x18, PT ;  /* 0x00000018c100780c */ /* 0x000fe20003fa4270 */
[----:B------:R-:W-:Y:S01]  /*3020*/  MUFU.TANH R106, R106 ;  /* 0x0000006a006a7308 */ /* 0x000fe20000002400 */
[----:B------:R-:W-:Y:S02]  /*3030*/  FSEL R209, R75, -INF , !P4 ;  /* 0xff8000004bd17808 */ /* 0x000fe40006000000 */
[----:B------:R-:W-:Y:S02]  /*3040*/  ISETP.GT.AND P2, PT, R103, 0x9, PT ;  /* 0x000000096700780c */ /* 0x000fe40003f44270 */
[----:B------:R-:W-:Y:S02]  /*3050*/  ISETP.GT.AND P4, PT, R193, 0x19, PT ;  /* 0x00000019c100780c */ /* 0x000fe40003f84270 */
[----:B------:R-:W-:Y:S01]  /*3060*/  FSEL R198, R21, -INF , !P3 ;  /* 0xff80000015c67808 */ /* 0x000fe20005800000 */
[----:B------:R-:W-:Y:S01]  /*3070*/  MUFU.TANH R107, R107 ;  /* 0x0000006b006b7308 */ /* 0x000fe20000002400 */
[----:B------:R-:W-:-:S02]  /*3080*/  FSEL R208, R76, -INF , !P6 ;  /* 0xff8000004cd07808 */ /* 0x000fc40007000000 */
[----:B------:R-:W-:Y:S02]  /*3090*/  FSEL R205, R79, -INF , !P5 ;  /* 0xff8000004fcd7808 */ /* 0x000fe40006800000 */
[----:B------:R-:W-:Y:S02]  /*30a0*/  ISETP.GT.AND P3, PT, R103, 0x19, PT ;  /* 0x000000196700780c */ /* 0x000fe40003f64270 */
[C---:B------:R-:W-:Y:S01]  /*30b0*/  ISETP.GT.AND P6, PT, R193.reuse, 0x20, PT ;  /* 0x00000020c100780c */ /* 0x040fe20003fc4270 */
[----:B------:R-:W5:Y:S01]  /*30c0*/  MUFU.TANH R112, R112 ;  /* 0x0000007000707308 */ /* 0x000f620000002400 */
[----:B------:R-:W-:Y:S02]  /*30d0*/  WARPGROUP.DEPBAR.LE gsb0, 0x0 ;  /* 0x00008000000079c5 */ /* 0x000fe40000010000 */
[----:B------:R-:W1:Y:S01]  /*30e0*/  LDS R190, [R190+0x380] ;  /* 0x00038000bebe7984 */ /* 0x000e620000000800 */
[----:B------:R-:W-:Y:S01]  /*30f0*/  WARPGROUP.ARRIVE ;  /* 0x00000000000079c5 */ /* 0x000fe20000000000 */
[----:B------:R-:W-:-:S02]  /*3100*/  ISETP.GT.AND P5, PT, R193, 0x21, PT ;  /* 0x00000021c100780c */ /* 0x000fc40003fa4270 */
[----:B------:R-:W-:Y:S01]  /*3110*/  FSEL R200, R22, -INF , !P2 ;  /* 0xff80000016c87808 */ /* 0x000fe20005000000 */
[----:B------:R-:W5:Y:S01]  /*3120*/  MUFU.TANH R110, R110 ;  /* 0x0000006e006e7308 */ /* 0x000f620000002400 */
[----:B------:R-:W-:Y:S01]  /*3130*/  FSEL R207, R80, -INF , !P4 ;  /* 0xff80000050cf7808 */ /* 0x000fe20006000000 */
[----:B------:R-:W-:Y:S01]  /*3140*/  HGMMA.64x96x16.F32 R24, gdesc[UR4], R24, gsb0 ;  /* 0x01600000041879f0 */ /* 0x000fe20008000818 */
[----:B------:R-:W-:Y:S01]  /*3150*/  ISETP.GT.AND P2, PT, R103, 0x20, PT ;  /* 0x000000206700780c */ /* 0x000fe20003f44270 */
[----:B------:R-:W-:Y:S01]  /*3160*/  ULDC UR4, c[0x0][0x744] ;  /* 0x0001d10000047ab9 */ /* 0x000fe20000000800 */
[----:B------:R-:W-:Y:S01]  /*3170*/  ISETP.GT.AND P4, PT, R193, 0x28, PT ;  /* 0x00000028c100780c */ /* 0x000fe20003f84270 */
[--C-:B------:R-:W-:Y:S01]  /*3180*/  FFMA.FTZ R113, R113, UR4, -R104.reuse ;  /* 0x0000000471717c23 */ /* 0x100fe20008010868 */
[----:B------:R-:W-:Y:S01]  /*3190*/  FSEL R92, R78, -INF , !P3 ;  /* 0xff8000004e5c7808 */ /* 0x000fe20005800000 */
[----:B------:R-:W5:Y:S01]  /*31a0*/  MUFU.TANH R111, R111 ;  /* 0x0000006f006f7308 */ /* 0x000f620000002400 */
[----:B------:R-:W-:Y:S01]  /*31b0*/  FSEL R222, R83, -INF , !P6 ;  /* 0xff80000053de7808 */ /* 0x000fe20007000000 */
[----:B------:R-:W-:Y:S01]  /*31c0*/  FFMA.FTZ R104, R226, UR4, -R104 ;  /* 0x00000004e2687c23 */ /* 0x000fe20008010868 */
[----:B------:R-:W-:Y:S01]  /*31d0*/  FSEL R203, R84, -INF , !P5 ;  /* 0xff80000054cb7808 */ /* 0x000fe20006800000 */
[----:B------:R-:W-:Y:S01]  /*31e0*/  FFMA.FTZ R221, R221, UR4, -R225 ;  /* 0x00000004dddd7c23 */ /* 0x000fe200080108e1 */
[----:B------:R-:W-:Y:S01]  /*31f0*/  ISETP.GT.AND P3, PT, R103, 0x30, PT ;  /* 0x000000306700780c */ /* 0x000fe20003f64270 */
[--C-:B------:R-:W-:Y:S01]  /*3200*/  FFMA.FTZ R94, R94, UR4, -R227.reuse ;  /* 0x000000045e5e7c23 */ /* 0x100fe200080108e3 */
[C---:B------:R-:W-:Y:S01]  /*3210*/  ISETP.GT.AND P6, PT, R193.reuse, 0x29, PT ;  /* 0x00000029c100780c */ /* 0x040fe20003fc4270 */
[----:B------:R-:W5:Y:S01]  /*3220*/  MUFU.TANH R114, R114 ;  /* 0x0000007200727308 */ /* 0x000f620000002400 */
[----:B------:R-:W-:Y:S01]  /*3230*/  ISETP.GT.AND P5, PT, R193, 0x30, PT ;  /* 0x00000030c100780c */ /* 0x000fe20003fa4270 */
[----:B------:R-:W-:Y:S01]  /*3240*/  FFMA.FTZ R209, R209, UR4, -R227 ;  /* 0x00000004d1d17c23 */ /* 0x000fe200080108e3 */
[----:B------:R-:W-:Y:S01]  /*3250*/  FSEL R206, R81, -INF , !P2 ;  /* 0xff80000051ce7808 */ /* 0x000fe20005000000 */
[----:B------:R-:W2:Y:S01]  /*3260*/  SHFL.IDX PT, R227, R15, R118, 0x1f ;  /* 0x00001f760fe37589 */ /* 0x000ea200000e0000 */
[----:B------:R-:W-:-:S02]  /*3270*/  FSEL R204, R87, -INF , !P4 ;  /* 0xff80000057cc7808 */ /* 0x000fc40006000000 */
[----:B------:R-:W-:Y:S01]  /*3280*/  ISETP.GT.AND P2, PT, R103, 0x31, PT ;  /* 0x000000316700780c */ /* 0x000fe20003f44270 */
[----:B------:R-:W5:Y:S01]  /*3290*/  MUFU.EX2 R113, R113 ;  /* 0x0000007100717308 */ /* 0x000f620000000800 */
[----:B------:R-:W-:Y:S02]  /*32a0*/  ISETP.GT.AND P4, PT, R193, 0x31, PT ;  /* 0x00000031c100780c */ /* 0x000fe40003f84270 */
[----:B------:R-:W-:Y:S02]  /*32b0*/  FSEL R230, R89, -INF , !P3 ;  /* 0xff80000059e67808 */ /* 0x000fe40005800000 */
[----:B------:R-:W-:Y:S02]  /*32c0*/  FSEL R202, R88, -INF , !P6 ;  /* 0xff80000058ca7808 */ /* 0x000fe40007000000 */
[----:B------:R-:W-:Y:S01]  /*32d0*/  FSEL R218, R91, -INF , !P5 ;  /* 0xff8000005bda7808 */ /* 0x000fe20006800000 */
[----:B------:R-:W-:Y:S01]  /*32e0*/  MUFU.TANH R191, R191 ;  /* 0x000000bf00bf7308 */ /* 0x000fe20000002400 */
[C---:B------:R-:W-:Y:S01]  /*32f0*/  ISETP.GT.AND P1, PT, R103.reuse, 0x40, PT ;  /* 0x000000406700780c */ /* 0x040fe20003f24270 */
[----:B-1----:R-:W1:Y:S01]  /*3300*/  SHFL.IDX PT, R195, R190, R9, 0x1f ;  /* 0x00001f09bec37589 */ /* 0x002e6200000e0000 */
[----:B------:R-:W-:-:S02]  /*3310*/  ISETP.GT.AND P3, PT, R103, 0x41, PT ;  /* 0x000000416700780c */ /* 0x000fc40003f64270 */
[C---:B------:R-:W-:Y:S01]  /*3320*/  ISETP.GT.AND P6, PT, R193.reuse, 0x38, PT ;  /* 0x00000038c100780c */ /* 0x040fe20003fc4270 */
[----:B------:R-:W1:Y:S01]  /*3330*/  SHFL.IDX PT, R232, R190, R118, 0x1f ;  /* 0x00001f76bee87589 */ /* 0x000e6200000e0000 */
[----:B------:R-:W-:Y:S01]  /*3340*/  ISETP.GT.AND P5, PT, R193, 0x39, PT ;  /* 0x00000039c100780c */ /* 0x000fe20003fa4270 */
[----:B------:R-:W-:Y:S01]  /*3350*/  MUFU.TANH R115, R115 ;  /* 0x0000007300737308 */ /* 0x000fe20000002400 */
[----:B------:R-:W-:Y:S01]  /*3360*/  FSEL R99, R90, -INF , !P2 ;  /* 0xff8000005a637808 */ /* 0x000fe20005000000 */
[----:B------:R-:W-:Y:S01]  /*3370*/  SHFL.IDX PT, R233, R190, R199, 0x1f ;  /* 0x00001fc7bee97589 */ /* 0x000fe200000e0000 */
[----:B------:R-:W-:Y:S01]  /*3380*/  FSEL R217, R184, -INF , !P4 ;  /* 0xff800000b8d97808 */ /* 0x000fe20006000000 */
[--C-:B--2---:R-:W-:Y:S01]  /*3390*/  FFMA.FTZ R97, R97, UR4, -R227.reuse ;  /* 0x0000000461617c23 */ /* 0x104fe200080108e3 */
[C---:B------:R-:W-:Y:S01]  /*33a0*/  ISETP.GT.AND P2, PT, R103.reuse, 0x48, PT ;  /* 0x000000486700780c */ /* 0x040fe20003f44270 */
[----:B------:R-:W-:Y:S01]  /*33b0*/  FFMA.FTZ R202, R202, UR4, -R227 ;  /* 0x00000004caca7c23 */ /* 0x000fe200080108e3 */
[----:B------:R-:W-:Y:S01]  /*33c0*/  ISETP.GT.AND P4, PT, R103, 0x49, PT ;  /* 0x000000496700780c */ /* 0x000fe20003f84270 */
[----:B------:R-:W-:Y:S01]  /*33d0*/  MUFU.TANH R196, R196 ;  /* 0x000000c400c47308 */ /* 0x000fe20000002400 */
[----:B------:R-:W-:-:S02]  /*33e0*/  FSEL R213, R187, -INF , !P6 ;  /* 0xff800000bbd57808 */ /* 0x000fc40007000000 */
[----:B---3--:R-:W-:Y:S02]  /*33f0*/  FSEL R211, R188, -INF , !P5 ;  /* 0xff800000bcd37808 */ /* 0x008fe40006800000 */
[----:B----4-:R-:W-:Y:S02]  /*3400*/  FSEL R101, R189, -INF , !P1 ;  /* 0xff800000bd657808 */ /* 0x010fe40004800000 */
[----:B-----5:R-:W-:Y:S01]  /*3410*/  FSEL R102, R105, -INF , !P3 ;  /* 0xff80000069667808 */ /* 0x020fe20005800000 */
[----:B------:R-:W-:Y:S01]  /*3420*/  MUFU.TANH R201, R201 ;  /* 0x000000c900c97308 */ /* 0x000fe20000002400 */
[C---:B------:R-:W-:Y:S02]  /*3430*/  ISETP.GT.AND P6, PT, R103.reuse, 0x50, PT ;  /* 0x000000506700780c */ /* 0x040fe40003fc4270 */
[C---:B------:R-:W-:Y:S02]  /*3440*/  ISETP.GT.AND P5, PT, R103.reuse, 0x51, PT ;  /* 0x000000516700780c */ /* 0x040fe40003fa4270 */
[----:B------:R-:W-:-:S02]  /*3450*/  ISETP.GT.AND P1, PT, R103, 0x58, PT ;  /* 0x000000586700780c */ /* 0x000fc40003f24270 */
[----:B------:R-:W-:Y:S01]  /*3460*/  ISETP.GT.AND P3, PT, R103, 0x59, PT ;  /* 0x000000596700780c */ /* 0x000fe20003f64270 */
[----:B------:R-:W2:Y:S01]  /*3470*/  MUFU.EX2 R104, R104 ;  /* 0x0000006800687308 */ /* 0x000ea20000000800 */
[----:B------:R-:W-:Y:S02]  /*3480*/  FSEL R103, R108, -INF , !P2 ;  /* 0xff8000006c677808 */ /* 0x000fe40005000000 */
[----:B------:R-:W-:Y:S02]  /*3490*/  FSEL R235, R109, -INF , !P4 ;  /* 0xff8000006deb7808 */ /* 0x000fe40006000000 */
[C---:B------:R-:W-:Y:S02]  /*34a0*/  ISETP.GT.AND P2, PT, R193.reuse, 0x40, PT ;  /* 0x00000040c100780c */ /* 0x040fe40003f44270 */
[----:B------:R-:W-:Y:S01]  /*34b0*/  ISETP.GT.AND P4, PT, R193, 0x41, PT ;  /* 0x00000041c100780c */ /* 0x000fe20003f84270 */
[----:B------:R-:W-:Y:S01]  /*34c0*/  MUFU.EX2 R94, R94 ;  /* 0x0000005e005e7308 */ /* 0x000fe20000000800 */
[----:B------:R-:W-:-:S02]  /*34d0*/  FSEL R220, R112, -INF , !P6 ;  /* 0xff80000070dc7808 */ /* 0x000fc40007000000 */
[----:B------:R-:W-:Y:S02]  /*34e0*/  FSEL R214, R106, -INF , !P2 ;  /* 0xff8000006ad67808 */ /* 0x000fe40005000000 */
[----:B------:R-:W-:Y:S02]  /*34f0*/  FSEL R216, R107, -INF , !P4 ;  /* 0xff8000006bd87808 */ /* 0x000fe40006000000 */
[C---:B------:R-:W-:Y:S01]  /*3500*/  ISETP.GT.AND P6, PT, R193.reuse, 0x48, PT ;  /* 0x00000048c100780c */ /* 0x040fe20003fc4270 */
[----:B------:R-:W-:Y:S02]  /*3510*/  WARPGROUP.DEPBAR.LE gsb0, 0x0 ;  /* 0x00008000000079c5 */ /* 0x000fe40000010000 */
[C---:B------:R-:W-:Y:S01]  /*3520*/  ISETP.GT.AND P2, PT, R193.reuse, 0x49, PT ;  /* 0x00000049c100780c */ /* 0x040fe20003f44270 */
[--C-:B-1----:R-:W-:Y:S01]  /*3530*/  FADD.FTZ R194, R24, -R195.reuse ;  /* 0x800000c318c27221 */ /* 0x102fe20000010000 */
[----:B------:R-:W-:Y:S01]  /*3540*/  ISETP.GT.AND P4, PT, R193, 0x50, PT ;  /* 0x00000050c100780c */ /* 0x000fe20003f84270 */
[----:B------:R-:W-:Y:S01]  /*3550*/  FFMA.FTZ R24, -R192, R192, 1 ;  /* 0x3f800000c0187423 */ /* 0x000fe200000101c0 */
[----:B------:R-:W-:Y:S01]  /*3560*/  FSEL R215, R110, -INF , !P6 ;  /* 0xff8000006ed77808 */ /* 0x000fe20007000000 */
[----:B------:R-:W-:Y:S01]  /*3570*/  FMUL.FTZ R192, R116, UR10 ;  /* 0x0000000a74c07c20 */ /* 0x000fe20008410000 */
[----:B------:R-:W-:Y:S01]  /*3580*/  FSEL R210, R111, -INF , !P2 ;  /* 0xff8000006fd27808 */ /* 0x000fe20005000000 */
[----:B------:R-:W-:Y:S01]  /*3590*/  FADD.FTZ R195, R26, -R195 ;  /* 0x800000c31ac37221 */ /* 0x000fe20000010000 */
[----:B------:R-:W-:Y:S01]  /*35a0*/  FSEL R212, R114, -INF , !P4 ;  /* 0xff80000072d47808 */ /* 0x000fe20006000000 */
[----:B------:R-:W-:Y:S01]  /*35b0*/  FFMA.FTZ R26, R200, UR4, -R225 ;  /* 0x00000004c81a7c23 */ /* 0x000fe200080108e1 */
[----:B------:R-:W-:Y:S01]  /*35c0*/  ISETP.GT.AND P6, PT, R193, 0x51, PT ;  /* 0x00000051c100780c */ /* 0x000fe20003fc4270 */
[----:B------:R-:W-:Y:S01]  /*35d0*/  VIADD R200, R9, 0x1c ;  /* 0x0000001c09c87836 */ /* 0x000fe20000000000 */
[C---:B------:R-:W-:Y:S01]  /*35e0*/  ISETP.GT.AND P2, PT, R193.reuse, 0x58, PT ;  /* 0x00000058c100780c */ /* 0x040fe20003f44270 */
[----:B------:R-:W-:Y:S01]  /*35f0*/  SHFL.IDX PT, R225, R15, R9, 0x1f ;  /* 0x00001f090fe17589 */ /* 0x000fe200000e0000 */
[----:B------:R-:W-:Y:S01]  /*3600*/  ISETP.GT.AND P4, PT, R193, 0x59, PT ;  /* 0x00000059c100780c */ /* 0x000fe20003f84270 */
[----:B------:R-:W-:Y:S01]  /*3610*/  FMUL.FTZ R193, R113, R194 ;  /* 0x000000c271c17220 */ /* 0x000fe20000410000 */
[----:B------:R-:W-:Y:S01]  /*3620*/  FMUL.FTZ R194, R117, UR10 ;  /* 0x0000000a75c27c20 */ /* 0x000fe20008410000 */
[C---:B------:R-:W-:Y:S01]  /*3630*/  VIADD R117, R9.reuse, 0x8 ;  /* 0x0000000809757836 */ /* 0x040fe20000000000 */
[----:B------:R-:W1:Y:S01]  /*3640*/  SHFL.IDX PT, R229, R17, R200, 0x1f ;  /* 0x00001fc811e57589 */ /* 0x000e6200000e0000 */
[----:B------:R-:W-:Y:S01]  /*3650*/  FMUL.FTZ R116, R24, R193 ;  /* 0x000000c118747220 */ /* 0x000fe20000410000 */
[----:B------:R-:W-:Y:S01]  /*3660*/  VIADD R193, R9, 0x4 ;  /* 0x0000000409c17836 */ /* 0x000fe20000000000 */
[----:B------:R-:W3:Y:S01]  /*3670*/  MUFU.TANH R192, R192 ;  /* 0x000000c000c07308 */ /* 0x000ee20000002400 */
[----:B------:R-:W4:Y:S04]  /*3680*/  SHFL.IDX PT, R228, R17, R117, 0x1f ;  /* 0x00001f7511e47589 */ /* 0x000f2800000e0000 */
[----:B------:R-:W5:Y:S03]  /*3690*/  SHFL.IDX PT, R24, R17, R193, 0x1f ;  /* 0x00001fc111187589 */ /* 0x000f6600000e0000 */
[----:B------:R-:W3:Y:S01]  /*36a0*/  MUFU.TANH R194, R194 ;  /* 0x000000c200c27308 */ /* 0x000ee20000002400 */
[----:B------:R-:W3:Y:S04]  /*36b0*/  SHFL.IDX PT, R227, R14, R117, 0x1f ;  /* 0x00001f750ee37589 */ /* 0x000ee800000e0000 */
[----:B------:R-:W3:Y:S01]  /*36c0*/  SHFL.IDX PT, R234, R190, R193, 0x1f ;  /* 0x00001fc1beea7589 */ /* 0x000ee200000e0000 */
[----:B--2---:R-:W-:Y:S01]  /*36d0*/  FMUL.FTZ R195, R104, R195 ;  /* 0x000000c368c37220 */ /* 0x004fe20000410000 */
[----:B------:R-:W-:Y:S01]  /*36e0*/  FADD.FTZ R29, R29, -R232 ;  /* 0x800000e81d1d7221 */ /* 0x000fe20000010000 */
[----:B------:R-:W-:Y:S01]  /*36f0*/  MUFU.EX2 R26, R26 ;  /* 0x0000001a001a7308 */ /* 0x000fe20000000800 */
[----:B------:R-:W-:Y:S01]  /*3700*/  LDS R12, [R12+0x380] ;  /* 0x000380000c0c7984 */ /* 0x000fe20000000800 */
[--C-:B-1----:R-:W-:Y:S01]  /*3710*/  FFMA.FTZ R92, R92, UR4, -R229.reuse ;  /* 0x000000045c5c7c23 */ /* 0x102fe200080108e5 */
[----:B------:R-:W-:Y:S01]  /*3720*/  FFMA.FTZ R207, R207, UR4, -R229 ;  /* 0x00000004cfcf7c23 */ /* 0x000fe200080108e5 */
[--C-:B------:R-:W-:Y:S01]  /*3730*/  FFMA.FTZ R229, R206, UR4, -R225.reuse ;  /* 0x00000004cee57c23 */ /* 0x100fe200080108e1 */
[----:B------:R-:W-:Y:S01]  /*3740*/  FFMA.FTZ R206, R222, UR4, -R225 ;  /* 0x00000004dece7c23 */ /* 0x000fe200080108e1 */
[--C-:B----4-:R-:W-:Y:S01]  /*3750*/  FFMA.FTZ R198, R198, UR4, -R228.reuse ;  /* 0x00000004c6c67c23 */ /* 0x110fe200080108e4 */
[----:B------:R-:W-:Y:S01]  /*3760*/  FFMA.FTZ R219, R219, UR4, -R228 ;  /* 0x00000004dbdb7c23 */ /* 0x000fe200080108e4 */
[----:B------:R-:W-:Y:S01]  /*3770*/  MUFU.EX2 R209, R209 ;  /* 0x000000d100d17308 */ /* 0x000fe20000000800 */
[----:B------:R-:W1:Y:S01]  /*3780*/  SHFL.IDX PT, R228, R15, R117, 0x1f ;  /* 0x00001f750fe47589 */ /* 0x000e6200000e0000 */
[--C-:B-----5:R-:W-:Y:S01]  /*3790*/  FFMA.FTZ R119, R197, UR4, -R24.reuse ;  /* 0x00000004c5777c23 */ /* 0x120fe20008010818 */
[----:B------:R-:W-:Y:S01]  /*37a0*/  FFMA.FTZ R224, R224, UR4, -R24 ;  /* 0x00000004e0e07c23 */ /* 0x000fe20008010818 */
[----:B------:R-:W-:-:S02]  /*37b0*/  VIADD R197, R9, 0x14 ;  /* 0x0000001409c57836 */ /* 0x000fc40000000000 */
[--C-:B---3--:R-:W-:Y:S01]  /*37c0*/  FFMA.FTZ R103, R103, UR4, -R227.reuse ;  /* 0x0000000467677c23 */ /* 0x108fe200080108e3 */
[----:B------:R-:W-:Y:S01]  /*37d0*/  FFMA.FTZ R215, R215, UR4, -R227 ;  /* 0x00000004d7d77c23 */ /* 0x000fe200080108e3 */
[----:B------:R2:W-:Y:S01]  /*37e0*/  MUFU.EX2 R24, R198 ;  /* 0x000000c600187308 */ /* 0x0005e20000000800 */
[----:B------:R-:W3:Y:S04]  /*37f0*/  SHFL.IDX PT, R231, R17, R197, 0x1f ;  /* 0x00001fc511e77589 */ /* 0x000ee800000e0000 */
[----:B------:R-:W4:Y:S01]  /*3800*/  SHFL.IDX PT, R225, R15, R197, 0x1f ;  /* 0x00001fc50fe17589 */ /* 0x000f2200000e0000 */
[----:B------:R-:W-:Y:S01]  /*3810*/  FMUL.FTZ R195, R19, R195 ;  /* 0x000000c313c37220 */ /* 0x000fe20000410000 */
[----:B------:R-:W-:Y:S01]  /*3820*/  FADD.FTZ R232, R31, -R232 ;  /* 0x800000e81fe87221 */ /* 0x000fe20000010000 */
[----:B------:R-:W-:Y:S01]  /*3830*/  FADD.FTZ R27, R27, -R234 ;  /* 0x800000ea1b1b7221 */ /* 0x000fe20000010000 */
[----:B--2---:R-:W-:-:S02]  /*3840*/  VIADD R198, R9, 0x18 ;  /* 0x0000001809c67836 */ /* 0x004fc40000000000 */
[--C-:B------:R-:W-:Y:S01]  /*3850*/  FADD.FTZ R32, R32, -R233.reuse ;  /* 0x800000e920207221 */ /* 0x100fe20000010000 */
[----:B------:R-:W-:Y:S01]  /*3860*/  FADD.FTZ R34, R34, -R233 ;  /* 0x800000e922227221 */ /* 0x000fe20000010000 */
[----:B------:R-:W-:Y:S01]  /*3870*/  FFMA.FTZ R77, -R77, R77, 1 ;  /* 0x3f8000004d4d7423 */ /* 0x000fe2000001014d */
[----:B------:R-:W-:Y:S01]  /*3880*/  FFMA.FTZ R76, -R76, R76, 1 ;  /* 0x3f8000004c4c7423 */ /* 0x000fe2000001014c */
[----:B------:R-:W2:Y:S01]  /*3890*/  SHFL.IDX PT, R226, R17, R198, 0x1f ;  /* 0x00001fc611e27589 */ /* 0x000ea200000e0000 */
[----:B------:R-:W-:Y:S01]  /*38a0*/  MUFU.EX2 R92, R92 ;  /* 0x0000005c005c7308 */ /* 0x000fe20000000800 */
[--C-:B-1----:R-:W-:Y:S02]  /*38b0*/  FFMA.FTZ R204, R204, UR4, -R228.reuse ;  /* 0x00000004cccc7c23 */ /* 0x102fe400080108e4 */
[----:B------:R-:W1:Y:S04]  /*38c0*/  SHFL.IDX PT, R17, R15, R193, 0x1f ;  /* 0x00001fc10f117589 */ /* 0x000e6800000e0000 */
[----:B------:R-:W-:Y:S01]  /*38d0*/  SHFL.IDX PT, R227, R14, R198, 0x1f ;  /* 0x00001fc60ee37589 */ /* 0x000fe200000e0000 */
[----:B------:R-:W-:Y:S01]  /*38e0*/  MUFU.EX2 R207, R207 ;  /* 0x000000cf00cf7308 */ /* 0x000fe20000000800 */
[--C-:B---3--:R-:W-:Y:S01]  /*38f0*/  FFMA.FTZ R93, R93, UR4, -R231.reuse ;  /* 0x000000045d5d7c23 */ /* 0x108fe200080108e7 */
[----:B------:R-:W-:Y:S01]  /*3900*/  FFMA.FTZ R208, R208, UR4, -R231 ;  /* 0x00000004d0d07c23 */ /* 0x000fe200080108e7 */
[----:B------:R-:W-:Y:S01]  /*3910*/  FFMA.FTZ R231, R96, UR4, -R228 ;  /* 0x0000000460e77c23 */ /* 0x000fe200080108e4 */
[--C-:B----4-:R-:W-:Y:S01]  /*3920*/  FFMA.FTZ R99, R99, UR4, -R225.reuse ;  /* 0x0000000463637c23 */ /* 0x110fe200080108e1 */
[----:B------:R-:W-:Y:S01]  /*3930*/  FFMA.FTZ R217, R217, UR4, -R225 ;  /* 0x00000004d9d97c23 */ /* 0x000fe200080108e1 */
[----:B------:R-:W3:Y:S02]  /*3940*/  SHFL.IDX PT, R228, R14, R193, 0x1f ;  /* 0x00001fc10ee47589 */ /* 0x000ee400000e0000 */
[----:B------:R-:W4:Y:S02]  /*3950*/  MUFU.EX2 R19, R224 ;  /* 0x000000e000137308 */ /* 0x000f240000000800 */
[----:B------:R-:W5:Y:S01]  /*3960*/  SHFL.IDX PT, R225, R14, R199, 0x1f ;  /* 0x00001fc70ee17589 */ /* 0x000f6200000e0000 */
[--C-:B--2---:R-:W-:Y:S01]  /*3970*/  FFMA.FTZ R95, R95, UR4, -R226.reuse ;  /* 0x000000045f5f7c23 */ /* 0x104fe200080108e2 */
[----:B------:R-:W-:-:S04]  /*3980*/  FFMA.FTZ R205, R205, UR4, -R226 ;  /* 0x00000004cdcd7c23 */ /* 0x000fc800080108e2 */
[----:B------:R-:W2:Y:S01]  /*3990*/  MUFU.EX2 R31, R219 ;  /* 0x000000db001f7308 */ /* 0x000ea20000000800 */
[----:B------:R-:W4:Y:S01]  /*39a0*/  SHFL.IDX PT, R226, R15, R199, 0x1f ;  /* 0x00001fc70fe27589 */ /* 0x000f2200000e0000 */
[--C-:B-1----:R-:W-:Y:S01]  /*39b0*/  FFMA.FTZ R222, R98, UR4, -R17.reuse ;  /* 0x0000000462de7c23 */ /* 0x102fe20008010811 */
[----:B------:R-:W-:Y:S02]  /*39c0*/  FFMA.FTZ R203, R203, UR4, -R17 ;  /* 0x00000004cbcb7c23 */ /* 0x000fe40008010811 */
[----:B------:R-:W1:Y:S03]  /*39d0*/  SHFL.IDX PT, R98, R15, R198, 0x1f ;  /* 0x00001fc60f627589 */ /* 0x000e6600000e0000 */
[----:B------:R5:W-:Y:S01]  /*39e0*/  MUFU.EX2 R96, R222 ;  /* 0x000000de00607308 */ /* 0x000be20000000800 */
[----:B---3--:R-:W-:-:S07]  /*39f0*/  FFMA.FTZ R102, R102, UR4, -R228 ;  /* 0x0000000466667c23 */ /* 0x008fce00080108e4 */
[----:B------:R3:W-:Y:S01]  /*3a00*/  MUFU.EX2 R17, R229 ;  /* 0x000000e500117308 */ /* 0x0007e20000000800 */
[----:B-----5:R-:W5:Y:S01]  /*3a10*/  SHFL.IDX PT, R222, R14, R9, 0x1f ;  /* 0x00001f090ede7589 */ /* 0x020f6200000e0000 */
[----:B------:R-:W-:Y:S01]  /*3a20*/  FFMA.FTZ R216, R216, UR4, -R228 ;  /* 0x00000004d8d87c23 */ /* 0x000fe200080108e4 */
[--C-:B------:R-:W-:Y:S01]  /*3a30*/  FFMA.FTZ R220, R220, UR4, -R225.reuse ;  /* 0x00000004dcdc7c23 */ /* 0x100fe200080108e1 */
[----:B------:R-:W-:Y:S01]  /*3a40*/  FFMA.FTZ R212, R212, UR4, -R225 ;  /* 0x00000004d4d47c23 */ /* 0x000fe200080108e1 */
[----:B------:R-:W-:Y:S02]  /*3a50*/  FSEL R225, R191, -INF , !P5 ;  /* 0xff800000bfe17808 */ /* 0x000fe40006800000 */
[----:B------:R-:W-:Y:S01]  /*3a60*/  FSEL R228, R192, -INF , !P1 ;  /* 0xff800000c0e47808 */ /* 0x000fe20004800000 */
[----:B------:R-:W-:Y:S01]  /*3a70*/  MUFU.EX2 R95, R95 ;  /* 0x0000005f005f7308 */ /* 0x000fe20000000800 */
[--C-:B----4-:R-:W-:Y:S01]  /*3a80*/  FFMA.FTZ R230, R230, UR4, -R226.reuse ;  /* 0x00000004e6e67c23 */ /* 0x110fe200080108e2 */
[----:B------:R-:W-:Y:S01]  /*3a90*/  FFMA.FTZ R218, R218, UR4, -R226 ;  /* 0x00000004dada7c23 */ /* 0x000fe200080108e2 */
[----:B---3--:R3:W4:Y:S01]  /*3aa0*/  SHFL.IDX PT, R229, R15, R200, 0x1f ;  /* 0x00001fc80fe57589 */ /* 0x00872200000e0000 */
[--C-:B------:R-:W-:Y:S01]  /*3ab0*/  FFMA.FTZ R228, R228, UR4, -R227.reuse ;  /* 0x00000004e4e47c23 */ /* 0x100fe200080108e3 */
[--C-:B-1----:R-:W-:Y:S01]  /*3ac0*/  FFMA.FTZ R100, R100, UR4, -R98.reuse ;  /* 0x0000000464647c23 */ /* 0x102fe20008010862 */
[----:B------:R-:W-:Y:S01]  /*3ad0*/  FFMA.FTZ R213, R213, UR4, -R98 ;  /* 0x00000004d5d57c23 */ /* 0x000fe20008010862 */
[----:B------:R-:W1:Y:S01]  /*3ae0*/  SHFL.IDX PT, R226, R14, R118, 0x1f ;  /* 0x00001f760ee27589 */ /* 0x000e6200000e0000 */
[----:B------:R2:W-:Y:S08]  /*3af0*/  MUFU.EX2 R98, R230 ;  /* 0x000000e600627308 */ /* 0x0005f00000000800 */
[----:B---3--:R3:W-:Y:S01]  /*3b00*/  MUFU.EX2 R15, R231 ;  /* 0x000000e7000f7308 */ /* 0x0087e20000000800 */
[--C-:B-----5:R-:W-:Y:S01]  /*3b10*/  FFMA.FTZ R101, R101, UR4, -R222.reuse ;  /* 0x0000000465657c23 */ /* 0x120fe200080108de */
[----:B------:R-:W-:Y:S01]  /*3b20*/  FFMA.FTZ R214, R214, UR4, -R222 ;  /* 0x00000004d6d67c23 */ /* 0x000fe200080108de */
[----:B--2---:R-:W-:Y:S01]  /*3b30*/  FSEL R230, R196, -INF , !P2 ;  /* 0xff800000c4e67808 */ /* 0x004fe20005000000 */
[----:B------:R-:W2:Y:S04]  /*3b40*/  SHFL.IDX PT, R222, R14, R197, 0x1f ;  /* 0x00001fc50ede7589 */ /* 0x000ea800000e0000 */
[----:B------:R-:W-:Y:S01]  /*3b50*/  FFMA.FTZ R227, R230, UR4, -R227 ;  /* 0x00000004e6e37c23 */ /* 0x000fe200080108e3 */
[----:B---3--:R-:W-:Y:S01]  /*3b60*/  SHFL.IDX PT, R231, R190, R117, 0x1f ;  /* 0x00001f75bee77589 */ /* 0x008fe200000e0000 */
[----:B------:R-:W-:Y:S01]  /*3b70*/  FFMA.FTZ R219, -R18, R18, 1 ;  /* 0x3f80000012db7423 */ /* 0x000fe20000010112 */
[--C-:B----4-:R-:W-:Y:S01]  /*3b80*/  FFMA.FTZ R223, R223, UR4, -R229.reuse ;  /* 0x00000004dfdf7c23 */ /* 0x110fe200080108e5 */
[----:B------:R-:W-:Y:S01]  /*3b90*/  FFMA.FTZ R211, R211, UR4, -R229 ;  /* 0x00000004d3d37c23 */ /* 0x000fe200080108e5 */
[----:B------:R-:W-:Y:S01]  /*3ba0*/  FSEL R229, R115, -INF , !P6 ;  /* 0xff80000073e57808 */ /* 0x000fe20007000000 */
[----:B------:R-:W-:Y:S01]  /*3bb0*/  SHFL.IDX PT, R230, R190, R197, 0x1f ;  /* 0x00001fc5bee67589 */ /* 0x000fe200000e0000 */
[--C-:B-1----:R-:W-:Y:S01]  /*3bc0*/  FFMA.FTZ R235, R235, UR4, -R226.reuse ;  /* 0x00000004ebeb7c23 */ /* 0x102fe200080108e2 */
[----:B------:R-:W-:Y:S01]  /*3bd0*/  FFMA.FTZ R210, R210, UR4, -R226 ;  /* 0x00000004d2d27c23 */ /* 0x000fe200080108e2 */
[----:B------:R-:W-:Y:S01]  /*3be0*/  FMUL.FTZ R32, R94, R32 ;  /* 0x000000205e207220 */ /* 0x000fe20000410000 */
[----:B------:R1:W3:Y:S01]  /*3bf0*/  SHFL.IDX PT, R226, R14, R200, 0x1f ;  /* 0x00001fc80ee27589 */ /* 0x0002e200000e0000 */
[----:B------:R4:W-:Y:S08]  /*3c00*/  MUFU.EX2 R13, R235 ;  /* 0x000000eb000d7308 */ /* 0x0009f00000000800 */
[----:B------:R-:W-:Y:S01]  /*3c10*/  MUFU.EX2 R93, R93 ;  /* 0x0000005d005d7308 */ /* 0x000fe20000000800 */
[----:B----4-:R-:W4:Y:S07]  /*3c20*/  LDL R235, [R1+0x10] ;  /* 0x0000100001eb7983 */ /* 0x010f2e0000100800 */
[----:B-1----:R2:W-:Y:S08]  /*3c30*/  MUFU.EX2 R14, R223 ;  /* 0x000000df000e7308 */ /* 0x0025f00000000800 */
[----:B------:R-:W-:Y:S01]  /*3c40*/  MUFU.EX2 R208, R208 ;  /* 0x000000d000d07308 */ /* 0x000fe20000000800 */
[--C-:B--2---:R-:W-:Y:S01]  /*3c50*/  FFMA.FTZ R223, R225, UR4, -R222.reuse ;  /* 0x00000004e1df7c23 */ /* 0x104fe200080108de */
[----:B------:R-:W-:Y:S01]  /*3c60*/  FFMA.FTZ R222, R229, UR4, -R222 ;  /* 0x00000004e5de7c23 */ /* 0x000fe200080108de */
[----:B------:R-:W-:-:S02]  /*3c70*/  FSEL R225, R194, -INF , !P3 ;  /* 0xff800000c2e17808 */ /* 0x000fc40005800000 */
[----:B------:R-:W-:-:S03]  /*3c80*/  FSEL R229, R201, -INF , !P4 ;  /* 0xff800000c9e57808 */ /* 0x000fc60006000000 */
[--C-:B---3--:R-:W-:Y:S01]  /*3c90*/  FFMA.FTZ R225, R225, UR4, -R226.reuse ;  /* 0x00000004e1e17c23 */ /* 0x108fe200080108e2 */
[----:B------:R-:W-:Y:S01]  /*3ca0*/  FFMA.FTZ R78, -R78, R78, 1 ;  /* 0x3f8000004e4e7423 */ /* 0x000fe2000001014e */
[----:B------:R-:W-:Y:S01]  /*3cb0*/  FFMA.FTZ R226, R229, UR4, -R226 ;  /* 0x00000004e5e27c23 */ /* 0x000fe200080108e2 */
[----:B------:R-:W-:Y:S01]  /*3cc0*/  FFMA.FTZ R80, -R80, R80, 1 ;  /* 0x3f80000050507423 */ /* 0x000fe20000010150 */
[----:B------:R-:W-:Y:S01]  /*3cd0*/  SHFL.IDX PT, R229, R190, R198, 0x1f ;  /* 0x00001fc6bee57589 */ /* 0x000fe200000e0000 */
[----:B------:R-:W-:Y:S03]  /*3ce0*/  MUFU.EX2 R203, R203 ;  /* 0x000000cb00cb7308 */ /* 0x000fe60000000800 */
[----:B------:R-:W1:Y:S01]  /*3cf0*/  SHFL.IDX PT, R190, R190, R200, 0x1f ;  /* 0x00001fc8bebe7589 */ /* 0x000e6200000e0000 */
[----:B------:R-:W-:-:S04]  /*3d00*/  FADD.FTZ R28, R28, -R231 ;  /* 0x800000e71c1c7221 */ /* 0x000fc80000010000 */
[----:B------:R-:W2:Y:S01]  /*3d10*/  MUFU.EX2 R18, R221 ;  /* 0x000000dd00127308 */ /* 0x000ea20000000800 */
[----:B------:R-:W-:-:S07]  /*3d20*/  FADD.FTZ R30, R30, -R231 ;  /* 0x800000e71e1e7221 */ /* 0x000fce0000010000 */
        /* <DEDUP_REMOVED lines=12> */
[----:B------:R-:W-:Y:S01]  /*3df0*/  FFMA.FTZ R27, -R22, R22, 1 ;  /* 0x3f800000161b7423 */ /* 0x000fe20000010116 */
[----:B------:R-:W-:Y:S01]  /*3e00*/  FFMA.FTZ R22, -R23, R23, 1 ;  /* 0x3f80000017167423 */ /* 0x000fe20000010117 */
[----:B------:R-:W-:Y:S01]  /*3e10*/  FMUL.FTZ R23, R31, R30 ;  /* 0x0000001e1f177220 */ /* 0x000fe20000410000 */
[----:B------:R-:W-:-:S02]  /*3e20*/  FMUL.FTZ R28, R26, R29 ;  /* 0x0000001d1a1c7220 */ /* 0x000fc40000410000 */
[----:B------:R-:W-:Y:S01]  /*3e30*/  MUFU.EX2 R100, R100 ;  /* 0x0000006400647308 */ /* 0x000fe20000000800 */
[----:B------:R-:W-:Y:S01]  /*3e40*/  FMUL.FTZ R22, R22, R23 ;  /* 0x0000001716167220 */ /* 0x000fe20000410000 */
[----:B------:R-:W-:Y:S01]  /*3e50*/  FMUL.FTZ R23, R27, R28 ;  /* 0x0000001c1b177220 */ /* 0x000fe20000410000 */
[----:B--2---:R-:W-:Y:S01]  /*3e60*/  FMUL.FTZ R27, R18, R232 ;  /* 0x000000e8121b7220 */ /* 0x004fe20000410000 */
[----:B------:R-:W-:-:S04]  /*3e70*/  FFMA.FTZ R30, -R72, R72, 1 ;  /* 0x3f800000481e7423 */ /* 0x000fc80000010148 */
[----:B------:R-:W-:Y:S01]  /*3e80*/  FMUL.FTZ R30, R30, R27 ;  /* 0x0000001b1e1e7220 */ /* 0x000fe20000410000 */
[----:B------:R-:W-:Y:S01]  /*3e90*/  MUFU.EX2 R213, R213 ;  /* 0x000000d500d57308 */ /* 0x000fe20000000800 */
[----:B------:R-:W-:-:S07]  /*3ea0*/  FFMA.FTZ R29, -R73, R73, 1 ;  /* 0x3f800000491d7423 */ /* 0x000fce0000010149 */
[----:B------:R-:W1:Y:S01]  /*3eb0*/  MUFU.EX2 R27, R205 ;  /* 0x000000cd001b7308 */ /* 0x000e620000000800 */
[----:B------:R-:W-:Y:S01]  /*3ec0*/  FMUL.FTZ R29, R29, R32 ;  /* 0x000000201d1d7220 */ /* 0x000fe20000410000 */
[--C-:B------:R-:W-:Y:S01]  /*3ed0*/  FADD.FTZ R36, R36, -R229.reuse ;  /* 0x800000e524247221 */ /* 0x100fe20000010000 */
[----:B------:R-:W-:Y:S01]  /*3ee0*/  FFMA.FTZ R32, -R75, R75, 1 ;  /* 0x3f8000004b207423 */ /* 0x000fe2000001014b */
[----:B------:R-:W-:Y:S01]  /*3ef0*/  FMUL.FTZ R73, R209, R34 ;  /* 0x00000022d1497220 */ /* 0x000fe20000410000 */
[----:B------:R-:W-:Y:S01]  /*3f00*/  FADD.FTZ R38, R38, -R229 ;  /* 0x800000e526267221 */ /* 0x000fe20000010000 */
[----:B------:R-:W-:Y:S02]  /*3f10*/  FMUL.FTZ R72, R95, R36 ;  /* 0x000000245f487220 */ /* 0x000fe40000410000 */
[----:B------:R-:W-:Y:S01]  /*3f20*/  FMUL.FTZ R32, R32, R73 ;  /* 0x0000004920207220 */ /* 0x000fe20000410000 */
[----:B------:R-:W-:Y:S01]  /*3f30*/  FFMA.FTZ R36, -R79, R79, 1 ;  /* 0x3f8000004f247423 */ /* 0x000fe2000001014f */
[----:B------:R-:W-:Y:S01]  /*3f40*/  MUFU.EX2 R206, R206 ;  /* 0x000000ce00ce7308 */ /* 0x000fe20000000800 */
[----:B-1----:R-:W-:Y:S01]  /*3f50*/  FMUL.FTZ R73, R27, R38 ;  /* 0x000000261b497220 */ /* 0x002fe20000410000 */
[----:B------:R-:W-:-:S06]  /*3f60*/  FMUL.FTZ R38, R77, R72 ;  /* 0x000000484d267220 */ /* 0x000fcc0000410000 */
[----:B------:R-:W-:Y:S01]  /*3f70*/  MUFU.EX2 R99, R99 ;  /* 0x0000006300637308 */ /* 0x000fe20000000800 */
[----:B------:R-:W1:Y:S01]  /*3f80*/  SHFL.IDX PT, R72, R12, R118, 0x1f ;  /* 0x00001f760c487589 */ /* 0x000e6200000e0000 */
[----:B------:R-:W-:-:S03]  /*3f90*/  FMUL.FTZ R36, R36, R73 ;  /* 0x0000004924247220 */ /* 0x000fc60000410000 */
[----:B------:R-:W2:Y:S01]  /*3fa0*/  SHFL.IDX PT, R73, R12, R198, 0x1f ;  /* 0x00001fc60c497589 */ /* 0x000ea200000e0000 */
[--C-:B------:R-:W-:Y:S01]  /*3fb0*/  FADD.FTZ R33, R33, -R230.reuse ;  /* 0x800000e621217221 */ /* 0x100fe20000010000 */
[----:B------:R-:W-:Y:S01]  /*3fc0*/  FADD.FTZ R35, R35, -R230 ;  /* 0x800000e623237221 */ /* 0x000fe20000010000 */
[----:B------:R-:W-:Y:S01]  /*3fd0*/  FFMA.FTZ R34, -R74, R74, 1 ;  /* 0x3f8000004a227423 */ /* 0x000fe2000001014a */
[----:B------:R-:W-:Y:S01]  /*3fe0*/  MUFU.EX2 R217, R217 ;  /* 0x000000d900d97308 */ /* 0x000fe20000000800 */
[----:B------:R-:W-:Y:S01]  /*3ff0*/  FMUL.FTZ R33, R93, R33 ;  /* 0x000000215d217220 */ /* 0x000fe20000410000 */
[----:B------:R-:W-:-:S03]  /*4000*/  FMUL.FTZ R35, R208, R35 ;  /* 0x00000023d0237220 */ /* 0x000fc60000410000 */
[----:B------:R-:W-:Y:S01]  /*4010*/  FMUL.FTZ R34, R34, R33 ;  /* 0x0000002122227220 */ /* 0x000fe20000410000 */
[----:B------:R-:W-:Y:S01]  /*4020*/  FMUL.FTZ R33, R76, R35 ;  /* 0x000000234c217220 */ /* 0x000fe20000410000 */
[----:B------:R-:W-:Y:S01]  /*4030*/  SHFL.IDX PT, R28, R12, R193, 0x1f ;  /* 0x00001fc10c1c7589 */ /* 0x000fe200000e0000 */
[----:B------:R-:W-:Y:S03]  /*4040*/  MUFU.EX2 R101, R101 ;  /* 0x0000006500657308 */ /* 0x000fe60000000800 */
[----:B------:R-:W3:Y:S04]  /*4050*/  SHFL.IDX PT, R35, R12, R9, 0x1f ;  /* 0x00001f090c237589 */ /* 0x000ee800000e0000 */
[----:B------:R-:W-:Y:S01]  /*4060*/  SHFL.IDX PT, R77, R12, R117, 0x1f ;  /* 0x00001f750c4d7589 */ /* 0x000fe200000e0000 */
[----:B------:R-:W-:Y:S01]  /*4070*/  FFMA.FTZ R87, -R87, R87, 1 ;  /* 0x3f80000057577423 */ /* 0x000fe20000010157 */
[----:B------:R-:W-:Y:S01]  /*4080*/  FFMA.FTZ R187, -R187, R187, 1 ;  /* 0x3f800000bbbb7423 */ /* 0x000fe200000101bb */
[----:B------:R-:W-:Y:S01]  /*4090*/  FFMA.FTZ R186, -R186, R186, 1 ;  /* 0x3f800000baba7423 */ /* 0x000fe200000101ba */
[----:B------:R-:W-:Y:S01]  /*40a0*/  SHFL.IDX PT, R75, R12, R199, 0x1f ;  /* 0x00001fc70c4b7589 */ /* 0x000fe200000e0000 */
[----:B------:R-:W-:Y:S03]  /*40b0*/  MUFU.EX2 R102, R102 ;  /* 0x0000006600667308 */ /* 0x000fe60000000800 */
[----:B------:R-:W5:Y:S04]  /*40c0*/  SHFL.IDX PT, R76, R12, R197, 0x1f ;  /* 0x00001fc50c4c7589 */ /* 0x000f6800000e0000 */
[----:B------:R1:W-:Y:S01]  /*40d0*/  SHFL.IDX PT, R74, R12, R200, 0x1f ;  /* 0x00001fc80c4a7589 */ /* 0x0003e200000e0000 */
[----:B------:R-:W-:Y:S01]  /*40e0*/  FFMA.FTZ R184, -R184, R184, 1 ;  /* 0x3f800000b8b87423 */ /* 0x000fe200000101b8 */
[----:B------:R-:W-:Y:S01]  /*40f0*/  MUFU.EX2 R119, R119 ;  /* 0x0000007700777308 */ /* 0x000fe20000000800 */
[----:B-1----:R-:W-:Y:S01]  /*4100*/  FADD.FTZ R12, R45, -R72 ;  /* 0x800000482d0c7221 */ /* 0x002fe20000010000 */
[----:B--2---:R-:W-:-:S06]  /*4110*/  FADD.FTZ R45, R52, -R73 ;  /* 0x80000049342d7221 */ /* 0x004fcc0000010000 */
[----:B------:R-:W-:Y:S01]  /*4120*/  MUFU.EX2 R103, R103 ;  /* 0x0000006700677308 */ /* 0x000fe20000000800 */
[----:B------:R1:W2:Y:S01]  /*4130*/  LDS R52, [R11+0x380] ;  /* 0x000380000b347984 */ /* 0x0002a20000000800 */
[----:B------:R-:W-:Y:S01]  /*4140*/  FMUL.FTZ R37, R92, R37 ;  /* 0x000000255c257220 */ /* 0x000fe20000410000 */
[----:B------:R-:W-:Y:S01]  /*4150*/  FMUL.FTZ R79, R207, R39 ;  /* 0x00000027cf4f7220 */ /* 0x000fe20000410000 */
[--C-:B---3--:R-:W-:Y:S02]  /*4160*/  FADD.FTZ R40, R40, -R35.reuse ;  /* 0x8000002328287221 */ /* 0x108fe40000010000 */
[----:B------:R-:W-:Y:S01]  /*4170*/  FMUL.FTZ R39, R78, R37 ;  /* 0x000000254e277220 */ /* 0x000fe20000410000 */
[----:B------:R-:W-:Y:S01]  /*4180*/  FMUL.FTZ R37, R80, R79 ;  /* 0x0000004f50257220 */ /* 0x000fe20000410000 */
[----:B------:R-:W-:Y:S02]  /*4190*/  FADD.FTZ R79, R42, -R35 ;  /* 0x800000232a4f7221 */ /* 0x000fe40000010000 */
[----:B------:R-:W3:Y:S01]  /*41a0*/  MUFU.EX2 R35, R202 ;  /* 0x000000ca00237308 */ /* 0x000ee20000000800 */
[--C-:B------:R-:W-:Y:S01]  /*41b0*/  FADD.FTZ R41, R41, -R28.reuse ;  /* 0x8000001c29297221 */ /* 0x100fe20000010000 */
[----:B------:R-:W-:Y:S01]  /*41c0*/  FADD.FTZ R28, R43, -R28 ;  /* 0x8000001c2b1c7221 */ /* 0x000fe20000010000 */
[----:B-----5:R-:W-:Y:S01]  /*41d0*/  FADD.FTZ R42, R49, -R76 ;  /* 0x8000004c312a7221 */ /* 0x020fe20000010000 */
[--C-:B------:R-:W-:Y:S01]  /*41e0*/  FADD.FTZ R43, R48, -R75.reuse ;  /* 0x8000004b302b7221 */ /* 0x100fe20000010000 */
[----:B------:R-:W-:Y:S01]  /*41f0*/  FADD.FTZ R72, R47, -R72 ;  /* 0x800000482f487221 */ /* 0x000fe20000010000 */
[----:B------:R-:W-:Y:S01]  /*4200*/  FMUL.FTZ R49, R203, R28 ;  /* 0x0000001ccb317220 */ /* 0x000fe20000410000 */
[----:B------:R-:W-:Y:S01]  /*4210*/  FADD.FTZ R75, R50, -R75 ;  /* 0x8000004b324b7221 */ /* 0x000fe20000010000 */
[----:B------:R-:W-:-:S02]  /*4220*/  FADD.FTZ R76, R51, -R76 ;  /* 0x8000004c334c7221 */ /* 0x000fc40000010000 */
[----:B-1----:R-:W-:Y:S01]  /*4230*/  FMUL.FTZ R11, R84, R49 ;  /* 0x00000031540b7220 */ /* 0x002fe20000410000 */
[----:B------:R-:W-:Y:S01]  /*4240*/  FMUL.FTZ R49, R97, R12 ;  /* 0x0000000c61317220 */ /* 0x000fe20000410000 */
[----:B------:R-:W-:Y:S01]  /*4250*/  FFMA.FTZ R51, -R88, R88, 1 ;  /* 0x3f80000058337423 */ /* 0x000fe20000010158 */
[----:B------:R-:W-:Y:S01]  /*4260*/  FMUL.FTZ R12, R218, R75 ;  /* 0x0000004bda0c7220 */ /* 0x000fe20000410000 */
[----:B---3--:R-:W-:-:S04]  /*4270*/  FMUL.FTZ R72, R35, R72 ;  /* 0x0000004823487220 */ /* 0x008fc80000410000 */
[----:B------:R-:W-:Y:S01]  /*4280*/  FMUL.FTZ R51, R51, R72 ;  /* 0x0000004833337220 */ /* 0x000fe20000410000 */
[--C-:B------:R-:W-:Y:S01]  /*4290*/  FADD.FTZ R44, R44, -R77.reuse ;  /* 0x8000004d2c2c7221 */ /* 0x100fe20000010000 */
[----:B--2---:R-:W1:Y:S04]  /*42a0*/  SHFL.IDX PT, R75, R52, R9, 0x1f ;  /* 0x00001f09344b7589 */ /* 0x004e6800000e0000 */
[----:B------:R-:W2:Y:S01]  /*42b0*/  SHFL.IDX PT, R72, R52, R193, 0x1f ;  /* 0x00001fc134487589 */ /* 0x000ea200000e0000 */
[----:B------:R-:W-:Y:S01]  /*42c0*/  FADD.FTZ R77, R46, -R77 ;  /* 0x8000004d2e4d7221 */ /* 0x000fe20000010000 */
[----:B------:R-:W-:Y:S01]  /*42d0*/  FFMA.FTZ R46, -R81, R81, 1 ;  /* 0x3f800000512e7423 */ /* 0x000fe20000010151 */
[----:B------:R-:W-:Y:S01]  /*42e0*/  FMUL.FTZ R47, R17, R40 ;  /* 0x00000028112f7220 */ /* 0x000fe20000410000 */
[----:B------:R-:W3:Y:S04]  /*42f0*/  SHFL.IDX PT, R118, R52, R118, 0x1f ;  /* 0x00001f7634767589 */ /* 0x000ee800000e0000 */
[----:B------:R-:W5:Y:S01]  /*4300*/  SHFL.IDX PT, R199, R52, R199, 0x1f ;  /* 0x00001fc734c77589 */ /* 0x000f6200000e0000 */
[----:B------:R-:W-:Y:S01]  /*4310*/  FMUL.FTZ R46, R46, R47 ;  /* 0x0000002f2e2e7220 */ /* 0x000fe20000410000 */
[----:B------:R-:W-:Y:S01]  /*4320*/  FFMA.FTZ R47, -R85, R85, 1 ;  /* 0x3f800000552f7423 */ /* 0x000fe20000010155 */
[----:B------:R-:W-:Y:S01]  /*4330*/  FMUL.FTZ R44, R15, R44 ;  /* 0x0000002c0f2c7220 */ /* 0x000fe20000410000 */
[----:B------:R-:W5:Y:S01]  /*4340*/  SHFL.IDX PT, R200, R52, R200, 0x1f ;  /* 0x00001fc834c87589 */ /* 0x000f6200000e0000 */
[--C-:B------:R-:W-:Y:S01]  /*4350*/  FADD.FTZ R53, R53, -R74.reuse ;  /* 0x8000004a35357221 */ /* 0x100fe20000010000 */
[----:B------:R-:W-:Y:S01]  /*4360*/  FADD.FTZ R55, R55, -R74 ;  /* 0x8000004a37377221 */ /* 0x000fe20000010000 */
[----:B------:R-:W-:Y:S01]  /*4370*/  FMUL.FTZ R28, R204, R77 ;  /* 0x0000004dcc1c7220 */ /* 0x000fe20000410000 */
[----:B------:R-:W-:Y:S01]  /*4380*/  FADD.FTZ R54, R54, -R73 ;  /* 0x8000004936367221 */ /* 0x000fe20000010000 */
[----:B------:R-:W4:Y:S01]  /*4390*/  SHFL.IDX PT, R74, R52, R197, 0x1f ;  /* 0x00001fc5344a7589 */ /* 0x000f2200000e0000 */
[----:B------:R-:W-:Y:S01]  /*43a0*/  FMUL.FTZ R47, R47, R44 ;  /* 0x0000002c2f2f7220 */ /* 0x000fe20000410000 */
[----:B------:R-:W-:Y:S01]  /*43b0*/  FMUL.FTZ R44, R87, R28 ;  /* 0x0000001c572c7220 */ /* 0x000fe20000410000 */
[----:B------:R-:W-:Y:S01]  /*43c0*/  FFMA.FTZ R48, -R86, R86, 1 ;  /* 0x3f80000056307423 */ /* 0x000fe20000010156 */
[----:B------:R-:W-:Y:S01]  /*43d0*/  FFMA.FTZ R50, -R89, R89, 1 ;  /* 0x3f80000059327423 */ /* 0x000fe20000010159 */
[----:B------:R-:W-:Y:S01]  /*43e0*/  FMUL.FTZ R43, R98, R43 ;  /* 0x0000002b622b7220 */ /* 0x000fe20000410000 */
[----:B------:R-:W4:Y:S01]  /*43f0*/  SHFL.IDX PT, R117, R52, R117, 0x1f ;  /* 0x00001f7534757589 */ /* 0x000f2200000e0000 */
[----:B------:R-:W-:Y:S01]  /*4400*/  FMUL.FTZ R28, R100, R45 ;  /* 0x0000002d641c7220 */ /* 0x000fe20000410000 */
[----:B------:R-:W-:Y:S01]  /*4410*/  FMUL.FTZ R54, R213, R54 ;  /* 0x00000036d5367220 */ /* 0x000fe20000410000 */
[----:B------:R-:W5:Y:S01]  /*4420*/  MUFU.EX2 R212, R212 ;  /* 0x000000d400d47308 */ /* 0x000f620000000800 */
[----:B------:R2:W4:Y:S01]  /*4430*/  SHFL.IDX PT, R77, R52, R198, 0x1f ;  /* 0x00001fc6344d7589 */ /* 0x00052200000e0000 */
[----:B------:R-:W-:Y:S01]  /*4440*/  FMUL.FTZ R45, R14, R53 ;  /* 0x000000350e2d7220 */ /* 0x000fe20000410000 */
[--C-:B-1----:R-:W-:Y:S01]  /*4450*/  FADD.FTZ R56, R56, -R75.reuse ;  /* 0x8000004b38387221 */ /* 0x102fe20000010000 */
[----:B------:R-:W-:Y:S01]  /*4460*/  FMUL.FTZ R40, R206, R79 ;  /* 0x0000004fce287220 */ /* 0x000fe20000410000 */
[----:B------:R-:W-:Y:S01]  /*4470*/  FMUL.FTZ R48, R48, R49 ;  /* 0x0000003130307220 */ /* 0x000fe20000410000 */
[----:B------:R-:W-:Y:S01]  /*4480*/  FMUL.FTZ R50, R50, R43 ;  /* 0x0000002b32327220 */ /* 0x000fe20000410000 */
[----:B------:R-:W-:Y:S01]  /*4490*/  FFMA.FTZ R49, -R91, R91, 1 ;  /* 0x3f8000005b317423 */ /* 0x000fe2000001015b */
[----:B------:R-:W1:Y:S01]  /*44a0*/  MUFU.EX2 R214, R214 ;  /* 0x000000d600d67308 */ /* 0x000e620000000800 */
[----:B------:R-:W-:Y:S01]  /*44b0*/  FFMA.FTZ R73, -R90, R90, 1 ;  /* 0x3f8000005a497423 */ /* 0x000fe2000001015a */
[----:B------:R-:W-:Y:S01]  /*44c0*/  FMUL.FTZ R42, R99, R42 ;  /* 0x0000002a632a7220 */ /* 0x000fe20000410000 */
[----:B--2---:R-:W-:Y:S01]  /*44d0*/  FMUL.FTZ R52, R187, R54 ;  /* 0x00000036bb347220 */ /* 0x004fe20000410000 */
[----:B------:R-:W-:Y:S01]  /*44e0*/  FMUL.FTZ R43, R217, R76 ;  /* 0x0000004cd92b7220 */ /* 0x000fe20000410000 */
[----:B------:R-:W-:Y:S01]  /*44f0*/  FMUL.FTZ R54, R186, R45 ;  /* 0x0000002dba367220 */ /* 0x000fe20000410000 */
[----:B------:R-:W-:Y:S01]  /*4500*/  FADD.FTZ R79, R58, -R75 ;  /* 0x8000004b3a4f7221 */ /* 0x000fe20000010000 */
[--C-:B------:R-:W-:Y:S01]  /*4510*/  FADD.FTZ R81, R57, -R72.reuse ;  /* 0x8000004839517221 */ /* 0x100fe20000010000 */
[----:B------:R-:W2:Y:S01]  /*4520*/  MUFU.EX2 R225, R225 ;  /* 0x000000e100e17308 */ /* 0x000ea20000000800 */
[----:B------:R-:W-:Y:S01]  /*4530*/  FADD.FTZ R58, R59, -R72 ;  /* 0x800000483b3a7221 */ /* 0x000fe20000010000 */
[----:B------:R-:W-:Y:S01]  /*4540*/  FMUL.FTZ R45, R101, R56 ;  /* 0x00000038652d7220 */ /* 0x000fe20000410000 */
[----:B------:R-:W-:Y:S01]  /*4550*/  FFMA.FTZ R72, -R189, R189, 1 ;  /* 0x3f800000bd487423 */ /* 0x000fe200000101bd */
[----:B------:R-:W-:Y:S01]  /*4560*/  FMUL.FTZ R49, R49, R12 ;  /* 0x0000000c31317220 */ /* 0x000fe20000410000 */
[----:B------:R-:W-:-:S03]  /*4570*/  FMUL.FTZ R73, R73, R42 ;  /* 0x0000002a49497220 */ /* 0x000fc60000410000 */
[----:B------:R-:W2:Y:S01]  /*4580*/  MUFU.EX2 R220, R220 ;  /* 0x000000dc00dc7308 */ /* 0x000ea20000000800 */
[----:B------:R-:W-:Y:S01]  /*4590*/  FMUL.FTZ R42, R184, R43 ;  /* 0x0000002bb82a7220 */ /* 0x000fe20000410000 */
[----:B------:R-:W-:Y:S01]  /*45a0*/  FMUL.FTZ R72, R72, R45 ;  /* 0x0000002d48487220 */ /* 0x000fe20000410000 */
[----:B---3--:R-:W-:Y:S01]  /*45b0*/  FADD.FTZ R78, R61, -R118 ;  /* 0x800000763d4e7221 */ /* 0x008fe20000010000 */
[----:B------:R-:W-:Y:S01]  /*45c0*/  FFMA.FTZ R185, -R185, R185, 1 ;  /* 0x3f800000b9b97423 */ /* 0x000fe200000101b9 */
[----:B-----5:R-:W-:-:S03]  /*45d0*/  FADD.FTZ R61, R66, -R199 ;  /* 0x800000c7423d7221 */ /* 0x020fc60000010000 */
[----:B------:R-:W3:Y:S01]  /*45e0*/  MUFU.EX2 R12, R211 ;  /* 0x000000d3000c7308 */ /* 0x000ee20000000800 */
[----:B------:R-:W-:Y:S01]  /*45f0*/  FMUL.FTZ R53, R185, R28 ;  /* 0x0000001cb9357220 */ /* 0x000fe20000410000 */
[----:B------:R-:W-:-:S06]  /*4600*/  FFMA.FTZ R114, -R114, R114, 1 ;  /* 0x3f80000072727423 */ /* 0x000fcc0000010172 */
[----:B------:R-:W5:Y:S01]  /*4610*/  MUFU.EX2 R43, R216 ;  /* 0x000000d8002b7308 */ /* 0x000f620000000800 */
[----:B------:R-:W-:-:S07]  /*4620*/  FMUL.FTZ R61, R212, R61 ;  /* 0x0000003dd43d7220 */ /* 0x000fce0000410000 */
[----:B------:R-:W5:Y:S01]  /*4630*/  MUFU.EX2 R215, R215 ;  /* 0x000000d700d77308 */ /* 0x000f620000000800 */
[----:B------:R-:W-:-:S07]  /*4640*/  FFMA.FTZ R83, -R83, R83, 1 ;  /* 0x3f80000053537423 */ /* 0x000fce0000010153 */
[----:B------:R-:W5:Y:S01]  /*4650*/  MUFU.EX2 R210, R210 ;  /* 0x000000d200d27308 */ /* 0x000f620000000800 */
[----:B------:R-:W-:-:S07]  /*4660*/  FADD.FTZ R28, R69, -R200 ;  /* 0x800000c8451c7221 */ /* 0x000fce0000010000 */
[----:B------:R-:W5:Y:S01]  /*4670*/  MUFU.EX2 R223, R223 ;  /* 0x000000df00df7308 */ /* 0x000f620000000800 */
[----:B------:R-:W-:-:S07]  /*4680*/  FADD.FTZ R59, R64, -R199 ;  /* 0x800000c7403b7221 */ /* 0x000fce0000010000 */
[----:B------:R-:W-:Y:S08]  /*4690*/  MUFU.EX2 R228, R228 ;  /* 0x000000e400e47308 */ /* 0x000ff00000000800 */
[----:B------:R-:W5:Y:S08]  /*46a0*/  MUFU.EX2 R45, R222 ;  /* 0x000000de002d7308 */ /* 0x000f700000000800 */
[----:B------:R-:W5:Y:S08]  /*46b0*/  MUFU.EX2 R227, R227 ;  /* 0x000000e300e37308 */ /* 0x000f700000000800 */
[----:B------:R-:W5:Y:S01]  /*46c0*/  MUFU.EX2 R226, R226 ;  /* 0x000000e200e27308 */ /* 0x000f620000000800 */
[----:B------:R-:W-:Y:S01]  /*46d0*/  FADD.FTZ R25, R25, -R234 ;  /* 0x800000ea19197221 */ /* 0x000fe20000010000 */
[--C-:B----4-:R-:W-:Y:S01]  /*46e0*/  FADD.FTZ R64, R65, -R74.reuse ;  /* 0x8000004a41407221 */ /* 0x110fe20000010000 */
[----:B------:R-:W-:Y:S01]  /*46f0*/  FADD.FTZ R66, R67, -R74 ;  /* 0x8000004a43427221 */ /* 0x000fe20000010000 */
[----:B------:R-:W-:Y:S01]  /*4700*/  FFMA.FTZ R74, -R106, R106, 1 ;  /* 0x3f8000006a4a7423 */ /* 0x000fe2000001016a */
[----:B-1----:R-:W-:Y:S01]  /*4710*/  FMUL.FTZ R79, R214, R79 ;  /* 0x0000004fd64f7220 */ /* 0x002fe20000410000 */
[----:B------:R-:W-:Y:S01]  /*4720*/  FMUL.FTZ R114, R114, R61 ;  /* 0x0000003d72727220 */ /* 0x000fe20000410000 */
[----:B------:R-:W-:Y:S01]  /*4730*/  FMUL.FTZ R40, R83, R40 ;  /* 0x0000002853287220 */ /* 0x000fe20000410000 */
[----:B------:R-:W-:Y:S01]  /*4740*/  FFMA.FTZ R194, -R194, R194, 1 ;  /* 0x3f800000c2c27423 */ /* 0x000fe200000101c2 */
[----:B--2---:R-:W-:Y:S01]  /*4750*/  FMUL.FTZ R61, R225, R28 ;  /* 0x0000001ce13d7220 */ /* 0x004fe20000410000 */
[----:B------:R-:W-:Y:S01]  /*4760*/  FFMA.FTZ R75, -R105, R105, 1 ;  /* 0x3f800000694b7423 */ /* 0x000fe20000010169 */
[----:B------:R-:W-:Y:S01]  /*4770*/  FMUL.FTZ R56, R102, R81 ;  /* 0x0000005166387220 */ /* 0x000fe20000410000 */
[----:B------:R-:W-:Y:S01]  /*4780*/  FMUL.FTZ R224, R119, R25 ;  /* 0x0000001977e07220 */ /* 0x000fe20000410000 */
[--C-:B------:R-:W-:Y:S01]  /*4790*/  FADD.FTZ R60, R60, -R117.reuse ;  /* 0x800000753c3c7221 */ /* 0x100fe20000010000 */
[----:B------:R-:W-:Y:S01]  /*47a0*/  FADD.FTZ R62, R62, -R117 ;  /* 0x800000753e3e7221 */ /* 0x000fe20000010000 */
[----:B------:R-:W-:Y:S01]  /*47b0*/  FADD.FTZ R83, R63, -R118 ;  /* 0x800000763f537221 */ /* 0x000fe20000010000 */
[----:B------:R-:W-:Y:S01]  /*47c0*/  FFMA.FTZ R112, -R112, R112, 1 ;  /* 0x3f80000070707423 */ /* 0x000fe20000010170 */
[----:B------:R-:W-:Y:S01]  /*47d0*/  FMUL.FTZ R59, R220, R59 ;  /* 0x0000003bdc3b7220 */ /* 0x000fe20000410000 */
[--C-:B------:R-:W-:Y:S01]  /*47e0*/  FADD.FTZ R57, R68, -R77.reuse ;  /* 0x8000004d44397221 */ /* 0x100fe20000010000 */
[----:B------:R-:W-:Y:S01]  /*47f0*/  FADD.FTZ R70, R70, -R77 ;  /* 0x8000004d46467221 */ /* 0x000fe20000010000 */
[----:B------:R-:W-:Y:S01]  /*4800*/  FADD.FTZ R71, R71, -R200 ;  /* 0x800000c847477221 */ /* 0x000fe20000010000 */
[----:B------:R-:W-:Y:S01]  /*4810*/  FMUL.FTZ R74, R74, R79 ;  /* 0x0000004f4a4a7220 */ /* 0x000fe20000410000 */
[----:B------:R-:W-:Y:S01]  /*4820*/  FFMA.FTZ R82, -R82, R82, 1 ;  /* 0x3f80000052527423 */ /* 0x000fe20000010152 */
[----:B------:R-:W-:Y:S01]  /*4830*/  FMUL.FTZ R41, R96, R41 ;  /* 0x0000002960297220 */ /* 0x000fe20000410000 */
[----:B------:R-:W-:Y:S01]  /*4840*/  FMUL.FTZ R79, R194, R61 ;  /* 0x0000003dc24f7220 */ /* 0x000fe20000410000 */
[----:B------:R-:W-:Y:S01]  /*4850*/  FFMA.FTZ R188, -R188, R188, 1 ;  /* 0x3f800000bcbc7423 */ /* 0x000fe200000101bc */
[----:B---3--:R-:W-:Y:S01]  /*4860*/  FMUL.FTZ R55, R12, R55 ;  /* 0x000000370c377220 */ /* 0x008fe20000410000 */
[----:B------:R-:W-:Y:S01]  /*4870*/  FMUL.FTZ R75, R75, R56 ;  /* 0x000000384b4b7220 */ /* 0x000fe20000410000 */
[----:B------:R-:W-:Y:S01]  /*4880*/  F2FP.F16.F32.PACK_AB R61, R11, R40 ;  /* 0x000000280b3d723e */ /* 0x000fe200000000ff */
[----:B------:R-:W-:Y:S01]  /*4890*/  FMUL.FTZ R25, R219, R224 ;  /* 0x000000e0db197220 */ /* 0x000fe20000410000 */
[----:B------:R-:W-:Y:S01]  /*48a0*/  FFMA.FTZ R77, -R107, R107, 1 ;  /* 0x3f8000006b4d7423 */ /* 0x000fe2000001016b */
[----:B-----5:R-:W-:Y:S01]  /*48b0*/  FMUL.FTZ R58, R43, R58 ;  /* 0x0000003a2b3a7220 */ /* 0x020fe20000410000 */
        /* <DEDUP_REMOVED lines=8> */
[----:B------:R-:W-:Y:S01]  /*4940*/  FMUL.FTZ R112, R112, R59 ;  /* 0x0000003b70707220 */ /* 0x000fe20000410000 */
[----:B------:R-:W-:-:S02]  /*4950*/  IMAD R11, R0, 0x3000, R235 ;  /* 0x00003000000b7824 */ /* 0x000fc400078e02eb */
[----:B------:R-:W-:Y:S01]  /*4960*/  FFMA.FTZ R191, -R191, R191, 1 ;  /* 0x3f800000bfbf7423 */ /* 0x000fe200000101bf */
        /* <DEDUP_REMOVED lines=25> */
[----:B------:R-:W-:Y:S02]  /*4b00*/  LEA R11, R11, R16, 0x1 ;  /* 0x000000100b0b7211 */ /* 0x000fe400078e08ff */
        /* <DEDUP_REMOVED lines=12> */
[----:B------:R-:W-:Y:S02]  /*4bd0*/  R2UR UR6, R236 ;  /* 0x00000000ec0672ca */ /* 0x000fe400000e0000 */
[----:B------:R-:W-:Y:S02]  /*4be0*/  F2FP.F16.F32.PACK_AB R52, R75, R72 ;  /* 0x000000484b34723e */ /* 0x000fe400000000ff */
[----:B------:R-:W-:-:S02]  /*4bf0*/  F2FP.F16.F32.PACK_AB R53, R77, R74 ;  /* 0x0000004a4d35723e */ /* 0x000fc400000000ff */
[----:B------:R-:W-:Y:S02]  /*4c00*/  F2FP.F16.F32.PACK_AB R54, R109, R76 ;  /* 0x0000004c6d36723e */ /* 0x000fe400000000ff */
[----:B------:R-:W-:Y:S01]  /*4c10*/  F2FP.F16.F32.PACK_AB R55, R111, R110 ;  /* 0x0000006e6f37723e */ /* 0x000fe200000000ff */
[----:B------:R-:W-:Y:S01]  /*4c20*/  STSM.16.MT88.4 [R11+0x1b000], R64 ;  /* 0x01b000400b007844 */ /* 0x000fe20000004200 */
[----:B------:R-:W-:Y:S02]  /*4c30*/  F2FP.F16.F32.PACK_AB R48, R191, R112 ;  /* 0x00000070bf30723e */ /* 0x000fe400000000ff */
[----:B------:R-:W-:Y:S02]  /*4c40*/  F2FP.F16.F32.PACK_AB R49, R115, R114 ;  /* 0x000000727331723e */ /* 0x000fe400000000ff */
[----:B------:R-:W-:Y:S02]  /*4c50*/  F2FP.F16.F32.PACK_AB R50, R79, R192 ;  /* 0x000000c04f32723e */ /* 0x000fe400000000ff */
[----:B------:R-:W-:Y:S01]  /*4c60*/  F2FP.F16.F32.PACK_AB R51, R201, R196 ;  /* 0x000000c4c933723e */ /* 0x000fe200000000ff */
[----:B------:R-:W-:Y:S01]  /*4c70*/  STSM.16.MT88.4 [R11+0x1b800], R60 ;  /* 0x01b8003c0b007844 */ /* 0x000fe20000004200 */
[----:B------:R-:W-:-:S02]  /*4c80*/  F2FP.F16.F32.PACK_AB R28, R119, R113 ;  /* 0x00000071771c723e */ /* 0x000fc400000000ff */
[----:B------:R-:W-:Y:S01]  /*4c90*/  F2FP.F16.F32.PACK_AB R30, R26, R24 ;  /* 0x000000181a1e723e */ /* 0x000fe200000000ff */
[----:B------:R-:W-:Y:S01]  /*4ca0*/  STSM.16.MT88.4 [R11+0x1c000], R56 ;  /* 0x01c000380b007844 */ /* 0x000fe20000004200 */
[----:B------:R-:W-:Y:S02]  /*4cb0*/  F2FP.F16.F32.PACK_AB R29, R19, R104 ;  /* 0x00000068131d723e */ /* 0x000fe400000000ff */
        /* <DEDUP_REMOVED lines=225> */
.L_x_3525:
        /* <DEDUP_REMOVED lines=56> */
.L_x_3526:
[----:B------:R-:W-:Y:S01]  /*5e50*/  UIADD3 UR45, UR45, 0x1, URZ ;  /* 0x000000012d2d7890 */ /* 0x000fe2000fffe03f */
[----:B------:R-:W-:Y:S02]  /*5e60*/  VIADD R0, R0, 0x1 ;  /* 0x0000000100007836 */ /* 0x000fe40000000000 */
[----:B------:R-:W-:-:S03]  /*5e70*/  VIADD R6, R6, 0x26820 ;  /* 0x0002682006067836 */ /* 0x000fc60000000000 */
        /* <DEDUP_REMOVED lines=8> */
.L_x_3516:
[----:B------:R-:W-:-:S06]  /*5f00*/  UISETP.GE.AND UP0, UPT, UR45, UR44, UPT ;  /* 0x0000002c2d00728c */ /* 0x000fcc000bf06270 */
[----:B------:R-:W-:-:S13]  /*5f10*/  PLOP3.LUT P0, PT, PT, PT, UP0, 0x80, 0x0 ;  /* 0x000000000000781c */ /* 0x000fda0003f0f008 */
[----:B------:R-:W-:Y:S05]  /*5f20*/  @P0 BRA `(.L_x_3528) ;  /* 0x0000004000580947 */ /* 0x000fea0003800000 */
[----:B------:R-:W3:Y:S04]  /*5f30*/  LDL.LU R14, [R1+0x14] ;  /* 0x00001400010e7983 */ /* 0x000ee80000300800 */
[----:B------:R-:W4:Y:S01]  /*5f40*/  LDL.LU R12, [R1+0x8] ;  /* 0x00000800010c7983 */ /* 0x000f220000300800 */
[----:B------:R-:W-:Y:S01]  /*5f50*/  UIMAD UR4, UR41, -0x80, UR42 ;  /* 0xffffff80290478a4 */ /* 0x000fe2000f8e022a */
[----:B------:R-:W-:Y:S01]  /*5f60*/  MOV R185, 0x40000040 ;  /* 0x4000004000b97802 */ /* 0x000fe20000000f00 */
[----:B------:R-:W-:Y:S01]  /*5f70*/  IMAD.MOV.U32 R187, RZ, RZ, 0x40000040 ;  /* 0x40000040ffbb7424 */ /* 0x000fe200078e00ff */
[----:B--2---:R-:W2:Y:S01]  /*5f80*/  S2R R6, SR_TID.X ;  /* 0x0000000000067919 */ /* 0x004ea20000002100 */
[----:B------:R-:W-:Y:S01]  /*5f90*/  IMAD.MOV.U32 R189, RZ, RZ, 0x40000040 ;  /* 0x40000040ffbd7424 */ /* 0x000fe200078e00ff */
[----:B------:R-:W-:Y:S01]  /*5fa0*/  MOV R193, 0x40000040 ;  /* 0x4000004000c17802 */ /* 0x000fe20000000f00 */
[----:B------:R-:W-:Y:S01]  /*5fb0*/  IMAD.MOV.U32 R191, RZ, RZ, 0x40000040 ;  /* 0x40000040ffbf7424 */ /* 0x000fe200078e00ff */
[----:B--2---:R-:W-:-:S04]  /*5fc0*/  IADD3 R6, R6, -0x80, RZ ;  /* 0xffffff8006067810 */ /* 0x004fc80007ffe0ff */
[----:B------:R-:W-:-:S04]  /*5fd0*/  SHF.R.S32.HI R7, RZ, 0x1f, R6 ;  /* 0x0000001fff077819 */ /* 0x000fc80000011406 */
[CC--:B------:R-:W-:Y:S02]  /*5fe0*/  LEA.HI R9, R7.reuse, R6.reuse, RZ, 0x5 ;  /* 0x0000000607097211 */ /* 0x0c0fe400078f28ff */
[-C--:B------:R-:W-:Y:S02]  /*5ff0*/  LEA.HI R8, R7, R6.reuse, RZ, 0x7 ;  /* 0x0000000607087211 */ /* 0x080fe400078f38ff */
[----:B------:R-:W-:Y:S02]  /*6000*/  LOP3.LUT R9, R9, 0xffffffe0, RZ, 0xc0, !PT ;  /* 0xffffffe009097812 */ /* 0x000fe400078ec0ff */
[----:B------:R-:W-:Y:S02]  /*6010*/  LEA.HI R11, R7, R6, RZ, 0x2 ;  /* 0x00000006070b7211 */ /* 0x000fe400078f10ff */
[----:B------:R-:W-:Y:S01]  /*6020*/  LOP3.LUT R7, R8, 0xffffff80, RZ, 0xc0, !PT ;  /* 0xffffff8008077812 */ /* 0x000fe200078ec0ff */
[----:B------:R-:W-:Y:S01]  /*6030*/  IMAD.IADD R10, R6, 0x1, -R9 ;  /* 0x00000001060a7824 */ /* 0x000fe200078e0a09 */
[----:B-1----:R-:W-:-:S02]  /*6040*/  LOP3.LUT R13, R11, 0xfffffffc, RZ, 0xc0, !PT ;  /* 0xfffffffc0b0d7812 */ /* 0x002fc400078ec0ff */
[----:B------:R-:W-:Y:S01]  /*6050*/  SHF.R.S32.HI R8, RZ, 0x7, R8 ;  /* 0x00000007ff087819 */ /* 0x000fe20000011408 */
[C---:B------:R-:W-:Y:S01]  /*6060*/  IMAD.IADD R9, R6.reuse, 0x1, -R7 ;  /* 0x0000000106097824 */ /* 0x040fe200078e0a07 */
[----:B------:R-:W-:Y:S01]  /*6070*/  SHF.R.S32.HI R11, RZ, 0x1f, R10 ;  /* 0x0000001fff0b7819 */ /* 0x000fe2000001140a */
[----:B------:R-:W-:-:S03]  /*6080*/  IMAD.IADD R7, R6, 0x1, -R13 ;  /* 0x0000000106077824 */ /* 0x000fc600078e0a0d */
[CC--:B------:R-:W-:Y:S02]  /*6090*/  LEA.HI R6, R11.reuse, R10.reuse, RZ, 0x3 ;  /* 0x0000000a0b067211 */ /* 0x0c0fe400078f18ff */
[----:B------:R-:W-:Y:S02]  /*60a0*/  LEA.HI R10, R11, R10, RZ, 0x2 ;  /* 0x0000000a0b0a7211 */ /* 0x000fe400078f10ff */
[----:B------:R-:W-:Y:S02]  /*60b0*/  SHF.R.S32.HI R6, RZ, 0x3, R6 ;  /* 0x00000003ff067819 */ /* 0x000fe40000011406 */
[----:B---3--:R-:W-:Y:S02]  /*60c0*/  LEA.HI R9, R14, R9, RZ, 0x5 ;  /* 0x000000090e097211 */ /* 0x008fe400078f28ff */
[----:B------:R-:W-:Y:S02]  /*60d0*/  MOV R14, UR4 ;  /* 0x00000004000e7c02 */ /* 0x000fe40008000f00 */
[----:B------:R-:W-:-:S02]  /*60e0*/  SHF.R.S32.HI R13, RZ, 0x5, R9 ;  /* 0x00000005ff0d7819 */ /* 0x000fc40000011409 */
[----:B------:R-:W-:Y:S02]  /*60f0*/  SHF.R.S32.HI R9, RZ, 0x2, R10 ;  /* 0x00000002ff097819 */ /* 0x000fe4000001140a */
[----:B----4-:R-:W-:Y:S01]  /*6100*/  SHF.R.S32.HI R11, RZ, 0x2, R12 ;  /* 0x00000002ff0b7819 */ /* 0x010fe2000001140c */
[----:B------:R-:W-:Y:S01]  /*6110*/  IMAD R17, R13, -0x10, R14 ;  /* 0xfffffff00d117824 */ /* 0x000fe200078e020e */
[----:B------:R-:W-:Y:S01]  /*6120*/  LEA.HI R14, R8, R8, RZ, 0x1 ;  /* 0x00000008080e7211 */ /* 0x000fe200078f08ff */
[C---:B------:R-:W-:Y:S01]  /*6130*/  VIADD R13, R9.reuse, 0x8 ;  /* 0x00000008090d7836 */ /* 0x040fe20000000000 */
[----:B------:R-:W-:Y:S01]  /*6140*/  SHF.R.S32.HI R12, RZ, 0x1f, R12 ;  /* 0x0000001fff0c7819 */ /* 0x000fe2000001140c */
[----:B------:R-:W-:Y:S01]  /*6150*/  VIADD R19, R9, 0x10 ;  /* 0x0000001009137836 */ /* 0x000fe20000000000 */
[----:B------:R-:W-:Y:S02]  /*6160*/  LOP3.LUT R15, R14, 0xfffffffe, RZ, 0xc0, !PT ;  /* 0xfffffffe0e0f7812 */ /* 0x000fe400078ec0ff */
[----:B------:R-:W-:-:S02]  /*6170*/  LEA.HI R12, R12, R11, RZ, 0x3 ;  /* 0x0000000b0c0c7211 */ /* 0x000fc400078f18ff */
[----:B------:R-:W-:Y:S01]  /*6180*/  LEA.HI R14, R13, R13, RZ, 0x1 ;  /* 0x0000000d0d0e7211 */ /* 0x000fe200078f08ff */
[----:B------:R-:W-:Y:S01]  /*6190*/  IMAD.IADD R8, R8, 0x1, -R15 ;  /* 0x0000000108087824 */ /* 0x000fe200078e0a0f */
[----:B------:R-:W-:Y:S02]  /*61a0*/  LOP3.LUT R12, R12, 0xfffffff8, RZ, 0xc0, !PT ;  /* 0xfffffff80c0c7812 */ /* 0x000fe400078ec0ff */
[----:B------:R-:W-:Y:S02]  /*61b0*/  SHF.R.S32.HI R15, RZ, 0x1, R14 ;  /* 0x00000001ff0f7819 */ /* 0x000fe4000001140e */
[----:B------:R-:W-:Y:S01]  /*61c0*/  IADD3 R23, R17, R12, -R11 ;  /* 0x0000000c11177210 */ /* 0x000fe20007ffe80b */
[----:B------:R-:W-:Y:S01]  /*61d0*/  IMAD.HI R11, R6, 0x2aaaaaab, RZ ;  /* 0x2aaaaaab060b7827 */ /* 0x000fe200078e02ff */
[----:B------:R-:W-:Y:S02]  /*61e0*/  LEA.HI R10, R10, R9, RZ, 0x1 ;  /* 0x000000090a0a7211 */ /* 0x000fe400078f08ff */
[----:B------:R-:W-:Y:S01]  /*61f0*/  LEA.HI R20, R19, R19, RZ, 0x1 ;  /* 0x0000001313147211 */ /* 0x000fe200078f08ff */
[----:B------:R-:W-:Y:S01]  /*6200*/  IMAD.HI R17, R15, 0x2aaaaaab, RZ ;  /* 0x2aaaaaab0f117827 */ /* 0x000fe200078e02ff */
[----:B------:R-:W-:-:S02]  /*6210*/  SHF.R.U32.HI R12, RZ, 0x1, R11 ;  /* 0x00000001ff0c7819 */ /* 0x000fc4000001160b */
[----:B------:R-:W-:Y:S01]  /*6220*/  LOP3.LUT R10, R10, 0xfffffffe, RZ, 0xc0, !PT ;  /* 0xfffffffe0a0a7812 */ /* 0x000fe200078ec0ff */
[----:B------:R-:W-:Y:S01]  /*6230*/  IMAD R8, R8, -0x40, R23 ;  /* 0xffffffc008087824 */ /* 0x000fe200078e0217 */
[----:B------:R-:W-:Y:S02]  /*6240*/  SHF.R.U32.HI R18, RZ, 0x1, R17 ;  /* 0x00000001ff127819 */ /* 0x000fe40000011611 */
[----:B------:R-:W-:Y:S02]  /*6250*/  LEA.HI R11, R11, R12, RZ, 0x1 ;  /* 0x0000000c0b0b7211 */ /* 0x000fe400078f08ff */
[----:B------:R-:W-:Y:S02]  /*6260*/  LEA.HI R18, R17, R18, RZ, 0x1 ;  /* 0x0000001211127211 */ /* 0x000fe400078f08ff */
[----:B------:R-:W-:Y:S01]  /*6270*/  LOP3.LUT R14, R14, 0xfffffffe, RZ, 0xc0, !PT ;  /* 0xfffffffe0e0e7812 */ /* 0x000fe200078ec0ff */
[----:B------:R-:W-:Y:S01]  /*6280*/  IMAD R11, R11, -0xc, R6 ;  /* 0xfffffff40b0b7824 */ /* 0x000fe200078e0206 */
[----:B------:R-:W-:Y:S01]  /*6290*/  SHF.R.S32.HI R21, RZ, 0x1, R20 ;  /* 0x00000001ff157819 */ /* 0x000fe20000011414 */
[----:B------:R-:W-:Y:S01]  /*62a0*/  IMAD R15, R18, -0xc, R15 ;  /* 0xfffffff4120f7824 */ /* 0x000fe200078e020f */
[----:B------:R-:W-:Y:S01]  /*62b0*/  IADD3 R10, R9, -R10, RZ ;  /* 0x8000000a090a7210 */ /* 0x000fe20007ffe0ff */
[----:B------:R-:W-:Y:S01]  /*62c0*/  IMAD.IADD R14, R13, 0x1, -R14 ;  /* 0x000000010d0e7824 */ /* 0x000fe200078e0a0e */
[----:B------:R-:W-:Y:S01]  /*62d0*/  LOP3.LUT R20, R20, 0xfffffffe, RZ, 0xc0, !PT ;  /* 0xfffffffe14147812 */ /* 0x000fe200078ec0ff */
[----:B------:R-:W-:-:S03]  /*62e0*/  IMAD.HI R22, R21, 0x2aaaaaab, RZ ;  /* 0x2aaaaaab15167827 */ /* 0x000fc600078e02ff */
[----:B------:R-:W-:Y:S01]  /*62f0*/  LEA R9, R15, R14, 0x3 ;  /* 0x0000000e0f097211 */ /* 0x000fe200078e18ff */
[----:B------:R-:W-:Y:S01]  /*6300*/  IMAD R10, R11, 0x8, R10 ;  /* 0x000000080b0a7824 */ /* 0x000fe200078e020a */
[----:B------:R-:W-:Y:S01]  /*6310*/  SHF.R.U32.HI R23, RZ, 0x1, R22 ;  /* 0x00000001ff177819 */ /* 0x000fe20000011616 */
[C-C-:B------:R-:W-:Y:S02]  /*6320*/  IMAD R6, R5.reuse, 0x800, R16.reuse ;  /* 0x0000080005067824 */ /* 0x140fe400078e0210 */
[----:B------:R-:W-:Y:S01]  /*6330*/  IMAD R5, R5, 0x2000, R16 ;  /* 0x0000200005057824 */ /* 0x000fe200078e0210 */
[----:B------:R1:W-:Y:S01]  /*6340*/  STL [R1+0x20], R10 ;  /* 0x0000200a01007387 */ /* 0x0003e20000100800 */
[----:B------:R-:W-:Y:S01]  /*6350*/  LEA.HI R22, R22, R23, RZ, 0x1 ;  /* 0x0000001716167211 */ /* 0x000fe200078f08ff */
[----:B------:R-:W-:Y:S01]  /*6360*/  IMAD.IADD R20, R19, 0x1, -R20 ;  /* 0x0000000113147824 */ /* 0x000fe200078e0a14 */
[----:B------:R-:W-:Y:S01]  /*6370*/  IADD3 R6, R6, 0x1a800, RZ ;  /* 0x0001a80006067810 */ /* 0x000fe20007ffe0ff */
[----:B------:R2:W-:Y:S01]  /*6380*/  STL [R1+0x1c], R9 ;  /* 0x00001c0901007387 */ /* 0x0005e20000100800 */
[----:B------:R-:W-:-:S02]  /*6390*/  IMAD.MOV.U32 R23, RZ, RZ, 0x40000040 ;  /* 0x40000040ff177424 */ /* 0x000fc400078e00ff */
[----:B------:R-:W-:Y:S01]  /*63a0*/  SHF.R.U32.HI R6, RZ, 0x4, R6 ;  /* 0x00000004ff067819 */ /* 0x000fe20000011606 */
[----:B------:R-:W-:-:S03]  /*63b0*/  IMAD R21, R22, -0xc, R21 ;  /* 0xfffffff416157824 */ /* 0x000fc600078e0215 */
[----:B------:R-:W-:Y:S01]  /*63c0*/  LOP3.LUT R6, R6, 0x3fff, RZ, 0xc0, !PT ;  /* 0x00003fff06067812 */ /* 0x000fe200078ec0ff */
[----:B-1----:R-:W-:Y:S02]  /*63d0*/  IMAD R10, R21, 0x8, R20 ;  /* 0x00000008150a7824 */ /* 0x002fe400078e0214 */
[----:B--2---:R-:W-:Y:S01]  /*63e0*/  VIADD R9, R5, 0x4000 ;  /* 0x0000400005097836 */ /* 0x004fe20000000000 */
[----:B------:R-:W-:Y:S02]  /*63f0*/  SHF.R.U32.HI R5, RZ, 0x4, R5 ;  /* 0x00000004ff057819 */ /* 0x000fe40000011605 */
[----:B------:R-:W-:Y:S01]  /*6400*/  LOP3.LUT R6, R6, 0x10000, RZ, 0xfc, !PT ;  /* 0x0001000006067812 */ /* 0x000fe200078efcff */
[----:B------:R-:W-:Y:S01]  /*6410*/  STL [R1+0x14], R10 ;  /* 0x0000140a01007387 */ /* 0x000fe20000100800 */
[----:B------:R-:W-:Y:S02]  /*6420*/  SHF.R.U32.HI R9, RZ, 0x4, R9 ;  /* 0x00000004ff097819 */ /* 0x000fe40000011609 */
[----:B------:R-:W-:-:S02]  /*6430*/  LOP3.LUT R5, R5, 0x3fff, RZ, 0xc0, !PT ;  /* 0x00003fff05057812 */ /* 0x000fc400078ec0ff */
[----:B------:R-:W-:Y:S02]  /*6440*/  LOP3.LUT R9, R9, 0x3fff, RZ, 0xc0, !PT ;  /* 0x00003fff09097812 */ /* 0x000fe400078ec0ff */
[----:B------:R-:W-:Y:S02]  /*6450*/  LOP3.LUT R11, R5, 0x10000, RZ, 0xfc, !PT ;  /* 0x00010000050b7812 */ /* 0x000fe400078efcff */
[----:B------:R-:W-:Y:S01]  /*6460*/  LOP3.LUT R5, R9, 0x10000, RZ, 0xfc, !PT ;  /* 0x0001000009057812 */ /* 0x000fe200078efcff */
[----:B------:R-:W-:Y:S01]  /*6470*/  VIADD R9, R7, 0x8 ;  /* 0x0000000807097836 */ /* 0x000fe20000000000 */
[C---:B------:R-:W-:Y:S01]  /*6480*/  IADD3 R186, R11.reuse, 0x6, RZ ;  /* 0x000000060bba7810 */ /* 0x040fe20007ffe0ff */
[----:B------:R-:W-:Y:S01]  /*6490*/  STL [R1+0xc], R11 ;  /* 0x00000c0b01007387 */ /* 0x000fe20000100800 */
[----:B------:R-:W-:Y:S01]  /*64a0*/  VIADD R22, R11, 0x2 ;  /* 0x000000020b167836 */ /* 0x000fe20000000000 */
[----:B------:R-:W-:Y:S01]  /*64b0*/  IADD3 R9, R7, 0x14, RZ ;  /* 0x0000001407097810 */ /* 0x000fe20007ffe0ff */
[C---:B------:R-:W-:Y:S01]  /*64c0*/  VIADD R188, R5.reuse, 0x2 ;  /* 0x0000000205bc7836 */ /* 0x040fe20000000000 */
[----:B------:R1:W-:Y:S01]  /*64d0*/  STL [R1+0x18], R6 ;  /* 0x0000180601007387 */ /* 0x0003e20000100800 */
[----:B------:R-:W-:-:S02]  /*64e0*/  VIADD R190, R5, 0x4 ;  /* 0x0000000405be7836 */ /* 0x000fc40000000000 */
[----:B------:R-:W-:Y:S01]  /*64f0*/  VIADD R192, R5, 0x6 ;  /* 0x0000000605c07836 */ /* 0x000fe20000000000 */
[----:B------:R2:W-:Y:S01]  /*6500*/  STL [R1+0x8], R5 ;  /* 0x0000080501007387 */ /* 0x0005e20000100800 */
[----:B------:R-:W-:Y:S02]  /*6510*/  VIADD R184, R11, 0x4 ;  /* 0x000000040bb87836 */ /* 0x000fe40000000000 */
[C---:B-1----:R-:W-:Y:S02]  /*6520*/  VIADD R6, R7.reuse, 0xc ;  /* 0x0000000c07067836 */ /* 0x042fe40000000000 */
[C---:B------:R-:W-:Y:S01]  /*6530*/  VIADD R6, R7.reuse, 0x18 ;  /* 0x0000001807067836 */ /* 0x040fe20000000000 */
[C---:B--2---:R-:W-:Y:S01]  /*6540*/  IADD3 R5, R7.reuse, 0x4, RZ ;  /* 0x0000000407057810 */ /* 0x044fe20007ffe0ff */
[C---:B------:R-:W-:Y:S02]  /*6550*/  VIADD R5, R7.reuse, 0x10 ;  /* 0x0000001007057836 */ /* 0x040fe40000000000 */
[----:B------:R-:W-:-:S07]  /*6560*/  VIADD R5, R7, 0x1c ;  /* 0x0000001c07057836 */ /* 0x000fce0000000000 */
.L_x_3539:
[----:B------:R-:W-:-:S05]  /*6570*/  IMAD.U32 R5, RZ, RZ, UR36 ;  /* 0x00000024ff057e24 */ /* 0x000fca000f8e00ff */
[----:B------:R-:W-:-:S04]  /*6580*/  LOP3.LUT R5, R5, 0x1, RZ, 0xfc, !PT ;  /* 0x0000000105057812 */ /* 0x000fc800078efcff */
[----:B------:R-:W-:-:S13]  /*6590*/  ISETP.NE.AND P0, PT, R5, 0x3, PT ;  /* 0x000000030500780c */ /* 0x000fda0003f05270 */
[----:B--2---:R-:W-:Y:S05]  /*65a0*/  @!P0 BRA `(.L_x_3529) ;  /* 0x0000000000048947 */ /* 0x004fea0003800000 */
[----:B------:R-:W-:Y:S01]  /*65b0*/  BPT.TRAP 0x1 ;  /* 0x000000040000795c */ /* 0x000fe20000300000 */
.L_x_3529:
[----:B------:R-:W-:Y:S01]  /*65c0*/  IMAD R5, R0, 0x8, R16 ;  /* 0x0000000800057824 */ /* 0x000fe200078e0210 */
[----:B------:R-:W-:-:S04]  /*65d0*/  SHF.L.U32 R18, R4, 0x1f, RZ ;  /* 0x0000001f04127819 */ /* 0x000fc800000006ff */
[----:B------:R1:W2:Y:S01]  /*65e0*/  SYNCS.PHASECHK.TRANS64.TRYWAIT P1, [R5+URZ+0x26810], R18 ;  /* 0x02681012050075a7 */ /* 0x0002a2000802017f */
[----:B------:R-:W-:Y:S05]  /*65f0*/  @!P0 BRA `(.L_x_3530) ;  /* 0x0000000000048947 */ /* 0x000fea0003800000 */
[----:B------:R-:W-:Y:S01]  /*6600*/  BPT.TRAP 0x1 ;  /* 0x000000040000795c */ /* 0x000fe20000300000 */
.L_x_3530:
[----:B------:R-:W-:-:S05]  /*6610*/  VIADD R6, R16, 0xe000 ;  /* 0x0000e00010067836 */ /* 0x000fca0000000000 */
[----:B------:R-:W-:-:S04]  /*6620*/  SHF.R.U32.HI R6, RZ, 0x4, R6 ;  /* 0x00000004ff067819 */ /* 0x000fc80000011606 */
[----:B------:R-:W-:-:S04]  /*6630*/  LOP3.LUT R6, R6, 0x3fff, RZ, 0xc0, !PT ;  /* 0x00003fff06067812 */ /* 0x000fc800078ec0ff */
[----:B------:R-:W-:Y:S01]  /*6640*/  LOP3.LUT R9, R6, 0x10000, RZ, 0xfc, !PT ;  /* 0x0001000006097812 */ /* 0x000fe200078efcff */
[----:B--2---:R-:W-:Y:S06]  /*6650*/  @P1 BRA `(.L_x_3531) ;  /* 0x0000000000081947 */ /* 0x004fec0003800000 */
[----:B------:R-:W2:Y:S02]  /*6660*/  SYNCS.PHASECHK.TRANS64.TRYWAIT P1, [R5+URZ+0x26810], R18 ;  /* 0x02681012050075a7 */ /* 0x000ea4000802017f */
[----:B--2---:R-:W-:Y:S05]  /*6670*/  @!P1 BRA `(.L_x_3532) ;  /* 0x0000008c00c89947 */ /* 0x004fea0003800000 */
.L_x_3531:
        /* <DEDUP_REMOVED lines=10> */
[----:B------:R-:W-:-:S02]  /*6720*/  R2UR UR8, R22 ;  /* 0x00000000160872ca */ /* 0x000fc400000e0000 */
[----:B------:R-:W-:Y:S01]  /*6730*/  R2UR UR9, R23 ;  /* 0x00000000170972ca */ /* 0x000fe200000e0000 */
[----:B------:R-:W-:Y:S01]  /*6740*/  UMOV UR11, 0x40000040 ;  /* 0x40000040000b7882 */ /* 0x000fe20000000000 */
[----:B---3--:R-:W-:-:S13]  /*6750*/  R2UR UR4, R13 ;  /* 0x000000000d0472ca */ /* 0x008fda00000e0000 */
[----:B------:R-:W-:Y:S01]  /*6760*/  HGMMA.64x96x16.F32 R72, gdesc[UR4], RZ, !UPT, gsb0 ;  /* 0x01600000044879f0 */ /* 0x000fe2000c0008ff */
[----:B------:R-:W-:-:S07]  /*6770*/  UIADD3 UR4, UR6, 0x2, URZ ;  /* 0x0000000206047890 */ /* 0x000fce000fffe03f */
[----:B------:R-:W-:Y:S01]  /*6780*/  UMOV UR10, UR4 ;  /* 0x00000004000a7c82 */ /* 0x000fe20008000000 */
[----:B------:R-:W-:Y:S02]  /*6790*/  WARPGROUP.DEPBAR.LE gsb0, 0x0 ;  /* 0x00008000000079c5 */ /* 0x000fe40000010000 */
[----:B------:R-:W-:-:S06]  /*67a0*/  WARPGROUP.ARRIVE ;  /* 0x00000000000079c5 */ /* 0x000fcc0000000000 */
[----:B------:R-:W-:Y:S01]  /*67b0*/  HGMMA.64x96x16.F32 R72, gdesc[UR8], R72, gsb0 ;  /* 0x01600000084879f0 */ /* 0x000fe20008000848 */
[----:B------:R-:W-:Y:S02]  /*67c0*/  R2UR UR8, R184 ;  /* 0x00000000b80872ca */ /* 0x000fe400000e0000 */
[----:B------:R-:W-:Y:S01]  /*67d0*/  R2UR UR9, R185 ;  /* 0x00000000b90972ca */ /* 0x000fe200000e0000 */
[----:B------:R-:W-:Y:S01]  /*67e0*/  UIADD3 UR4, UR6, 0x4, URZ ;  /* 0x0000000406047890 */ /* 0x000fe2000fffe03f */
[----:B------:R-:W-:-:S06]  /*67f0*/  UMOV UR11, 0x40000040 ;  /* 0x40000040000b7882 */ /* 0x000fcc0000000000 */
[----:B------:R-:W-:Y:S01]  /*6800*/  UMOV UR10, UR4 ;  /* 0x00000004000a7c82 */ /* 0x000fe20008000000 */
[----:B------:R-:W-:Y:S02]  /*6810*/  WARPGROUP.DEPBAR.LE gsb0, 0x0 ;  /* 0x00008000000079c5 */ /* 0x000fe40000010000 */
[----:B------:R-:W-:-:S06]  /*6820*/  WARPGROUP.ARRIVE ;  /* 0x00000000000079c5 */ /* 0x000fcc0000000000 */
[----:B------:R-:W-:Y:S01]  /*6830*/  HGMMA.64x96x16.F32 R72, gdesc[UR8], R72, gsb0 ;  /* 0x01600000084879f0 */ /* 0x000fe20008000848 */
[----:B------:R-:W-:Y:S02]  /*6840*/  R2UR UR4, R186 ;  /* 0x00000000ba0472ca */ /* 0x000fe400000e0000 */
[----:B------:R-:W-:Y:S01]  /*6850*/  R2UR UR5, R187 ;  /* 0x00000000bb0572ca */ /* 0x000fe200000e0000 */
[----:B------:R-:W-:Y:S01]  /*6860*/  UIADD3 UR6, UR6, 0x6, URZ ;  /* 0x0000000606067890 */ /* 0x000fe2000fffe03f */
[----:B------:R-:W-:Y:S01]  /*6870*/  UMOV UR7, 0x40000040 ;  /* 0x4000004000077882 */ /* 0x000fe20000000000 */
[C---:B----4-:R-:W-:Y:S01]  /*6880*/  IMAD R12, R0.reuse, 0x80, R12 ;  /* 0x00000080000c7824 */ /* 0x050fe200078e020c */
[C---:B-----5:R-:W-:Y:S01]  /*6890*/  LEA R10, R0.reuse, R10, 0x7 ;  /* 0x0000000a000a7211 */ /* 0x060fe200078e38ff */
[----:B--2---:R-:W-:-:S03]  /*68a0*/  IMAD R14, R0, 0x80, R11 ;  /* 0x00000080000e7824 */ /* 0x004fc600078e020b */
[C---:B------:R-:W-:Y:S01]  /*68b0*/  LEA R9, R3.reuse, R12, 0x1 ;  /* 0x0000000c03097211 */ /* 0x040fe200078e08ff */
[----:B------:R-:W-:Y:S01]  /*68c0*/  IMAD R11, R3, 0x2, R14 ;  /* 0x00000002030b7824 */ /* 0x000fe200078e020e */
[----:B------:R-:W-:Y:S02]  /*68d0*/  WARPGROUP.DEPBAR.LE gsb0, 0x0 ;  /* 0x00008000000079c5 */ /* 0x000fe40000010000 */
[----:B------:R-:W-:-:S06]  /*68e0*/  WARPGROUP.ARRIVE ;  /* 0x00000000000079c5 */ /* 0x000fcc0000000000 */
[----:B------:R-:W-:Y:S01]  /*68f0*/  HGMMA.64x96x16.F32 R72, gdesc[UR4], R72, gsb0 ;  /* 0x01600000044879f0 */ /* 0x000fe20008000848 */
[----:B------:R-:W-:Y:S01]  /*6900*/  IMAD R227, R3, 0x2, R10 ;  /* 0x0000000203e37824 */ /* 0x000fe200078e020a */
[----:B------:R-:W-:Y:S01]  /*6910*/  LEA R12, R11, R16, 0x2 ;  /* 0x000000100b0c7211 */ /* 0x000fe200078e10ff */
[--C-:B------:R-:W-:Y:S02]  /*6920*/  IMAD R13, R9, 0x4, R16.reuse ;  /* 0x00000004090d7824 */ /* 0x100fe400078e0210 */
[----:B------:R-:W-:Y:S02]  /*6930*/  IMAD R198, R227, 0x4, R16 ;  /* 0x00000004e3c67824 */ /* 0x000fe400078e0210 */
[----:B------:R-:W-:-:S04]  /*6940*/  VIADD R10, R16, 0x1a000 ;  /* 0x0001a000100a7836 */ /* 0x000fc80000000000 */
[--C-:B------:R-:W-:Y:S02]  /*6950*/  IMAD R227, R227, 0x4, R10.reuse ;  /* 0x00000004e3e37824 */ /* 0x100fe400078e020a */
[----:B------:R-:W-:Y:S01]  /*6960*/  IMAD R9, R9, 0x4, R10 ;  /* 0x0000000409097824 */ /* 0x000fe200078e020a */
[----:B------:R-:W-:Y:S01]  /*6970*/  LEA R10, R11, R10, 0x2 ;  /* 0x0000000a0b0a7211 */ /* 0x000fe200078e10ff */
[----:B------:R-:W-:Y:S02]  /*6980*/  WARPGROUP.DEPBAR.LE gsb0, 0x0 ;  /* 0x00008000000079c5 */ /* 0x000fe40000010000 */
[----:B------:R-:W2:Y:S04]  /*6990*/  LDS R198, [R198+0x1a000] ;  /* 0x01a00000c6c67984 */ /* 0x000ea80000000800 */
[----:B------:R-:W3:Y:S04]  /*69a0*/  LDS R13, [R13+0x1a000] ;  /* 0x01a000000d0d7984 */ /* 0x000ee80000000800 */
[----:B------:R-:W4:Y:S01]  /*69b0*/  LDS R12, [R12+0x1a000] ;  /* 0x01a000000c0c7984 */ /* 0x000f220000000800 */
[----:B------:R-:W-:Y:S05]  /*69c0*/  @!P0 BRA `(.L_x_3533) ;  /* 0x0000000000048947 */ /* 0x000fea0003800000 */
[----:B------:R-:W-:Y:S01]  /*69d0*/  BPT.TRAP 0x1 ;  /* 0x000000040000795c */ /* 0x000fe20000300000 */
.L_x_3533:
[----:B------:R1:W1:Y:S01]  /*69e0*/  SYNCS.PHASECHK.TRANS64.TRYWAIT P1, [R5+URZ+0x26830], R18 ;  /* 0x02683012050075a7 */ /* 0x000262000802017f */
[----:B------:R-:W-:Y:S05]  /*69f0*/  @!P0 BRA `(.L_x_3534) ;  /* 0x0000000000048947 */ /* 0x000fea0003800000 */
[----:B------:R-:W-:Y:S01]  /*6a00*/  BPT.TRAP 0x1 ;  /* 0x000000040000795c */ /* 0x000fe20000300000 */
.L_x_3534:
        /* <DEDUP_REMOVED lines=8> */
.L_x_3535:
        /* <DEDUP_REMOVED lines=20> */
[----:B---3--:R-:W-:Y:S01]  /*6bd0*/  SHFL.IDX PT, R224, R13, R233, 0x1f ;  /* 0x00001fe90de07589 */ /* 0x008fe200000e0000 */
[----:B------:R-:W-:-:S03]  /*6be0*/  VIADD R11, R7, 0x1c ;  /* 0x0000001c070b7836 */ /* 0x000fc60000000000 */
[----:B--2---:R-:W-:Y:S04]  /*6bf0*/  SHFL.IDX PT, R204, R198, R231, 0x1f ;  /* 0x00001fe7c6cc7589 */ /* 0x004fe800000e0000 */
        /* <DEDUP_REMOVED lines=141> */
[----:B------:R-:W-:Y:S01]  /*74d0*/  MUFU.TANH R84, R84 ;  /* 0x0000005400547308 */ /* 0x000fe20000002400 */
[----:B--2---:R-:W-:-:S07]  /*74e0*/  FSEL R205, R80, -INF , P1 ;  /* 0xff80000050cd7808 */ /* 0x004fce0000800000 */
[----:B------:R-:W-:Y:S01]  /*74f0*/  MUFU.TANH R83, R83 ;  /* 0x0000005300537308 */ /* 0x000fe20000002400 */
[----:B----4-:R-:W-:-:S05]  /*7500*/  FSEL R225, R82, -INF , P2 ;  /* 0xff80000052e17808 */ /* 0x010fca0001000000 */
[----:B------:R-:W-:Y:S02]  /*7510*/  FFMA.FTZ R225, R225, UR4, -R216 ;  /* 0x00000004e1e17c23 */ /* 0x000fe400080108d8 */
[----:B------:R-:W2:Y:S01]  /*7520*/  MUFU.TANH R194, R194 ;  /* 0x000000c200c27308 */ /* 0x000ea20000002400 */
[----:B------:R-:W-:Y:S02]  /*7530*/  WARPGROUP.DEPBAR.LE gsb0, 0x0 ;  /* 0x00008000000079c5 */ /* 0x000fe40000010000 */
[----:B------:R-:W-:-:S05]  /*7540*/  WARPGROUP.ARRIVE ;  /* 0x00000000000079c5 */ /* 0x000fca0000000000 */
[----:B------:R4:W-:Y:S01]  /*7550*/  MUFU.EX2 R88, R199 ;  /* 0x000000c700587308 */ /* 0x0009e20000000800 */
[----:B------:R-:W-:Y:S01]  /*7560*/  HGMMA.64x96x16.F32 R24, gdesc[UR8], R24, gsb0 ;  /* 0x01600000081879f0 */ /* 0x000fe20008000818 */
[----:B------:R-:W-:Y:S01]  /*7570*/  R2UR UR8, R192 ;  /* 0x00000000c00872ca */ /* 0x000fe200000e0000 */
[----:B------:R-:W-:Y:S01]  /*7580*/  UMOV UR10, UR6 ;  /* 0x00000006000a7c82 */ /* 0x000fe20008000000 */
[----:B------:R-:W-:Y:S01]  /*7590*/  R2UR UR9, R193 ;  /* 0x00000000c10972ca */ /* 0x000fe200000e0000 */
[----:B------:R-:W-:Y:S01]  /*75a0*/  UMOV UR11, 0x40000040 ;  /* 0x40000040000b7882 */ /* 0x000fe20000000000 */
[----:B----4-:R-:W-:Y:S02]  /*75b0*/  FSEL R199, R78, -INF , P2 ;  /* 0xff8000004ec77808 */ /* 0x010fe40001000000 */
[----:B------:R-:W4:Y:S01]  /*75c0*/  MUFU.TANH R195, R195 ;  /* 0x000000c300c37308 */ /* 0x000f220000002400 */
[----:B--2---:R-:W-:Y:S02]  /*75d0*/  FSEL R202, R194, -INF , P2 ;  /* 0xff800000c2ca7808 */ /* 0x004fe40001000000 */
[--C-:B------:R-:W-:Y:S01]  /*75e0*/  FFMA.FTZ R95, R199, UR4, -R96.reuse ;  /* 0x00000004c75f7c23 */ /* 0x100fe20008010860 */
[----:B------:R-:W-:Y:S01]  /*75f0*/  FSEL R199, R81, -INF , P2 ;  /* 0xff80000051c77808 */ /* 0x000fe20001000000 */
[----:B------:R-:W-:Y:S01]  /*7600*/  FFMA.FTZ R96, R205, UR4, -R96 ;  /* 0x00000004cd607c23 */ /* 0x000fe20008010860 */
[----:B------:R-:W-:-:S02]  /*7610*/  FSEL R205, R83, -INF , P1 ;  /* 0xff80000053cd7808 */ /* 0x000fc40000800000 */
[----:B------:R-:W2:Y:S01]  /*7620*/  MUFU.TANH R98, R98 ;  /* 0x0000006200627308 */ /* 0x000ea20000002400 */
[----:B------:R-:W-:Y:S01]  /*7630*/  FFMA.FTZ R223, R202, UR4, -R213 ;  /* 0x00000004cadf7c23 */ /* 0x000fe200080108d5 */
[--C-:B------:R-:W-:Y:S01]  /*7640*/  FFMA.FTZ R226, R199, UR4, -R224.reuse ;  /* 0x00000004c7e27c23 */ /* 0x100fe200080108e0 */
[----:B------:R-:W-:Y:S01]  /*7650*/  FSEL R199, R84, -INF , P1 ;  /* 0xff80000054c77808 */ /* 0x000fe20000800000 */
[----:B------:R-:W-:Y:S01]  /*7660*/  FFMA.FTZ R224, R205, UR4, -R224 ;  /* 0x00000004cde07c23 */ /* 0x000fe200080108e0 */
[----:B------:R-:W-:-:S03]  /*7670*/  FFMA.FTZ R202, -R14, R14, 1 ;  /* 0x3f8000000eca7423 */ /* 0x000fc6000001010e */
[----:B------:R-:W3:Y:S01]  /*7680*/  MUFU.TANH R99, R99 ;  /* 0x0000006300637308 */ /* 0x000ee20000002400 */
[----:B------:R-:W-:Y:S01]  /*7690*/  FFMA.FTZ R216, R199, UR4, -R216 ;  /* 0x00000004c7d87c23 */ /* 0x000fe200080108d8 */
[----:B----4-:R-:W-:-:S05]  /*76a0*/  FSEL R199, R195, -INF , P2 ;  /* 0xff800000c3c77808 */ /* 0x010fca0001000000 */
[----:B-1----:R-:W-:Y:S01]  /*76b0*/  FFMA.FTZ R199, R199, UR4, -R198 ;  /* 0x00000004c7c77c23 */ /* 0x002fe200080108c6 */
[----:B------:R-:W-:Y:S01]  /*76c0*/  MUFU.EX2 R118, R118 ;  /* 0x0000007600767308 */ /* 0x000fe20000000800 */
[----:B--2---:R-:W-:-:S05]  /*76d0*/  FSEL R200, R98, -INF , P1 ;  /* 0xff80000062c87808 */ /* 0x004fca0000800000 */
[----:B------:R-:W-:Y:S02]  /*76e0*/  FFMA.FTZ R213, R200, UR4, -R213 ;  /* 0x00000004c8d57c23 */ /* 0x000fe400080108d5 */
[----:B------:R-:W1:Y:S01]  /*76f0*/  MUFU.TANH R100, R100 ;  /* 0x0000006400647308 */ /* 0x000e620000002400 */
[----:B---3--:R-:W-:-:S05]  /*7700*/  FSEL R205, R99, -INF , P1 ;  /* 0xff80000063cd7808 */ /* 0x008fca0000800000 */
[----:B------:R-:W-:Y:S02]  /*7710*/  FFMA.FTZ R198, R205, UR4, -R198 ;  /* 0x00000004cdc67c23 */ /* 0x000fe400080108c6 */
[----:B------:R-:W2:Y:S08]  /*7720*/  MUFU.TANH R101, R101 ;  /* 0x0000006500657308 */ /* 0x000eb00000002400 */
[----:B------:R-:W3:Y:S01]  /*7730*/  MUFU.TANH R102, R102 ;  /* 0x0000006600667308 */ /* 0x000ee20000002400 */
[----:B-1----:R-:W-:-:S05]  /*7740*/  FSEL R200, R100, -INF , P2 ;  /* 0xff80000064c87808 */ /* 0x002fca0001000000 */
[----:B------:R-:W-:Y:S02]  /*7750*/  FFMA.FTZ R200, R200, UR4, -R201 ;  /* 0x00000004c8c87c23 */ /* 0x000fe400080108c9 */
[----:B------:R-:W-:Y:S01]  /*7760*/  MUFU.TANH R103, R103 ;  /* 0x0000006700677308 */ /* 0x000fe20000002400 */
[----:B--2---:R-:W-:-:S05]  /*7770*/  FSEL R210, R101, -INF , P2 ;  /* 0xff80000065d27808 */ /* 0x004fca0001000000 */
[----:B------:R-:W-:Y:S02]  /*7780*/  FFMA.FTZ R210, R210, UR4, -R209 ;  /* 0x00000004d2d27c23 */ /* 0x000fe400080108d1 */
[----:B------:R-:W1:Y:S01]  /*7790*/  MUFU.TANH R104, R104 ;  /* 0x0000006800687308 */ /* 0x000e620000002400 */
[----:B---3--:R-:W-:-:S05]  /*77a0*/  FSEL R205, R102, -INF , P1 ;  /* 0xff80000066cd7808 */ /* 0x008fca0000800000 */
[----:B------:R-:W-:Y:S02]  /*77b0*/  FFMA.FTZ R201, R205, UR4, -R201 ;  /* 0x00000004cdc97c23 */ /* 0x000fe400080108c9 */
[----:B------:R-:W-:Y:S08]  /*77c0*/  MUFU.TANH R106, R106 ;  /* 0x0000006a006a7308 */ /* 0x000ff00000002400 */
[----:B------:R-:W-:Y:S01]  /*77d0*/  MUFU.TANH R105, R105 ;  /* 0x0000006900697308 */ /* 0x000fe20000002400 */
[----:B-1----:R-:W-:-:S05]  /*77e0*/  FSEL R205, R104, -INF , P2 ;  /* 0xff80000068cd7808 */ /* 0x002fca0001000000 */
[----:B------:R-:W-:Y:S02]  /*77f0*/  FFMA.FTZ R205, R205, UR4, -R206 ;  /* 0x00000004cdcd7c23 */ /* 0x000fe400080108ce */
[----:B------:R-:W-:Y:S01]  /*7800*/  MUFU.TANH R107, R107 ;  /* 0x0000006b006b7308 */ /* 0x000fe20000002400 */
[----:B------:R-:W-:Y:S02]  /*7810*/  WARPGROUP.DEPBAR.LE gsb0, 0x0 ;  /* 0x00008000000079c5 */ /* 0x000fe40000010000 */
[----:B------:R-:W-:-:S05]  /*7820*/  WARPGROUP.ARRIVE ;  /* 0x00000000000079c5 */ /* 0x000fca0000000000 */
[----:B------:R1:W-:Y:S01]  /*7830*/  MUFU.EX2 R13, R208 ;  /* 0x000000d0000d7308 */ /* 0x0003e20000000800 */
[----:B------:R-:W-:Y:S07]  /*7840*/  HGMMA.64x96x16.F32 R24, gdesc[UR8], R24, gsb0 ;  /* 0x01600000081879f0 */ /* 0x000fee0008000818 */
[----:B------:R-:W2:Y:S01]  /*7850*/  MUFU.TANH R108, R108 ;  /* 0x0000006c006c7308 */ /* 0x000ea20000002400 */
[----:B-1----:R-:W1:Y:S07]  /*7860*/  SHFL.IDX PT, R208, R12, R233, 0x1f ;  /* 0x00001fe90cd07589 */ /* 0x002e6e00000e0000 */
[----:B------:R-:W-:Y:S08]  /*7870*/  MUFU.TANH R110, R110 ;  /* 0x0000006e006e7308 */ /* 0x000ff00000002400 */
[----:B------:R-:W-:Y:S01]  /*7880*/  MUFU.TANH R109, R109 ;  /* 0x0000006d006d7308 */ /* 0x000fe20000002400 */
[----:B--2---:R-:W-:-:S07]  /*7890*/  FSEL R211, R108, -INF , P2 ;  /* 0xff8000006cd37808 */ /* 0x004fce0001000000 */
[----:B------:R-:W-:Y:S01]  /*78a0*/  MUFU.TANH R111, R111 ;  /* 0x0000006f006f7308 */ /* 0x000fe20000002400 */
[----:B-1----:R-:W-:-:S07]  /*78b0*/  FFMA.FTZ R211, R211, UR4, -R208 ;  /* 0x00000004d3d37c23 */ /* 0x002fce00080108d0 */
[----:B------:R1:W-:Y:S08]  /*78c0*/  MUFU.EX2 R14, R203 ;  /* 0x000000cb000e7308 */ /* 0x0003f00000000800 */
[----:B------:R-:W2:Y:S01]  /*78d0*/  MUFU.TANH R112, R112 ;  /* 0x0000007000707308 */ /* 0x000ea20000002400 */
[----:B-1----:R-:W-:-:S05]  /*78e0*/  FSEL R203, R105, -INF , P2 ;  /* 0xff80000069cb7808 */ /* 0x002fca0001000000 */
[----:B------:R-:W-:Y:S02]  /*78f0*/  FFMA.FTZ R203, R203, UR4, -R212 ;  /* 0x00000004cbcb7c23 */ /* 0x000fe400080108d4 */
[----:B------:R-:W-:Y:S08]  /*7900*/  MUFU.TANH R114, R114 ;  /* 0x0000007200727308 */ /* 0x000ff00000002400 */
[----:B------:R-:W1:Y:S01]  /*7910*/  MUFU.TANH R113, R113 ;  /* 0x0000007100717308 */ /* 0x000e620000002400 */
[----:B--2---:R-:W-:-:S05]  /*7920*/  FSEL R219, R112, -INF , P2 ;  /* 0xff80000070db7808 */ /* 0x004fca0001000000 */
[----:B------:R-:W-:Y:S02]  /*7930*/  FFMA.FTZ R219, R219, UR4, -R217 ;  /* 0x00000004dbdb7c23 */ /* 0x000fe400080108d9 */
[----:B------:R-:W2:Y:S08]  /*7940*/  MUFU.TANH R115, R115 ;  /* 0x0000007300737308 */ /* 0x000eb00000002400 */
[----:B------:R-:W-:Y:S01]  /*7950*/  MUFU.TANH R116, R116 ;  /* 0x0000007400747308 */ /* 0x000fe20000002400 */
[----:B-1----:R-:W-:-:S05]  /*7960*/  FSEL R222, R113, -INF , P2 ;  /* 0xff80000071de7808 */ /* 0x002fca0001000000 */
[----:B------:R-:W-:Y:S02]  /*7970*/  FFMA.FTZ R222, R222, UR4, -R218 ;  /* 0x00000004dede7c23 */ /* 0x000fe400080108da */
[----:B------:R-:W-:Y:S01]  /*7980*/  MUFU.TANH R197, R197 ;  /* 0x000000c500c57308 */ /* 0x000fe20000002400 */
[----:B--2---:R-:W-:-:S07]  /*7990*/  FSEL R221, R115, -INF , P1 ;  /* 0xff80000073dd7808 */ /* 0x004fce0000800000 */
[----:B------:R-:W-:Y:S08]  /*79a0*/  MUFU.TANH R196, R196 ;  /* 0x000000c400c47308 */ /* 0x000ff00000002400 */
[----:B------:R-:W1:Y:S01]  /*79b0*/  MUFU.TANH R119, R119 ;  /* 0x0000007700777308 */ /* 0x000e620000002400 */
[----:B------:R-:W-:Y:S02]  /*79c0*/  WARPGROUP.DEPBAR.LE gsb0, 0x0 ;  /* 0x00008000000079c5 */ /* 0x000fe40000010000 */
[----:B------:R-:W2:Y:S05]  /*79d0*/  LDS R227, [R227+0x380] ;  /* 0x00038000e3e37984 */ /* 0x000eaa0000000800 */
[----:B------:R-:W-:Y:S08]  /*79e0*/  MUFU.EX2 R117, R117 ;  /* 0x0000007500757308 */ /* 0x000ff00000000800 */
[----:B------:R-:W3:Y:S01]  /*79f0*/  MUFU.EX2 R87, R87 ;  /* 0x0000005700577308 */ /* 0x000ee20000000800 */
[----:B-1----:R-:W-:-:S07]  /*7a00*/  FSEL R228, R119, -INF , P1 ;  /* 0xff80000077e47808 */ /* 0x002fce0000800000 */
[----:B------:R-:W1:Y:S01]  /*7a10*/  MUFU.EX2 R86, R86 ;  /* 0x0000005600567308 */ /* 0x000e620000000800 */
[----:B------:R-:W-:-:S07]  /*7a20*/  FFMA.FTZ R237, -R237, R237, 1 ;  /* 0x3f800000eded7423 */ /* 0x000fce00000101ed */
[----:B------:R-:W4:Y:S08]  /*7a30*/  MUFU.EX2 R93, R93 ;  /* 0x0000005d005d7308 */ /* 0x000f300000000800 */
[----:B------:R-:W-:Y:S01]  /*7a40*/  MUFU.EX2 R91, R91 ;  /* 0x0000005b005b7308 */ /* 0x000fe20000000800 */
[----:B--2---:R-:W2:Y:S07]  /*7a50*/  SHFL.IDX PT, R234, R227, R7, 0x1f ;  /* 0x00001f07e3ea7589 */ /* 0x004eae00000e0000 */
[----:B------:R-:W4:Y:S01]  /*7a60*/  MUFU.EX2 R92, R92 ;  /* 0x0000005c005c7308 */ /* 0x000f220000000800 */
[----:B------:R-:W-:Y:S04]  /*7a70*/  SHFL.IDX PT, R232, R227, R232, 0x1f ;  /* 0x00001fe8e3e87589 */ /* 0x000fe800000e0000 */
[----:B------:R-:W3:Y:S01]  /*7a80*/  SHFL.IDX PT, R233, R227, R233, 0x1f ;  /* 0x00001fe9e3e97589 */ /* 0x000ee200000e0000 */
[----:B------:R-:W-:Y:S01]  /*7a90*/  FFMA.FTZ R235, -R235, R235, 1 ;  /* 0x3f800000ebeb7423 */ /* 0x000fe200000101eb */
[----:B------:R-:W-:Y:S01]  /*7aa0*/  FFMA.FTZ R18, -R18, R18, 1 ;  /* 0x3f80000012127423 */ /* 0x000fe20000010112 */
[----:B------:R-:W-:Y:S01]  /*7ab0*/  FFMA.FTZ R19, -R19, R19, 1 ;  /* 0x3f80000013137423 */ /* 0x000fe20000010113 */
[----:B------:R-:W1:Y:S01]  /*7ac0*/  SHFL.IDX PT, R229, R227, R229, 0x1f ;  /* 0x00001fe5e3e57589 */ /* 0x000e6200000e0000 */
[----:B------:R-:W-:Y:S01]  /*7ad0*/  FFMA.FTZ R20, -R20, R20, 1 ;  /* 0x3f80000014147423 */ /* 0x000fe20000010114 */
[----:B------:R-:W-:Y:S01]  /*7ae0*/  FFMA.FTZ R72, -R72, R72, 1 ;  /* 0x3f80000048487423 */ /* 0x000fe20000010148 */
[----:B------:R-:W-:Y:S01]  /*7af0*/  MUFU.EX2 R94, R94 ;  /* 0x0000005e005e7308 */ /* 0x000fe20000000800 */
[----:B------:R-:W4:Y:S01]  /*7b00*/  SHFL.IDX PT, R230, R227, R230, 0x1f ;  /* 0x00001fe6e3e67589 */ /* 0x000f2200000e0000 */
[----:B------:R-:W-:-:S06]  /*7b10*/  FFMA.FTZ R79, -R79, R79, 1 ;  /* 0x3f8000004f4f7423 */ /* 0x000fcc000001014f */
        /* <DEDUP_REMOVED lines=8> */
[--C-:B---3--:R-:W-:Y:S01]  /*7ba0*/  FADD.FTZ R28, R28, -R233.reuse ;  /* 0x800000e91c1c7221 */ /* 0x108fe20000010000 */
[----:B------:R-:W-:Y:S01]  /*7bb0*/  FADD.FTZ R30, R30, -R233 ;  /* 0x800000e91e1e7221 */ /* 0x000fe20000010000 */
[--C-:B-1----:R-:W-:Y:S01]  /*7bc0*/  FADD.FTZ R29, R29, -R229.reuse ;  /* 0x800000e51d1d7221 */ /* 0x102fe20000010000 */
[----:B------:R-:W-:Y:S01]  /*7bd0*/  FADD.FTZ R31, R31, -R229 ;  /* 0x800000e51f1f7221 */ /* 0x000fe20000010000 */
[----:B------:R-:W-:Y:S01]  /*7be0*/  FFMA.FTZ R209, R24, UR4, -R209 ;  /* 0x0000000418d17c23 */ /* 0x000fe200080108d1 */
[----:B------:R-:W-:Y:S01]  /*7bf0*/  FSEL R24, R106, -INF , P1 ;  /* 0xff8000006a187808 */ /* 0x000fe20000800000 */
[--C-:B----4-:R-:W-:Y:S01]  /*7c00*/  FADD.FTZ R33, R33, -R230.reuse ;  /* 0x800000e621217221 */ /* 0x110fe20000010000 */
[----:B--2---:R-:W-:Y:S01]  /*7c10*/  FSEL R207, R109, -INF , P2 ;  /* 0xff8000006dcf7808 */ /* 0x004fe20001000000 */
[----:B------:R-:W-:Y:S01]  /*7c20*/  FADD.FTZ R35, R35, -R230 ;  /* 0x800000e623237221 */ /* 0x000fe20000010000 */
[----:B------:R-:W1:Y:S01]  /*7c30*/  MUFU.EX2 R85, R85 ;  /* 0x0000005500557308 */ /* 0x000e620000000800 */
[----:B------:R-:W-:Y:S01]  /*7c40*/  FFMA.FTZ R206, R24, UR4, -R206 ;  /* 0x0000000418ce7c23 */ /* 0x000fe200080108ce */
[----:B------:R-:W-:Y:S01]  /*7c50*/  FSEL R24, R107, -INF , P1 ;  /* 0xff8000006b187808 */ /* 0x000fe20000800000 */
[----:B------:R-:W-:-:S04]  /*7c60*/  FFMA.FTZ R207, R207, UR4, -R215 ;  /* 0x00000004cfcf7c23 */ /* 0x000fc800080108d7 */
[----:B------:R-:W-:Y:S01]  /*7c70*/  FFMA.FTZ R212, R24, UR4, -R212 ;  /* 0x0000000418d47c23 */ /* 0x000fe200080108d4 */
[----:B------:R-:W-:Y:S01]  /*7c80*/  FSEL R24, R110, -INF , P1 ;  /* 0xff8000006e187808 */ /* 0x000fe20000800000 */
[----:B------:R-:W-:Y:S04]  /*7c90*/  MUFU.EX2 R97, R97 ;  /* 0x0000006100617308 */ /* 0x000fe80000000800 */
[----:B------:R-:W-:-:S04]  /*7ca0*/  FFMA.FTZ R208, R24, UR4, -R208 ;  /* 0x0000000418d07c23 */ /* 0x000fc800080108d0 */
[----:B------:R2:W3:Y:S08]  /*7cb0*/  MUFU.EX2 R24, R204 ;  /* 0x000000cc00187308 */ /* 0x0004f00000000800 */
[----:B------:R-:W-:Y:S01]  /*7cc0*/  MUFU.EX2 R95, R95 ;  /* 0x0000005f005f7308 */ /* 0x000fe20000000800 */
[----:B--2---:R-:W-:-:S05]  /*7cd0*/  FSEL R204, R111, -INF , P1 ;  /* 0xff8000006fcc7808 */ /* 0x004fca0000800000 */
[----:B------:R-:W-:Y:S02]  /*7ce0*/  FFMA.FTZ R204, R204, UR4, -R215 ;  /* 0x00000004cccc7c23 */ /* 0x000fe400080108d7 */
[----:B------:R2:W4:Y:S01]  /*7cf0*/  SHFL.IDX PT, R215, R12, R231, 0x1f ;  /* 0x00001fe70cd77589 */ /* 0x00052200000e0000 */
[----:B------:R-:W-:Y:S03]  /*7d00*/  MUFU.EX2 R96, R96 ;  /* 0x0000006000607308 */ /* 0x000fe60000000800 */
[----:B------:R-:W1:Y:S01]  /*7d10*/  SHFL.IDX PT, R231, R227, R231, 0x1f ;  /* 0x00001fe7e3e77589 */ /* 0x000e6200000e0000 */
[----:B------:R-:W-:-:S04]  /*7d20*/  FFMA.FTZ R17, -R17, R17, 1 ;  /* 0x3f80000011117423 */ /* 0x000fc80000010111 */
[----:B------:R-:W3:Y:S01]  /*7d30*/  MUFU.EX2 R90, R90 ;  /* 0x0000005a005a7308 */ /* 0x000ee20000000800 */
[----:B--2---:R-:W-:-:S05]  /*7d40*/  FSEL R12, R114, -INF , P1 ;  /* 0xff800000720c7808 */ /* 0x004fca0000800000 */
[----:B------:R-:W-:Y:S02]  /*7d50*/  FFMA.FTZ R217, R12, UR4, -R217 ;  /* 0x000000040cd97c23 */ /* 0x000fe400080108d9 */
[----:B------:R2:W3:Y:S02]  /*7d60*/  MUFU.EX2 R12, R214 ;  /* 0x000000d6000c7308 */ /* 0x0004e40000000800 */
[----:B--2---:R-:W-:Y:S01]  /*7d70*/  FFMA.FTZ R214, R221, UR4, -R218 ;  /* 0x00000004ddd67c23 */ /* 0x004fe200080108da */
[----:B------:R-:W-:Y:S01]  /*7d80*/  FSEL R218, R116, -INF , P2 ;  /* 0xff80000074da7808 */ /* 0x000fe20001000000 */
[----:B------:R-:W-:Y:S01]  /*7d90*/  FMUL.FTZ R28, R87, R28 ;  /* 0x0000001c571c7220 */ /* 0x000fe20000410000 */
[----:B------:R-:W-:Y:S01]  /*7da0*/  FSEL R221, R197, -INF , P1 ;  /* 0xff800000c5dd7808 */ /* 0x000fe20000800000 */
[----:B------:R-:W-:Y:S01]  /*7db0*/  FMUL.FTZ R29, R86, R29 ;  /* 0x0000001d561d7220 */ /* 0x000fe20000410000 */
[----:B------:R-:W-:Y:S01]  /*7dc0*/  FMUL.FTZ R33, R93, R33 ;  /* 0x000000215d217220 */ /* 0x000fe20000410000 */
[--C-:B----4-:R-:W-:Y:S01]  /*7dd0*/  FFMA.FTZ R218, R218, UR4, -R215.reuse ;  /* 0x00000004dada7c23 */ /* 0x110fe200080108d7 */
[----:B------:R-:W-:Y:S01]  /*7de0*/  FMUL.FTZ R35, R92, R35 ;  /* 0x000000235c237220 */ /* 0x000fe20000410000 */
[----:B------:R-:W-:Y:S01]  /*7df0*/  FFMA.FTZ R215, R221, UR4, -R215 ;  /* 0x00000004ddd77c23 */ /* 0x000fe200080108d7 */
[----:B------:R-:W-:Y:S01]  /*7e00*/  FSEL R221, R196, -INF , P2 ;  /* 0xff800000c4dd7808 */ /* 0x000fe20001000000 */
[--C-:B-1----:R-:W-:Y:S01]  /*7e10*/  FADD.FTZ R38, R38, -R231.reuse ;  /* 0x800000e726267221 */ /* 0x102fe20000010000 */
[----:B------:R-:W-:-:S03]  /*7e20*/  FADD.FTZ R36, R36, -R231 ;  /* 0x800000e724247221 */ /* 0x000fc60000010000 */
[--C-:B------:R-:W-:Y:S01]  /*7e30*/  FFMA.FTZ R221, R221, UR4, -R220.reuse ;  /* 0x00000004dddd7c23 */ /* 0x100fe200080108dc */
[----:B------:R-:W-:Y:S01]  /*7e40*/  FFMA.FTZ R220, R228, UR4, -R220 ;  /* 0x00000004e4dc7c23 */ /* 0x000fe200080108dc */
[C---:B------:R-:W-:Y:S02]  /*7e50*/  VIADD R228, R7.reuse, 0x10 ;  /* 0x0000001007e47836 */ /* 0x040fe40000000000 */
[----:B------:R-:W-:Y:S01]  /*7e60*/  FMUL.FTZ R33, R20, R33 ;  /* 0x0000002114217220 */ /* 0x000fe20000410000 */
[C---:B------:R-:W-:Y:S01]  /*7e70*/  IADD3 R231, R7.reuse, 0x8, RZ ;  /* 0x0000000807e77810 */ /* 0x040fe20007ffe0ff */
[C---:B------:R-:W-:Y:S02]  /*7e80*/  VIADD R230, R7.reuse, 0xc ;  /* 0x0000000c07e67836 */ /* 0x040fe40000000000 */
[----:B------:R-:W-:Y:S01]  /*7e90*/  VIADD R229, R7, 0x14 ;  /* 0x0000001407e57836 */ /* 0x000fe20000000000 */
[----:B------:R-:W1:Y:S01]  /*7ea0*/  SHFL.IDX PT, R228, R227, R228, 0x1f ;  /* 0x00001fe4e3e47589 */ /* 0x000e6200000e0000 */
[----:B------:R-:W-:Y:S01]  /*7eb0*/  FMUL.FTZ R36, R26, R36 ;  /* 0x000000241a247220 */ /* 0x000fe20000410000 */
[----:B------:R-:W-:Y:S01]  /*7ec0*/  FMUL.FTZ R30, R85, R30 ;  /* 0x0000001e551e7220 */ /* 0x000fe20000410000 */
[----:B------:R-:W-:Y:S01]  /*7ed0*/  IADD3 R233, R7, 0x18, RZ ;  /* 0x0000001807e97810 */ /* 0x000fe20007ffe0ff */
[----:B------:R2:W4:Y:S01]  /*7ee0*/  SHFL.IDX PT, R227, R227, R11, 0x1f ;  /* 0x00001f0be3e37589 */ /* 0x00052200000e0000 */
[----:B------:R-:W-:Y:S01]  /*7ef0*/  FFMA.FTZ R78, -R78, R78, 1 ;  /* 0x3f8000004e4e7423 */ /* 0x000fe2000001014e */
[----:B------:R-:W-:Y:S01]  /*7f00*/  FFMA.FTZ R80, -R80, R80, 1 ;  /* 0x3f80000050507423 */ /* 0x000fe20000010150 */
[----:B------:R-:W-:Y:S01]  /*7f10*/  FFMA.FTZ R74, -R74, R74, 1 ;  /* 0x3f8000004a4a7423 */ /* 0x000fe2000001014a */
[----:B------:R-:W-:Y:S01]  /*7f20*/  MUFU.EX2 R201, R201 ;  /* 0x000000c900c97308 */ /* 0x000fe20000000800 */
[----:B------:R-:W-:-:S07]  /*7f30*/  FFMA.FTZ R195, -R195, R195, 1 ;  /* 0x3f800000c3c37423 */ /* 0x000fce00000101c3 */
[----:B------:R-:W-:Y:S08]  /*7f40*/  MUFU.EX2 R209, R209 ;  /* 0x000000d100d17308 */ /* 0x000ff00000000800 */
[----:B------:R-:W-:Y:S01]  /*7f50*/  MUFU.EX2 R205, R205 ;  /* 0x000000cd00cd7308 */ /* 0x000fe20000000800 */
[----:B-1----:R-:W-:Y:S01]  /*7f60*/  FADD.FTZ R34, R34, -R228 ;  /* 0x800000e422227221 */ /* 0x002fe20000010000 */
[----:B------:R-:W-:-:S06]  /*7f70*/  FMUL.FTZ R20, R72, R35 ;  /* 0x0000002348147220 */ /* 0x000fcc0000410000 */
        /* <DEDUP_REMOVED lines=24> */
[----:B--2---:R1:W2:Y:S01]  /*8100*/  MUFU.EX2 R11, R226 ;  /* 0x000000e2000b7308 */ /* 0x0042a20000000800 */
[--C-:B----4-:R-:W-:Y:S01]  /*8110*/  FADD.FTZ R37, R37, -R227.reuse ;  /* 0x800000e325257221 */ /* 0x110fe20000010000 */
[----:B------:R-:W-:Y:S01]  /*8120*/  FADD.FTZ R39, R39, -R227 ;  /* 0x800000e327277221 */ /* 0x000fe20000010000 */
[----:B------:R-:W-:Y:S01]  /*8130*/  FFMA.FTZ R119, -R119, R119, 1 ;  /* 0x3f80000077777423 */ /* 0x000fe20000010177 */
[----:B------:R-:W-:Y:S01]  /*8140*/  R2UR UR4, R236 ;  /* 0x00000000ec0472ca */ /* 0x000fe200000e0000 */
[----:B-1----:R-:W-:-:S03]  /*8150*/  FFMA.FTZ R226, -R15, R15, 1 ;  /* 0x3f8000000fe27423 */ /* 0x002fc6000001010f */
[----:B------:R1:W4:Y:S02]  /*8160*/  MUFU.EX2 R15, R224 ;  /* 0x000000e0000f7308 */ /* 0x0003240000000800 */
[----:B-1----:R-:W-:Y:S01]  /*8170*/  FMUL.FTZ R224, R226, R234 ;  /* 0x000000eae2e07220 */ /* 0x002fe20000410000 */
[----:B------:R-:W-:Y:S01]  /*8180*/  FADD.FTZ R226, R25, -R232 ;  /* 0x800000e819e27221 */ /* 0x000fe20000010000 */
[----:B------:R-:W-:-:S04]  /*8190*/  FMUL.FTZ R34, R91, R34 ;  /* 0x000000225b227220 */ /* 0x000fc80000410000 */
[----:B------:R1:W-:Y:S01]  /*81a0*/  MUFU.EX2 R25, R225 ;  /* 0x000000e100197308 */ /* 0x0003e20000000800 */
[----:B---3--:R-:W-:Y:S01]  /*81b0*/  FMUL.FTZ R72, R24, R38 ;  /* 0x0000002618487220 */ /* 0x008fe20000410000 */
[----:B------:R-:W-:Y:S01]  /*81c0*/  FADD.FTZ R232, R27, -R232 ;  /* 0x800000e81be87221 */ /* 0x000fe20000010000 */
[----:B------:R-:W-:-:S05]  /*81d0*/  FFMA.FTZ R227, -R2, R2, 1 ;  /* 0x3f80000002e37423 */ /* 0x000fca0000010102 */
[----:B------:R3:W-:Y:S01]  /*81e0*/  MUFU.EX2 R27, R216 ;  /* 0x000000d8001b7308 */ /* 0x0007e20000000800 */
[----:B-1----:R-:W-:-:S07]  /*81f0*/  FADD.FTZ R225, R32, -R228 ;  /* 0x800000e420e17221 */ /* 0x002fce0000010000 */
[----:B------:R1:W4:Y:S01]  /*8200*/  MUFU.EX2 R32, R223 ;  /* 0x000000df00207308 */ /* 0x0003220000000800 */
[----:B---3--:R-:W-:Y:S02]  /*8210*/  FFMA.FTZ R216, -R3, R3, 1 ;  /* 0x3f80000003d87423 */ /* 0x008fe40000010103 */
[----:B------:R3:W5:Y:S04]  /*8220*/  LDL.LU R3, [R1+0x28] ;  /* 0x0000280001037983 */ /* 0x0007680000300800 */
[----:B------:R3:W5:Y:S01]  /*8230*/  LDL.LU R2, [R1+0x24] ;  /* 0x0000240001027983 */ /* 0x0007620000300800 */
[----:B------:R-:W-:Y:S01]  /*8240*/  FMUL.FTZ R232, R89, R232 ;  /* 0x000000e859e87220 */ /* 0x000fe20000410000 */
[----:B-1----:R-:W-:Y:S01]  /*8250*/  FMUL.FTZ R223, R117, R226 ;  /* 0x000000e275df7220 */ /* 0x002fe20000410000 */
[----:B------:R-:W-:Y:S01]  /*8260*/  VIADD R228, R7, 0x10 ;  /* 0x0000001007e47836 */ /* 0x000fe20000000000 */
[----:B------:R1:W2:Y:S01]  /*8270*/  LDS R226, [R9+0x380] ;  /* 0x0003800009e27984 */ /* 0x0002a20000000800 */
[----:B------:R-:W-:Y:S01]  /*8280*/  FFMA.FTZ R35, -R73, R73, 1 ;  /* 0x3f80000049237423 */ /* 0x000fe20000010149 */
[----:B------:R-:W-:Y:S01]  /*8290*/  FMUL.FTZ R223, R216, R223 ;  /* 0x000000dfd8df7220 */ /* 0x000fe20000410000 */
[----:B------:R-:W-:Y:S01]  /*82a0*/  FMUL.FTZ R216, R227, R232 ;  /* 0x000000e8e3d87220 */ /* 0x000fe20000410000 */
[----:B------:R-:W-:-:S02]  /*82b0*/  VIADD R232, R7, 0x4 ;  /* 0x0000000407e87836 */ /* 0x000fc40000000000 */
[----:B------:R-:W-:Y:S01]  /*82c0*/  FMUL.FTZ R35, R35, R36 ;  /* 0x0000002423237220 */ /* 0x000fe20000410000 */
[----:B------:R-:W-:Y:S01]  /*82d0*/  FFMA.FTZ R36, -R76, R76, 1 ;  /* 0x3f8000004c247423 */ /* 0x000fe2000001014c */
[----:B------:R-:W-:Y:S01]  /*82e0*/  FMUL.FTZ R39, R97, R39 ;  /* 0x0000002761277220 */ /* 0x000fe20000410000 */
[----:B-1----:R1:W-:Y:S01]  /*82f0*/  MUFU.EX2 R9, R213 ;  /* 0x000000d500097308 */ /* 0x0023e20000000800 */
[----:B------:R-:W-:Y:S01]  /*8300*/  FMUL.FTZ R30, R17, R30 ;  /* 0x0000001e111e7220 */ /* 0x000fe20000410000 */
[----:B------:R-:W-:Y:S02]  /*8310*/  VIADD R234, R7, 0x1c ;  /* 0x0000001c07ea7836 */ /* 0x000fe40000000000 */
[----:B------:R-:W-:Y:S01]  /*8320*/  FMUL.FTZ R36, R36, R39 ;  /* 0x0000002724247220 */ /* 0x000fe20000410000 */
[----:B------:R-:W-:Y:S01]  /*8330*/  FFMA.FTZ R39, -R77, R77, 1 ;  /* 0x3f8000004d277423 */ /* 0x000fe2000001014d */
[----:B------:R-:W-:Y:S02]  /*8340*/  FMUL.FTZ R37, R90, R37 ;  /* 0x000000255a257220 */ /* 0x000fe40000410000 */
[----:B------:R-:W3:Y:S01]  /*8350*/  MUFU.EX2 R17, R199 ;  /* 0x000000c700117308 */ /* 0x000ee20000000800 */
[----:B-1----:R-:W-:Y:S01]  /*8360*/  FMUL.FTZ R213, R237, R28 ;  /* 0x0000001cedd57220 */ /* 0x002fe20000410000 */
[----:B------:R-:W-:Y:S01]  /*8370*/  FMUL.FTZ R28, R13, R31 ;  /* 0x0000001f0d1c7220 */ /* 0x000fe20000410000 */
[----:B------:R-:W-:Y:S01]  /*8380*/  FMUL.FTZ R31, R235, R29 ;  /* 0x0000001deb1f7220 */ /* 0x000fe20000410000 */
[----:B------:R-:W-:-:S02]  /*8390*/  FMUL.FTZ R37, R74, R37 ;  /* 0x000000254a257220 */ /* 0x000fc40000410000 */
[----:B------:R-:W-:Y:S01]  /*83a0*/  FMUL.FTZ R29, R18, R28 ;  /* 0x0000001c121d7220 */ /* 0x000fe20000410000 */
[----:B------:R-:W-:Y:S01]  /*83b0*/  FFMA.FTZ R28, -R21, R21, 1 ;  /* 0x3f800000151c7423 */ /* 0x000fe20000010115 */
[----:B------:R-:W-:Y:S01]  /*83c0*/  FMUL.FTZ R21, R14, R225 ;  /* 0x000000e10e157220 */ /* 0x000fe20000410000 */
[----:B------:R1:W3:Y:S03]  /*83d0*/  MUFU.EX2 R18, R198 ;  /* 0x000000c600127308 */ /* 0x0002e60000000800 */
[----:B------:R-:W-:Y:S01]  /*83e0*/  FMUL.FTZ R21, R19, R21 ;  /* 0x0000001513157220 */ /* 0x000fe20000410000 */
[----:B------:R-:W-:Y:S01]  /*83f0*/  FMUL.FTZ R19, R28, R34 ;  /* 0x000000221c137220 */ /* 0x000fe20000410000 */
[----:B------:R-:W-:-:S04]  /*8400*/  FFMA.FTZ R34, -R75, R75, 1 ;  /* 0x3f8000004b227423 */ /* 0x000fc8000001014b */
[----:B------:R-:W-:Y:S01]  /*8410*/  FMUL.FTZ R34, R34, R72 ;  /* 0x0000004822227220 */ /* 0x000fe20000410000 */
[----:B--2---:R-:W2:Y:S04]  /*8420*/  SHFL.IDX PT, R28, R226, R7, 0x1f ;  /* 0x00001f07e21c7589 */ /* 0x004ea800000e0000 */
[----:B------:R-:W4:Y:S04]  /*8430*/  SHFL.IDX PT, R72, R226, R231, 0x1f ;  /* 0x00001fe7e2487589 */ /* 0x000f2800000e0000 */
[----:B------:R-:W3:Y:S04]  /*8440*/  SHFL.IDX PT, R38, R226, R232, 0x1f ;  /* 0x00001fe8e2267589 */ /* 0x000ee800000e0000 */
[----:B------:R-:W3:Y:S04]  /*8450*/  SHFL.IDX PT, R75, R226, R228, 0x1f ;  /* 0x00001fe4e24b7589 */ /* 0x000ee800000e0000 */
[----:B------:R-:W3:Y:S04]  /*8460*/  SHFL.IDX PT, R73, R226, R230, 0x1f ;  /* 0x00001fe6e2497589 */ /* 0x000ee800000e0000 */
[----:B-1----:R-:W1:Y:S01]  /*8470*/  SHFL.IDX PT, R198, R226, R229, 0x1f ;  /* 0x00001fe5e2c67589 */ /* 0x002e6200000e0000 */
[--C-:B--2---:R-:W-:Y:S01]  /*8480*/  FADD.FTZ R40, R40, -R28.reuse ;  /* 0x8000001c28287221 */ /* 0x104fe20000010000 */
[----:B------:R-:W-:-:S02]  /*8490*/  FADD.FTZ R28, R42, -R28 ;  /* 0x8000001c2a1c7221 */ /* 0x000fc40000010000 */
[----:B------:R-:W2:Y:S01]  /*84a0*/  SHFL.IDX PT, R199, R226, R233, 0x1f ;  /* 0x00001fe9e2c77589 */ /* 0x000ea200000e0000 */
[----:B----4-:R-:W-:Y:S01]  /*84b0*/  FADD.FTZ R44, R44, -R72 ;  /* 0x800000482c2c7221 */ /* 0x010fe20000010000 */
[----:B------:R-:W-:Y:S02]  /*84c0*/  FMUL.FTZ R28, R94, R28 ;  /* 0x0000001c5e1c7220 */ /* 0x000fe40000410000 */
[----:B------:R4:W-:Y:S01]  /*84d0*/  LDS R42, [R10+0x380] ;  /* 0x000380000a2a7984 */ /* 0x0009e20000000800 */
[----:B------:R-:W-:Y:S01]  /*84e0*/  FMUL.FTZ R40, R12, R40 ;  /* 0x000000280c287220 */ /* 0x000fe20000410000 */
[--C-:B---3--:R-:W-:Y:S01]  /*84f0*/  FADD.FTZ R41, R41, -R38.reuse ;  /* 0x8000002629297221 */ /* 0x108fe20000010000 */
[----:B------:R-:W-:Y:S01]  /*8500*/  FADD.FTZ R38, R43, -R38 ;  /* 0x800000262b267221 */ /* 0x000fe20000010000 */
[----:B------:R-:W-:Y:S01]  /*8510*/  FADD.FTZ R46, R46, -R72 ;  /* 0x800000482e2e7221 */ /* 0x000fe20000010000 */
[----:B------:R-:W3:Y:S01]  /*8520*/  SHFL.IDX PT, R226, R226, R234, 0x1f ;  /* 0x00001feae2e27589 */ /* 0x000ee200000e0000 */
[----:B------:R-:W-:Y:S01]  /*8530*/  FMUL.FTZ R41, R95, R41 ;  /* 0x000000295f297220 */ /* 0x000fe20000410000 */
[----:B------:R-:W-:Y:S01]  /*8540*/  FMUL.FTZ R39, R39, R40 ;  /* 0x0000002827277220 */ /* 0x000fe20000410000 */
[----:B----4-:R-:W-:Y:S01]  /*8550*/  FMUL.FTZ R10, R79, R28 ;  /* 0x0000001c4f0a7220 */ /* 0x010fe20000410000 */
[----:B------:R-:W-:Y:S01]  /*8560*/  FMUL.FTZ R28, R11, R44 ;  /* 0x0000002c0b1c7220 */ /* 0x000fe20000410000 */
[----:B------:R-:W-:Y:S01]  /*8570*/  FFMA.FTZ R44, -R82, R82, 1 ;  /* 0x3f800000522c7423 */ /* 0x000fe20000010152 */
[----:B------:R-:W-:Y:S01]  /*8580*/  FMUL.FTZ R40, R78, R41 ;  /* 0x000000294e287220 */ /* 0x000fe20000410000 */
[----:B------:R-:W4:Y:S01]  /*8590*/  LDL R82, [R1+0x10] ;  /* 0x0000100001527983 */ /* 0x000f220000100800 */
[----:B------:R-:W-:Y:S01]  /*85a0*/  FADD.FTZ R48, R48, -R75 ;  /* 0x8000004b30307221 */ /* 0x000fe20000010000 */
        /* <DEDUP_REMOVED lines=8> */
[----:B------:R-:W-:Y:S01]  /*8630*/  FFMA.FTZ R43, -R81, R81, 1 ;  /* 0x3f800000512b7423 */ /* 0x000fe20000010151 */
[----:B------:R-:W-:Y:S01]  /*8640*/  FFMA.FTZ R46, -R194, R194, 1 ;  /* 0x3f800000c22e7423 */ /* 0x000fe200000101c2 */
[--C-:B-1----:R-:W-:Y:S01]  /*8650*/  FADD.FTZ R49, R49, -R198.reuse ;  /* 0x800000c631317221 */ /* 0x102fe20000010000 */
[----:B------:R-:W-:Y:S01]  /*8660*/  FADD.FTZ R50, R50, -R75 ;  /* 0x8000004b32327221 */ /* 0x000fe20000010000 */
[----:B------:R-:W-:Y:S01]  /*8670*/  FMUL.FTZ R43, R43, R28 ;  /* 0x0000001c2b2b7220 */ /* 0x000fe20000410000 */
[----:B------:R-:W-:Y:S01]  /*8680*/  FMUL.FTZ R46, R46, R73 ;  /* 0x000000492e2e7220 */ /* 0x000fe20000410000 */
[----:B------:R-:W-:Y:S01]  /*8690*/  FMUL.FTZ R28, R17, R49 ;  /* 0x00000031111c7220 */ /* 0x000fe20000410000 */
[----:B------:R-:W-:Y:S01]  /*86a0*/  FADD.FTZ R51, R51, -R198 ;  /* 0x800000c633337221 */ /* 0x000fe20000010000 */
[--C-:B--2---:R-:W-:Y:S01]  /*86b0*/  FADD.FTZ R54, R54, -R199.reuse ;  /* 0x800000c736367221 */ /* 0x104fe20000010000 */
[----:B------:R-:W-:Y:S01]  /*86c0*/  FFMA.FTZ R48, -R99, R99, 1 ;  /* 0x3f80000063307423 */ /* 0x000fe20000010163 */
[----:B------:R-:W-:Y:S01]  /*86d0*/  FMUL.FTZ R49, R195, R28 ;  /* 0x0000001cc3317220 */ /* 0x000fe20000410000 */
[----:B------:R-:W-:Y:S01]  /*86e0*/  FMUL.FTZ R51, R18, R51 ;  /* 0x0000003312337220 */ /* 0x000fe20000410000 */
[--C-:B---3--:R-:W-:Y:S01]  /*86f0*/  FADD.FTZ R55, R55, -R226.reuse ;  /* 0x800000e237377221 */ /* 0x108fe20000010000 */
[----:B------:R-:W1:Y:S01]  /*8700*/  MUFU.EX2 R221, R221 ;  /* 0x000000dd00dd7308 */ /* 0x000e620000000800 */
[----:B------:R-:W-:Y:S01]  /*8710*/  FADD.FTZ R52, R52, -R199 ;  /* 0x800000c734347221 */ /* 0x000fe20000010000 */
[----:B------:R-:W-:Y:S01]  /*8720*/  FMUL.FTZ R48, R48, R51 ;  /* 0x0000003330307220 */ /* 0x000fe20000410000 */
[----:B------:R-:W-:Y:S01]  /*8730*/  FMUL.FTZ R45, R25, R45 ;  /* 0x0000002d192d7220 */ /* 0x000fe20000410000 */
[----:B------:R-:W-:Y:S01]  /*8740*/  FADD.FTZ R53, R53, -R226 ;  /* 0x800000e235357221 */ /* 0x000fe20000010000 */
[----:B------:R-:W2:Y:S01]  /*8750*/  SHFL.IDX PT, R79, R42, R7, 0x1f ;  /* 0x00001f072a4f7589 */ /* 0x000ea200000e0000 */
[----:B------:R-:W-:Y:S01]  /*8760*/  FMUL.FTZ R50, R9, R50 ;  /* 0x0000003209327220 */ /* 0x000fe20000410000 */
[----:B------:R-:W-:-:S02]  /*8770*/  FMUL.FTZ R47, R27, R47 ;  /* 0x0000002f1b2f7220 */ /* 0x000fc40000410000 */
[----:B------:R-:W3:Y:S04]  /*8780*/  SHFL.IDX PT, R76, R42, R232, 0x1f ;  /* 0x00001fe82a4c7589 */ /* 0x000ee800000e0000 */
[----:B------:R-:W1:Y:S04]  /*8790*/  SHFL.IDX PT, R77, R42, R231, 0x1f ;  /* 0x00001fe72a4d7589 */ /* 0x000e6800000e0000 */
[----:B------:R-:W1:Y:S04]  /*87a0*/  SHFL.IDX PT, R74, R42, R230, 0x1f ;  /* 0x00001fe62a4a7589 */ /* 0x000e6800000e0000 */
[----:B------:R-:W1:Y:S04]  /*87b0*/  SHFL.IDX PT, R73, R42, R233, 0x1f ;  /* 0x00001fe92a497589 */ /* 0x000e6800000e0000 */
[----:B------:R-:W1:Y:S04]  /*87c0*/  SHFL.IDX PT, R75, R42, R228, 0x1f ;  /* 0x00001fe42a4b7589 */ /* 0x000e6800000e0000 */
[----:B------:R-:W1:Y:S04]  /*87d0*/  SHFL.IDX PT, R28, R42, R229, 0x1f ;  /* 0x00001fe52a1c7589 */ /* 0x000e6800000e0000 */
[----:B------:R-:W1:Y:S01]  /*87e0*/  SHFL.IDX PT, R72, R42, R234, 0x1f ;  /* 0x00001fea2a487589 */ /* 0x000e6200000e0000 */
[----:B------:R-:W-:Y:S01]  /*87f0*/  FMUL.FTZ R83, R201, R54 ;  /* 0x00000036c9537220 */ /* 0x000fe20000410000 */
[----:B------:R-:W-:Y:S01]  /*8800*/  FFMA.FTZ R51, -R103, R103, 1 ;  /* 0x3f80000067337423 */ /* 0x000fe20000010167 */
[----:B------:R-:W-:Y:S01]  /*8810*/  FMUL.FTZ R54, R209, R55 ;  /* 0x00000037d1367220 */ /* 0x000fe20000410000 */
[--C-:B--2---:R-:W-:Y:S01]  /*8820*/  FADD.FTZ R56, R56, -R79.reuse ;  /* 0x8000004f38387221 */ /* 0x104fe20000010000 */
[----:B------:R-:W2:Y:S01]  /*8830*/  MUFU.EX2 R220, R220 ;  /* 0x000000dc00dc7308 */ /* 0x000ea20000000800 */
[----:B------:R-:W-:Y:S01]  /*8840*/  FMUL.FTZ R44, R44, R45 ;  /* 0x0000002d2c2c7220 */ /* 0x000fe20000410000 */
[----:B------:R-:W-:Y:S01]  /*8850*/  FMUL.FTZ R51, R51, R54 ;  /* 0x0000003633337220 */ /* 0x000fe20000410000 */
[--C-:B---3--:R-:W-:Y:S01]  /*8860*/  FADD.FTZ R54, R57, -R76.reuse ;  /* 0x8000004c39367221 */ /* 0x108fe20000010000 */
[----:B------:R-:W-:Y:S01]  /*8870*/  FADD.FTZ R59, R59, -R76 ;  /* 0x8000004c3b3b7221 */ /* 0x000fe20000010000 */
[----:B------:R-:W-:Y:S01]  /*8880*/  FADD.FTZ R55, R58, -R79 ;  /* 0x8000004f3a377221 */ /* 0x000fe20000010000 */
[----:B-1----:R-:W-:Y:S01]  /*8890*/  FADD.FTZ R60, R60, -R77 ;  /* 0x8000004d3c3c7221 */ /* 0x002fe20000010000 */
[--C-:B------:R-:W-:Y:S01]  /*88a0*/  FADD.FTZ R58, R61, -R74.reuse ;  /* 0x8000004a3d3a7221 */ /* 0x100fe20000010000 */
[--C-:B------:R-:W-:Y:S01]  /*88b0*/  FADD.FTZ R57, R68, -R73.reuse ;  /* 0x8000004944397221 */ /* 0x100fe20000010000 */
[----:B------:R-:W-:Y:S01]  /*88c0*/  FADD.FTZ R70, R70, -R73 ;  /* 0x8000004946467221 */ /* 0x000fe20000010000 */
[----:B------:R-:W-:Y:S01]  /*88d0*/  FMUL.FTZ R61, R205, R56 ;  /* 0x00000038cd3d7220 */ /* 0x000fe20000410000 */
[----:B------:R-:W-:Y:S01]  /*88e0*/  FFMA.FTZ R73, -R105, R105, 1 ;  /* 0x3f80000069497423 */ /* 0x000fe20000010169 */
        /* <DEDUP_REMOVED lines=8> */
[----:B------:R-:W-:Y:S01]  /*8970*/  FADD.FTZ R77, R62, -R77 ;  /* 0x8000004d3e4d7221 */ /* 0x000fe20000010000 */
[--C-:B------:R-:W-:Y:S01]  /*8980*/  FADD.FTZ R64, R64, -R75.reuse ;  /* 0x8000004b40407221 */ /* 0x100fe20000010000 */
[----:B------:R-:W-:Y:S01]  /*8990*/  FMUL.FTZ R73, R73, R54 ;  /* 0x0000003649497220 */ /* 0x000fe20000410000 */
        /* <DEDUP_REMOVED lines=297> */
.L_x_3537:
        /* <DEDUP_REMOVED lines=58> */
.L_x_3538:
        /* <DEDUP_REMOVED lines=12> */
.L_x_3528:
        /* <DEDUP_REMOVED lines=34> */
.L_x_3508:
[----:B------:R-:W-:Y:S05]  /*a2b0*/  @P0 BRA `(.L_x_3503) ;  /* 0x0000005000580947 */ /* 0x000fea0003800000 */
[----:B------:R-:W-:Y:S01]  /*a2c0*/  ULDC.64 UR4, c[0x0][0x878] ;  /* 0x00021e0000047ab9 */ /* 0x000fe20000000a00 */
[----:B--2---:R-:W2:Y:S01]  /*a2d0*/  LDC R10, c[0x0][0x850] ;  /* 0x00021400ff0a7b82 */ /* 0x004ea20000000800 */
[----:B------:R-:W-:Y:S01]  /*a2e0*/  UISETP.NE.U32.AND UP0, UPT, UR4, URZ, UPT ;  /* 0x0000003f0400728c */ /* 0x000fe2000bf05070 */
[----:B------:R-:W3:Y:S01]  /*a2f0*/  S2R R16, SR_TID.X ;  /* 0x0000000000107919 */ /* 0x000ee20000002100 */
[----:B------:R-:W4:Y:S02]  /*a300*/  S2R R9, SR_CgaCtaId ;  /* 0x0000000000097919 */ /* 0x000f240000008800 */
[----:B------:R-:W-:Y:S02]  /*a310*/  UISETP.NE.AND.EX UP0, UPT, UR5, URZ, UPT, UP0 ;  /* 0x0000003f0500728c */ /* 0x000fe4000bf05300 */
[----:B------:R-:W-:Y:S01]  /*a320*/  USHF.L.U32 UR6, UR41, 0xd, URZ ;  /* 0x0000000d29067899 */ /* 0x000fe2000800063f */
[----:B------:R-:W-:Y:S01]  /*a330*/  IMAD.U32 R7, RZ, RZ, UR37 ;  /* 0x00000025ff077e24 */ /* 0x000fe2000f8e00ff */
[----:B------:R-:W-:Y:S01]  /*a340*/  ULDC.64 UR8, c[0x0][0x818] ;  /* 0x0002060000087ab9 */ /* 0x000fe20000000a00 */
[----:B------:R-:W-:Y:S01]  /*a350*/  ULDC.64 UR10, c[0x0][0x848] ;  /* 0x00021200000a7ab9 */ /* 0x000fe20000000a00 */
[----:B------:R-:W-:-:S05]  /*a360*/  PLOP3.LUT P1, PT, PT, PT, UP0, 0x80, 0x0 ;  /* 0x000000000000781c */ /* 0x000fca0003f2f008 */
[----:B------:R-:W-:Y:S02]  /*a370*/  @UP0 ULDC.64 UR4, c[0x0][0x878] ;  /* 0x00021e0000040ab9 */ /* 0x000fe40000000a00 */
[----:B------:R-:W-:-:S06]  /*a380*/  @UP0 UIMAD.WIDE UR4, UR40, 0x4, UR4 ;  /* 0x00000004280408a5 */ /* 0x000fcc000f8e0204 */
[----:B------:R-:W-:Y:S01]  /*a390*/  MOV R2, UR4 ;  /* 0x0000000400027c02 */ /* 0x000fe20008000f00 */
[----:B------:R-:W-:-:S05]  /*a3a0*/  IMAD.U32 R3, RZ, RZ, UR5 ;  /* 0x00000005ff037e24 */ /* 0x000fca000f8e00ff */
[----:B------:R-:W5:Y:S01]  /*a3b0*/  @P1 LDG.E R2, desc[UR38][R2.64] ;  /* 0x0000002602021981 */ /* 0x000f62000c1e1900 */
[----:B--2---:R-:W-:Y:S01]  /*a3c0*/  ISETP.NE.AND P0, PT, R10, 0x1, PT ;  /* 0x000000010a00780c */ /* 0x004fe20003f05270 */
[----:B---3--:R-:W-:-:S12]  /*a3d0*/  VIADD R15, R16, 0xffffff80 ;  /* 0xffffff80100f7836 */ /* 0x008fd80000000000 */
[----:B------:R-:W2:Y:S08]  /*a3e0*/  @P0 LDC R0, c[0x0][0x854] ;  /* 0x00021500ff000b82 */ /* 0x000eb00000000800 */
[----:B------:R-:W3:Y:S01]  /*a3f0*/  @P0 LDC R5, c[0x0][0x858] ;  /* 0x00021600ff050b82 */ /* 0x000ee20000000800 */
[----:B--2---:R-:W-:-:S05]  /*a400*/  @P0 IMAD.HI.U32 R0, R0, UR37, RZ ;  /* 0x0000002500000c27 */ /* 0x004fca000f8e00ff */
[----:B---3--:R-:W-:Y:S02]  /*a410*/  @P0 SHF.R.U32.HI R7, RZ, R5, R0 ;  /* 0x00000005ff070219 */ /* 0x008fe40000011600 */
[----:B------:R-:W-:Y:S02]  /*a420*/  MOV R0, 0x400 ;  /* 0x0000040000007802 */ /* 0x000fe40000000f00 */
[----:B------:R-:W-:Y:S02]  /*a430*/  SHF.R.S32.HI R8, RZ, 0x1f, R7 ;  /* 0x0000001fff087819 */ /* 0x000fe40000011407 */
[----:B----4-:R-:W-:-:S03]  /*a440*/  LEA R19, R9, R0, 0x18 ;  /* 0x0000000009137211 */ /* 0x010fc600078ec0ff */
        /* <DEDUP_REMOVED lines=14> */
[----:B------:R-:W-:Y:S02]  /*a530*/  UIADD3 UR7, UP1, UR6, UR4, URZ ;  /* 0x0000000406077290 */ /* 0x000fe4000ff3e03f */
[----:B------:R-:W-:Y:S02]  /*a540*/  @!UP0 UMOV UR5, URZ ;  /* 0x0000003f00058c82 */ /* 0x000fe40008000000 */
[----:B------:R-:W-:Y:S02]  /*a550*/  ULEA.HI.X.SX32 UR4, UR6, UR5, 0x1, UP1 ;  /* 0x0000000506047291 */ /* 0x000fe400088f0e3f */
[----:B------:R-:W-:Y:S01]  /*a560*/  MOV R4, UR7 ;  /* 0x0000000700047c02 */ /* 0x000fe20008000f00 */
[----:B------:R-:W-:-:S03]  /*a570*/  USEL UR6, UR40, URZ, !UP0 ;  /* 0x0000003f28067287 */ /* 0x000fc6000c000000 */
[----:B------:R-:W-:Y:S01]  /*a580*/  IMAD.U32 R5, RZ, RZ, UR4 ;  /* 0x00000004ff057e24 */ /* 0x000fe2000f8e00ff */
[----:B------:R-:W-:Y:S02]  /*a590*/  ULDC.64 UR4, c[0x0][0x840] ;  /* 0x0002100000047ab9 */ /* 0x000fe40000000a00 */
[----:B------:R-:W-:Y:S02]  /*a5a0*/  IMAD R6, R8, UR4, RZ ;  /* 0x0000000408067c24 */ /* 0x000fe4000f8e02ff */
[----:B------:R-:W-:Y:S01]  /*a5b0*/  IMAD.WIDE.U32 R2, R7, UR8, R4 ;  /* 0x0000000807027c25 */ /* 0x000fe2000f8e0004 */
[----:B------:R-:W-:-:S03]  /*a5c0*/  ULDC.64 UR8, c[0x0][0x820] ;  /* 0x0002080000087ab9 */ /* 0x000fc60000000a00 */
[----:B------:R-:W-:Y:S01]  /*a5d0*/  IMAD.WIDE.U32 R4, R7, UR4, R4 ;  /* 0x0000000407047c25 */ /* 0x000fe2000f8e0004 */
[----:B------:R-:W-:Y:S01]  /*a5e0*/  USHF.R.S32.HI UR4, URZ, 0x1f, UR40 ;  /* 0x0000001f3f047899 */ /* 0x000fe20008011428 */
[----:B------:R-:W-:Y:S02]  /*a5f0*/  IADD3 R3, R3, R11, RZ ;  /* 0x0000000b03037210 */ /* 0x000fe40007ffe0ff */
[----:B-1----:R-:W-:Y:S01]  /*a600*/  IMAD R13, R7, UR5, R6 ;  /* 0x00000005070d7c24 */ /* 0x002fe2000f8e0206 */
[----:B------:R-:W-:Y:S01]  /*a610*/  USEL UR4, UR4, URZ, !UP0 ;  /* 0x0000003f04047287 */ /* 0x000fe2000c000000 */
[----:B------:R-:W-:Y:S02]  /*a620*/  IMAD.SHL.U32 R6, R9, 0x20, RZ ;  /* 0x0000002009067824 */ /* 0x000fe400078e00ff */
[----:B------:R-:W-:Y:S01]  /*a630*/  IMAD.IADD R5, R5, 0x1, R13 ;  /* 0x0000000105057824 */ /* 0x000fe200078e020d */
[----:B------:R-:W-:Y:S01]  /*a640*/  UIMAD UR5, UR4, UR8, URZ ;  /* 0x00000008040572a4 */ /* 0x000fe2000f8e023f */
[----:B------:R-:W-:Y:S01]  /*a650*/  MOV R13, UR10 ;  /* 0x0000000a000d7c02 */ /* 0x000fe20008000f00 */
[----:B------:R-:W-:Y:S01]  /*a660*/  UIMAD UR4, UR4, UR10, URZ ;  /* 0x0000000a040472a4 */ /* 0x000fe2000f8e023f */
[----:B------:R-:W-:Y:S01]  /*a670*/  LOP3.LUT R9, R6, 0x3ffff000, RZ, 0xc0, !PT ;  /* 0x3ffff00006097812 */ /* 0x000fe200078ec0ff */
[----:B------:R-:W-:Y:S01]  /*a680*/  IMAD.U32 R11, RZ, RZ, UR8 ;  /* 0x00000008ff0b7e24 */ /* 0x000fe2000f8e00ff */
[----:B------:R-:W-:-:S02]  /*a690*/  UIMAD UR5, UR6, UR9, UR5 ;  /* 0x00000009060572a4 */ /* 0x000fc4000f8e0205 */
[----:B------:R-:W-:Y:S01]  /*a6a0*/  IMAD.WIDE.U32 R4, R13, UR6, R4 ;  /* 0x000000060d047c25 */ /* 0x000fe2000f8e0004 */
[----:B------:R-:W-:-:S03]  /*a6b0*/  UIMAD UR4, UR6, UR11, UR4 ;  /* 0x0000000b060472a4 */ /* 0x000fc6000f8e0204 */
[----:B------:R-:W-:Y:S02]  /*a6c0*/  IMAD R0, R0, 0x4, R9 ;  /* 0x0000000400007824 */ /* 0x000fe400078e0209 */
[----:B------:R-:W-:Y:S02]  /*a6d0*/  IMAD.MOV R9, RZ, RZ, -R7 ;  /* 0x000000ffff097224 */ /* 0x000fe400078e0a07 */
[----:B------:R-:W-:-:S04]  /*a6e0*/  IMAD.WIDE.U32 R2, R11, UR6, R2 ;  /* 0x000000060b027c25 */ /* 0x000fc8000f8e0002 */
[----:B------:R-:W-:Y:S01]  /*a6f0*/  IMAD R11, R10, R9, UR37 ;  /* 0x000000250a0b7e24 */ /* 0x000fe2000f8e0209 */
[----:B------:R-:W-:Y:S01]  /*a700*/  IADD3 R9, R5, UR4, RZ ;  /* 0x0000000405097c10 */ /* 0x000fe2000fffe0ff */
[----:B------:R-:W-:Y:S01]  /*a710*/  VIADD R10, R3, UR5 ;  /* 0x00000005030a7c36 */ /* 0x000fe20008000000 */
[----:B------:R-:W-:Y:S05]  /*a720*/  WARPSYNC.ALL ;  /* 0x0000000000007948 */ /* 0x000fea0003800000 */
[----:B------:R-:W-:Y:S01]  /*a730*/  IMAD R0, R0, 0x4, R19 ;  /* 0x0000000400007824 */ /* 0x000fe200078e0213 */
[----:B------:R-:W-:Y:S01]  /*a740*/  BAR.SYNC.DEFER_BLOCKING 0x1, 0x100 ;  /* 0x0044000000007b1d */ /* 0x000fe20000010000 */
[----:B------:R-:W-:-:S02]  /*a750*/  ISETP.NE.AND P0, PT, R15, RZ, PT ;  /* 0x000000ff0f00720c */ /* 0x000fc40003f05270 */
[----:B------:R-:W-:-:S03]  /*a760*/  ISETP.NE.AND P1, PT, R16, 0x80, PT ;  /* 0x000000801000780c */ /* 0x000fc60003f25270 */
[----:B------:R-:W-:Y:S01]  /*a770*/  ULDC UR4, c[0x0][0x870] ;  /* 0x00021c0000047ab9 */ /* 0x000fe20000000800 */
[----:B------:R-:W-:Y:S01]  /*a780*/  ULDC UR5, c[0x0][0x80c] ;  /* 0x0002030000057ab9 */ /* 0x000fe20000000800 */
[----:B------:R-:W-:Y:S01]  /*a790*/  UIMAD UR4, UR41, UR4, URZ ;  /* 0x00000004290472a4 */ /* 0x000fe2000f8e023f */
[----:B------:R-:W1:Y:S01]  /*a7a0*/  LDC.64 R12, c[0x0][0x800] ;  /* 0x00020000ff0c7b82 */ /* 0x000e620000000a00 */
[----:B------:R-:W-:Y:S01]  /*a7b0*/  UIMAD UR6, UR40, UR5, URZ ;  /* 0x00000005280672a4 */ /* 0x000fe2000f8e023f */
[----:B------:R-:W-:Y:S01]  /*a7c0*/  BSSY B0, `(.L_x_3540) ;  /* 0x000001e000007945 */ /* 0x000fe20003800000 */
[----:B------:R-:W-:Y:S02]  /*a7d0*/  UIMAD UR4, UR4, UR5, URZ ;  /* 0x00000005040472a4 */ /* 0x000fe4000f8e023f */
[----:B------:R-:W-:Y:S02]  /*a7e0*/  USHF.R.S32.HI UR5, URZ, 0x1f, UR6 ;  /* 0x0000001f3f057899 */ /* 0x000fe40008011406 */
[----:B------:R-:W-:Y:S01]  /*a7f0*/  IMAD.U32 R6, RZ, RZ, UR6 ;  /* 0x00000006ff067e24 */ /* 0x000fe2000f8e00ff */
[----:B------:R-:W2:Y:S01]  /*a800*/  LDC.64 R14, c[0x0][0x828] ;  /* 0x00020a00ff0e7b82 */ /* 0x000ea20000000a00 */
[----:B------:R-:W-:-:S02]  /*a810*/  USHF.R.S32.HI UR6, URZ, 0x1f, UR4 ;  /* 0x0000001f3f067899 */ /* 0x000fc40008011404 */
[----:B------:R-:W-:Y:S01]  /*a820*/  IMAD.U32 R17, RZ, RZ, UR5 ;  /* 0x00000005ff117e24 */ /* 0x000fe2000f8e00ff */
[----:B------:R-:W-:Y:S01]  /*a830*/  IADD3 R7, P2, P3, R6, UR4, R7 ;  /* 0x0000000406077c10 */ /* 0x000fe2000fb5e007 */
[----:B------:R-:W-:Y:S01]  /*a840*/  ULDC.64 UR4, c[0x0][0x868] ;  /* 0x00021a0000047ab9 */ /* 0x000fe20000000a00 */
[----:B------:R3:W-:Y:S02]  /*a850*/  STS.128 [R0], R152 ;  /* 0x0000009800007388 */ /* 0x0007e40000000c00 */
[----:B------:R-:W-:Y:S01]  /*a860*/  IADD3.X R8, R17, UR6, R8, P2, P3 ;  /* 0x0000000611087c10 */ /* 0x000fe200097e6408 */
[C---:B------:R-:W-:Y:S01]  /*a870*/  IMAD.SHL.U32 R17, R7.reuse, 0x4, RZ ;  /* 0x0000000407117824 */ /* 0x040fe200078e00ff */
[----:B------:R3:W-:Y:S02]  /*a880*/  STS.128 [R0+0x800], R156 ;  /* 0x0008009c00007388 */ /* 0x0007e40000000c00 */
[----:B------:R-:W-:Y:S02]  /*a890*/  SHF.L.U64.HI R16, R7, 0x2, R8 ;  /* 0x0000000207107819 */ /* 0x000fe40000010208 */
[----:B------:R-:W-:Y:S01]  /*a8a0*/  IADD3 R6, P4, R17, UR4, RZ ;  /* 0x0000000411067c10 */ /* 0x000fe2000ff9e0ff */
[----:B------:R3:W-:Y:S01]  /*a8b0*/  STS.128 [R0+0x1000], R160 ;  /* 0x001000a000007388 */ /* 0x0007e20000000c00 */
[----:B-1----:R-:W-:-:S02]  /*a8c0*/  LEA R12, P2, R2, R12, 0x2 ;  /* 0x0000000c020c7211 */ /* 0x002fc400078410ff */
[----:B------:R-:W-:Y:S01]  /*a8d0*/  IADD3.X R7, R16, UR5, RZ, P4, !PT ;  /* 0x0000000510077c10 */ /* 0x000fe2000a7fe4ff */
[----:B------:R3:W-:Y:S04]  /*a8e0*/  STS.128 [R0+0x1800], R164 ;  /* 0x001800a400007388 */ /* 0x0007e80000000c00 */
[----:B------:R3:W-:Y:S01]  /*a8f0*/  STS.128 [R0+0x2000], R168 ;  /* 0x002000a800007388 */ /* 0x0007e20000000c00 */
[----:B--2---:R-:W-:-:S03]  /*a900*/  LEA R14, P3, R4, R14, 0x2 ;  /* 0x0000000e040e7211 */ /* 0x004fc600078610ff */
[----:B------:R3:W-:Y:S04]  /*a910*/  STS.128 [R0+0x2800], R172 ;  /* 0x002800ac00007388 */ /* 0x0007e80000000c00 */
[----:B------:R3:W-:Y:S04]  /*a920*/  STS.128 [R0+0x3000], R176 ;  /* 0x003000b000007388 */ /* 0x0007e80000000c00 */
[----:B------:R3:W-:Y:S01]  /*a930*/  STS.128 [R0+0x3800], R180 ;  /* 0x003800b400007388 */ /* 0x0007e20000000c00 */
[----:B------:R-:W-:Y:S05]  /*a940*/  @P0 BRA `(.L_x_3541) ;  /* 0x0000000000140947 */ /* 0x000fea0003800000 */
.L_x_3542:
[----:B------:R-:W2:Y:S04]  /*a950*/  LDG.E.STRONG.GPU R8, desc[UR38][R6.64] ;  /* 0x0000002606087981 */ /* 0x000ea8000c1ef900 */
[----:B--2---:R-:W-:Y:S01]  /*a960*/  CCTL.IVALL ;  /* 0x00000000ff00798f */ /* 0x004fe20002000000 */
[----:B------:R-:W-:Y:S05]  /*a970*/  YIELD ;  /* 0x0000000000007946 */ /* 0x000fea0003800000 */
[----:B------:R-:W-:-:S13]  /*a980*/  ISETP.NE.AND P0, PT, R8, R11, PT ;  /* 0x0000000b0800720c */ /* 0x000fda0003f05270 */
[----:B------:R-:W-:Y:S05]  /*a990*/  @P0 BRA `(.L_x_3542) ;  /* 0xfffffffc00ec0947 */ /* 0x000fea000383ffff */
.L_x_3541:
[----:B------:R-:W-:Y:S05]  /*a9a0*/  BSYNC B0 ;  /* 0x0000000000007941 */ /* 0x000fea0003800000 */
.L_x_3540:
[----:B------:R-:W-:Y:S01]  /*a9b0*/  UMOV UR4, 0xffffffff ;  /* 0xffffffff00047882 */ /* 0x000fe20000000000 */
[----:B------:R-:W-:Y:S02]  /*a9c0*/  LEA.HI.X R10, R2, R13, R10, 0x2, P2 ;  /* 0x0000000d020a7211 */ /* 0x000fe400010f140a */
[----:B------:R-:W-:Y:S01]  /*a9d0*/  LEA.HI.X R9, R4, R15, R9, 0x2, P3 ;  /* 0x0000000f04097211 */ /* 0x000fe200018f1409 */
[----:B------:R-:W-:Y:S06]  /*a9e0*/  BRA.DIV UR4, `(.L_x_3543) ;  /* 0x0000004e04147947 */ /* 0x000fec000b800000 */
[----:B------:R-:W-:Y:S01]  /*a9f0*/  NOP ;  /* 0x0000000000007918 */ /* 0x000fe20000000000 */
.L_x_3644:
        /* <DEDUP_REMOVED lines=17> */
.L_x_3546:
[----:B------:R-:W-:Y:S01]  /*ab10*/  @P0 ELECT P2, URZ, PT ;  /* 0x00000000003f082f */ /* 0x000fe20003840000 */
[----:B------:R1:W-:-:S12]  /*ab20*/  UBLKRED.G.S.ADD.F32.RN [UR4], [UR6], UR7, desc[UR8] ;  /* 0x00000804060073bb */ /* 0x0003d800080a1407 */
[----:B------:R-:W-:Y:S02]  /*ab30*/  @P2 PLOP3.LUT P0, PT, P2, PT, PT, 0x8, 0x0 ;  /* 0x000000000000281c */ /* 0x000fe4000170e170 */
[----:B------:R-:W-:-:S11]  /*ab40*/  PLOP3.LUT P2, PT, PT, PT, PT, 0x8, 0x0 ;  /* 0x000000000000781c */ /* 0x000fd60003f4e170 */
[----:B-1----:R-:W-:Y:S05]  /*ab50*/  @P0 BRA.U.ANY `(.L_x_3546) ;  /* 0xfffffffd00ec0947 */ /* 0x002fea000393ffff */
[----:B------:R0:W-:Y:S01]  /*ab60*/  UTMACMDFLUSH ;  /* 0x00000000000079b7 */ /* 0x0001e20000000000 */
[----:B------:R-:W-:-:S04]  /*ab70*/  DEPBAR.LE SB0, 0x0 ;  /* 0x000080000000791a */ /* 0x000fc80000000000 */
.L_x_3545:
[----:B------:R-:W-:Y:S05]  /*ab80*/  BSYNC B0 ;  /* 0x0000000000007941 */ /* 0x000fea0003800000 */
.L_x_3544:
        /* <DEDUP_REMOVED lines=14> */
.L_x_3548:
[----:B------:R-:W-:Y:S05]  /*ac70*/  BSYNC B0 ;  /* 0x0000000000007941 */ /* 0x000fea0003800000 */
.L_x_3547:
        /* <DEDUP_REMOVED lines=14> */
.L_x_3551:
[----:B-1-3--:R-:W2:Y:S04]  /*ad60*/  LDG.E.STRONG.GPU R0, desc[UR38][R2.64] ;  /* 0x0000002602007981 */ /* 0x00aea8000c1ef900 */
[----:B--2---:R-:W-:Y:S01]  /*ad70*/  CCTL.IVALL ;  /* 0x00000000ff00798f */ /* 0x004fe20002000000 */
[----:B------:R-:W-:Y:S05]  /*ad80*/  YIELD ;  /* 0x0000000000007946 */ /* 0x000fea0003800000 */
[----:B------:R-:W-:-:S13]  /*ad90*/  ISETP.NE.AND P0, PT, R0, R11, PT ;  /* 0x0000000b0000720c */ /* 0x000fda0003f05270 */
[----:B------:R-:W-:Y:S05]  /*ada0*/  @P0 BRA `(.L_x_3551) ;  /* 0xfffffffc00ec0947 */ /* 0x000fea000383ffff */
.L_x_3550:
[----:B------:R-:W-:Y:S05]  /*adb0*/  BSYNC B0 ;  /* 0x0000000000007941 */ /* 0x000fea0003800000 */
.L_x_3549:
[----:B------:R-:W-:-:S03]  /*adc0*/  UMOV UR4, 0xffffffff ;  /* 0xffffffff00047882 */ /* 0x000fc60000000000 */
[----:B------:R-:W-:Y:S05]  /*add0*/  BRA.DIV UR4, `(.L_x_3552) ;  /* 0x0000004a04347947 */ /* 0x000fea000b800000 */
[----:B------:R-:W-:Y:S01]  /*ade0*/  NOP ;  /* 0x0000000000007918 */ /* 0x000fe20000000000 */
.L_x_3647:
        /* <DEDUP_REMOVED lines=17> */
.L_x_3555:
[----:B------:R-:W-:Y:S01]  /*af00*/  @P0 ELECT P2, URZ, PT ;  /* 0x00000000003f082f */ /* 0x000fe20003840000 */
[----:B------:R2:W-:-:S12]  /*af10*/  UBLKRED.G.S.ADD.F32.RN [UR4], [UR6], UR7, desc[UR8] ;  /* 0x00000804060073bb */ /* 0x0005d800080a1407 */
[----:B------:R-:W-:Y:S02]  /*af20*/  @P2 PLOP3.LUT P0, PT, P2, PT, PT, 0x8, 0x0 ;  /* 0x000000000000281c */ /* 0x000fe4000170e170 */
[----:B------:R-:W-:-:S11]  /*af30*/  PLOP3.LUT P2, PT, PT, PT, PT, 0x8, 0x0 ;  /* 0x000000000000781c */ /* 0x000fd60003f4e170 */
[----:B--2---:R-:W-:Y:S05]  /*af40*/  @P0 BRA.U.ANY `(.L_x_3555) ;  /* 0xfffffffd00ec0947 */ /* 0x004fea000393ffff */
[----:B------:R0:W-:Y:S01]  /*af50*/  UTMACMDFLUSH ;  /* 0x00000000000079b7 */ /* 0x0001e20000000000 */
[----:B------:R-:W-:-:S04]  /*af60*/  DEPBAR.LE SB0, 0x0 ;  /* 0x000080000000791a */ /* 0x000fc80000000000 */
.L_x_3554:
[----:B------:R-:W-:Y:S05]  /*af70*/  BSYNC B0 ;  /* 0x0000000000007941 */ /* 0x000fea0003800000 */
.L_x_3553:
        /* <DEDUP_REMOVED lines=14> */
.L_x_3496:
        /* <DEDUP_REMOVED lines=29> */
.L_x_3557:
[----:B------:R-:W-:Y:S01]  /*b230*/  ULDC UR9, c[0x0][0x8cc] ;  /* 0x0002330000097ab9 */ /* 0x000fe20000000800 */
[----:B------:R-:W-:Y:S01]  /*b240*/  UMOV UR7, UR8 ;  /* 0x0000000800077c82 */ /* 0x000fe20008000000 */
[----:B------:R-:W-:-:S11]  /*b250*/  UISETP.NE.AND UP0, UPT, UR9, 0x1, UPT ;  /* 0x000000010900788c */ /* 0x000fd6000bf05270 */
[----:B------:R-:W-:Y:S02]  /*b260*/  @UP0 ULDC.64 UR10, c[0x0][0x8d0] ;  /* 0x00023400000a0ab9 */ /* 0x000fe40000000a00 */
[----:B------:R-:W-:-:S04]  /*b270*/  UIMAD.WIDE.U32 UR4, UR8, UR10, URZ ;  /* 0x0000000a080472a5 */ /* 0x000fc8000f8e003f */
[----:B------:R-:W-:-:S04]  /*b280*/  @UP0 USHF.R.U32.HI UR7, URZ, UR11, UR5 ;  /* 0x0000000b3f070299 */ /* 0x000fc80008011605 */
[----:B------:R-:W-:-:S12]  /*b290*/  UIMAD UR4, UR7, UR9, URZ ;  /* 0x00000009070472a4 */ /* 0x000fd8000f8e023f */
.L_x_3558:
        /* <DEDUP_REMOVED lines=23> */
.L_x_3559:
        /* <DEDUP_REMOVED lines=11> */
[----:B------:R-:W-:Y:S01]  /*b4c0*/  R2UR UR4, R0 ;  /* 0x00000000000472ca */ /* 0x000fe200000e0000 */
[----:B------:R-:W-:-:S14]  /*b4d0*/  BRA `(.L_x_3560) ;  /* 0x0000000000047947 */ /* 0x000fdc0003800000 */
.L_x_3561:
[----:B------:R-:W-:-:S05]  /*b4e0*/  ULDC UR4, c[0x0][0x8f4] ;  /* 0x00023d0000047ab9 */ /* 0x000fca0000000800 */
.L_x_3560:
        /* <DEDUP_REMOVED lines=46> */
[----:B--2---:R-:W-:-:S05]  /*b7d0*/  IMAD.IADD R0, R0, 0x1, -R5 ;  /* 0x0000000100007824 */ /* 0x004fca00078e0a05 */
[----:B------:R-:W-:-:S15]  /*b7e0*/  R2UR UR14, R0 ;  /* 0x00000000000e72ca */ /* 0x000fde00000e0000 */
.L_x_3562:
        /* <DEDUP_REMOVED lines=13> */
.L_x_3563:
        /* <DEDUP_REMOVED lines=11> */
[----:B------:R-:W-:-:S15]  /*b970*/  R2UR UR11, R0 ;  /* 0x00000000000b72ca */ /* 0x000fde00000e0000 */
.L_x_3564:
        /* <DEDUP_REMOVED lines=68> */
.L_x_3568:
[----:B------:R-:W2:Y:S04]  /*bdc0*/  LDG.E.STRONG.GPU R4, desc[UR38][R2.64] ;  /* 0x0000002602047981 */ /* 0x000ea8000c1ef900 */
[----:B--2---:R-:W-:Y:S01]  /*bdd0*/  CCTL.IVALL ;  /* 0x00000000ff00798f */ /* 0x004fe20002000000 */
[----:B------:R-:W-:Y:S05]  /*bde0*/  YIELD ;  /* 0x0000000000007946 */ /* 0x000fea0003800000 */
[----:B------:R-:W-:-:S13]  /*bdf0*/  ISETP.NE.AND P1, PT, R4, R5, PT ;  /* 0x000000050400720c */ /* 0x000fda0003f25270 */
[----:B------:R-:W-:Y:S05]  /*be00*/  @P1 BRA `(.L_x_3568) ;  /* 0xfffffffc00ec1947 */ /* 0x000fea000383ffff */
.L_x_3567:
[----:B------:R-:W-:Y:S05]  /*be10*/  BSYNC B0 ;  /* 0x0000000000007941 */ /* 0x000fea0003800000 */
.L_x_3566:
[----:B------:R-:W-:-:S03]  /*be20*/  UMOV UR6, 0xffffffff ;  /* 0xffffffff00067882 */ /* 0x000fc60000000000 */
[----:B------:R-:W-:Y:S05]  /*be30*/  BRA.DIV UR6, `(.L_x_3569) ;  /* 0x0000003a06387947 */ /* 0x000fea000b800000 */
[----:B------:R-:W-:Y:S01]  /*be40*/  NOP ;  /* 0x0000000000007918 */ /* 0x000fe20000000000 */
.L_x_3650:
[----:B------:R-:W-:Y:S01]  /*be50*/  MOV R9, UR13 ;  /* 0x0000000d00097c02 */ /* 0x000fe20008000f00 */
        /* <DEDUP_REMOVED lines=21> */
.L_x_3571:
[----:B------:R-:W-:Y:S05]  /*bfb0*/  BSYNC B0 ;  /* 0x0000000000007941 */ /* 0x000fea0003800000 */
.L_x_3570:
        /* <DEDUP_REMOVED lines=20> */
.L_x_3573:
[----:B------:R-:W-:Y:S05]  /*c100*/  BSYNC B0 ;  /* 0x0000000000007941 */ /* 0x000fea0003800000 */
.L_x_3572:
[----:B------:R-:W-:Y:S06]  /*c110*/  BAR.ARV 0xa, 0xa0 ;  /* 0x0282800000007b1d */ /* 0x000fec0000002000 */
[----:B------:R-:W-:Y:S04]  /*c120*/  BSSY B0, `(.L_x_3574) ;  /* 0x0000003000007945 */ /* 0x000fe80003800000 */
[----:B------:R-:W-:Y:S05]  /*c130*/  @!P0 BRA `(.L_x_3575) ;  /* 0x0000000000048947 */ /* 0x000fea0003800000 */
[----:B------:R-:W-:-:S04]  /*c140*/  DEPBAR.LE SB0, 0x0 ;  /* 0x000080000000791a */ /* 0x000fc80000000000 */
.L_x_3575:
[----:B------:R-:W-:Y:S05]  /*c150*/  BSYNC B0 ;  /* 0x0000000000007941 */ /* 0x000fea0003800000 */
.L_x_3574:
        /* <DEDUP_REMOVED lines=19> */
.L_x_3577:
[----:B------:R-:W-:Y:S05]  /*c290*/  BSYNC B0 ;  /* 0x0000000000007941 */ /* 0x000fea0003800000 */
.L_x_3576:
[----:B------:R-:W-:Y:S01]  /*c2a0*/  UIADD3 UR7, UR13, 0x1, URZ ;  /* 0x000000010d077890 */ /* 0x000fe2000fffe03f */
[----:B------:R-:W-:Y:S11]  /*c2b0*/  BRA `(.L_x_3578) ;  /* 0x0000000000047947 */ /* 0x000ff60003800000 */
.L_x_3565:
[----:B------:R-:W-:-:S05]  /*c2c0*/  UMOV UR7, UR13 ;  /* 0x0000000d00077c82 */ /* 0x000fca0008000000 */
.L_x_3578:
        /* <DEDUP_REMOVED lines=16> */
.L_x_3603:
        /* <DEDUP_REMOVED lines=18> */
.L_x_3581:
[----:B------:R-:W2:Y:S04]  /*c4f0*/  LDG.E.STRONG.GPU R4, desc[UR38][R2.64] ;  /* 0x0000002602047981 */ /* 0x000ea8000c1ef900 */
[----:B--2---:R-:W-:Y:S01]  /*c500*/  CCTL.IVALL ;  /* 0x00000000ff00798f */ /* 0x004fe20002000000 */
[----:B------:R-:W-:Y:S05]  /*c510*/  YIELD ;  /* 0x0000000000007946 */ /* 0x000fea0003800000 */
[----:B------:R-:W-:-:S13]  /*c520*/  ISETP.NE.AND P1, PT, R4, R5, PT ;  /* 0x000000050400720c */ /* 0x000fda0003f25270 */
[----:B------:R-:W-:Y:S05]  /*c530*/  @P1 BRA `(.L_x_3581) ;  /* 0xfffffffc00ec1947 */ /* 0x000fea000383ffff */
.L_x_3580:
[----:B------:R-:W-:Y:S05]  /*c540*/  BSYNC B0 ;  /* 0x0000000000007941 */ /* 0x000fea0003800000 */
.L_x_3579:
[----:B------:R-:W-:-:S03]  /*c550*/  UMOV UR24, 0xffffffff ;  /* 0xffffffff00187882 */ /* 0x000fc60000000000 */
[----:B------:R-:W-:Y:S05]  /*c560*/  BRA.DIV UR24, `(.L_x_3582) ;  /* 0x0000003218887947 */ /* 0x000fea000b800000 */
[----:B------:R-:W-:Y:S01]  /*c570*/  NOP ;  /* 0x0000000000007918 */ /* 0x000fe20000000000 */
.L_x_3653:
        /* <DEDUP_REMOVED lines=19> */
.L_x_3584:
[----:B------:R-:W-:Y:S05]  /*c6b0*/  BSYNC B0 ;  /* 0x0000000000007941 */ /* 0x000fea0003800000 */
.L_x_3583:
        /* <DEDUP_REMOVED lines=15> */
.L_x_3586:
[----:B------:R-:W-:Y:S05]  /*c7b0*/  BSYNC B0 ;  /* 0x0000000000007941 */ /* 0x000fea0003800000 */
.L_x_3585:
[----:B------:R-:W-:Y:S06]  /*c7c0*/  BAR.ARV 0xa, 0xa0 ;  /* 0x0282800000007b1d */ /* 0x000fec0000002000 */
[----:B------:R-:W-:Y:S04]  /*c7d0*/  BSSY B0, `(.L_x_3587) ;  /* 0x0000003000007945 */ /* 0x000fe80003800000 */
[----:B------:R-:W-:Y:S05]  /*c7e0*/  @!P0 BRA `(.L_x_3588) ;  /* 0x0000000000048947 */ /* 0x000fea0003800000 */
[----:B------:R-:W-:-:S04]  /*c7f0*/  DEPBAR.LE SB0, 0x0 ;  /* 0x000080000000791a */ /* 0x000fc80000000000 */
.L_x_3588:
[----:B------:R-:W-:Y:S05]  /*c800*/  BSYNC B0 ;  /* 0x0000000000007941 */ /* 0x000fea0003800000 */
.L_x_3587:
        /* <DEDUP_REMOVED lines=19> */
.L_x_3590:
[----:B------:R-:W-:Y:S05]  /*c940*/  BSYNC B0 ;  /* 0x0000000000007941 */ /* 0x000fea0003800000 */
.L_x_3589:
        /* <DEDUP_REMOVED lines=16> */
.L_x_3593:
[----:B------:R-:W2:Y:S04]  /*ca50*/  LDG.E.STRONG.GPU R4, desc[UR38][R2.64] ;  /* 0x0000002602047981 */ /* 0x000ea8000c1ef900 */
[----:B--2---:R-:W-:Y:S01]  /*ca60*/  CCTL.IVALL ;  /* 0x00000000ff00798f */ /* 0x004fe20002000000 */
[----:B------:R-:W-:Y:S05]  /*ca70*/  YIELD ;  /* 0x0000000000007946 */ /* 0x000fea0003800000 */
[----:B------:R-:W-:-:S13]  /*ca80*/  ISETP.NE.AND P1, PT, R4, R5, PT ;  /* 0x000000050400720c */ /* 0x000fda0003f25270 */
[----:B------:R-:W-:Y:S05]  /*ca90*/  @P1 BRA `(.L_x_3593) ;  /* 0xfffffffc00ec1947 */ /* 0x000fea000383ffff */
.L_x_3592:
[----:B------:R-:W-:Y:S05]  /*caa0*/  BSYNC B0 ;  /* 0x0000000000007941 */ /* 0x000fea0003800000 */
.L_x_3591:
[----:B------:R-:W-:-:S03]  /*cab0*/  UMOV UR18, 0xffffffff ;  /* 0xffffffff00127882 */ /* 0x000fc60000000000 */
[----:B------:R-:W-:Y:S05]  /*cac0*/  BRA.DIV UR18, `(.L_x_3594) ;  /* 0x0000002e124c7947 */ /* 0x000fea000b800000 */
[----:B------:R-:W-:Y:S01]  /*cad0*/  NOP ;  /* 0x0000000000007918 */ /* 0x000fe20000000000 */
.L_x_3656:
        /* <DEDUP_REMOVED lines=15> */
.L_x_3596:
[----:B------:R-:W-:Y:S05]  /*cbd0*/  BSYNC B0 ;  /* 0x0000000000007941 */ /* 0x000fea0003800000 */
.L_x_3595:
        /* <DEDUP_REMOVED lines=15> */
.L_x_3598:
[----:B------:R-:W-:Y:S05]  /*ccd0*/  BSYNC B0 ;  /* 0x0000000000007941 */ /* 0x000fea0003800000 */
.L_x_3597:
[----:B------:R-:W-:Y:S06]  /*cce0*/  BAR.ARV 0xa, 0xa0 ;  /* 0x0282800000007b1d */ /* 0x000fec0000002000 */
[----:B------:R-:W-:Y:S04]  /*ccf0*/  BSSY B0, `(.L_x_3599) ;  /* 0x0000003000007945 */ /* 0x000fe80003800000 */
[----:B------:R-:W-:Y:S05]  /*cd00*/  @!P0 BRA `(.L_x_3600) ;  /* 0x0000000000048947 */ /* 0x000fea0003800000 */
[----:B------:R-:W-:-:S04]  /*cd10*/  DEPBAR.LE SB0, 0x0 ;  /* 0x000080000000791a */ /* 0x000fc80000000000 */
.L_x_3600:
[----:B------:R-:W-:Y:S05]  /*cd20*/  BSYNC B0 ;  /* 0x0000000000007941 */ /* 0x000fea0003800000 */
.L_x_3599:
        /* <DEDUP_REMOVED lines=19> */
.L_x_3602:
[----:B------:R-:W-:Y:S05]  /*ce60*/  BSYNC B0 ;  /* 0x0000000000007941 */ /* 0x000fea0003800000 */
.L_x_3601:
[----:B------:R-:W-:Y:S02]  /*ce70*/  UIADD3 UR7, UR7, 0x2, URZ ;  /* 0x0000000207077890 */ /* 0x000fe4000fffe03f */
[----:B------:R-:W-:Y:S02]  /*ce80*/  UIADD3 UR6, UR6, 0x3000, URZ ;  /* 0x0000300006067890 */ /* 0x000fe4000fffe03f */
[----:B------:R-:W-:-:S06]  /*ce90*/  UISETP.GE.AND UP0, UPT, UR7, UR12, UPT ;  /* 0x0000000c0700728c */ /* 0x000fcc000bf06270 */
[----:B------:R-:W-:-:S13]  /*cea0*/  PLOP3.LUT P1, PT, PT, PT, UP0, 0x80, 0x0 ;  /* 0x000000000000781c */ /* 0x000fda0003f2f008 */
[----:B------:R-:W-:Y:S05]  /*ceb0*/  @!P1 BRA `(.L_x_3603) ;  /* 0xfffffff400449947 */ /* 0x000fea000383ffff */
[----:B------:R-:W-:Y:S05]  /*cec0*/  BRA `(.L_x_3503) ;  /* 0x0000002400547947 */ /* 0x000fea0003800000 */
.L_x_3556:
        /* <DEDUP_REMOVED lines=21> */
.L_x_3604:
[----:B------:R-:W1:Y:S01]  /*d020*/  LDC R3, c[0x0][0x8cc] ;  /* 0x00023300ff037b82 */ /* 0x000e620000000800 */
[----:B------:R-:W-:Y:S01]  /*d030*/  IMAD.MOV.U32 R0, RZ, RZ, R5 ;  /* 0x000000ffff007224 */ /* 0x000fe200078e0005 */
[----:B-1----:R-:W-:-:S13]  /*d040*/  ISETP.NE.AND P0, PT, R3, 0x1, PT ;  /* 0x000000010300780c */ /* 0x002fda0003f05270 */
[----:B------:R-:W1:Y:S02]  /*d050*/  @P0 LDC.64 R6, c[0x0][0x8d0] ;  /* 0x00023400ff060b82 */ /* 0x000e640000000a00 */
[----:B-1----:R-:W-:-:S05]  /*d060*/  @P0 IMAD.HI.U32 R4, R5, R6, RZ ;  /* 0x0000000605040227 */ /* 0x002fca00078e00ff */
[----:B------:R-:W-:-:S05]  /*d070*/  @P0 SHF.R.U32.HI R0, RZ, R7, R4 ;  /* 0x00000007ff000219 */ /* 0x000fca0000011604 */
[----:B------:R-:W-:-:S07]  /*d080*/  IMAD R3, R0, R3, RZ ;  /* 0x0000000300037224 */ /* 0x000fce00078e02ff */
.L_x_3605:
[----:B------:R-:W1:Y:S01]  /*d090*/  LDC R8, c[0x0][0x8c0] ;  /* 0x00023000ff087b82 */ /* 0x000e620000000800 */
[----:B------:R-:W-:Y:S01]  /*d0a0*/  IMAD.IADD R3, R5, 0x1, -R3 ;  /* 0x0000000105037824 */ /* 0x000fe200078e0a03 */
[----:B------:R-:W-:-:S06]  /*d0b0*/  ULDC.64 UR6, c[0x0][0x900] ;  /* 0x0002400000067ab9 */ /* 0x000fcc0000000a00 */
[----:B------:R-:W2:Y:S01]  /*d0c0*/  LDC R4, c[0x0][0x8cc] ;  /* 0x00023300ff047b82 */ /* 0x000ea20000000800 */
[C---:B-1----:R-:W-:Y:S02]  /*d0d0*/  ISETP.NE.AND P0, PT, R8.reuse, 0x1, PT ;  /* 0x000000010800780c */ /* 0x042fe40003f05270 */
[----:B------:R-:W-:Y:S01]  /*d0e0*/  R2UR UR20, R8 ;  /* 0x00000000081472ca */ /* 0x000fe200000e0000 */
[----:B--2---:R-:W-:-:S10]  /*d0f0*/  IMAD R3, R2, R4, R3 ;  /* 0x0000000402037224 */ /* 0x004fd400078e0203 */
[----:B------:R-:W1:Y:S01]  /*d100*/  @P0 LDC R6, c[0x0][0x8c4] ;  /* 0x00023100ff060b82 */ /* 0x000e620000000800 */
[----:B------:R-:W-:Y:S02]  /*d110*/  MOV R13, R3 ;  /* 0x00000003000d7202 */ /* 0x000fe40000000f00 */
[----:B------:R-:W-:-:S05]  /*d120*/  R2UR UR5, R3 ;  /* 0x00000000030572ca */ /* 0x000fca00000e0000 */
        /* <DEDUP_REMOVED lines=13> */
.L_x_3606:
        /* <DEDUP_REMOVED lines=10> */
.L_x_3608:
[----:B------:R-:W2:Y:S02]  /*d2a0*/  LDC R4, c[0x0][0x8f4] ;  /* 0x00023d00ff047b82 */ /* 0x000ea40000000800 */
.L_x_3607:
[----:B--2--5:R-:W-:Y:S01]  /*d2b0*/  VIADD R4, R4, 0x7f ;  /* 0x0000007f04047836 */ /* 0x024fe20000000000 */
[----:B------:R-:W-:Y:S01]  /*d2c0*/  LOP3.LUT R12, R0, 0x1ffffff, RZ, 0x3c, !PT ;  /* 0x01ffffff000c7812 */ /* 0x000fe200078e3cff */
[----:B------:R-:W-:Y:S02]  /*d2d0*/  IMAD.MOV.U32 R10, RZ, RZ, 0x1 ;  /* 0x00000001ff0a7424 */ /* 0x000fe400078e00ff */
[----:B-1----:R-:W-:Y:S01]  /*d2e0*/  IMAD.MOV.U32 R2, RZ, RZ, RZ ;  /* 0x000000ffff027224 */ /* 0x002fe200078e00ff */
        /* <DEDUP_REMOVED lines=23> */
[----:B-1----:R-:W-:Y:S01]  /*d460*/  ISETP.NE.U32.AND P0, PT, R2, RZ, PT ;  /* 0x000000ff0200720c */ /* 0x002fe20003f05070 */
[----:B------:R-:W-:-:S02]  /*d470*/  IMAD.MOV.U32 R11, RZ, RZ, RZ ;  /* 0x000000ffff0b7224 */ /* 0x000fc400078e00ff */
        /* <DEDUP_REMOVED lines=13> */
[----:B--2---:R-:W-:-:S07]  /*d550*/  IADD3 R0, -R7, R0, RZ ;  /* 0x0000000007007210 */ /* 0x004fce0007ffe1ff */
.L_x_3610:
        /* <DEDUP_REMOVED lines=20> */
.L_x_3611:
[----:B------:R-:W-:Y:S05]  /*d6a0*/  @!P0 BRA `(.L_x_3612) ;  /* 0x00000000000c8947 */ /* 0x000fea0003800000 */
[----:B------:R-:W2:Y:S04]  /*d6b0*/  LDG.E R5, desc[UR38][R2.64] ;  /* 0x0000002602057981 */ /* 0x000ea8000c1e1900 */
[----:B------:R-:W2:Y:S02]  /*d6c0*/  LDG.E R4, desc[UR38][R2.64+0x4] ;  /* 0x0000042602047981 */ /* 0x000ea4000c1e1900 */
[----:B--2---:R-:W-:-:S07]  /*d6d0*/  IMAD.IADD R4, R4, 0x1, -R5 ;  /* 0x0000000104047824 */ /* 0x004fce00078e0a05 */
.L_x_3612:
[----:B-1----:R-:W-:Y:S01]  /*d6e0*/  IMAD R3, R12, 0x80, R0 ;  /* 0x000000800c037824 */ /* 0x002fe200078e0200 */
[----:B------:R-:W-:Y:S01]  /*d6f0*/  ULDC UR7, c[0x0][0x74c] ;  /* 0x0001d30000077ab9 */ /* 0x000fe20000000800 */
[----:B------:R-:W-:-:S03]  /*d700*/  IADD3 R0, R0, 0x5f, RZ ;  /* 0x0000005f00007810 */ /* 0x000fc60007ffe0ff */
[----:B-----5:R-:W-:Y:S02]  /*d710*/  IADD3 R3, R3, -UR7, -R4 ;  /* 0x8000000703037c10 */ /* 0x020fe4000fffe804 */
[----:B------:R-:W-:-:S04]  /*d720*/  IMAD.HI R0, R0, 0x2aaaaaab, RZ ;  /* 0x2aaaaaab00007827 */ /* 0x000fc800078e02ff */
[----:B------:R-:W-:-:S05]  /*d730*/  IMAD.HI R3, R3, 0x2aaaaaab, RZ ;  /* 0x2aaaaaab03037827 */ /* 0x000fca00078e02ff */
[----:B------:R-:W-:-:S04]  /*d740*/  SHF.R.U32.HI R2, RZ, 0x1f, R3 ;  /* 0x0000001fff027819 */ /* 0x000fc80000011603 */
[----:B------:R-:W-:Y:S02]  /*d750*/  LEA.HI.SX32 R2, R3, R2, 0x1c ;  /* 0x0000000203027211 */ /* 0x000fe400078fe2ff */
[----:B------:R-:W-:Y:S02]  /*d760*/  SHF.R.U32.HI R3, RZ, 0x1f, R0 ;  /* 0x0000001fff037819 */ /* 0x000fe40000011600 */
[----:B------:R-:W-:Y:S01]  /*d770*/  VIMNMX R4, RZ, R2, !PT ;  /* 0x00000002ff047248 */ /* 0x000fe20007fe0100 */
[----:B------:R-:W-:Y:S01]  /*d780*/  IMAD.MOV.U32 R2, RZ, RZ, RZ ;  /* 0x000000ffff027224 */ /* 0x000fe200078e00ff */
[----:B------:R-:W-:-:S04]  /*d790*/  LEA.HI.SX32 R0, R0, R3, 0x1c ;  /* 0x0000000300007211 */ /* 0x000fc800078fe2ff */
        /* <DEDUP_REMOVED lines=54> */
.L_x_3657:
        /* <DEDUP_REMOVED lines=15> */
.L_x_3615:
[----:B------:R-:W-:Y:S01]  /*dbf0*/  R2UR UR19, R4 ;  /* 0x00000000041372ca */ /* 0x000fe200000e0000 */
[----:B------:R-:W2:Y:S01]  /*dc00*/  LDC.64 R12, c[0x0][0x198] ;  /* 0x00006600ff0c7b82 */ /* 0x000ea20000000a00 */
[----:B------:R-:W-:Y:S01]  /*dc10*/  ULDC.64 UR8, c[0x0][0x700] ;  /* 0x0001c00000087ab9 */ /* 0x000fe20000000a00 */
[----:B------:R-:W-:Y:S01]  /*dc20*/  UMOV UR34, 0x0 ;  /* 0x0000000000227882 */ /* 0x000fe20000000000 */
[----:B------:R-:W-:Y:S01]  /*dc30*/  IMAD.U32 R9, RZ, RZ, UR8 ;  /* 0x00000008ff097e24 */ /* 0x000fe2000f8e00ff */
[----:B------:R-:W-:Y:S01]  /*dc40*/  R2UR UR8, R15 ;  /* 0x000000000f0872ca */ /* 0x000fe200000e0000 */
[----:B------:R-:W-:Y:S01]  /*dc50*/  IMAD.U32 R8, RZ, RZ, UR9 ;  /* 0x00000009ff087e24 */ /* 0x000fe2000f8e00ff */
[----:B------:R-:W-:Y:S01]  /*dc60*/  UMOV UR35, 0x14f00000 ;  /* 0x14f0000000237882 */ /* 0x000fe20000000000 */
        /* <DEDUP_REMOVED lines=9> */
[----:B------:R-:W-:Y:S01]  /*dd00*/  IMAD.U32 R3, RZ, RZ, UR19 ;  /* 0x00000013ff037e24 */ /* 0x000fe2000f8e00ff */
[----:B------:R-:W-:Y:S02]  /*dd10*/  UIADD3 UR16, UR8, 0xe000, URZ ;  /* 0x0000e00008107890 */ /* 0x000fe4000fffe03f */
[----:B------:R-:W-:Y:S01]  /*dd20*/  UIADD3 UR17, UR8, 0x26810, URZ ;  /* 0x0002681008117890 */ /* 0x000fe2000fffe03f */
[----:B------:R-:W-:Y:S01]  /*dd30*/  PLOP3.LUT P1, PT, PT, PT, UP0, 0x80, 0x0 ;  /* 0x000000000000781c */ /* 0x000fe20003f2f008 */
[----:B------:R-:W-:Y:S01]  /*dd40*/  UIADD3 UR19, UR19, UR6, URZ ;  /* 0x0000000613137290 */ /* 0x000fe2000fffe03f */
[----:B-1----:R-:W-:Y:S01]  /*dd50*/  MOV R2, UR7 ;  /* 0x0000000700027c02 */ /* 0x002fe20008000f00 */
[----:B--2---:R-:W-:Y:S01]  /*dd60*/  IMAD.MOV.U32 R7, RZ, RZ, R12 ;  /* 0x000000ffff077224 */ /* 0x004fe200078e000c */
[----:B------:R-:W-:Y:S01]  /*dd70*/  LEA.HI.X.SX32 R3, R3, R14, 0x1, P1 ;  /* 0x0000000e03037211 */ /* 0x000fe200008f0eff */
[----:B------:R-:W-:Y:S01]  /*dd80*/  IMAD.MOV.U32 R6, RZ, RZ, R13 ;  /* 0x000000ffff067224 */ /* 0x000fe200078e000d */
[----:B------:R-:W-:Y:S01]  /*dd90*/  LEA R5, P1, R2, R9, 0x2 ;  /* 0x0000000902057211 */ /* 0x000fe200078210ff */
[----:B------:R-:W-:Y:S01]  /*dda0*/  UIADD3 UR42, UR8, 0x1a000, URZ ;  /* 0x0001a000082a7890 */ /* 0x000fe2000fffe03f */
[----:B------:R-:W-:Y:S01]  /*ddb0*/  IADD3 R13, R0, -0x1, RZ ;  /* 0xffffffff000d7810 */ /* 0x000fe20007ffe0ff */
[----:B------:R-:W-:Y:S01]  /*ddc0*/  UIADD3 UR9, UR8, 0x26800, URZ ;  /* 0x0002680008097890 */ /* 0x000fe2000fffe03f */
[----:B------:R-:W-:Y:S01]  /*ddd0*/  LEA.HI.X R2, R2, R8, R3, 0x2, P1 ;  /* 0x0000000802027211 */ /* 0x000fe200008f1403 */
[----:B------:R-:W-:Y:S01]  /*dde0*/  UIADD3 UR24, UR8, 0x4000, URZ ;  /* 0x0000400008187890 */ /* 0x000fe2000fffe03f */
[----:B------:R-:W-:Y:S01]  /*ddf0*/  R2UR UR30, R5 ;  /* 0x00000000051e72ca */ /* 0x000fe200000e0000 */
[----:B------:R1:W-:Y:S01]  /*de00*/  STL [R1+0x8], R13 ;  /* 0x0000080d01007387 */ /* 0x0003e20000100800 */
[----:B------:R-:W-:Y:S01]  /*de10*/  R2UR UR31, R2 ;  /* 0x00000000021f72ca */ /* 0x000fe200000e0000 */
[----:B------:R-:W-:Y:S01]  /*de20*/  IMAD.MOV.U32 R12, RZ, RZ, 0x8000 ;  /* 0x00008000ff0c7424 */ /* 0x000fe200078e00ff */
[C---:B------:R-:W-:Y:S01]  /*de30*/  IADD3 R2, P1, R7.reuse, 0x2f0, RZ ;  /* 0x000002f007027810 */ /* 0x040fe20007f3e0ff */
[----:B------:R1:W-:Y:S01]  /*de40*/  STL [R1], RZ ;  /* 0x000000ff01007387 */ /* 0x0003e20000100800 */
[----:B------:R-:W-:Y:S01]  /*de50*/  UMOV UR7, 0x18 ;  /* 0x0000001800077882 */ /* 0x000fe20000000000 */
[----:B------:R-:W-:Y:S01]  /*de60*/  UMOV UR43, UR17 ;  /* 0x00000011002b7c82 */ /* 0x000fe20008000000 */
[----:B------:R-:W-:Y:S01]  /*de70*/  R2UR UR44, R2 ;  /* 0x00000000022c72ca */ /* 0x000fe200000e0000 */
[----:B------:R-:W-:Y:S01]  /*de80*/  UMOV UR26, UR18 ;  /* 0x00000012001a7c82 */ /* 0x000fe20008000000 */
[----:B------:R-:W-:Y:S01]  /*de90*/  IADD3 R2, P2, R7, 0x3f0, RZ ;  /* 0x000003f007027810 */ /* 0x000fe20007f5e0ff */
[----:B------:R-:W-:-:S03]  /*dea0*/  UMOV UR25, UR9 ;  /* 0x0000000900197c82 */ /* 0x000fc60008000000 */
        /* <DEDUP_REMOVED lines=18> */
[C---:B------:R-:W-:Y:S02]  /*dfd0*/  IMAD.IADD R16, R0.reuse, 0x1, R5 ;  /* 0x0000000100107824 */ /* 0x040fe400078e0205 */
[----:B------:R-:W-:Y:S01]  /*dfe0*/  VIADD R5, R0, 0xfffffffe ;  /* 0xfffffffe00057836 */ /* 0x000fe20000000000 */
[----:B------:R-:W-:-:S04]  /*dff0*/  MOV R0, R4 ;  /* 0x0000000400007202 */ /* 0x000fc80000000f00 */
[----:B------:R-:W-:Y:S02]  /*e000*/  ISETP.NE.AND P1, PT, R5, R4, PT ;  /* 0x000000040500720c */ /* 0x000fe40003f25270 */
[----:B------:R-:W-:-:S05]  /*e010*/  LOP3.LUT R5, R16, 0x1, RZ, 0xc0, !PT ;  /* 0x0000000110057812 */ /* 0x000fca00078ec0ff */
[----:B------:R2:W-:Y:S06]  /*e020*/  STL [R1+0xc], R5 ;  /* 0x00000c0501007387 */ /* 0x0005ec0000100800 */
[----:B------:R-:W-:Y:S05]  /*e030*/  @!P1 BRA `(.L_x_3617) ;  /* 0x00000008005c9947 */ /* 0x000fea0003800000 */
[----:B------:R-:W-:Y:S01]  /*e040*/  IMAD.IADD R16, R16, 0x1, -R5 ;  /* 0x0000000110107824 */ /* 0x000fe200078e0a05 */
[----:B------:R-:W-:Y:S01]  /*e050*/  MOV R10, 0x1 ;  /* 0x00000001000a7802 */ /* 0x000fe20000000f00 */
[----:B------:R-:W-:-:S07]  /*e060*/  IMAD.MOV.U32 R0, RZ, RZ, R4 ;  /* 0x000000ffff007224 */ /* 0x000fce00078e0004 */
.L_x_3626:
[----:B-123--:R-:W-:-:S04]  /*e070*/  SHF.L.U32 R17, R10, 0x1f, RZ ;  /* 0x0000001f0a117819 */ /* 0x00efc800000006ff */
[----:B------:R-:W3:Y:S02]  /*e080*/  SYNCS.PHASECHK.TRANS64.TRYWAIT P1, [R15+URZ+0x26840], R17 ;  /* 0x026840110f0075a7 */ /* 0x000ee4000802017f */
[----:B---3--:R-:W-:Y:S05]  /*e090*/  @!P1 BRA `(.L_x_3618) ;  /* 0x0000001800089947 */ /* 0x008fea0003800000 */
.L_x_3658:
[----:B------:R-:W-:Y:S05]  /*e0a0*/  @P0 BRA `(.L_x_3619) ;  /* 0x00000000001c0947 */ /* 0x000fea0003800000 */
[----:B------:R-:W4:Y:S02]  /*e0b0*/  S2R R2, SR_TID.X ;  /* 0x0000000000027919 */ /* 0x000f240000002100 */
[----:B----4-:R-:W-:Y:S01]  /*e0c0*/  LOP3.LUT R3, R2, 0x1f, RZ, 0xc0, !PT ;  /* 0x0000001f02037812 */ /* 0x010fe200078ec0ff */
[----:B------:R-:W-:-:S03]  /*e0d0*/  IMAD.MOV.U32 R2, RZ, RZ, 0x3180 ;  /* 0x00003180ff027424 */ /* 0x000fc600078e00ff */
[----:B------:R-:W-:Y:S01]  /*e0e0*/  ISETP.NE.AND P1, PT, R3, RZ, PT ;  /* 0x000000ff0300720c */ /* 0x000fe20003f25270 */
[----:B------:R4:W-:-:S12]  /*e0f0*/  SYNCS.ARRIVE.TRANS64 RZ, [R15+URZ+0x26830], R2 ;  /* 0x026830020fff79a7 */ /* 0x0009d8000800003f */
[----:B----4-:R-:W-:Y:S05]  /*e100*/  @!P1 BRA `(.L_x_3619) ;  /* 0x0000000000049947 */ /* 0x010fea0003800000 */
[----:B-1----:R-:W-:Y:S01]  /*e110*/  BPT.TRAP 0x1 ;  /* 0x000000040000795c */ /* 0x002fe20000300000 */
.L_x_3619:
        /* <DEDUP_REMOVED lines=18> */
[----:B--2---:R-:W-:Y:S01]  /*e240*/  IMAD.MOV.U32 R7, RZ, RZ, R4 ;  /* 0x000000ffff077224 */ /* 0x004fe200078e0004 */
        /* <DEDUP_REMOVED lines=9> */
[----:B------:R-:W2:Y:S02]  /*e2e0*/  SYNCS.PHASECHK.TRANS64.TRYWAIT P1, [R15+URZ+0x26828], R17 ;  /* 0x026828110f0075a7 */ /* 0x000ea4000802017f */
[----:B-12---:R-:W-:Y:S05]  /*e2f0*/  @!P1 BRA `(.L_x_3620) ;  /* 0x0000001400849947 */ /* 0x006fea0003800000 */
.L_x_3659:
        /* <DEDUP_REMOVED lines=8> */
.L_x_3621:
        /* <DEDUP_REMOVED lines=29> */
[----:B--2-4-:R-:W-:Y:S05]  /*e550*/  @!P1 BRA `(.L_x_3622) ;  /* 0x0000001400009947 */ /* 0x014fea0003800000 */
.L_x_3660:
        /* <DEDUP_REMOVED lines=8> */
.L_x_3623:
        /* <DEDUP_REMOVED lines=24> */
.L_x_3662:
        /* <DEDUP_REMOVED lines=8> */
.L_x_3625:
        /* <DEDUP_REMOVED lines=29> */
.L_x_3617:
[----:B------:R-:W4:Y:S02]  /*e9b0*/  LDL.LU R4, [R1+0xc] ;  /* 0x00000c0001047983 */ /* 0x000f240000300800 */
[----:B----4-:R-:W-:Y:S02]  /*e9c0*/  ISETP.NE.AND P1, PT, R4, RZ, PT ;  /* 0x000000ff0400720c */ /* 0x010fe40003f25270 */
[----:B------:R4:W5:Y:S11]  /*e9d0*/  LDL R4, [R1+0x8] ;  /* 0x0000080001047983 */ /* 0x0009760000100800 */
[----:B----4-:R-:W-:Y:S05]  /*e9e0*/  @!P1 BRA `(.L_x_3616) ;  /* 0x00000004002c9947 */ /* 0x010fea0003800000 */
[----:B-1----:R-:W-:-:S04]  /*e9f0*/  SHF.L.U32 R12, R10, 0x1f, RZ ;  /* 0x0000001f0a0c7819 */ /* 0x002fc800000006ff */
[----:B------:R-:W1:Y:S02]  /*ea00*/  SYNCS.PHASECHK.TRANS64.TRYWAIT P1, [R15+URZ+0x26840], R12 ;  /* 0x0268400c0f0075a7 */ /* 0x000e64000802017f */
[----:B-1----:R-:W-:Y:S05]  /*ea10*/  @!P1 BRA `(.L_x_3627) ;  /* 0x0000000c00fc9947 */ /* 0x002fea0003800000 */
.L_x_3663:
[----:B------:R-:W-:Y:S05]  /*ea20*/  @P0 BRA `(.L_x_3628) ;  /* 0x00000000001c0947 */ /* 0x000fea0003800000 */
[----:B-----5:R-:W2:Y:S02]  /*ea30*/  S2R R4, SR_TID.X ;  /* 0x0000000000047919 */ /* 0x020ea40000002100 */
[----:B--2---:R-:W-:Y:S01]  /*ea40*/  LOP3.LUT R5, R4, 0x1f, RZ, 0xc0, !PT ;  /* 0x0000001f04057812 */ /* 0x004fe200078ec0ff */
[----:B------:R-:W-:-:S03]  /*ea50*/  IMAD.MOV.U32 R4, RZ, RZ, 0x3180 ;  /* 0x00003180ff047424 */ /* 0x000fc600078e00ff */
[----:B------:R-:W-:Y:S01]  /*ea60*/  ISETP.NE.AND P1, PT, R5, RZ, PT ;  /* 0x000000ff0500720c */ /* 0x000fe20003f25270 */
[----:B------:R4:W-:-:S12]  /*ea70*/  SYNCS.ARRIVE.TRANS64 RZ, [R15+URZ+0x26830], R4 ;  /* 0x026830040fff79a7 */ /* 0x0009d8000800003f */
[----:B----4-:R-:W-:Y:S05]  /*ea80*/  @!P1 BRA `(.L_x_3628) ;  /* 0x0000000000049947 */ /* 0x010fea0003800000 */
[----:B------:R-:W-:Y:S01]  /*ea90*/  BPT.TRAP 0x1 ;  /* 0x000000040000795c */ /* 0x000fe20000300000 */
.L_x_3628:
        /* <DEDUP_REMOVED lines=27> */
.L_x_3664:
[----:B------:R-:W-:Y:S05]  /*ec50*/  @P0 BRA `(.L_x_3630) ;  /* 0x00000000001c0947 */ /* 0x000fea0003800000 */
[----:B------:R-:W4:Y:S02]  /*ec60*/  S2R R4, SR_TID.X ;  /* 0x0000000000047919 */ /* 0x000f240000002100 */
[----:B----4-:R-:W-:Y:S02]  /*ec70*/  LOP3.LUT R5, R4, 0x1f, RZ, 0xc0, !PT ;  /* 0x0000001f04057812 */ /* 0x010fe400078ec0ff */
[----:B------:R-:W-:Y:S02]  /*ec80*/  MOV R4, 0x3180 ;  /* 0x0000318000047802 */ /* 0x000fe40000000f00 */
[----:B------:R-:W-:Y:S02]  /*ec90*/  ISETP.NE.AND P0, PT, R5, RZ, PT ;  /* 0x000000ff0500720c */ /* 0x000fe40003f05270 */
[----:B------:R4:W-:Y:S11]  /*eca0*/  SYNCS.ARRIVE.TRANS64 RZ, [R15+URZ+0x26818], R4 ;  /* 0x026818040fff79a7 */ /* 0x0009f6000800003f */
[----:B----4-:R-:W-:Y:S05]  /*ecb0*/  @!P0 BRA `(.L_x_3630) ;  /* 0x0000000000048947 */ /* 0x010fea0003800000 */
[----:B------:R-:W-:Y:S01]  /*ecc0*/  BPT.TRAP 0x1 ;  /* 0x000000040000795c */ /* 0x000fe20000300000 */
.L_x_3630:
        /* <DEDUP_REMOVED lines=24> */
[----:B------:R-:W-:-:S02]  /*ee50*/  R2UR UR29, R8 ;  /* 0x00000000081d72ca */ /* 0x000fc400000e0000 */
[----:B------:R-:W-:-:S05]  /*ee60*/  MOV R0, 0x1 ;  /* 0x0000000100007802 */ /* 0x000fca0000000f00 */
[----:B------:R4:W-:Y:S06]  /*ee70*/  STL [R1], R0 ;  /* 0x0000000001007387 */ /* 0x0009ec0000100800 */
[----:B------:R4:W-:Y:S01]  /*ee80*/  UBLKCP.S.G [UR26], [UR28], UR7 ;  /* 0x0000001a1c0073ba */ /* 0x0009e20008000207 */
[----:B------:R-:W-:Y:S01]  /*ee90*/  NOP ;  /* 0x0000000000007918 */ /* 0x000fe20000000000 */
.L_x_3616:
[----:B----4-:R-:W4:Y:S01]  /*eea0*/  LDL R0, [R1] ;  /* 0x0000000001007983 */ /* 0x010f220000100800 */
[----:B------:R-:W2:Y:S02]  /*eeb0*/  S2R R2, SR_TID.X ;  /* 0x0000000000027919 */ /* 0x000ea40000002100 */
[----:B--2---:R-:W-:-:S04]  /*eec0*/  LOP3.LUT R2, R2, 0x7f, RZ, 0xc0, !PT ;  /* 0x0000007f02027812 */ /* 0x004fc800078ec0ff */
[----:B------:R-:W-:Y:S01]  /*eed0*/  ISETP.NE.AND P1, PT, R2, RZ, PT ;  /* 0x000000ff0200720c */ /* 0x000fe20003f25270 */
[----:B----4-:R-:W-:Y:S01]  /*eee0*/  IMAD R3, R0, 0x8, R15 ;  /* 0x0000000800037824 */ /* 0x010fe200078e020f */
[----:B------:R-:W-:-:S04]  /*eef0*/  SHF.L.U32 R0, R10, 0x1f, RZ ;  /* 0x0000001f0a007819 */ /* 0x000fc800000006ff */
[----:B------:R-:W2:Y:S02]  /*ef00*/  SYNCS.PHASECHK.TRANS64.TRYWAIT P0, [R3+URZ+0x26840], R0 ;  /* 0x02684000030075a7 */ /* 0x000ea4000800017f */
[----:B--2---:R-:W-:Y:S05]  /*ef10*/  @!P0 BRA `(.L_x_3631) ;  /* 0x0000000800e48947 */ /* 0x004fea0003800000 */
.L_x_3665:
[----:B------:R-:W-:Y:S05]  /*ef20*/  @P1 BRA `(.L_x_3632) ;  /* 0x0000000000181947 */ /* 0x000fea0003800000 */
[----:B------:R-:W4:Y:S01]  /*ef30*/  S2R R2, SR_TID.X ;  /* 0x0000000000027919 */ /* 0x000f220000002100 */
[----:B--2---:R-:W-:-:S04]  /*ef40*/  IMAD.MOV.U32 R0, RZ, RZ, 0x3180 ;  /* 0x00003180ff007424 */ /* 0x004fc800078e00ff */
[----:B------:R2:W-:Y:S01]  /*ef50*/  SYNCS.ARRIVE.TRANS64 RZ, [R3+URZ+0x26830], R0 ;  /* 0x0268300003ff79a7 */ /* 0x0005e2000800003f */
[----:B----4-:R-:W-:-:S13]  /*ef60*/  LOP3.LUT P0, RZ, R2, 0x1f, RZ, 0xc0, !PT ;  /* 0x0000001f02ff7812 */ /* 0x010fda000780c0ff */
[----:B--2---:R-:W-:Y:S05]  /*ef70*/  @!P0 BRA `(.L_x_3632) ;  /* 0x0000000000048947 */ /* 0x004fea0003800000 */
[----:B-1----:R-:W-:Y:S01]  /*ef80*/  BPT.TRAP 0x1 ;  /* 0x000000040000795c */ /* 0x002fe20000300000 */
.L_x_3632:
[----:B------:R-:W2:Y:S01]  /*ef90*/  LDL.LU R2, [R1] ;  /* 0x0000000001027983 */ /* 0x000ea20000300800 */
[----:B-1---5:R-:W-:Y:S01]  /*efa0*/  R2UR UR19, R4 ;  /* 0x00000000041372ca */ /* 0x022fe200000e0000 */
        /* <DEDUP_REMOVED lines=18> */
[C---:B--2---:R-:W-:Y:S01]  /*f0d0*/  IMAD R0, R2.reuse, 0x3000, R15 ;  /* 0x0000300002007824 */ /* 0x044fe200078e020f */
[C---:B---3--:R-:W-:Y:S01]  /*f0e0*/  LEA R15, R2.reuse, R15, 0x9 ;  /* 0x0000000f020f7211 */ /* 0x048fe200078e48ff */
[----:B------:R-:W-:-:S03]  /*f0f0*/  VIADD R2, R2, 0x1 ;  /* 0x0000000102027836 */ /* 0x000fc60000000000 */
        /* <DEDUP_REMOVED lines=12> */
.L_x_3613:
[----:B------:R-:W-:Y:S05]  /*f1c0*/  BSYNC B0 ;  /* 0x0000000000007941 */ /* 0x000fea0003800000 */
.L_x_3609:
[----:B------:R-:W-:-:S03]  /*f1d0*/  UMOV UR7, 0xffffffff ;  /* 0xffffffff00077882 */ /* 0x000fc60000000000 */
[----:B------:R-:W-:Y:S05]  /*f1e0*/  BRA.DIV UR7, `(.L_x_3633) ;  /* 0x0000000a07447947 */ /* 0x000fea000b800000 */
[----:B------:R-:W-:-:S13]  /*f1f0*/  ELECT P6, URZ, PT ;  /* 0x00000000003f782f */ /* 0x000fda00038c0000 */
.L_x_3668:
[----:B------:R-:W-:Y:S05]  /*f200*/  @!P6 BRA `(.L_x_3503) ;  /* 0x000000000084e947 */ /* 0x000fea0003800000 */
[----:B------:R-:W-:-:S06]  /*f210*/  ULOP3.LUT UR7, UR36, 0x2, URZ, 0xfc, !UPT ;  /* 0x0000000224077892 */ /* 0x000fcc000f8efc3f */
[----:B------:R-:W-:-:S04]  /*f220*/  MOV R0, UR7 ;  /* 0x0000000700007c02 */ /* 0x000fc80008000f00 */
[----:B------:R-:W-:-:S13]  /*f230*/  ISETP.NE.AND P2, PT, R0, 0x3, PT ;  /* 0x000000030000780c */ /* 0x000fda0003f45270 */
[----:B------:R-:W-:Y:S05]  /*f240*/  @!P2 BRA `(.L_x_3634) ;  /* 0x000000000004a947 */ /* 0x000fea0003800000 */
[----:B------:R-:W-:Y:S01]  /*f250*/  BPT.TRAP 0x1 ;  /* 0x000000040000795c */ /* 0x000fe20000300000 */
.L_x_3634:
        /* <DEDUP_REMOVED lines=15> */
.L_x_3669:
[----:B------:R-:W2:Y:S02]  /*f350*/  SYNCS.PHASECHK.TRANS64.TRYWAIT P0, [R3+URZ], R0 ;  /* 0x00000000030075a7 */ /* 0x000ea4000800017f */
[----:B--2---:R-:W-:Y:S05]  /*f360*/  @!P0 BRA `(.L_x_3636) ;  /* 0x0000000800188947 */ /* 0x004fea0003800000 */
.L_x_3670:
[----:B------:R-:W-:Y:S05]  /*f370*/  @!P2 BRA `(.L_x_3637) ;  /* 0x000000000004a947 */ /* 0x000fea0003800000 */
[----:B------:R-:W-:Y:S01]  /*f380*/  BPT.TRAP 0x1 ;  /* 0x000000040000795c */ /* 0x000fe20000300000 */
.L_x_3637:
[----:B--2---:R-:W-:-:S05]  /*f390*/  VIADD R3, R8, 0x26840 ;  /* 0x0002684008037836 */ /* 0x004fca0000000000 */
[----:B------:R-:W-:-:S04]  /*f3a0*/  LEA R5, R2, R3, 0x3 ;  /* 0x0000000302057211 */ /* 0x000fc800078e18ff */
[----:B------:R-:W2:Y:S02]  /*f3b0*/  SYNCS.PHASECHK.TRANS64.TRYWAIT P0, [R5+URZ], R4 ;  /* 0x00000004050075a7 */ /* 0x000ea4000800017f */
[----:B--2---:R-:W-:Y:S05]  /*f3c0*/  @!P0 BRA `(.L_x_3638) ;  /* 0x0000000800148947 */ /* 0x004fea0003800000 */
.L_x_3671:
[----:B------:R-:W-:-:S07]  /*f3d0*/  IMAD R3, R6, 0x8, R3 ;  /* 0x0000000806037824 */ /* 0x000fce00078e0203 */
.L_x_3639:
[----:B---3--:R3:W4:Y:S02]  /*f3e0*/  SYNCS.PHASECHK.TRANS64.TRYWAIT P0, [R3+URZ], R0 ;  /* 0x00000000030075a7 */ /* 0x008724000800017f */
[----:B----4-:R-:W-:Y:S05]  /*f3f0*/  @!P0 NANOSLEEP.SYNCS 0x989680 ;  /* 0x009896800000895d */ /* 0x010fea0003900000 */
[----:B------:R-:W4:Y:S02]  /*f400*/  @!P0 SYNCS.PHASECHK.TRANS64 P0, [R3+URZ], R0 ;  /* 0x00000000030085a7 */ /* 0x000f24000800007f */
[----:B----4-:R-:W-:Y:S05]  /*f410*/  @!P0 BRA `(.L_x_3639) ;  /* 0xfffffffc00f08947 */ /* 0x010fea000383ffff */
.L_x_3503:
[----:B------:R-:W-:Y:S05]  /*f420*/  BSYNC B6 ;  /* 0x0000000000067941 */ /* 0x000fea0003800000 */
.L_x_3495:
[----:B------:R-:W-:Y:S05]  /*f430*/  EXIT ;  /* 0x000000000000794d */ /* 0x000fea0003800000 */
.L_x_3513:
[----:B------:R-:W-:Y:S01]  /*f440*/  IMAD.MOV.U32 R12, RZ, RZ, RZ ;  /* 0x000000ffff0c7224 */ /* 0x000fe200078e00ff */
[----:B------:R-:W-:Y:S01]  /*f450*/  MOV R11, 0x1f ;  /* 0x0000001f000b7802 */ /* 0x000fe20000000f00 */
[----:B------:R-:W-:-:S07]  /*f460*/  IMAD.MOV.U32 R15, RZ, RZ, -0x1 ;  /* 0xffffffffff0f7424 */ /* 0x000fce00078e00ff */
[----:B------:R-:W-:Y:S05]  /*f470*/  WARPSYNC.COLLECTIVE R15, `(.L_x_3640) ;  /* 0x000000000f087348 */ /* 0x000fea0003c00000 */
[----:B------:R1:W2:Y:S02]  /*f480*/  SHFL.IDX P6, R14, R13, R12, R11 ;  /* 0x0000000c0d0e7389 */ /* 0x0002a400000c000b */
[----:B-12---:R-:W-:Y:S01]  /*f490*/  ENDCOLLECTIVE ;  /* 0x000000000000791b */ /* 0x006fe20003800000 */
.L_x_3640:
[----:B------:R-:W-:Y:S05]  /*f4a0*/  BRA `(.L_x_3641) ;  /* 0xffffff2000607947 */ /* 0x000fea000383ffff */
.L_x_3515:
[----:B---3--:R3:W4:Y:S02]  /*f4b0*/  SYNCS.PHASECHK.TRANS64.TRYWAIT P0, [R16+URZ+0x26800], R3 ;  /* 0x02680003100075a7 */ /* 0x008724000800017f */
[----:B----4-:R-:W-:Y:S05]  /*f4c0*/  @!P0 NANOSLEEP.SYNCS 0x989680 ;  /* 0x009896800000895d */ /* 0x010fea0003900000 */
[----:B------:R-:W4:Y:S02]  /*f4d0*/  @!P0 SYNCS.PHASECHK.TRANS64 P0, [R16+URZ+0x26800], R3 ;  /* 0x02680003100085a7 */ /* 0x000f24000800007f */
[----:B----4-:R-:W-:Y:S05]  /*f4e0*/  @!P0 BRA `(.L_x_3515) ;  /* 0xfffffffc00f08947 */ /* 0x010fea000383ffff */
[----:B------:R-:W-:Y:S05]  /*f4f0*/  BRA `(.L_x_3514) ;  /* 0xffffff2000647947 */ /* 0x000fea000383ffff */
.L_x_3520:
[----:B--2---:R2:W3:Y:S02]  /*f500*/  SYNCS.PHASECHK.TRANS64.TRYWAIT P1, [R6+URZ+0x26810], R21 ;  /* 0x02681015060075a7 */ /* 0x0044e4000802017f */
[----:B---3--:R-:W-:Y:S05]  /*f510*/  @!P1 NANOSLEEP.SYNCS 0x989680 ;  /* 0x009896800000995d */ /* 0x008fea0003900000 */
[----:B------:R-:W3:Y:S02]  /*f520*/  @!P1 SYNCS.PHASECHK.TRANS64 P1, [R6+URZ+0x26810], R21 ;  /* 0x02681015060095a7 */ /* 0x000ee4000802007f */
[----:B---3--:R-:W-:Y:S05]  /*f530*/  @!P1 BRA `(.L_x_3520) ;  /* 0xfffffffc00f09947 */ /* 0x008fea000383ffff */
[----:B------:R-:W-:Y:S05]  /*f540*/  BRA `(.L_x_3519) ;  /* 0xffffff2c00247947 */ /* 0x000fea000383ffff */
.L_x_3524:
[----:B------:R1:W1:Y:S02]  /*f550*/  SYNCS.PHASECHK.TRANS64.TRYWAIT P1, [R6+URZ+0x26830], R21 ;  /* 0x02683015060075a7 */ /* 0x000264000802017f */
[----:B-1----:R-:W-:Y:S05]  /*f560*/  @!P1 NANOSLEEP.SYNCS 0x989680 ;  /* 0x009896800000995d */ /* 0x002fea0003900000 */
[----:B------:R-:W1:Y:S02]  /*f570*/  @!P1 SYNCS.PHASECHK.TRANS64 P1, [R6+URZ+0x26830], R21 ;  /* 0x02683015060095a7 */ /* 0x000e64000802007f */
[----:B-1----:R-:W-:Y:S05]  /*f580*/  @!P1 BRA `(.L_x_3524) ;  /* 0xfffffffc00f09947 */ /* 0x002fea000383ffff */
[----:B------:R-:W-:Y:S05]  /*f590*/  BRA `(.L_x_3523) ;  /* 0xffffff30001c7947 */ /* 0x000fea000383ffff */
.L_x_3532:
[----:B--2---:R2:W3:Y:S02]  /*f5a0*/  SYNCS.PHASECHK.TRANS64.TRYWAIT P1, [R5+URZ+0x26810], R18 ;  /* 0x02681012050075a7 */ /* 0x0044e4000802017f */
[----:B---3--:R-:W-:Y:S05]  /*f5b0*/  @!P1 NANOSLEEP.SYNCS 0x989680 ;  /* 0x009896800000995d */ /* 0x008fea0003900000 */
[----:B------:R-:W3:Y:S02]  /*f5c0*/  @!P1 SYNCS.PHASECHK.TRANS64 P1, [R5+URZ+0x26810], R18 ;  /* 0x02681012050095a7 */ /* 0x000ee4000802007f */
[----:B---3--:R-:W-:Y:S05]  /*f5d0*/  @!P1 BRA `(.L_x_3532) ;  /* 0xfffffffc00f09947 */ /* 0x008fea000383ffff */
[----:B------:R-:W-:Y:S05]  /*f5e0*/  BRA `(.L_x_3531) ;  /* 0xffffff7000247947 */ /* 0x000fea000383ffff */
.L_x_3536:
[----:B------:R1:W1:Y:S02]  /*f5f0*/  SYNCS.PHASECHK.TRANS64.TRYWAIT P1, [R5+URZ+0x26830], R18 ;  /* 0x02683012050075a7 */ /* 0x000264000802017f */
[----:B-1----:R-:W-:Y:S05]  /*f600*/  @!P1 NANOSLEEP.SYNCS 0x989680 ;  /* 0x009896800000995d */ /* 0x002fea0003900000 */
[----:B------:R-:W1:Y:S02]  /*f610*/  @!P1 SYNCS.PHASECHK.TRANS64 P1, [R5+URZ+0x26830], R18 ;  /* 0x02683012050095a7 */ /* 0x000e64000802007f */
[----:B-1----:R-:W-:Y:S05]  /*f620*/  @!P1 BRA `(.L_x_3536) ;  /* 0xfffffffc00f09947 */ /* 0x002fea000383ffff */
[----:B------:R-:W-:Y:S05]  /*f630*/  BRA `(.L_x_3535) ;  /* 0xffffff7400147947 */ /* 0x000fea000383ffff */
.L_x_3543:
[----:B------:R-:W-:Y:S01]  /*f640*/  BSSY B0, `(.L_x_3642) ;  /* 0x0000005000007945 */ /* 0x000fe20003800000 */
[----:B------:R-:W-:-:S07]  /*f650*/  IMAD.MOV.U32 R15, RZ, RZ, -0x1 ;  /* 0xffffffffff0f7424 */ /* 0x000fce00078e00ff */
[----:B---3--:R-:W-:Y:S05]  /*f660*/  WARPSYNC.COLLECTIVE R15, `(.L_x_3643) ;  /* 0x000000000f087348 */ /* 0x008fea0003c00000 */
[----:B------:R-:W-:Y:S01]  /*f670*/  NOP ;  /* 0x0000000000007918 */ /* 0x000fe20000000000 */
[----:B---3--:R-:W-:Y:S01]  /*f680*/  ENDCOLLECTIVE ;  /* 0x000000000000791b */ /* 0x008fe20003800000 */
.L_x_3643:
[----:B------:R-:W-:Y:S05]  /*f690*/  BSYNC B0 ;  /* 0x0000000000007941 */ /* 0x000fea0003800000 */
.L_x_3642:
[----:B------:R-:W-:Y:S05]  /*f6a0*/  BRA `(.L_x_3644) ;  /* 0xffffffb000d47947 */ /* 0x000fea000383ffff */
.L_x_3552:
[----:B------:R-:W-:Y:S01]  /*f6b0*/  BSSY B0, `(.L_x_3645) ;  /* 0x0000005000007945 */ /* 0x000fe20003800000 */
[----:B------:R-:W-:-:S07]  /*f6c0*/  MOV R15, 0xffffffff ;  /* 0xffffffff000f7802 */ /* 0x000fce0000000f00 */
[----:B-1-3--:R-:W-:Y:S05]  /*f6d0*/  WARPSYNC.COLLECTIVE R15, `(.L_x_3646) ;  /* 0x000000000f087348 */ /* 0x00afea0003c00000 */
[----:B------:R-:W-:Y:S01]  /*f6e0*/  NOP ;  /* 0x0000000000007918 */ /* 0x000fe20000000000 */
[----:B-1-3--:R-:W-:Y:S01]  /*f6f0*/  ENDCOLLECTIVE ;  /* 0x000000000000791b */ /* 0x00afe20003800000 */
.L_x_3646:
[----:B------:R-:W-:Y:S05]  /*f700*/  BSYNC B0 ;  /* 0x0000000000007941 */ /* 0x000fea0003800000 */
.L_x_3645:
[----:B------:R-:W-:Y:S05]  /*f710*/  BRA `(.L_x_3647) ;  /* 0xffffffb400b47947 */ /* 0x000fea000383ffff */
.L_x_3569:
[----:B------:R-:W-:Y:S01]  /*f720*/  BSSY B0, `(.L_x_3648) ;  /* 0x0000005000007945 */ /* 0x000fe20003800000 */
[----:B------:R-:W-:-:S07]  /*f730*/  IMAD.MOV.U32 R15, RZ, RZ, -0x1 ;  /* 0xffffffffff0f7424 */ /* 0x000fce00078e00ff */
[----:B------:R-:W-:Y:S05]  /*f740*/  WARPSYNC.COLLECTIVE R15, `(.L_x_3649) ;  /* 0x000000000f087348 */ /* 0x000fea0003c00000 */
[----:B------:R-:W-:Y:S01]  /*f750*/  NOP ;  /* 0x0000000000007918 */ /* 0x000fe20000000000 */
[----:B------:R-:W-:Y:S01]  /*f760*/  ENDCOLLECTIVE ;  /* 0x000000000000791b */ /* 0x000fe20003800000 */
.L_x_3649:
[----:B------:R-:W-:Y:S05]  /*f770*/  BSYNC B0 ;  /* 0x0000000000007941 */ /* 0x000fea0003800000 */
.L_x_3648:
[----:B------:R-:W-:Y:S05]  /*f780*/  BRA `(.L_x_3650) ;  /* 0xffffffc400b07947 */ /* 0x000fea000383ffff */
.L_x_3582:
[----:B------:R-:W-:Y:S01]  /*f790*/  BSSY B0, `(.L_x_3651) ;  /* 0x0000005000007945 */ /* 0x000fe20003800000 */
[----:B------:R-:W-:-:S07]  /*f7a0*/  IMAD.MOV.U32 R15, RZ, RZ, -0x1 ;  /* 0xffffffffff0f7424 */ /* 0x000fce00078e00ff */
[----:B------:R-:W-:Y:S05]  /*f7b0*/  WARPSYNC.COLLECTIVE R15, `(.L_x_3652) ;  /* 0x000000000f087348 */ /* 0x000fea0003c00000 */
[----:B------:R-:W-:Y:S01]  /*f7c0*/  NOP ;  /* 0x0000000000007918 */ /* 0x000fe20000000000 */
[----:B------:R-:W-:Y:S01]  /*f7d0*/  ENDCOLLECTIVE ;  /* 0x000000000000791b */ /* 0x000fe20003800000 */
.L_x_3652:
[----:B------:R-:W-:Y:S05]  /*f7e0*/  BSYNC B0 ;  /* 0x0000000000007941 */ /* 0x000fea0003800000 */
.L_x_3651:
[----:B------:R-:W-:Y:S05]  /*f7f0*/  BRA `(.L_x_3653) ;  /* 0xffffffcc00607947 */ /* 0x000fea000383ffff */
.L_x_3594:
[----:B------:R-:W-:Y:S01]  /*f800*/  BSSY B0, `(.L_x_3654) ;  /* 0x0000005000007945 */ /* 0x000fe20003800000 */
[----:B------:R-:W-:-:S07]  /*f810*/  MOV R15, 0xffffffff ;  /* 0xffffffff000f7802 */ /* 0x000fce0000000f00 */
[----:B------:R-:W-:Y:S05]  /*f820*/  WARPSYNC.COLLECTIVE R15, `(.L_x_3655) ;  /* 0x000000000f087348 */ /* 0x000fea0003c00000 */
[----:B------:R-:W-:Y:S01]  /*f830*/  NOP ;  /* 0x0000000000007918 */ /* 0x000fe20000000000 */
[----:B------:R-:W-:Y:S01]  /*f840*/  ENDCOLLECTIVE ;  /* 0x000000000000791b */ /* 0x000fe20003800000 */
.L_x_3655:
[----:B------:R-:W-:Y:S05]  /*f850*/  BSYNC B0 ;  /* 0x0000000000007941 */ /* 0x000fea0003800000 */
.L_x_3654:
[----:B------:R-:W-:Y:S05]  /*f860*/  BRA `(.L_x_3656) ;  /* 0xffffffd0009c7947 */ /* 0x000fea000383ffff */
.L_x_3614:
[----:B-1----:R1:W2:Y:S02]  /*f870*/  SYNCS.PHASECHK.TRANS64.TRYWAIT P0, [R15+URZ+0x26820], R2 ;  /* 0x026820020f0075a7 */ /* 0x0022a4000800017f */
[----:B--2---:R-:W-:Y:S05]  /*f880*/  @!P0 NANOSLEEP.SYNCS 0x989680 ;  /* 0x009896800000895d */ /* 0x004fea0003900000 */
[----:B------:R-:W2:Y:S02]  /*f890*/  @!P0 SYNCS.PHASECHK.TRANS64 P0, [R15+URZ+0x26820], R2 ;  /* 0x026820020f0085a7 */ /* 0x000ea4000800007f */
[----:B--2---:R-:W-:Y:S05]  /*f8a0*/  @!P0 BRA `(.L_x_3614) ;  /* 0xfffffffc00f08947 */ /* 0x004fea000383ffff */
[----:B------:R-:W-:Y:S05]  /*f8b0*/  BRA `(.L_x_3657) ;  /* 0xffffffe000907947 */ /* 0x000fea000383ffff */
.L_x_3618:
[----:B---3--:R3:W4:Y:S02]  /*f8c0*/  SYNCS.PHASECHK.TRANS64.TRYWAIT P1, [R15+URZ+0x26840], R17 ;  /* 0x026840110f0075a7 */ /* 0x008724000802017f */
[----:B----4-:R-:W-:Y:S05]  /*f8d0*/  @!P1 NANOSLEEP.SYNCS 0x989680 ;  /* 0x009896800000995d */ /* 0x010fea0003900000 */
[----:B------:R-:W4:Y:S02]  /*f8e0*/  @!P1 SYNCS.PHASECHK.TRANS64 P1, [R15+URZ+0x26840], R17 ;  /* 0x026840110f0095a7 */ /* 0x000f24000802007f */
[----:B----4-:R-:W-:Y:S05]  /*f8f0*/  @!P1 BRA `(.L_x_3618) ;  /* 0xfffffffc00f09947 */ /* 0x010fea000383ffff */
[----:B------:R-:W-:Y:S05]  /*f900*/  BRA `(.L_x_3658) ;  /* 0xffffffe400e47947 */ /* 0x000fea000383ffff */
.L_x_3620:
[----:B-1----:R1:W2:Y:S02]  /*f910*/  SYNCS.PHASECHK.TRANS64.TRYWAIT P1, [R15+URZ+0x26828], R17 ;  /* 0x026828110f0075a7 */ /* 0x0022a4000802017f */
[----:B--2---:R-:W-:Y:S05]  /*f920*/  @!P1 NANOSLEEP.SYNCS 0x989680 ;  /* 0x009896800000995d */ /* 0x004fea0003900000 */
[----:B------:R-:W2:Y:S02]  /*f930*/  @!P1 SYNCS.PHASECHK.TRANS64 P1, [R15+URZ+0x26828], R17 ;  /* 0x026828110f0095a7 */ /* 0x000ea4000802007f */
[----:B--2---:R-:W-:Y:S05]  /*f940*/  @!P1 BRA `(.L_x_3620) ;  /* 0xfffffffc00f09947 */ /* 0x004fea000383ffff */
[----:B------:R-:W-:Y:S05]  /*f950*/  BRA `(.L_x_3659) ;  /* 0xffffffe800687947 */ /* 0x000fea000383ffff */
.L_x_3622:
[----:B--2---:R2:W4:Y:S02]  /*f960*/  SYNCS.PHASECHK.TRANS64.TRYWAIT P1, [R15+URZ+0x26848], R17 ;  /* 0x026848110f0075a7 */ /* 0x004524000802017f */
[----:B----4-:R-:W-:Y:S05]  /*f970*/  @!P1 NANOSLEEP.SYNCS 0x989680 ;  /* 0x009896800000995d */ /* 0x010fea0003900000 */
[----:B------:R-:W4:Y:S02]  /*f980*/  @!P1 SYNCS.PHASECHK.TRANS64 P1, [R15+URZ+0x26848], R17 ;  /* 0x026848110f0095a7 */ /* 0x000f24000802007f */
[----:B----4-:R-:W-:Y:S05]  /*f990*/  @!P1 BRA `(.L_x_3622) ;  /* 0xfffffffc00f09947 */ /* 0x010fea000383ffff */
[----:B------:R-:W-:Y:S05]  /*f9a0*/  BRA `(.L_x_3660) ;  /* 0xffffffe800ec7947 */ /* 0x000fea000383ffff */
.L_x_3624:
[----:B------:R-:W-:-:S07]  /*f9b0*/  SHF.L.U32 R4, R10, 0x1f, RZ ;  /* 0x0000001f0a047819 */ /* 0x000fce00000006ff */
.L_x_3661:
[----:B----4-:R4:W1:Y:S02]  /*f9c0*/  SYNCS.PHASECHK.TRANS64.TRYWAIT P1, [R15+URZ+0x26820], R4 ;  /* 0x026820040f0075a7 */ /* 0x010864000802017f */
[----:B-1----:R-:W-:Y:S05]  /*f9d0*/  @!P1 NANOSLEEP.SYNCS 0x989680 ;  /* 0x009896800000995d */ /* 0x002fea0003900000 */
[----:B------:R-:W1:Y:S02]  /*f9e0*/  @!P1 SYNCS.PHASECHK.TRANS64 P1, [R15+URZ+0x26820], R4 ;  /* 0x026820040f0095a7 */ /* 0x000e64000802007f */
[----:B-1----:R-:W-:Y:S05]  /*f9f0*/  @!P1 BRA `(.L_x_3661) ;  /* 0xfffffffc00f09947 */ /* 0x002fea000383ffff */
[----:B------:R-:W-:Y:S05]  /*fa00*/  BRA `(.L_x_3662) ;  /* 0xffffffec00547947 */ /* 0x000fea000383ffff */
.L_x_3627:
[----:B-1----:R1:W4:Y:S02]  /*fa10*/  SYNCS.PHASECHK.TRANS64.TRYWAIT P1, [R15+URZ+0x26840], R12 ;  /* 0x0268400c0f0075a7 */ /* 0x002324000802017f */
[----:B----4-:R-:W-:Y:S05]  /*fa20*/  @!P1 NANOSLEEP.SYNCS 0x989680 ;  /* 0x009896800000995d */ /* 0x010fea0003900000 */
[----:B------:R-:W4:Y:S02]  /*fa30*/  @!P1 SYNCS.PHASECHK.TRANS64 P1, [R15+URZ+0x26840], R12 ;  /* 0x0268400c0f0095a7 */ /* 0x000f24000802007f */
[----:B----4-:R-:W-:Y:S05]  /*fa40*/  @!P1 BRA `(.L_x_3627) ;  /* 0xfffffffc00f09947 */ /* 0x010fea000383ffff */
[----:B------:R-:W-:Y:S05]  /*fa50*/  BRA `(.L_x_3663) ;  /* 0xffffffec00f07947 */ /* 0x000fea000383ffff */
.L_x_3629:
[----:B--2---:R2:W4:Y:S02]  /*fa60*/  SYNCS.PHASECHK.TRANS64.TRYWAIT P1, [R15+URZ+0x26828], R12 ;  /* 0x0268280c0f0075a7 */ /* 0x004524000802017f */
[----:B----4-:R-:W-:Y:S05]  /*fa70*/  @!P1 NANOSLEEP.SYNCS 0x989680 ;  /* 0x009896800000995d */ /* 0x010fea0003900000 */
[----:B------:R-:W4:Y:S02]  /*fa80*/  @!P1 SYNCS.PHASECHK.TRANS64 P1, [R15+URZ+0x26828], R12 ;  /* 0x0268280c0f0095a7 */ /* 0x000f24000802007f */
[----:B----4-:R-:W-:Y:S05]  /*fa90*/  @!P1 BRA `(.L_x_3629) ;  /* 0xfffffffc00f09947 */ /* 0x010fea000383ffff */
[----:B------:R-:W-:Y:S05]  /*faa0*/  BRA `(.L_x_3664) ;  /* 0xfffffff000687947 */ /* 0x000fea000383ffff */
.L_x_3631:
[----:B--2---:R2:W4:Y:S02]  /*fab0*/  SYNCS.PHASECHK.TRANS64.TRYWAIT P0, [R3+URZ+0x26840], R0 ;  /* 0x02684000030075a7 */ /* 0x004524000800017f */
[----:B----4-:R-:W-:Y:S05]  /*fac0*/  @!P0 NANOSLEEP.SYNCS 0x989680 ;  /* 0x009896800000895d */ /* 0x010fea0003900000 */
[----:B------:R-:W4:Y:S02]  /*fad0*/  @!P0 SYNCS.PHASECHK.TRANS64 P0, [R3+URZ+0x26840], R0 ;  /* 0x02684000030085a7 */ /* 0x000f24000800007f */
[----:B----4-:R-:W-:Y:S05]  /*fae0*/  @!P0 BRA `(.L_x_3631) ;  /* 0xfffffffc00f08947 */ /* 0x010fea000383ffff */
[----:B------:R-:W-:Y:S05]  /*faf0*/  BRA `(.L_x_3665) ;  /* 0xfffffff400087947 */ /* 0x000fea000383ffff */
.L_x_3633:
[----:B------:R-:W-:Y:S01]  /*fb00*/  BSSY B0, `(.L_x_3666) ;  /* 0x0000006000007945 */ /* 0x000fe20003800000 */
[----:B------:R-:W-:-:S07]  /*fb10*/  IMAD.MOV.U32 R15, RZ, RZ, -0x1 ;  /* 0xffffffffff0f7424 */ /* 0x000fce00078e00ff */
[----:B------:R-:W-:Y:S05]  /*fb20*/  WARPSYNC.COLLECTIVE R15, `(.L_x_3667) ;  /* 0x000000000f0c7348 */ /* 0x000fea0003c00000 */
[----:B------:R-:W-:Y:S02]  /*fb30*/  ELECT P6, UR62, PT ;  /* 0x00000000003e782f */ /* 0x000fe400038c0000 */
[----:B------:R-:W-:Y:S01]  /*fb40*/  MOV R14, UR62 ;  /* 0x0000003e000e7c02 */ /* 0x000fe20008000f00 */
[----:B------:R-:W-:Y:S10]  /*fb50*/  ENDCOLLECTIVE ;  /* 0x000000000000791b */ /* 0x000ff40003800000 */
.L_x_3667:
[----:B------:R-:W-:Y:S05]  /*fb60*/  BSYNC B0 ;  /* 0x0000000000007941 */ /* 0x000fea0003800000 */
.L_x_3666:
[----:B------:R-:W-:Y:S05]  /*fb70*/  BRA `(.L_x_3668) ;  /* 0xfffffff400a07947 */ /* 0x000fea000383ffff */
.L_x_3635:
[----:B-1----:R1:W2:Y:S02]  /*fb80*/  SYNCS.PHASECHK.TRANS64.TRYWAIT P0, [R7+URZ], R4 ;  /* 0x00000004070075a7 */ /* 0x0022a4000800017f */
[----:B--2---:R-:W-:Y:S05]  /*fb90*/  @!P0 NANOSLEEP.SYNCS 0x989680 ;  /* 0x009896800000895d */ /* 0x004fea0003900000 */
[----:B------:R-:W2:Y:S02]  /*fba0*/  @!P0 SYNCS.PHASECHK.TRANS64 P0, [R7+URZ], R4 ;  /* 0x00000004070085a7 */ /* 0x000ea4000800007f */
[----:B--2---:R-:W-:Y:S05]  /*fbb0*/  @!P0 BRA `(.L_x_3635) ;  /* 0xfffffffc00f08947 */ /* 0x004fea000383ffff */
[----:B------:R-:W-:Y:S05]  /*fbc0*/  BRA `(.L_x_3669) ;  /* 0xfffffff400e07947 */ /* 0x000fea000383ffff */
.L_x_3636:
[----:B--2---:R2:W3:Y:S02]  /*fbd0*/  SYNCS.PHASECHK.TRANS64.TRYWAIT P0, [R3+URZ], R0 ;  /* 0x00000000030075a7 */ /* 0x0044e4000800017f */
[----:B---3--:R-:W-:Y:S05]  /*fbe0*/  @!P0 NANOSLEEP.SYNCS 0x989680 ;  /* 0x009896800000895d */ /* 0x008fea0003900000 */
[----:B------:R-:W3:Y:S02]  /*fbf0*/  @!P0 SYNCS.PHASECHK.TRANS64 P0, [R3+URZ], R0 ;  /* 0x00000000030085a7 */ /* 0x000ee4000800007f */
[----:B---3--:R-:W-:Y:S05]  /*fc00*/  @!P0 BRA `(.L_x_3636) ;  /* 0xfffffffc00f08947 */ /* 0x008fea000383ffff */
[----:B------:R-:W-:Y:S05]  /*fc10*/  BRA `(.L_x_3670) ;  /* 0xfffffff400d47947 */ /* 0x000fea000383ffff */
.L_x_3638:
[----:B--2---:R2:W3:Y:S02]  /*fc20*/  SYNCS.PHASECHK.TRANS64.TRYWAIT P0, [R5+URZ], R4 ;  /* 0x00000004050075a7 */ /* 0x0044e4000800017f */
[----:B---3--:R-:W-:Y:S05]  /*fc30*/  @!P0 NANOSLEEP.SYNCS 0x989680 ;  /* 0x009896800000895d */ /* 0x008fea0003900000 */
[----:B------:R-:W3:Y:S02]  /*fc40*/  @!P0 SYNCS.PHASECHK.TRANS64 P0, [R5+URZ], R4 ;  /* 0x00000004050085a7 */ /* 0x000ee4000800007f */
[----:B---3--:R-:W-:Y:S05]  /*fc50*/  @!P0 BRA `(.L_x_3638) ;  /* 0xfffffffc00f08947 */ /* 0x008fea000383ffff */
[----:B------:R-:W-:Y:S05]  /*fc60*/  BRA `(.L_x_3671) ;  /* 0xfffffff400d87947 */ /* 0x000fea000383ffff */
.L_x_3672:
        /* <DEDUP_REMOVED lines=9> */
.L_x_7399:


//--------------------- .text._ZN7cutlass13device_kernelIN5flash22FlashAttnBwdPreprocessIN4cute5tupleIJNS3_1CILi96EEENS5_ILi64EEEEEENS_6half_tEfNS_4arch4Sm90ELb1ELb1EEEEEvNT_6ParamsE --------------------------
	.section	.text._ZN7cutlass13device_kernelIN5flash22FlashAttnBwdPreprocessIN4cute5tupleIJNS3_1CILi96EEENS5_ILi64EEEEEENS_6half_tEfNS_4arch4Sm90ELb1ELb1EEEEEvNT_6ParamsE,"ax",@progbits
	.align	128
.text._ZN7cutlass13device_kernelIN5flash22FlashAttnBwdPreprocessIN4cute5tupleIJNS3_1CILi96EEENS5_ILi64EEEEEENS_6half_tEfNS_4arch4Sm90ELb1ELb1EEEEEvNT_6ParamsE:
        .type           _ZN7cutlass13device_kernelIN5flash22FlashAttnBwdPreprocessIN4cute5tupleIJNS3_1CILi96EEENS5_ILi64EEEEEENS_6half_tEfNS_4arch4Sm90ELb1ELb1EEEEEvNT_6ParamsE,@function
        .size           _ZN7cutlass13device_kernelIN5flash22FlashAttnBwdPreprocessIN4cute5tupleIJNS3_1CILi96EEENS5_ILi64EEEEEENS_6half_tEfNS_4arch4Sm90ELb1ELb1EEEEEvNT_6ParamsE,(.L_x_7400 - _ZN7cutlass13device_kernelIN5flash22FlashAttnBwdPreprocessIN4cute5tupleIJNS3_1CILi96EEENS5_ILi64EEEEEENS_6half_tEfNS_4arch4Sm90ELb1ELb1EEEEEvNT_6ParamsE)
        .other          _ZN7cutlass13device_kernelIN5flash22FlashAttnBwdPreprocessIN4cute5tupleIJNS3_1CILi96EEENS5_ILi64EEEEEENS_6half_tEfNS_4arch4Sm90ELb1ELb1EEEEEvNT_6ParamsE,@"STO_CUDA_ENTRY STV_DEFAULT"
_ZN7cutlass13device_kernelIN5flash22FlashAttnBwdPreprocessIN4cute5tupleIJNS3_1CILi96EEENS5_ILi64EEEEEENS_6half_tEfNS_4arch4Sm90ELb1ELb1EEEEEvNT_6ParamsE:
        /* <DEDUP_REMOVED lines=14> */
[----:B------:R-:W-:Y:S01]  /*00e0*/  ISETP.NE.U32.AND P2, PT, R4, RZ, PT ;  /* 0x000000ff0400720c */ /* 0x000fe20003f45070 */
[----:B------:R-:W3:Y:S03]  /*00f0*/  S2R R2, SR_CTAID.X ;  /* 0x0000000000027919 */ /* 0x000ee60000002500 */
[----:B------:R-:W-:Y:S01]  /*0100*/  ISETP.NE.AND.EX P2, PT, R5, RZ, PT, P2 ;  /* 0x000000ff0500720c */ /* 0x000fe20003f45320 */
[----:B------:R-:W4:Y:S01]  /*0110*/  S2R R3, SR_TID.X ;  /* 0x0000000000037919 */ /* 0x000f220000002100 */
[----:B-1----:R-:W-:-:S05]  /*0120*/  @P1 IMAD.WIDE R8, R0, 0x4, R8 ;  /* 0x0000000400081825 */ /* 0x002fca00078e0208 */
[----:B0-----:R2:W5:Y:S01]  /*0130*/  @P1 LDG.E R38, desc[UR4][R8.64] ;  /* 0x0000000408261981 */ /* 0x001562000c1e1900 */
[----:B---3--:R-:W-:Y:S01]  /*0140*/  IMAD R4, R2, 0x60, RZ ;  /* 0x0000006002047824 */ /* 0x008fe200078e02ff */
[----:B----4-:R-:W-:Y:S06]  /*0150*/  @P1 BRA `(.L_x_3673) ;  /* 0x0000000000101947 */ /* 0x010fec0003800000 */
[----:B------:R-:W-:Y:S05]  /*0160*/  @!P0 BRA `(.L_x_3673) ;  /* 0x00000000000c8947 */ /* 0x000fea0003800000 */
[----:B------:R-:W3:Y:S04]  /*0170*/  LDG.E R5, desc[UR4][R6.64] ;  /* 0x0000000406057981 */ /* 0x000ee8000c1e1900 */
[----:B-----5:R-:W3:Y:S02]  /*0180*/  LDG.E R38, desc[UR4][R6.64+0x4] ;  /* 0x0000040406267981 */ /* 0x020ee4000c1e1900 */
[----:B---3--:R-:W-:-:S07]  /*0190*/  IADD3 R38, -R5, R38, RZ ;  /* 0x0000002605267210 */ /* 0x008fce0007ffe1ff */
.L_x_3673:
[----:B-----5:R-:W-:-:S13]  /*01a0*/  ISETP.GE.AND P1, PT, R4, R38, PT ;  /* 0x000000260400720c */ /* 0x020fda0003f26270 */
[----:B------:R-:W-:Y:S05]  /*01b0*/  @P2 EXIT P1 ;  /* 0x000000000000294d */ /* 0x000fea0000800000 */
[----:B------:R-:W0:Y:S01]  /*01c0*/  S2UR UR6, SR_CTAID.Y ;  /* 0x00000000000679c3 */ /* 0x000e220000002600 */
[----:B------:R-:W-:Y:S01]  /*01d0*/  IMAD R5, R2, -0x60, R38 ;  /* 0xffffffa002057824 */ /* 0x000fe200078e0226 */
[C---:B------:R-:W-:Y:S01]  /*01e0*/  ISETP.GT.AND P1, PT, R3.reuse, 0x5f, PT ;  /* 0x0000005f0300780c */ /* 0x040fe20003f24270 */
[----:B------:R-:W-:Y:S01]  /*01f0*/  BSSY B0, `(.L_x_3674) ;  /* 0x0000024000007945 */ /* 0x000fe20003800000 */
[----:B--2---:R-:W-:Y:S02]  /*0200*/  SHF.R.S32.HI R6, RZ, 0x1f, R3 ;  /* 0x0000001fff067819 */ /* 0x004fe40000011403 */
[----:B------:R-:W-:Y:S02]  /*0210*/  CS2R R8, SRZ ;  /* 0x0000000000087805 */ /* 0x000fe4000001ff00 */
[----:B------:R-:W-:Y:S01]  /*0220*/  ISETP.GE.OR P3, PT, R3, R5, P1 ;  /* 0x000000050300720c */ /* 0x000fe20000f66670 */
[----:B------:R-:W1:Y:S01]  /*0230*/  LDC.64 R12, c[0x0][0x230] ;  /* 0x00008c00ff0c7b82 */ /* 0x000e620000000a00 */
[----:B------:R-:W-:-:S02]  /*0240*/  LEA.HI R33, R6, R3, RZ, 0x3 ;  /* 0x0000000306217211 */ /* 0x000fc400078f18ff */
[----:B------:R-:W-:Y:S02]  /*0250*/  SHF.R.S32.HI R32, RZ, 0x1f, R0 ;  /* 0x0000001fff207819 */ /* 0x000fe40000011400 */
[----:B------:R-:W-:Y:S02]  /*0260*/  LOP3.LUT R6, R33, 0xfffffff8, RZ, 0xc0, !PT ;  /* 0xfffffff821067812 */ /* 0x000fe400078ec0ff */
[----:B------:R-:W-:Y:S01]  /*0270*/  @P0 SHF.R.S32.HI R9, RZ, 0x1f, R36 ;  /* 0x0000001fff090819 */ /* 0x000fe20000011424 */
[----:B------:R-:W2:Y:S01]  /*0280*/  LDC.64 R10, c[0x0][0x250] ;  /* 0x00009400ff0a7b82 */ /* 0x000ea20000000a00 */
[----:B------:R-:W-:Y:S02]  /*0290*/  IADD3 R37, -R6, R3, RZ ;  /* 0x0000000306257210 */ /* 0x000fe40007ffe1ff */
[----:B------:R-:W-:Y:S02]  /*02a0*/  @P0 MOV R8, R36 ;  /* 0x0000002400080202 */ /* 0x000fe40000000f00 */
[----:B------:R-:W-:-:S02]  /*02b0*/  SEL R6, R0, RZ, !P2 ;  /* 0x000000ff00067207 */ /* 0x000fc40005000000 */
[----:B------:R-:W-:Y:S01]  /*02c0*/  MOV R7, 0x7f800000 ;  /* 0x7f80000000077802 */ /* 0x000fe20000000f00 */
[----:B0-----:R-:W-:Y:S01]  /*02d0*/  USHF.R.S32.HI UR7, URZ, 0x1f, UR6 ;  /* 0x0000001f3f077899 */ /* 0x001fe20008011406 */
[----:B------:R-:W-:Y:S02]  /*02e0*/  SHF.L.U32 R18, R37, 0x3, RZ ;  /* 0x0000000325127819 */ /* 0x000fe400000006ff */
[----:B------:R-:W-:Y:S01]  /*02f0*/  SEL R32, R32, RZ, !P2 ;  /* 0x000000ff20207207 */ /* 0x000fe20005000000 */
[----:B------:R-:W-:Y:S08]  /*0300*/  @P3 BRA `(.L_x_3675) ;  /* 0x0000000000483947 */ /* 0x000ff00003800000 */
[----:B------:R-:W0:Y:S01]  /*0310*/  LDC.64 R20, c[0x0][0x290] ;  /* 0x0000a400ff147b82 */ /* 0x000e220000000a00 */
[----:B------:R-:W-:Y:S01]  /*0320*/  SHF.R.S32.HI R7, RZ, 0x1f, R4 ;  /* 0x0000001fff077819 */ /* 0x000fe20000011404 */
[----:B------:R-:W-:Y:S01]  /*0330*/  ULDC.64 UR8, c[0x0][0x298] ;  /* 0x0000a60000087ab9 */ /* 0x000fe20000000a00 */
[--C-:B------:R-:W-:Y:S01]  /*0340*/  SHF.R.S32.HI R15, RZ, 0x1f, R3.reuse ;  /* 0x0000001fff0f7819 */ /* 0x100fe20000011403 */
[----:B------:R-:W-:Y:S01]  /*0350*/  IMAD R17, R32, UR8, RZ ;  /* 0x0000000820117c24 */ /* 0x000fe2000f8e02ff */
[----:B------:R-:W-:-:S04]  /*0360*/  IADD3 R14, P2, P3, R8, R4, R3 ;  /* 0x00000004080e7210 */ /* 0x000fc80007b5e003 */
[----:B------:R-:W-:Y:S01]  /*0370*/  IADD3.X R15, R9, R7, R15, P2, P3 ;  /* 0x00000007090f7210 */ /* 0x000fe200017e640f */
[C---:B0-----:R-:W-:Y:S02]  /*0380*/  IMAD R16, R20.reuse, UR7, RZ ;  /* 0x0000000714107c24 */ /* 0x041fe4000f8e02ff */
[----:B------:R-:W-:-:S04]  /*0390*/  IMAD.WIDE.U32 R14, R20, UR6, R14 ;  /* 0x00000006140e7c25 */ /* 0x000fc8000f8e000e */
[----:B------:R-:W-:-:S05]  /*03a0*/  IMAD R7, R21, UR6, R16 ;  /* 0x0000000615077c24 */ /* 0x000fca000f8e0210 */
[----:B------:R-:W-:Y:S01]  /*03b0*/  IADD3 R15, R15, R7, RZ ;  /* 0x000000070f0f7210 */ /* 0x000fe20007ffe0ff */
[C---:B------:R-:W-:Y:S02]  /*03c0*/  IMAD R7, R6.reuse, UR9, R17 ;  /* 0x0000000906077c24 */ /* 0x040fe4000f8e0211 */
[----:B------:R-:W-:Y:S01]  /*03d0*/  IMAD.WIDE.U32 R14, R6, UR8, R14 ;  /* 0x00000008060e7c25 */ /* 0x000fe2000f8e000e */
[----:B------:R-:W-:-:S04]  /*03e0*/  ULDC.64 UR8, c[0x0][0x288] ;  /* 0x0000a20000087ab9 */ /* 0x000fc80000000a00 */
[----:B------:R-:W-:Y:S02]  /*03f0*/  IADD3 R7, R15, R7, RZ ;  /* 0x000000070f077210 */ /* 0x000fe40007ffe0ff */
[----:B------:R-:W-:-:S04]  /*0400*/  LEA R16, P2, R14, UR8, 0x2 ;  /* 0x000000080e107c11 */ /* 0x000fc8000f8410ff */
[----:B------:R-:W-:-:S05]  /*0410*/  LEA.HI.X R17, R14, UR9, R7, 0x2, P2 ;  /* 0x000000090e117c11 */ /* 0x000fca00090f1407 */
[----:B------:R0:W5:Y:S04]  /*0420*/  LDG.E R7, desc[UR4][R16.64] ;  /* 0x0000000410077981 */ /* 0x000168000c1e1900 */
.L_x_3675:
[----:B------:R-:W-:Y:S05]  /*0430*/  BSYNC B0 ;  /* 0x0000000000007941 */ /* 0x000fea0003800000 */
.L_x_3674:
[----:B------:R-:W-:Y:S01]  /*0440*/  ULDC UR8, c[0x0][0x21c] ;  /* 0x0000870000087ab9 */ /* 0x000fe20000000800 */
[----:B------:R-:W-:Y:S01]  /*0450*/  SHF.R.S32.HI R33, RZ, 0x3, R33 ;  /* 0x00000003ff217819 */ /* 0x000fe20000011421 */
[----:B-1----:R-:W-:Y:S01]  /*0460*/  IMAD R14, R12, UR7, RZ ;  /* 0x000000070c0e7c24 */ /* 0x002fe2000f8e02ff */
[----:B------:R-:W-:Y:S01]  /*0470*/  ISETP.GE.AND P2, PT, R18, UR8, PT ;  /* 0x0000000812007c0c */ /* 0x000fe2000bf46270 */
[----:B0-2---:R-:W-:Y:S01]  /*0480*/  IMAD R16, R10, UR7, RZ ;  /* 0x000000070a107c24 */ /* 0x005fe2000f8e02ff */
[----:B------:R-:W-:Y:S01]  /*0490*/  SHF.R.S32.HI R19, RZ, 0x1f, R18 ;  /* 0x0000001fff137819 */ /* 0x000fe20000011412 */
[----:B------:R-:W-:Y:S01]  /*04a0*/  IMAD R15, R13, UR6, R14 ;  /* 0x000000060d0f7c24 */ /* 0x000fe2000f8e020e */
[----:B------:R-:W-:Y:S01]  /*04b0*/  ISETP.GE.OR P4, PT, R33, R5, P2 ;  /* 0x000000052100720c */ /* 0x000fe20001786670 */
[----:B------:R-:W-:Y:S01]  /*04c0*/  IMAD R11, R11, UR6, R16 ;  /* 0x000000060b0b7c24 */ /* 0x000fe2000f8e0210 */
[----:B------:R-:W-:Y:S01]  /*04d0*/  SHF.R.S32.HI R34, RZ, 0x1f, R33 ;  /* 0x0000001fff227819 */ /* 0x000fe20000011421 */
[--C-:B------:R-:W-:Y:S01]  /*04e0*/  IMAD.WIDE.U32 R40, R12, UR6, R18.reuse ;  /* 0x000000060c287c25 */ /* 0x100fe2000f8e0012 */
[----:B------:R-:W-:Y:S01]  /*04f0*/  IADD3 R28, P3, R33, R8, RZ ;  /* 0x00000008211c7210 */ /* 0x000fe20007f7e0ff */
[----:B------:R-:W-:Y:S01]  /*0500*/  ULDC.64 UR10, c[0x0][0x238] ;  /* 0x00008e00000a7ab9 */ /* 0x000fe20000000a00 */
[----:B------:R-:W-:Y:S01]  /*0510*/  ULDC.64 UR12, c[0x0][0x258] ;  /* 0x00009600000c7ab9 */ /* 0x000fe20000000a00 */
[----:B------:R-:W-:Y:S01]  /*0520*/  IMAD.WIDE.U32 R30, R10, UR6, R18 ;  /* 0x000000060a1e7c25 */ /* 0x000fe2000f8e0012 */
[----:B------:R-:W-:-:S02]  /*0530*/  IADD3 R41, R41, R15, RZ ;  /* 0x0000000f29297210 */ /* 0x000fc40007ffe0ff */
[----:B------:R-:W-:Y:S01]  /*0540*/  IADD3.X R29, R34, R9, RZ, P3, !PT ;  /* 0x00000009221d7210 */ /* 0x000fe20001ffe4ff */
[C---:B------:R-:W-:Y:S01]  /*0550*/  IMAD R17, R32.reuse, UR10, RZ ;  /* 0x0000000a20117c24 */ /* 0x040fe2000f8e02ff */
[----:B------:R-:W-:Y:S01]  /*0560*/  IADD3 R31, R31, R11, RZ ;  /* 0x0000000b1f1f7210 */ /* 0x000fe20007ffe0ff */
[----:B------:R-:W0:Y:S01]  /*0570*/  @!P4 LDC.64 R12, c[0x0][0x228] ;  /* 0x00008a00ff0ccb82 */ /* 0x000e220000000a00 */
[----:B------:R-:W-:Y:S01]  /*0580*/  IMAD R19, R32, UR12, RZ ;  /* 0x0000000c20137c24 */ /* 0x000fe2000f8e02ff */
[----:B------:R-:W-:Y:S01]  /*0590*/  IADD3 R35, R33, 0x20, RZ ;  /* 0x0000002021237810 */ /* 0x000fe20007ffe0ff */
[----:B------:R-:W-:-:S03]  /*05a0*/  IMAD.WIDE R28, R2, 0x60, R28 ;  /* 0x00000060021c7825 */ /* 0x000fc600078e021c */
[CC--:B------:R-:W-:Y:S01]  /*05b0*/  ISETP.GE.OR P2, PT, R35.reuse, R5.reuse, P2 ;  /* 0x000000052300720c */ /* 0x0c0fe20001746670 */
[C---:B------:R-:W-:Y:S01]  /*05c0*/  IMAD R17, R6.reuse, UR11, R17 ;  /* 0x0000000b06117c24 */ /* 0x040fe2000f8e0211 */
[----:B------:R-:W1:Y:S01]  /*05d0*/  @!P4 LDC.64 R14, c[0x0][0x248] ;  /* 0x00009200ff0ecb82 */ /* 0x000e620000000a00 */
[----:B------:R-:W-:Y:S01]  /*05e0*/  IMAD.WIDE.U32 R40, R6, UR10, R40 ;  /* 0x0000000a06287c25 */ /* 0x000fe2000f8e0028 */
[----:B------:R-:W-:-:S03]  /*05f0*/  ISETP.GE.AND P3, PT, R35, R5, PT ;  /* 0x000000052300720c */ /* 0x000fc60003f66270 */
[C---:B------:R-:W-:Y:S01]  /*0600*/  IMAD R21, R6.reuse, UR13, R19 ;  /* 0x0000000d06157c24 */ /* 0x040fe2000f8e0213 */
[----:B------:R-:W-:Y:S01]  /*0610*/  IADD3 R41, R41, R17, RZ ;  /* 0x0000001129297210 */ /* 0x000fe20007ffe0ff */
[----:B------:R-:W-:Y:S01]  /*0620*/  IMAD.WIDE.U32 R30, R6, UR12, R30 ;  /* 0x0000000c061e7c25 */ /* 0x000fe2000f8e001e */
[----:B------:R-:W2:Y:S01]  /*0630*/  @!P4 LDC.64 R10, c[0x0][0x240] ;  /* 0x00009000ff0acb82 */ /* 0x000ea20000000a00 */
[----:B------:R-:W-:-:S03]  /*0640*/  ISETP.GE.OR P3, PT, R18, UR8, P3 ;  /* 0x0000000812007c0c */ /* 0x000fc60009f66670 */
[----:B------:R-:W-:-:S04]  /*0650*/  IADD3 R31, R31, R21, RZ ;  /* 0x000000151f1f7210 */ /* 0x000fc80007ffe0ff */
[----:B------:R-:W3:Y:S01]  /*0660*/  @!P4 LDC.64 R8, c[0x0][0x210] ;  /* 0x00008400ff08cb82 */ /* 0x000ee20000000a00 */
[----:B0-----:R-:W-:-:S04]  /*0670*/  @!P4 IMAD R16, R29, R12, RZ ;  /* 0x0000000c1d10c224 */ /* 0x001fc800078e02ff */
[C---:B------:R-:W-:Y:S02]  /*0680*/  @!P4 IMAD R19, R28.reuse, R13, R16 ;  /* 0x0000000d1c13c224 */ /* 0x040fe400078e0210 */
[----:B------:R-:W-:Y:S01]  /*0690*/  @!P4 IMAD.WIDE.U32 R12, R28, R12, R40 ;  /* 0x0000000c1c0cc225 */ /* 0x000fe200078e0028 */
[----:B------:R-:W0:Y:S03]  /*06a0*/  @!P3 LDC.64 R22, c[0x0][0x228] ;  /* 0x00008a00ff16bb82 */ /* 0x000e260000000a00 */
[----:B-1----:R-:W-:Y:S01]  /*06b0*/  @!P4 IMAD R16, R29, R14, RZ ;  /* 0x0000000e1d10c224 */ /* 0x002fe200078e02ff */
[----:B------:R-:W-:-:S03]  /*06c0*/  @!P4 IADD3 R19, R13, R19, RZ ;  /* 0x000000130d13c210 */ /* 0x000fc60007ffe0ff */
[C---:B------:R-:W-:Y:S02]  /*06d0*/  @!P4 IMAD R21, R28.reuse, R15, R16 ;  /* 0x0000000f1c15c224 */ /* 0x040fe400078e0210 */
[----:B------:R-:W-:Y:S01]  /*06e0*/  @!P4 IMAD.WIDE.U32 R14, R28, R14, R30 ;  /* 0x0000000e1c0ec225 */ /* 0x000fe200078e001e */
[----:B------:R-:W1:Y:S04]  /*06f0*/  @!P2 LDC.64 R16, c[0x0][0x248] ;  /* 0x00009200ff10ab82 */ /* 0x000e680000000a00 */
[----:B------:R-:W-:Y:S02]  /*0700*/  @!P4 IADD3 R13, R15, R21, RZ ;  /* 0x000000150f0dc210 */ /* 0x000fe40007ffe0ff */
[----:B--2---:R-:W-:Y:S02]  /*0710*/  @!P4 LEA R24, P6, R14, R10, 0x1 ;  /* 0x0000000a0e18c211 */ /* 0x004fe400078c08ff */
[----:B---3--:R-:W-:-:S02]  /*0720*/  @!P4 LEA R26, P5, R12, R8, 0x1 ;  /* 0x000000080c1ac211 */ /* 0x008fc400078a08ff */
[----:B------:R-:W-:Y:S02]  /*0730*/  IADD3 R8, R33, 0x40, RZ ;  /* 0x0000004021087810 */ /* 0x000fe40007ffe0ff */
[----:B------:R-:W-:Y:S02]  /*0740*/  @!P4 LEA.HI.X R25, R14, R11, R13, 0x1, P6 ;  /* 0x0000000b0e19c211 */ /* 0x000fe400030f0c0d */
[----:B------:R-:W-:Y:S02]  /*0750*/  CS2R R14, SRZ ;  /* 0x00000000000e7805 */ /* 0x000fe4000001ff00 */
[----:B------:R-:W-:Y:S02]  /*0760*/  @!P4 LEA.HI.X R27, R12, R9, R19, 0x1, P5 ;  /* 0x000000090c1bc211 */ /* 0x000fe400028f0c13 */
[----:B------:R-:W-:Y:S02]  /*0770*/  CS2R R12, SRZ ;  /* 0x00000000000c7805 */ /* 0x000fe4000001ff00 */
[----:B------:R-:W-:-:S02]  /*0780*/  @!P2 IADD3 R42, P6, R28, 0x20, RZ ;  /* 0x000000201c2aa810 */ /* 0x000fc40007fde0ff */
[----:B------:R-:W-:Y:S02]  /*0790*/  CS2R R10, SRZ ;  /* 0x00000000000a7805 */ /* 0x000fe4000001ff00 */
[----:B------:R-:W-:Y:S02]  /*07a0*/  ISETP.GE.AND P5, PT, R8, R5, PT ;  /* 0x000000050800720c */ /* 0x000fe40003fa6270 */
[----:B------:R-:W-:Y:S02]  /*07b0*/  CS2R R8, SRZ ;  /* 0x0000000000087805 */ /* 0x000fe4000001ff00 */
[----:B------:R-:W-:Y:S01]  /*07c0*/  @!P2 IADD3.X R21, RZ, R29, RZ, P6, !PT ;  /* 0x0000001dff15a210 */ /* 0x000fe200037fe4ff */
[----:B------:R2:W3:Y:S01]  /*07d0*/  @!P4 LDG.E.128 R12, desc[UR4][R24.64] ;  /* 0x00000004180cc981 */ /* 0x0004e2000c1e1d00 */
[----:B------:R-:W-:Y:S02]  /*07e0*/  ISETP.LT.AND P6, PT, R18, UR8, !P5 ;  /* 0x0000000812007c0c */ /* 0x000fe4000efc1270 */
[----:B------:R-:W4:Y:S01]  /*07f0*/  @!P2 LDC.64 R18, c[0x0][0x240] ;  /* 0x00009000ff12ab82 */ /* 0x000f220000000a00 */
[----:B------:R0:W3:Y:S01]  /*0800*/  @!P4 LDG.E.128 R8, desc[UR4][R26.64] ;  /* 0x000000041a08c981 */ /* 0x0000e2000c1e1d00 */
[----:B-1----:R-:W-:Y:S01]  /*0810*/  @!P2 IMAD R21, R21, R16, RZ ;  /* 0x000000101515a224 */ /* 0x002fe200078e02ff */
[----:B------:R-:W-:-:S03]  /*0820*/  @!P3 IADD3 R39, P4, R28, 0x20, RZ ;  /* 0x000000201c27b810 */ /* 0x000fc60007f9e0ff */
[C---:B------:R-:W-:Y:S02]  /*0830*/  @!P2 IMAD R21, R42.reuse, R17, R21 ;  /* 0x000000112a15a224 */ /* 0x040fe400078e0215 */
[----:B--2---:R-:W1:Y:S01]  /*0840*/  @!P3 LDC.64 R24, c[0x0][0x210] ;  /* 0x00008400ff18bb82 */ /* 0x004e620000000a00 */
[----:B0-----:R-:W-:Y:S02]  /*0850*/  @!P2 MOV R26, R30 ;  /* 0x0000001e001aa202 */ /* 0x001fe40000000f00 */
[----:B------:R-:W-:Y:S02]  /*0860*/  @!P2 MOV R27, R31 ;  /* 0x0000001f001ba202 */ /* 0x000fe40000000f00 */
[----:B------:R-:W-:Y:S01]  /*0870*/  @!P3 IADD3.X R20, RZ, R29, RZ, P4, !PT ;  /* 0x0000001dff14b210 */ /* 0x000fe200027fe4ff */
[----:B------:R-:W-:Y:S01]  /*0880*/  @!P2 IMAD.WIDE.U32 R42, R42, R16, R26 ;  /* 0x000000102a2aa225 */ /* 0x000fe200078e001a */
[----:B------:R-:W-:Y:S01]  /*0890*/  @!P3 MOV R44, R40 ;  /* 0x00000028002cb202 */ /* 0x000fe20000000f00 */
[----:B------:R-:W0:Y:S01]  /*08a0*/  @P6 LDC.64 R16, c[0x0][0x228] ;  /* 0x00008a00ff106b82 */ /* 0x000e220000000a00 */
[----:B------:R-:W-:Y:S01]  /*08b0*/  @!P3 MOV R45, R41 ;  /* 0x00000029002db202 */ /* 0x000fe20000000f00 */
[----:B------:R-:W-:Y:S01]  /*08c0*/  @!P3 IMAD R20, R20, R22, RZ ;  /* 0x000000161414b224 */ /* 0x000fe200078e02ff */
[----:B------:R-:W-:-:S02]  /*08d0*/  @!P2 IADD3 R21, R43, R21, RZ ;  /* 0x000000152b15a210 */ /* 0x000fc40007ffe0ff */
[C---:B----4-:R-:W-:Y:S01]  /*08e0*/  @!P2 LEA R26, P4, R42.reuse, R18, 0x1 ;  /* 0x000000122a1aa211 */ /* 0x050fe200078808ff */
[C---:B------:R-:W-:Y:S02]  /*08f0*/  @!P3 IMAD R23, R39.reuse, R23, R20 ;  /* 0x000000172717b224 */ /* 0x040fe400078e0214 */
[----:B------:R-:W-:Y:S01]  /*0900*/  @!P3 IMAD.WIDE.U32 R44, R39, R22, R44 ;  /* 0x00000016272cb225 */ /* 0x000fe200078e002c */
[----:B------:R-:W-:Y:S02]  /*0910*/  @!P2 LEA.HI.X R27, R42, R19, R21, 0x1, P4 ;  /* 0x000000132a1ba211 */ /* 0x000fe400020f0c15 */
[----:B------:R-:W2:Y:S01]  /*0920*/  @P6 LDC.64 R20, c[0x0][0x248] ;  /* 0x00009200ff146b82 */ /* 0x000ea20000000a00 */
[----:B------:R-:W-:Y:S02]  /*0930*/  @P6 IADD3 R22, P4, R28, 0x40, RZ ;  /* 0x000000401c166810 */ /* 0x000fe40007f9e0ff */
[----:B------:R-:W-:Y:S02]  /*0940*/  @!P3 IADD3 R23, R45, R23, RZ ;  /* 0x000000172d17b210 */ /* 0x000fe40007ffe0ff */
[----:B------:R-:W-:-:S02]  /*0950*/  @P6 IADD3.X R39, RZ, R29, RZ, P4, !PT ;  /* 0x0000001dff276210 */ /* 0x000fc400027fe4ff */
[C---:B-1----:R-:W-:Y:S01]  /*0960*/  @!P3 LEA R42, P4, R44.reuse, R24, 0x1 ;  /* 0x000000182c2ab211 */ /* 0x042fe200078808ff */
[----:B------:R-:W1:Y:S03]  /*0970*/  @P6 LDC.64 R18, c[0x0][0x210] ;  /* 0x00008400ff126b82 */ /* 0x000e660000000a00 */
[----:B------:R-:W-:-:S05]  /*0980*/  @!P3 LEA.HI.X R43, R44, R25, R23, 0x1, P4 ;  /* 0x000000192c2bb211 */ /* 0x000fca00020f0c17 */
[----:B------:R-:W4:Y:S01]  /*0990*/  @P6 LDC.64 R24, c[0x0][0x240] ;  /* 0x00009000ff186b82 */ /* 0x000f220000000a00 */
[----:B------:R-:W-:Y:S01]  /*09a0*/  @P6 IADD3 R23, P4, R28, 0x40, RZ ;  /* 0x000000401c176810 */ /* 0x000fe20007f9e0ff */
[----:B0-----:R-:W-:-:S03]  /*09b0*/  @P6 IMAD R39, R39, R16, RZ ;  /* 0x0000001027276224 */ /* 0x001fc600078e02ff */
[----:B------:R-:W-:Y:S01]  /*09c0*/  @P6 IADD3.X R29, RZ, R29, RZ, P4, !PT ;  /* 0x0000001dff1d6210 */ /* 0x000fe200027fe4ff */
[----:B------:R-:W-:Y:S01]  /*09d0*/  @P6 IMAD.WIDE.U32 R44, R22, R16, R40 ;  /* 0x00000010162c6225 */ /* 0x000fe200078e0028 */
[----:B------:R-:W-:-:S03]  /*09e0*/  @P6 MOV R28, R30 ;  /* 0x0000001e001c6202 */ /* 0x000fc60000000f00 */
[----:B--2---:R-:W-:Y:S01]  /*09f0*/  @P6 IMAD R16, R29, R20, RZ ;  /* 0x000000141d106224 */ /* 0x004fe200078e02ff */
[----:B------:R-:W-:Y:S01]  /*0a00*/  @P6 MOV R29, R31 ;  /* 0x0000001f001d6202 */ /* 0x000fe20000000f00 */
[----:B------:R-:W-:Y:S02]  /*0a10*/  @P6 IMAD R17, R22, R17, R39 ;  /* 0x0000001116116224 */ /* 0x000fe400078e0227 */
[C---:B------:R-:W-:Y:S01]  /*0a20*/  @P6 IMAD R31, R23.reuse, R21, R16 ;  /* 0x00000015171f6224 */ /* 0x040fe200078e0210 */
[----:B-1----:R-:W-:Y:S01]  /*0a30*/  @P6 LEA R40, P4, R44, R18, 0x1 ;  /* 0x000000122c286211 */ /* 0x002fe200078808ff */
[----:B------:R-:W-:Y:S01]  /*0a40*/  @P6 IMAD.WIDE.U32 R28, R23, R20, R28 ;  /* 0x00000014171c6225 */ /* 0x000fe200078e001c */
[----:B------:R-:W-:Y:S02]  /*0a50*/  @P6 IADD3 R17, R45, R17, RZ ;  /* 0x000000112d116210 */ /* 0x000fe40007ffe0ff */
[----:B------:R-:W-:Y:S02]  /*0a60*/  CS2R R20, SRZ ;  /* 0x0000000000147805 */ /* 0x000fe4000001ff00 */
[----:B------:R-:W-:-:S02]  /*0a70*/  CS2R R22, SRZ ;  /* 0x0000000000167805 */ /* 0x000fc4000001ff00 */
[----:B------:R-:W-:Y:S02]  /*0a80*/  @P6 LEA.HI.X R41, R44, R19, R17, 0x1, P4 ;  /* 0x000000132c296211 */ /* 0x000fe400020f0c11 */
[----:B------:R-:W-:Y:S02]  /*0a90*/  @P6 IADD3 R29, R29, R31, RZ ;  /* 0x0000001f1d1d6210 */ /* 0x000fe40007ffe0ff */
[C---:B----4-:R-:W-:Y:S02]  /*0aa0*/  @P6 LEA R44, P4, R28.reuse, R24, 0x1 ;  /* 0x000000181c2c6211 */ /* 0x050fe400078808ff */
[----:B------:R-:W-:Y:S02]  /*0ab0*/  CS2R R16, SRZ ;  /* 0x0000000000107805 */ /* 0x000fe4000001ff00 */
[----:B------:R-:W-:Y:S01]  /*0ac0*/  CS2R R18, SRZ ;  /* 0x0000000000127805 */ /* 0x000fe2000001ff00 */
[----:B------:R0:W2:Y:S01]  /*0ad0*/  @!P2 LDG.E.128 R20, desc[UR4][R26.64] ;  /* 0x000000041a14a981 */ /* 0x0000a2000c1e1d00 */
[----:B------:R-:W-:-:S02]  /*0ae0*/  @P6 LEA.HI.X R45, R28, R25, R29, 0x1, P4 ;  /* 0x000000191c2d6211 */ /* 0x000fc400020f0c1d */
[----:B------:R-:W-:Y:S02]  /*0af0*/  CS2R R24, SRZ ;  /* 0x0000000000187805 */ /* 0x000fe4000001ff00 */
[----:B------:R-:W-:Y:S02]  /*0b00*/  CS2R R28, SRZ ;  /* 0x00000000001c7805 */ /* 0x000fe4000001ff00 */
[----:B------:R-:W-:Y:S01]  /*0b10*/  CS2R R30, SRZ ;  /* 0x00000000001e7805 */ /* 0x000fe2000001ff00 */
[----:B------:R3:W4:Y:S01]  /*0b20*/  @!P3 LDG.E.128 R16, desc[UR4][R42.64] ;  /* 0x000000042a10b981 */ /* 0x000722000c1e1d00 */
[----:B0-----:R-:W-:-:S04]  /*0b30*/  CS2R R26, SRZ ;  /* 0x00000000001a7805 */ /* 0x001fc8000001ff00 */
[----:B------:R-:W4:Y:S04]  /*0b40*/  @P6 LDG.E.128 R28, desc[UR4][R44.64] ;  /* 0x000000042c1c6981 */ /* 0x000f28000c1e1d00 */
[----:B------:R0:W4:Y:S01]  /*0b50*/  @P6 LDG.E.128 R24, desc[UR4][R40.64] ;  /* 0x0000000428186981 */ /* 0x000122000c1e1d00 */
[----:B------:R-:W-:Y:S01]  /*0b60*/  @P0 IMAD R36, R0, 0x60, R36 ;  /* 0x0000006000240824 */ /* 0x000fe200078e0224 */
[----:B------:R-:W-:-:S03]  /*0b70*/  ISETP.NE.AND P2, PT, R37, RZ, PT ;  /* 0x000000ff2500720c */ /* 0x000fc60003f45270 */
[----:B------:R-:W-:Y:S01]  /*0b80*/  @P0 IMAD.HI R36, R36, 0x2aaaaaab, RZ ;  /* 0x2aaaaaab24240827 */ /* 0x000fe200078e02ff */
[----:B------:R-:W-:Y:S03]  /*0b90*/  BSSY B0, `(.L_x_3676) ;  /* 0x000007a000007945 */ /* 0x000fe60003800000 */
[----:B---3--:R-:W-:Y:S02]  /*0ba0*/  HADD2.F32 R42, -RZ, R12.H1_H1 ;  /* 0x3000000cff2a7230 */ /* 0x008fe40000004100 */
[--C-:B------:R-:W-:Y:S02]  /*0bb0*/  HADD2.F32 R39, -RZ, R8.reuse.H1_H1 ;  /* 0x30000008ff277230 */ /* 0x100fe40000004100 */
[----:B------:R-:W-:Y:S02]  /*0bc0*/  HADD2.F32 R8, -RZ, R8.H0_H0 ;  /* 0x20000008ff087230 */ /* 0x000fe40000004100 */
[----:B------:R-:W-:-:S02]  /*0bd0*/  HADD2.F32 R43, -RZ, R12.H0_H0 ;  /* 0x2000000cff2b7230 */ /* 0x000fc40000004100 */
[----:B------:R-:W-:Y:S01]  /*0be0*/  FMUL.FTZ R42, R39, R42 ;  /* 0x0000002a272a7220 */ /* 0x000fe20000410000 */
[----:B------:R-:W-:Y:S02]  /*0bf0*/  HADD2.F32 R12, -RZ, R9.H0_H0 ;  /* 0x20000009ff0c7230 */ /* 0x000fe40000004100 */
[----:B------:R-:W-:Y:S02]  /*0c00*/  HADD2.F32 R39, -RZ, R13.H0_H0 ;  /* 0x2000000dff277230 */ /* 0x000fe40000004100 */
[----:B------:R-:W-:Y:S01]  /*0c10*/  FFMA.FTZ R43, R8, R43, R42 ;  /* 0x0000002b082b7223 */ /* 0x000fe2000001002a */
[----:B------:R-:W-:Y:S02]  /*0c20*/  HADD2.F32 R9, -RZ, R9.H1_H1 ;  /* 0x30000009ff097230 */ /* 0x000fe40000004100 */
[----:B0-----:R-:W-:Y:S02]  /*0c30*/  HADD2.F32 R40, -RZ, R13.H1_H1 ;  /* 0x3000000dff287230 */ /* 0x001fe40000004100 */
        /* <DEDUP_REMOVED lines=9> */
[----:B------:R-:W-:-:S04]  /*0cd0*/  FFMA.FTZ R9, R10, R9, R39 ;  /* 0x000000090a097223 */ /* 0x000fc80000010027 */
[----:B------:R-:W-:Y:S01]  /*0ce0*/  FFMA.FTZ R8, R8, R13, R9 ;  /* 0x0000000d08087223 */ /* 0x000fe20000010009 */
[----:B------:R-:W-:Y:S02]  /*0cf0*/  HADD2.F32 R11, -RZ, R11.H1_H1 ;  /* 0x3000000bff0b7230 */ /* 0x000fe40000004100 */
[----:B------:R-:W-:-:S05]  /*0d00*/  HADD2.F32 R15, -RZ, R15.H1_H1 ;  /* 0x3000000fff0f7230 */ /* 0x000fca0000004100 */
[----:B------:R-:W-:Y:S01]  /*0d10*/  FFMA.FTZ R8, R11, R15, R8 ;  /* 0x0000000f0b087223 */ /* 0x000fe20000010008 */
[--C-:B--2---:R-:W-:Y:S02]  /*0d20*/  HADD2.F32 R41, -RZ, R20.reuse.H1_H1 ;  /* 0x30000014ff297230 */ /* 0x104fe40000004100 */
[----:B------:R-:W-:Y:S02]  /*0d30*/  HADD2.F32 R14, -RZ, R20.H0_H0 ;  /* 0x20000014ff0e7230 */ /* 0x000fe40000004100 */
[--C-:B----4-:R-:W-:Y:S02]  /*0d40*/  HADD2.F32 R9, -RZ, R16.reuse.H0_H0 ;  /* 0x20000010ff097230 */ /* 0x110fe40000004100 */
[----:B------:R-:W-:Y:S02]  /*0d50*/  HADD2.F32 R16, -RZ, R16.H1_H1 ;  /* 0x30000010ff107230 */ /* 0x000fe40000004100 */
[----:B------:R-:W-:Y:S02]  /*0d60*/  HADD2.F32 R39, -RZ, R21.H0_H0 ;  /* 0x20000015ff277230 */ /* 0x000fe40000004100 */
[----:B------:R-:W-:-:S02]  /*0d70*/  HADD2.F32 R45, -RZ, R28.H1_H1 ;  /* 0x3000001cff2d7230 */ /* 0x000fc40000004100 */
[----:B------:R-:W-:Y:S02]  /*0d80*/  HADD2.F32 R20, -RZ, R21.H1_H1 ;  /* 0x30000015ff147230 */ /* 0x000fe40000004100 */
[----:B------:R-:W-:Y:S02]  /*0d90*/  HADD2.F32 R40, -RZ, R24.H1_H1 ;  /* 0x30000018ff287230 */ /* 0x000fe40000004100 */
[----:B------:R-:W-:Y:S01]  /*0da0*/  FMUL.FTZ R16, R16, R41 ;  /* 0x0000002910107220 */ /* 0x000fe20000410000 */
[--C-:B------:R-:W-:Y:S02]  /*0db0*/  HADD2.F32 R21, -RZ, R22.reuse.H0_H0 ;  /* 0x20000016ff157230 */ /* 0x100fe40000004100 */
[----:B------:R-:W-:Y:S02]  /*0dc0*/  HADD2.F32 R43, -RZ, R22.H1_H1 ;  /* 0x30000016ff2b7230 */ /* 0x000fe40000004100 */
[--C-:B------:R-:W-:Y:S02]  /*0dd0*/  HADD2.F32 R22, -RZ, R23.reuse.H0_H0 ;  /* 0x20000017ff167230 */ /* 0x100fe40000004100 */
[----:B------:R-:W-:-:S02]  /*0de0*/  HADD2.F32 R42, -RZ, R23.H1_H1 ;  /* 0x30000017ff2a7230 */ /* 0x000fc40000004100 */
[----:B------:R-:W-:Y:S01]  /*0df0*/  FMUL.FTZ R45, R40, R45 ;  /* 0x0000002d282d7220 */ /* 0x000fe20000410000 */
[----:B------:R-:W-:Y:S02]  /*0e00*/  HADD2.F32 R24, -RZ, R24.H0_H0 ;  /* 0x20000018ff187230 */ /* 0x000fe40000004100 */
[----:B------:R-:W-:Y:S02]  /*0e10*/  HADD2.F32 R23, -RZ, R28.H0_H0 ;  /* 0x2000001cff177230 */ /* 0x000fe40000004100 */
[----:B------:R-:W-:Y:S01]  /*0e20*/  FFMA.FTZ R41, R9, R14, R16 ;  /* 0x0000000e09297223 */ /* 0x000fe20000010010 */
[----:B------:R-:W-:Y:S02]  /*0e30*/  HADD2.F32 R10, -RZ, R17.H0_H0 ;  /* 0x20000011ff0a7230 */ /* 0x000fe40000004100 */
[----:B------:R-:W-:Y:S02]  /*0e40*/  HADD2.F32 R9, -RZ, R25.H0_H0 ;  /* 0x20000019ff097230 */ /* 0x000fe40000004100 */
[----:B------:R-:W-:Y:S01]  /*0e50*/  FFMA.FTZ R24, R24, R23, R45 ;  /* 0x0000001718187223 */ /* 0x000fe2000001002d */
[----:B------:R-:W-:-:S02]  /*0e60*/  HADD2.F32 R14, -RZ, R29.H0_H0 ;  /* 0x2000001dff0e7230 */ /* 0x000fc40000004100 */
[----:B------:R-:W-:Y:S01]  /*0e70*/  FFMA.FTZ R16, R10, R39, R41 ;  /* 0x000000270a107223 */ /* 0x000fe20000010029 */
[----:B------:R-:W-:Y:S02]  /*0e80*/  HADD2.F32 R17, -RZ, R17.H1_H1 ;  /* 0x30000011ff117230 */ /* 0x000fe40000004100 */
[----:B------:R-:W-:Y:S02]  /*0e90*/  HADD2.F32 R25, -RZ, R25.H1_H1 ;  /* 0x30000019ff197230 */ /* 0x000fe40000004100 */
[----:B------:R-:W-:Y:S01]  /*0ea0*/  FFMA.FTZ R24, R9, R14, R24 ;  /* 0x0000000e09187223 */ /* 0x000fe20000010018 */
[----:B------:R-:W-:Y:S02]  /*0eb0*/  HADD2.F32 R10, -RZ, R29.H1_H1 ;  /* 0x3000001dff0a7230 */ /* 0x000fe40000004100 */
[----:B------:R-:W-:Y:S01]  /*0ec0*/  FFMA.FTZ R17, R17, R20, R16 ;  /* 0x0000001411117223 */ /* 0x000fe20000010010 */
[----:B------:R-:W-:Y:S02]  /*0ed0*/  HADD2.F32 R12, -RZ, R18.H0_H0 ;  /* 0x20000012ff0c7230 */ /* 0x000fe40000004100 */
[----:B------:R-:W-:-:S02]  /*0ee0*/  HADD2.F32 R9, -RZ, R26.H0_H0 ;  /* 0x2000001aff097230 */ /* 0x000fc40000004100 */
[----:B------:R-:W-:Y:S01]  /*0ef0*/  FFMA.FTZ R10, R25, R10, R24 ;  /* 0x0000000a190a7223 */ /* 0x000fe20000010018 */
[----:B------:R-:W-:Y:S02]  /*0f00*/  HADD2.F32 R14, -RZ, R30.H0_H0 ;  /* 0x2000001eff0e7230 */ /* 0x000fe40000004100 */
[----:B------:R-:W-:Y:S01]  /*0f10*/  FFMA.FTZ R21, R12, R21, R17 ;  /* 0x000000150c157223 */ /* 0x000fe20000010011 */
[----:B------:R-:W-:Y:S02]  /*0f20*/  HADD2.F32 R18, -RZ, R18.H1_H1 ;  /* 0x30000012ff127230 */ /* 0x000fe40000004100 */
[----:B------:R-:W-:Y:S02]  /*0f30*/  HADD2.F32 R26, -RZ, R26.H1_H1 ;  /* 0x3000001aff1a7230 */ /* 0x000fe40000004100 */
[----:B------:R-:W-:Y:S01]  /*0f40*/  FFMA.FTZ R23, R9, R14, R10 ;  /* 0x0000000e09177223 */ /* 0x000fe2000001000a */
        /* <DEDUP_REMOVED lines=11> */
[----:B------:R-:W-:-:S03]  /*1000*/  FFMA.FTZ R18, R19, R42, R18 ;  /* 0x0000002a13127223 */ /* 0x000fc60000010012 */
[----:B------:R-:W-:Y:S01]  /*1010*/  FFMA.FTZ R27, R27, R12, R10 ;  /* 0x0000000c1b1b7223 */ /* 0x000fe2000001000a */
[----:B------:R-:W0:Y:S04]  /*1020*/  SHFL.BFLY PT, R9, R8, 0x4, 0x1f ;  /* 0x0c801f0008097f89 */ /* 0x000e2800000e0000 */
[----:B------:R-:W1:Y:S04]  /*1030*/  SHFL.BFLY PT, R11, R18, 0x4, 0x1f ;  /* 0x0c801f00120b7f89 */ /* 0x000e6800000e0000 */
[----:B------:R-:W2:Y:S01]  /*1040*/  SHFL.BFLY PT, R10, R27, 0x4, 0x1f ;  /* 0x0c801f001b0a7f89 */ /* 0x000ea200000e0000 */
[----:B0-----:R-:W-:Y:S01]  /*1050*/  FADD.FTZ R9, R8, R9 ;  /* 0x0000000908097221 */ /* 0x001fe20000010000 */
[----:B-1----:R-:W-:Y:S01]  /*1060*/  FADD.FTZ R11, R18, R11 ;  /* 0x0000000b120b7221 */ /* 0x002fe20000010000 */
[----:B--2---:R-:W-:-:S04]  /*1070*/  FADD.FTZ R14, R27, R10 ;  /* 0x0000000a1b0e7221 */ /* 0x004fc80000010000 */
[----:B------:R-:W0:Y:S04]  /*1080*/  SHFL.BFLY PT, R12, R11, 0x2, 0x1f ;  /* 0x0c401f000b0c7f89 */ /* 0x000e2800000e0000 */
[----:B------:R-:W1:Y:S04]  /*1090*/  SHFL.BFLY PT, R10, R9, 0x2, 0x1f ;  /* 0x0c401f00090a7f89 */ /* 0x000e6800000e0000 */
[----:B------:R-:W2:Y:S01]  /*10a0*/  SHFL.BFLY PT, R13, R14, 0x2, 0x1f ;  /* 0x0c401f000e0d7f89 */ /* 0x000ea200000e0000 */
[----:B0-----:R-:W-:Y:S01]  /*10b0*/  FADD.FTZ R12, R11, R12 ;  /* 0x0000000c0b0c7221 */ /* 0x001fe20000010000 */
[----:B-1----:R-:W-:Y:S01]  /*10c0*/  FADD.FTZ R10, R9, R10 ;  /* 0x0000000a090a7221 */ /* 0x002fe20000010000 */
[----:B--2---:R-:W-:-:S03]  /*10d0*/  FADD.FTZ R16, R14, R13 ;  /* 0x0000000d0e107221 */ /* 0x004fc60000010000 */
[----:B------:R-:W0:Y:S01]  /*10e0*/  SHFL.BFLY PT, R15, R12, 0x1, 0x1f ;  /* 0x0c201f000c0f7f89 */ /* 0x000e2200000e0000 */
[----:B------:R-:W1:Y:S03]  /*10f0*/  LDC.64 R8, c[0x0][0x2d0] ;  /* 0x0000b400ff087b82 */ /* 0x000e660000000a00 */
[----:B------:R-:W2:Y:S04]  /*1100*/  SHFL.BFLY PT, R13, R10, 0x1, 0x1f ;  /* 0x0c201f000a0d7f89 */ /* 0x000ea800000e0000 */
[----:B------:R-:W3:Y:S01]  /*1110*/  SHFL.BFLY PT, R17, R16, 0x1, 0x1f ;  /* 0x0c201f0010117f89 */ /* 0x000ee200000e0000 */
[----:B------:R-:W-:-:S04]  /*1120*/  @P0 SHF.R.U32.HI R11, RZ, 0x1f, R36 ;  /* 0x0000001fff0b0819 */ /* 0x000fc80000011624 */
[----:B------:R-:W-:Y:S01]  /*1130*/  @P0 LEA.HI.SX32 R36, R36, R11, 0x1c ;  /* 0x0000000b24240211 */ /* 0x000fe200078fe2ff */
[----:B------:R-:W-:-:S06]  /*1140*/  HFMA2.MMA R11, -RZ, RZ, 0, 0 ;  /* 0x00000000ff0b7435 */ /* 0x000fcc00000001ff */
[----:B------:R-:W-:Y:S02]  /*1150*/  @P0 IMAD R11, R36, 0x60, RZ ;  /* 0x00000060240b0824 */ /* 0x000fe400078e02ff */
[----:B0-----:R-:W-:Y:S01]  /*1160*/  FADD.FTZ R19, R12, R15 ;  /* 0x0000000f0c137221 */ /* 0x001fe20000010000 */
[----:B--2---:R-:W-:Y:S01]  /*1170*/  FADD.FTZ R18, R10, R13 ;  /* 0x0000000d0a127221 */ /* 0x004fe20000010000 */
[----:B---3--:R-:W-:Y:S01]  /*1180*/  FADD.FTZ R17, R16, R17 ;  /* 0x0000001110117221 */ /* 0x008fe20000010000 */
[----:B------:R-:W-:Y:S06]  /*1190*/  @P2 BRA `(.L_x_3677) ;  /* 0x0000000000642947 */ /* 0x000fec0003800000 */
[----:B------:R-:W0:Y:S01]  /*11a0*/  LDC.64 R14, c[0x0][0x278] ;  /* 0x00009e00ff0e7b82 */ /* 0x000e220000000a00 */
[----:B------:R-:W-:Y:S01]  /*11b0*/  SHF.R.S32.HI R13, RZ, 0x1f, R11 ;  /* 0x0000001fff0d7819 */ /* 0x000fe2000001140b */
[----:B------:R-:W-:Y:S01]  /*11c0*/  ULDC.64 UR8, c[0x0][0x280] ;  /* 0x0000a00000087ab9 */ /* 0x000fe20000000a00 */
[C---:B------:R-:W-:Y:S02]  /*11d0*/  IADD3 R12, P0, R4.reuse, R11, RZ ;  /* 0x0000000b040c7210 */ /* 0x040fe40007f1e0ff */
[----:B------:R-:W-:Y:S02]  /*11e0*/  ISETP.GE.AND P2, PT, R33, R5, PT ;  /* 0x000000052100720c */ /* 0x000fe40003f46270 */
[----:B------:R-:W-:Y:S02]  /*11f0*/  LEA.HI.X.SX32 R13, R4, R13, 0x1, P0 ;  /* 0x0000000d040d7211 */ /* 0x000fe400000f0eff */
[----:B------:R-:W-:Y:S01]  /*1200*/  FSEL R17, R17, RZ, !P5 ;  /* 0x000000ff11117208 */ /* 0x000fe20006800000 */
[----:B0-----:R-:W-:-:S02]  /*1210*/  IMAD R10, R14, UR7, RZ ;  /* 0x000000070e0a7c24 */ /* 0x001fc4000f8e02ff */
[----:B------:R-:W-:-:S04]  /*1220*/  IMAD.WIDE.U32 R12, R14, UR6, R12 ;  /* 0x000000060e0c7c25 */ /* 0x000fc8000f8e000c */
[----:B------:R-:W-:-:S05]  /*1230*/  IMAD R15, R15, UR6, R10 ;  /* 0x000000060f0f7c24 */ /* 0x000fca000f8e020a */
[----:B------:R-:W-:Y:S01]  /*1240*/  IADD3 R13, R13, R15, RZ ;  /* 0x0000000f0d0d7210 */ /* 0x000fe20007ffe0ff */
[----:B------:R-:W-:Y:S02]  /*1250*/  IMAD R15, R32, UR8, RZ ;  /* 0x00000008200f7c24 */ /* 0x000fe4000f8e02ff */
[----:B------:R-:W-:-:S04]  /*1260*/  IMAD.WIDE.U32 R12, R6, UR8, R12 ;  /* 0x00000008060c7c25 */ /* 0x000fc8000f8e000c */
[----:B------:R-:W-:Y:S01]  /*1270*/  IMAD R15, R6, UR9, R15 ;  /* 0x00000009060f7c24 */ /* 0x000fe2000f8e020f */
[----:B------:R-:W-:Y:S01]  /*1280*/  IADD3 R10, P0, R33, R12, RZ ;  /* 0x0000000c210a7210 */ /* 0x000fe20007f1e0ff */
[----:B------:R-:W-:-:S03]  /*1290*/  ULDC.64 UR8, c[0x0][0x260] ;  /* 0x0000980000087ab9 */ /* 0x000fc60000000a00 */
[----:B------:R-:W-:Y:S02]  /*12a0*/  IADD3.X R13, R34, R13, R15, P0, !PT ;  /* 0x0000000d220d7210 */ /* 0x000fe400007fe40f */
[C---:B------:R-:W-:Y:S02]  /*12b0*/  LEA R12, P3, R10.reuse, UR8, 0x2 ;  /* 0x000000080a0c7c11 */ /* 0x040fe4000f8610ff */
[----:B------:R-:W-:Y:S02]  /*12c0*/  ISETP.GE.AND P0, PT, R35, R5, PT ;  /* 0x000000052300720c */ /* 0x000fe40003f06270 */
[----:B------:R-:W-:Y:S02]  /*12d0*/  LEA.HI.X R13, R10, UR9, R13, 0x2, P3 ;  /* 0x000000090a0d7c11 */ /* 0x000fe400098f140d */
[----:B------:R-:W-:Y:S02]  /*12e0*/  FSEL R5, R18, RZ, !P2 ;  /* 0x000000ff12057208 */ /* 0x000fe40005000000 */
[----:B------:R-:W-:Y:S01]  /*12f0*/  FSEL R15, R19, RZ, !P0 ;  /* 0x000000ff130f7208 */ /* 0x000fe20004000000 */
[----:B------:R0:W-:Y:S04]  /*1300*/  STG.E desc[UR4][R12.64+0x100], R17 ;  /* 0x000100110c007986 */ /* 0x0001e8000c101904 */
[----:B------:R0:W-:Y:S04]  /*1310*/  STG.E desc[UR4][R12.64], R5 ;  /* 0x000000050c007986 */ /* 0x0001e8000c101904 */
[----:B------:R0:W-:Y:S02]  /*1320*/  STG.E desc[UR4][R12.64+0x80], R15 ;  /* 0x0000800f0c007986 */ /* 0x0001e4000c101904 */
.L_x_3677:
[----:B------:R-:W-:Y:S05]  /*1330*/  BSYNC B0 ;  /* 0x0000000000007941 */ /* 0x000fea0003800000 */
.L_x_3676:
[----:B0-----:R-:W-:Y:S01]  /*1340*/  IADD3 R5, R38, 0x5f, RZ ;  /* 0x0000005f26057810 */ /* 0x001fe20007ffe0ff */
[----:B------:R-:W-:Y:S01]  /*1350*/  IMAD R15, R2, 0x1800, RZ ;  /* 0x00001800020f7824 */ /* 0x000fe200078e02ff */
[----:B------:R-:W-:Y:S01]  /*1360*/  SHF.L.U32 R12, R11, 0x6, RZ ;  /* 0x000000060b0c7819 */ /* 0x000fe200000006ff */
[----:B------:R-:W-:Y:S01]  /*1370*/  BSSY B0, `(.L_x_3678) ;  /* 0x0000029000007945 */ /* 0x000fe20003800000 */
[----:B------:R-:W-:Y:S01]  /*1380*/  SHF.L.U32 R14, R3, 0x2, RZ ;  /* 0x00000002030e7819 */ /* 0x000fe200000006ff */
[----:B------:R-:W-:Y:S01]  /*1390*/  IMAD.HI R10, R5, 0x2aaaaaab, RZ ;  /* 0x2aaaaaab050a7827 */ /* 0x000fe200078e02ff */
[----:B------:R-:W-:-:S04]  /*13a0*/  SHF.R.S32.HI R16, RZ, 0x1f, R15 ;  /* 0x0000001fff107819 */ /* 0x000fc8000001140f */
[----:B------:R-:W-:-:S04]  /*13b0*/  SHF.R.U32.HI R13, RZ, 0x1f, R10 ;  /* 0x0000001fff0d7819 */ /* 0x000fc8000001160a */
[----:B------:R-:W-:Y:S02]  /*13c0*/  LEA.HI.SX32 R10, R10, R13, 0x1c ;  /* 0x0000000d0a0a7211 */ /* 0x000fe400078fe2ff */
[----:B------:R-:W-:Y:S02]  /*13d0*/  SHF.R.S32.HI R13, RZ, 0x1f, R12 ;  /* 0x0000001fff0d7819 */ /* 0x000fe4000001140c */
[----:B------:R-:W-:Y:S01]  /*13e0*/  IADD3 R12, P0, P2, R12, R14, R15 ;  /* 0x0000000e0c0c7210 */ /* 0x000fe20007a1e00f */
[--C-:B------:R-:W-:Y:S01]  /*13f0*/  IMAD R10, R10, 0x60, -R5.reuse ;  /* 0x000000600a0a7824 */ /* 0x100fe200078e0a05 */
[----:B------:R-:W-:Y:S01]  /*1400*/  SHF.R.S32.HI R14, RZ, 0x1f, R14 ;  /* 0x0000001fff0e7819 */ /* 0x000fe2000001140e */
[----:B------:R-:W-:-:S03]  /*1410*/  IMAD R5, R2, -0x60, R5 ;  /* 0xffffffa002057824 */ /* 0x000fc600078e0205 */
[----:B------:R-:W-:Y:S01]  /*1420*/  IADD3.X R13, R13, R14, R16, P0, P2 ;  /* 0x0000000e0d0d7210 */ /* 0x000fe200007e4410 */
[----:B-1----:R-:W-:Y:S01]  /*1430*/  IMAD R14, R8, UR7, RZ ;  /* 0x00000007080e7c24 */ /* 0x002fe2000f8e02ff */
[----:B------:R-:W-:-:S03]  /*1440*/  IADD3 R10, R5, R10, RZ ;  /* 0x0000000a050a7210 */ /* 0x000fc60007ffe0ff */
[----:B------:R-:W-:Y:S01]  /*1450*/  IMAD R5, R9, UR6, R14 ;  /* 0x0000000609057c24 */ /* 0x000fe2000f8e020e */
[----:B------:R-:W-:Y:S01]  /*1460*/  ISETP.GE.OR P1, PT, R3, R10, P1 ;  /* 0x0000000a0300720c */ /* 0x000fe20000f26670 */
[----:B------:R-:W-:-:S05]  /*1470*/  IMAD.WIDE.U32 R8, R8, UR6, R12 ;  /* 0x0000000608087c25 */ /* 0x000fca000f8e000c */
[----:B------:R-:W-:-:S07]  /*1480*/  IADD3 R5, R9, R5, RZ ;  /* 0x0000000509057210 */ /* 0x000fce0007ffe0ff */
[----:B------:R-:W-:Y:S05]  /*1490*/  @P1 BRA `(.L_x_3679) ;  /* 0x0000000000581947 */ /* 0x000fea0003800000 */
[----:B------:R-:W0:Y:S01]  /*14a0*/  LDC.64 R14, c[0x0][0x2a8] ;  /* 0x0000aa00ff0e7b82 */ /* 0x000e220000000a00 */
[----:B------:R-:W-:Y:S01]  /*14b0*/  IADD3 R10, P0, P1, R11, R4, R3 ;  /* 0x000000040b0a7210 */ /* 0x000fe2000791e003 */
[----:B------:R-:W-:Y:S01]  /*14c0*/  ULDC.64 UR8, c[0x0][0x2b0] ;  /* 0x0000ac0000087ab9 */ /* 0x000fe20000000a00 */
[----:B------:R-:W-:Y:S02]  /*14d0*/  SHF.R.S32.HI R13, RZ, 0x1f, R11 ;  /* 0x0000001fff0d7819 */ /* 0x000fe4000001140b */
[----:B------:R-:W-:Y:S02]  /*14e0*/  SHF.R.S32.HI R12, RZ, 0x1f, R4 ;  /* 0x0000001fff0c7819 */ /* 0x000fe40000011404 */
[----:B------:R-:W-:-:S04]  /*14f0*/  SHF.R.S32.HI R11, RZ, 0x1f, R3 ;  /* 0x0000001fff0b7819 */ /* 0x000fc80000011403 */
[----:B------:R-:W-:Y:S02]  /*1500*/  IADD3.X R11, R13, R12, R11, P0, P1 ;  /* 0x0000000c0d0b7210 */ /* 0x000fe400007e240b */
[----:B-----5:R-:W-:Y:S01]  /*1510*/  FSETP.NEU.FTZ.AND P0, PT, R7, -INF , PT ;  /* 0xff8000000700780b */ /* 0x020fe20003f1d000 */
[C---:B0-----:R-:W-:Y:S02]  /*1520*/  IMAD R12, R14.reuse, UR7, RZ ;  /* 0x000000070e0c7c24 */ /* 0x041fe4000f8e02ff */
[----:B------:R-:W-:-:S04]  /*1530*/  IMAD.WIDE.U32 R10, R14, UR6, R10 ;  /* 0x000000060e0a7c25 */ /* 0x000fc8000f8e000a */
[----:B------:R-:W-:Y:S01]  /*1540*/  FMUL.FTZ R14, R7, 1.4426950216293334961 ;  /* 0x3fb8aa3b070e7820 */ /* 0x000fe20000410000 */
[----:B------:R-:W-:Y:S02]  /*1550*/  IMAD R13, R15, UR6, R12 ;  /* 0x000000060f0d7c24 */ /* 0x000fe4000f8e020c */
[----:B------:R-:W-:Y:S02]  /*1560*/  IMAD R15, R32, UR8, RZ ;  /* 0x00000008200f7c24 */ /* 0x000fe4000f8e02ff */
[----:B------:R-:W-:Y:S02]  /*1570*/  FSEL R7, R14, RZ, P0 ;  /* 0x000000ff0e077208 */ /* 0x000fe40000000000 */
[----:B------:R-:W-:Y:S01]  /*1580*/  IADD3 R11, R11, R13, RZ ;  /* 0x0000000d0b0b7210 */ /* 0x000fe20007ffe0ff */
[C---:B------:R-:W-:Y:S02]  /*1590*/  IMAD R15, R6.reuse, UR9, R15 ;  /* 0x00000009060f7c24 */ /* 0x040fe4000f8e020f */
[----:B------:R-:W-:Y:S01]  /*15a0*/  IMAD.WIDE.U32 R10, R6, UR8, R10 ;  /* 0x00000008060a7c25 */ /* 0x000fe2000f8e000a */
[----:B------:R-:W-:-:S04]  /*15b0*/  ULDC.64 UR8, c[0x0][0x2a0] ;  /* 0x0000a80000087ab9 */ /* 0x000fc80000000a00 */
[----:B------:R-:W-:Y:S02]  /*15c0*/  IADD3 R11, R11, R15, RZ ;  /* 0x0000000f0b0b7210 */ /* 0x000fe40007ffe0ff */
[----:B------:R-:W-:-:S04]  /*15d0*/  LEA R12, P1, R10, UR8, 0x2 ;  /* 0x000000080a0c7c11 */ /* 0x000fc8000f8210ff */
[----:B------:R-:W-:-:S05]  /*15e0*/  LEA.HI.X R13, R10, UR9, R11, 0x2, P1 ;  /* 0x000000090a0d7c11 */ /* 0x000fca00088f140b */
[----:B------:R0:W-:Y:S04]  /*15f0*/  STG.E desc[UR4][R12.64], R7 ;  /* 0x000000070c007986 */ /* 0x0001e8000c101904 */
.L_x_3679:
[----:B------:R-:W-:Y:S05]  /*1600*/  BSYNC B0 ;  /* 0x0000000000007941 */ /* 0x000fea0003800000 */
.L_x_3678:
[----:B------:R-:W-:Y:S01]  /*1610*/  ULDC.64 UR10, c[0x0][0x2e8] ;  /* 0x0000ba00000a7ab9 */ /* 0x000fe20000000a00 */
[----:B------:R-:W-:Y:S01]  /*1620*/  ULDC.64 UR8, c[0x0][0x2d8] ;  /* 0x0000b60000087ab9 */ /* 0x000fe20000000a00 */
[----:B------:R-:W-:Y:S01]  /*1630*/  ISETP.NE.U32.AND P0, PT, RZ, UR10, PT ;  /* 0x0000000aff007c0c */ /* 0x000fe2000bf05070 */
[----:B0----5:R-:W-:Y:S01]  /*1640*/  IMAD R7, R32, UR8, RZ ;  /* 0x0000000820077c24 */ /* 0x021fe2000f8e02ff */
[----:B------:R-:W-:Y:S02]  /*1650*/  MOV R4, R8 ;  /* 0x0000000800047202 */ /* 0x000fe40000000f00 */
[----:B------:R-:W-:Y:S01]  /*1660*/  ISETP.NE.AND.EX P0, PT, RZ, UR11, PT, P0 ;  /* 0x0000000bff007c0c */ /* 0x000fe2000bf05300 */
[C---:B------:R-:W-:Y:S02]  /*1670*/  IMAD R7, R6.reuse, UR9, R7 ;  /* 0x0000000906077c24 */ /* 0x040fe4000f8e0207 */
[----:B------:R-:W-:Y:S01]  /*1680*/  IMAD.WIDE.U32 R4, R6, UR8, R4 ;  /* 0x0000000806047c25 */ /* 0x000fe2000f8e0004 */
[----:B------:R-:W-:Y:S01]  /*1690*/  ISETP.NE.OR P0, PT, R3, RZ, !P0 ;  /* 0x000000ff0300720c */ /* 0x000fe20004705670 */
[----:B------:R-:W-:-:S02]  /*16a0*/  ULDC.64 UR8, c[0x0][0x2b8] ;  /* 0x0000ae0000087ab9 */ /* 0x000fc40000000a00 */
[----:B------:R-:W-:Y:S02]  /*16b0*/  LEA R6, P1, R4, UR8, 0x2 ;  /* 0x0000000804067c11 */ /* 0x000fe4000f8210ff */
[----:B------:R-:W-:-:S04]  /*16c0*/  IADD3 R5, R5, R7, RZ ;  /* 0x0000000705057210 */ /* 0x000fc80007ffe0ff */
[----:B------:R-:W-:-:S05]  /*16d0*/  LEA.HI.X R7, R4, UR9, R5, 0x2, P1 ;  /* 0x0000000904077c11 */ /* 0x000fca00088f1405 */
[----:B------:R0:W-:Y:S04]  /*16e0*/  STG.E.128 desc[UR4][R6.64], RZ ;  /* 0x000000ff06007986 */ /* 0x0001e8000c101d04 */
[----:B------:R0:W-:Y:S04]  /*16f0*/  STG.E.128 desc[UR4][R6.64+0x1000], RZ ;  /* 0x001000ff06007986 */ /* 0x0001e8000c101d04 */
[----:B------:R0:W-:Y:S04]  /*1700*/  STG.E.128 desc[UR4][R6.64+0x2000], RZ ;  /* 0x002000ff06007986 */ /* 0x0001e8000c101d04 */
[----:B------:R0:W-:Y:S04]  /*1710*/  STG.E.128 desc[UR4][R6.64+0x3000], RZ ;  /* 0x003000ff06007986 */ /* 0x0001e8000c101d04 */
[----:B------:R0:W-:Y:S04]  /*1720*/  STG.E.128 desc[UR4][R6.64+0x4000], RZ ;  /* 0x004000ff06007986 */ /* 0x0001e8000c101d04 */
[----:B------:R0:W-:Y:S01]  /*1730*/  STG.E.128 desc[UR4][R6.64+0x5000], RZ ;  /* 0x005000ff06007986 */ /* 0x0001e2000c101d04 */
[----:B------:R-:W-:Y:S05]  /*1740*/  @P0 EXIT ;  /* 0x000000000000094d */ /* 0x000fea0003800000 */
[----:B------:R-:W1:Y:S08]  /*1750*/  LDC R3, c[0x0][0x2e0] ;  /* 0x0000b800ff037b82 */ /* 0x000e700000000800 */
[----:B0-----:R-:W0:Y:S08]  /*1760*/  LDC R7, c[0x0][0x220] ;  /* 0x00008800ff077b82 */ /* 0x001e300000000800 */
[----:B------:R-:W2:Y:S01]  /*1770*/  LDC.64 R4, c[0x0][0x2e8] ;  /* 0x0000ba00ff047b82 */ /* 0x000ea20000000a00 */
[----:B-1----:R-:W-:-:S04]  /*1780*/  IMAD R0, R2, R3, R0 ;  /* 0x0000000302007224 */ /* 0x002fc800078e0200 */
[----:B0-----:R-:W-:-:S04]  /*1790*/  IMAD R3, R0, R7, UR6 ;  /* 0x0000000600037e24 */ /* 0x001fc8000f8e0207 */
[----:B--2---:R-:W-:-:S05]  /*17a0*/  IMAD.WIDE R2, R3, 0x4, R4 ;  /* 0x0000000403027825 */ /* 0x004fca00078e0204 */
[----:B------:R-:W-:Y:S01]  /*17b0*/  STG.E desc[UR4][R2.64], RZ ;  /* 0x000000ff02007986 */ /* 0x000fe2000c101904 */
[----:B------:R-:W-:Y:S05]  /*17c0*/  EXIT ;  /* 0x000000000000794d */ /* 0x000fea0003800000 */
.L_x_3680:
        /* <DEDUP_REMOVED lines=11> */
.L_x_7400:


//--------------------- .text._ZN7cutlass13device_kernelIN5flash11enable_sm90INS1_16FlashAttnBwdSm90INS1_25CollectiveMainloopBwdSm90ILi2ELi2ELi2EN4cute5tupleIJNS5_1CILi1EEES8_S8_EEENS6_IJNS7_ILi128EEESA_NS7_ILi64EEEEEENS_6half_tEfNS_4arch4Sm90ELb0ELb0ELb0ELb0ELb0ELb1ELb0ELb0ELi2ELi1ELi2ELi2ELb0EEENS1_21CollectiveEpilogueBwdISC_SD_SF_Li256ELb0ELb0ELi1EEENS1_19SingleTileSchedulerILb0ELb0ELb0ELi128EEEEEEEEEvNT_6ParamsE --------------------------
	.section	.text._ZN7cutlass13device_kernelIN5flash11enable_sm90INS1_16FlashAttnBwdSm90INS1_25CollectiveMainloopBwdSm90ILi2ELi2ELi2EN4cute5tupleIJNS5_1CILi1EEES8_S8_EEENS6_IJNS7_ILi128EEESA_NS7_ILi64EEEEEENS_6half_tEfNS_4arch4Sm90ELb0ELb0ELb0ELb0ELb0ELb1ELb0ELb0ELi2ELi1ELi2ELi2ELb0EEENS1_21CollectiveEpilogueBwdISC_SD_SF_Li256ELb0ELb0ELi1EEENS1_19SingleTileSchedulerILb0ELb0ELb0ELi128EEEEEEEEEvNT_6ParamsE,"ax",@progbits
	.align	128
.text._ZN7cutlass13device_kernelIN5flash11enable_sm90INS1_16FlashAttnBwdSm90INS1_25CollectiveMainloopBwdSm90ILi2ELi2ELi2EN4cute5tupleIJNS5_1CILi1EEES8_S8_EEENS6_IJNS7_ILi128EEESA_NS7_ILi64EEEEEENS_6half_tEfNS_4arch4Sm90ELb0ELb0ELb0ELb0ELb0ELb1ELb0ELb0ELi2ELi1ELi2ELi2ELb0EEENS1_21CollectiveEpilogueBwdISC_SD_SF_Li256ELb0ELb0ELi1EEENS1_19SingleTileSchedulerILb0ELb0ELb0ELi128EEEEEEEEEvNT_6ParamsE:
        .type           _ZN7cutlass13device_kernelIN5flash11enable_sm90INS1_16FlashAttnBwdSm90INS1_25CollectiveMainloopBwdSm90ILi2ELi2ELi2EN4cute5tupleIJNS5_1CILi1EEES8_S8_EEENS6_IJNS7_ILi128EEESA_NS7_ILi64EEEEEENS_6half_tEfNS_4arch4Sm90ELb0ELb0ELb0ELb0ELb0ELb1ELb0ELb0ELi2ELi1ELi2ELi2ELb0EEENS1_21CollectiveEpilogueBwdISC_SD_SF_Li256ELb0ELb0ELi1EEENS1_19SingleTileSchedulerILb0ELb0ELb0ELi128EEEEEEEEEvNT_6ParamsE,@function
        .size           _ZN7cutlass13device_kernelIN5flash11enable_sm90INS1_16FlashAttnBwdSm90INS1_25CollectiveMainloopBwdSm90ILi2ELi2ELi2EN4cute5tupleIJNS5_1CILi1EEES8_S8_EEENS6_IJNS7_ILi128EEESA_NS7_ILi64EEEEEENS_6half_tEfNS_4arch4Sm90ELb0ELb0ELb0ELb0ELb0ELb1ELb0ELb0ELi2ELi1ELi2ELi2ELb0EEENS1_21CollectiveEpilogueBwdISC_SD_SF_Li256ELb0ELb0ELi1EEENS1_19SingleTileSchedulerILb0ELb0ELb0ELi128EEEEEEEEEvNT_6ParamsE,(.L_x_7401 - _ZN7cutlass13device_kernelIN5flash11enable_sm90INS1_16FlashAttnBwdSm90INS1_25CollectiveMainloopBwdSm90ILi2ELi2ELi2EN4cute5tupleIJNS5_1CILi1EEES8_S8_EEENS6_IJNS7_ILi128EEESA_NS7_ILi64EEEEEENS_6half_tEfNS_4arch4Sm90ELb0ELb0ELb0ELb0ELb0ELb1ELb0ELb0ELi2ELi1ELi2ELi2ELb0EEENS1_21CollectiveEpilogueBwdISC_SD_SF_Li256ELb0ELb0ELi1EEENS1_19SingleTileSchedulerILb0ELb0ELb0ELi128EEEEEEEEEvNT_6ParamsE)
        .other          _ZN7cutlass13device_kernelIN5flash11enable_sm90INS1_16FlashAttnBwdSm90INS1_25CollectiveMainloopBwdSm90ILi2ELi2ELi2EN4cute5tupleIJNS5_1CILi1EEES8_S8_EEENS6_IJNS7_ILi128EEESA_NS7_ILi64EEEEEENS_6half_tEfNS_4arch4Sm90ELb0ELb0ELb0ELb0ELb0ELb1ELb0ELb0ELi2ELi1ELi2ELi2ELb0EEENS1_21CollectiveEpilogueBwdISC_SD_SF_Li256ELb0ELb0ELi1EEENS1_19SingleTileSchedulerILb0ELb0ELb0ELi128EEEEEEEEEvNT_6ParamsE,@"STO_CUDA_ENTRY STV_DEFAULT"
_ZN7cutlass13device_kernelIN5flash11enable_sm90INS1_16FlashAttnBwdSm90INS1_25CollectiveMainloopBwdSm90ILi2ELi2ELi2EN4cute5tupleIJNS5_1CILi1EEES8_S8_EEENS6_IJNS7_ILi128EEESA_NS7_ILi64EEEEEENS_6half_tEfNS_4arch4Sm90ELb0ELb0ELb0ELb0ELb0ELb1ELb0ELb0ELi2ELi1ELi2ELi2ELb0EEENS1_21CollectiveEpilogueBwdISC_SD_SF_Li256ELb0ELb0ELi1EEENS1_19SingleTileSchedulerILb0ELb0ELb0ELi128EEEEEEEEEvNT_6ParamsE:
        /* <DEDUP_REMOVED lines=29> */
.L_x_3682:
[----:B------:R-:W-:Y:S05]  /*01d0*/  BSYNC B0 ;  /* 0x0000000000007941 */ /* 0x000fea0003800000 */
.L_x_3681:
        /* <DEDUP_REMOVED lines=34> */
.L_x_3683:
        /* <DEDUP_REMOVED lines=22> */
.L_x_3684:
[----:B---3--:R-:W-:Y:S01]  /*0560*/  ISETP.NE.AND P0, PT, R2, RZ, PT ;  /* 0x000000ff0200720c */ /* 0x008fe20003f05270 */
[----:B------:R-:W-:Y:S01]  /*0570*/  IMAD.MOV.U32 R16, RZ, RZ, 0x1 ;  /* 0x00000001ff107424 */ /* 0x000fe200078e00ff */
[----:B------:R-:W-:Y:S01]  /*0580*/  NOP ;  /* 0x0000000000007918 */ /* 0x000fe20000000000 */
[----:B------:R-:W-:Y:S03]  /*0590*/  BSSY B6, `(.L_x_3685) ;  /* 0x000071c000067945 */ /* 0x000fe60003800000 */
[----:B------:R-:W-:Y:S01]  /*05a0*/  SEL R16, R16, 0x2, !P0 ;  /* 0x0000000210107807 */ /* 0x000fe20004000000 */
[----:B-12-4-:R-:W-:Y:S06]  /*05b0*/  BAR.SYNC.DEFER_BLOCKING 0x0 ;  /* 0x0000000000007b1d */ /* 0x016fec0000010000 */
[----:B------:R-:W-:Y:S05]  /*05c0*/  @!P0 BRA `(.L_x_3686) ;  /* 0x0000004c00548947 */ /* 0x000fea0003800000 */
.L_x_3687:
        /* <DEDUP_REMOVED lines=26> */
[----:B------:R-:W-:Y:S02]  /*0770*/  IMAD.U32 R10, RZ, RZ, UR6 ;  /* 0x00000006ff0a7e24 */ /* 0x000fe4000f8e00ff */
[----:B------:R-:W-:Y:S02]  /*0780*/  IMAD.U32 R6, RZ, RZ, UR4 ;  /* 0x00000004ff067e24 */ /* 0x000fe4000f8e00ff */
[----:B------:R-:W-:-:S02]  /*0790*/  IMAD.U32 R7, RZ, RZ, UR5 ;  /* 0x00000005ff077e24 */ /* 0x000fc4000f8e00ff */
[----:B------:R-:W-:Y:S02]  /*07a0*/  IMAD.U32 R11, RZ, RZ, UR7 ;  /* 0x00000007ff0b7e24 */ /* 0x000fe4000f8e00ff */
[----:B------:R-:W-:Y:S02]  /*07b0*/  IMAD.MOV.U32 R8, RZ, RZ, 0x70 ;  /* 0x00000070ff087424 */ /* 0x000fe400078e00ff */
[----:B------:R-:W-:Y:S02]  /*07c0*/  IMAD.MOV.U32 R12, RZ, RZ, 0x1 ;  /* 0x00000001ff0c7424 */ /* 0x000fe400078e00ff */
[----:B-1----:R-:W-:-:S07]  /*07d0*/  IMAD.MOV.U32 R13, RZ, RZ, RZ ;  /* 0x000000ffff0d7224 */ /* 0x002fce00078e00ff */
[----:B------:R-:W-:-:S07]  /*07e0*/  LEPC R20, `(.L_x_3690) ;  /* 0x000000001014794e */ /* 0x000fce0000000000 */
[----:B--2---:R-:W-:Y:S05]  /*07f0*/  CALL.ABS.NOINC R14 ;  /* 0x000000000e007343 */ /* 0x004fea0003c00000 */
.L_x_3690:
[----:B------:R-:W1:Y:S01]  /*0800*/  LDC.64 R2, c[0x4][R2] ;  /* 0x0100000002027b82 */ /* 0x000e620000000a00 */
[----:B------:R-:W-:Y:S01]  /*0810*/  ULDC.64 UR4, c[0x4][0x90] ;  /* 0x0100240000047ab9 */ /* 0x000fe20000000a00 */
[----:B------:R-:W-:Y:S01]  /*0820*/  ULDC.64 UR6, c[0x4][0x98] ;  /* 0x0100260000067ab9 */ /* 0x000fe20000000a00 */
[----:B------:R-:W-:Y:S02]  /*0830*/  IMAD.U32 R4, RZ, RZ, UR4 ;  /* 0x00000004ff047e24 */ /* 0x000fe4000f8e00ff */
        /* <DEDUP_REMOVED lines=8> */
[----:B------:R-:W-:-:S07]  /*08c0*/  IMAD.MOV.U32 R13, RZ, RZ, RZ ;  /* 0x000000ffff0d7224 */ /* 0x000fce00078e00ff */
[----:B------:R-:W-:-:S07]  /*08d0*/  LEPC R20, `(.L_x_3689) ;  /* 0x000000001014794e */ /* 0x000fce0000000000 */
[----:B-1----:R-:W-:Y:S05]  /*08e0*/  CALL.ABS.NOINC R2 ;  /* 0x0000000002007343 */ /* 0x002fea0003c00000 */
.L_x_3689:
        /* <DEDUP_REMOVED lines=22> */
.L_x_3692:
        /* <DEDUP_REMOVED lines=15> */
.L_x_3691:
[----:B------:R-:W-:Y:S01]  /*0b40*/  SHF.R.S32.HI R2, RZ, 0x1f, R17 ;  /* 0x0000001fff027819 */ /* 0x000fe20000011411 */
[----:B------:R-:W-:-:S03]  /*0b50*/  UMOV UR4, 0xffffffff ;  /* 0xffffffff00047882 */ /* 0x000fc60000000000 */
[----:B------:R-:W-:-:S04]  /*0b60*/  LEA.HI R3, R2, R17, RZ, 0x7 ;  /* 0x0000001102037211 */ /* 0x000fc800078f38ff */
[----:B------:R-:W-:Y:S01]  /*0b70*/  SHF.R.S32.HI R13, RZ, 0x7, R3 ;  /* 0x00000007ff0d7819 */ /* 0x000fe20000011403 */
[----:B------:R-:W-:Y:S06]  /*0b80*/  BRA.DIV UR4, `(.L_x_3693) ;  /* 0x0000006a04f87947 */ /* 0x000fec000b800000 */
[----:B------:R1:W2:Y:S02]  /*0b90*/  SHFL.IDX PT, R14, R13, RZ, 0x1f ;  /* 0x00001fff0d0e7589 */ /* 0x0002a400000e0000 */
.L_x_3764:
[----:B------:R-:W-:Y:S02]  /*0ba0*/  SHF.L.U32 R6, RZ, 0x1f, RZ ;  /* 0x0000001fff067819 */ /* 0x000fe400000006ff */
[----:B------:R-:W-:Y:S02]  /*0bb0*/  LEA.HI R4, R2, R17, RZ, 0x4 ;  /* 0x0000001102047211 */ /* 0x000fe400078f20ff */
[----:B------:R-:W3:Y:S01]  /*0bc0*/  SYNCS.PHASECHK.TRANS64.TRYWAIT P0, [R225+URZ+0x30c00], R6 ;  /* 0x030c0006e10075a7 */ /* 0x000ee2000800017f */
[----:B--2---:R-:W-:Y:S02]  /*0bd0*/  LEA.HI R0, R14, R14, RZ, 0x1 ;  /* 0x0000000e0e007211 */ /* 0x004fe400078f08ff */
[----:B------:R-:W-:Y:S02]  /*0be0*/  SHF.R.S32.HI R7, RZ, 0x4, R4 ;  /* 0x00000004ff077819 */ /* 0x000fe40000011404 */
[----:B------:R-:W-:Y:S02]  /*0bf0*/  LOP3.LUT R5, R0, 0xffffe, RZ, 0xc0, !PT ;  /* 0x000ffffe00057812 */ /* 0x000fe400078ec0ff */
[----:B------:R-:W-:-:S03]  /*0c00*/  LEA.HI R4, R4, R7, RZ, 0x1 ;  /* 0x0000000704047211 */ /* 0x000fc600078f08ff */
[----:B------:R-:W-:Y:S01]  /*0c10*/  IMAD.IADD R0, R14, 0x1, -R5 ;  /* 0x000000010e007824 */ /* 0x000fe200078e0a05 */
[----:B------:R-:W-:-:S05]  /*0c20*/  LOP3.LUT R4, R4, 0xfffffffe, RZ, 0xc0, !PT ;  /* 0xfffffffe04047812 */ /* 0x000fca00078ec0ff */
[----:B------:R-:W-:-:S05]  /*0c30*/  IMAD.IADD R4, R7, 0x1, -R4 ;  /* 0x0000000107047824 */ /* 0x000fca00078e0a04 */
[----:B------:R2:W-:Y:S02]  /*0c40*/  STL [R1+0xc], R4 ;  /* 0x00000c0401007387 */ /* 0x0005e40000100800 */
[----:B--23--:R-:W-:Y:S05]  /*0c50*/  @P0 BRA `(.L_x_3694) ;  /* 0x0000000000080947 */ /* 0x00cfea0003800000 */
[----:B------:R-:W2:Y:S02]  /*0c60*/  SYNCS.PHASECHK.TRANS64.TRYWAIT P0, [R225+URZ+0x30c00], R6 ;  /* 0x030c0006e10075a7 */ /* 0x000ea4000800017f */
[----:B--2---:R-:W-:Y:S05]  /*0c70*/  @!P0 BRA `(.L_x_3695) ;  /* 0x0000006800d88947 */ /* 0x004fea0003800000 */
.L_x_3694:
        /* <DEDUP_REMOVED lines=37> */
[----:B------:R-:W3:Y:S01]  /*0ed0*/  LDL R12, [R1+0xc] ;  /* 0x00000c00010c7983 */ /* 0x000ee20000100800 */
[----:B--2---:R-:W-:Y:S01]  /*0ee0*/  LOP3.LUT R6, R3, 0xffffff80, RZ, 0xc0, !PT ;  /* 0xffffff8003067812 */ /* 0x004fe200078ec0ff */
[----:B------:R-:W-:Y:S01]  /*0ef0*/  IMAD.SHL.U32 R3, R17, 0x40, RZ ;  /* 0x0000004011037824 */ /* 0x000fe200078e00ff */
[----:B------:R-:W-:Y:S01]  /*0f00*/  LOP3.LUT R4, R4, 0xffffffe0, RZ, 0xc0, !PT ;  /* 0xffffffe004047812 */ /* 0x000fe200078ec0ff */
[----:B------:R-:W-:Y:S01]  /*0f10*/  IMAD.SHL.U32 R8, R5, 0x10, RZ ;  /* 0x0000001005087824 */ /* 0x000fe200078e00ff */
[CC--:B------:R-:W-:Y:S01]  /*0f20*/  LEA.HI R5, R2.reuse, R17.reuse, RZ, 0x2 ;  /* 0x0000001102057211 */ /* 0x0c0fe200078f10ff */
[----:B------:R-:W-:Y:S01]  /*0f30*/  VIADD R9, R9, 0x7f ;  /* 0x0000007f09097836 */ /* 0x000fe20000000000 */
[----:B------:R-:W-:Y:S01]  /*0f40*/  LOP3.LUT R3, R3, 0x1c0, RZ, 0xc0, !PT ;  /* 0x000001c003037812 */ /* 0x000fe200078ec0ff */
[C---:B------:R-:W-:Y:S01]  /*0f50*/  IMAD.IADD R4, R17.reuse, 0x1, -R4 ;  /* 0x0000000111047824 */ /* 0x040fe200078e0a04 */
[----:B------:R-:W-:Y:S01]  /*0f60*/  LEA.HI R7, R2, R17, RZ, 0x3 ;  /* 0x0000001102077211 */ /* 0x000fe200078f18ff */
[----:B------:R-:W-:Y:S01]  /*0f70*/  IMAD.IADD R6, R17, 0x1, -R6 ;  /* 0x0000000111067824 */ /* 0x000fe200078e0a06 */
[----:B------:R-:W-:Y:S01]  /*0f80*/  LOP3.LUT R2, R5, 0xfffffffc, RZ, 0xc0, !PT ;  /* 0xfffffffc05027812 */ /* 0x000fe200078ec0ff */
[----:B------:R-:W2:Y:S01]  /*0f90*/  S2R R18, SR_CTAID.X ;  /* 0x0000000000127919 */ /* 0x000ea20000002500 */
[----:B------:R-:W-:Y:S01]  /*0fa0*/  SHF.R.S32.HI R10, RZ, 0x1f, R9 ;  /* 0x0000001fff0a7819 */ /* 0x000fe20000011409 */
[----:B------:R-:W2:Y:S01]  /*0fb0*/  LDC R21, c[0x0][0x290] ;  /* 0x0000a400ff157b82 */ /* 0x000ea20000000800 */
[----:B------:R-:W-:Y:S01]  /*0fc0*/  LOP3.LUT R8, R3, 0x30, R8, 0xf8, !PT ;  /* 0x0000003003087812 */ /* 0x000fe200078ef808 */
[----:B------:R-:W-:Y:S01]  /*0fd0*/  IMAD R19, R13, 0x400, R6 ;  /* 0x000004000d137824 */ /* 0x000fe200078e0206 */
[----:B------:R-:W-:Y:S01]  /*0fe0*/  SHF.R.S32.HI R5, RZ, 0x1f, R4 ;  /* 0x0000001fff057819 */ /* 0x000fe20000011404 */
[----:B------:R-:W-:Y:S01]  /*0ff0*/  IMAD.IADD R2, R17, 0x1, -R2 ;  /* 0x0000000111027824 */ /* 0x000fe200078e0a02 */
[----:B------:R-:W-:Y:S01]  /*1000*/  SHF.R.U32.HI R11, RZ, 0x3, R3 ;  /* 0x00000003ff0b7819 */ /* 0x000fe20000011603 */
[----:B------:R-:W-:Y:S01]  /*1010*/  IMAD.MOV.U32 R215, RZ, RZ, RZ ;  /* 0x000000ffffd77224 */ /* 0x000fe200078e00ff */
[----:B------:R-:W-:-:S02]  /*1020*/  LEA.HI R3, R13, R13, RZ, 0x1 ;  /* 0x0000000d0d037211 */ /* 0x000fc400078f08ff */
[----:B------:R-:W-:Y:S02]  /*1030*/  LEA.HI R235, R10, R9, RZ, 0x7 ;  /* 0x000000090aeb7211 */ /* 0x000fe400078f38ff */
[----:B------:R-:W-:Y:S02]  /*1040*/  LOP3.LUT R8, R8, 0x8, R7, 0xf8, !PT ;  /* 0x0000000808087812 */ /* 0x000fe400078ef807 */
[CC--:B------:R-:W-:Y:S02]  /*1050*/  LEA.HI R7, R5.reuse, R4.reuse, RZ, 0x3 ;  /* 0x0000000405077211 */ /* 0x0c0fe400078f18ff */
[----:B------:R-:W-:Y:S02]  /*1060*/  LEA.HI R9, R5, R4, RZ, 0x2 ;  /* 0x0000000405097211 */ /* 0x000fe400078f10ff */
[----:B------:R-:W-:Y:S02]  /*1070*/  LOP3.LUT R4, R3, 0xfffffffe, RZ, 0xc0, !PT ;  /* 0xfffffffe03047812 */ /* 0x000fe400078ec0ff */
[----:B------:R-:W-:-:S02]  /*1080*/  LOP3.LUT R11, R8, R11, RZ, 0x3c, !PT ;  /* 0x0000000b080b7212 */ /* 0x000fc400078e3cff */
[----:B------:R-:W-:Y:S01]  /*1090*/  SHF.R.S32.HI R3, RZ, 0x1f, R6 ;  /* 0x0000001fff037819 */ /* 0x000fe20000011406 */
[----:B------:R-:W-:Y:S01]  /*10a0*/  IMAD.IADD R226, R13, 0x1, -R4 ;  /* 0x000000010de27824 */ /* 0x000fe200078e0a04 */
[--C-:B------:R-:W-:Y:S02]  /*10b0*/  SHF.R.S32.HI R8, RZ, 0x3, R7.reuse ;  /* 0x00000003ff087819 */ /* 0x100fe40000011407 */
[----:B------:R-:W-:Y:S02]  /*10c0*/  SHF.R.S32.HI R7, RZ, 0x1f, R7 ;  /* 0x0000001fff077819 */ /* 0x000fe40000011407 */
[----:B------:R-:W-:Y:S02]  /*10d0*/  LEA.HI R4, R3, R6, RZ, 0x2 ;  /* 0x0000000603047211 */ /* 0x000fe400078f10ff */
[----:B------:R-:W-:Y:S01]  /*10e0*/  LEA.HI R7, R7, R8, RZ, 0x4 ;  /* 0x0000000807077211 */ /* 0x000fe200078f20ff */
[----:B--2---:R-:W-:Y:S01]  /*10f0*/  IMAD R18, R18, -0x80, R21 ;  /* 0xffffff8012127824 */ /* 0x004fe200078e0215 */
[----:B------:R-:W-:-:S02]  /*1100*/  LOP3.LUT R5, R4, 0x7ffffffc, RZ, 0xc0, !PT ;  /* 0x7ffffffc04057812 */ /* 0x000fc400078ec0ff */
[----:B------:R-:W-:Y:S02]  /*1110*/  SHF.R.S32.HI R10, RZ, 0x2, R9 ;  /* 0x00000002ff0a7819 */ /* 0x000fe40000011409 */
[----:B------:R-:W-:Y:S02]  /*1120*/  LOP3.LUT R7, R7, 0x1ffffff0, RZ, 0xc0, !PT ;  /* 0x1ffffff007077812 */ /* 0x000fe400078ec0ff */
[----:B------:R-:W-:Y:S02]  /*1130*/  LEA.HI R9, R9, R10, RZ, 0x1 ;  /* 0x0000000a09097211 */ /* 0x000fe400078f08ff */
[----:B------:R-:W-:Y:S01]  /*1140*/  SHF.R.S32.HI R235, RZ, 0x7, R235 ;  /* 0x00000007ffeb7819 */ /* 0x000fe200000114eb */
[----:B------:R-:W-:Y:S01]  /*1150*/  IMAD.IADD R8, R8, 0x1, -R7 ;  /* 0x0000000108087824 */ /* 0x000fe200078e0a07 */
[----:B------:R-:W-:Y:S01]  /*1160*/  LOP3.LUT R9, R9, 0xfffffffe, RZ, 0xc0, !PT ;  /* 0xfffffffe09097812 */ /* 0x000fe200078ec0ff */
[----:B------:R-:W-:-:S04]  /*1170*/  VIADD R7, R10, 0x10 ;  /* 0x000000100a077836 */ /* 0x000fc80000000000 */
[----:B------:R-:W-:Y:S02]  /*1180*/  IMAD.IADD R9, R10, 0x1, -R9 ;  /* 0x000000010a097824 */ /* 0x000fe400078e0a09 */
[----:B---3--:R-:W-:Y:S01]  /*1190*/  IMAD R236, R13, 0x10, R12 ;  /* 0x000000100dec7824 */ /* 0x008fe200078e020c */
[----:B------:R-:W-:Y:S01]  /*11a0*/  LEA.HI R12, R3, R6, RZ, 0x5 ;  /* 0x00000006030c7211 */ /* 0x000fe200078f28ff */
[----:B------:R-:W-:Y:S02]  /*11b0*/  IMAD.IADD R3, R6, 0x1, -R5 ;  /* 0x0000000106037824 */ /* 0x000fe400078e0a05 */
[C---:B------:R-:W-:Y:S01]  /*11c0*/  VIADD R5, R10.reuse, 0x8 ;  /* 0x000000080a057836 */ /* 0x040fe20000000000 */
[----:B------:R-:W-:Y:S01]  /*11d0*/  SHF.R.S32.HI R17, RZ, 0x5, R12 ;  /* 0x00000005ff117819 */ /* 0x000fe2000001140c */
[----:B-1----:R-:W-:Y:S02]  /*11e0*/  VIADD R13, R10, 0x18 ;  /* 0x000000180a0d7836 */ /* 0x002fe40000000000 */
[----:B------:R-:W-:Y:S01]  /*11f0*/  IMAD.U32 R236, R236, 0x200, R11 ;  /* 0x00000200ecec7824 */ /* 0x000fe200078e000b */
[----:B------:R-:W-:Y:S01]  /*1200*/  LEA.HI R6, R5, R5, RZ, 0x1 ;  /* 0x0000000505067211 */ /* 0x000fe200078f08ff */
[----:B------:R-:W-:Y:S01]  /*1210*/  IMAD R17, R17, -0x10, R18 ;  /* 0xfffffff011117824 */ /* 0x000fe200078e0212 */
[----:B------:R-:W-:-:S02]  /*1220*/  LEA.HI R11, R7, R7, RZ, 0x1 ;  /* 0x00000007070b7211 */ /* 0x000fc400078f08ff */
[----:B------:R-:W-:Y:S02]  /*1230*/  LEA.HI R15, R13, R13, RZ, 0x1 ;  /* 0x0000000d0d0f7211 */ /* 0x000fe400078f08ff */
[----:B------:R-:W-:Y:S02]  /*1240*/  LOP3.LUT R10, R6, 0xfffffffe, RZ, 0xc0, !PT ;  /* 0xfffffffe060a7812 */ /* 0x000fe400078ec0ff */
[----:B------:R-:W-:Y:S02]  /*1250*/  LOP3.LUT R12, R11, 0xfffffffe, RZ, 0xc0, !PT ;  /* 0xfffffffe0b0c7812 */ /* 0x000fe400078ec0ff */
[----:B------:R-:W-:Y:S01]  /*1260*/  LOP3.LUT R14, R15, 0xfffffffe, RZ, 0xc0, !PT ;  /* 0xfffffffe0f0e7812 */ /* 0x000fe200078ec0ff */
[----:B------:R-:W-:Y:S01]  /*1270*/  IMAD.IADD R10, R5, 0x1, -R10 ;  /* 0x00000001050a7824 */ /* 0x000fe200078e0a0a */
[----:B------:R-:W-:Y:S01]  /*1280*/  SHF.R.S32.HI R5, RZ, 0x1, R6 ;  /* 0x00000001ff057819 */ /* 0x000fe20000011406 */
[----:B------:R-:W-:Y:S01]  /*1290*/  IMAD.IADD R12, R7, 0x1, -R12 ;  /* 0x00000001070c7824 */ /* 0x000fe200078e0a0c */
[----:B------:R-:W-:Y:S01]  /*12a0*/  SHF.R.S32.HI R6, RZ, 0x1f, R6 ;  /* 0x0000001fff067819 */ /* 0x000fe20000011406 */
[----:B------:R-:W-:Y:S01]  /*12b0*/  IMAD.IADD R237, R13, 0x1, -R14 ;  /* 0x000000010ded7824 */ /* 0x000fe200078e0a0e */
[----:B------:R-:W-:-:S02]  /*12c0*/  SHF.R.S32.HI R7, RZ, 0x1, R11 ;  /* 0x00000001ff077819 */ /* 0x000fc4000001140b */
[----:B------:R-:W-:Y:S02]  /*12d0*/  SHF.R.S32.HI R14, RZ, 0x1f, R11 ;  /* 0x0000001fff0e7819 */ /* 0x000fe4000001140b */
[--C-:B------:R-:W-:Y:S02]  /*12e0*/  SHF.R.S32.HI R13, RZ, 0x2, R4.reuse ;  /* 0x00000002ff0d7819 */ /* 0x100fe40000011404 */
[----:B------:R-:W-:Y:S02]  /*12f0*/  LEA.HI R6, R6, R5, RZ, 0x4 ;  /* 0x0000000506067211 */ /* 0x000fe400078f20ff */
[----:B------:R-:W-:Y:S02]  /*1300*/  SHF.R.S32.HI R4, RZ, 0x1f, R4 ;  /* 0x0000001fff047819 */ /* 0x000fe40000011404 */
[----:B------:R-:W-:Y:S02]  /*1310*/  LEA.HI R14, R14, R7, RZ, 0x4 ;  /* 0x000000070e0e7211 */ /* 0x000fe400078f20ff */
[----:B------:R-:W-:-:S02]  /*1320*/  SHF.R.S32.HI R11, RZ, 0x1, R15 ;  /* 0x00000001ff0b7819 */ /* 0x000fc4000001140f */
[----:B------:R-:W-:Y:S02]  /*1330*/  SHF.R.S32.HI R18, RZ, 0x1f, R15 ;  /* 0x0000001fff127819 */ /* 0x000fe4000001140f */
[----:B------:R-:W-:Y:S02]  /*1340*/  LOP3.LUT R6, R6, 0x1ffffff0, RZ, 0xc0, !PT ;  /* 0x1ffffff006067812 */ /* 0x000fe400078ec0ff */
[----:B------:R-:W-:Y:S02]  /*1350*/  LEA.HI R4, R4, R13, RZ, 0x3 ;  /* 0x0000000d04047211 */ /* 0x000fe400078f18ff */
[----:B------:R-:W-:Y:S01]  /*1360*/  LOP3.LUT R14, R14, 0x1ffffff0, RZ, 0xc0, !PT ;  /* 0x1ffffff00e0e7812 */ /* 0x000fe200078ec0ff */
[----:B------:R-:W-:Y:S01]  /*1370*/  IMAD.IADD R5, R5, 0x1, -R6 ;  /* 0x0000000105057824 */ /* 0x000fe200078e0a06 */
[----:B------:R-:W-:Y:S01]  /*1380*/  LEA.HI R18, R18, R11, RZ, 0x4 ;  /* 0x0000000b12127211 */ /* 0x000fe200078f20ff */
[----:B------:R-:W-:Y:S01]  /*1390*/  IMAD R6, R8, 0x8, R9 ;  /* 0x0000000808067824 */ /* 0x000fe200078e0209 */
[----:B------:R-:W-:Y:S01]  /*13a0*/  LOP3.LUT R4, R4, 0xfffffff8, RZ, 0xc0, !PT ;  /* 0xfffffff804047812 */ /* 0x000fe200078ec0ff */
[----:B------:R-:W-:Y:S01]  /*13b0*/  IMAD.IADD R7, R7, 0x1, -R14 ;  /* 0x0000000107077824 */ /* 0x000fe200078e0a0e */
[----:B------:R-:W-:Y:S01]  /*13c0*/  LOP3.LUT R18, R18, 0x1ffffff0, RZ, 0xc0, !PT ;  /* 0x1ffffff012127812 */ /* 0x000fe200078ec0ff */
[----:B------:R-:W-:Y:S01]  /*13d0*/  IMAD R5, R5, 0x8, R10 ;  /* 0x0000000805057824 */ /* 0x000fe200078e020a */
[----:B------:R-:W-:Y:S01]  /*13e0*/  IADD3 R17, R17, R4, -R13 ;  /* 0x0000000411117210 */ /* 0x000fe20007ffe80d */
[----:B------:R-:W-:Y:S01]  /*13f0*/  IMAD R4, R7, 0x8, R12 ;  /* 0x0000000807047824 */ /* 0x000fe200078e020c */
[----:B------:R1:W-:Y:S01]  /*1400*/  STL [R1+0x8], R6 ;  /* 0x0000080601007387 */ /* 0x0003e20000100800 */
[----:B------:R-:W-:-:S02]  /*1410*/  IMAD.IADD R18, R11, 0x1, -R18 ;  /* 0x000000010b127824 */ /* 0x000fc400078e0a12 */
[----:B------:R-:W-:Y:S01]  /*1420*/  IMAD.SHL.U32 R8, R19, 0x4, RZ ;  /* 0x0000000413087824 */ /* 0x000fe200078e00ff */
[----:B------:R2:W-:Y:S01]  /*1430*/  STL [R1+0x4], R5 ;  /* 0x0000040501007387 */ /* 0x0005e20000100800 */
[----:B------:R-:W-:Y:S02]  /*1440*/  IMAD R237, R18, 0x8, R237 ;  /* 0x0000000812ed7824 */ /* 0x000fe400078e02ed */
[----:B------:R-:W-:Y:S01]  /*1450*/  IMAD R226, R226, -0x40, R17 ;  /* 0xffffffc0e2e27824 */ /* 0x000fe200078e0211 */
[----:B------:R3:W-:Y:S01]  /*1460*/  STL [R1], R4 ;  /* 0x0000000401007387 */ /* 0x0007e20000100800 */
[----:B------:R-:W-:Y:S01]  /*1470*/  IMAD R8, R8, 0x4, R225 ;  /* 0x0000000408087824 */ /* 0x000fe200078e02e1 */
[----:B-1----:R-:W-:Y:S01]  /*1480*/  CS2R R6, SRZ ;  /* 0x0000000000067805 */ /* 0x002fe2000001ff00 */
[----:B--2---:R-:W-:Y:S01]  /*1490*/  IMAD.MOV.U32 R5, RZ, RZ, RZ ;  /* 0x000000ffff057224 */ /* 0x004fe200078e00ff */
[----:B---3--:R-:W-:-:S07]  /*14a0*/  LOP3.LUT R4, R16, 0x1, RZ, 0xfc, !PT ;  /* 0x0000000110047812 */ /* 0x008fce00078efcff */
.L_x_3707:
[----:B------:R-:W-:Y:S01]  /*14b0*/  ISETP.NE.AND P0, PT, R4, 0x3, PT ;  /* 0x000000030400780c */ /* 0x000fe20003f05270 */
[----:B------:R-:W-:-:S12]  /*14c0*/  YIELD ;  /* 0x0000000000007946 */ /* 0x000fd80003800000 */
[----:B-1----:R-:W-:Y:S05]  /*14d0*/  @!P0 BRA `(.L_x_3697) ;  /* 0x0000000000048947 */ /* 0x002fea0003800000 */
[----:B------:R-:W-:Y:S01]  /*14e0*/  BPT.TRAP 0x1 ;  /* 0x000000040000795c */ /* 0x000fe20000300000 */
.L_x_3697:
[----:B------:R-:W-:Y:S01]  /*14f0*/  IMAD R9, R7, 0x8, R225 ;  /* 0x0000000807097824 */ /* 0x000fe200078e02e1 */
[----:B------:R-:W-:-:S04]  /*1500*/  SHF.L.U32 R22, R6, 0x1f, RZ ;  /* 0x0000001f06167819 */ /* 0x000fc800000006ff */
[----:B------:R1:W2:Y:S01]  /*1510*/  SYNCS.PHASECHK.TRANS64.TRYWAIT P1, [R9+URZ+0x30c10], R22 ;  /* 0x030c1016090075a7 */ /* 0x0002a2000802017f */
[----:B------:R-:W-:Y:S05]  /*1520*/  @!P0 BRA `(.L_x_3698) ;  /* 0x0000000000048947 */ /* 0x000fea0003800000 */
[----:B------:R-:W-:Y:S01]  /*1530*/  BPT.TRAP 0x1 ;  /* 0x000000040000795c */ /* 0x000fe20000300000 */
.L_x_3698:
[----:B------:R-:W-:-:S05]  /*1540*/  VIADD R10, R225, 0x10000 ;  /* 0x00010000e10a7836 */ /* 0x000fca0000000000 */
[----:B------:R-:W-:-:S04]  /*1550*/  SHF.R.U32.HI R10, RZ, 0x4, R10 ;  /* 0x00000004ff0a7819 */ /* 0x000fc8000001160a */
[----:B------:R-:W-:Y:S01]  /*1560*/  LOP3.LUT R10, R10, 0x3fff, RZ, 0xc0, !PT ;  /* 0x00003fff0a0a7812 */ /* 0x000fe200078ec0ff */
[----:B--2---:R-:W-:Y:S06]  /*1570*/  @P1 BRA `(.L_x_3699) ;  /* 0x0000000000081947 */ /* 0x004fec0003800000 */
[----:B------:R-:W2:Y:S02]  /*1580*/  SYNCS.PHASECHK.TRANS64.TRYWAIT P1, [R9+URZ+0x30c10], R22 ;  /* 0x030c1016090075a7 */ /* 0x000ea4000802017f */
[----:B--2---:R-:W-:Y:S05]  /*1590*/  @!P1 BRA `(.L_x_3700) ;  /* 0x0000006000a49947 */ /* 0x004fea0003800000 */
.L_x_3699:
[----:B------:R-:W-:Y:S05]  /*15a0*/  WARPSYNC.ALL ;  /* 0x0000000000007948 */ /* 0x000fea0003800000 */
[----:B------:R-:W-:Y:S01]  /*15b0*/  LOP3.LUT R12, R10, 0x10000, RZ, 0xfc, !PT ;  /* 0x000100000a0c7812 */ /* 0x000fe200078efcff */
[----:B------:R-:W-:Y:S01]  /*15c0*/  IMAD R11, R0, 0x2000, R225 ;  /* 0x00002000000b7824 */ /* 0x000fe200078e02e1 */
[----:B------:R-:W3:Y:S04]  /*15d0*/  LDL R15, [R1+0x8] ;  /* 0x00000800010f7983 */ /* 0x000ee80000100800 */
[----:B------:R-:W-:Y:S01]  /*15e0*/  R2UR UR9, R11 ;  /* 0x000000000b0972ca */ /* 0x000fe200000e0000 */
[C---:B------:R-:W-:Y:S01]  /*15f0*/  IMAD R12, R7.reuse, 0x400, R12 ;  /* 0x00000400070c7824 */ /* 0x040fe200078e020c */
[----:B------:R-:W4:Y:S04]  /*1600*/  LDL R14, [R1+0x4] ;  /* 0x00000400010e7983 */ /* 0x000f280000100800 */
[----:B------:R-:W-:Y:S01]  /*1610*/  R2UR UR8, R12 ;  /* 0x000000000c0872ca */ /* 0x000fe200000e0000 */
[----:B------:R-:W5:Y:S01]  /*1620*/  LDL R13, [R1] ;  /* 0x00000000010d7983 */ /* 0x000f620000100800 */
[----:B------:R-:W-:Y:S01]  /*1630*/  WARPGROUP.ARRIVE ;  /* 0x00000000000079c5 */ /* 0x000fe20000000000 */
[----:B------:R-:W-:Y:S01]  /*1640*/  UMOV UR7, 0x40000040 ;  /* 0x4000004000077882 */ /* 0x000fe20000000000 */
[----:B------:R-:W-:Y:S01]  /*1650*/  UMOV UR5, 0x40000040 ;  /* 0x4000004000057882 */ /* 0x000fe20000000000 */
[----:B------:R-:W-:-:S02]  /*1660*/  IMAD R18, R7, 0x80, R237 ;  /* 0x0000008007127824 */ /* 0x000fc400078e02ed */
[----:B------:R-:W-:Y:S01]  /*1670*/  USHF.R.U32.HI UR4, URZ, 0x4, UR9 ;  /* 0x000000043f047899 */ /* 0x000fe20008011609 */
[----:B------:R-:W-:Y:S02]  /*1680*/  VIADD R11, R225, 0x20000 ;  /* 0x00020000e10b7836 */ /* 0x000fe40000000000 */
[----:B------:R-:W-:Y:S01]  /*1690*/  IMAD R18, R3, 0x2, R18 ;  /* 0x0000000203127824 */ /* 0x000fe200078e0212 */
[----:B------:R-:W-:Y:S02]  /*16a0*/  ULOP3.LUT UR4, UR4, 0x3fff, URZ, 0xc0, !UPT ;  /* 0x00003fff04047892 */ /* 0x000fe4000f8ec03f */
[----:B------:R-:W-:Y:S01]  /*16b0*/  UMOV UR6, UR8 ;  /* 0x0000000800067c82 */ /* 0x000fe20008000000 */
[C---:B------:R-:W-:Y:S01]  /*16c0*/  IMAD R216, R18.reuse, 0x4, R225 ;  /* 0x0000000412d87824 */ /* 0x040fe200078e02e1 */
[----:B------:R-:W-:Y:S01]  /*16d0*/  ULOP3.LUT UR10, UR4, 0x10000, URZ, 0xfc, !UPT ;  /* 0x00010000040a7892 */ /* 0x000fe2000f8efc3f */
[----:B------:R-:W-:-:S06]  /*16e0*/  IMAD R220, R18, 0x4, R11 ;  /* 0x0000000412dc7824 */ /* 0x000fcc00078e020b */
        /* <DEDUP_REMOVED lines=13> */
[----:B---3--:R-:W-:-:S04]  /*17c0*/  IMAD R12, R7, 0x80, R15 ;  /* 0x00000080070c7824 */ /* 0x008fc800078e020f */
[----:B------:R-:W-:Y:S02]  /*17d0*/  IMAD R12, R3, 0x2, R12 ;  /* 0x00000002030c7824 */ /* 0x000fe400078e020c */
[C---:B----4-:R-:W-:Y:S02]  /*17e0*/  IMAD R14, R7.reuse, 0x80, R14 ;  /* 0x00000080070e7824 */ /* 0x050fe400078e020e */
[----:B------:R-:W-:Y:S01]  /*17f0*/  IMAD R20, R12, 0x4, R225 ;  /* 0x000000040c147824 */ /* 0x000fe200078e02e1 */
[----:B------:R-:W-:Y:S02]  /*1800*/  WARPGROUP.DEPBAR.LE gsb0, 0x0 ;  /* 0x00008000000079c5 */ /* 0x000fe40000010000 */
[----:B------:R-:W-:Y:S01]  /*1810*/  WARPGROUP.ARRIVE ;  /* 0x00000000000079c5 */ /* 0x000fe20000000000 */
[----:B-----5:R-:W-:Y:S02]  /*1820*/  IMAD R16, R7, 0x80, R13 ;  /* 0x0000008007107824 */ /* 0x020fe400078e020d */
[----:B------:R-:W-:-:S02]  /*1830*/  IMAD R14, R3, 0x2, R14 ;  /* 0x00000002030e7824 */ /* 0x000fc400078e020e */
[----:B------:R-:W-:Y:S01]  /*1840*/  IMAD R16, R3, 0x2, R16 ;  /* 0x0000000203107824 */ /* 0x000fe200078e0210 */
[----:B------:R-:W-:Y:S01]  /*1850*/  HGMMA.64x128x16.F32 R88, gdesc[UR4], R88, gsb0 ;  /* 0x01e00000045879f0 */ /* 0x000fe20008000858 */
[----:B------:R-:W-:Y:S01]  /*1860*/  UIADD3 UR6, UR8, 0x6, URZ ;  /* 0x0000000608067890 */ /* 0x000fe2000fffe03f */
[--C-:B------:R-:W-:Y:S01]  /*1870*/  IMAD R234, R14, 0x4, R225.reuse ;  /* 0x000000040eea7824 */ /* 0x100fe200078e02e1 */
[----:B------:R-:W-:Y:S01]  /*1880*/  UIADD3 UR4, UR10, 0x6, URZ ;  /* 0x000000060a047890 */ /* 0x000fe2000fffe03f */
[----:B------:R-:W-:Y:S01]  /*1890*/  IMAD R222, R16, 0x4, R225 ;  /* 0x0000000410de7824 */ /* 0x000fe200078e02e1 */
[----:B------:R-:W-:Y:S01]  /*18a0*/  UMOV UR7, 0x40000040 ;  /* 0x4000004000077882 */ /* 0x000fe20000000000 */
[----:B------:R-:W-:Y:S01]  /*18b0*/  UMOV UR5, 0x40000040 ;  /* 0x4000004000057882 */ /* 0x000fe20000000000 */
[--C-:B------:R-:W-:Y:S02]  /*18c0*/  IMAD R217, R12, 0x4, R11.reuse ;  /* 0x000000040cd97824 */ /* 0x100fe400078e020b */
[----:B------:R-:W-:-:S02]  /*18d0*/  IMAD R221, R14, 0x4, R11 ;  /* 0x000000040edd7824 */ /* 0x000fc400078e020b */
[----:B------:R-:W-:Y:S01]  /*18e0*/  IMAD R219, R16, 0x4, R11 ;  /* 0x0000000410db7824 */ /* 0x000fe200078e020b */
[----:B------:R-:W-:Y:S02]  /*18f0*/  WARPGROUP.DEPBAR.LE gsb0, 0x0 ;  /* 0x00008000000079c5 */ /* 0x000fe40000010000 */
[----:B------:R-:W-:-:S06]  /*1900*/  WARPGROUP.ARRIVE ;  /* 0x00000000000079c5 */ /* 0x000fcc0000000000 */
[----:B------:R-:W-:Y:S03]  /*1910*/  HGMMA.64x128x16.F32 R88, gdesc[UR4], R88, gsb0 ;  /* 0x01e00000045879f0 */ /* 0x000fe60008000858 */
[----:B------:R-:W-:Y:S02]  /*1920*/  WARPGROUP.DEPBAR.LE gsb0, 0x0 ;  /* 0x00008000000079c5 */ /* 0x000fe40000010000 */
[----:B------:R-:W3:Y:S04]  /*1930*/  LDS R20, [R20+0x20000] ;  /* 0x0200000014147984 */ /* 0x000ee80000000800 */
[----:B------:R-:W4:Y:S04]  /*1940*/  LDS R234, [R234+0x20000] ;  /* 0x02000000eaea7984 */ /* 0x000f280000000800 */
[----:B------:R-:W1:Y:S04]  /*1950*/  LDS R222, [R222+0x20000] ;  /* 0x02000000dede7984 */ /* 0x000e680000000800 */
[----:B------:R-:W1:Y:S01]  /*1960*/  LDS R216, [R216+0x20000] ;  /* 0x02000000d8d87984 */ /* 0x000e620000000800 */
[----:B------:R-:W-:Y:S05]  /*1970*/  @!P0 BRA `(.L_x_3701) ;  /* 0x0000000000048947 */ /* 0x000fea0003800000 */
[----:B------:R-:W-:Y:S01]  /*1980*/  BPT.TRAP 0x1 ;  /* 0x000000040000795c */ /* 0x000fe20000300000 */
.L_x_3701:
[----:B------:R1:W1:Y:S01]  /*1990*/  SYNCS.PHASECHK.TRANS64.TRYWAIT P1, [R9+URZ+0x30c30], R22 ;  /* 0x030c3016090075a7 */ /* 0x000262000802017f */
[----:B------:R-:W-:Y:S05]  /*19a0*/  @!P0 BRA `(.L_x_3702) ;  /* 0x0000000000048947 */ /* 0x000fea0003800000 */
[----:B------:R-:W-:Y:S01]  /*19b0*/  BPT.TRAP 0x1 ;  /* 0x000000040000795c */ /* 0x000fe20000300000 */
.L_x_3702:
[----:B------:R-:W-:-:S05]  /*19c0*/  VIADD R11, R225, 0x18000 ;  /* 0x00018000e10b7836 */ /* 0x000fca0000000000 */
[----:B------:R-:W-:-:S04]  /*19d0*/  SHF.R.U32.HI R11, RZ, 0x4, R11 ;  /* 0x00000004ff0b7819 */ /* 0x000fc8000001160b */
[----:B------:R-:W-:-:S04]  /*19e0*/  LOP3.LUT R218, R11, 0x3fff, RZ, 0xc0, !PT ;  /* 0x00003fff0bda7812 */ /* 0x000fc800078ec0ff */
[----:B------:R-:W-:Y:S01]  /*19f0*/  LOP3.LUT R12, R218, 0x10000, RZ, 0xfc, !PT ;  /* 0x00010000da0c7812 */ /* 0x000fe200078efcff */
[----:B-1----:R-:W-:Y:S06]  /*1a00*/  @P1 BRA `(.L_x_3703) ;  /* 0x0000000000081947 */ /* 0x002fec0003800000 */
[----:B------:R-:W1:Y:S02]  /*1a10*/  SYNCS.PHASECHK.TRANS64.TRYWAIT P1, [R9+URZ+0x30c30], R22 ;  /* 0x030c3016090075a7 */ /* 0x000e64000802017f */
[----:B-1----:R-:W-:Y:S05]  /*1a20*/  @!P1 BRA `(.L_x_3704) ;  /* 0x0000005c00949947 */ /* 0x002fea0003800000 */
.L_x_3703:
[----:B------:R-:W-:Y:S01]  /*1a30*/  UIADD3 UR9, UR9, 0x4000, URZ ;  /* 0x0000400009097890 */ /* 0x000fe2000fffe03f */
[----:B------:R-:W-:Y:S01]  /*1a40*/  IMAD R12, R7, 0x400, R12 ;  /* 0x00000400070c7824 */ /* 0x000fe200078e020c */
[----:B------:R-:W-:Y:S01]  /*1a50*/  WARPGROUP.ARRIVE ;  /* 0x00000000000079c5 */ /* 0x000fe20000000000 */
[----:B------:R-:W-:Y:S01]  /*1a60*/  UMOV UR7, 0x40000040 ;  /* 0x4000004000077882 */ /* 0x000fe20000000000 */
[----:B------:R-:W-:Y:S01]  /*1a70*/  USHF.R.U32.HI UR9, URZ, 0x4, UR9 ;  /* 0x000000043f097899 */ /* 0x000fe20008011609 */
[----:B------:R-:W-:Y:S01]  /*1a80*/  VIADD R231, R2, 0xc ;  /* 0x0000000c02e77836 */ /* 0x000fe20000000000 */
[----:B------:R-:W-:Y:S01]  /*1a90*/  R2UR UR8, R12 ;  /* 0x000000000c0872ca */ /* 0x000fe200000e0000 */
[----:B------:R-:W-:Y:S01]  /*1aa0*/  UMOV UR5, 0x40000040 ;  /* 0x4000004000057882 */ /* 0x000fe20000000000 */
[----:B------:R-:W-:Y:S01]  /*1ab0*/  ULOP3.LUT UR9, UR9, 0x3fff, URZ, 0xc0, !UPT ;  /* 0x00003fff09097892 */ /* 0x000fe2000f8ec03f */
[----:B------:R-:W-:Y:S01]  /*1ac0*/  VIADD R230, R2, 0x10 ;  /* 0x0000001002e67836 */ /* 0x000fe20000000000 */
[----:B---3--:R-:W1:Y:S01]  /*1ad0*/  SHFL.IDX PT, R15, R20, R231, 0x1f ;  /* 0x00001fe7140f7589 */ /* 0x008e6200000e0000 */
[C---:B------:R-:W-:Y:S01]  /*1ae0*/  ISETP.GT.AND P2, PT, R226.reuse, RZ, PT ;  /* 0x000000ffe200720c */ /* 0x040fe20003f44270 */
[----:B------:R-:W-:Y:S01]  /*1af0*/  ULOP3.LUT UR9, UR9, 0x10000, URZ, 0xfc, !UPT ;  /* 0x0001000009097892 */ /* 0x000fe2000f8efc3f */
[----:B------:R-:W-:Y:S01]  /*1b00*/  ISETP.GT.AND P1, PT, R226, 0x8, PT ;  /* 0x00000008e200780c */ /* 0x000fe20003f24270 */
[----:B------:R-:W3:Y:S01]  /*1b10*/  SHFL.IDX PT, R16, R20, R230, 0x1f ;  /* 0x00001fe614107589 */ /* 0x000ee200000e0000 */
[----:B------:R-:W-:Y:S01]  /*1b20*/  FSEL R18, R93, -INF , P2 ;  /* 0xff8000005d127808 */ /* 0x000fe20001000000 */
[C---:B------:R-:W-:Y:S01]  /*1b30*/  VIADD R232, R2.reuse, 0x8 ;  /* 0x0000000802e87836 */ /* 0x040fe20000000000 */
[----:B------:R-:W-:Y:S01]  /*1b40*/  ULDC UR10, c[0x0][0x744] ;  /* 0x0001d100000a7ab9 */ /* 0x000fe20000000800 */
[----:B------:R-:W5:Y:S01]  /*1b50*/  SHFL.IDX PT, R11, R20, R2, 0x1f ;  /* 0x00001f02140b7589 */ /* 0x000f6200000e0000 */
[----:B------:R-:W-:Y:S01]  /*1b60*/  UMOV UR6, UR8 ;  /* 0x0000000800067c82 */ /* 0x000fe20008000000 */
[----:B------:R-:W-:Y:S01]  /*1b70*/  UMOV UR4, UR9 ;  /* 0x0000000900047c82 */ /* 0x000fe20008000000 */
[----:B--2---:R-:W-:Y:S01]  /*1b80*/  FSEL R22, R95, -INF , P1 ;  /* 0xff8000005f167808 */ /* 0x004fe20000800000 */
[----:B------:R-:W-:Y:S01]  /*1b90*/  HGMMA.64x128x16.F32 R24, gdesc[UR4], RZ, !UPT, gsb0 ;  /* 0x01e00000041879f0 */ /* 0x000fe2000c0008ff */
[----:B------:R-:W-:Y:S01]  /*1ba0*/  UIADD3 UR6, UR8, 0x2, URZ ;  /* 0x0000000208067890 */ /* 0x000fe2000fffe03f */
[----:B------:R-:W2:Y:S01]  /*1bb0*/  SHFL.IDX PT, R13, R20, R232, 0x1f ;  /* 0x00001fe8140d7589 */ /* 0x000ea200000e0000 */
[----:B------:R-:W-:Y:S01]  /*1bc0*/  UIADD3 UR4, UR9, 0x2, URZ ;  /* 0x0000000209047890 */ /* 0x000fe2000fffe03f */
[----:B------:R-:W-:Y:S01]  /*1bd0*/  VIADD R227, R2, 0x1c ;  /* 0x0000001c02e37836 */ /* 0x000fe20000000000 */
[----:B------:R-:W-:Y:S01]  /*1be0*/  UMOV UR7, 0x40000040 ;  /* 0x4000004000077882 */ /* 0x000fe20000000000 */
[----:B------:R-:W-:Y:S01]  /*1bf0*/  UMOV UR5, 0x40000040 ;  /* 0x4000004000057882 */ /* 0x000fe20000000000 */
[----:B------:R-:W-:Y:S01]  /*1c00*/  FSEL R19, R96, -INF , P2 ;  /* 0xff80000060137808 */ /* 0x000fe20001000000 */
[----:B------:R-:W-:Y:S01]  /*1c10*/  VIADD R228, R2, 0x18 ;  /* 0x0000001802e47836 */ /* 0x000fe20000000000 */
[----:B------:R-:W-:Y:S01]  /*1c20*/  FSEL R21, R98, -INF , P1 ;  /* 0xff80000062157808 */ /* 0x000fe20000800000 */
[----:B------:R-:W-:Y:S01]  /*1c30*/  VIADD R233, R2, 0x4 ;  /* 0x0000000402e97836 */ /* 0x000fe20000000000 */
[----:B------:R-:W-:Y:S01]  /*1c40*/  FSEL R88, R88, -INF , P2 ;  /* 0xff80000058587808 */ /* 0x000fe20001000000 */
[--C-:B-1----:R-:W-:Y:S01]  /*1c50*/  FFMA.FTZ R23, R18, UR10, -R15.reuse ;  /* 0x0000000a12177c23 */ /* 0x102fe2000801080f */
[----:B------:R-:W-:Y:S01]  /*1c60*/  FFMA.FTZ R17, R22, UR10, -R15 ;  /* 0x0000000a16117c23 */ /* 0x000fe2000801080f */
[----:B------:R-:W-:Y:S01]  /*1c70*/  VIADD R229, R2, 0x14 ;  /* 0x0000001402e57836 */ /* 0x000fe20000000000 */
[----:B------:R-:W1:Y:S01]  /*1c80*/  SHFL.IDX PT, R12, R20, R233, 0x1f ;  /* 0x00001fe9140c7589 */ /* 0x000e6200000e0000 */
[----:B------:R4:W-:Y:S01]  /*1c90*/  MUFU.EX2 R15, R23 ;  /* 0x00000017000f7308 */ /* 0x0009e20000000800 */
[--C-:B---3--:R-:W-:Y:S01]  /*1ca0*/  FFMA.FTZ R22, R19, UR10, -R16.reuse ;  /* 0x0000000a13167c23 */ /* 0x108fe20008010810 */
[----:B------:R-:W-:Y:S01]  /*1cb0*/  FFMA.FTZ R19, R21, UR10, -R16 ;  /* 0x0000000a15137c23 */ /* 0x000fe20008010810 */
[----:B------:R-:W-:Y:S01]  /*1cc0*/  FSEL R94, R94, -INF , P1 ;  /* 0xff8000005e5e7808 */ /* 0x000fe20000800000 */
[----:B------:R-:W3:Y:S01]  /*1cd0*/  SHFL.IDX PT, R21, R20, R228, 0x1f ;  /* 0x00001fe414157589 */ /* 0x000ee200000e0000 */
[----:B-----5:R-:W-:Y:S01]  /*1ce0*/  FFMA.FTZ R88, R88, UR10, -R11 ;  /* 0x0000000a58587c23 */ /* 0x020fe2000801080b */
[----:B------:R-:W-:Y:S01]  /*1cf0*/  FSEL R100, R100, -INF , P2 ;  /* 0xff80000064647808 */ /* 0x000fe20001000000 */
[----:B------:R-:W-:Y:S01]  /*1d00*/  IMAD R218, R7, 0x400, R218 ;  /* 0x0000040007da7824 */ /* 0x000fe200078e02da */
[----:B------:R-:W5:Y:S01]  /*1d10*/  SHFL.IDX PT, R18, R20, R229, 0x1f ;  /* 0x00001fe514127589 */ /* 0x000f6200000e0000 */
[----:B------:R1:W-:Y:S01]  /*1d20*/  MUFU.EX2 R223, R88 ;  /* 0x0000005800df7308 */ /* 0x0003e20000000800 */
[----:B--2---:R-:W-:Y:S01]  /*1d30*/  FFMA.FTZ R14, R94, UR10, -R13 ;  /* 0x0000000a5e0e7c23 */ /* 0x004fe2000801080d */
[----:B------:R-:W-:Y:S01]  /*1d40*/  FSEL R94, R103, -INF , P1 ;  /* 0xff800000675e7808 */ /* 0x000fe20000800000 */
[----:B----4-:R-:W2:Y:S01]  /*1d50*/  SHFL.IDX PT, R23, R20, R227, 0x1f ;  /* 0x00001fe314177589 */ /* 0x010ea200000e0000 */
[----:B------:R-:W-:-:S02]  /*1d60*/  FSEL R102, R102, -INF , P1 ;  /* 0xff80000066667808 */ /* 0x000fc40000800000 */
[----:B------:R-:W-:Y:S01]  /*1d70*/  FSEL R89, R89, -INF , P2 ;  /* 0xff80000059597808 */ /* 0x000fe20001000000 */
[----:B------:R-:W-:Y:S01]  /*1d80*/  SHFL.IDX PT, R98, R234, R230, 0x1f ;  /* 0x00001fe6ea627589 */ /* 0x000fe200000e0000 */
[----:B------:R4:W-:Y:S01]  /*1d90*/  MUFU.EX2 R16, R22 ;  /* 0x0000001600107308 */ /* 0x0009e20000000800 */
[----:B-1----:R-:W-:Y:S02]  /*1da0*/  FSEL R88, R101, -INF , P2 ;  /* 0xff80000065587808 */ /* 0x002fe40001000000 */
[----:B------:R-:W-:Y:S01]  /*1db0*/  FSEL R97, R97, -INF , P2 ;  /* 0xff80000061617808 */ /* 0x000fe20001000000 */
[----:B------:R-:W-:Y:S01]  /*1dc0*/  SHFL.IDX PT, R96, R234, R231, 0x1f ;  /* 0x00001fe7ea607589 */ /* 0x000fe200000e0000 */
[----:B------:R-:W-:Y:S01]  /*1dd0*/  FSEL R90, R90, -INF , P1 ;  /* 0xff8000005a5a7808 */ /* 0x000fe20000800000 */
[----:B------:R-:W-:Y:S01]  /*1de0*/  FFMA.FTZ R89, R89, UR10, -R12 ;  /* 0x0000000a59597c23 */ /* 0x000fe2000801080c */
[----:B------:R-:W-:Y:S01]  /*1df0*/  FSEL R99, R99, -INF , P1 ;  /* 0xff80000063637808 */ /* 0x000fe20000800000 */
[----:B------:R-:W-:Y:S01]  /*1e00*/  SHFL.IDX PT, R101, R234, R228, 0x1f ;  /* 0x00001fe4ea657589 */ /* 0x000fe200000e0000 */
[----:B------:R-:W-:Y:S01]  /*1e10*/  FSEL R91, R91, -INF , P1 ;  /* 0xff8000005b5b7808 */ /* 0x000fe20000800000 */
[----:B------:R1:W-:Y:S01]  /*1e20*/  MUFU.EX2 R224, R89 ;  /* 0x0000005900e07308 */ /* 0x0003e20000000800 */
[--C-:B---3--:R-:W-:Y:S01]  /*1e30*/  FFMA.FTZ R100, R100, UR10, -R21.reuse ;  /* 0x0000000a64647c23 */ /* 0x108fe20008010815 */
[----:B----4-:R-:W-:Y:S01]  /*1e40*/  FFMA.FTZ R22, R102, UR10, -R21 ;  /* 0x0000000a66167c23 */ /* 0x010fe20008010815 */
[----:B------:R-:W-:Y:S01]  /*1e50*/  FFMA.FTZ R11, R90, UR10, -R11 ;  /* 0x0000000a5a0b7c23 */ /* 0x000fe2000801080b */
[----:B------:R-:W-:Y:S01]  /*1e60*/  FSEL R93, R108, -INF , P2 ;  /* 0xff8000006c5d7808 */ /* 0x000fe20001000000 */
[--C-:B-----5:R-:W-:Y:S01]  /*1e70*/  FFMA.FTZ R97, R97, UR10, -R18.reuse ;  /* 0x0000000a61617c23 */ /* 0x120fe20008010812 */
[----:B------:R-:W3:Y:S01]  /*1e80*/  SHFL.IDX PT, R90, R234, R2, 0x1f ;  /* 0x00001f02ea5a7589 */ /* 0x000ee200000e0000 */
[----:B------:R-:W-:Y:S01]  /*1e90*/  FFMA.FTZ R99, R99, UR10, -R18 ;  /* 0x0000000a63637c23 */ /* 0x000fe20008010812 */
[----:B------:R4:W-:Y:S01]  /*1ea0*/  MUFU.EX2 R21, R100 ;  /* 0x0000006400157308 */ /* 0x0009e20000000800 */
[--C-:B--2---:R-:W-:Y:S01]  /*1eb0*/  FFMA.FTZ R95, R88, UR10, -R23.reuse ;  /* 0x0000000a585f7c23 */ /* 0x104fe20008010817 */
[----:B------:R-:W-:Y:S01]  /*1ec0*/  FFMA.FTZ R88, R94, UR10, -R23 ;  /* 0x0000000a5e587c23 */ /* 0x000fe20008010817 */
[----:B-1----:R-:W-:Y:S01]  /*1ed0*/  FSEL R89, R104, -INF , P2 ;  /* 0xff80000068597808 */ /* 0x002fe20001000000 */
[----:B------:R-:W1:Y:S01]  /*1ee0*/  SHFL.IDX PT, R94, R234, R232, 0x1f ;  /* 0x00001fe8ea5e7589 */ /* 0x000e6200000e0000 */
[----:B------:R-:W-:Y:S01]  /*1ef0*/  FFMA.FTZ R12, R91, UR10, -R12 ;  /* 0x0000000a5b0c7c23 */ /* 0x000fe2000801080c */
[----:B------:R-:W-:-:S02]  /*1f00*/  FSEL R91, R106, -INF , P1 ;  /* 0xff8000006a5b7808 */ /* 0x000fc40000800000 */
[----:B------:R-:W-:Y:S01]  /*1f10*/  SHFL.IDX PT, R104, R234, R227, 0x1f ;  /* 0x00001fe3ea687589 */ /* 0x000fe200000e0000 */
[----:B------:R2:W-:Y:S01]  /*1f20*/  MUFU.EX2 R18, R97 ;  /* 0x0000006100127308 */ /* 0x0005e20000000800 */
[----:B------:R-:W-:Y:S02]  /*1f30*/  FSEL R103, R114, -INF , P1 ;  /* 0xff80000072677808 */ /* 0x000fe40000800000 */
[----:B----4-:R-:W4:Y:S01]  /*1f40*/  SHFL.IDX PT, R100, R234, R229, 0x1f ;  /* 0x00001fe5ea647589 */ /* 0x010f2200000e0000 */
[----:B------:R-:W-:Y:S02]  /*1f50*/  FSEL R115, R115, -INF , P1 ;  /* 0xff80000073737808 */ /* 0x000fe40000800000 */
[----:B------:R-:W-:Y:S01]  /*1f60*/  FSEL R92, R92, -INF , P2 ;  /* 0xff8000005c5c7808 */ /* 0x000fe20001000000 */
[----:B------:R-:W5:Y:S01]  /*1f70*/  SHFL.IDX PT, R106, R222, R2, 0x1f ;  /* 0x00001f02de6a7589 */ /* 0x000f6200000e0000 */
[----:B------:R1:W-:Y:S01]  /*1f80*/  MUFU.EX2 R20, R99 ;  /* 0x0000006300147308 */ /* 0x0003e20000000800 */
[----:B--2---:R-:W-:-:S02]  /*1f90*/  FSEL R97, R110, -INF , P1 ;  /* 0xff8000006e617808 */ /* 0x004fc40000800000 */
[----:B------:R-:W-:Y:S01]  /*1fa0*/  FFMA.FTZ R92, R92, UR10, -R13 ;  /* 0x0000000a5c5c7c23 */ /* 0x000fe2000801080d */
[----:B------:R-:W-:Y:S01]  /*1fb0*/  SHFL.IDX PT, R114, R222, R230, 0x1f ;  /* 0x00001fe6de727589 */ /* 0x000fe200000e0000 */
[----:B------:R-:W-:Y:S01]  /*1fc0*/  FSEL R119, R119, -INF , P1 ;  /* 0xff80000077777808 */ /* 0x000fe20000800000 */
[--C-:B---3--:R-:W-:Y:S01]  /*1fd0*/  FFMA.FTZ R89, R89, UR10, -R90.reuse ;  /* 0x0000000a59597c23 */ /* 0x108fe2000801085a */
[----:B------:R-:W-:Y:S01]  /*1fe0*/  FSEL R111, R111, -INF , P1 ;  /* 0xff8000006f6f7808 */ /* 0x000fe20000800000 */
[----:B------:R2:W-:Y:S01]  /*1ff0*/  MUFU.EX2 R23, R95 ;  /* 0x0000005f00177308 */ /* 0x0005e20000000800 */
[----:B-1----:R-:W-:Y:S01]  /*2000*/  FSEL R99, R113, -INF , P2 ;  /* 0xff80000071637808 */ /* 0x002fe20001000000 */
[----:B------:R-:W-:Y:S01]  /*2010*/  FFMA.FTZ R90, R91, UR10, -R90 ;  /* 0x0000000a5b5a7c23 */ /* 0x000fe2000801085a */
[--C-:B------:R-:W-:Y:S01]  /*2020*/  FFMA.FTZ R93, R93, UR10, -R94.reuse ;  /* 0x0000000a5d5d7c23 */ /* 0x100fe2000801085e */
[----:B------:R-:W-:Y:S01]  /*2030*/  FFMA.FTZ R94, R97, UR10, -R94 ;  /* 0x0000000a615e7c23 */ /* 0x000fe2000801085e */
[----:B------:R-:W-:Y:S01]  /*2040*/  FSEL R97, R112, -INF , P2 ;  /* 0xff80000070617808 */ /* 0x000fe20001000000 */
[----:B------:R-:W-:Y:S01]  /*2050*/  SHFL.IDX PT, R108, R222, R233, 0x1f ;  /* 0x00001fe9de6c7589 */ /* 0x000fe200000e0000 */
[----:B------:R-:W-:Y:S01]  /*2060*/  FSEL R102, R116, -INF , P2 ;  /* 0xff80000074667808 */ /* 0x000fe20001000000 */
[----:B------:R1:W-:Y:S01]  /*2070*/  MUFU.EX2 R13, R92 ;  /* 0x0000005c000d7308 */ /* 0x0003e20000000800 */
[----:B--2---:R-:W-:Y:S01]  /*2080*/  FSEL R95, R109, -INF , P2 ;  /* 0xff8000006d5f7808 */ /* 0x004fe20001000000 */
[----:B------:R-:W-:Y:S01]  /*2090*/  FFMA.FTZ R97, R97, UR10, -R98 ;  /* 0x0000000a61617c23 */ /* 0x000fe20008010862 */
[----:B----4-:R-:W-:Y:S01]  /*20a0*/  FFMA.FTZ R99, R99, UR10, -R100 ;  /* 0x0000000a63637c23 */ /* 0x010fe20008010864 */
[----:B------:R-:W-:Y:S01]  /*20b0*/  FFMA.FTZ R98, R103, UR10, -R98 ;  /* 0x0000000a67627c23 */ /* 0x000fe20008010862 */
[----:B------:R-:W-:Y:S01]  /*20c0*/  FFMA.FTZ R100, R115, UR10, -R100 ;  /* 0x0000000a73647c23 */ /* 0x000fe20008010864 */
[----:B------:R-:W2:Y:S01]  /*20d0*/  SHFL.IDX PT, R112, R222, R231, 0x1f ;  /* 0x00001fe7de707589 */ /* 0x000ea200000e0000 */
[----:B------:R-:W-:Y:S01]  /*20e0*/  FSEL R103, R117, -INF , P2 ;  /* 0xff80000075677808 */ /* 0x000fe20001000000 */
[----:B------:R-:W-:Y:S01]  /*20f0*/  FFMA.FTZ R95, R95, UR10, -R96 ;  /* 0x0000000a5f5f7c23 */ /* 0x000fe20008010860 */
[----:B------:R-:W-:Y:S01]  /*2100*/  FSEL R118, R118, -INF , P1 ;  /* 0xff80000076767808 */ /* 0x000fe20000800000 */
[----:B------:R-:W3:Y:S01]  /*2110*/  SHFL.IDX PT, R115, R222, R229, 0x1f ;  /* 0x00001fe5de737589 */ /* 0x000ee200000e0000 */
[----:B------:R-:W-:Y:S01]  /*2120*/  FSEL R91, R105, -INF , P2 ;  /* 0xff800000695b7808 */ /* 0x000fe20001000000 */
[--C-:B------:R-:W-:Y:S01]  /*2130*/  FFMA.FTZ R103, R103, UR10, -R104.reuse ;  /* 0x0000000a67677c23 */ /* 0x100fe20008010868 */
[----:B------:R-:W-:Y:S01]  /*2140*/  FFMA.FTZ R104, R119, UR10, -R104 ;  /* 0x0000000a77687c23 */ /* 0x000fe20008010868 */
[----:B-1----:R-:W1:Y:S01]  /*2150*/  SHFL.IDX PT, R92, R234, R233, 0x1f ;  /* 0x00001fe9ea5c7589 */ /* 0x002e6200000e0000 */
[----:B------:R-:W-:Y:S01]  /*2160*/  FFMA.FTZ R96, R111, UR10, -R96 ;  /* 0x0000000a6f607c23 */ /* 0x000fe20008010860 */
[----:B------:R-:W-:Y:S01]  /*2170*/  FSEL R105, R120, -INF , P2 ;  /* 0xff80000078697808 */ /* 0x000fe20001000000 */
[--C-:B------:R-:W-:Y:S01]  /*2180*/  FFMA.FTZ R102, R102, UR10, -R101.reuse ;  /* 0x0000000a66667c23 */ /* 0x100fe20008010865 */
[----:B------:R-:W4:Y:S01]  /*2190*/  SHFL.IDX PT, R119, R222, R228, 0x1f ;  /* 0x00001fe4de777589 */ /* 0x000f2200000e0000 */
[----:B------:R-:W-:Y:S01]  /*21a0*/  FSEL R111, R122, -INF , P1 ;  /* 0xff8000007a6f7808 */ /* 0x000fe20000800000 */
[----:B------:R-:W-:Y:S01]  /*21b0*/  FFMA.FTZ R101, R118, UR10, -R101 ;  /* 0x0000000a76657c23 */ /* 0x000fe20008010865 */
[----:B------:R-:W-:Y:S01]  /*21c0*/  FSEL R110, R124, -INF , P2 ;  /* 0xff8000007c6e7808 */ /* 0x000fe20001000000 */
[--C-:B-----5:R-:W-:Y:S01]  /*21d0*/  FFMA.FTZ R105, R105, UR10, -R106.reuse ;  /* 0x0000000a69697c23 */ /* 0x120fe2000801086a */
[----:B------:R-:W5:Y:S01]  /*21e0*/  SHFL.IDX PT, R124, R216, R232, 0x1f ;  /* 0x00001fe8d87c7589 */ /* 0x000f6200000e0000 */
[----:B------:R-:W-:Y:S01]  /*21f0*/  FSEL R118, R131, -INF , P1 ;  /* 0xff80000083767808 */ /* 0x000fe20000800000 */
[----:B------:R-:W-:Y:S01]  /*2200*/  FFMA.FTZ R106, R111, UR10, -R106 ;  /* 0x0000000a6f6a7c23 */ /* 0x000fe2000801086a */
[----:B------:R-:W-:Y:S01]  /*2210*/  FSEL R111, R125, -INF , P2 ;  /* 0xff8000007d6f7808 */ /* 0x000fe20001000000 */
[----:B------:R-:W5:Y:S01]  /*2220*/  SHFL.IDX PT, R131, R216, R233, 0x1f ;  /* 0x00001fe9d8837589 */ /* 0x000f6200000e0000 */
[----:B------:R-:W-:Y:S01]  /*2230*/  FSEL R127, R127, -INF , P1 ;  /* 0xff8000007f7f7808 */ /* 0x000fe20000800000 */
[----:B------:R-:W-:Y:S01]  /*2240*/  MUFU.EX2 R11, R11 ;  /* 0x0000000b000b7308 */ /* 0x000fe20000000800 */
[----:B------:R-:W-:Y:S01]  /*2250*/  FSEL R113, R128, -INF , P2 ;  /* 0xff80000080717808 */ /* 0x000fe20001000000 */
[--C-:B--2---:R-:W-:Y:S01]  /*2260*/  FFMA.FTZ R111, R111, UR10, -R112.reuse ;  /* 0x0000000a6f6f7c23 */ /* 0x104fe20008010870 */
[----:B------:R-:W-:Y:S01]  /*2270*/  FSEL R116, R129, -INF , P2 ;  /* 0xff80000081747808 */ /* 0x000fe20001000000 */
[----:B------:R-:W-:Y:S01]  /*2280*/  FFMA.FTZ R112, R127, UR10, -R112 ;  /* 0x0000000a7f707c23 */ /* 0x000fe20008010870 */
[----:B------:R-:W-:Y:S01]  /*2290*/  FSEL R117, R130, -INF , P1 ;  /* 0xff80000082757808 */ /* 0x000fe20000800000 */
[--C-:B------:R-:W-:Y:S01]  /*22a0*/  FFMA.FTZ R113, R113, UR10, -R114.reuse ;  /* 0x0000000a71717c23 */ /* 0x100fe20008010872 */
[----:B------:R-:W2:Y:S01]  /*22b0*/  SHFL.IDX PT, R109, R222, R232, 0x1f ;  /* 0x00001fe8de6d7589 */ /* 0x000ea200000e0000 */
[--C-:B---3--:R-:W-:Y:S01]  /*22c0*/  FFMA.FTZ R116, R116, UR10, -R115.reuse ;  /* 0x0000000a74747c23 */ /* 0x108fe20008010873 */
[----:B------:R-:W-:Y:S01]  /*22d0*/  FFMA.FTZ R115, R118, UR10, -R115 ;  /* 0x0000000a76737c23 */ /* 0x000fe20008010873 */
[----:B------:R-:W-:Y:S01]  /*22e0*/  FFMA.FTZ R114, R117, UR10, -R114 ;  /* 0x0000000a75727c23 */ /* 0x000fe20008010872 */
[----:B------:R-:W3:Y:S01]  /*22f0*/  SHFL.IDX PT, R127, R216, R231, 0x1f ;  /* 0x00001fe7d87f7589 */ /* 0x000ee200000e0000 */
[----:B------:R-:W-:Y:S01]  /*2300*/  FSEL R107, R107, -INF , P1 ;  /* 0xff8000006b6b7808 */ /* 0x000fe20000800000 */
[--C-:B-1----:R-:W-:Y:S01]  /*2310*/  FFMA.FTZ R91, R91, UR10, -R92.reuse ;  /* 0x0000000a5b5b7c23 */ /* 0x102fe2000801085c */
[----:B------:R-:W-:Y:S01]  /*2320*/  FSEL R117, R132, -INF , P2 ;  /* 0xff80000084757808 */ /* 0x000fe20001000000 */
[----:B------:R-:W1:Y:S01]  /*2330*/  SHFL.IDX PT, R122, R222, R227, 0x1f ;  /* 0x00001fe3de7a7589 */ /* 0x000e6200000e0000 */
[----:B------:R-:W-:Y:S01]  /*2340*/  FSEL R118, R134, -INF , P1 ;  /* 0xff80000086767808 */ /* 0x000fe20000800000 */
[----:B------:R-:W-:Y:S01]  /*2350*/  FFMA.FTZ R92, R107, UR10, -R92 ;  /* 0x0000000a6b5c7c23 */ /* 0x000fe2000801085c */
[----:B------:R-:W-:Y:S01]  /*2360*/  FSEL R107, R121, -INF , P2 ;  /* 0xff800000796b7808 */ /* 0x000fe20001000000 */
[----:B----4-:R-:W-:Y:S01]  /*2370*/  FFMA.FTZ R117, R117, UR10, -R119 ;  /* 0x0000000a75757c23 */ /* 0x010fe20008010877 */
[----:B------:R-:W4:Y:S01]  /*2380*/  SHFL.IDX PT, R129, R216, R229, 0x1f ;  /* 0x00001fe5d8817589 */ /* 0x000f2200000e0000 */
[----:B------:R-:W-:-:S02]  /*2390*/  WARPGROUP.DEPBAR.LE gsb0, 0x0 ;  /* 0x00008000000079c5 */ /* 0x000fc40000010000 */
[----:B------:R-:W-:Y:S01]  /*23a0*/  WARPGROUP.ARRIVE ;  /* 0x00000000000079c5 */ /* 0x000fe20000000000 */
[----:B------:R-:W-:Y:S01]  /*23b0*/  FFMA.FTZ R118, R118, UR10, -R119 ;  /* 0x0000000a76767c23 */ /* 0x000fe20008010877 */
[----:B------:R-:W-:Y:S01]  /*23c0*/  FSEL R119, R140, -INF , P2 ;  /* 0xff8000008c777808 */ /* 0x000fe20001000000 */
[----:B------:R-:W-:Y:S01]  /*23d0*/  FFMA.FTZ R107, R107, UR10, -R108 ;  /* 0x0000000a6b6b7c23 */ /* 0x000fe2000801086c */
[----:B------:R-:W-:Y:S01]  /*23e0*/  FSEL R123, R123, -INF , P1 ;  /* 0xff8000007b7b7808 */ /* 0x000fe20000800000 */
[----:B------:R-:W-:Y:S01]  /*23f0*/  SHFL.IDX PT, R134, R216, R230, 0x1f ;  /* 0x00001fe6d8867589 */ /* 0x000fe200000e0000 */
[----:B------:R-:W-:Y:S01]  /*2400*/  HGMMA.64x128x16.F32 R24, gdesc[UR4], R24, gsb0 ;  /* 0x01e00000041879f0 */ /* 0x000fe20008000818 */
[----:B------:R-:W-:Y:S01]  /*2410*/  UIADD3 UR6, UR8, 0x4, URZ ;  /* 0x0000000408067890 */ /* 0x000fe2000fffe03f */
[----:B------:R-:W-:Y:S01]  /*2420*/  FSEL R132, R137, -INF , P2 ;  /* 0xff80000089847808 */ /* 0x000fe20001000000 */
[----:B------:R-:W-:Y:S01]  /*2430*/  UIADD3 UR4, UR9, 0x4, URZ ;  /* 0x0000000409047890 */ /* 0x000fe2000fffe03f */
[----:B------:R-:W-:Y:S01]  /*2440*/  FSEL R120, R139, -INF , P1 ;  /* 0xff8000008b787808 */ /* 0x000fe20000800000 */
[----:B------:R-:W-:Y:S01]  /*2450*/  UMOV UR7, 0x40000040 ;  /* 0x4000004000077882 */ /* 0x000fe20000000000 */
[----:B------:R-:W-:Y:S01]  /*2460*/  UMOV UR5, 0x40000040 ;  /* 0x4000004000057882 */ /* 0x000fe20000000000 */
[----:B-----5:R-:W-:Y:S01]  /*2470*/  FFMA.FTZ R128, R119, UR10, -R124 ;  /* 0x0000000a77807c23 */ /* 0x020fe2000801087c */
[----:B------:R-:W-:Y:S01]  /*2480*/  FFMA.FTZ R108, R123, UR10, -R108 ;  /* 0x0000000a7b6c7c23 */ /* 0x000fe2000801086c */
[----:B------:R-:W5:Y:S01]  /*2490*/  SHFL.IDX PT, R119, R216, R227, 0x1f ;  /* 0x00001fe3d8777589 */ /* 0x000f6200000e0000 */
[--C-:B------:R-:W-:Y:S01]  /*24a0*/  FFMA.FTZ R132, R132, UR10, -R131.reuse ;  /* 0x0000000a84847c23 */ /* 0x100fe20008010883 */
[----:B------:R-:W-:Y:S01]  /*24b0*/  FFMA.FTZ R131, R120, UR10, -R131 ;  /* 0x0000000a78837c23 */ /* 0x000fe20008010883 */
[----:B------:R-:W-:Y:S01]  /*24c0*/  FSEL R130, R141, -INF , P2 ;  /* 0xff8000008d827808 */ /* 0x000fe20001000000 */
[----:B------:R-:W5:Y:S01]  /*24d0*/  SHFL.IDX PT, R123, R216, R2, 0x1f ;  /* 0x00001f02d87b7589 */ /* 0x000f6200000e0000 */
[----:B------:R-:W-:Y:S01]  /*24e0*/  FSEL R120, R143, -INF , P1 ;  /* 0xff8000008f787808 */ /* 0x000fe20000800000 */
[----:B--2---:R-:W-:Y:S01]  /*24f0*/  FFMA.FTZ R110, R110, UR10, -R109 ;  /* 0x0000000a6e6e7c23 */ /* 0x004fe2000801086d */
[----:B------:R-:W-:Y:S01]  /*2500*/  FSEL R126, R126, -INF , P1 ;  /* 0xff8000007e7e7808 */ /* 0x000fe20000800000 */
[--C-:B---3--:R-:W-:Y:S01]  /*2510*/  FFMA.FTZ R130, R130, UR10, -R127.reuse ;  /* 0x0000000a82827c23 */ /* 0x108fe2000801087f */
[----:B------:R-:W-:Y:S01]  /*2520*/  FSEL R133, R133, -INF , P2 ;  /* 0xff80000085857808 */ /* 0x000fe20001000000 */
[----:B------:R-:W-:Y:S01]  /*2530*/  FFMA.FTZ R127, R120, UR10, -R127 ;  /* 0x0000000a787f7c23 */ /* 0x000fe2000801087f */
[----:B------:R-:W-:Y:S01]  /*2540*/  FSEL R120, R145, -INF , P2 ;  /* 0xff80000091787808 */ /* 0x000fe20001000000 */
[----:B------:R-:W-:Y:S01]  /*2550*/  FFMA.FTZ R109, R126, UR10, -R109 ;  /* 0x0000000a7e6d7c23 */ /* 0x000fe2000801086d */
[----:B------:R-:W-:Y:S01]  /*2560*/  FSEL R126, R136, -INF , P2 ;  /* 0xff800000887e7808 */ /* 0x000fe20001000000 */
[--C-:B-1----:R-:W-:Y:S01]  /*2570*/  FFMA.FTZ R222, R133, UR10, -R122.reuse ;  /* 0x0000000a85de7c23 */ /* 0x102fe2000801087a */
[----:B------:R-:W-:Y:S01]  /*2580*/  FSEL R136, R147, -INF , P1 ;  /* 0xff80000093887808 */ /* 0x000fe20000800000 */
[--C-:B----4-:R-:W-:Y:S01]  /*2590*/  FFMA.FTZ R133, R120, UR10, -R129.reuse ;  /* 0x0000000a78857c23 */ /* 0x110fe20008010881 */
[----:B------:R-:W-:Y:S01]  /*25a0*/  FSEL R120, R149, -INF , P2 ;  /* 0xff80000095787808 */ /* 0x000fe20001000000 */
[----:B------:R-:W-:Y:S01]  /*25b0*/  MUFU.EX2 R12, R12 ;  /* 0x0000000c000c7308 */ /* 0x000fe20000000800 */
[----:B------:R-:W-:Y:S01]  /*25c0*/  FSEL R138, R138, -INF , P1 ;  /* 0xff8000008a8a7808 */ /* 0x000fe20000800000 */
[----:B------:R-:W-:Y:S01]  /*25d0*/  FFMA.FTZ R129, R136, UR10, -R129 ;  /* 0x0000000a88817c23 */ /* 0x000fe20008010881 */
[----:B------:R-:W-:Y:S01]  /*25e0*/  FSEL R136, R151, -INF , P1 ;  /* 0xff80000097887808 */ /* 0x000fe20000800000 */
[----:B------:R-:W-:Y:S01]  /*25f0*/  VIADD R234, R225, 0x20c00 ;  /* 0x00020c00e1ea7836 */ /* 0x000fe20000000000 */
[----:B------:R-:W-:Y:S01]  /*2600*/  FSEL R135, R135, -INF , P1 ;  /* 0xff80000087877808 */ /* 0x000fe20000800000 */
[--C-:B-----5:R-:W-:Y:S01]  /*2610*/  FFMA.FTZ R120, R120, UR10, -R119.reuse ;  /* 0x0000000a78787c23 */ /* 0x120fe20008010877 */
[----:B------:R-:W-:Y:S01]  /*2620*/  FSEL R121, R142, -INF , P1 ;  /* 0xff8000008e797808 */ /* 0x000fe20000800000 */
[----:B------:R-:W-:Y:S01]  /*2630*/  FFMA.FTZ R119, R136, UR10, -R119 ;  /* 0x0000000a88777c23 */ /* 0x000fe20008010877 */
[----:B------:R-:W-:Y:S01]  /*2640*/  FSEL R125, R146, -INF , P1 ;  /* 0xff800000927d7808 */ /* 0x000fe20000800000 */
[--C-:B------:R-:W-:Y:S01]  /*2650*/  FFMA.FTZ R126, R126, UR10, -R123.reuse ;  /* 0x0000000a7e7e7c23 */ /* 0x100fe2000801087b */
[----:B------:R-:W-:Y:S01]  /*2660*/  FFMA.FTZ R123, R138, UR10, -R123 ;  /* 0x0000000a8a7b7c23 */ /* 0x000fe2000801087b */
[----:B------:R-:W-:Y:S01]  /*2670*/  FFMA.FTZ R122, R135, UR10, -R122 ;  /* 0x0000000a877a7c23 */ /* 0x000fe2000801087a */
[----:B------:R-:W-:Y:S01]  /*2680*/  FFMA.FTZ R124, R121, UR10, -R124 ;  /* 0x0000000a797c7c23 */ /* 0x000fe2000801087c */
[----:B------:R-:W-:Y:S01]  /*2690*/  FSEL R135, R144, -INF , P2 ;  /* 0xff80000090877808 */ /* 0x000fe20001000000 */
[----:B------:R-:W1:Y:S01]  /*26a0*/  SHFL.IDX PT, R121, R216, R228, 0x1f ;  /* 0x00001fe4d8797589 */ /* 0x000e6200000e0000 */
[----:B------:R-:W-:Y:S01]  /*26b0*/  FSEL R148, R148, -INF , P2 ;  /* 0xff80000094947808 */ /* 0x000fe20001000000 */
[----:B------:R-:W-:Y:S01]  /*26c0*/  MUFU.EX2 R22, R22 ;  /* 0x0000001600167308 */ /* 0x000fe20000000800 */
[----:B------:R-:W-:Y:S01]  /*26d0*/  FSEL R150, R150, -INF , P1 ;  /* 0xff80000096967808 */ /* 0x000fe20000800000 */
[--C-:B------:R-:W-:Y:S01]  /*26e0*/  FFMA.FTZ R135, R135, UR10, -R134.reuse ;  /* 0x0000000a87877c23 */ /* 0x100fe20008010886 */
[----:B------:R-:W-:-:S05]  /*26f0*/  FFMA.FTZ R134, R125, UR10, -R134 ;  /* 0x0000000a7d867c23 */ /* 0x000fca0008010886 */
[----:B------:R-:W-:Y:S08]  /*2700*/  MUFU.EX2 R88, R88 ;  /* 0x0000005800587308 */ /* 0x000ff00000000800 */
[----:B------:R-:W2:Y:S01]  /*2710*/  MUFU.EX2 R14, R14 ;  /* 0x0000000e000e7308 */ /* 0x000ea20000000800 */
[--C-:B-1----:R-:W-:Y:S01]  /*2720*/  FFMA.FTZ R125, R148, UR10, -R121.reuse ;  /* 0x0000000a947d7c23 */ /* 0x102fe20008010879 */
[----:B------:R-:W-:-:S06]  /*2730*/  FFMA.FTZ R121, R150, UR10, -R121 ;  /* 0x0000000a96797c23 */ /* 0x000fcc0008010879 */
[----:B------:R-:W-:Y:S08]  /*2740*/  MUFU.EX2 R17, R17 ;  /* 0x0000001100117308 */ /* 0x000ff00000000800 */
[----:B------:R-:W1:Y:S08]  /*2750*/  MUFU.EX2 R89, R89 ;  /* 0x0000005900597308 */ /* 0x000e700000000800 */
[----:B------:R-:W-:Y:S08]  /*2760*/  MUFU.EX2 R90, R90 ;  /* 0x0000005a005a7308 */ /* 0x000ff00000000800 */
[----:B------:R-:W3:Y:S08]  /*2770*/  MUFU.EX2 R91, R91 ;  /* 0x0000005b005b7308 */ /* 0x000ef00000000800 */
[----:B------:R-:W4:Y:S08]  /*2780*/  MUFU.EX2 R92, R92 ;  /* 0x0000005c005c7308 */ /* 0x000f300000000800 */
[----:B------:R-:W5:Y:S08]  /*2790*/  MUFU.EX2 R110, R110 ;  /* 0x0000006e006e7308 */ /* 0x000f700000000800 */
[----:B------:R-:W5:Y:S08]  /*27a0*/  MUFU.EX2 R109, R109 ;  /* 0x0000006d006d7308 */ /* 0x000f700000000800 */
[----:B------:R-:W-:Y:S08]  /*27b0*/  MUFU.EX2 R111, R111 ;  /* 0x0000006f006f7308 */ /* 0x000ff00000000800 */
[----:B------:R-:W-:Y:S01]  /*27c0*/  MUFU.EX2 R112, R112 ;  /* 0x0000007000707308 */ /* 0x000fe20000000800 */
[----:B------:R-:W-:-:S02]  /*27d0*/  WARPGROUP.DEPBAR.LE gsb0, 0x0 ;  /* 0x00008000000079c5 */ /* 0x000fc40000010000 */
[----:B------:R-:W-:-:S05]  /*27e0*/  WARPGROUP.ARRIVE ;  /* 0x00000000000079c5 */ /* 0x000fca0000000000 */
[----:B------:R-:W-:Y:S01]  /*27f0*/  MUFU.EX2 R113, R113 ;  /* 0x0000007100717308 */ /* 0x000fe20000000800 */
[----:B------:R-:W-:Y:S01]  /*2800*/  HGMMA.64x128x16.F32 R24, gdesc[UR4], R24, gsb0 ;  /* 0x01e00000041879f0 */ /* 0x000fe20008000818 */
[----:B------:R-:W-:Y:S02]  /*2810*/  UIADD3 UR6, UR8, 0x6, URZ ;  /* 0x0000000608067890 */ /* 0x000fe4000fffe03f */
[----:B------:R-:W-:Y:S01]  /*2820*/  UIADD3 UR4, UR9, 0x6, URZ ;  /* 0x0000000609047890 */ /* 0x000fe2000fffe03f */
[----:B------:R-:W-:Y:S01]  /*2830*/  UMOV UR7, 0x40000040 ;  /* 0x4000004000077882 */ /* 0x000fe20000000000 */
[----:B------:R-:W-:Y:S02]  /*2840*/  UMOV UR5, 0x40000040 ;  /* 0x4000004000057882 */ /* 0x000fe40000000000 */
[----:B------:R-:W-:Y:S08]  /*2850*/  MUFU.EX2 R116, R116 ;  /* 0x0000007400747308 */ /* 0x000ff00000000800 */
[----:B------:R-:W5:Y:S08]  /*2860*/  MUFU.EX2 R19, R19 ;  /* 0x0000001300137308 */ /* 0x000f700000000800 */
        /* <DEDUP_REMOVED lines=14> */
[----:B------:R-:W-:-:S02]  /*2950*/  WARPGROUP.DEPBAR.LE gsb0, 0x0 ;  /* 0x00008000000079c5 */ /* 0x000fc40000010000 */
[----:B------:R-:W-:-:S05]  /*2960*/  WARPGROUP.ARRIVE ;  /* 0x00000000000079c5 */ /* 0x000fca0000000000 */
[----:B------:R-:W-:Y:S01]  /*2970*/  MUFU.EX2 R102, R102 ;  /* 0x0000006600667308 */ /* 0x000fe20000000800 */
[----:B------:R-:W-:Y:S01]  /*2980*/  HGMMA.64x128x16.F32 R24, gdesc[UR4], R24, gsb0 ;  /* 0x01e00000041879f0 */ /* 0x000fe20008000818 */
[----:B------:R-:W-:Y:S01]  /*2990*/  R2UR UR4, R218 ;  /* 0x00000000da0472ca */ /* 0x000fe200000e0000 */
[----:B------:R-:W-:-:S05]  /*29a0*/  UMOV UR7, 0x40000040 ;  /* 0x4000004000077882 */ /* 0x000fca0000000000 */
[----:B------:R-:W-:Y:S01]  /*29b0*/  MUFU.EX2 R101, R101 ;  /* 0x0000006500657308 */ /* 0x000fe20000000800 */
[----:B------:R-:W-:-:S07]  /*29c0*/  R2UR UR5, R225 ;  /* 0x00000000e10572ca */ /* 0x000fce00000e0000 */
[----:B------:R-:W-:Y:S01]  /*29d0*/  MUFU.EX2 R103, R103 ;  /* 0x0000006700677308 */ /* 0x000fe20000000800 */
[----:B------:R-:W-:-:S05]  /*29e0*/  UMOV UR6, UR4 ;  /* 0x0000000400067c82 */ /* 0x000fca0008000000 */
[----:B------:R-:W-:Y:S02]  /*29f0*/  USHF.R.U32.HI UR5, URZ, 0x4, UR5 ;  /* 0x000000043f057899 */ /* 0x000fe40008011605 */
[----:B------:R-:W-:Y:S02]  /*2a00*/  MUFU.EX2 R104, R104 ;  /* 0x0000006800687308 */ /* 0x000fe40000000800 */
[----:B------:R-:W-:-:S03]  /*2a10*/  ULOP3.LUT UR9, UR5, 0x3fff, URZ, 0xc0, !UPT ;  /* 0x00003fff05097892 */ /* 0x000fc6000f8ec03f */
[----:B------:R-:W-:-:S03]  /*2a20*/  UMOV UR5, 0x40000040 ;  /* 0x4000004000057882 */ /* 0x000fc60000000000 */
        /* <DEDUP_REMOVED lines=11> */
[----:B------:R-:W2:Y:S04]  /*2ae0*/  LDS R217, [R217+0x400] ;  /* 0x00040000d9d97984 */ /* 0x000ea80000000800 */
[----:B------:R-:W-:Y:S04]  /*2af0*/  LDS R221, [R221+0x400] ;  /* 0x00040000dddd7984 */ /* 0x000fe80000000800 */
[----:B------:R-:W-:Y:S04]  /*2b00*/  LDS R220, [R220+0x400] ;  /* 0x00040000dcdc7984 */ /* 0x000fe80000000800 */
[----:B------:R-:W-:Y:S04]  /*2b10*/  LDS R219, [R219+0x400] ;  /* 0x00040000dbdb7984 */ /* 0x000fe80000000800 */
[----:B--2---:R-:W2:Y:S04]  /*2b20*/  SHFL.IDX PT, R137, R217, R233, 0x1f ;  /* 0x00001fe9d9897589 */ /* 0x004ea800000e0000 */
[----:B------:R-:W1:Y:S04]  /*2b30*/  SHFL.IDX PT, R141, R217, R232, 0x1f ;  /* 0x00001fe8d98d7589 */ /* 0x000e6800000e0000 */
[----:B------:R-:W3:Y:S04]  /*2b40*/  SHFL.IDX PT, R143, R217, R229, 0x1f ;  /* 0x00001fe5d98f7589 */ /* 0x000ee800000e0000 */
[----:B------:R-:W4:Y:S04]  /*2b50*/  SHFL.IDX PT, R139, R217, R231, 0x1f ;  /* 0x00001fe7d98b7589 */ /* 0x000f2800000e0000 */
[----:B------:R-:W5:Y:S04]  /*2b60*/  SHFL.IDX PT, R140, R217, R230, 0x1f ;  /* 0x00001fe6d98c7589 */ /* 0x000f6800000e0000 */
[----:B------:R-:W5:Y:S01]  /*2b70*/  SHFL.IDX PT, R145, R217, R228, 0x1f ;  /* 0x00001fe4d9917589 */ /* 0x000f6200000e0000 */
[--C-:B--2---:R-:W-:Y:S01]  /*2b80*/  FADD.FTZ R136, R25, -R137.reuse ;  /* 0x8000008919887221 */ /* 0x104fe20000010000 */
[----:B------:R-:W-:-:S02]  /*2b90*/  FADD.FTZ R137, R27, -R137 ;  /* 0x800000891b897221 */ /* 0x000fc40000010000 */
[----:B------:R-:W2:Y:S01]  /*2ba0*/  SHFL.IDX PT, R147, R217, R2, 0x1f ;  /* 0x00001f02d9937589 */ /* 0x000ea200000e0000 */
[--C-:B-1----:R-:W-:Y:S01]  /*2bb0*/  FADD.FTZ R138, R28, -R141.reuse ;  /* 0x8000008d1c8a7221 */ /* 0x102fe20000010000 */
[----:B------:R-:W-:Y:S02]  /*2bc0*/  FADD.FTZ R25, R30, -R141 ;  /* 0x8000008d1e197221 */ /* 0x000fe40000010000 */
[----:B------:R-:W1:Y:S01]  /*2bd0*/  SHFL.IDX PT, R217, R217, R227, 0x1f ;  /* 0x00001fe3d9d97589 */ /* 0x000e6200000e0000 */
[----:B------:R-:W-:Y:S01]  /*2be0*/  MUFU.EX2 R30, R126 ;  /* 0x0000007e001e7308 */ /* 0x000fe20000000800 */
[--C-:B---3--:R-:W-:Y:S01]  /*2bf0*/  FADD.FTZ R141, R33, -R143.reuse ;  /* 0x8000008f218d7221 */ /* 0x108fe20000010000 */
[----:B------:R-:W-:Y:S01]  /*2c00*/  FADD.FTZ R143, R35, -R143 ;  /* 0x8000008f238f7221 */ /* 0x000fe20000010000 */
[----:B------:R-:W3:Y:S01]  /*2c10*/  SHFL.IDX PT, R33, R221, R230, 0x1f ;  /* 0x00001fe6dd217589 */ /* 0x000ee200000e0000 */
[----:B------:R-:W-:Y:S01]  /*2c20*/  FMUL.FTZ R25, R14, R25 ;  /* 0x000000190e197220 */ /* 0x000fe20000410000 */
[--C-:B----4-:R-:W-:Y:S01]  /*2c30*/  FADD.FTZ R142, R29, -R139.reuse ;  /* 0x8000008b1d8e7221 */ /* 0x110fe20000010000 */
[----:B------:R-:W-:Y:S01]  /*2c40*/  FADD.FTZ R27, R31, -R139 ;  /* 0x8000008b1f1b7221 */ /* 0x000fe20000010000 */
[----:B------:R-:W4:Y:S01]  /*2c50*/  SHFL.IDX PT, R146, R221, R2, 0x1f ;  /* 0x00001f02dd927589 */ /* 0x000f2200000e0000 */
[----:B------:R2:W-:Y:S01]  /*2c60*/  MUFU.EX2 R29, R122 ;  /* 0x0000007a001d7308 */ /* 0x0005e20000000800 */
[--C-:B-----5:R-:W-:Y:S01]  /*2c70*/  FADD.FTZ R139, R32, -R140.reuse ;  /* 0x8000008c208b7221 */ /* 0x120fe20000010000 */
[----:B------:R-:W-:Y:S01]  /*2c80*/  FADD.FTZ R140, R34, -R140 ;  /* 0x8000008c228c7221 */ /* 0x000fe20000010000 */
[----:B------:R-:W5:Y:S01]  /*2c90*/  SHFL.IDX PT, R32, R221, R233, 0x1f ;  /* 0x00001fe9dd207589 */ /* 0x000f6200000e0000 */
[----:B------:R-:W-:Y:S01]  /*2ca0*/  FMUL.FTZ R141, R18, R141 ;  /* 0x0000008d128d7220 */ /* 0x000fe20000410000 */
[--C-:B------:R-:W-:Y:S01]  /*2cb0*/  FADD.FTZ R144, R36, -R145.reuse ;  /* 0x8000009124907221 */ /* 0x100fe20000010000 */
[----:B------:R-:W-:Y:S01]  /*2cc0*/  FADD.FTZ R38, R38, -R145 ;  /* 0x8000009126267221 */ /* 0x000fe20000010000 */
[----:B------:R-:W5:Y:S01]  /*2cd0*/  SHFL.IDX PT, R34, R221, R228, 0x1f ;  /* 0x00001fe4dd227589 */ /* 0x000f6200000e0000 */
[----:B------:R-:W-:Y:S02]  /*2ce0*/  MUFU.EX2 R31, R123 ;  /* 0x0000007b001f7308 */ /* 0x000fe40000000800 */
[----:B------:R-:W-:Y:S01]  /*2cf0*/  FMUL.FTZ R38, R22, R38 ;  /* 0x0000002616267220 */ /* 0x000fe20000410000 */
[----:B--2---:R-:W2:Y:S01]  /*2d00*/  SHFL.IDX PT, R122, R221, R232, 0x1f ;  /* 0x00001fe8dd7a7589 */ /* 0x004ea200000e0000 */
[--C-:B------:R-:W-:Y:S01]  /*2d10*/  FADD.FTZ R24, R24, -R147.reuse ;  /* 0x8000009318187221 */ /* 0x100fe20000010000 */
[----:B------:R-:W-:-:S02]  /*2d20*/  FADD.FTZ R26, R26, -R147 ;  /* 0x800000931a1a7221 */ /* 0x000fc40000010000 */
[----:B------:R-:W2:Y:S01]  /*2d30*/  SHFL.IDX PT, R35, R221, R229, 0x1f ;  /* 0x00001fe5dd237589 */ /* 0x000ea200000e0000 */
[--C-:B-1----:R-:W-:Y:S01]  /*2d40*/  FADD.FTZ R37, R37, -R217.reuse ;  /* 0x800000d925257221 */ /* 0x102fe20000010000 */
[----:B------:R-:W-:Y:S01]  /*2d50*/  FADD.FTZ R39, R39, -R217 ;  /* 0x800000d927277221 */ /* 0x000fe20000010000 */
[----:B------:R-:W1:Y:S01]  /*2d60*/  MUFU.EX2 R28, R222 ;  /* 0x000000de001c7308 */ /* 0x000e620000000800 */
        /* <DEDUP_REMOVED lines=15> */
[----:B------:R5:W-:Y:S01]  /*2e60*/  MUFU.EX2 R34, R128 ;  /* 0x0000008000227308 */ /* 0x000be20000000800 */
[--C-:B--2---:R-:W-:Y:S01]  /*2e70*/  FADD.FTZ R44, R44, -R122.reuse ;  /* 0x8000007a2c2c7221 */ /* 0x104fe20000010000 */
[----:B------:R-:W-:Y:S01]  /*2e80*/  FADD.FTZ R46, R46, -R122 ;  /* 0x8000007a2e2e7221 */ /* 0x000fe20000010000 */
[----:B-1----:R-:W-:Y:S01]  /*2e90*/  SHFL.IDX PT, R131, R220, R227, 0x1f ;  /* 0x00001fe3dc837589 */ /* 0x002fe200000e0000 */
[----:B------:R-:W-:Y:S01]  /*2ea0*/  FMUL.FTZ R40, R89, R40 ;  /* 0x0000002859287220 */ /* 0x000fe20000410000 */
[--C-:B------:R-:W-:Y:S01]  /*2eb0*/  FADD.FTZ R49, R49, -R35.reuse ;  /* 0x8000002331317221 */ /* 0x100fe20000010000 */
[----:B------:R-:W-:Y:S01]  /*2ec0*/  FADD.FTZ R51, R51, -R35 ;  /* 0x8000002333337221 */ /* 0x000fe20000010000 */
[----:B------:R-:W1:Y:S01]  /*2ed0*/  SHFL.IDX PT, R122, R219, R229, 0x1f ;  /* 0x00001fe5db7a7589 */ /* 0x000e6200000e0000 */
[----:B------:R2:W2:Y:S01]  /*2ee0*/  MUFU.EX2 R32, R132 ;  /* 0x0000008400207308 */ /* 0x0004a20000000800 */
[----:B------:R-:W-:Y:S01]  /*2ef0*/  FMUL.FTZ R41, R91, R41 ;  /* 0x000000295b297220 */ /* 0x000fe20000410000 */
[----:B------:R-:W-:Y:S01]  /*2f00*/  FMUL.FTZ R42, R90, R42 ;  /* 0x0000002a5a2a7220 */ /* 0x000fe20000410000 */
[----:B------:R-:W2:Y:S01]  /*2f10*/  SHFL.IDX PT, R151, R219, R231, 0x1f ;  /* 0x00001fe7db977589 */ /* 0x000ea200000e0000 */
[--C-:B---3--:R-:W-:Y:S01]  /*2f20*/  FADD.FTZ R60, R60, -R216.reuse ;  /* 0x800000d83c3c7221 */ /* 0x108fe20000010000 */
[----:B------:R-:W-:Y:S01]  /*2f30*/  FADD.FTZ R62, R62, -R216 ;  /* 0x800000d83e3e7221 */ /* 0x000fe20000010000 */
[----:B------:R-:W-:Y:S01]  /*2f40*/  FMUL.FTZ R43, R92, R43 ;  /* 0x0000002b5c2b7220 */ /* 0x000fe20000410000 */
[----:B------:R-:W3:Y:S01]  /*2f50*/  SHFL.IDX PT, R148, R219, R230, 0x1f ;  /* 0x00001fe6db947589 */ /* 0x000ee200000e0000 */
[----:B------:R3:W3:Y:S01]  /*2f60*/  MUFU.EX2 R35, R124 ;  /* 0x0000007c00237308 */ /* 0x0006e20000000800 */
[--C-:B----4-:R-:W-:Y:S01]  /*2f70*/  FADD.FTZ R216, R81, -R145.reuse ;  /* 0x8000009151d87221 */ /* 0x110fe20000010000 */
[----:B------:R-:W-:Y:S01]  /*2f80*/  FADD.FTZ R145, R83, -R145 ;  /* 0x8000009153917221 */ /* 0x000fe20000010000 */
[----:B------:R-:W4:Y:S01]  /*2f90*/  SHFL.IDX PT, R126, R219, R228, 0x1f ;  /* 0x00001fe4db7e7589 */ /* 0x000f2200000e0000 */
[--C-:B-----5:R-:W-:Y:S01]  /*2fa0*/  FADD.FTZ R45, R45, -R36.reuse ;  /* 0x800000242d2d7221 */ /* 0x120fe20000010000 */
[----:B------:R-:W-:Y:S01]  /*2fb0*/  FADD.FTZ R47, R47, -R36 ;  /* 0x800000242f2f7221 */ /* 0x000fe20000010000 */
[----:B------:R-:W-:Y:S01]  /*2fc0*/  F2FP.F16.F32.PACK_AB R83, R39, R38 ;  /* 0x000000262753723e */ /* 0x000fe200000000ff */
[----:B------:R-:W5:Y:S01]  /*2fd0*/  SHFL.IDX PT, R123, R219, R227, 0x1f ;  /* 0x00001fe3db7b7589 */ /* 0x000f6200000e0000 */
[----:B------:R5:W5:Y:S01]  /*2fe0*/  MUFU.EX2 R36, R130 ;  /* 0x0000008200247308 */ /* 0x000b620000000800 */
[--C-:B------:R-:W-:Y:S01]  /*2ff0*/  FADD.FTZ R57, R57, -R218.reuse ;  /* 0x800000da39397221 */ /* 0x100fe20000010000 */
[----:B------:R-:W-:Y:S01]  /*3000*/  FADD.FTZ R59, R59, -R218 ;  /* 0x800000da3b3b7221 */ /* 0x000fe20000010000 */
[----:B------:R-:W5:Y:S01]  /*3010*/  SHFL.IDX PT, R149, R220, R228, 0x1f ;  /* 0x00001fe4dc957589 */ /* 0x000f6200000e0000 */
[----:B------:R-:W-:Y:S01]  /*3020*/  FMUL.FTZ R60, R110, R60 ;  /* 0x0000003c6e3c7220 */ /* 0x000fe20000410000 */
[----:B------:R-:W-:Y:S01]  /*3030*/  FMUL.FTZ R62, R109, R62 ;  /* 0x0000003e6d3e7220 */ /* 0x000fe20000410000 */
[----:B------:R-:W-:Y:S01]  /*3040*/  FMUL.FTZ R81, R19, R140 ;  /* 0x0000008c13517220 */ /* 0x000fe20000410000 */
[----:B------:R3:W5:Y:S01]  /*3050*/  SHFL.IDX PT, R217, R219, R2, 0x1f ;  /* 0x00001f02dbd97589 */ /* 0x00076200000e0000 */
[--C-:B-1----:R-:W-:Y:S01]  /*3060*/  FADD.FTZ R65, R65, -R122.reuse ;  /* 0x8000007a41417221 */ /* 0x102fe20000010000 */
[----:B------:R-:W-:Y:S01]  /*3070*/  FADD.FTZ R122, R67, -R122 ;  /* 0x8000007a437a7221 */ /* 0x000fe20000010000 */
[----:B------:R-:W1:Y:S01]  /*3080*/  MUFU.EX2 R38, R119 ;  /* 0x0000007700267308 */ /* 0x000e620000000800 */
[----:B------:R-:W1:Y:S01]  /*3090*/  SHFL.IDX PT, R150, R220, R232, 0x1f ;  /* 0x00001fe8dc967589 */ /* 0x000e6200000e0000 */
[--C-:B--2---:R-:W-:Y:S01]  /*30a0*/  FADD.FTZ R61, R61, -R151.reuse ;  /* 0x800000973d3d7221 */ /* 0x104fe20000010000 */
[----:B------:R-:W-:Y:S01]  /*30b0*/  FADD.FTZ R63, R63, -R151 ;  /* 0x800000973f3f7221 */ /* 0x000fe20000010000 */
[----:B------:R-:W-:Y:S01]  /*30c0*/  FMUL.FTZ R37, R23, R37 ;  /* 0x0000002517257220 */ /* 0x000fe20000410000 */
[----:B------:R-:W2:Y:S01]  /*30d0*/  SHFL.IDX PT, R146, R220, R233, 0x1f ;  /* 0x00001fe9dc927589 */ /* 0x000ea200000e0000 */
[----:B---3--:R-:W-:Y:S01]  /*30e0*/  FADD.FTZ R64, R64, -R148 ;  /* 0x8000009440407221 */ /* 0x008fe20000010000 */
[--C-:B------:R-:W-:Y:S01]  /*30f0*/  FADD.FTZ R219, R85, -R131.reuse ;  /* 0x8000008355db7221 */ /* 0x100fe20000010000 */
[----:B------:R-:W-:Y:S01]  /*3100*/  FMUL.FTZ R85, R12, R137 ;  /* 0x000000890c557220 */ /* 0x000fe20000410000 */
[----:B------:R-:W3:Y:S01]  /*3110*/  SHFL.IDX PT, R147, R220, R231, 0x1f ;  /* 0x00001fe7dc937589 */ /* 0x000ee200000e0000 */
[----:B----4-:R-:W-:Y:S01]  /*3120*/  FADD.FTZ R67, R70, -R126 ;  /* 0x8000007e46437221 */ /* 0x010fe20000010000 */
[----:B------:R-:W-:Y:S01]  /*3130*/  FADD.FTZ R131, R87, -R131 ;  /* 0x8000008357837221 */ /* 0x000fe20000010000 */
[----:B------:R-:W-:Y:S01]  /*3140*/  FADD.FTZ R66, R66, -R148 ;  /* 0x8000009442427221 */ /* 0x000fe20000010000 */
[----:B------:R-:W4:Y:S01]  /*3150*/  SHFL.IDX PT, R128, R220, R2, 0x1f ;  /* 0x00001f02dc807589 */ /* 0x000f2200000e0000 */
[----:B------:R-:W-:Y:S01]  /*3160*/  F2FP.F16.F32.PACK_AB R85, R85, R26 ;  /* 0x0000001a5555723e */ /* 0x000fe200000000ff */
[----:B------:R-:W-:Y:S01]  /*3170*/  FMUL.FTZ R26, R17, R27 ;  /* 0x0000001b111a7220 */ /* 0x000fe20000410000 */
[----:B-----5:R-:W-:Y:S01]  /*3180*/  FADD.FTZ R70, R69, -R123 ;  /* 0x8000007b45467221 */ /* 0x020fe20000010000 */
[----:B------:R-:W5:Y:S01]  /*3190*/  SHFL.IDX PT, R221, R221, R227, 0x1f ;  /* 0x00001fe3dddd7589 */ /* 0x000f6200000e0000 */
[----:B------:R-:W-:Y:S01]  /*31a0*/  FADD.FTZ R218, R84, -R149 ;  /* 0x8000009554da7221 */ /* 0x000fe20000010000 */
[----:B------:R-:W-:Y:S01]  /*31b0*/  FADD.FTZ R123, R71, -R123 ;  /* 0x8000007b477b7221 */ /* 0x000fe20000010000 */
[----:B------:R-:W-:Y:S01]  /*31c0*/  FADD.FTZ R149, R86, -R149 ;  /* 0x8000009556957221 */ /* 0x000fe20000010000 */
[----:B------:R-:W5:Y:S01]  /*31d0*/  SHFL.IDX PT, R132, R220, R230, 0x1f ;  /* 0x00001fe6dc847589 */ /* 0x000f6200000e0000 */
[----:B------:R-:W-:Y:S01]  /*31e0*/  FMUL.FTZ R86, R13, R138 ;  /* 0x0000008a0d567220 */ /* 0x000fe20000410000 */
[----:B------:R-:W-:Y:S01]  /*31f0*/  FMUL.FTZ R71, R15, R142 ;  /* 0x0000008e0f477220 */ /* 0x000fe20000410000 */
[----:B------:R-:W-:Y:S01]  /*3200*/  F2FP.F16.F32.PACK_AB R87, R26, R25 ;  /* 0x000000191a57723e */ /* 0x000fe200000000ff */
[----:B------:R-:W-:Y:S01]  /*3210*/  FMUL.FTZ R61, R111, R61 ;  /* 0x0000003d6f3d7220 */ /* 0x000fe20000410000 */
[----:B------:R-:W-:Y:S01]  /*3220*/  FMUL.FTZ R63, R112, R63 ;  /* 0x0000003f703f7220 */ /* 0x000fe20000410000 */
[----:B------:R-:W-:Y:S01]  /*3230*/  FMUL.FTZ R64, R113, R64 ;  /* 0x0000004071407220 */ /* 0x000fe20000410000 */
[----:B------:R-:W-:Y:S01]  /*3240*/  FMUL.FTZ R25, R116, R65 ;  /* 0x0000004174197220 */ /* 0x000fe20000410000 */
[--C-:B------:R-:W-:Y:S01]  /*3250*/  FADD.FTZ R56, R56, -R217.reuse ;  /* 0x800000d938387221 */ /* 0x100fe20000010000 */
[----:B------:R-:W-:Y:S01]  /*3260*/  FADD.FTZ R58, R58, -R217 ;  /* 0x800000d93a3a7221 */ /* 0x000fe20000010000 */
[----:B------:R-:W-:Y:S01]  /*3270*/  FADD.FTZ R124, R68, -R126 ;  /* 0x8000007e447c7221 */ /* 0x000fe20000010000 */
[----:B-1----:R-:W-:Y:S01]  /*3280*/  FADD.FTZ R148, R76, -R150 ;  /* 0x800000964c947221 */ /* 0x002fe20000010000 */
[----:B--2---:R-:W-:Y:S01]  /*3290*/  FADD.FTZ R130, R73, -R146 ;  /* 0x8000009249827221 */ /* 0x004fe20000010000 */
[----:B------:R-:W-:Y:S01]  /*32a0*/  FADD.FTZ R150, R78, -R150 ;  /* 0x800000964e967221 */ /* 0x000fe20000010000 */
[--C-:B---3--:R-:W-:Y:S01]  /*32b0*/  FADD.FTZ R217, R79, -R147.reuse ;  /* 0x800000934fd97221 */ /* 0x108fe20000010000 */
[----:B------:R-:W-:Y:S01]  /*32c0*/  FADD.FTZ R151, R77, -R147 ;  /* 0x800000934d977221 */ /* 0x000fe20000010000 */
[----:B----4-:R-:W-:Y:S01]  /*32d0*/  FADD.FTZ R126, R72, -R128 ;  /* 0x80000080487e7221 */ /* 0x010fe20000010000 */
[----:B------:R-:W-:Y:S01]  /*32e0*/  F2FP.F16.F32.PACK_AB R86, R71, R86 ;  /* 0x000000564756723e */ /* 0x000fe200000000ff */
[----:B------:R-:W-:Y:S01]  /*32f0*/  FMUL.FTZ R27, R28, R70 ;  /* 0x000000461c1b7220 */ /* 0x000fe20000410000 */
[----:B------:R-:W-:Y:S01]  /*3300*/  FMUL.FTZ R84, R223, R24 ;  /* 0x00000018df547220 */ /* 0x000fe20000410000 */
[--C-:B-----5:R-:W-:Y:S01]  /*3310*/  FADD.FTZ R53, R53, -R221.reuse ;  /* 0x800000dd35357221 */ /* 0x120fe20000010000 */
[----:B------:R-:W-:Y:S01]  /*3320*/  FADD.FTZ R55, R55, -R221 ;  /* 0x800000dd37377221 */ /* 0x000fe20000010000 */
[----:B------:R-:W-:Y:S01]  /*3330*/  FMUL.FTZ R69, R224, R136 ;  /* 0x00000088e0457220 */ /* 0x000fe20000410000 */
[----:B------:R-:W-:Y:S01]  /*3340*/  FMUL.FTZ R68, R20, R143 ;  /* 0x0000008f14447220 */ /* 0x000fe20000410000 */
[--C-:B------:R-:W-:Y:S01]  /*3350*/  FADD.FTZ R147, R80, -R132.reuse ;  /* 0x8000008450937221 */ /* 0x100fe20000010000 */
[----:B------:R-:W-:Y:S01]  /*3360*/  FADD.FTZ R132, R82, -R132 ;  /* 0x8000008452847221 */ /* 0x000fe20000010000 */
        /* <DEDUP_REMOVED lines=17> */
[----:B------:R-:W-:-:S02]  /*3480*/  IMAD R42, R7, 0x4000, R236 ;  /* 0x00004000072a7824 */ /* 0x000fc400078e02ec */
        /* <DEDUP_REMOVED lines=19> */
[----:B------:R-:W-:Y:S01]  /*35c0*/  IMAD R42, R42, 0x2, R225 ;  /* 0x000000022a2a7824 */ /* 0x000fe200078e02e1 */
        /* <DEDUP_REMOVED lines=22> */
[----:B------:R-:W-:Y:S01]  /*3730*/  STSM.16.MT88.4 [R42+0x20c00], R84 ;  /* 0x020c00542a007844 */ /* 0x000fe20000004200 */
[----:B------:R-:W-:-:S02]  /*3740*/  F2FP.F16.F32.PACK_AB R73, R51, R50 ;  /* 0x000000323349723e */ /* 0x000fc400000000ff */
[----:B------:R-:W-:Y:S01]  /*3750*/  F2FP.F16.F32.PACK_AB R74, R53, R52 ;  /* 0x00000034354a723e */ /* 0x000fe200000000ff */
[----:B------:R-:W-:Y:S01]  /*3760*/  STSM.16.MT88.4 [R42+0x21400], R80 ;  /* 0x021400502a007844 */ /* 0x000fe20000004200 */
        /* <DEDUP_REMOVED lines=15> */
[----:B------:R-:W-:Y:S01]  /*3860*/  F2FP.F16.F32.PACK_AB R25, R12, R11 ;  /* 0x0000000b0c19723e */ /* 0x000fe200000000ff */
[----:B------:R-:W-:Y:S01]  /*3870*/  IMAD R11, R0, 0x2000, R234 ;  /* 0x00002000000b7824 */ /* 0x000fe200078e02ea */
[----:B------:R-:W-:Y:S01]  /*3880*/  F2FP.F16.F32.PACK_AB R26, R15, R13 ;  /* 0x0000000d0f1a723e */ /* 0x000fe200000000ff */
[----:B------:R1:W-:Y:S01]  /*3890*/  STSM.16.MT88.4 [R42+0x24400], R56 ;  /* 0x024400382a007844 */ /* 0x0003e20000004200 */
[----:B------:R-:W-:-:S02]  /*38a0*/  F2FP.F16.F32.PACK_AB R27, R17, R14 ;  /* 0x0000000e111b723e */ /* 0x000fc400000000ff */
[----:B------:R-:W-:Y:S02]  /*38b0*/  F2FP.F16.F32.PACK_AB R32, R32, R30 ;  /* 0x0000001e2020723e */ /* 0x000fe400000000ff */
[----:B------:R-:W-:Y:S01]  /*38c0*/  WARPGROUP.ARRIVE ;  /* 0x00000000000079c5 */ /* 0x000fe20000000000 */
[----:B------:R-:W-:Y:S02]  /*38d0*/  F2FP.F16.F32.PACK_AB R33, R33, R31 ;  /* 0x0000001f2121723e */ /* 0x000fe400000000ff */
[----:B------:R-:W-:Y:S02]  /*38e0*/  F2FP.F16.F32.PACK_AB R34, R36, R34 ;  /* 0x000000222422723e */ /* 0x000fe400000000ff */
[----:B------:R-:W-:Y:S01]  /*38f0*/  F2FP.F16.F32.PACK_AB R35, R127, R35 ;  /* 0x000000237f23723e */ /* 0x000fe200000000ff */
[----:B------:R-:W-:Y:S01]  /*3900*/  HGMMA.64x64x16.F32 R152, R24, gdesc[UR4].tnspB, R152, gsb0 ;  /* 0x40e0000418987df0 */ /* 0x000fe20008000898 */
[----:B------:R-:W-:Y:S01]  /*3910*/  UIADD3 UR6, UR4, 0x80, URZ ;  /* 0x0000008004067890 */ /* 0x000fe2000fffe03f */
[----:B------:R-:W-:Y:S01]  /*3920*/  F2FP.F16.F32.PACK_AB R128, R133, R135 ;  /* 0x000000878580723e */ /* 0x000fe200000000ff */
[----:B------:R-:W-:Y:S01]  /*3930*/  UMOV UR7, 0x40000040 ;  /* 0x4000004000077882 */ /* 0x000fe20000000000 */
[----:B------:R-:W-:-:S02]  /*3940*/  F2FP.F16.F32.PACK_AB R129, R129, R134 ;  /* 0x000000868181723e */ /* 0x000fc400000000ff */
[----:B------:R-:W-:Y:S02]  /*3950*/  F2FP.F16.F32.PACK_AB R130, R120, R125 ;  /* 0x0000007d7882723e */ /* 0x000fe400000000ff */
[----:B------:R-:W-:Y:S02]  /*3960*/  F2FP.F16.F32.PACK_AB R131, R38, R121 ;  /* 0x000000792683723e */ /* 0x000fe400000000ff */
[----:B------:R-:W-:-:S04]  /*3970*/  SHF.R.U32.HI R11, RZ, 0x4, R11 ;  /* 0x00000004ff0b7819 */ /* 0x000fc8000001160b */
[----:B------:R-:W-:-:S04]  /*3980*/  LOP3.LUT R11, R11, 0x3fff, RZ, 0xc0, !PT ;  /* 0x00003fff0b0b7812 */ /* 0x000fc800078ec0ff */
[----:B------:R-:W-:-:S05]  /*3990*/  LOP3.LUT R12, R11, 0x10000, RZ, 0xfc, !PT ;  /* 0x000100000b0c7812 */ /* 0x000fca00078efcff */
[----:B------:R-:W-:-:S05]  /*39a0*/  IMAD R12, R7, 0x800, R12 ;  /* 0x00000800070c7824 */ /* 0x000fca00078e020c */
[----:B------:R-:W-:Y:S01]  /*39b0*/  R2UR UR8, R12 ;  /* 0x000000000c0872ca */ /* 0x000fe200000e0000 */
        /* <DEDUP_REMOVED lines=51> */
[----:B------:R-:W-:Y:S01]  /*3cf0*/  UMOV UR4, UR8 ;  /* 0x0000000800047c82 */ /* 0x000fe20008000000 */
[----:B------:R-:W-:Y:S02]  /*3d00*/  WARPGROUP.DEPBAR.LE gsb0, 0x0 ;  /* 0x00008000000079c5 */ /* 0x000fe40000010000 */
[----:B------:R-:W-:-:S06]  /*3d10*/  WARPGROUP.ARRIVE ;  /* 0x00000000000079c5 */ /* 0x000fcc0000000000 */
[----:B------:R-:W-:Y:S01]  /*3d20*/  HGMMA.64x64x16.F32 R152, R128, gdesc[UR4].tnspB, R152, gsb0 ;  /* 0x40e0000480987df0 */ /* 0x000fe20008000898 */
[----:B------:R-:W-:Y:S01]  /*3d30*/  UMOV UR6, UR9 ;  /* 0x0000000900067c82 */ /* 0x000fe20008000000 */
[----:B------:R-:W-:Y:S01]  /*3d40*/  UMOV UR7, 0x40000040 ;  /* 0x4000004000077882 */ /* 0x000fe20000000000 */
        /* <DEDUP_REMOVED lines=58> */
.L_x_3705:
        /* <DEDUP_REMOVED lines=68> */
.L_x_3706:
[----:B------:R-:W-:Y:S02]  /*4530*/  VIADD R5, R5, 0x1 ;  /* 0x0000000105057836 */ /* 0x000fe40000000000 */
[----:B------:R-:W-:Y:S02]  /*4540*/  VIADD R9, R9, 0x30c20 ;  /* 0x00030c2009097836 */ /* 0x000fe40000000000 */
[----:B------:R-:W-:Y:S01]  /*4550*/  VIADD R7, R7, 0x1 ;  /* 0x0000000107077836 */ /* 0x000fe20000000000 */
[----:B------:R-:W-:Y:S02]  /*4560*/  ISETP.GE.AND P1, PT, R5, R235, PT ;  /* 0x000000eb0500720c */ /* 0x000fe40003f26270 */
[----:B------:R-:W-:Y:S02]  /*4570*/  PRMT R9, RZ, 0x654, R9 ;  /* 0x00000654ff097816 */ /* 0x000fe40000000009 */
[C---:B------:R-:W-:Y:S02]  /*4580*/  ISETP.NE.AND P0, PT, R7.reuse, 0x2, PT ;  /* 0x000000020700780c */ /* 0x040fe40003f05270 */
[----:B------:R2:W-:Y:S02]  /*4590*/  SYNCS.ARRIVE.TRANS64.RED.A1T0 RZ, [R9+URZ], RZ ;  /* 0x000000ff09ff79a7 */ /* 0x0005e4000810043f */
[----:B------:R-:W-:-:S02]  /*45a0*/  SEL R7, R7, RZ, P0 ;  /* 0x000000ff07077207 */ /* 0x000fc40000000000 */
[----:B--2---:R-:W-:-:S04]  /*45b0*/  SEL R9, RZ, 0x1, P0 ;  /* 0x00000001ff097807 */ /* 0x004fc80000000000 */
[----:B------:R-:W-:Y:S01]  /*45c0*/  LOP3.LUT R6, R6, R9, RZ, 0x3c, !PT ;  /* 0x0000000906067212 */ /* 0x000fe200078e3cff */
[----:B------:R-:W-:Y:S06]  /*45d0*/  @!P1 BRA `(.L_x_3707) ;  /* 0xffffffcc00b49947 */ /* 0x000fec000383ffff */
.L_x_3696:
        /* <DEDUP_REMOVED lines=42> */
[----:B--2---:R-:W-:Y:S02]  /*4880*/  IMAD.U32 R6, RZ, RZ, UR6 ;  /* 0x00000006ff067e24 */ /* 0x004fe4000f8e00ff */
[----:B------:R-:W-:Y:S02]  /*4890*/  IMAD.U32 R7, RZ, RZ, UR7 ;  /* 0x00000007ff077e24 */ /* 0x000fe4000f8e00ff */
[----:B-1----:R-:W-:-:S02]  /*48a0*/  IMAD.U32 R10, RZ, RZ, UR4 ;  /* 0x00000004ff0a7e24 */ /* 0x002fc4000f8e00ff */
[----:B------:R-:W-:Y:S02]  /*48b0*/  IMAD.U32 R11, RZ, RZ, UR5 ;  /* 0x00000005ff0b7e24 */ /* 0x000fe4000f8e00ff */
[----:B------:R-:W-:Y:S02]  /*48c0*/  IMAD.MOV.U32 R8, RZ, RZ, 0x70 ;  /* 0x00000070ff087424 */ /* 0x000fe400078e00ff */
[----:B------:R-:W-:Y:S02]  /*48d0*/  IMAD.MOV.U32 R12, RZ, RZ, 0x1 ;  /* 0x00000001ff0c7424 */ /* 0x000fe400078e00ff */
[----:B---3--:R-:W-:-:S07]  /*48e0*/  IMAD.MOV.U32 R13, RZ, RZ, RZ ;  /* 0x000000ffff0d7224 */ /* 0x008fce00078e00ff */
[----:B------:R-:W-:-:S07]  /*48f0*/  LEPC R20, `(.L_x_3708) ;  /* 0x000000001014794e */ /* 0x000fce0000000000 */
[----:B----4-:R-:W-:Y:S05]  /*4900*/  CALL.ABS.NOINC R2 ;  /* 0x0000000002007343 */ /* 0x010fea0003c00000 */
.L_x_3708:
        /* <DEDUP_REMOVED lines=10> */
[----:B-1----:R-:W-:Y:S02]  /*49b0*/  IMAD.U32 R10, RZ, RZ, UR6 ;  /* 0x00000006ff0a7e24 */ /* 0x002fe4000f8e00ff */
[----:B--2---:R-:W-:Y:S02]  /*49c0*/  IMAD.U32 R6, RZ, RZ, UR4 ;  /* 0x00000004ff067e24 */ /* 0x004fe4000f8e00ff */
[----:B------:R-:W-:-:S02]  /*49d0*/  IMAD.U32 R7, RZ, RZ, UR5 ;  /* 0x00000005ff077e24 */ /* 0x000fc4000f8e00ff */
[----:B------:R-:W-:Y:S02]  /*49e0*/  IMAD.U32 R11, RZ, RZ, UR7 ;  /* 0x00000007ff0b7e24 */ /* 0x000fe4000f8e00ff */
[----:B------:R-:W-:Y:S02]  /*49f0*/  IMAD.MOV.U32 R8, RZ, RZ, 0x70 ;  /* 0x00000070ff087424 */ /* 0x000fe400078e00ff */
[----:B------:R-:W-:Y:S02]  /*4a00*/  IMAD.MOV.U32 R12, RZ, RZ, 0x1 ;  /* 0x00000001ff0c7424 */ /* 0x000fe400078e00ff */
[----:B---3--:R-:W-:-:S07]  /*4a10*/  IMAD.MOV.U32 R13, RZ, RZ, RZ ;  /* 0x000000ffff0d7224 */ /* 0x008fce00078e00ff */
[----:B------:R-:W-:-:S07]  /*4a20*/  LEPC R20, `(.L_x_3709) ;  /* 0x000000001014794e */ /* 0x000fce0000000000 */
[----:B----4-:R-:W-:Y:S05]  /*4a30*/  CALL.ABS.NOINC R2 ;  /* 0x0000000002007343 */ /* 0x010fea0003c00000 */
.L_x_3709:
        /* <DEDUP_REMOVED lines=18> */
.L_x_3710:
        /* <DEDUP_REMOVED lines=18> */
.L_x_3711:
[----:B------:R-:W3:Y:S01]  /*4c80*/  LDL.LU R20, [R1+0xc] ;  /* 0x00000c0001147983 */ /* 0x000ee20000300800 */
[----:B------:R-:W-:Y:S02]  /*4c90*/  F2FP.F16.F32.PACK_AB R152, R153, R152 ;  /* 0x000000989998723e */ /* 0x000fe400000000ff */
[----:B------:R-:W-:Y:S01]  /*4ca0*/  F2FP.F16.F32.PACK_AB R153, R155, R154 ;  /* 0x0000009a9b99723e */ /* 0x000fe200000000ff */
[----:B------:R-:W4:Y:S01]  /*4cb0*/  S2R R0, SR_TID.X ;  /* 0x0000000000007919 */ /* 0x000f220000002100 */
        /* <DEDUP_REMOVED lines=15> */
[----:B--2---:R-:W-:Y:S01]  /*4db0*/  F2FP.F16.F32.PACK_AB R6, R189, R188 ;  /* 0x000000bcbd06723e */ /* 0x004fe200000000ff */
[----:B----4-:R-:W-:Y:S01]  /*4dc0*/  VIADD R9, R0, 0xffffff80 ;  /* 0xffffff8000097836 */ /* 0x010fe20000000000 */
[----:B-1----:R-:W-:-:S02]  /*4dd0*/  F2FP.F16.F32.PACK_AB R8, R193, R192 ;  /* 0x000000c0c108723e */ /* 0x002fc400000000ff */
[----:B------:R-:W-:Y:S02]  /*4de0*/  F2FP.F16.F32.PACK_AB R10, R197, R196 ;  /* 0x000000c4c50a723e */ /* 0x000fe400000000ff */
[----:B------:R-:W-:Y:S02]  /*4df0*/  SHF.R.S32.HI R2, RZ, 0x1f, R9 ;  /* 0x0000001fff027819 */ /* 0x000fe40000011409 */
[----:B------:R-:W-:Y:S02]  /*4e00*/  F2FP.F16.F32.PACK_AB R11, R199, R198 ;  /* 0x000000c6c70b723e */ /* 0x000fe400000000ff */
[CC--:B------:R-:W-:Y:S02]  /*4e10*/  LEA.HI R0, R2.reuse, R9.reuse, RZ, 0x4 ;  /* 0x0000000902007211 */ /* 0x0c0fe400078f20ff */
[----:B------:R-:W-:Y:S02]  /*4e20*/  LEA.HI R2, R2, R9, RZ, 0x5 ;  /* 0x0000000902027211 */ /* 0x000fe400078f28ff */
[----:B------:R-:W-:-:S02]  /*4e30*/  LOP3.LUT R0, R0, 0xfffffff0, RZ, 0xc0, !PT ;  /* 0xfffffff000007812 */ /* 0x000fc400078ec0ff */
[----:B------:R-:W-:Y:S02]  /*4e40*/  SHF.R.S32.HI R24, RZ, 0x5, R2 ;  /* 0x00000005ff187819 */ /* 0x000fe40000011402 */
[----:B------:R-:W-:Y:S01]  /*4e50*/  F2FP.F16.F32.PACK_AB R12, R201, R200 ;  /* 0x000000c8c90c723e */ /* 0x000fe200000000ff */
[----:B------:R-:W-:Y:S01]  /*4e60*/  IMAD.IADD R0, R9, 0x1, -R0 ;  /* 0x0000000109007824 */ /* 0x000fe200078e0a00 */
[----:B------:R-:W-:Y:S01]  /*4e70*/  F2FP.F16.F32.PACK_AB R9, R195, R194 ;  /* 0x000000c2c309723e */ /* 0x000fe200000000ff */
[----:B------:R-:W1:Y:S01]  /*4e80*/  SHFL.IDX PT, R21, R24, RZ, 0x1f ;  /* 0x00001fff18157589 */ /* 0x000e6200000e0000 */
        /* <DEDUP_REMOVED lines=11> */
[----:B------:R-:W-:Y:S01]  /*4f40*/  F2FP.F16.F32.PACK_AB R18, R213, R212 ;  /* 0x000000d4d512723e */ /* 0x000fe200000000ff */
[C---:B------:R-:W-:Y:S01]  /*4f50*/  IMAD.SHL.U32 R0, R5.reuse, 0x40, RZ ;  /* 0x0000004005007824 */ /* 0x040fe200078e00ff */
[----:B------:R-:W-:Y:S01]  /*4f60*/  BAR.SYNC.DEFER_BLOCKING 0x1, 0x100 ;  /* 0x0044000000007b1d */ /* 0x000fe20000010000 */
[----:B------:R-:W-:Y:S01]  /*4f70*/  IMAD R3, R24, 0x400, R3 ;  /* 0x0000040018037824 */ /* 0x000fe200078e0203 */
[----:B------:R-:W-:Y:S01]  /*4f80*/  R2P PR, R5, 0x6 ;  /* 0x0000000605007804 */ /* 0x000fe20000000000 */
[----:B------:R-:W-:Y:S01]  /*4f90*/  IMAD.MOV.U32 R5, RZ, RZ, 0x40 ;  /* 0x00000040ff057424 */ /* 0x000fe200078e00ff */
[----:B------:R-:W-:Y:S02]  /*4fa0*/  LOP3.LUT R0, R0, 0x1c0, RZ, 0xc0, !PT ;  /* 0x000001c000007812 */ /* 0x000fe400078ec0ff */
[----:B------:R-:W-:Y:S02]  /*4fb0*/  F2FP.F16.F32.PACK_AB R19, R22, R19 ;  /* 0x000000131613723e */ /* 0x000fe400000000ff */
[----:B------:R-:W-:-:S02]  /*4fc0*/  SEL R5, R5, 0xffffffc0, !P2 ;  /* 0xffffffc005057807 */ /* 0x000fc40005000000 */
[----:B-1----:R-:W-:Y:S01]  /*4fd0*/  ISETP.NE.AND P0, PT, R21, 0x7, PT ;  /* 0x000000071500780c */ /* 0x002fe20003f05270 */
[----:B---3--:R-:W-:-:S05]  /*4fe0*/  IMAD.SHL.U32 R7, R20, 0x8, RZ ;  /* 0x0000000814077824 */ /* 0x008fca00078e00ff */
[----:B------:R-:W-:Y:S02]  /*4ff0*/  LOP3.LUT R7, R0, 0x8, R7, 0xf8, !PT ;  /* 0x0000000800077812 */ /* 0x000fe400078ef807 */
[----:B------:R-:W-:-:S04]  /*5000*/  SHF.R.U32.HI R0, RZ, 0x3, R0 ;  /* 0x00000003ff007819 */ /* 0x000fc80000011600 */
[----:B------:R-:W-:Y:S02]  /*5010*/  LOP3.LUT R0, R7, R0, RZ, 0x3c, !PT ;  /* 0x0000000007007212 */ /* 0x000fe400078e3cff */
[----:B------:R-:W-:-:S03]  /*5020*/  F2FP.F16.F32.PACK_AB R7, R191, R190 ;  /* 0x000000bebf07723e */ /* 0x000fc600000000ff */
[----:B------:R-:W-:Y:S02]  /*5030*/  IMAD.IADD R0, R0, 0x1, R3 ;  /* 0x0000000100007824 */ /* 0x000fe400078e0203 */
[----:B------:R-:W-:Y:S02]  /*5040*/  IMAD.MOV.U32 R3, RZ, RZ, 0x20 ;  /* 0x00000020ff037424 */ /* 0x000fe400078e00ff */
[----:B------:R-:W-:-:S03]  /*5050*/  IMAD R0, R0, 0x2, R225 ;  /* 0x0000000200007824 */ /* 0x000fc600078e02e1 */
[----:B------:R-:W-:Y:S02]  /*5060*/  SEL R3, R3, 0xffffffe0, !P1 ;  /* 0xffffffe003037807 */ /* 0x000fe40004800000 */
[--C-:B------:R-:W-:Y:S01]  /*5070*/  IADD3 R20, R5, 0x4000, R0.reuse ;  /* 0x0000400005147810 */ /* 0x100fe20007ffe000 */
[----:B------:R1:W-:Y:S01]  /*5080*/  STSM.16.M88.4 [R0+0x4000], R152 ;  /* 0x0040009800007844 */ /* 0x0003e20000000200 */
[----:B------:R-:W-:Y:S02]  /*5090*/  IADD3 R2, R3, 0x4000, R0 ;  /* 0x0000400003027810 */ /* 0x000fe40007ffe000 */
[----:B------:R-:W-:Y:S01]  /*50a0*/  F2FP.F16.F32.PACK_AB R5, R187, R186 ;  /* 0x000000babb05723e */ /* 0x000fe200000000ff */
[----:B------:R-:W-:Y:S02]  /*50b0*/  IMAD.IADD R3, R3, 0x1, R20 ;  /* 0x0000000103037824 */ /* 0x000fe400078e0214 */
[----:B------:R1:W-:Y:S04]  /*50c0*/  STSM.16.M88.4 [R2], R160 ;  /* 0x000000a002007844 */ /* 0x0003e80000000200 */
[----:B------:R1:W-:Y:S04]  /*50d0*/  STSM.16.M88.4 [R20], R168 ;  /* 0x000000a814007844 */ /* 0x0003e80000000200 */
        /* <DEDUP_REMOVED lines=33> */
.L_x_3713:
[----:B------:R-:W-:Y:S05]  /*52f0*/  BSYNC B0 ;  /* 0x0000000000007941 */ /* 0x000fea0003800000 */
.L_x_3712:
[----:B------:R-:W-:-:S04]  /*5300*/  DEPBAR.LE SB0, 0x0 ;  /* 0x000080000000791a */ /* 0x000fc80000000000 */
[----:B------:R-:W-:Y:S05]  /*5310*/  BRA `(.L_x_3688) ;  /* 0x00000024000c7947 */ /* 0x000fea0003800000 */
.L_x_3686:
        /* <DEDUP_REMOVED lines=51> */
.L_x_3728:
        /* <DEDUP_REMOVED lines=21> */
.L_x_3717:
[----:B------:R-:W-:Y:S05]  /*57a0*/  BSYNC B0 ;  /* 0x0000000000007941 */ /* 0x000fea0003800000 */
.L_x_3716:
        /* <DEDUP_REMOVED lines=13> */
.L_x_3719:
[----:B------:R-:W-:Y:S05]  /*5880*/  BSYNC B0 ;  /* 0x0000000000007941 */ /* 0x000fea0003800000 */
.L_x_3718:
[----:B------:R-:W-:Y:S06]  /*5890*/  BAR.ARV 0xa, 0xa0 ;  /* 0x0282800000007b1d */ /* 0x000fec0000002000 */
[----:B------:R-:W-:Y:S04]  /*58a0*/  BSSY B0, `(.L_x_3720) ;  /* 0x0000003000007945 */ /* 0x000fe80003800000 */
[----:B------:R-:W-:Y:S05]  /*58b0*/  @!P0 BRA `(.L_x_3721) ;  /* 0x0000000000048947 */ /* 0x000fea0003800000 */
[----:B------:R-:W-:-:S04]  /*58c0*/  DEPBAR.LE SB0, 0x0 ;  /* 0x000080000000791a */ /* 0x000fc80000000000 */
.L_x_3721:
[----:B------:R-:W-:Y:S05]  /*58d0*/  BSYNC B0 ;  /* 0x0000000000007941 */ /* 0x000fea0003800000 */
.L_x_3720:
        /* <DEDUP_REMOVED lines=13> */
.L_x_3723:
[----:B------:R-:W-:Y:S05]  /*59b0*/  BSYNC B0 ;  /* 0x0000000000007941 */ /* 0x000fea0003800000 */
.L_x_3722:
        /* <DEDUP_REMOVED lines=13> */
.L_x_3725:
[----:B------:R-:W-:Y:S05]  /*5a90*/  BSYNC B0 ;  /* 0x0000000000007941 */ /* 0x000fea0003800000 */
.L_x_3724:
[----:B------:R-:W-:Y:S01]  /*5aa0*/  VIADD R0, R0, 0xfffffffe ;  /* 0xfffffffe00007836 */ /* 0x000fe20000000000 */
[----:B------:R-:W-:Y:S06]  /*5ab0*/  BAR.ARV 0xa, 0xa0 ;  /* 0x0282800000007b1d */ /* 0x000fec0000002000 */
[----:B------:R-:W-:Y:S01]  /*5ac0*/  BSSY B0, `(.L_x_3726) ;  /* 0x0000004000007945 */ /* 0x000fe20003800000 */
[----:B------:R-:W-:-:S03]  /*5ad0*/  ISETP.NE.AND P1, PT, R0, RZ, PT ;  /* 0x000000ff0000720c */ /* 0x000fc60003f25270 */
[----:B------:R-:W-:Y:S10]  /*5ae0*/  @!P0 BRA `(.L_x_3727) ;  /* 0x0000000000048947 */ /* 0x000ff40003800000 */
[----:B------:R-:W-:-:S04]  /*5af0*/  DEPBAR.LE SB0, 0x0 ;  /* 0x000080000000791a */ /* 0x000fc80000000000 */
.L_x_3727:
[----:B------:R-:W-:Y:S05]  /*5b00*/  BSYNC B0 ;  /* 0x0000000000007941 */ /* 0x000fea0003800000 */
.L_x_3726:
[----:B------:R-:W-:Y:S06]  /*5b10*/  BAR.ARV 0xb, 0xa0 ;  /* 0x02c2800000007b1d */ /* 0x000fec0000002000 */
[----:B------:R-:W-:Y:S02]  /*5b20*/  UIADD3 UR5, UR5, 0x2, URZ ;  /* 0x0000000205057890 */ /* 0x000fe4000fffe03f */
[----:B------:R-:W-:Y:S01]  /*5b30*/  UIADD3 UR4, UR4, 0x1, URZ ;  /* 0x0000000104047890 */ /* 0x000fe2000fffe03f */
[----:B------:R-:W-:Y:S11]  /*5b40*/  @P1 BRA `(.L_x_3728) ;  /* 0xfffffff800c01947 */ /* 0x000ff6000383ffff */
[----:B------:R-:W-:-:S12]  /*5b50*/  USHF.L.U32 UR5, UR5, 0xd, URZ ;  /* 0x0000000d05057899 */ /* 0x000fd8000800063f */
.L_x_3715:
        /* <DEDUP_REMOVED lines=19> */
.L_x_3730:
[----:B------:R-:W-:Y:S05]  /*5c90*/  BSYNC B0 ;  /* 0x0000000000007941 */ /* 0x000fea0003800000 */
.L_x_3729:
        /* <DEDUP_REMOVED lines=19> */
.L_x_3732:
[----:B------:R-:W-:Y:S05]  /*5dd0*/  BSYNC B0 ;  /* 0x0000000000007941 */ /* 0x000fea0003800000 */
.L_x_3731:
[----:B------:R-:W-:Y:S06]  /*5de0*/  BAR.ARV 0xa, 0xa0 ;  /* 0x0282800000007b1d */ /* 0x000fec0000002000 */
[----:B------:R-:W-:Y:S04]  /*5df0*/  BSSY B0, `(.L_x_3733) ;  /* 0x0000003000007945 */ /* 0x000fe80003800000 */
[----:B------:R-:W-:Y:S05]  /*5e00*/  @!P0 BRA `(.L_x_3734) ;  /* 0x0000000000048947 */ /* 0x000fea0003800000 */
[----:B------:R-:W-:-:S04]  /*5e10*/  DEPBAR.LE SB0, 0x0 ;  /* 0x000080000000791a */ /* 0x000fc80000000000 */
.L_x_3734:
[----:B------:R-:W-:Y:S05]  /*5e20*/  BSYNC B0 ;  /* 0x0000000000007941 */ /* 0x000fea0003800000 */
.L_x_3733:
[----:B------:R-:W-:Y:S06]  /*5e30*/  BAR.ARV 0xb, 0xa0 ;  /* 0x02c2800000007b1d */ /* 0x000fec0000002000 */
[----:B------:R-:W-:Y:S05]  /*5e40*/  BRA `(.L_x_3688) ;  /* 0x0000001800407947 */ /* 0x000fea0003800000 */
.L_x_3714:
        /* <DEDUP_REMOVED lines=28> */
[----:B------:R-:W-:-:S03]  /*6010*/  LEA R4, P0, R2, R4, 0x2 ;  /* 0x0000000402047211 */ /* 0x000fc600078010ff */
[----:B------:R-:W-:Y:S01]  /*6020*/  IMAD.IADD R0, R3, 0x1, R11 ;  /* 0x0000000103007824 */ /* 0x000fe200078e020b */
[----:B------:R-:W-:-:S04]  /*6030*/  R2UR UR4, R4 ;  /* 0x00000000040472ca */ /* 0x000fc800000e0000 */
        /* <DEDUP_REMOVED lines=17> */
[----:B-1----:R-:W-:Y:S01]  /*6150*/  LEA R11, R0, R11, 0x18 ;  /* 0x0000000b000b7211 */ /* 0x002fe200078ec0ff */
[----:B------:R-:W-:Y:S01]  /*6160*/  IMAD.MOV.U32 R0, RZ, RZ, 0x1 ;  /* 0x00000001ff007424 */ /* 0x000fe200078e00ff */
[----:B--2---:R-:W-:-:S04]  /*6170*/  LOP3.LUT R8, R8, 0x7f, RZ, 0xc0, !PT ;  /* 0x0000007f08087812 */ /* 0x004fc800078ec0ff */
[----:B------:R-:W-:Y:S02]  /*6180*/  SHF.L.U32 R0, R0, 0x1f, RZ ;  /* 0x0000001f00007819 */ /* 0x000fe400000006ff */
[----:B------:R-:W-:Y:S02]  /*6190*/  ISETP.NE.AND P0, PT, R8, RZ, PT ;  /* 0x000000ff0800720c */ /* 0x000fe40003f05270 */
[----:B------:R-:W1:Y:S02]  /*61a0*/  SYNCS.PHASECHK.TRANS64.TRYWAIT P1, [R11+URZ+0x30c20], R0 ;  /* 0x030c20000b0075a7 */ /* 0x000e64000802017f */
[----:B-1-3--:R-:W-:Y:S09]  /*61b0*/  @!P1 BRA `(.L_x_3737) ;  /* 0x0000001400c49947 */ /* 0x00aff20003800000 */
.L_x_3765:
[----:B------:R-:W-:Y:S02]  /*61c0*/  IMAD.IADD R10, R7, 0x1, R3 ;  /* 0x00000001070a7824 */ /* 0x000fe400078e0203 */
[----:B------:R-:W-:Y:S02]  /*61d0*/  IMAD.SHL.U32 R2, R2, 0x80, RZ ;  /* 0x0000008002027824 */ /* 0x000fe400078e00ff */
        /* <DEDUP_REMOVED lines=8> */
.L_x_3738:
        /* <DEDUP_REMOVED lines=29> */
[----:B------:R-:W-:Y:S01]  /*6430*/  R2UR UR34, R0 ;  /* 0x00000000002272ca */ /* 0x000fe200000e0000 */
[----:B------:R-:W-:Y:S02]  /*6440*/  IMAD.MOV.U32 R0, RZ, RZ, R5 ;  /* 0x000000ffff007224 */ /* 0x000fe400078e0005 */
[----:B------:R-:W-:Y:S02]  /*6450*/  IMAD.MOV.U32 R5, RZ, RZ, RZ ;  /* 0x000000ffff057224 */ /* 0x000fe400078e00ff */
[----:B------:R-:W-:-:S05]  /*6460*/  IMAD.X R2, RZ, RZ, R0, P1 ;  /* 0x000000ffff027224 */ /* 0x000fca00008e0600 */
[----:B------:R-:W-:Y:S01]  /*6470*/  R2UR UR33, R2 ;  /* 0x00000000022172ca */ /* 0x000fe200000e0000 */
[----:B------:R-:W-:-:S05]  /*6480*/  IMAD.X R2, RZ, RZ, R0, P2 ;  /* 0x000000ffff027224 */ /* 0x000fca00010e0600 */
        /* <DEDUP_REMOVED lines=16> */
[----:B------:R-:W-:Y:S02]  /*6590*/  IMAD.MOV.U32 R20, RZ, RZ, RZ ;  /* 0x000000ffff147224 */ /* 0x000fe400078e00ff */
[----:B------:R-:W-:Y:S01]  /*65a0*/  IMAD.MOV.U32 R15, RZ, RZ, RZ ;  /* 0x000000ffff0f7224 */ /* 0x000fe200078e00ff */
        /* <DEDUP_REMOVED lines=8> */
[----:B------:R-:W-:Y:S02]  /*6630*/  IMAD.IADD R18, R4, 0x1, -R19 ;  /* 0x0000000104127824 */ /* 0x000fe400078e0a13 */
[----:B------:R-:W-:Y:S02]  /*6640*/  IMAD.MOV.U32 R9, RZ, RZ, 0x1 ;  /* 0x00000001ff097424 */ /* 0x000fe400078e00ff */
[----:B------:R-:W-:-:S07]  /*6650*/  IMAD.MOV.U32 R15, RZ, RZ, RZ ;  /* 0x000000ffff0f7224 */ /* 0x000fce00078e00ff */
.L_x_3749:
[----:B------:R-:W-:-:S04]  /*6660*/  SHF.L.U32 R21, R9, 0x1f, RZ ;  /* 0x0000001f09157819 */ /* 0x000fc800000006ff */
[----:B-1----:R-:W1:Y:S02]  /*6670*/  SYNCS.PHASECHK.TRANS64.TRYWAIT P1, [R11+URZ+0x30c40], R21 ;  /* 0x030c40150b0075a7 */ /* 0x002e64000802017f */
[----:B-12---:R-:W-:Y:S05]  /*6680*/  @!P1 BRA `(.L_x_3741) ;  /* 0x0000001000a49947 */ /* 0x006fea0003800000 */
.L_x_3766:
[----:B------:R-:W-:Y:S05]  /*6690*/  @P0 BRA `(.L_x_3742) ;  /* 0x0000000000140947 */ /* 0x000fea0003800000 */
[----:B------:R-:W-:Y:S01]  /*66a0*/  ISETP.NE.AND P1, PT, R14, RZ, PT ;  /* 0x000000ff0e00720c */ /* 0x000fe20003f25270 */
[----:B------:R-:W-:-:S04]  /*66b0*/  IMAD.MOV.U32 R0, RZ, RZ, 0x4200 ;  /* 0x00004200ff007424 */ /* 0x000fc800078e00ff */
[----:B------:R2:W-:Y:S08]  /*66c0*/  SYNCS.ARRIVE.TRANS64 RZ, [R11+URZ+0x30c30], R0 ;  /* 0x030c30000bff79a7 */ /* 0x0005f0000800003f */
[----:B------:R-:W-:Y:S05]  /*66d0*/  @!P1 BRA `(.L_x_3742) ;  /* 0x0000000000049947 */ /* 0x000fea0003800000 */
[----:B------:R-:W-:Y:S01]  /*66e0*/  BPT.TRAP 0x1 ;  /* 0x000000040000795c */ /* 0x000fe20000300000 */
.L_x_3742:
        /* <DEDUP_REMOVED lines=22> */
[----:B------:R-:W-:-:S03]  /*6850*/  R2UR UR10, R4 ;  /* 0x00000000040a72ca */ /* 0x000fc600000e0000 */
[----:B------:R-:W-:-:S05]  /*6860*/  IMAD.X R5, RZ, RZ, R0, P1 ;  /* 0x000000ffff057224 */ /* 0x000fca00008e0600 */
[----:B------:R-:W-:-:S13]  /*6870*/  R2UR UR11, R5 ;  /* 0x00000000050b72ca */ /* 0x000fda00000e0000 */
[----:B------:R2:W-:Y:S01]  /*6880*/  UTMALDG.4D [UR16], [UR10], desc[UR14] ;  /* 0x00000e100a0075b4 */ /* 0x0005e20008019000 */
[----:B------:R2:W-:Y:S01]  /*6890*/  UBLKCP.S.G [UR6], [UR8], UR13 ;  /* 0x00000006080073ba */ /* 0x0005e2000800020d */
[----:B------:R-:W3:Y:S02]  /*68a0*/  SYNCS.PHASECHK.TRANS64.TRYWAIT P1, [R11+URZ+0x30c28], R21 ;  /* 0x030c28150b0075a7 */ /* 0x000ee4000802017f */
[----:B--23--:R-:W-:Y:S05]  /*68b0*/  @!P1 BRA `(.L_x_3743) ;  /* 0x00000010002c9947 */ /* 0x00cfea0003800000 */
.L_x_3767:
[----:B------:R-:W-:Y:S05]  /*68c0*/  @P0 BRA `(.L_x_3744) ;  /* 0x0000000000140947 */ /* 0x000fea0003800000 */
[----:B------:R-:W-:Y:S01]  /*68d0*/  ISETP.NE.AND P1, PT, R14, RZ, PT ;  /* 0x000000ff0e00720c */ /* 0x000fe20003f25270 */
[----:B------:R-:W-:-:S04]  /*68e0*/  IMAD.MOV.U32 R2, RZ, RZ, 0x4200 ;  /* 0x00004200ff027424 */ /* 0x000fc800078e00ff */
[----:B------:R3:W-:Y:S08]  /*68f0*/  SYNCS.ARRIVE.TRANS64 RZ, [R11+URZ+0x30c18], R2 ;  /* 0x030c18020bff79a7 */ /* 0x0007f0000800003f */
[----:B------:R-:W-:Y:S05]  /*6900*/  @!P1 BRA `(.L_x_3744) ;  /* 0x0000000000049947 */ /* 0x000fea0003800000 */
[----:B------:R-:W-:Y:S01]  /*6910*/  BPT.TRAP 0x1 ;  /* 0x000000040000795c */ /* 0x000fe20000300000 */
.L_x_3744:
[----:B------:R-:W-:Y:S01]  /*6920*/  VIADD R17, R17, 0x80 ;  /* 0x0000008011117836 */ /* 0x000fe20000000000 */
[----:B------:R-:W-:Y:S01]  /*6930*/  R2UR UR17, R11 ;  /* 0x000000000b1172ca */ /* 0x000fe200000e0000 */
[----:B------:R-:W-:Y:S01]  /*6940*/  UMOV UR14, 0x0 ;  /* 0x00000000000e7882 */ /* 0x000fe20000000000 */
[----:B---3--:R-:W-:Y:S01]  /*6950*/  IADD3 R2, P1, R8, 0xf0, RZ ;  /* 0x000000f008027810 */ /* 0x008fe20007f3e0ff */
[----:B------:R-:W-:Y:S01]  /*6960*/  UMOV UR15, 0x14f00000 ;  /* 0x14f00000000f7882 */ /* 0x000fe20000000000 */
[----:B------:R-:W-:Y:S01]  /*6970*/  R2UR UR19, R17 ;  /* 0x00000000111372ca */ /* 0x000fe200000e0000 */
[----:B------:R-:W-:Y:S01]  /*6980*/  UMOV UR18, URZ ;  /* 0x0000003f00127c82 */ /* 0x000fe20008000000 */
[----:B------:R-:W-:Y:S01]  /*6990*/  R2UR UR10, R2 ;  /* 0x00000000020a72ca */ /* 0x000fe200000e0000 */
[----:B------:R-:W-:Y:S01]  /*69a0*/  IMAD.X R3, RZ, RZ, R0, P1 ;  /* 0x000000ffff037224 */ /* 0x000fe200008e0600 */
[----:B------:R-:W-:-:S04]  /*69b0*/  UMOV UR13, 0x20 ;  /* 0x00000020000d7882 */ /* 0x000fc80000000000 */
        /* <DEDUP_REMOVED lines=10> */
.L_x_3768:
        /* <DEDUP_REMOVED lines=9> */
.L_x_3746:
        /* <DEDUP_REMOVED lines=24> */
.L_x_3770:
[----:B------:R-:W-:Y:S05]  /*6c70*/  @P0 BRA `(.L_x_3748) ;  /* 0x0000000000140947 */ /* 0x000fea0003800000 */
[----:B------:R-:W-:Y:S01]  /*6c80*/  ISETP.NE.AND P1, PT, R14, RZ, PT ;  /* 0x000000ff0e00720c */ /* 0x000fe20003f25270 */
[----:B-1----:R-:W-:-:S04]  /*6c90*/  IMAD.MOV.U32 R4, RZ, RZ, 0x4200 ;  /* 0x00004200ff047424 */ /* 0x002fc800078e00ff */
[----:B------:R2:W-:Y:S08]  /*6ca0*/  SYNCS.ARRIVE.TRANS64 RZ, [R11+URZ+0x30c10], R4 ;  /* 0x030c10040bff79a7 */ /* 0x0005f0000800003f */
[----:B------:R-:W-:Y:S05]  /*6cb0*/  @!P1 BRA `(.L_x_3748) ;  /* 0x0000000000049947 */ /* 0x000fea0003800000 */
[----:B------:R-:W-:Y:S01]  /*6cc0*/  BPT.TRAP 0x1 ;  /* 0x000000040000795c */ /* 0x000fe20000300000 */
.L_x_3748:
        /* <DEDUP_REMOVED lines=21> */
[----:B------:R-:W-:-:S07]  /*6e20*/  IMAD.U32 R5, RZ, RZ, UR19 ;  /* 0x00000013ff057e24 */ /* 0x000fce000f8e00ff */
.L_x_3740:
[----:B------:R-:W-:-:S13]  /*6e30*/  ISETP.NE.AND P1, PT, R19, RZ, PT ;  /* 0x000000ff1300720c */ /* 0x000fda0003f25270 */
[----:B------:R-:W-:Y:S05]  /*6e40*/  @!P1 BRA `(.L_x_3739) ;  /* 0x0000000000f09947 */ /* 0x000fea0003800000 */
[----:B------:R-:W-:-:S04]  /*6e50*/  SHF.L.U32 R12, R9, 0x1f, RZ ;  /* 0x0000001f090c7819 */ /* 0x000fc800000006ff */
[----:B------:R-:W3:Y:S02]  /*6e60*/  SYNCS.PHASECHK.TRANS64.TRYWAIT P1, [R11+URZ+0x30c40], R12 ;  /* 0x030c400c0b0075a7 */ /* 0x000ee4000802017f */
[----:B---3--:R-:W-:Y:S05]  /*6e70*/  @!P1 BRA `(.L_x_3750) ;  /* 0x0000000800fc9947 */ /* 0x008fea0003800000 */
.L_x_3771:
[----:B------:R-:W-:Y:S05]  /*6e80*/  @P0 BRA `(.L_x_3751) ;  /* 0x0000000000140947 */ /* 0x000fea0003800000 */
[----:B------:R-:W-:Y:S01]  /*6e90*/  ISETP.NE.AND P1, PT, R14, RZ, PT ;  /* 0x000000ff0e00720c */ /* 0x000fe20003f25270 */
[----:B-12---:R-:W-:-:S04]  /*6ea0*/  IMAD.MOV.U32 R4, RZ, RZ, 0x4200 ;  /* 0x00004200ff047424 */ /* 0x006fc800078e00ff */
[----:B------:R4:W-:Y:S08]  /*6eb0*/  SYNCS.ARRIVE.TRANS64 RZ, [R11+URZ+0x30c30], R4 ;  /* 0x030c30040bff79a7 */ /* 0x0009f0000800003f */
[----:B------:R-:W-:Y:S05]  /*6ec0*/  @!P1 BRA `(.L_x_3751) ;  /* 0x0000000000049947 */ /* 0x000fea0003800000 */
[----:B------:R-:W-:Y:S01]  /*6ed0*/  BPT.TRAP 0x1 ;  /* 0x000000040000795c */ /* 0x000fe20000300000 */
.L_x_3751:
        /* <DEDUP_REMOVED lines=26> */
.L_x_3772:
[----:B------:R-:W-:Y:S05]  /*7080*/  @P0 BRA `(.L_x_3753) ;  /* 0x0000000000140947 */ /* 0x000fea0003800000 */
[----:B------:R-:W-:Y:S01]  /*7090*/  ISETP.NE.AND P0, PT, R14, RZ, PT ;  /* 0x000000ff0e00720c */ /* 0x000fe20003f05270 */
[----:B------:R-:W-:-:S04]  /*70a0*/  IMAD.MOV.U32 R4, RZ, RZ, 0x4200 ;  /* 0x00004200ff047424 */ /* 0x000fc800078e00ff */
[----:B------:R2:W-:Y:S08]  /*70b0*/  SYNCS.ARRIVE.TRANS64 RZ, [R11+URZ+0x30c18], R4 ;  /* 0x030c18040bff79a7 */ /* 0x0005f0000800003f */
[----:B------:R-:W-:Y:S05]  /*70c0*/  @!P0 BRA `(.L_x_3753) ;  /* 0x0000000000048947 */ /* 0x000fea0003800000 */
[----:B------:R-:W-:Y:S01]  /*70d0*/  BPT.TRAP 0x1 ;  /* 0x000000040000795c */ /* 0x000fe20000300000 */
.L_x_3753:
        /* <DEDUP_REMOVED lines=19> */
.L_x_3739:
[----:B------:R-:W4:Y:S01]  /*7210*/  S2R R2, SR_TID.X ;  /* 0x0000000000027919 */ /* 0x000f220000002100 */
[----:B------:R-:W-:Y:S01]  /*7220*/  IMAD R13, R20, 0x8, R11 ;  /* 0x00000008140d7824 */ /* 0x000fe200078e020b */
[----:B----4-:R-:W-:Y:S02]  /*7230*/  LOP3.LUT R3, R2, 0x7f, RZ, 0xc0, !PT ;  /* 0x0000007f02037812 */ /* 0x010fe400078ec0ff */
[----:B------:R-:W-:Y:S02]  /*7240*/  SHF.L.U32 R2, R9, 0x1f, RZ ;  /* 0x0000001f09027819 */ /* 0x000fe400000006ff */
[----:B------:R-:W-:Y:S02]  /*7250*/  ISETP.NE.AND P1, PT, R3, RZ, PT ;  /* 0x000000ff0300720c */ /* 0x000fe40003f25270 */
[----:B------:R-:W4:Y:S02]  /*7260*/  SYNCS.PHASECHK.TRANS64.TRYWAIT P0, [R13+URZ+0x30c40], R2 ;  /* 0x030c40020d0075a7 */ /* 0x000f24000800017f */
[----:B----4-:R-:W-:Y:S09]  /*7270*/  @!P0 BRA `(.L_x_3754) ;  /* 0x0000000800248947 */ /* 0x010ff20003800000 */
.L_x_3773:
[----:B------:R-:W-:Y:S05]  /*7280*/  @P1 BRA `(.L_x_3755) ;  /* 0x0000000000181947 */ /* 0x000fea0003800000 */
[----:B------:R-:W5:Y:S01]  /*7290*/  S2R R3, SR_TID.X ;  /* 0x0000000000037919 */ /* 0x000f620000002100 */
[----:B----4-:R-:W-:-:S04]  /*72a0*/  IMAD.MOV.U32 R2, RZ, RZ, 0x4200 ;  /* 0x00004200ff027424 */ /* 0x010fc800078e00ff */
[----:B------:R4:W-:Y:S01]  /*72b0*/  SYNCS.ARRIVE.TRANS64 RZ, [R13+URZ+0x30c30], R2 ;  /* 0x030c30020dff79a7 */ /* 0x0009e2000800003f */
[----:B-----5:R-:W-:-:S13]  /*72c0*/  LOP3.LUT P0, RZ, R3, 0x1f, RZ, 0xc0, !PT ;  /* 0x0000001f03ff7812 */ /* 0x020fda000780c0ff */
[----:B----4-:R-:W-:Y:S05]  /*72d0*/  @!P0 BRA `(.L_x_3755) ;  /* 0x0000000000048947 */ /* 0x010fea0003800000 */
[----:B--2---:R-:W-:Y:S01]  /*72e0*/  BPT.TRAP 0x1 ;  /* 0x000000040000795c */ /* 0x004fe20000300000 */
.L_x_3755:
[----:B----4-:R-:W4:Y:S01]  /*72f0*/  LDC.64 R2, c[0x0][0x728] ;  /* 0x0001ca00ff027b82 */ /* 0x010f220000000a00 */
[----:B------:R-:W-:Y:S01]  /*7300*/  IADD3 R6, P0, R5, R6, RZ ;  /* 0x0000000605067210 */ /* 0x000fe20007f1e0ff */
[C-C-:B-12---:R-:W-:Y:S01]  /*7310*/  IMAD R4, R20.reuse, 0x4000, R11.reuse ;  /* 0x0000400014047824 */ /* 0x146fe200078e020b */
[----:B------:R-:W-:Y:S01]  /*7320*/  R2UR UR17, R13 ;  /* 0x000000000d1172ca */ /* 0x000fe200000e0000 */
[----:B---3--:R-:W-:Y:S01]  /*7330*/  IMAD R11, R20, 0x200, R11 ;  /* 0x00000200140b7824 */ /* 0x008fe200078e020b */
[----:B------:R-:W-:Y:S01]  /*7340*/  LEA.HI.X.SX32 R10, R5, R10, 0x1, P0 ;  /* 0x0000000a050a7211 */ /* 0x000fe200000f0eff */
[----:B------:R-:W-:Y:S01]  /*7350*/  UMOV UR8, 0x0 ;  /* 0x0000000000087882 */ /* 0x000fe20000000000 */
[----:B------:R-:W-:Y:S01]  /*7360*/  R2UR UR16, R4 ;  /* 0x00000000041072ca */ /* 0x000fe200000e0000 */
[----:B------:R-:W-:Y:S01]  /*7370*/  UMOV UR9, 0x14f00000 ;  /* 0x14f0000000097882 */ /* 0x000fe20000000000 */
[----:B------:R-:W-:Y:S01]  /*7380*/  R2UR UR10, R11 ;  /* 0x000000000b0a72ca */ /* 0x000fe200000e0000 */
[----:B------:R-:W-:Y:S01]  /*7390*/  UMOV UR18, URZ ;  /* 0x0000003f00127c82 */ /* 0x000fe20008000000 */
[----:B------:R-:W-:Y:S01]  /*73a0*/  R2UR UR19, R5 ;  /* 0x00000000051372ca */ /* 0x000fe200000e0000 */
[----:B------:R-:W-:-:S04]  /*73b0*/  UMOV UR13, 0x20 ;  /* 0x00000020000d7882 */ /* 0x000fc80000000000 */
[----:B------:R-:W-:-:S04]  /*73c0*/  UIADD3 UR17, UR17, 0x30c30, URZ ;  /* 0x00030c3011117890 */ /* 0x000fc8000fffe03f */
[----:B------:R-:W-:Y:S02]  /*73d0*/  UIADD3 UR16, UR16, 0x18000, URZ ;  /* 0x0001800010107890 */ /* 0x000fe4000fffe03f */
[----:B------:R-:W-:Y:S01]  /*73e0*/  UIADD3 UR10, UR10, 0x20400, URZ ;  /* 0x000204000a0a7890 */ /* 0x000fe2000fffe03f */
[----:B----4-:R-:W-:Y:S01]  /*73f0*/  LEA R2, P0, R6, R2, 0x2 ;  /* 0x0000000206027211 */ /* 0x010fe200078010ff */
[----:B------:R-:W-:-:S03]  /*7400*/  UMOV UR11, UR17 ;  /* 0x00000011000b7c82 */ /* 0x000fc60008000000 */
[----:B------:R-:W-:Y:S02]  /*7410*/  LEA.HI.X R3, R6, R3, R10, 0x2, P0 ;  /* 0x0000000306037211 */ /* 0x000fe400000f140a */
[----:B------:R-:W-:Y:S02]  /*7420*/  IADD3 R8, P0, R8, 0x1f0, RZ ;  /* 0x000001f008087810 */ /* 0x000fe40007f1e0ff */
[----:B------:R-:W-:Y:S02]  /*7430*/  R2UR UR14, R2 ;  /* 0x00000000020e72ca */ /* 0x000fe400000e0000 */
[----:B------:R-:W-:Y:S01]  /*7440*/  R2UR UR6, R8 ;  /* 0x00000000080672ca */ /* 0x000fe200000e0000 */
[----:B------:R-:W-:Y:S01]  /*7450*/  IMAD.X R0, RZ, RZ, R0, P0 ;  /* 0x000000ffff007224 */ /* 0x000fe200000e0600 */
[----:B------:R-:W-:-:S04]  /*7460*/  R2UR UR15, R3 ;  /* 0x00000000030f72ca */ /* 0x000fc800000e0000 */
[----:B------:R-:W-:Y:S01]  /*7470*/  R2UR UR7, R0 ;  /* 0x00000000000772ca */ /* 0x000fe200000e0000 */
[----:B------:R-:W-:-:S05]  /*7480*/  VIADD R0, R20, 0x1 ;  /* 0x0000000114007836 */ /* 0x000fca0000000000 */
[----:B------:R-:W-:-:S04]  /*7490*/  ISETP.NE.AND P0, PT, R0, 0x2, PT ;  /* 0x000000020000780c */ /* 0x000fc80003f05270 */
[----:B------:R-:W-:Y:S02]  /*74a0*/  SEL R2, RZ, 0x1, P0 ;  /* 0x00000001ff027807 */ /* 0x000fe40000000000 */
[----:B------:R-:W-:Y:S01]  /*74b0*/  SEL R0, R0, RZ, P0 ;  /* 0x000000ff00007207 */ /* 0x000fe20000000000 */
[----:B------:R1:W-:Y:S01]  /*74c0*/  UTMALDG.4D [UR16], [UR6], desc[UR8] ;  /* 0x00000810060075b4 */ /* 0x0003e20008019000 */
[----:B------:R-:W-:Y:S01]  /*74d0*/  LOP3.LUT R9, R9, R2, RZ, 0x3c, !PT ;  /* 0x0000000209097212 */ /* 0x000fe200078e3cff */
[----:B------:R1:W-:Y:S02]  /*74e0*/  UBLKCP.S.G [UR10], [UR14], UR13 ;  /* 0x0000000a0e0073ba */ /* 0x0003e4000800020d */
[----:B-1----:R-:W-:-:S04]  /*74f0*/  NOP ;  /* 0x0000000000007918 */ /* 0x002fc80000000000 */
.L_x_3736:
[----:B------:R-:W-:Y:S05]  /*7500*/  BSYNC B0 ;  /* 0x0000000000007941 */ /* 0x000fea0003800000 */
.L_x_3735:
[----:B------:R-:W-:-:S03]  /*7510*/  UMOV UR6, 0xffffffff ;  /* 0xffffffff00067882 */ /* 0x000fc60000000000 */
[----:B------:R-:W-:Y:S05]  /*7520*/  BRA.DIV UR6, `(.L_x_3756) ;  /* 0x00000006068c7947 */ /* 0x000fea000b800000 */
[----:B------:R-:W-:-:S13]  /*7530*/  ELECT P0, URZ, PT ;  /* 0x00000000003f782f */ /* 0x000fda0003800000 */
.L_x_3776:
[----:B------:R-:W-:Y:S05]  /*7540*/  @!P0 BRA `(.L_x_3688) ;  /* 0x0000000000808947 */ /* 0x000fea0003800000 */
[----:B------:R-:W-:-:S04]  /*7550*/  LOP3.LUT R16, R16, 0x2, RZ, 0xfc, !PT ;  /* 0x0000000210107812 */ /* 0x000fc800078efcff */
[----:B------:R-:W-:-:S13]  /*7560*/  ISETP.NE.AND P0, PT, R16, 0x3, PT ;  /* 0x000000031000780c */ /* 0x000fda0003f05270 */
[----:B------:R-:W-:Y:S05]  /*7570*/  @!P0 BRA `(.L_x_3757) ;  /* 0x0000000000048947 */ /* 0x000fea0003800000 */
[----:B------:R-:W-:Y:S01]  /*7580*/  BPT.TRAP 0x1 ;  /* 0x000000040000795c */ /* 0x000fe20000300000 */
.L_x_3757:
[----:B------:R-:W1:Y:S01]  /*7590*/  S2R R3, SR_CgaCtaId ;  /* 0x0000000000037919 */ /* 0x000e620000008800 */
[----:B------:R-:W-:Y:S02]  /*75a0*/  MOV R2, 0x400 ;  /* 0x0000040000027802 */ /* 0x000fe40000000f00 */
[----:B------:R-:W-:Y:S02]  /*75b0*/  SHF.L.U32 R5, R9, 0x1f, RZ ;  /* 0x0000001f09057819 */ /* 0x000fe400000006ff */
[----:B-1----:R-:W-:Y:S01]  /*75c0*/  LEA R7, R3, R2, 0x18 ;  /* 0x0000000203077211 */ /* 0x002fe200078ec0ff */
[----:B------:R-:W-:-:S04]  /*75d0*/  VIADD R2, R0, 0x1 ;  /* 0x0000000100027836 */ /* 0x000fc80000000000 */
[----:B------:R-:W-:Y:S01]  /*75e0*/  VIADD R3, R7, 0x30c20 ;  /* 0x00030c2007037836 */ /* 0x000fe20000000000 */
        /* <DEDUP_REMOVED lines=9> */
.L_x_3777:
[----:B------:R-:W2:Y:S02]  /*7680*/  SYNCS.PHASECHK.TRANS64.TRYWAIT P1, [R3+URZ], R2 ;  /* 0x00000002030075a7 */ /* 0x000ea4000802017f */
[----:B--2---:R-:W-:Y:S05]  /*7690*/  @!P1 BRA `(.L_x_3759) ;  /* 0x0000000400689947 */ /* 0x004fea0003800000 */
.L_x_3778:
[----:B------:R-:W-:Y:S05]  /*76a0*/  @!P0 BRA `(.L_x_3760) ;  /* 0x0000000000048947 */ /* 0x000fea0003800000 */
[----:B------:R-:W-:Y:S01]  /*76b0*/  BPT.TRAP 0x1 ;  /* 0x000000040000795c */ /* 0x000fe20000300000 */
.L_x_3760:
[----:B--2---:R-:W-:-:S04]  /*76c0*/  VIADD R3, R7, 0x30c40 ;  /* 0x00030c4007037836 */ /* 0x004fc80000000000 */
[----:B------:R-:W-:-:S04]  /*76d0*/  IMAD R0, R0, 0x8, R3 ;  /* 0x0000000800007824 */ /* 0x000fc800078e0203 */
[----:B------:R-:W2:Y:S02]  /*76e0*/  SYNCS.PHASECHK.TRANS64.TRYWAIT P0, [R0+URZ], R5 ;  /* 0x00000005000075a7 */ /* 0x000ea4000800017f */
[----:B--2---:R-:W-:Y:S05]  /*76f0*/  @!P0 BRA `(.L_x_3761) ;  /* 0x0000000400648947 */ /* 0x004fea0003800000 */
.L_x_3779:
[----:B------:R-:W-:-:S07]  /*7700*/  IMAD R3, R4, 0x8, R3 ;  /* 0x0000000804037824 */ /* 0x000fce00078e0203 */
.L_x_3762:
[----:B---3--:R3:W4:Y:S02]  /*7710*/  SYNCS.PHASECHK.TRANS64.TRYWAIT P0, [R3+URZ], R2 ;  /* 0x00000002030075a7 */ /* 0x008724000800017f */
[----:B----4-:R-:W-:Y:S05]  /*7720*/  @!P0 NANOSLEEP.SYNCS 0x989680 ;  /* 0x009896800000895d */ /* 0x010fea0003900000 */
[----:B------:R-:W4:Y:S02]  /*7730*/  @!P0 SYNCS.PHASECHK.TRANS64 P0, [R3+URZ], R2 ;  /* 0x00000002030085a7 */ /* 0x000f24000800007f */
[----:B----4-:R-:W-:Y:S05]  /*7740*/  @!P0 BRA `(.L_x_3762) ;  /* 0xfffffffc00f08947 */ /* 0x010fea000383ffff */
.L_x_3688:
[----:B------:R-:W-:Y:S05]  /*7750*/  BSYNC B6 ;  /* 0x0000000000067941 */ /* 0x000fea0003800000 */
.L_x_3685:
[----:B------:R-:W-:Y:S05]  /*7760*/  EXIT ;  /* 0x000000000000794d */ /* 0x000fea0003800000 */
.L_x_3693:
[----:B------:R-:W-:Y:S02]  /*7770*/  IMAD.MOV.U32 R12, RZ, RZ, RZ ;  /* 0x000000ffff0c7224 */ /* 0x000fe400078e00ff */
[----:B------:R-:W-:Y:S02]  /*7780*/  IMAD.MOV.U32 R11, RZ, RZ, 0x1f ;  /* 0x0000001fff0b7424 */ /* 0x000fe400078e00ff */
[----:B------:R-:W-:-:S07]  /*7790*/  IMAD.MOV.U32 R15, RZ, RZ, -0x1 ;  /* 0xffffffffff0f7424 */ /* 0x000fce00078e00ff */
[----:B------:R-:W-:Y:S05]  /*77a0*/  WARPSYNC.COLLECTIVE R15, `(.L_x_3763) ;  /* 0x000000000f087348 */ /* 0x000fea0003c00000 */
[----:B------:R1:W2:Y:S02]  /*77b0*/  SHFL.IDX P6, R14, R13, R12, R11 ;  /* 0x0000000c0d0e7389 */ /* 0x0002a400000c000b */
[----:B-12---:R-:W-:Y:S01]  /*77c0*/  ENDCOLLECTIVE ;  /* 0x000000000000791b */ /* 0x006fe20003800000 */
.L_x_3763:
[----:B------:R-:W-:Y:S05]  /*77d0*/  BRA `(.L_x_3764) ;  /* 0xffffff9000f07947 */ /* 0x000fea000383ffff */
.L_x_3695:
[----:B--2---:R2:W3:Y:S02]  /*77e0*/  SYNCS.PHASECHK.TRANS64.TRYWAIT P0, [R225+URZ+0x30c00], R6 ;  /* 0x030c0006e10075a7 */ /* 0x0044e4000800017f */
[----:B---3--:R-:W-:Y:S05]  /*77f0*/  @!P0 NANOSLEEP.SYNCS 0x989680 ;  /* 0x009896800000895d */ /* 0x008fea0003900000 */
[----:B------:R-:W3:Y:S02]  /*7800*/  @!P0 SYNCS.PHASECHK.TRANS64 P0, [R225+URZ+0x30c00], R6 ;  /* 0x030c0006e10085a7 */ /* 0x000ee4000800007f */
[----:B---3--:R-:W-:Y:S05]  /*7810*/  @!P0 BRA `(.L_x_3695) ;  /* 0xfffffffc00f08947 */ /* 0x008fea000383ffff */
[----:B------:R-:W-:Y:S05]  /*7820*/  BRA `(.L_x_3694) ;  /* 0xffffff9400147947 */ /* 0x000fea000383ffff */
.L_x_3700:
[----:B--2---:R2:W3:Y:S02]  /*7830*/  SYNCS.PHASECHK.TRANS64.TRYWAIT P1, [R9+URZ+0x30c10], R22 ;  /* 0x030c1016090075a7 */ /* 0x0044e4000802017f */
[----:B---3--:R-:W-:Y:S05]  /*7840*/  @!P1 NANOSLEEP.SYNCS 0x989680 ;  /* 0x009896800000995d */ /* 0x008fea0003900000 */
[----:B------:R-:W3:Y:S02]  /*7850*/  @!P1 SYNCS.PHASECHK.TRANS64 P1, [R9+URZ+0x30c10], R22 ;  /* 0x030c1016090095a7 */ /* 0x000ee4000802007f */
[----:B---3--:R-:W-:Y:S05]  /*7860*/  @!P1 BRA `(.L_x_3700) ;  /* 0xfffffffc00f09947 */ /* 0x008fea000383ffff */
[----:B------:R-:W-:Y:S05]  /*7870*/  BRA `(.L_x_3699) ;  /* 0xffffff9c00487947 */ /* 0x000fea000383ffff */
.L_x_3704:
[----:B------:R1:W1:Y:S02]  /*7880*/  SYNCS.PHASECHK.TRANS64.TRYWAIT P1, [R9+URZ+0x30c30], R22 ;  /* 0x030c3016090075a7 */ /* 0x000264000802017f */
[----:B-1----:R-:W-:Y:S05]  /*7890*/  @!P1 NANOSLEEP.SYNCS 0x989680 ;  /* 0x009896800000995d */ /* 0x002fea0003900000 */
[----:B------:R-:W1:Y:S02]  /*78a0*/  @!P1 SYNCS.PHASECHK.TRANS64 P1, [R9+URZ+0x30c30], R22 ;  /* 0x030c3016090095a7 */ /* 0x000e64000802007f */
[----:B-1----:R-:W-:Y:S05]  /*78b0*/  @!P1 BRA `(.L_x_3704) ;  /* 0xfffffffc00f09947 */ /* 0x002fea000383ffff */
[----:B------:R-:W-:Y:S05]  /*78c0*/  BRA `(.L_x_3703) ;  /* 0xffffffa000587947 */ /* 0x000fea000383ffff */
.L_x_3737:
[----:B-1----:R1:W2:Y:S02]  /*78d0*/  SYNCS.PHASECHK.TRANS64.TRYWAIT P1, [R11+URZ+0x30c20], R0 ;  /* 0x030c20000b0075a7 */ /* 0x0022a4000802017f */
[----:B--2---:R-:W-:Y:S05]  /*78e0*/  @!P1 NANOSLEEP.SYNCS 0x989680 ;  /* 0x009896800000995d */ /* 0x004fea0003900000 */
[----:B------:R-:W2:Y:S02]  /*78f0*/  @!P1 SYNCS.PHASECHK.TRANS64 P1, [R11+URZ+0x30c20], R0 ;  /* 0x030c20000b0095a7 */ /* 0x000ea4000802007f */
[----:B--2---:R-:W-:Y:S05]  /*7900*/  @!P1 BRA `(.L_x_3737) ;  /* 0xfffffffc00f09947 */ /* 0x004fea000383ffff */
[----:B------:R-:W-:Y:S05]  /*7910*/  BRA `(.L_x_3765) ;  /* 0xffffffe800287947 */ /* 0x000fea000383ffff */
.L_x_3741:
[----:B-1----:R1:W2:Y:S02]  /*7920*/  SYNCS.PHASECHK.TRANS64.TRYWAIT P1, [R11+URZ+0x30c40], R21 ;  /* 0x030c40150b0075a7 */ /* 0x0022a4000802017f */
[----:B--2---:R-:W-:Y:S05]  /*7930*/  @!P1 NANOSLEEP.SYNCS 0x989680 ;  /* 0x009896800000995d */ /* 0x004fea0003900000 */
[----:B------:R-:W2:Y:S02]  /*7940*/  @!P1 SYNCS.PHASECHK.TRANS64 P1, [R11+URZ+0x30c40], R21 ;  /* 0x030c40150b0095a7 */ /* 0x000ea4000802007f */
[----:B--2---:R-:W-:Y:S05]  /*7950*/  @!P1 BRA `(.L_x_3741) ;  /* 0xfffffffc00f09947 */ /* 0x004fea000383ffff */
[----:B------:R-:W-:Y:S05]  /*7960*/  BRA `(.L_x_3766) ;  /* 0xffffffec00487947 */ /* 0x000fea000383ffff */
.L_x_3743:
[----:B--2---:R2:W3:Y:S02]  /*7970*/  SYNCS.PHASECHK.TRANS64.TRYWAIT P1, [R11+URZ+0x30c28], R21 ;  /* 0x030c28150b0075a7 */ /* 0x0044e4000802017f */
[----:B---3--:R-:W-:Y:S05]  /*7980*/  @!P1 NANOSLEEP.SYNCS 0x989680 ;  /* 0x009896800000995d */ /* 0x008fea0003900000 */
[----:B------:R-:W3:Y:S02]  /*7990*/  @!P1 SYNCS.PHASECHK.TRANS64 P1, [R11+URZ+0x30c28], R21 ;  /* 0x030c28150b0095a7 */ /* 0x000ee4000802007f */
[----:B---3--:R-:W-:Y:S05]  /*79a0*/  @!P1 BRA `(.L_x_3743) ;  /* 0xfffffffc00f09947 */ /* 0x008fea000383ffff */
[----:B------:R-:W-:Y:S05]  /*79b0*/  BRA `(.L_x_3767) ;  /* 0xffffffec00c07947 */ /* 0x000fea000383ffff */
.L_x_3745:
[----:B---3--:R3:W4:Y:S02]  /*79c0*/  SYNCS.PHASECHK.TRANS64.TRYWAIT P1, [R11+URZ+0x30c48], R21 ;  /* 0x030c48150b0075a7 */ /* 0x008724000802017f */
[----:B----4-:R-:W-:Y:S05]  /*79d0*/  @!P1 NANOSLEEP.SYNCS 0x989680 ;  /* 0x009896800000995d */ /* 0x010fea0003900000 */
[----:B------:R-:W4:Y:S02]  /*79e0*/  @!P1 SYNCS.PHASECHK.TRANS64 P1, [R11+URZ+0x30c48], R21 ;  /* 0x030c48150b0095a7 */ /* 0x000f24000802007f */
[----:B----4-:R-:W-:Y:S05]  /*79f0*/  @!P1 BRA `(.L_x_3745) ;  /* 0xfffffffc00f09947 */ /* 0x010fea000383ffff */
[----:B------:R-:W-:Y:S05]  /*7a00*/  BRA `(.L_x_3768) ;  /* 0xfffffff000147947 */ /* 0x000fea000383ffff */
.L_x_3747:
[----:B------:R-:W-:-:S07]  /*7a10*/  SHF.L.U32 R4, R9, 0x1f, RZ ;  /* 0x0000001f09047819 */ /* 0x000fce00000006ff */
.L_x_3769:
[----:B-1----:R1:W2:Y:S02]  /*7a20*/  SYNCS.PHASECHK.TRANS64.TRYWAIT P1, [R11+URZ+0x30c20], R4 ;  /* 0x030c20040b0075a7 */ /* 0x0022a4000802017f */
[----:B--2---:R-:W-:Y:S05]  /*7a30*/  @!P1 NANOSLEEP.SYNCS 0x989680 ;  /* 0x009896800000995d */ /* 0x004fea0003900000 */
[----:B------:R-:W2:Y:S02]  /*7a40*/  @!P1 SYNCS.PHASECHK.TRANS64 P1, [R11+URZ+0x30c20], R4 ;  /* 0x030c20040b0095a7 */ /* 0x000ea4000802007f */
[----:B--2---:R-:W-:Y:S05]  /*7a50*/  @!P1 BRA `(.L_x_3769) ;  /* 0xfffffffc00f09947 */ /* 0x004fea000383ffff */
[----:B------:R-:W-:Y:S05]  /*7a60*/  BRA `(.L_x_3770) ;  /* 0xfffffff000807947 */ /* 0x000fea000383ffff */
.L_x_3750:
[----:B---3--:R3:W4:Y:S02]  /*7a70*/  SYNCS.PHASECHK.TRANS64.TRYWAIT P1, [R11+URZ+0x30c40], R12 ;  /* 0x030c400c0b0075a7 */ /* 0x008724000802017f */
[----:B----4-:R-:W-:Y:S05]  /*7a80*/  @!P1 NANOSLEEP.SYNCS 0x989680 ;  /* 0x009896800000995d */ /* 0x010fea0003900000 */
[----:B------:R-:W4:Y:S02]  /*7a90*/  @!P1 SYNCS.PHASECHK.TRANS64 P1, [R11+URZ+0x30c40], R12 ;  /* 0x030c400c0b0095a7 */ /* 0x000f24000802007f */
[----:B----4-:R-:W-:Y:S05]  /*7aa0*/  @!P1 BRA `(.L_x_3750) ;  /* 0xfffffffc00f09947 */ /* 0x010fea000383ffff */
[----:B------:R-:W-:Y:S05]  /*7ab0*/  BRA `(.L_x_3771) ;  /* 0xfffffff000f07947 */ /* 0x000fea000383ffff */
.L_x_3752:
[----:B-1----:R1:W2:Y:S02]  /*7ac0*/  SYNCS.PHASECHK.TRANS64.TRYWAIT P1, [R11+URZ+0x30c28], R12 ;  /* 0x030c280c0b0075a7 */ /* 0x0022a4000802017f */
[----:B--2---:R-:W-:Y:S05]  /*7ad0*/  @!P1 NANOSLEEP.SYNCS 0x989680 ;  /* 0x009896800000995d */ /* 0x004fea0003900000 */
[----:B------:R-:W2:Y:S02]  /*7ae0*/  @!P1 SYNCS.PHASECHK.TRANS64 P1, [R11+URZ+0x30c28], R12 ;  /* 0x030c280c0b0095a7 */ /* 0x000ea4000802007f */
[----:B--2---:R-:W-:Y:S05]  /*7af0*/  @!P1 BRA `(.L_x_3752) ;  /* 0xfffffffc00f09947 */ /* 0x004fea000383ffff */
[----:B------:R-:W-:Y:S05]  /*7b00*/  BRA `(.L_x_3772) ;  /* 0xfffffff4005c7947 */ /* 0x000fea000383ffff */
.L_x_3754:
[----:B----4-:R4:W1:Y:S02]  /*7b10*/  SYNCS.PHASECHK.TRANS64.TRYWAIT P0, [R13+URZ+0x30c40], R2 ;  /* 0x030c40020d0075a7 */ /* 0x010864000800017f */
[----:B-1----:R-:W-:Y:S05]  /*7b20*/  @!P0 NANOSLEEP.SYNCS 0x989680 ;  /* 0x009896800000895d */ /* 0x002fea0003900000 */
[----:B------:R-:W1:Y:S02]  /*7b30*/  @!P0 SYNCS.PHASECHK.TRANS64 P0, [R13+URZ+0x30c40], R2 ;  /* 0x030c40020d0085a7 */ /* 0x000e64000800007f */
[----:B-1----:R-:W-:Y:S05]  /*7b40*/  @!P0 BRA `(.L_x_3754) ;  /* 0xfffffffc00f08947 */ /* 0x002fea000383ffff */
[----:B------:R-:W-:Y:S05]  /*7b50*/  BRA `(.L_x_3773) ;  /* 0xfffffff400c87947 */ /* 0x000fea000383ffff */
.L_x_3756:
[----:B------:R-:W-:Y:S01]  /*7b60*/  BSSY B0, `(.L_x_3774) ;  /* 0x0000006000007945 */ /* 0x000fe20003800000 */
[----:B------:R-:W-:-:S07]  /*7b70*/  IMAD.MOV.U32 R15, RZ, RZ, -0x1 ;  /* 0xffffffffff0f7424 */ /* 0x000fce00078e00ff */
[----:B------:R-:W-:Y:S05]  /*7b80*/  WARPSYNC.COLLECTIVE R15, `(.L_x_3775) ;  /* 0x000000000f0c7348 */ /* 0x000fea0003c00000 */
[----:B------:R-:W-:Y:S02]  /*7b90*/  ELECT P6, UR62, PT ;  /* 0x00000000003e782f */ /* 0x000fe400038c0000 */
[----:B------:R-:W-:Y:S01]  /*7ba0*/  MOV R14, UR62 ;  /* 0x0000003e000e7c02 */ /* 0x000fe20008000f00 */
[----:B------:R-:W-:Y:S10]  /*7bb0*/  ENDCOLLECTIVE ;  /* 0x000000000000791b */ /* 0x000ff40003800000 */
.L_x_3775:
[----:B------:R-:W-:Y:S05]  /*7bc0*/  BSYNC B0 ;  /* 0x0000000000007941 */ /* 0x000fea0003800000 */
.L_x_3774:
[----:B------:R-:W-:Y:S01]  /*7bd0*/  PLOP3.LUT P0, PT, P6, PT, PT, 0x80, 0x0 ;  /* 0x000000000000781c */ /* 0x000fe2000370f070 */
[----:B------:R-:W-:-:S12]  /*7be0*/  BRA `(.L_x_3776) ;  /* 0xfffffff800547947 */ /* 0x000fd8000383ffff */
.L_x_3758:
[----:B-1----:R1:W2:Y:S02]  /*7bf0*/  SYNCS.PHASECHK.TRANS64.TRYWAIT P1, [R6+URZ], R5 ;  /* 0x00000005060075a7 */ /* 0x0022a4000802017f */
[----:B--2---:R-:W-:Y:S05]  /*7c00*/  @!P1 NANOSLEEP.SYNCS 0x989680 ;  /* 0x009896800000995d */ /* 0x004fea0003900000 */
[----:B------:R-:W2:Y:S02]  /*7c10*/  @!P1 SYNCS.PHASECHK.TRANS64 P1, [R6+URZ], R5 ;  /* 0x00000005060095a7 */ /* 0x000ea4000802007f */
[----:B--2---:R-:W-:Y:S05]  /*7c20*/  @!P1 BRA `(.L_x_3758) ;  /* 0xfffffffc00f09947 */ /* 0x004fea000383ffff */
[----:B------:R-:W-:Y:S05]  /*7c30*/  BRA `(.L_x_3777) ;  /* 0xfffffff800907947 */ /* 0x000fea000383ffff */
.L_x_3759:
[----:B--2---:R2:W3:Y:S02]  /*7c40*/  SYNCS.PHASECHK.TRANS64.TRYWAIT P1, [R3+URZ], R2 ;  /* 0x00000002030075a7 */ /* 0x0044e4000802017f */
[----:B---3--:R-:W-:Y:S05]  /*7c50*/  @!P1 NANOSLEEP.SYNCS 0x989680 ;  /* 0x009896800000995d */ /* 0x008fea0003900000 */
[----:B------:R-:W3:Y:S02]  /*7c60*/  @!P1 SYNCS.PHASECHK.TRANS64 P1, [R3+URZ], R2 ;  /* 0x00000002030095a7 */ /* 0x000ee4000802007f */
[----:B---3--:R-:W-:Y:S05]  /*7c70*/  @!P1 BRA `(.L_x_3759) ;  /* 0xfffffffc00f09947 */ /* 0x008fea000383ffff */
[----:B------:R-:W-:Y:S05]  /*7c80*/  BRA `(.L_x_3778) ;  /* 0xfffffff800847947 */ /* 0x000fea000383ffff */
.L_x_3761:
[----:B--2---:R2:W3:Y:S02]  /*7c90*/  SYNCS.PHASECHK.TRANS64.TRYWAIT P0, [R0+URZ], R5 ;  /* 0x00000005000075a7 */ /* 0x0044e4000800017f */
[----:B---3--:R-:W-:Y:S05]  /*7ca0*/  @!P0 NANOSLEEP.SYNCS 0x989680 ;  /* 0x009896800000895d */ /* 0x008fea0003900000 */
[----:B------:R-:W3:Y:S02]  /*7cb0*/  @!P0 SYNCS.PHASECHK.TRANS64 P0, [R0+URZ], R5 ;  /* 0x00000005000085a7 */ /* 0x000ee4000800007f */
[----:B---3--:R-:W-:Y:S05]  /*7cc0*/  @!P0 BRA `(.L_x_3761) ;  /* 0xfffffffc00f08947 */ /* 0x008fea000383ffff */
[----:B------:R-:W-:Y:S05]  /*7cd0*/  BRA `(.L_x_3779) ;  /* 0xfffffff800887947 */ /* 0x000fea000383ffff */
.L_x_3780:
        /* <DEDUP_REMOVED lines=10> */
.L_x_7401:


//--------------------- .text._ZN7cutlass13device_kernelIN5flash11enable_sm90INS1_16FlashAttnBwdSm90INS1_25CollectiveMainloopBwdSm90ILi2ELi2ELi2EN4cute5tupleIJNS5_1CILi1EEES8_S8_EEENS6_IJNS7_ILi128EEESA_NS7_ILi64EEEEEENS_6half_tEfNS_4arch4Sm90ELb0ELb0ELb0ELb0ELb1ELb1ELb0ELb0ELi2ELi1ELi2ELi2ELb0EEENS1_21CollectiveEpilogueBwdISC_SD_SF_Li256ELb0ELb0ELi1EEENS1_19SingleTileSchedulerILb0ELb0ELb0ELi128EEEEEEEEEvNT_6ParamsE --------------------------
	.section	.text._ZN7cutlass13device_kernelIN5flash11enable_sm90INS1_16FlashAttnBwdSm90INS1_25CollectiveMainloopBwdSm90ILi2ELi2ELi2EN4cute5tupleIJNS5_1CILi1EEES8_S8_EEENS6_IJNS7_ILi128EEESA_NS7_ILi64EEEEEENS_6half_tEfNS_4arch4Sm90ELb0ELb0ELb0ELb0ELb1ELb1ELb0ELb0ELi2ELi1ELi2ELi2ELb0EEENS1_21CollectiveEpilogueBwdISC_SD_SF_Li256ELb0ELb0ELi1EEENS1_19SingleTileSchedulerILb0ELb0ELb0ELi128EEEEEEEEEvNT_6ParamsE,"ax",@progbits
	.align	128
.text._ZN7cutlass13device_kernelIN5flash11enable_sm90INS1_16FlashAttnBwdSm90INS1_25CollectiveMainloopBwdSm90ILi2ELi2ELi2EN4cute5tupleIJNS5_1CILi1EEES8_S8_EEENS6_IJNS7_ILi128EEESA_NS7_ILi64EEEEEENS_6half_tEfNS_4arch4Sm90ELb0ELb0ELb0ELb0ELb1ELb1ELb0ELb0ELi2ELi1ELi2ELi2ELb0EEENS1_21CollectiveEpilogueBwdISC_SD_SF_Li256ELb0ELb0ELi1EEENS1_19SingleTileSchedulerILb0ELb0ELb0ELi128EEEEEEEEEvNT_6ParamsE:
        .type           _ZN7cutlass13device_kernelIN5flash11enable_sm90INS1_16FlashAttnBwdSm90INS1_25CollectiveMainloopBwdSm90ILi2ELi2ELi2EN4cute5tupleIJNS5_1CILi1EEES8_S8_EEENS6_IJNS7_ILi128EEESA_NS7_ILi64EEEEEENS_6half_tEfNS_4arch4Sm90ELb0ELb0ELb0ELb0ELb1ELb1ELb0ELb0ELi2ELi1ELi2ELi2ELb0EEENS1_21CollectiveEpilogueBwdISC_SD_SF_Li256ELb0ELb0ELi1EEENS1_19SingleTileSchedulerILb0ELb0ELb0ELi128EEEEEEEEEvNT_6ParamsE,@function
        .size           _ZN7cutlass13device_kernelIN5flash11enable_sm90INS1_16FlashAttnBwdSm90INS1_25CollectiveMainloopBwdSm90ILi2ELi2ELi2EN4cute5tupleIJNS5_1CILi1EEES8_S8_EEENS6_IJNS7_ILi128EEESA_NS7_ILi64EEEEEENS_6half_tEfNS_4arch4Sm90ELb0ELb0ELb0ELb0ELb1ELb1ELb0ELb0ELi2ELi1ELi2ELi2ELb0EEENS1_21CollectiveEpilogueBwdISC_SD_SF_Li256ELb0ELb0ELi1EEENS1_19SingleTileSchedulerILb0ELb0ELb0ELi128EEEEEEEEEvNT_6ParamsE,(.L_x_7402 - _ZN7cutlass13device_kernelIN5flash11enable_sm90INS1_16FlashAttnBwdSm90INS1_25CollectiveMainloopBwdSm90ILi2ELi2ELi2EN4cute5tupleIJNS5_1CILi1EEES8_S8_EEENS6_IJNS7_ILi128EEESA_NS7_ILi64EEEEEENS_6half_tEfNS_4arch4Sm90ELb0ELb0ELb0ELb0ELb1ELb1ELb0ELb0ELi2ELi1ELi2ELi2ELb0EEENS1_21CollectiveEpilogueBwdISC_SD_SF_Li256ELb0ELb0ELi1EEENS1_19SingleTileSchedulerILb0ELb0ELb0ELi128EEEEEEEEEvNT_6ParamsE)
        .other          _ZN7cutlass13device_kernelIN5flash11enable_sm90INS1_16FlashAttnBwdSm90INS1_25CollectiveMainloopBwdSm90ILi2ELi2ELi2EN4cute5tupleIJNS5_1CILi1EEES8_S8_EEENS6_IJNS7_ILi128EEESA_NS7_ILi64EEEEEENS_6half_tEfNS_4arch4Sm90ELb0ELb0ELb0ELb0ELb1ELb1ELb0ELb0ELi2ELi1ELi2ELi2ELb0EEENS1_21CollectiveEpilogueBwdISC_SD_SF_Li256ELb0ELb0ELi1EEENS1_19SingleTileSchedulerILb0ELb0ELb0ELi128EEEEEEEEEvNT_6ParamsE,@"STO_CUDA_ENTRY STV_DEFAULT"
_ZN7cutlass13device_kernelIN5flash11enable_sm90INS1_16FlashAttnBwdSm90INS1_25CollectiveMainloopBwdSm90ILi2ELi2ELi2EN4cute5tupleIJNS5_1CILi1EEES8_S8_EEENS6_IJNS7_ILi128EEESA_NS7_ILi64EEEEEENS_6half_tEfNS_4arch4Sm90ELb0ELb0ELb0ELb0ELb1ELb1ELb0ELb0ELi2ELi1ELi2ELi2ELb0EEENS1_21CollectiveEpilogueBwdISC_SD_SF_Li256ELb0ELb0ELi1EEENS1_19SingleTileSchedulerILb0ELb0ELb0ELi128EEEEEEEEEvNT_6ParamsE:
        /* <DEDUP_REMOVED lines=29> */
.L_x_3782:
[----:B------:R-:W-:Y:S05]  /*01d0*/  BSYNC B0 ;  /* 0x0000000000007941 */ /* 0x000fea0003800000 */
.L_x_3781:
        /* <DEDUP_REMOVED lines=34> */
.L_x_3783:
        /* <DEDUP_REMOVED lines=22> */
.L_x_3784:
[----:B---3--:R-:W-:Y:S01]  /*0560*/  ISETP.NE.AND P0, PT, R2, RZ, PT ;  /* 0x000000ff0200720c */ /* 0x008fe20003f05270 */
[----:B------:R-:W-:Y:S01]  /*0570*/  IMAD.MOV.U32 R16, RZ, RZ, 0x1 ;  /* 0x00000001ff107424 */ /* 0x000fe200078e00ff */
[----:B------:R-:W-:Y:S01]  /*0580*/  NOP ;  /* 0x0000000000007918 */ /* 0x000fe20000000000 */
[----:B------:R-:W-:Y:S03]  /*0590*/  BSSY B6, `(.L_x_3785) ;  /* 0x000079e000067945 */ /* 0x000fe60003800000 */
[----:B------:R-:W-:Y:S01]  /*05a0*/  SEL R16, R16, 0x2, !P0 ;  /* 0x0000000210107807 */ /* 0x000fe20004000000 */
[----:B-12-4-:R-:W-:Y:S06]  /*05b0*/  BAR.SYNC.DEFER_BLOCKING 0x0 ;  /* 0x0000000000007b1d */ /* 0x016fec0000010000 */
[----:B------:R-:W-:Y:S05]  /*05c0*/  @!P0 BRA `(.L_x_3786) ;  /* 0x0000004c00548947 */ /* 0x000fea0003800000 */
.L_x_3787:
        /* <DEDUP_REMOVED lines=35> */
.L_x_3790:
        /* <DEDUP_REMOVED lines=15> */
.L_x_3789:
        /* <DEDUP_REMOVED lines=22> */
.L_x_3792:
        /* <DEDUP_REMOVED lines=15> */
.L_x_3791:
[----:B------:R-:W-:Y:S01]  /*0b40*/  SHF.R.S32.HI R2, RZ, 0x1f, R17 ;  /* 0x0000001fff027819 */ /* 0x000fe20000011411 */
[----:B------:R-:W-:-:S03]  /*0b50*/  UMOV UR4, 0xffffffff ;  /* 0xffffffff00047882 */ /* 0x000fc60000000000 */
[----:B------:R-:W-:-:S04]  /*0b60*/  LEA.HI R3, R2, R17, RZ, 0x7 ;  /* 0x0000001102037211 */ /* 0x000fc800078f38ff */
[----:B------:R-:W-:Y:S01]  /*0b70*/  SHF.R.S32.HI R13, RZ, 0x7, R3 ;  /* 0x00000007ff0d7819 */ /* 0x000fe20000011403 */
[----:B------:R-:W-:Y:S06]  /*0b80*/  BRA.DIV UR4, `(.L_x_3793) ;  /* 0x0000007604007947 */ /* 0x000fec000b800000 */
[----:B------:R1:W2:Y:S02]  /*0b90*/  SHFL.IDX PT, R14, R13, RZ, 0x1f ;  /* 0x00001fff0d0e7589 */ /* 0x0002a400000e0000 */
.L_x_3880:
        /* <DEDUP_REMOVED lines=14> */
.L_x_3794:
        /* <DEDUP_REMOVED lines=131> */
.L_x_3807:
[----:B------:R-:W-:Y:S01]  /*14b0*/  ISETP.NE.AND P0, PT, R4, 0x3, PT ;  /* 0x000000030400780c */ /* 0x000fe20003f05270 */
[----:B------:R-:W-:-:S12]  /*14c0*/  YIELD ;  /* 0x0000000000007946 */ /* 0x000fd80003800000 */
[----:B-1----:R-:W-:Y:S05]  /*14d0*/  @!P0 BRA `(.L_x_3797) ;  /* 0x0000000000048947 */ /* 0x002fea0003800000 */
[----:B------:R-:W-:Y:S01]  /*14e0*/  BPT.TRAP 0x1 ;  /* 0x000000040000795c */ /* 0x000fe20000300000 */
.L_x_3797:
[----:B------:R-:W-:Y:S01]  /*14f0*/  IMAD R9, R7, 0x8, R225 ;  /* 0x0000000807097824 */ /* 0x000fe200078e02e1 */
[----:B------:R-:W-:-:S04]  /*1500*/  SHF.L.U32 R22, R6, 0x1f, RZ ;  /* 0x0000001f06167819 */ /* 0x000fc800000006ff */
[----:B------:R1:W2:Y:S01]  /*1510*/  SYNCS.PHASECHK.TRANS64.TRYWAIT P1, [R9+URZ+0x30c10], R22 ;  /* 0x030c1016090075a7 */ /* 0x0002a2000802017f */
[----:B------:R-:W-:Y:S05]  /*1520*/  @!P0 BRA `(.L_x_3798) ;  /* 0x0000000000048947 */ /* 0x000fea0003800000 */
[----:B------:R-:W-:Y:S01]  /*1530*/  BPT.TRAP 0x1 ;  /* 0x000000040000795c */ /* 0x000fe20000300000 */
.L_x_3798:
[----:B------:R-:W-:-:S05]  /*1540*/  VIADD R10, R225, 0x10000 ;  /* 0x00010000e10a7836 */ /* 0x000fca0000000000 */
[----:B------:R-:W-:-:S04]  /*1550*/  SHF.R.U32.HI R10, RZ, 0x4, R10 ;  /* 0x00000004ff0a7819 */ /* 0x000fc8000001160a */
[----:B------:R-:W-:Y:S01]  /*1560*/  LOP3.LUT R10, R10, 0x3fff, RZ, 0xc0, !PT ;  /* 0x00003fff0a0a7812 */ /* 0x000fe200078ec0ff */
[----:B--2---:R-:W-:Y:S06]  /*1570*/  @P1 BRA `(.L_x_3799) ;  /* 0x0000000000081947 */ /* 0x004fec0003800000 */
[----:B------:R-:W2:Y:S02]  /*1580*/  SYNCS.PHASECHK.TRANS64.TRYWAIT P1, [R9+URZ+0x30c10], R22 ;  /* 0x030c1016090075a7 */ /* 0x000ea4000802017f */
[----:B--2---:R-:W-:Y:S05]  /*1590*/  @!P1 BRA `(.L_x_3800) ;  /* 0x0000006800ac9947 */ /* 0x004fea0003800000 */
.L_x_3799:
        /* <DEDUP_REMOVED lines=63> */
.L_x_3801:
[----:B------:R1:W1:Y:S01]  /*1990*/  SYNCS.PHASECHK.TRANS64.TRYWAIT P1, [R9+URZ+0x30c30], R22 ;  /* 0x030c3016090075a7 */ /* 0x000262000802017f */
[----:B------:R-:W-:Y:S05]  /*19a0*/  @!P0 BRA `(.L_x_3802) ;  /* 0x0000000000048947 */ /* 0x000fea0003800000 */
[----:B------:R-:W-:Y:S01]  /*19b0*/  BPT.TRAP 0x1 ;  /* 0x000000040000795c */ /* 0x000fe20000300000 */
.L_x_3802:
[----:B------:R-:W-:-:S05]  /*19c0*/  VIADD R11, R225, 0x18000 ;  /* 0x00018000e10b7836 */ /* 0x000fca0000000000 */
[----:B------:R-:W-:-:S04]  /*19d0*/  SHF.R.U32.HI R11, RZ, 0x4, R11 ;  /* 0x00000004ff0b7819 */ /* 0x000fc8000001160b */
[----:B------:R-:W-:-:S04]  /*19e0*/  LOP3.LUT R218, R11, 0x3fff, RZ, 0xc0, !PT ;  /* 0x00003fff0bda7812 */ /* 0x000fc800078ec0ff */
[----:B------:R-:W-:Y:S01]  /*19f0*/  LOP3.LUT R12, R218, 0x10000, RZ, 0xfc, !PT ;  /* 0x00010000da0c7812 */ /* 0x000fe200078efcff */
[----:B-1----:R-:W-:Y:S06]  /*1a00*/  @P1 BRA `(.L_x_3803) ;  /* 0x0000000000081947 */ /* 0x002fec0003800000 */
[----:B------:R-:W1:Y:S02]  /*1a10*/  SYNCS.PHASECHK.TRANS64.TRYWAIT P1, [R9+URZ+0x30c30], R22 ;  /* 0x030c3016090075a7 */ /* 0x000e64000802017f */
[----:B-1----:R-:W-:Y:S05]  /*1a20*/  @!P1 BRA `(.L_x_3804) ;  /* 0x00000064009c9947 */ /* 0x002fea0003800000 */
.L_x_3803:
        /* <DEDUP_REMOVED lines=620> */
.L_x_3805:
        /* <DEDUP_REMOVED lines=68> */
.L_x_3806:
        /* <DEDUP_REMOVED lines=11> */
.L_x_3796:
        /* <DEDUP_REMOVED lines=51> */
.L_x_3808:
        /* <DEDUP_REMOVED lines=19> */
.L_x_3809:
        /* <DEDUP_REMOVED lines=18> */
.L_x_3810:
        /* <DEDUP_REMOVED lines=18> */
.L_x_3811:
        /* <DEDUP_REMOVED lines=103> */
.L_x_3813:
[----:B------:R-:W-:Y:S05]  /*52f0*/  BSYNC B0 ;  /* 0x0000000000007941 */ /* 0x000fea0003800000 */
.L_x_3812:
[----:B------:R-:W-:-:S04]  /*5300*/  DEPBAR.LE SB0, 0x0 ;  /* 0x000080000000791a */ /* 0x000fc80000000000 */
[----:B------:R-:W-:Y:S05]  /*5310*/  BRA `(.L_x_3788) ;  /* 0x0000002c00147947 */ /* 0x000fea0003800000 */
.L_x_3786:
        /* <DEDUP_REMOVED lines=60> */
.L_x_3840:
        /* <DEDUP_REMOVED lines=15> */
[----:B------:R-:W-:Y:S01]  /*57d0*/  IMAD.U32 R3, RZ, RZ, UR23 ;  /* 0x00000017ff037e24 */ /* 0x000fe2000f8e00ff */
[----:B------:R-:W-:Y:S08]  /*57e0*/  @P1 BRA `(.L_x_3817) ;  /* 0x0000000000141947 */ /* 0x000ff00003800000 */
.L_x_3818:
[----:B------:R-:W2:Y:S04]  /*57f0*/  LDG.E.STRONG.GPU R6, desc[UR26][R2.64] ;  /* 0x0000001a02067981 */ /* 0x000ea8000c1ef900 */
[----:B--2---:R-:W-:Y:S01]  /*5800*/  CCTL.IVALL ;  /* 0x00000000ff00798f */ /* 0x004fe20002000000 */
[----:B------:R-:W-:Y:S05]  /*5810*/  YIELD ;  /* 0x0000000000007946 */ /* 0x000fea0003800000 */
[----:B------:R-:W-:-:S13]  /*5820*/  ISETP.NE.AND P3, PT, R6, UR28, PT ;  /* 0x0000001c06007c0c */ /* 0x000fda000bf65270 */
[----:B------:R-:W-:Y:S05]  /*5830*/  @P3 BRA `(.L_x_3818) ;  /* 0xfffffffc00ec3947 */ /* 0x000fea000383ffff */
.L_x_3817:
[----:B------:R-:W-:Y:S05]  /*5840*/  BSYNC B0 ;  /* 0x0000000000007941 */ /* 0x000fea0003800000 */
.L_x_3816:
[----:B------:R-:W-:-:S03]  /*5850*/  UMOV UR23, 0xffffffff ;  /* 0xffffffff00177882 */ /* 0x000fc60000000000 */
[----:B------:R-:W-:Y:S05]  /*5860*/  BRA.DIV UR23, `(.L_x_3819) ;  /* 0x0000002a17207947 */ /* 0x000fea000b800000 */
[----:B------:R-:W-:Y:S01]  /*5870*/  NOP ;  /* 0x0000000000007918 */ /* 0x000fe20000000000 */
.L_x_3883:
        /* <DEDUP_REMOVED lines=19> */
.L_x_3821:
[----:B------:R-:W-:Y:S05]  /*59b0*/  BSYNC B0 ;  /* 0x0000000000007941 */ /* 0x000fea0003800000 */
.L_x_3820:
        /* <DEDUP_REMOVED lines=13> */
.L_x_3823:
[----:B------:R-:W-:Y:S05]  /*5a90*/  BSYNC B0 ;  /* 0x0000000000007941 */ /* 0x000fea0003800000 */
.L_x_3822:
[----:B------:R-:W-:Y:S06]  /*5aa0*/  BAR.ARV 0xa, 0xa0 ;  /* 0x0282800000007b1d */ /* 0x000fec0000002000 */
[----:B------:R-:W-:Y:S04]  /*5ab0*/  BSSY B0, `(.L_x_3824) ;  /* 0x0000003000007945 */ /* 0x000fe80003800000 */
[----:B------:R-:W-:Y:S05]  /*5ac0*/  @!P0 BRA `(.L_x_3825) ;  /* 0x0000000000048947 */ /* 0x000fea0003800000 */
[----:B------:R-:W-:-:S04]  /*5ad0*/  DEPBAR.LE SB0, 0x0 ;  /* 0x000080000000791a */ /* 0x000fc80000000000 */
.L_x_3825:
[----:B------:R-:W-:Y:S05]  /*5ae0*/  BSYNC B0 ;  /* 0x0000000000007941 */ /* 0x000fea0003800000 */
.L_x_3824:
        /* <DEDUP_REMOVED lines=19> */
.L_x_3827:
[----:B------:R-:W-:Y:S05]  /*5c20*/  BSYNC B0 ;  /* 0x0000000000007941 */ /* 0x000fea0003800000 */
.L_x_3826:
        /* <DEDUP_REMOVED lines=9> */
.L_x_3830:
[----:B------:R-:W2:Y:S04]  /*5cc0*/  LDG.E.STRONG.GPU R6, desc[UR26][R2.64] ;  /* 0x0000001a02067981 */ /* 0x000ea8000c1ef900 */
[----:B--2---:R-:W-:Y:S01]  /*5cd0*/  CCTL.IVALL ;  /* 0x00000000ff00798f */ /* 0x004fe20002000000 */
[----:B------:R-:W-:Y:S05]  /*5ce0*/  YIELD ;  /* 0x0000000000007946 */ /* 0x000fea0003800000 */
[----:B------:R-:W-:-:S13]  /*5cf0*/  ISETP.NE.AND P3, PT, R6, UR28, PT ;  /* 0x0000001c06007c0c */ /* 0x000fda000bf65270 */
[----:B------:R-:W-:Y:S05]  /*5d00*/  @P3 BRA `(.L_x_3830) ;  /* 0xfffffffc00ec3947 */ /* 0x000fea000383ffff */
.L_x_3829:
[----:B------:R-:W-:Y:S05]  /*5d10*/  BSYNC B0 ;  /* 0x0000000000007941 */ /* 0x000fea0003800000 */
.L_x_3828:
[----:B------:R-:W-:-:S03]  /*5d20*/  UMOV UR8, 0xffffffff ;  /* 0xffffffff00087882 */ /* 0x000fc60000000000 */
[----:B------:R-:W-:Y:S05]  /*5d30*/  BRA.DIV UR8, `(.L_x_3831) ;  /* 0x0000002608087947 */ /* 0x000fea000b800000 */
[----:B------:R-:W-:Y:S01]  /*5d40*/  NOP ;  /* 0x0000000000007918 */ /* 0x000fe20000000000 */
.L_x_3886:
        /* <DEDUP_REMOVED lines=13> */
.L_x_3833:
[----:B------:R-:W-:Y:S05]  /*5e20*/  BSYNC B0 ;  /* 0x0000000000007941 */ /* 0x000fea0003800000 */
.L_x_3832:
        /* <DEDUP_REMOVED lines=13> */
.L_x_3835:
[----:B------:R-:W-:Y:S05]  /*5f00*/  BSYNC B0 ;  /* 0x0000000000007941 */ /* 0x000fea0003800000 */
.L_x_3834:
[----:B------:R-:W-:Y:S06]  /*5f10*/  BAR.ARV 0xa, 0xa0 ;  /* 0x0282800000007b1d */ /* 0x000fec0000002000 */
[----:B------:R-:W-:Y:S04]  /*5f20*/  BSSY B0, `(.L_x_3836) ;  /* 0x0000003000007945 */ /* 0x000fe80003800000 */
[----:B------:R-:W-:Y:S05]  /*5f30*/  @!P0 BRA `(.L_x_3837) ;  /* 0x0000000000048947 */ /* 0x000fea0003800000 */
[----:B------:R-:W-:-:S04]  /*5f40*/  DEPBAR.LE SB0, 0x0 ;  /* 0x000080000000791a */ /* 0x000fc80000000000 */
.L_x_3837:
[----:B------:R-:W-:Y:S05]  /*5f50*/  BSYNC B0 ;  /* 0x0000000000007941 */ /* 0x000fea0003800000 */
.L_x_3836:
        /* <DEDUP_REMOVED lines=19> */
.L_x_3839:
[----:B------:R-:W-:Y:S05]  /*6090*/  BSYNC B0 ;  /* 0x0000000000007941 */ /* 0x000fea0003800000 */
.L_x_3838:
[----:B------:R-:W-:Y:S02]  /*60a0*/  UIADD3 UR4, UR4, 0x2, URZ ;  /* 0x0000000204047890 */ /* 0x000fe4000fffe03f */
[----:B------:R-:W-:Y:S01]  /*60b0*/  UIADD3 UR5, UR5, 0x1, URZ ;  /* 0x0000000105057890 */ /* 0x000fe2000fffe03f */
[----:B------:R-:W-:Y:S11]  /*60c0*/  @P2 BRA `(.L_x_3840) ;  /* 0xfffffff400842947 */ /* 0x000ff6000383ffff */
.L_x_3815:
        /* <DEDUP_REMOVED lines=13> */
.L_x_3843:
[----:B------:R-:W2:Y:S04]  /*61a0*/  LDG.E.STRONG.GPU R0, desc[UR26][R2.64] ;  /* 0x0000001a02007981 */ /* 0x000ea8000c1ef900 */
[----:B--2---:R-:W-:Y:S01]  /*61b0*/  CCTL.IVALL ;  /* 0x00000000ff00798f */ /* 0x004fe20002000000 */
[----:B------:R-:W-:Y:S05]  /*61c0*/  YIELD ;  /* 0x0000000000007946 */ /* 0x000fea0003800000 */
[----:B------:R-:W-:-:S13]  /*61d0*/  ISETP.NE.AND P2, PT, R0, UR28, PT ;  /* 0x0000001c00007c0c */ /* 0x000fda000bf45270 */
[----:B------:R-:W-:Y:S05]  /*61e0*/  @P2 BRA `(.L_x_3843) ;  /* 0xfffffffc00ec2947 */ /* 0x000fea000383ffff */
.L_x_3842:
[----:B------:R-:W-:Y:S05]  /*61f0*/  BSYNC B0 ;  /* 0x0000000000007941 */ /* 0x000fea0003800000 */
.L_x_3841:
[----:B------:R-:W-:-:S03]  /*6200*/  UMOV UR5, 0xffffffff ;  /* 0xffffffff00057882 */ /* 0x000fc60000000000 */
[----:B------:R-:W-:Y:S05]  /*6210*/  BRA.DIV UR5, `(.L_x_3844) ;  /* 0x0000001e05ec7947 */ /* 0x000fea000b800000 */
[----:B------:R-:W-:Y:S01]  /*6220*/  NOP ;  /* 0x0000000000007918 */ /* 0x000fe20000000000 */
.L_x_3889:
        /* <DEDUP_REMOVED lines=22> */
.L_x_3846:
[----:B------:R-:W-:Y:S05]  /*6390*/  BSYNC B0 ;  /* 0x0000000000007941 */ /* 0x000fea0003800000 */
.L_x_3845:
        /* <DEDUP_REMOVED lines=20> */
.L_x_3848:
[----:B------:R-:W-:Y:S05]  /*64e0*/  BSYNC B0 ;  /* 0x0000000000007941 */ /* 0x000fea0003800000 */
.L_x_3847:
[----:B------:R-:W-:Y:S06]  /*64f0*/  BAR.ARV 0xa, 0xa0 ;  /* 0x0282800000007b1d */ /* 0x000fec0000002000 */
[----:B------:R-:W-:Y:S04]  /*6500*/  BSSY B0, `(.L_x_3849) ;  /* 0x0000003000007945 */ /* 0x000fe80003800000 */
[----:B------:R-:W-:Y:S05]  /*6510*/  @!P0 BRA `(.L_x_3850) ;  /* 0x0000000000048947 */ /* 0x000fea0003800000 */
[----:B------:R-:W-:-:S04]  /*6520*/  DEPBAR.LE SB0, 0x0 ;  /* 0x000080000000791a */ /* 0x000fc80000000000 */
.L_x_3850:
[----:B------:R-:W-:Y:S05]  /*6530*/  BSYNC B0 ;  /* 0x0000000000007941 */ /* 0x000fea0003800000 */
.L_x_3849:
        /* <DEDUP_REMOVED lines=19> */
.L_x_3814:
        /* <DEDUP_REMOVED lines=55> */
.L_x_3890:
        /* <DEDUP_REMOVED lines=10> */
.L_x_3854:
        /* <DEDUP_REMOVED lines=64> */
.L_x_3865:
[----:B------:R-:W-:-:S04]  /*6e80*/  SHF.L.U32 R21, R9, 0x1f, RZ ;  /* 0x0000001f09157819 */ /* 0x000fc800000006ff */
[----:B-1----:R-:W1:Y:S02]  /*6e90*/  SYNCS.PHASECHK.TRANS64.TRYWAIT P1, [R11+URZ+0x30c40], R21 ;  /* 0x030c40150b0075a7 */ /* 0x002e64000802017f */
[----:B-12---:R-:W-:Y:S05]  /*6ea0*/  @!P1 BRA `(.L_x_3857) ;  /* 0x0000001000f89947 */ /* 0x006fea0003800000 */
.L_x_3891:
[----:B------:R-:W-:Y:S05]  /*6eb0*/  @P0 BRA `(.L_x_3858) ;  /* 0x0000000000140947 */ /* 0x000fea0003800000 */
[----:B------:R-:W-:Y:S01]  /*6ec0*/  ISETP.NE.AND P1, PT, R14, RZ, PT ;  /* 0x000000ff0e00720c */ /* 0x000fe20003f25270 */
[----:B------:R-:W-:-:S04]  /*6ed0*/  IMAD.MOV.U32 R0, RZ, RZ, 0x4200 ;  /* 0x00004200ff007424 */ /* 0x000fc800078e00ff */
[----:B------:R2:W-:Y:S08]  /*6ee0*/  SYNCS.ARRIVE.TRANS64 RZ, [R11+URZ+0x30c30], R0 ;  /* 0x030c30000bff79a7 */ /* 0x0005f0000800003f */
[----:B------:R-:W-:Y:S05]  /*6ef0*/  @!P1 BRA `(.L_x_3858) ;  /* 0x0000000000049947 */ /* 0x000fea0003800000 */
[----:B------:R-:W-:Y:S01]  /*6f00*/  BPT.TRAP 0x1 ;  /* 0x000000040000795c */ /* 0x000fe20000300000 */
.L_x_3858:
        /* <DEDUP_REMOVED lines=29> */
.L_x_3892:
[----:B------:R-:W-:Y:S05]  /*70e0*/  @P0 BRA `(.L_x_3860) ;  /* 0x0000000000140947 */ /* 0x000fea0003800000 */
[----:B------:R-:W-:Y:S01]  /*70f0*/  ISETP.NE.AND P1, PT, R14, RZ, PT ;  /* 0x000000ff0e00720c */ /* 0x000fe20003f25270 */
[----:B------:R-:W-:-:S04]  /*7100*/  IMAD.MOV.U32 R2, RZ, RZ, 0x4200 ;  /* 0x00004200ff027424 */ /* 0x000fc800078e00ff */
[----:B------:R3:W-:Y:S08]  /*7110*/  SYNCS.ARRIVE.TRANS64 RZ, [R11+URZ+0x30c18], R2 ;  /* 0x030c18020bff79a7 */ /* 0x0007f0000800003f */
[----:B------:R-:W-:Y:S05]  /*7120*/  @!P1 BRA `(.L_x_3860) ;  /* 0x0000000000049947 */ /* 0x000fea0003800000 */
[----:B------:R-:W-:Y:S01]  /*7130*/  BPT.TRAP 0x1 ;  /* 0x000000040000795c */ /* 0x000fe20000300000 */
.L_x_3860:
        /* <DEDUP_REMOVED lines=20> */
.L_x_3893:
        /* <DEDUP_REMOVED lines=9> */
.L_x_3862:
        /* <DEDUP_REMOVED lines=24> */
.L_x_3895:
[----:B------:R-:W-:Y:S05]  /*7490*/  @P0 BRA `(.L_x_3864) ;  /* 0x0000000000140947 */ /* 0x000fea0003800000 */
[----:B------:R-:W-:Y:S01]  /*74a0*/  ISETP.NE.AND P1, PT, R14, RZ, PT ;  /* 0x000000ff0e00720c */ /* 0x000fe20003f25270 */
[----:B-1----:R-:W-:-:S04]  /*74b0*/  IMAD.MOV.U32 R4, RZ, RZ, 0x4200 ;  /* 0x00004200ff047424 */ /* 0x002fc800078e00ff */
[----:B------:R2:W-:Y:S08]  /*74c0*/  SYNCS.ARRIVE.TRANS64 RZ, [R11+URZ+0x30c10], R4 ;  /* 0x030c10040bff79a7 */ /* 0x0005f0000800003f */
[----:B------:R-:W-:Y:S05]  /*74d0*/  @!P1 BRA `(.L_x_3864) ;  /* 0x0000000000049947 */ /* 0x000fea0003800000 */
[----:B------:R-:W-:Y:S01]  /*74e0*/  BPT.TRAP 0x1 ;  /* 0x000000040000795c */ /* 0x000fe20000300000 */
.L_x_3864:
        /* <DEDUP_REMOVED lines=22> */
.L_x_3856:
[----:B------:R-:W-:-:S13]  /*7650*/  ISETP.NE.AND P1, PT, R19, RZ, PT ;  /* 0x000000ff1300720c */ /* 0x000fda0003f25270 */
[----:B------:R-:W-:Y:S05]  /*7660*/  @!P1 BRA `(.L_x_3855) ;  /* 0x0000000000f09947 */ /* 0x000fea0003800000 */
[----:B------:R-:W-:-:S04]  /*7670*/  SHF.L.U32 R12, R9, 0x1f, RZ ;  /* 0x0000001f090c7819 */ /* 0x000fc800000006ff */
[----:B------:R-:W3:Y:S02]  /*7680*/  SYNCS.PHASECHK.TRANS64.TRYWAIT P1, [R11+URZ+0x30c40], R12 ;  /* 0x030c400c0b0075a7 */ /* 0x000ee4000802017f */
[----:B---3--:R-:W-:Y:S05]  /*7690*/  @!P1 BRA `(.L_x_3866) ;  /* 0x0000000c00509947 */ /* 0x008fea0003800000 */
.L_x_3896:
[----:B------:R-:W-:Y:S05]  /*76a0*/  @P0 BRA `(.L_x_3867) ;  /* 0x0000000000140947 */ /* 0x000fea0003800000 */
[----:B------:R-:W-:Y:S01]  /*76b0*/  ISETP.NE.AND P1, PT, R14, RZ, PT ;  /* 0x000000ff0e00720c */ /* 0x000fe20003f25270 */
[----:B-12---:R-:W-:-:S04]  /*76c0*/  IMAD.MOV.U32 R4, RZ, RZ, 0x4200 ;  /* 0x00004200ff047424 */ /* 0x006fc800078e00ff */
[----:B------:R4:W-:Y:S08]  /*76d0*/  SYNCS.ARRIVE.TRANS64 RZ, [R11+URZ+0x30c30], R4 ;  /* 0x030c30040bff79a7 */ /* 0x0009f0000800003f */
[----:B------:R-:W-:Y:S05]  /*76e0*/  @!P1 BRA `(.L_x_3867) ;  /* 0x0000000000049947 */ /* 0x000fea0003800000 */
[----:B------:R-:W-:Y:S01]  /*76f0*/  BPT.TRAP 0x1 ;  /* 0x000000040000795c */ /* 0x000fe20000300000 */
.L_x_3867:
        /* <DEDUP_REMOVED lines=26> */
.L_x_3897:
[----:B------:R-:W-:Y:S05]  /*78a0*/  @P0 BRA `(.L_x_3869) ;  /* 0x0000000000140947 */ /* 0x000fea0003800000 */
[----:B------:R-:W-:Y:S01]  /*78b0*/  ISETP.NE.AND P0, PT, R14, RZ, PT ;  /* 0x000000ff0e00720c */ /* 0x000fe20003f05270 */
[----:B------:R-:W-:-:S04]  /*78c0*/  IMAD.MOV.U32 R4, RZ, RZ, 0x4200 ;  /* 0x00004200ff047424 */ /* 0x000fc800078e00ff */
[----:B------:R2:W-:Y:S08]  /*78d0*/  SYNCS.ARRIVE.TRANS64 RZ, [R11+URZ+0x30c18], R4 ;  /* 0x030c18040bff79a7 */ /* 0x0005f0000800003f */
[----:B------:R-:W-:Y:S05]  /*78e0*/  @!P0 BRA `(.L_x_3869) ;  /* 0x0000000000048947 */ /* 0x000fea0003800000 */
[----:B------:R-:W-:Y:S01]  /*78f0*/  BPT.TRAP 0x1 ;  /* 0x000000040000795c */ /* 0x000fe20000300000 */
.L_x_3869:
        /* <DEDUP_REMOVED lines=19> */
.L_x_3855:
[----:B------:R-:W4:Y:S01]  /*7a30*/  S2R R2, SR_TID.X ;  /* 0x0000000000027919 */ /* 0x000f220000002100 */
[----:B------:R-:W-:Y:S01]  /*7a40*/  IMAD R13, R20, 0x8, R11 ;  /* 0x00000008140d7824 */ /* 0x000fe200078e020b */
[----:B----4-:R-:W-:Y:S02]  /*7a50*/  LOP3.LUT R3, R2, 0x7f, RZ, 0xc0, !PT ;  /* 0x0000007f02037812 */ /* 0x010fe400078ec0ff */
[----:B------:R-:W-:Y:S02]  /*7a60*/  SHF.L.U32 R2, R9, 0x1f, RZ ;  /* 0x0000001f09027819 */ /* 0x000fe400000006ff */
[----:B------:R-:W-:Y:S02]  /*7a70*/  ISETP.NE.AND P1, PT, R3, RZ, PT ;  /* 0x000000ff0300720c */ /* 0x000fe40003f25270 */
[----:B------:R-:W4:Y:S02]  /*7a80*/  SYNCS.PHASECHK.TRANS64.TRYWAIT P0, [R13+URZ+0x30c40], R2 ;  /* 0x030c40020d0075a7 */ /* 0x000f24000800017f */
[----:B----4-:R-:W-:Y:S09]  /*7a90*/  @!P0 BRA `(.L_x_3870) ;  /* 0x0000000800788947 */ /* 0x010ff20003800000 */
.L_x_3898:
[----:B------:R-:W-:Y:S05]  /*7aa0*/  @P1 BRA `(.L_x_3871) ;  /* 0x0000000000181947 */ /* 0x000fea0003800000 */
[----:B------:R-:W5:Y:S01]  /*7ab0*/  S2R R3, SR_TID.X ;  /* 0x0000000000037919 */ /* 0x000f620000002100 */
[----:B----4-:R-:W-:-:S04]  /*7ac0*/  IMAD.MOV.U32 R2, RZ, RZ, 0x4200 ;  /* 0x00004200ff027424 */ /* 0x010fc800078e00ff */
[----:B------:R4:W-:Y:S01]  /*7ad0*/  SYNCS.ARRIVE.TRANS64 RZ, [R13+URZ+0x30c30], R2 ;  /* 0x030c30020dff79a7 */ /* 0x0009e2000800003f */
[----:B-----5:R-:W-:-:S13]  /*7ae0*/  LOP3.LUT P0, RZ, R3, 0x1f, RZ, 0xc0, !PT ;  /* 0x0000001f03ff7812 */ /* 0x020fda000780c0ff */
[----:B----4-:R-:W-:Y:S05]  /*7af0*/  @!P0 BRA `(.L_x_3871) ;  /* 0x0000000000048947 */ /* 0x010fea0003800000 */
[----:B--2---:R-:W-:Y:S01]  /*7b00*/  BPT.TRAP 0x1 ;  /* 0x000000040000795c */ /* 0x004fe20000300000 */
.L_x_3871:
        /* <DEDUP_REMOVED lines=33> */
.L_x_3852:
[----:B------:R-:W-:Y:S05]  /*7d20*/  BSYNC B0 ;  /* 0x0000000000007941 */ /* 0x000fea0003800000 */
.L_x_3851:
[----:B------:R-:W-:-:S03]  /*7d30*/  UMOV UR6, 0xffffffff ;  /* 0xffffffff00067882 */ /* 0x000fc60000000000 */
[----:B------:R-:W-:Y:S05]  /*7d40*/  BRA.DIV UR6, `(.L_x_3872) ;  /* 0x0000000606e07947 */ /* 0x000fea000b800000 */
[----:B------:R-:W-:-:S13]  /*7d50*/  ELECT P0, URZ, PT ;  /* 0x00000000003f782f */ /* 0x000fda0003800000 */
.L_x_3901:
[----:B------:R-:W-:Y:S05]  /*7d60*/  @!P0 BRA `(.L_x_3788) ;  /* 0x0000000000808947 */ /* 0x000fea0003800000 */
[----:B------:R-:W-:-:S04]  /*7d70*/  LOP3.LUT R16, R16, 0x2, RZ, 0xfc, !PT ;  /* 0x0000000210107812 */ /* 0x000fc800078efcff */
[----:B------:R-:W-:-:S13]  /*7d80*/  ISETP.NE.AND P0, PT, R16, 0x3, PT ;  /* 0x000000031000780c */ /* 0x000fda0003f05270 */
[----:B------:R-:W-:Y:S05]  /*7d90*/  @!P0 BRA `(.L_x_3873) ;  /* 0x0000000000048947 */ /* 0x000fea0003800000 */
[----:B------:R-:W-:Y:S01]  /*7da0*/  BPT.TRAP 0x1 ;  /* 0x000000040000795c */ /* 0x000fe20000300000 */
.L_x_3873:
        /* <DEDUP_REMOVED lines=15> */
.L_x_3902:
[----:B------:R-:W2:Y:S02]  /*7ea0*/  SYNCS.PHASECHK.TRANS64.TRYWAIT P1, [R3+URZ], R2 ;  /* 0x00000002030075a7 */ /* 0x000ea4000802017f */
[----:B--2---:R-:W-:Y:S05]  /*7eb0*/  @!P1 BRA `(.L_x_3875) ;  /* 0x0000000400bc9947 */ /* 0x004fea0003800000 */
.L_x_3903:
[----:B------:R-:W-:Y:S05]  /*7ec0*/  @!P0 BRA `(.L_x_3876) ;  /* 0x0000000000048947 */ /* 0x000fea0003800000 */
[----:B------:R-:W-:Y:S01]  /*7ed0*/  BPT.TRAP 0x1 ;  /* 0x000000040000795c */ /* 0x000fe20000300000 */
.L_x_3876:
[----:B--2---:R-:W-:-:S04]  /*7ee0*/  VIADD R3, R7, 0x30c40 ;  /* 0x00030c4007037836 */ /* 0x004fc80000000000 */
[----:B------:R-:W-:-:S04]  /*7ef0*/  IMAD R0, R0, 0x8, R3 ;  /* 0x0000000800007824 */ /* 0x000fc800078e0203 */
[----:B------:R-:W2:Y:S02]  /*7f00*/  SYNCS.PHASECHK.TRANS64.TRYWAIT P0, [R0+URZ], R5 ;  /* 0x00000005000075a7 */ /* 0x000ea4000800017f */
[----:B--2---:R-:W-:Y:S05]  /*7f10*/  @!P0 BRA `(.L_x_3877) ;  /* 0x0000000400b88947 */ /* 0x004fea0003800000 */
.L_x_3904:
[----:B------:R-:W-:-:S07]  /*7f20*/  IMAD R3, R4, 0x8, R3 ;  /* 0x0000000804037824 */ /* 0x000fce00078e0203 */
.L_x_3878:
[----:B---3--:R3:W4:Y:S02]  /*7f30*/  SYNCS.PHASECHK.TRANS64.TRYWAIT P0, [R3+URZ], R2 ;  /* 0x00000002030075a7 */ /* 0x008724000800017f */
[----:B----4-:R-:W-:Y:S05]  /*7f40*/  @!P0 NANOSLEEP.SYNCS 0x989680 ;  /* 0x009896800000895d */ /* 0x010fea0003900000 */
[----:B------:R-:W4:Y:S02]  /*7f50*/  @!P0 SYNCS.PHASECHK.TRANS64 P0, [R3+URZ], R2 ;  /* 0x00000002030085a7 */ /* 0x000f24000800007f */
[----:B----4-:R-:W-:Y:S05]  /*7f60*/  @!P0 BRA `(.L_x_3878) ;  /* 0xfffffffc00f08947 */ /* 0x010fea000383ffff */
.L_x_3788:
[----:B------:R-:W-:Y:S05]  /*7f70*/  BSYNC B6 ;  /* 0x0000000000067941 */ /* 0x000fea0003800000 */
.L_x_3785:
[----:B------:R-:W-:Y:S05]  /*7f80*/  EXIT ;  /* 0x000000000000794d */ /* 0x000fea0003800000 */
.L_x_3793:
[----:B------:R-:W-:Y:S02]  /*7f90*/  IMAD.MOV.U32 R12, RZ, RZ, RZ ;  /* 0x000000ffff0c7224 */ /* 0x000fe400078e00ff */
[----:B------:R-:W-:Y:S02]  /*7fa0*/  IMAD.MOV.U32 R11, RZ, RZ, 0x1f ;  /* 0x0000001fff0b7424 */ /* 0x000fe400078e00ff */
[----:B------:R-:W-:-:S07]  /*7fb0*/  IMAD.MOV.U32 R15, RZ, RZ, -0x1 ;  /* 0xffffffffff0f7424 */ /* 0x000fce00078e00ff */
[----:B------:R-:W-:Y:S05]  /*7fc0*/  WARPSYNC.COLLECTIVE R15, `(.L_x_3879) ;  /* 0x000000000f087348 */ /* 0x000fea0003c00000 */
[----:B------:R1:W2:Y:S02]  /*7fd0*/  SHFL.IDX P6, R14, R13, R12, R11 ;  /* 0x0000000c0d0e7389 */ /* 0x0002a400000c000b */
[----:B-12---:R-:W-:Y:S01]  /*7fe0*/  ENDCOLLECTIVE ;  /* 0x000000000000791b */ /* 0x006fe20003800000 */
.L_x_3879:
[----:B------:R-:W-:Y:S05]  /*7ff0*/  BRA `(.L_x_3880) ;  /* 0xffffff8800e87947 */ /* 0x000fea000383ffff */
.L_x_3795:
[----:B--2---:R2:W3:Y:S02]  /*8000*/  SYNCS.PHASECHK.TRANS64.TRYWAIT P0, [R225+URZ+0x30c00], R6 ;  /* 0x030c0006e10075a7 */ /* 0x0044e4000800017f */
[----:B---3--:R-:W-:Y:S05]  /*8010*/  @!P0 NANOSLEEP.SYNCS 0x989680 ;  /* 0x009896800000895d */ /* 0x008fea0003900000 */
[----:B------:R-:W3:Y:S02]  /*8020*/  @!P0 SYNCS.PHASECHK.TRANS64 P0, [R225+URZ+0x30c00], R6 ;  /* 0x030c0006e10085a7 */ /* 0x000ee4000800007f */
[----:B---3--:R-:W-:Y:S05]  /*8030*/  @!P0 BRA `(.L_x_3795) ;  /* 0xfffffffc00f08947 */ /* 0x008fea000383ffff */
[----:B------:R-:W-:Y:S05]  /*8040*/  BRA `(.L_x_3794) ;  /* 0xffffff8c000c7947 */ /* 0x000fea000383ffff */
.L_x_3800:
[----:B--2---:R2:W3:Y:S02]  /*8050*/  SYNCS.PHASECHK.TRANS64.TRYWAIT P1, [R9+URZ+0x30c10], R22 ;  /* 0x030c1016090075a7 */ /* 0x0044e4000802017f */
[----:B---3--:R-:W-:Y:S05]  /*8060*/  @!P1 NANOSLEEP.SYNCS 0x989680 ;  /* 0x009896800000995d */ /* 0x008fea0003900000 */
[----:B------:R-:W3:Y:S02]  /*8070*/  @!P1 SYNCS.PHASECHK.TRANS64 P1, [R9+URZ+0x30c10], R22 ;  /* 0x030c1016090095a7 */ /* 0x000ee4000802007f */
[----:B---3--:R-:W-:Y:S05]  /*8080*/  @!P1 BRA `(.L_x_3800) ;  /* 0xfffffffc00f09947 */ /* 0x008fea000383ffff */
[----:B------:R-:W-:Y:S05]  /*8090*/  BRA `(.L_x_3799) ;  /* 0xffffff9400407947 */ /* 0x000fea000383ffff */
.L_x_3804:
[----:B------:R1:W1:Y:S02]  /*80a0*/  SYNCS.PHASECHK.TRANS64.TRYWAIT P1, [R9+URZ+0x30c30], R22 ;  /* 0x030c3016090075a7 */ /* 0x000264000802017f */
[----:B-1----:R-:W-:Y:S05]  /*80b0*/  @!P1 NANOSLEEP.SYNCS 0x989680 ;  /* 0x009896800000995d */ /* 0x002fea0003900000 */
[----:B------:R-:W1:Y:S02]  /*80c0*/  @!P1 SYNCS.PHASECHK.TRANS64 P1, [R9+URZ+0x30c30], R22 ;  /* 0x030c3016090095a7 */ /* 0x000e64000802007f */
[----:B-1----:R-:W-:Y:S05]  /*80d0*/  @!P1 BRA `(.L_x_3804) ;  /* 0xfffffffc00f09947 */ /* 0x002fea000383ffff */
[----:B------:R-:W-:Y:S05]  /*80e0*/  BRA `(.L_x_3803) ;  /* 0xffffff9800507947 */ /* 0x000fea000383ffff */
.L_x_3819:
[----:B------:R-:W-:Y:S01]  /*80f0*/  BSSY B0, `(.L_x_3881) ;  /* 0x0000005000007945 */ /* 0x000fe20003800000 */
[----:B------:R-:W-:-:S07]  /*8100*/  IMAD.MOV.U32 R15, RZ, RZ, -0x1 ;  /* 0xffffffffff0f7424 */ /* 0x000fce00078e00ff */
[----:B------:R-:W-:Y:S05]  /*8110*/  WARPSYNC.COLLECTIVE R15, `(.L_x_3882) ;  /* 0x000000000f087348 */ /* 0x000fea0003c00000 */
[----:B------:R-:W-:Y:S01]  /*8120*/  NOP ;  /* 0x0000000000007918 */ /* 0x000fe20000000000 */
[----:B------:R-:W-:Y:S01]  /*8130*/  ENDCOLLECTIVE ;  /* 0x000000000000791b */ /* 0x000fe20003800000 */
.L_x_3882:
[----:B------:R-:W-:Y:S05]  /*8140*/  BSYNC B0 ;  /* 0x0000000000007941 */ /* 0x000fea0003800000 */
.L_x_3881:
[----:B------:R-:W-:Y:S05]  /*8150*/  BRA `(.L_x_3883) ;  /* 0xffffffd400c87947 */ /* 0x000fea000383ffff */
.L_x_3831:
[----:B------:R-:W-:Y:S01]  /*8160*/  BSSY B0, `(.L_x_3884) ;  /* 0x0000005000007945 */ /* 0x000fe20003800000 */
[----:B------:R-:W-:-:S07]  /*8170*/  IMAD.MOV.U32 R15, RZ, RZ, -0x1 ;  /* 0xffffffffff0f7424 */ /* 0x000fce00078e00ff */
[----:B------:R-:W-:Y:S05]  /*8180*/  WARPSYNC.COLLECTIVE R15, `(.L_x_3885) ;  /* 0x000000000f087348 */ /* 0x000fea0003c00000 */
[----:B------:R-:W-:Y:S01]  /*8190*/  NOP ;  /* 0x0000000000007918 */ /* 0x000fe20000000000 */
[----:B------:R-:W-:Y:S01]  /*81a0*/  ENDCOLLECTIVE ;  /* 0x000000000000791b */ /* 0x000fe20003800000 */
.L_x_3885:
[----:B------:R-:W-:Y:S05]  /*81b0*/  BSYNC B0 ;  /* 0x0000000000007941 */ /* 0x000fea0003800000 */
.L_x_3884:
[----:B------:R-:W-:Y:S05]  /*81c0*/  BRA `(.L_x_3886) ;  /* 0xffffffd800e07947 */ /* 0x000fea000383ffff */
.L_x_3844:
[----:B------:R-:W-:Y:S01]  /*81d0*/  BSSY B0, `(.L_x_3887) ;  /* 0x0000005000007945 */ /* 0x000fe20003800000 */
[----:B------:R-:W-:-:S07]  /*81e0*/  IMAD.MOV.U32 R15, RZ, RZ, -0x1 ;  /* 0xffffffffff0f7424 */ /* 0x000fce00078e00ff */
[----:B------:R-:W-:Y:S05]  /*81f0*/  WARPSYNC.COLLECTIVE R15, `(.L_x_3888) ;  /* 0x000000000f087348 */ /* 0x000fea0003c00000 */
[----:B------:R-:W-:Y:S01]  /*8200*/  NOP ;  /* 0x0000000000007918 */ /* 0x000fe20000000000 */
[----:B------:R-:W-:Y:S01]  /*8210*/  ENDCOLLECTIVE ;  /* 0x000000000000791b */ /* 0x000fe20003800000 */
.L_x_3888:
[----:B------:R-:W-:Y:S05]  /*8220*/  BSYNC B0 ;  /* 0x0000000000007941 */ /* 0x000fea0003800000 */
.L_x_3887:
[----:B------:R-:W-:Y:S05]  /*8230*/  BRA `(.L_x_3889) ;  /* 0xffffffdc00fc7947 */ /* 0x000fea000383ffff */
.L_x_3853:
[----:B-1----:R1:W2:Y:S02]  /*8240*/  SYNCS.PHASECHK.TRANS64.TRYWAIT P1, [R11+URZ+0x30c20], R0 ;  /* 0x030c20000b0075a7 */ /* 0x0022a4000802017f */
[----:B--2---:R-:W-:Y:S05]  /*8250*/  @!P1 NANOSLEEP.SYNCS 0x989680 ;  /* 0x009896800000995d */ /* 0x004fea0003900000 */
[----:B------:R-:W2:Y:S02]  /*8260*/  @!P1 SYNCS.PHASECHK.TRANS64 P1, [R11+URZ+0x30c20], R0 ;  /* 0x030c20000b0095a7 */ /* 0x000ea4000802007f */
[----:B--2---:R-:W-:Y:S05]  /*8270*/  @!P1 BRA `(.L_x_3853) ;  /* 0xfffffffc00f09947 */ /* 0x004fea000383ffff */
[----:B------:R-:W-:Y:S05]  /*8280*/  BRA `(.L_x_3890) ;  /* 0xffffffe400d47947 */ /* 0x000fea000383ffff */
.L_x_3857:
[----:B-1----:R1:W2:Y:S02]  /*8290*/  SYNCS.PHASECHK.TRANS64.TRYWAIT P1, [R11+URZ+0x30c40], R21 ;  /* 0x030c40150b0075a7 */ /* 0x0022a4000802017f */
[----:B--2---:R-:W-:Y:S05]  /*82a0*/  @!P1 NANOSLEEP.SYNCS 0x989680 ;  /* 0x009896800000995d */ /* 0x004fea0003900000 */
[----:B------:R-:W2:Y:S02]  /*82b0*/  @!P1 SYNCS.PHASECHK.TRANS64 P1, [R11+URZ+0x30c40], R21 ;  /* 0x030c40150b0095a7 */ /* 0x000ea4000802007f */
[----:B--2---:R-:W-:Y:S05]  /*82c0*/  @!P1 BRA `(.L_x_3857) ;  /* 0xfffffffc00f09947 */ /* 0x004fea000383ffff */
[----:B------:R-:W-:Y:S05]  /*82d0*/  BRA `(.L_x_3891) ;  /* 0xffffffe800f47947 */ /* 0x000fea000383ffff */
.L_x_3859:
[----:B--2---:R2:W3:Y:S02]  /*82e0*/  SYNCS.PHASECHK.TRANS64.TRYWAIT P1, [R11+URZ+0x30c28], R21 ;  /* 0x030c28150b0075a7 */ /* 0x0044e4000802017f */
[----:B---3--:R-:W-:Y:S05]  /*82f0*/  @!P1 NANOSLEEP.SYNCS 0x989680 ;  /* 0x009896800000995d */ /* 0x008fea0003900000 */
[----:B------:R-:W3:Y:S02]  /*8300*/  @!P1 SYNCS.PHASECHK.TRANS64 P1, [R11+URZ+0x30c28], R21 ;  /* 0x030c28150b0095a7 */ /* 0x000ee4000802007f */
[----:B---3--:R-:W-:Y:S05]  /*8310*/  @!P1 BRA `(.L_x_3859) ;  /* 0xfffffffc00f09947 */ /* 0x008fea000383ffff */
[----:B------:R-:W-:Y:S05]  /*8320*/  BRA `(.L_x_3892) ;  /* 0xffffffec006c7947 */ /* 0x000fea000383ffff */
.L_x_3861:
[----:B---3--:R3:W4:Y:S02]  /*8330*/  SYNCS.PHASECHK.TRANS64.TRYWAIT P1, [R11+URZ+0x30c48], R21 ;  /* 0x030c48150b0075a7 */ /* 0x008724000802017f */
[----:B----4-:R-:W-:Y:S05]  /*8340*/  @!P1 NANOSLEEP.SYNCS 0x989680 ;  /* 0x009896800000995d */ /* 0x010fea0003900000 */
[----:B------:R-:W4:Y:S02]  /*8350*/  @!P1 SYNCS.PHASECHK.TRANS64 P1, [R11+URZ+0x30c48], R21 ;  /* 0x030c48150b0095a7 */ /* 0x000f24000802007f */
[----:B----4-:R-:W-:Y:S05]  /*8360*/  @!P1 BRA `(.L_x_3861) ;  /* 0xfffffffc00f09947 */ /* 0x010fea000383ffff */
[----:B------:R-:W-:Y:S05]  /*8370*/  BRA `(.L_x_3893) ;  /* 0xffffffec00c07947 */ /* 0x000fea000383ffff */
.L_x_3863:
[----:B------:R-:W-:-:S07]  /*8380*/  SHF.L.U32 R4, R9, 0x1f, RZ ;  /* 0x0000001f09047819 */ /* 0x000fce00000006ff */
.L_x_3894:
[----:B-1----:R1:W2:Y:S02]  /*8390*/  SYNCS.PHASECHK.TRANS64.TRYWAIT P1, [R11+URZ+0x30c20], R4 ;  /* 0x030c20040b0075a7 */ /* 0x0022a4000802017f */
[----:B--2---:R-:W-:Y:S05]  /*83a0*/  @!P1 NANOSLEEP.SYNCS 0x989680 ;  /* 0x009896800000995d */ /* 0x004fea0003900000 */
[----:B------:R-:W2:Y:S02]  /*83b0*/  @!P1 SYNCS.PHASECHK.TRANS64 P1, [R11+URZ+0x30c20], R4 ;  /* 0x030c20040b0095a7 */ /* 0x000ea4000802007f */
[----:B--2---:R-:W-:Y:S05]  /*83c0*/  @!P1 BRA `(.L_x_3894) ;  /* 0xfffffffc00f09947 */ /* 0x004fea000383ffff */
[----:B------:R-:W-:Y:S05]  /*83d0*/  BRA `(.L_x_3895) ;  /* 0xfffffff0002c7947 */ /* 0x000fea000383ffff */
.L_x_3866:
[----:B---3--:R3:W4:Y:S02]  /*83e0*/  SYNCS.PHASECHK.TRANS64.TRYWAIT P1, [R11+URZ+0x30c40], R12 ;  /* 0x030c400c0b0075a7 */ /* 0x008724000802017f */
[----:B----4-:R-:W-:Y:S05]  /*83f0*/  @!P1 NANOSLEEP.SYNCS 0x989680 ;  /* 0x009896800000995d */ /* 0x010fea0003900000 */
[----:B------:R-:W4:Y:S02]  /*8400*/  @!P1 SYNCS.PHASECHK.TRANS64 P1, [R11+URZ+0x30c40], R12 ;  /* 0x030c400c0b0095a7 */ /* 0x000f24000802007f */
[----:B----4-:R-:W-:Y:S05]  /*8410*/  @!P1 BRA `(.L_x_3866) ;  /* 0xfffffffc00f09947 */ /* 0x010fea000383ffff */
[----:B------:R-:W-:Y:S05]  /*8420*/  BRA `(.L_x_3896) ;  /* 0xfffffff0009c7947 */ /* 0x000fea000383ffff */
.L_x_3868:
[----:B-1----:R1:W2:Y:S02]  /*8430*/  SYNCS.PHASECHK.TRANS64.TRYWAIT P1, [R11+URZ+0x30c28], R12 ;  /* 0x030c280c0b0075a7 */ /* 0x0022a4000802017f */
[----:B--2---:R-:W-:Y:S05]  /*8440*/  @!P1 NANOSLEEP.SYNCS 0x989680 ;  /* 0x009896800000995d */ /* 0x004fea0003900000 */
[----:B------:R-:W2:Y:S02]  /*8450*/  @!P1 SYNCS.PHASECHK.TRANS64 P1, [R11+URZ+0x30c28], R12 ;  /* 0x030c280c0b0095a7 */ /* 0x000ea4000802007f */
[----:B--2---:R-:W-:Y:S05]  /*8460*/  @!P1 BRA `(.L_x_3868) ;  /* 0xfffffffc00f09947 */ /* 0x004fea000383ffff */
[----:B------:R-:W-:Y:S05]  /*8470*/  BRA `(.L_x_3897) ;  /* 0xfffffff400087947 */ /* 0x000fea000383ffff */
.L_x_3870:
[----:B----4-:R4:W1:Y:S02]  /*8480*/  SYNCS.PHASECHK.TRANS64.TRYWAIT P0, [R13+URZ+0x30c40], R2 ;  /* 0x030c40020d0075a7 */ /* 0x010864000800017f */
[----:B-1----:R-:W-:Y:S05]  /*8490*/  @!P0 NANOSLEEP.SYNCS 0x989680 ;  /* 0x009896800000895d */ /* 0x002fea0003900000 */
[----:B------:R-:W1:Y:S02]  /*84a0*/  @!P0 SYNCS.PHASECHK.TRANS64 P0, [R13+URZ+0x30c40], R2 ;  /* 0x030c40020d0085a7 */ /* 0x000e64000800007f */
[----:B-1----:R-:W-:Y:S05]  /*84b0*/  @!P0 BRA `(.L_x_3870) ;  /* 0xfffffffc00f08947 */ /* 0x002fea000383ffff */
[----:B------:R-:W-:Y:S05]  /*84c0*/  BRA `(.L_x_3898) ;  /* 0xfffffff400747947 */ /* 0x000fea000383ffff */
.L_x_3872:
[----:B------:R-:W-:Y:S01]  /*84d0*/  BSSY B0, `(.L_x_3899) ;  /* 0x0000006000007945 */ /* 0x000fe20003800000 */
[----:B------:R-:W-:-:S07]  /*84e0*/  IMAD.MOV.U32 R15, RZ, RZ, -0x1 ;  /* 0xffffffffff0f7424 */ /* 0x000fce00078e00ff */
[----:B------:R-:W-:Y:S05]  /*84f0*/  WARPSYNC.COLLECTIVE R15, `(.L_x_3900) ;  /* 0x000000000f0c7348 */ /* 0x000fea0003c00000 */
[----:B------:R-:W-:Y:S02]  /*8500*/  ELECT P6, UR62, PT ;  /* 0x00000000003e782f */ /* 0x000fe400038c0000 */
[----:B------:R-:W-:Y:S01]  /*8510*/  MOV R14, UR62 ;  /* 0x0000003e000e7c02 */ /* 0x000fe20008000f00 */
[----:B------:R-:W-:Y:S10]  /*8520*/  ENDCOLLECTIVE ;  /* 0x000000000000791b */ /* 0x000ff40003800000 */
.L_x_3900:
[----:B------:R-:W-:Y:S05]  /*8530*/  BSYNC B0 ;  /* 0x0000000000007941 */ /* 0x000fea0003800000 */
.L_x_3899:
[----:B------:R-:W-:Y:S01]  /*8540*/  PLOP3.LUT P0, PT, P6, PT, PT, 0x80, 0x0 ;  /* 0x000000000000781c */ /* 0x000fe2000370f070 */
[----:B------:R-:W-:-:S12]  /*8550*/  BRA `(.L_x_3901) ;  /* 0xfffffff800007947 */ /* 0x000fd8000383ffff */
.L_x_3874:
[----:B-1----:R1:W2:Y:S02]  /*8560*/  SYNCS.PHASECHK.TRANS64.TRYWAIT P1, [R6+URZ], R5 ;  /* 0x00000005060075a7 */ /* 0x0022a4000802017f */
[----:B--2---:R-:W-:Y:S05]  /*8570*/  @!P1 NANOSLEEP.SYNCS 0x989680 ;  /* 0x009896800000995d */ /* 0x004fea0003900000 */
[----:B------:R-:W2:Y:S02]  /*8580*/  @!P1 SYNCS.PHASECHK.TRANS64 P1, [R6+URZ], R5 ;  /* 0x00000005060095a7 */ /* 0x000ea4000802007f */
[----:B--2---:R-:W-:Y:S05]  /*8590*/  @!P1 BRA `(.L_x_3874) ;  /* 0xfffffffc00f09947 */ /* 0x004fea000383ffff */
[----:B------:R-:W-:Y:S05]  /*85a0*/  BRA `(.L_x_3902) ;  /* 0xfffffff8003c7947 */ /* 0x000fea000383ffff */
.L_x_3875:
[----:B--2---:R2:W3:Y:S02]  /*85b0*/  SYNCS.PHASECHK.TRANS64.TRYWAIT P1, [R3+URZ], R2 ;  /* 0x00000002030075a7 */ /* 0x0044e4000802017f */
[----:B---3--:R-:W-:Y:S05]  /*85c0*/  @!P1 NANOSLEEP.SYNCS 0x989680 ;  /* 0x009896800000995d */ /* 0x008fea0003900000 */
[----:B------:R-:W3:Y:S02]  /*85d0*/  @!P1 SYNCS.PHASECHK.TRANS64 P1, [R3+URZ], R2 ;  /* 0x00000002030095a7 */ /* 0x000ee4000802007f */
[----:B---3--:R-:W-:Y:S05]  /*85e0*/  @!P1 BRA `(.L_x_3875) ;  /* 0xfffffffc00f09947 */ /* 0x008fea000383ffff */
[----:B------:R-:W-:Y:S05]  /*85f0*/  BRA `(.L_x_3903) ;  /* 0xfffffff800307947 */ /* 0x000fea000383ffff */
.L_x_3877:
[----:B--2---:R2:W3:Y:S02]  /*8600*/  SYNCS.PHASECHK.TRANS64.TRYWAIT P0, [R0+URZ], R5 ;  /* 0x00000005000075a7 */ /* 0x0044e4000800017f */
[----:B---3--:R-:W-:Y:S05]  /*8610*/  @!P0 NANOSLEEP.SYNCS 0x989680 ;  /* 0x009896800000895d */ /* 0x008fea0003900000 */
[----:B------:R-:W3:Y:S02]  /*8620*/  @!P0 SYNCS.PHASECHK.TRANS64 P0, [R0+URZ], R5 ;  /* 0x00000005000085a7 */ /* 0x000ee4000800007f */
[----:B---3--:R-:W-:Y:S05]  /*8630*/  @!P0 BRA `(.L_x_3877) ;  /* 0xfffffffc00f08947 */ /* 0x008fea000383ffff */
[----:B------:R-:W-:Y:S05]  /*8640*/  BRA `(.L_x_3904) ;  /* 0xfffffff800347947 */ /* 0x000fea000383ffff */
.L_x_3905:
        /* <DEDUP_REMOVED lines=11> */
.L_x_7402:


//--------------------- .text._ZN7cutlass13device_kernelIN5flash11enable_sm90INS1_16FlashAttnBwdSm90INS1_25CollectiveMainloopBwdSm90ILi2ELi2ELi2EN4cute5tupleIJNS5_1CILi1EEES8_S8_EEENS6_IJNS7_ILi128EEESA_NS7_ILi64EEEEEENS_6half_tEfNS_4arch4Sm90ELb0ELb0ELb0ELb0ELb0ELb1ELb0ELb0ELi2ELi1ELi2ELi2ELb0EEENS1_24CollectiveEpilogueBwdGQAISC_fSF_Li256ELb0ELb0EEENS1_19SingleTileSchedulerILb0ELb0ELb0ELi128EEEEEEEEEvNT_6ParamsE --------------------------
	.section	.text._ZN7cutlass13device_kernelIN5flash11enable_sm90INS1_16FlashAttnBwdSm90INS1_25CollectiveMainloopBwdSm90ILi2ELi2ELi2EN4cute5tupleIJNS5_1CILi1EEES8_S8_EEENS6_IJNS7_ILi128EEESA_NS7_ILi64EEEEEENS_6half_tEfNS_4arch4Sm90ELb0ELb0ELb0ELb0ELb0ELb1ELb0ELb0ELi2ELi1ELi2ELi2ELb0EEENS1_24CollectiveEpilogueBwdGQAISC_fSF_Li256ELb0ELb0EEENS1_19SingleTileSchedulerILb0ELb0ELb0ELi128EEEEEEEEEvNT_6ParamsE,"ax",@progbits
	.align	128
.text._ZN7cutlass13device_kernelIN5flash11enable_sm90INS1_16FlashAttnBwdSm90INS1_25CollectiveMainloopBwdSm90ILi2ELi2ELi2EN4cute5tupleIJNS5_1CILi1EEES8_S8_EEENS6_IJNS7_ILi128EEESA_NS7_ILi64EEEEEENS_6half_tEfNS_4arch4Sm90ELb0ELb0ELb0ELb0ELb0ELb1ELb0ELb0ELi2ELi1ELi2ELi2ELb0EEENS1_24CollectiveEpilogueBwdGQAISC_fSF_Li256ELb0ELb0EEENS1_19SingleTileSchedulerILb0ELb0ELb0ELi128EEEEEEEEEvNT_6ParamsE:
        .type           _ZN7cutlass13device_kernelIN5flash11enable_sm90INS1_16FlashAttnBwdSm90INS1_25CollectiveMainloopBwdSm90ILi2ELi2ELi2EN4cute5tupleIJNS5_1CILi1EEES8_S8_EEENS6_IJNS7_ILi128EEESA_NS7_ILi64EEEEEENS_6half_tEfNS_4arch4Sm90ELb0ELb0ELb0ELb0ELb0ELb1ELb0ELb0ELi2ELi1ELi2ELi2ELb0EEENS1_24CollectiveEpilogueBwdGQAISC_fSF_Li256ELb0ELb0EEENS1_19SingleTileSchedulerILb0ELb0ELb0ELi128EEEEEEEEEvNT_6ParamsE,@function
        .size           _ZN7cutlass13device_kernelIN5flash11enable_sm90INS1_16FlashAttnBwdSm90INS1_25CollectiveMainloopBwdSm90ILi2ELi2ELi2EN4cute5tupleIJNS5_1CILi1EEES8_S8_EEENS6_IJNS7_ILi128EEESA_NS7_ILi64EEEEEENS_6half_tEfNS_4arch4Sm90ELb0ELb0ELb0ELb0ELb0ELb1ELb0ELb0ELi2ELi1ELi2ELi2ELb0EEENS1_24CollectiveEpilogueBwdGQAISC_fSF_Li256ELb0ELb0EEENS1_19SingleTileSchedulerILb0ELb0ELb0ELi128EEEEEEEEEvNT_6ParamsE,(.L_x_7403 - _ZN7cutlass13device_kernelIN5flash11enable_sm90INS1_16FlashAttnBwdSm90INS1_25CollectiveMainloopBwdSm90ILi2ELi2ELi2EN4cute5tupleIJNS5_1CILi1EEES8_S8_EEENS6_IJNS7_ILi128EEESA_NS7_ILi64EEEEEENS_6half_tEfNS_4arch4Sm90ELb0ELb0ELb0ELb0ELb0ELb1ELb0ELb0ELi2ELi1ELi2ELi2ELb0EEENS1_24CollectiveEpilogueBwdGQAISC_fSF_Li256ELb0ELb0EEENS1_19SingleTileSchedulerILb0ELb0ELb0ELi128EEEEEEEEEvNT_6ParamsE)
        .other          _ZN7cutlass13device_kernelIN5flash11enable_sm90INS1_16FlashAttnBwdSm90INS1_25CollectiveMainloopBwdSm90ILi2ELi2ELi2EN4cute5tupleIJNS5_1CILi1EEES8_S8_EEENS6_IJNS7_ILi128EEESA_NS7_ILi64EEEEEENS_6half_tEfNS_4arch4Sm90ELb0ELb0ELb0ELb0ELb0ELb1ELb0ELb0ELi2ELi1ELi2ELi2ELb0EEENS1_24CollectiveEpilogueBwdGQAISC_fSF_Li256ELb0ELb0EEENS1_19SingleTileSchedulerILb0ELb0ELb0ELi128EEEEEEEEEvNT_6ParamsE,@"STO_CUDA_ENTRY STV_DEFAULT"
_ZN7cutlass13device_kernelIN5flash11enable_sm90INS1_16FlashAttnBwdSm90INS1_25CollectiveMainloopBwdSm90ILi2ELi2ELi2EN4cute5tupleIJNS5_1CILi1EEES8_S8_EEENS6_IJNS7_ILi128EEESA_NS7_ILi64EEEEEENS_6half_tEfNS_4arch4Sm90ELb0ELb0ELb0ELb0ELb0ELb1ELb0ELb0ELi2ELi1ELi2ELi2ELb0EEENS1_24CollectiveEpilogueBwdGQAISC_fSF_Li256ELb0ELb0EEENS1_19SingleTileSchedulerILb0ELb0ELb0ELi128EEEEEEEEEvNT_6ParamsE:
        /* <DEDUP_REMOVED lines=23> */
.L_x_3907:
[----:B------:R-:W-:Y:S05]  /*0170*/  BSYNC B0 ;  /* 0x0000000000007941 */ /* 0x000fea0003800000 */
.L_x_3906:
        /* <DEDUP_REMOVED lines=34> */
.L_x_3908:
        /* <DEDUP_REMOVED lines=22> */
.L_x_3909:
[----:B---3--:R-:W-:Y:S01]  /*0500*/  ISETP.NE.AND P0, PT, R2, RZ, PT ;  /* 0x000000ff0200720c */ /* 0x008fe20003f05270 */
[----:B------:R-:W-:Y:S01]  /*0510*/  IMAD.MOV.U32 R16, RZ, RZ, 0x1 ;  /* 0x00000001ff107424 */ /* 0x000fe200078e00ff */
[----:B------:R-:W-:Y:S01]  /*0520*/  NOP ;  /* 0x0000000000007918 */ /* 0x000fe20000000000 */
[----:B------:R-:W-:Y:S03]  /*0530*/  BSSY B6, `(.L_x_3910) ;  /* 0x00006f6000067945 */ /* 0x000fe60003800000 */
[----:B------:R-:W-:Y:S01]  /*0540*/  SEL R16, R16, 0x2, !P0 ;  /* 0x0000000210107807 */ /* 0x000fe20004000000 */
[----:B-12-4-:R-:W-:Y:S06]  /*0550*/  BAR.SYNC.DEFER_BLOCKING 0x0 ;  /* 0x0000000000007b1d */ /* 0x016fec0000010000 */
[----:B------:R-:W-:Y:S05]  /*0560*/  @!P0 BRA `(.L_x_3911) ;  /* 0x0000004800bc8947 */ /* 0x000fea0003800000 */
.L_x_3912:
        /* <DEDUP_REMOVED lines=35> */
.L_x_3915:
        /* <DEDUP_REMOVED lines=15> */
.L_x_3914:
        /* <DEDUP_REMOVED lines=22> */
.L_x_3917:
[----:B------:R1:W2:Y:S01]  /*09f0*/  LDC.64 R14, c[0x4][R17] ;  /* 0x01000000110e7b82 */ /* 0x0002a20000000a00 */
        /* <DEDUP_REMOVED lines=14> */
.L_x_3916:
[----:B------:R-:W-:Y:S01]  /*0ae0*/  SHF.R.S32.HI R3, RZ, 0x1f, R18 ;  /* 0x0000001fff037819 */ /* 0x000fe20000011412 */
[----:B------:R-:W-:-:S03]  /*0af0*/  UMOV UR4, 0xffffffff ;  /* 0xffffffff00047882 */ /* 0x000fc60000000000 */
[----:B------:R-:W-:-:S04]  /*0b00*/  LEA.HI R0, R3, R18, RZ, 0x7 ;  /* 0x0000001203007211 */ /* 0x000fc800078f38ff */
[----:B------:R-:W-:Y:S01]  /*0b10*/  SHF.R.S32.HI R13, RZ, 0x7, R0 ;  /* 0x00000007ff0d7819 */ /* 0x000fe20000011400 */
[----:B------:R-:W-:Y:S06]  /*0b20*/  BRA.DIV UR4, `(.L_x_3918) ;  /* 0x0000006a04607947 */ /* 0x000fec000b800000 */
[----:B------:R1:W2:Y:S02]  /*0b30*/  SHFL.IDX PT, R14, R13, RZ, 0x1f ;  /* 0x00001fff0d0e7589 */ /* 0x0002a400000e0000 */
.L_x_3987:
[----:B------:R-:W-:Y:S02]  /*0b40*/  SHF.L.U32 R7, RZ, 0x1f, RZ ;  /* 0x0000001fff077819 */ /* 0x000fe400000006ff */
[----:B--2---:R-:W-:Y:S02]  /*0b50*/  LEA.HI R4, R14, R14, RZ, 0x1 ;  /* 0x0000000e0e047211 */ /* 0x004fe400078f08ff */
[----:B------:R-:W2:Y:S01]  /*0b60*/  SYNCS.PHASECHK.TRANS64.TRYWAIT P0, [R2+URZ+0x30c00], R7 ;  /* 0x030c0007020075a7 */ /* 0x000ea2000800017f */
[----:B------:R-:W-:Y:S02]  /*0b70*/  LOP3.LUT R5, R0, 0xffffff80, RZ, 0xc0, !PT ;  /* 0xffffff8000057812 */ /* 0x000fe400078ec0ff */
[----:B------:R-:W-:-:S05]  /*0b80*/  LOP3.LUT R225, R4, 0xffffe, RZ, 0xc0, !PT ;  /* 0x000ffffe04e17812 */ /* 0x000fca00078ec0ff */
[----:B------:R-:W-:Y:S01]  /*0b90*/  IMAD.IADD R225, R14, 0x1, -R225 ;  /* 0x000000010ee17824 */ /* 0x000fe200078e0ae1 */
[----:B--2---:R-:W-:Y:S06]  /*0ba0*/  @P0 BRA `(.L_x_3919) ;  /* 0x0000000000080947 */ /* 0x004fec0003800000 */
[----:B------:R-:W2:Y:S02]  /*0bb0*/  SYNCS.PHASECHK.TRANS64.TRYWAIT P0, [R2+URZ+0x30c00], R7 ;  /* 0x030c0007020075a7 */ /* 0x000ea4000800017f */
[----:B--2---:R-:W-:Y:S05]  /*0bc0*/  @!P0 BRA `(.L_x_3920) ;  /* 0x0000006800548947 */ /* 0x004fea0003800000 */
.L_x_3919:
        /* <DEDUP_REMOVED lines=8> */
[----:B------:R-:W-:Y:S01]  /*0c50*/  CS2R R192, SRZ ;  /* 0x0000000000c07805 */ /* 0x000fe2000001ff00 */
[----:B------:R-:W-:Y:S01]  /*0c60*/  IMAD.SHL.U32 R5, R5, 0x4, RZ ;  /* 0x0000000405057824 */ /* 0x000fe200078e00ff */
        /* <DEDUP_REMOVED lines=14> */
[----:B---3--:R-:W-:Y:S02]  /*0d50*/  ISETP.GE.AND P0, PT, R11, 0x1, PT ;  /* 0x000000010b00780c */ /* 0x008fe40003f06270 */
        /* <DEDUP_REMOVED lines=12> */
[----:B------:R-:W-:Y:S01]  /*0e20*/  IMAD R0, R5, 0x4, R2 ;  /* 0x0000000405007824 */ /* 0x000fe200078e0202 */
[----:B------:R-:W-:Y:S06]  /*0e30*/  @!P0 BRA `(.L_x_3921) ;  /* 0x0000003800408947 */ /* 0x000fec0003800000 */
[-C--:B------:R-:W-:Y:S01]  /*0e40*/  LEA.HI R8, R3, R18.reuse, RZ, 0x4 ;  /* 0x0000001203087211 */ /* 0x080fe200078f20ff */
[----:B------:R-:W-:Y:S01]  /*0e50*/  VIADD R11, R11, 0x7f ;  /* 0x0000007f0b0b7836 */ /* 0x000fe20000000000 */
[CC--:B--2---:R-:W-:Y:S01]  /*0e60*/  LEA.HI R7, R3.reuse, R18.reuse, RZ, 0x2 ;  /* 0x0000001203077211 */ /* 0x0c4fe200078f10ff */
[----:B------:R-:W-:Y:S01]  /*0e70*/  IMAD.SHL.U32 R5, R18, 0x40, RZ ;  /* 0x0000004012057824 */ /* 0x000fe200078e00ff */
[CC--:B------:R-:W-:Y:S01]  /*0e80*/  LEA.HI R6, R3.reuse, R18.reuse, RZ, 0x5 ;  /* 0x0000001203067211 */ /* 0x0c0fe200078f28ff */
[----:B------:R-:W2:Y:S01]  /*0e90*/  S2R R19, SR_CTAID.X ;  /* 0x0000000000137919 */ /* 0x000ea20000002500 */
[----:B------:R-:W-:Y:S01]  /*0ea0*/  LEA.HI R10, R3, R18, RZ, 0x3 ;  /* 0x00000012030a7211 */ /* 0x000fe200078f18ff */
[----:B------:R-:W2:Y:S01]  /*0eb0*/  LDC R20, c[0x0][0x290] ;  /* 0x0000a400ff147b82 */ /* 0x000ea20000000800 */
[----:B------:R-:W-:Y:S02]  /*0ec0*/  LOP3.LUT R3, R7, 0xfffffffc, RZ, 0xc0, !PT ;  /* 0xfffffffc07037812 */ /* 0x000fe400078ec0ff */
[----:B------:R-:W-:-:S02]  /*0ed0*/  CS2R R214, SRZ ;  /* 0x0000000000d67805 */ /* 0x000fc4000001ff00 */
[----:B------:R-:W-:Y:S02]  /*0ee0*/  SHF.R.S32.HI R9, RZ, 0x4, R8 ;  /* 0x00000004ff097819 */ /* 0x000fe40000011408 */
[----:B------:R-:W-:Y:S02]  /*0ef0*/  CS2R R212, SRZ ;  /* 0x0000000000d47805 */ /* 0x000fe4000001ff00 */
[----:B------:R-:W-:Y:S01]  /*0f00*/  LOP3.LUT R7, R6, 0xffffffe0, RZ, 0xc0, !PT ;  /* 0xffffffe006077812 */ /* 0x000fe200078ec0ff */
[----:B------:R-:W-:Y:S01]  /*0f10*/  IMAD.IADD R3, R18, 0x1, -R3 ;  /* 0x0000000112037824 */ /* 0x000fe200078e0a03 */
[----:B------:R-:W-:Y:S02]  /*0f20*/  SHF.R.S32.HI R6, RZ, 0x5, R6 ;  /* 0x00000005ff067819 */ /* 0x000fe40000011406 */
[----:B------:R-:W-:Y:S02]  /*0f30*/  CS2R R210, SRZ ;  /* 0x0000000000d27805 */ /* 0x000fe4000001ff00 */
[----:B------:R-:W-:Y:S01]  /*0f40*/  LEA.HI R8, R8, R9, RZ, 0x1 ;  /* 0x0000000908087211 */ /* 0x000fe200078f08ff */
[----:B------:R-:W-:Y:S01]  /*0f50*/  IMAD.IADD R7, R18, 0x1, -R7 ;  /* 0x0000000112077824 */ /* 0x000fe200078e0a07 */
[----:B------:R-:W-:Y:S01]  /*0f60*/  SHF.R.S32.HI R14, RZ, 0x1f, R11 ;  /* 0x0000001fff0e7819 */ /* 0x000fe2000001140b */
[----:B------:R-:W-:Y:S01]  /*0f70*/  IMAD.SHL.U32 R12, R6, 0x10, RZ ;  /* 0x00000010060c7824 */ /* 0x000fe200078e00ff */
[----:B------:R-:W-:-:S02]  /*0f80*/  LOP3.LUT R6, R8, 0x7ffffe, RZ, 0xc0, !PT ;  /* 0x007ffffe08067812 */ /* 0x000fc400078ec0ff */
[----:B------:R-:W-:Y:S02]  /*0f90*/  CS2R R208, SRZ ;  /* 0x0000000000d07805 */ /* 0x000fe4000001ff00 */
[----:B------:R-:W-:Y:S02]  /*0fa0*/  LOP3.LUT R5, R5, 0x1c0, RZ, 0xc0, !PT ;  /* 0x000001c005057812 */ /* 0x000fe400078ec0ff */
[----:B------:R-:W-:Y:S02]  /*0fb0*/  CS2R R206, SRZ ;  /* 0x0000000000ce7805 */ /* 0x000fe4000001ff00 */
[----:B------:R-:W-:Y:S01]  /*0fc0*/  LEA.HI R235, R14, R11, RZ, 0x7 ;  /* 0x0000000b0eeb7211 */ /* 0x000fe200078f38ff */
[----:B------:R-:W-:Y:S01]  /*0fd0*/  IMAD.IADD R14, R9, 0x1, -R6 ;  /* 0x00000001090e7824 */ /* 0x000fe200078e0a06 */
[----:B------:R-:W-:Y:S02]  /*0fe0*/  LEA.HI R8, R13, R13, RZ, 0x1 ;  /* 0x0000000d0d087211 */ /* 0x000fe400078f08ff */
[----:B------:R-:W-:-:S02]  /*0ff0*/  CS2R R204, SRZ ;  /* 0x0000000000cc7805 */ /* 0x000fc4000001ff00 */
[----:B------:R-:W-:Y:S02]  /*1000*/  SHF.R.S32.HI R6, RZ, 0x1f, R7 ;  /* 0x0000001fff067819 */ /* 0x000fe40000011407 */
[----:B------:R-:W-:Y:S02]  /*1010*/  CS2R R202, SRZ ;  /* 0x0000000000ca7805 */ /* 0x000fe4000001ff00 */
[----:B------:R-:W-:Y:S02]  /*1020*/  LOP3.LUT R11, R5, 0x30, R12, 0xf8, !PT ;  /* 0x00000030050b7812 */ /* 0x000fe400078ef80c */
[----:B------:R-:W-:Y:S02]  /*1030*/  CS2R R200, SRZ ;  /* 0x0000000000c87805 */ /* 0x000fe4000001ff00 */
[----:B------:R-:W-:Y:S02]  /*1040*/  LOP3.LUT R12, R8, 0xfffffffe, RZ, 0xc0, !PT ;  /* 0xfffffffe080c7812 */ /* 0x000fe400078ec0ff */
[----:B------:R-:W-:-:S02]  /*1050*/  CS2R R198, SRZ ;  /* 0x0000000000c67805 */ /* 0x000fc4000001ff00 */
[CC--:B------:R-:W-:Y:S02]  /*1060*/  LEA.HI R8, R6.reuse, R7.reuse, RZ, 0x3 ;  /* 0x0000000706087211 */ /* 0x0c0fe400078f18ff */
[----:B------:R-:W-:Y:S02]  /*1070*/  CS2R R196, SRZ ;  /* 0x0000000000c47805 */ /* 0x000fe4000001ff00 */
[----:B------:R-:W-:Y:S01]  /*1080*/  LOP3.LUT R11, R11, 0x8, R10, 0xf8, !PT ;  /* 0x000000080b0b7812 */ /* 0x000fe200078ef80a */
[C---:B------:R-:W-:Y:S01]  /*1090*/  IMAD.IADD R226, R13.reuse, 0x1, -R12 ;  /* 0x000000010de27824 */ /* 0x040fe200078e0a0c */
[----:B------:R-:W-:Y:S01]  /*10a0*/  LEA.HI R10, R6, R7, RZ, 0x2 ;  /* 0x00000007060a7211 */ /* 0x000fe200078f10ff */
[----:B-1----:R-:W-:Y:S01]  /*10b0*/  IMAD R13, R13, 0x10, R14 ;  /* 0x000000100d0d7824 */ /* 0x002fe200078e020e */
[----:B------:R-:W-:Y:S01]  /*10c0*/  SHF.R.S32.HI R6, RZ, 0x3, R8 ;  /* 0x00000003ff067819 */ /* 0x000fe20000011408 */
[----:B--2---:R-:W-:Y:S01]  /*10d0*/  IMAD R19, R19, -0x80, R20 ;  /* 0xffffff8013137824 */ /* 0x004fe200078e0214 */
[----:B------:R-:W-:-:S02]  /*10e0*/  SHF.R.S32.HI R9, RZ, 0x1f, R8 ;  /* 0x0000001fff097819 */ /* 0x000fc40000011408 */
[----:B------:R-:W-:Y:S02]  /*10f0*/  CS2R R194, SRZ ;  /* 0x0000000000c27805 */ /* 0x000fe4000001ff00 */
[----:B------:R-:W-:Y:S02]  /*1100*/  SHF.R.S32.HI R7, RZ, 0x1f, R4 ;  /* 0x0000001fff077819 */ /* 0x000fe40000011404 */
[----:B------:R-:W-:Y:S02]  /*1110*/  CS2R R192, SRZ ;  /* 0x0000000000c07805 */ /* 0x000fe4000001ff00 */
[----:B------:R-:W-:Y:S02]  /*1120*/  SHF.R.U32.HI R12, RZ, 0x3, R5 ;  /* 0x00000003ff0c7819 */ /* 0x000fe40000011605 */
[----:B------:R-:W-:Y:S02]  /*1130*/  CS2R R190, SRZ ;  /* 0x0000000000be7805 */ /* 0x000fe4000001ff00 */
[----:B------:R-:W-:-:S02]  /*1140*/  LEA.HI R8, R9, R6, RZ, 0x4 ;  /* 0x0000000609087211 */ /* 0x000fc400078f20ff */
[----:B------:R-:W-:Y:S02]  /*1150*/  CS2R R188, SRZ ;  /* 0x0000000000bc7805 */ /* 0x000fe4000001ff00 */
[CC--:B------:R-:W-:Y:S02]  /*1160*/  LEA.HI R5, R7.reuse, R4.reuse, RZ, 0x2 ;  /* 0x0000000407057211 */ /* 0x0c0fe400078f10ff */
[----:B------:R-:W-:Y:S02]  /*1170*/  CS2R R186, SRZ ;  /* 0x0000000000ba7805 */ /* 0x000fe4000001ff00 */
[----:B------:R-:W-:Y:S02]  /*1180*/  LEA.HI R17, R7, R4, RZ, 0x5 ;  /* 0x0000000407117211 */ /* 0x000fe400078f28ff */
[----:B------:R-:W-:Y:S02]  /*1190*/  CS2R R184, SRZ ;  /* 0x0000000000b87805 */ /* 0x000fe4000001ff00 */
[----:B------:R-:W-:-:S02]  /*11a0*/  LOP3.LUT R12, R11, R12, RZ, 0x3c, !PT ;  /* 0x0000000c0b0c7212 */ /* 0x000fc400078e3cff */
[----:B------:R-:W-:Y:S02]  /*11b0*/  CS2R R182, SRZ ;  /* 0x0000000000b67805 */ /* 0x000fe4000001ff00 */
[----:B------:R-:W-:Y:S02]  /*11c0*/  LOP3.LUT R7, R8, 0x1ffffff0, RZ, 0xc0, !PT ;  /* 0x1ffffff008077812 */ /* 0x000fe400078ec0ff */
[----:B------:R-:W-:Y:S02]  /*11d0*/  CS2R R180, SRZ ;  /* 0x0000000000b47805 */ /* 0x000fe4000001ff00 */
[----:B------:R-:W-:Y:S01]  /*11e0*/  SHF.R.S32.HI R11, RZ, 0x2, R10 ;  /* 0x00000002ff0b7819 */ /* 0x000fe2000001140a */
[----:B------:R-:W-:Y:S01]  /*11f0*/  IMAD.U32 R236, R13, 0x200, R12 ;  /* 0x000002000dec7824 */ /* 0x000fe200078e000c */
[----:B------:R-:W-:Y:S01]  /*1200*/  LOP3.LUT R9, R5, 0x7ffffffc, RZ, 0xc0, !PT ;  /* 0x7ffffffc05097812 */ /* 0x000fe200078ec0ff */
[----:B------:R-:W-:Y:S01]  /*1210*/  IMAD.IADD R7, R6, 0x1, -R7 ;  /* 0x0000000106077824 */ /* 0x000fe200078e0a07 */
[----:B------:R-:W-:Y:S01]  /*1220*/  LEA.HI R10, R10, R11, RZ, 0x1 ;  /* 0x0000000b0a0a7211 */ /* 0x000fe200078f08ff */
[C---:B------:R-:W-:Y:S01]  /*1230*/  VIADD R6, R11.reuse, 0x8 ;  /* 0x000000080b067836 */ /* 0x040fe20000000000 */
[----:B------:R-:W-:Y:S01]  /*1240*/  SHF.R.S32.HI R18, RZ, 0x5, R17 ;  /* 0x00000005ff127819 */ /* 0x000fe20000011411 */
[C---:B------:R-:W-:Y:S01]  /*1250*/  VIADD R12, R11.reuse, 0x10 ;  /* 0x000000100b0c7836 */ /* 0x040fe20000000000 */
[----:B------:R-:W-:Y:S01]  /*1260*/  LOP3.LUT R10, R10, 0xfffffffe, RZ, 0xc0, !PT ;  /* 0xfffffffe0a0a7812 */ /* 0x000fe200078ec0ff */
[C---:B------:R-:W-:Y:S01]  /*1270*/  VIADD R14, R11.reuse, 0x18 ;  /* 0x000000180b0e7836 */ /* 0x040fe20000000000 */
[----:B------:R-:W-:Y:S01]  /*1280*/  LEA.HI R8, R6, R6, RZ, 0x1 ;  /* 0x0000000606087211 */ /* 0x000fe200078f08ff */
[----:B------:R-:W-:Y:S01]  /*1290*/  IMAD.IADD R4, R4, 0x1, -R9 ;  /* 0x0000000104047824 */ /* 0x000fe200078e0a09 */
[----:B------:R-:W-:Y:S01]  /*12a0*/  LEA.HI R13, R12, R12, RZ, 0x1 ;  /* 0x0000000c0c0d7211 */ /* 0x000fe200078f08ff */
[----:B------:R-:W-:Y:S01]  /*12b0*/  IMAD.IADD R10, R11, 0x1, -R10 ;  /* 0x000000010b0a7824 */ /* 0x000fe200078e0a0a */
[----:B------:R-:W-:Y:S01]  /*12c0*/  LOP3.LUT R9, R8, 0xfffffffe, RZ, 0xc0, !PT ;  /* 0xfffffffe08097812 */ /* 0x000fe200078ec0ff */
[----:B------:R-:W-:Y:S01]  /*12d0*/  IMAD R19, R18, -0x10, R19 ;  /* 0xfffffff012137824 */ /* 0x000fe200078e0213 */
[----:B------:R-:W-:-:S02]  /*12e0*/  LOP3.LUT R11, R13, 0xfffffffe, RZ, 0xc0, !PT ;  /* 0xfffffffe0d0b7812 */ /* 0x000fc400078ec0ff */
[----:B------:R-:W-:Y:S02]  /*12f0*/  CS2R R178, SRZ ;  /* 0x0000000000b27805 */ /* 0x000fe4000001ff00 */
[----:B------:R-:W-:Y:S01]  /*1300*/  LEA.HI R15, R14, R14, RZ, 0x1 ;  /* 0x0000000e0e0f7211 */ /* 0x000fe200078f08ff */
[----:B------:R-:W-:Y:S01]  /*1310*/  IMAD.IADD R9, R6, 0x1, -R9 ;  /* 0x0000000106097824 */ /* 0x000fe200078e0a09 */
[--C-:B------:R-:W-:Y:S01]  /*1320*/  SHF.R.S32.HI R6, RZ, 0x1, R8.reuse ;  /* 0x00000001ff067819 */ /* 0x100fe20000011408 */
[----:B------:R-:W-:Y:S01]  /*1330*/  IMAD.IADD R12, R12, 0x1, -R11 ;  /* 0x000000010c0c7824 */ /* 0x000fe200078e0a0b */
[----:B------:R-:W-:Y:S02]  /*1340*/  SHF.R.S32.HI R11, RZ, 0x1f, R8 ;  /* 0x0000001fff0b7819 */ /* 0x000fe40000011408 */
[----:B------:R-:W-:Y:S02]  /*1350*/  CS2R R176, SRZ ;  /* 0x0000000000b07805 */ /* 0x000fe4000001ff00 */
[----:B------:R-:W-:-:S02]  /*1360*/  LOP3.LUT R17, R15, 0xfffffffe, RZ, 0xc0, !PT ;  /* 0xfffffffe0f117812 */ /* 0x000fc400078ec0ff */
[----:B------:R-:W-:Y:S02]  /*1370*/  CS2R R174, SRZ ;  /* 0x0000000000ae7805 */ /* 0x000fe4000001ff00 */
[--C-:B------:R-:W-:Y:S02]  /*1380*/  SHF.R.S32.HI R8, RZ, 0x1, R13.reuse ;  /* 0x00000001ff087819 */ /* 0x100fe4000001140d */
[----:B------:R-:W-:Y:S02]  /*1390*/  CS2R R172, SRZ ;  /* 0x0000000000ac7805 */ /* 0x000fe4000001ff00 */
[----:B------:R-:W-:Y:S01]  /*13a0*/  SHF.R.S32.HI R13, RZ, 0x1f, R13 ;  /* 0x0000001fff0d7819 */ /* 0x000fe2000001140d */
[----:B------:R-:W-:Y:S01]  /*13b0*/  IMAD.IADD R17, R14, 0x1, -R17 ;  /* 0x000000010e117824 */ /* 0x000fe200078e0a11 */
[----:B------:R-:W-:Y:S02]  /*13c0*/  LEA.HI R11, R11, R6, RZ, 0x4 ;  /* 0x000000060b0b7211 */ /* 0x000fe400078f20ff */
[----:B------:R-:W-:-:S02]  /*13d0*/  CS2R R170, SRZ ;  /* 0x0000000000aa7805 */ /* 0x000fc4000001ff00 */
[----:B------:R-:W-:Y:S02]  /*13e0*/  SHF.R.S32.HI R18, RZ, 0x2, R5 ;  /* 0x00000002ff127819 */ /* 0x000fe40000011405 */
[----:B------:R-:W-:Y:S02]  /*13f0*/  CS2R R168, SRZ ;  /* 0x0000000000a87805 */ /* 0x000fe4000001ff00 */
[----:B------:R-:W-:Y:S02]  /*1400*/  LEA.HI R13, R13, R8, RZ, 0x4 ;  /* 0x000000080d0d7211 */ /* 0x000fe400078f20ff */
[----:B------:R-:W-:Y:S02]  /*1410*/  CS2R R166, SRZ ;  /* 0x0000000000a67805 */ /* 0x000fe4000001ff00 */
[----:B------:R-:W-:Y:S02]  /*1420*/  SHF.R.S32.HI R14, RZ, 0x1, R15 ;  /* 0x00000001ff0e7819 */ /* 0x000fe4000001140f */
[----:B------:R-:W-:-:S02]  /*1430*/  CS2R R164, SRZ ;  /* 0x0000000000a47805 */ /* 0x000fc4000001ff00 */
[----:B------:R-:W-:Y:S02]  /*1440*/  SHF.R.S32.HI R5, RZ, 0x1f, R5 ;  /* 0x0000001fff057819 */ /* 0x000fe40000011405 */
[----:B------:R-:W-:Y:S02]  /*1450*/  CS2R R162, SRZ ;  /* 0x0000000000a27805 */ /* 0x000fe4000001ff00 */
[----:B------:R-:W-:Y:S02]  /*1460*/  SHF.R.S32.HI R15, RZ, 0x1f, R15 ;  /* 0x0000001fff0f7819 */ /* 0x000fe4000001140f */
[----:B------:R-:W-:Y:S02]  /*1470*/  CS2R R160, SRZ ;  /* 0x0000000000a07805 */ /* 0x000fe4000001ff00 */
[----:B------:R-:W-:Y:S02]  /*1480*/  LOP3.LUT R11, R11, 0x1ffffff0, RZ, 0xc0, !PT ;  /* 0x1ffffff00b0b7812 */ /* 0x000fe400078ec0ff */
[----:B------:R-:W-:-:S02]  /*1490*/  CS2R R158, SRZ ;  /* 0x00000000009e7805 */ /* 0x000fc4000001ff00 */
[----:B------:R-:W-:Y:S02]  /*14a0*/  LOP3.LUT R13, R13, 0x1ffffff0, RZ, 0xc0, !PT ;  /* 0x1ffffff00d0d7812 */ /* 0x000fe400078ec0ff */
[----:B------:R-:W-:Y:S02]  /*14b0*/  CS2R R156, SRZ ;  /* 0x00000000009c7805 */ /* 0x000fe4000001ff00 */
[----:B------:R-:W-:Y:S01]  /*14c0*/  LEA.HI R5, R5, R18, RZ, 0x3 ;  /* 0x0000001205057211 */ /* 0x000fe200078f18ff */
[----:B------:R-:W-:Y:S01]  /*14d0*/  IMAD.IADD R6, R6, 0x1, -R11 ;  /* 0x0000000106067824 */ /* 0x000fe200078e0a0b */
[----:B------:R-:W-:Y:S01]  /*14e0*/  LEA.HI R15, R15, R14, RZ, 0x4 ;  /* 0x0000000e0f0f7211 */ /* 0x000fe200078f20ff */
[----:B------:R-:W-:Y:S01]  /*14f0*/  IMAD.IADD R13, R8, 0x1, -R13 ;  /* 0x00000001080d7824 */ /* 0x000fe200078e0a0d */
[----:B------:R-:W-:Y:S01]  /*1500*/  LOP3.LUT R5, R5, 0xfffffff8, RZ, 0xc0, !PT ;  /* 0xfffffff805057812 */ /* 0x000fe200078ec0ff */
[----:B------:R-:W-:Y:S01]  /*1510*/  IMAD R8, R7, 0x8, R10 ;  /* 0x0000000807087824 */ /* 0x000fe200078e020a */
[----:B------:R-:W-:Y:S01]  /*1520*/  LOP3.LUT R15, R15, 0x1ffffff0, RZ, 0xc0, !PT ;  /* 0x1ffffff00f0f7812 */ /* 0x000fe200078ec0ff */
[----:B------:R-:W-:Y:S01]  /*1530*/  IMAD R7, R6, 0x8, R9 ;  /* 0x0000000806077824 */ /* 0x000fe200078e0209 */
[----:B------:R-:W-:Y:S01]  /*1540*/  IADD3 R5, R19, R5, -R18 ;  /* 0x0000000513057210 */ /* 0x000fe20007ffe812 */
[----:B------:R-:W-:Y:S01]  /*1550*/  IMAD R6, R13, 0x8, R12 ;  /* 0x000000080d067824 */ /* 0x000fe200078e020c */
[----:B------:R1:W-:Y:S01]  /*1560*/  STL [R1+0x8], R8 ;  /* 0x0000080801007387 */ /* 0x0003e20000100800 */
[----:B------:R-:W-:Y:S01]  /*1570*/  IMAD.IADD R14, R14, 0x1, -R15 ;  /* 0x000000010e0e7824 */ /* 0x000fe200078e0a0f */
[----:B------:R-:W-:Y:S01]  /*1580*/  CS2R R154, SRZ ;  /* 0x00000000009a7805 */ /* 0x000fe2000001ff00 */
[----:B------:R-:W-:Y:S01]  /*1590*/  IMAD R226, R226, -0x40, R5 ;  /* 0xffffffc0e2e27824 */ /* 0x000fe200078e0205 */
[----:B------:R-:W-:Y:S01]  /*15a0*/  STL [R1+0x4], R7 ;  /* 0x0000040701007387 */ /* 0x000fe20000100800 */
[----:B------:R-:W-:Y:S01]  /*15b0*/  IMAD R237, R14, 0x8, R17 ;  /* 0x000000080eed7824 */ /* 0x000fe200078e0211 */
[----:B------:R-:W-:-:S02]  /*15c0*/  LOP3.LUT R5, R16, 0x1, RZ, 0xfc, !PT ;  /* 0x0000000110057812 */ /* 0x000fc400078efcff */
[----:B------:R-:W-:Y:S01]  /*15d0*/  CS2R R152, SRZ ;  /* 0x0000000000987805 */ /* 0x000fe2000001ff00 */
[----:B------:R2:W-:Y:S01]  /*15e0*/  STL [R1], R6 ;  /* 0x0000000601007387 */ /* 0x0005e20000100800 */
[----:B------:R-:W-:Y:S01]  /*15f0*/  SHF.R.S32.HI R235, RZ, 0x7, R235 ;  /* 0x00000007ffeb7819 */ /* 0x000fe200000114eb */
[----:B-1----:R-:W-:Y:S01]  /*1600*/  IMAD.MOV.U32 R8, RZ, RZ, RZ ;  /* 0x000000ffff087224 */ /* 0x002fe200078e00ff */
[----:B--2---:R-:W-:-:S07]  /*1610*/  CS2R R6, SRZ ;  /* 0x0000000000067805 */ /* 0x004fce000001ff00 */
.L_x_3932:
[----:B------:R-:W-:-:S13]  /*1620*/  ISETP.NE.AND P0, PT, R5, 0x3, PT ;  /* 0x000000030500780c */ /* 0x000fda0003f05270 */
[----:B---3--:R-:W-:Y:S05]  /*1630*/  @!P0 BRA `(.L_x_3922) ;  /* 0x0000000000048947 */ /* 0x008fea0003800000 */
[----:B------:R-:W-:Y:S01]  /*1640*/  BPT.TRAP 0x1 ;  /* 0x000000040000795c */ /* 0x000fe20000300000 */
.L_x_3922:
[----:B------:R-:W-:Y:S01]  /*1650*/  IMAD R9, R8, 0x8, R2 ;  /* 0x0000000808097824 */ /* 0x000fe200078e0202 */
[----:B------:R-:W-:-:S04]  /*1660*/  SHF.L.U32 R12, R7, 0x1f, RZ ;  /* 0x0000001f070c7819 */ /* 0x000fc800000006ff */
[----:B------:R1:W2:Y:S01]  /*1670*/  SYNCS.PHASECHK.TRANS64.TRYWAIT P1, [R9+URZ+0x30c10], R12 ;  /* 0x030c100c090075a7 */ /* 0x0002a2000802017f */
[----:B------:R-:W-:Y:S05]  /*1680*/  @!P0 BRA `(.L_x_3923) ;  /* 0x0000000000048947 */ /* 0x000fea0003800000 */
[----:B------:R-:W-:Y:S01]  /*1690*/  BPT.TRAP 0x1 ;  /* 0x000000040000795c */ /* 0x000fe20000300000 */
.L_x_3923:
[----:B------:R-:W-:-:S05]  /*16a0*/  VIADD R10, R2, 0x10000 ;  /* 0x00010000020a7836 */ /* 0x000fca0000000000 */
[----:B------:R-:W-:-:S04]  /*16b0*/  SHF.R.U32.HI R10, RZ, 0x4, R10 ;  /* 0x00000004ff0a7819 */ /* 0x000fc8000001160a */
[----:B------:R-:W-:Y:S01]  /*16c0*/  LOP3.LUT R10, R10, 0x3fff, RZ, 0xc0, !PT ;  /* 0x00003fff0a0a7812 */ /* 0x000fe200078ec0ff */
[----:B--2---:R-:W-:Y:S06]  /*16d0*/  @P1 BRA `(.L_x_3924) ;  /* 0x0000000000081947 */ /* 0x004fec0003800000 */
[----:B------:R-:W2:Y:S02]  /*16e0*/  SYNCS.PHASECHK.TRANS64.TRYWAIT P1, [R9+URZ+0x30c10], R12 ;  /* 0x030c100c090075a7 */ /* 0x000ea4000802017f */
[----:B--2---:R-:W-:Y:S05]  /*16f0*/  @!P1 BRA `(.L_x_3925) ;  /* 0x0000005c009c9947 */ /* 0x004fea0003800000 */
.L_x_3924:
        /* <DEDUP_REMOVED lines=8> */
[----:B------:R-:W5:Y:S06]  /*1780*/  LDL R14, [R1] ;  /* 0x00000000010e7983 */ /* 0x000f6c0000100800 */
        /* <DEDUP_REMOVED lines=27> */
[C---:B---3--:R-:W-:Y:S02]  /*1940*/  IMAD R13, R8.reuse, 0x80, R15 ;  /* 0x00000080080d7824 */ /* 0x048fe400078e020f */
[C---:B----4-:R-:W-:Y:S02]  /*1950*/  IMAD R11, R8.reuse, 0x80, R16 ;  /* 0x00000080080b7824 */ /* 0x050fe400078e0210 */
[----:B-----5:R-:W-:-:S02]  /*1960*/  IMAD R15, R8, 0x80, R14 ;  /* 0x00000080080f7824 */ /* 0x020fc400078e020e */
[----:B------:R-:W-:Y:S02]  /*1970*/  IMAD R17, R8, 0x80, R237 ;  /* 0x0000008008117824 */ /* 0x000fe400078e02ed */
[C---:B------:R-:W-:Y:S02]  /*1980*/  IMAD R11, R4.reuse, 0x2, R11 ;  /* 0x00000002040b7824 */ /* 0x040fe400078e020b */
[C---:B------:R-:W-:Y:S02]  /*1990*/  IMAD R13, R4.reuse, 0x2, R13 ;  /* 0x00000002040d7824 */ /* 0x040fe400078e020d */
[C---:B------:R-:W-:Y:S02]  /*19a0*/  IMAD R15, R4.reuse, 0x2, R15 ;  /* 0x00000002040f7824 */ /* 0x040fe400078e020f */
[----:B------:R-:W-:Y:S02]  /*19b0*/  IMAD R17, R4, 0x2, R17 ;  /* 0x0000000204117824 */ /* 0x000fe400078e0211 */
[----:B------:R-:W-:Y:S01]  /*19c0*/  IMAD R20, R11, 0x4, R2 ;  /* 0x000000040b147824 */ /* 0x000fe200078e0202 */
[----:B------:R-:W-:-:S02]  /*19d0*/  WARPGROUP.DEPBAR.LE gsb0, 0x0 ;  /* 0x00008000000079c5 */ /* 0x000fc40000010000 */
[----:B------:R-:W-:-:S06]  /*19e0*/  WARPGROUP.ARRIVE ;  /* 0x00000000000079c5 */ /* 0x000fcc0000000000 */
[----:B------:R-:W-:Y:S01]  /*19f0*/  HGMMA.64x128x16.F32 R88, gdesc[UR4], R88, gsb0 ;  /* 0x01e00000045879f0 */ /* 0x000fe20008000858 */
[--C-:B------:R-:W-:Y:S02]  /*1a00*/  IMAD R234, R13, 0x4, R2.reuse ;  /* 0x000000040dea7824 */ /* 0x100fe400078e0202 */
[--C-:B------:R-:W-:Y:S02]  /*1a10*/  IMAD R222, R15, 0x4, R2.reuse ;  /* 0x000000040fde7824 */ /* 0x100fe400078e0202 */
[----:B------:R-:W-:Y:S02]  /*1a20*/  IMAD R216, R17, 0x4, R2 ;  /* 0x0000000411d87824 */ /* 0x000fe400078e0202 */
[----:B------:R-:W-:-:S04]  /*1a30*/  VIADD R220, R2, 0x20000 ;  /* 0x0002000002dc7836 */ /* 0x000fc80000000000 */
[--C-:B------:R-:W-:Y:S02]  /*1a40*/  IMAD R217, R11, 0x4, R220.reuse ;  /* 0x000000040bd97824 */ /* 0x100fe400078e02dc */
[--C-:B------:R-:W-:Y:S02]  /*1a50*/  IMAD R221, R13, 0x4, R220.reuse ;  /* 0x000000040ddd7824 */ /* 0x100fe400078e02dc */
[--C-:B------:R-:W-:Y:S02]  /*1a60*/  IMAD R219, R15, 0x4, R220.reuse ;  /* 0x000000040fdb7824 */ /* 0x100fe400078e02dc */
[----:B------:R-:W-:Y:S01]  /*1a70*/  IMAD R220, R17, 0x4, R220 ;  /* 0x0000000411dc7824 */ /* 0x000fe200078e02dc */
[----:B------:R-:W-:Y:S02]  /*1a80*/  WARPGROUP.DEPBAR.LE gsb0, 0x0 ;  /* 0x00008000000079c5 */ /* 0x000fe40000010000 */
[----:B------:R-:W3:Y:S04]  /*1a90*/  LDS R20, [R20+0x20000] ;  /* 0x0200000014147984 */ /* 0x000ee80000000800 */
[----:B------:R-:W4:Y:S04]  /*1aa0*/  LDS R234, [R234+0x20000] ;  /* 0x02000000eaea7984 */ /* 0x000f280000000800 */
[----:B------:R-:W1:Y:S04]  /*1ab0*/  LDS R222, [R222+0x20000] ;  /* 0x02000000dede7984 */ /* 0x000e680000000800 */
[----:B------:R-:W1:Y:S01]  /*1ac0*/  LDS R216, [R216+0x20000] ;  /* 0x02000000d8d87984 */ /* 0x000e620000000800 */
[----:B------:R-:W-:Y:S05]  /*1ad0*/  @!P0 BRA `(.L_x_3926) ;  /* 0x0000000000048947 */ /* 0x000fea0003800000 */
[----:B------:R-:W-:Y:S01]  /*1ae0*/  BPT.TRAP 0x1 ;  /* 0x000000040000795c */ /* 0x000fe20000300000 */
.L_x_3926:
[----:B------:R1:W1:Y:S01]  /*1af0*/  SYNCS.PHASECHK.TRANS64.TRYWAIT P1, [R9+URZ+0x30c30], R12 ;  /* 0x030c300c090075a7 */ /* 0x000262000802017f */
[----:B------:R-:W-:Y:S05]  /*1b00*/  @!P0 BRA `(.L_x_3927) ;  /* 0x0000000000048947 */ /* 0x000fea0003800000 */
[----:B------:R-:W-:Y:S01]  /*1b10*/  BPT.TRAP 0x1 ;  /* 0x000000040000795c */ /* 0x000fe20000300000 */
.L_x_3927:
[----:B------:R-:W-:-:S05]  /*1b20*/  VIADD R11, R2, 0x18000 ;  /* 0x00018000020b7836 */ /* 0x000fca0000000000 */
[----:B------:R-:W-:-:S04]  /*1b30*/  SHF.R.U32.HI R11, RZ, 0x4, R11 ;  /* 0x00000004ff0b7819 */ /* 0x000fc8000001160b */
[----:B------:R-:W-:-:S04]  /*1b40*/  LOP3.LUT R218, R11, 0x3fff, RZ, 0xc0, !PT ;  /* 0x00003fff0bda7812 */ /* 0x000fc800078ec0ff */
[----:B------:R-:W-:Y:S01]  /*1b50*/  LOP3.LUT R11, R218, 0x10000, RZ, 0xfc, !PT ;  /* 0x00010000da0b7812 */ /* 0x000fe200078efcff */
[----:B-1----:R-:W-:Y:S06]  /*1b60*/  @P1 BRA `(.L_x_3928) ;  /* 0x0000000000081947 */ /* 0x002fec0003800000 */
[----:B------:R-:W1:Y:S02]  /*1b70*/  SYNCS.PHASECHK.TRANS64.TRYWAIT P1, [R9+URZ+0x30c30], R12 ;  /* 0x030c300c090075a7 */ /* 0x000e64000802017f */
[----:B-1----:R-:W-:Y:S05]  /*1b80*/  @!P1 BRA `(.L_x_3929) ;  /* 0x00000058008c9947 */ /* 0x002fea0003800000 */
.L_x_3928:
        /* <DEDUP_REMOVED lines=16> */
[----:B------:R-:W-:Y:S01]  /*1c90*/  VIADD R232, R3, 0x8 ;  /* 0x0000000803e87836 */ /* 0x000fe20000000000 */
[----:B------:R-:W-:Y:S01]  /*1ca0*/  ULDC UR10, c[0x0][0x744] ;  /* 0x0001d100000a7ab9 */ /* 0x000fe20000000800 */
[----:B------:R-:W5:Y:S01]  /*1cb0*/  SHFL.IDX PT, R11, R20, R3, 0x1f ;  /* 0x00001f03140b7589 */ /* 0x000f6200000e0000 */
[----:B------:R-:W-:Y:S01]  /*1cc0*/  UMOV UR6, UR8 ;  /* 0x0000000800067c82 */ /* 0x000fe20008000000 */
[----:B------:R-:W-:Y:S01]  /*1cd0*/  UMOV UR4, UR9 ;  /* 0x0000000900047c82 */ /* 0x000fe20008000000 */
[----:B------:R-:W-:Y:S01]  /*1ce0*/  FSEL R22, R95, -INF , P1 ;  /* 0xff8000005f167808 */ /* 0x000fe20000800000 */
[----:B------:R-:W-:Y:S01]  /*1cf0*/  HGMMA.64x128x16.F32 R24, gdesc[UR4], RZ, !UPT, gsb0 ;  /* 0x01e00000041879f0 */ /* 0x000fe2000c0008ff */
[----:B------:R-:W-:Y:S01]  /*1d00*/  UIADD3 UR6, UR8, 0x2, URZ ;  /* 0x0000000208067890 */ /* 0x000fe2000fffe03f */
[----:B------:R-:W4:Y:S01]  /*1d10*/  SHFL.IDX PT, R13, R20, R232, 0x1f ;  /* 0x00001fe8140d7589 */ /* 0x000f2200000e0000 */
[----:B------:R-:W-:Y:S01]  /*1d20*/  UIADD3 UR4, UR9, 0x2, URZ ;  /* 0x0000000209047890 */ /* 0x000fe2000fffe03f */
[C---:B------:R-:W-:Y:S01]  /*1d30*/  VIADD R227, R3.reuse, 0x1c ;  /* 0x0000001c03e37836 */ /* 0x040fe20000000000 */
[----:B------:R-:W-:Y:S01]  /*1d40*/  UMOV UR7, 0x40000040 ;  /* 0x4000004000077882 */ /* 0x000fe20000000000 */
[----:B------:R-:W-:Y:S01]  /*1d50*/  UMOV UR5, 0x40000040 ;  /* 0x4000004000057882 */ /* 0x000fe20000000000 */
[----:B------:R-:W-:Y:S01]  /*1d60*/  FSEL R19, R96, -INF , P2 ;  /* 0xff80000060137808 */ /* 0x000fe20001000000 */
[C---:B------:R-:W-:Y:S01]  /*1d70*/  VIADD R228, R3.reuse, 0x18 ;  /* 0x0000001803e47836 */ /* 0x040fe20000000000 */
[----:B------:R-:W-:Y:S01]  /*1d80*/  FSEL R21, R98, -INF , P1 ;  /* 0xff80000062157808 */ /* 0x000fe20000800000 */
[C---:B------:R-:W-:Y:S01]  /*1d90*/  VIADD R233, R3.reuse, 0x4 ;  /* 0x0000000403e97836 */ /* 0x040fe20000000000 */
[----:B------:R-:W-:Y:S01]  /*1da0*/  FSEL R88, R88, -INF , P2 ;  /* 0xff80000058587808 */ /* 0x000fe20001000000 */
[--C-:B-1----:R-:W-:Y:S01]  /*1db0*/  FFMA.FTZ R23, R18, UR10, -R15.reuse ;  /* 0x0000000a12177c23 */ /* 0x102fe2000801080f */
[----:B------:R-:W-:Y:S01]  /*1dc0*/  FFMA.FTZ R17, R22, UR10, -R15 ;  /* 0x0000000a16117c23 */ /* 0x000fe2000801080f */
[----:B------:R-:W-:Y:S01]  /*1dd0*/  VIADD R229, R3, 0x14 ;  /* 0x0000001403e57836 */ /* 0x000fe20000000000 */
[----:B--2---:R-:W1:Y:S01]  /*1de0*/  SHFL.IDX PT, R12, R20, R233, 0x1f ;  /* 0x00001fe9140c7589 */ /* 0x004e6200000e0000 */
        /* <DEDUP_REMOVED lines=10> */
[----:B----4-:R-:W-:Y:S01]  /*1e90*/  FFMA.FTZ R14, R94, UR10, -R13 ;  /* 0x0000000a5e0e7c23 */ /* 0x010fe2000801080d */
[----:B------:R-:W-:Y:S01]  /*1ea0*/  FSEL R94, R103, -INF , P1 ;  /* 0xff800000675e7808 */ /* 0x000fe20000800000 */
[----:B--2---:R-:W2:Y:S01]  /*1eb0*/  SHFL.IDX PT, R23, R20, R227, 0x1f ;  /* 0x00001fe314177589 */ /* 0x004ea200000e0000 */
[----:B------:R-:W-:-:S02]  /*1ec0*/  FSEL R102, R102, -INF , P1 ;  /* 0xff80000066667808 */ /* 0x000fc40000800000 */
[----:B------:R-:W-:Y:S01]  /*1ed0*/  FSEL R90, R90, -INF , P1 ;  /* 0xff8000005a5a7808 */ /* 0x000fe20000800000 */
[----:B------:R-:W-:Y:S01]  /*1ee0*/  SHFL.IDX PT, R98, R234, R230, 0x1f ;  /* 0x00001fe6ea627589 */ /* 0x000fe200000e0000 */
[----:B------:R-:W-:Y:S01]  /*1ef0*/  FSEL R89, R89, -INF , P2 ;  /* 0xff80000059597808 */ /* 0x000fe20001000000 */
[----:B------:R4:W-:Y:S01]  /*1f00*/  MUFU.EX2 R16, R22 ;  /* 0x0000001600107308 */ /* 0x0009e20000000800 */
[----:B-1----:R-:W-:Y:S01]  /*1f10*/  FSEL R88, R101, -INF , P2 ;  /* 0xff80000065587808 */ /* 0x002fe20001000000 */
[----:B------:R-:W-:Y:S01]  /*1f20*/  FFMA.FTZ R11, R90, UR10, -R11 ;  /* 0x0000000a5a0b7c23 */ /* 0x000fe2000801080b */
[----:B------:R-:W-:Y:S01]  /*1f30*/  FSEL R92, R92, -INF , P2 ;  /* 0xff8000005c5c7808 */ /* 0x000fe20001000000 */
[----:B------:R-:W1:Y:S01]  /*1f40*/  SHFL.IDX PT, R90, R234, R3, 0x1f ;  /* 0x00001f03ea5a7589 */ /* 0x000e6200000e0000 */
[----:B------:R-:W-:Y:S01]  /*1f50*/  FFMA.FTZ R89, R89, UR10, -R12 ;  /* 0x0000000a59597c23 */ /* 0x000fe2000801080c */
[----:B------:R-:W-:Y:S02]  /*1f60*/  FSEL R97, R97, -INF , P2 ;  /* 0xff80000061617808 */ /* 0x000fe40001000000 */
[----:B------:R-:W-:Y:S01]  /*1f70*/  FFMA.FTZ R92, R92, UR10, -R13 ;  /* 0x0000000a5c5c7c23 */ /* 0x000fe2000801080d */
[----:B------:R2:W-:Y:S01]  /*1f80*/  MUFU.EX2 R224, R89 ;  /* 0x0000005900e07308 */ /* 0x0005e20000000800 */
[--C-:B---3--:R-:W-:Y:S01]  /*1f90*/  FFMA.FTZ R100, R100, UR10, -R21.reuse ;  /* 0x0000000a64647c23 */ /* 0x108fe20008010815 */
[----:B----4-:R-:W-:Y:S01]  /*1fa0*/  FFMA.FTZ R22, R102, UR10, -R21 ;  /* 0x0000000a66167c23 */ /* 0x010fe20008010815 */
[----:B------:R-:W-:Y:S01]  /*1fb0*/  FSEL R99, R99, -INF , P1 ;  /* 0xff80000063637808 */ /* 0x000fe20000800000 */
[----:B------:R-:W-:Y:S01]  /*1fc0*/  SHFL.IDX PT, R96, R234, R231, 0x1f ;  /* 0x00001fe7ea607589 */ /* 0x000fe200000e0000 */
[----:B-----5:R-:W-:Y:S01]  /*1fd0*/  FFMA.FTZ R97, R97, UR10, -R18 ;  /* 0x0000000a61617c23 */ /* 0x020fe20008010812 */
[----:B------:R-:W-:-:S02]  /*1fe0*/  FSEL R91, R91, -INF , P1 ;  /* 0xff8000005b5b7808 */ /* 0x000fc40000800000 */
[----:B------:R3:W-:Y:S01]  /*1ff0*/  MUFU.EX2 R21, R100 ;  /* 0x0000006400157308 */ /* 0x0007e20000000800 */
[--C-:B--2---:R-:W-:Y:S01]  /*2000*/  FFMA.FTZ R95, R88, UR10, -R23.reuse ;  /* 0x0000000a585f7c23 */ /* 0x104fe20008010817 */
[----:B------:R-:W-:Y:S01]  /*2010*/  FFMA.FTZ R88, R94, UR10, -R23 ;  /* 0x0000000a5e587c23 */ /* 0x000fe20008010817 */
[----:B------:R-:W-:Y:S01]  /*2020*/  FSEL R89, R104, -INF , P2 ;  /* 0xff80000068597808 */ /* 0x000fe20001000000 */
[----:B------:R-:W2:Y:S01]  /*2030*/  SHFL.IDX PT, R94, R234, R232, 0x1f ;  /* 0x00001fe8ea5e7589 */ /* 0x000ea200000e0000 */
[----:B------:R-:W-:Y:S01]  /*2040*/  FFMA.FTZ R99, R99, UR10, -R18 ;  /* 0x0000000a63637c23 */ /* 0x000fe20008010812 */
[----:B------:R-:W-:Y:S01]  /*2050*/  FSEL R93, R108, -INF , P2 ;  /* 0xff8000006c5d7808 */ /* 0x000fe20001000000 */
[----:B------:R-:W-:Y:S01]  /*2060*/  FFMA.FTZ R12, R91, UR10, -R12 ;  /* 0x0000000a5b0c7c23 */ /* 0x000fe2000801080c */
[----:B------:R4:W-:Y:S01]  /*2070*/  MUFU.EX2 R13, R92 ;  /* 0x0000005c000d7308 */ /* 0x0009e20000000800 */
[----:B---3--:R-:W3:Y:S01]  /*2080*/  SHFL.IDX PT, R100, R234, R229, 0x1f ;  /* 0x00001fe5ea647589 */ /* 0x008ee200000e0000 */
[----:B------:R-:W-:Y:S01]  /*2090*/  FSEL R91, R106, -INF , P1 ;  /* 0xff8000006a5b7808 */ /* 0x000fe20000800000 */
[--C-:B-1----:R-:W-:Y:S01]  /*20a0*/  FFMA.FTZ R89, R89, UR10, -R90.reuse ;  /* 0x0000000a59597c23 */ /* 0x102fe2000801085a */
[----:B------:R-:W-:Y:S01]  /*20b0*/  FSEL R103, R114, -INF , P1 ;  /* 0xff80000072677808 */ /* 0x000fe20000800000 */
[----:B------:R-:W-:Y:S01]  /*20c0*/  SHFL.IDX PT, R104, R234, R227, 0x1f ;  /* 0x00001fe3ea687589 */ /* 0x000fe200000e0000 */
[----:B------:R-:W-:Y:S01]  /*20d0*/  FSEL R115, R115, -INF , P1 ;  /* 0xff80000073737808 */ /* 0x000fe20000800000 */
[----:B------:R-:W-:Y:S01]  /*20e0*/  FFMA.FTZ R90, R91, UR10, -R90 ;  /* 0x0000000a5b5a7c23 */ /* 0x000fe2000801085a */
[----:B------:R1:W-:Y:S01]  /*20f0*/  MUFU.EX2 R18, R97 ;  /* 0x0000006100127308 */ /* 0x0003e20000000800 */
[----:B----4-:R-:W4:Y:S01]  /*2100*/  SHFL.IDX PT, R92, R234, R233, 0x1f ;  /* 0x00001fe9ea5c7589 */ /* 0x010f2200000e0000 */
[----:B------:R-:W-:-:S02]  /*2110*/  FSEL R91, R105, -INF , P2 ;  /* 0xff800000695b7808 */ /* 0x000fc40001000000 */
[----:B------:R-:W-:Y:S01]  /*2120*/  FSEL R107, R107, -INF , P1 ;  /* 0xff8000006b6b7808 */ /* 0x000fe20000800000 */
[----:B------:R-:W5:Y:S01]  /*2130*/  SHFL.IDX PT, R101, R234, R228, 0x1f ;  /* 0x00001fe4ea657589 */ /* 0x000f6200000e0000 */
[----:B------:R-:W-:Y:S02]  /*2140*/  FSEL R119, R119, -INF , P1 ;  /* 0xff80000077777808 */ /* 0x000fe40000800000 */
[----:B------:R3:W-:Y:S01]  /*2150*/  MUFU.EX2 R20, R99 ;  /* 0x0000006300147308 */ /* 0x0007e20000000800 */
[----:B-1----:R-:W-:Y:S01]  /*2160*/  FSEL R97, R110, -INF , P1 ;  /* 0xff8000006e617808 */ /* 0x002fe20000800000 */
[----:B------:R-:W1:Y:S01]  /*2170*/  SHFL.IDX PT, R108, R222, R233, 0x1f ;  /* 0x00001fe9de6c7589 */ /* 0x000e6200000e0000 */
[----:B------:R-:W-:Y:S01]  /*2180*/  FSEL R111, R111, -INF , P1 ;  /* 0xff8000006f6f7808 */ /* 0x000fe20000800000 */
[--C-:B--2---:R-:W-:Y:S01]  /*2190*/  FFMA.FTZ R93, R93, UR10, -R94.reuse ;  /* 0x0000000a5d5d7c23 */ /* 0x104fe2000801085e */
[----:B------:R-:W-:Y:S01]  /*21a0*/  FSEL R102, R116, -INF , P2 ;  /* 0xff80000074667808 */ /* 0x000fe20001000000 */
[----:B------:R-:W-:Y:S01]  /*21b0*/  FFMA.FTZ R94, R97, UR10, -R94 ;  /* 0x0000000a615e7c23 */ /* 0x000fe2000801085e */
[----:B------:R-:W2:Y:S01]  /*21c0*/  SHFL.IDX PT, R106, R222, R3, 0x1f ;  /* 0x00001f03de6a7589 */ /* 0x000ea200000e0000 */
[----:B------:R-:W-:Y:S01]  /*21d0*/  FSEL R97, R112, -INF , P2 ;  /* 0xff80000070617808 */ /* 0x000fe20001000000 */
[----:B------:R4:W-:Y:S01]  /*21e0*/  MUFU.EX2 R23, R95 ;  /* 0x0000005f00177308 */ /* 0x0009e20000000800 */
[----:B---3--:R-:W-:Y:S01]  /*21f0*/  FSEL R99, R113, -INF , P2 ;  /* 0xff80000071637808 */ /* 0x008fe20001000000 */
[----:B------:R-:W3:Y:S01]  /*2200*/  SHFL.IDX PT, R112, R222, R231, 0x1f ;  /* 0x00001fe7de707589 */ /* 0x000ee200000e0000 */
[----:B------:R-:W-:Y:S01]  /*2210*/  FSEL R118, R118, -INF , P1 ;  /* 0xff80000076767808 */ /* 0x000fe20000800000 */
[--C-:B------:R-:W-:Y:S01]  /*2220*/  FFMA.FTZ R97, R97, UR10, -R98.reuse ;  /* 0x0000000a61617c23 */ /* 0x100fe20008010862 */
[----:B------:R-:W-:Y:S01]  /*2230*/  FFMA.FTZ R98, R103, UR10, -R98 ;  /* 0x0000000a67627c23 */ /* 0x000fe20008010862 */
[--C-:B------:R-:W-:Y:S01]  /*2240*/  FFMA.FTZ R99, R99, UR10, -R100.reuse ;  /* 0x0000000a63637c23 */ /* 0x100fe20008010864 */
[----:B------:R-:W-:Y:S01]  /*2250*/  FFMA.FTZ R100, R115, UR10, -R100 ;  /* 0x0000000a73647c23 */ /* 0x000fe20008010864 */
[----:B------:R-:W-:Y:S01]  /*2260*/  FSEL R103, R117, -INF , P2 ;  /* 0xff80000075677808 */ /* 0x000fe20001000000 */
[----:B------:R-:W3:Y:S01]  /*2270*/  SHFL.IDX PT, R114, R222, R230, 0x1f ;  /* 0x00001fe6de727589 */ /* 0x000ee200000e0000 */
[--C-:B----4-:R-:W-:Y:S01]  /*2280*/  FFMA.FTZ R91, R91, UR10, -R92.reuse ;  /* 0x0000000a5b5b7c23 */ /* 0x110fe2000801085c */
[----:B------:R-:W-:Y:S01]  /*2290*/  FSEL R95, R109, -INF , P2 ;  /* 0xff8000006d5f7808 */ /* 0x000fe20001000000 */
[----:B------:R-:W-:Y:S01]  /*22a0*/  FFMA.FTZ R92, R107, UR10, -R92 ;  /* 0x0000000a6b5c7c23 */ /* 0x000fe2000801085c */
[----:B------:R-:W4:Y:S01]  /*22b0*/  SHFL.IDX PT, R115, R222, R229, 0x1f ;  /* 0x00001fe5de737589 */ /* 0x000f2200000e0000 */
[--C-:B------:R-:W-:Y:S01]  /*22c0*/  FFMA.FTZ R103, R103, UR10, -R104.reuse ;  /* 0x0000000a67677c23 */ /* 0x100fe20008010868 */
[----:B------:R-:W-:Y:S01]  /*22d0*/  FFMA.FTZ R104, R119, UR10, -R104 ;  /* 0x0000000a77687c23 */ /* 0x000fe20008010868 */
[----:B------:R-:W-:Y:S01]  /*22e0*/  FSEL R107, R121, -INF , P2 ;  /* 0xff800000796b7808 */ /* 0x000fe20001000000 */
[----:B------:R-:W4:Y:S01]  /*22f0*/  SHFL.IDX PT, R109, R222, R232, 0x1f ;  /* 0x00001fe8de6d7589 */ /* 0x000f2200000e0000 */
[----:B------:R-:W-:Y:S01]  /*2300*/  FSEL R123, R123, -INF , P1 ;  /* 0xff8000007b7b7808 */ /* 0x000fe20000800000 */
[--C-:B------:R-:W-:Y:S01]  /*2310*/  FFMA.FTZ R95, R95, UR10, -R96.reuse ;  /* 0x0000000a5f5f7c23 */ /* 0x100fe20008010860 */
[----:B------:R-:W-:Y:S01]  /*2320*/  FFMA.FTZ R96, R111, UR10, -R96 ;  /* 0x0000000a6f607c23 */ /* 0x000fe20008010860 */
[----:B------:R-:W4:Y:S01]  /*2330*/  SHFL.IDX PT, R119, R222, R228, 0x1f ;  /* 0x00001fe4de777589 */ /* 0x000f2200000e0000 */
[----:B------:R-:W-:Y:S01]  /*2340*/  FSEL R105, R120, -INF , P2 ;  /* 0xff80000078697808 */ /* 0x000fe20001000000 */
[--C-:B-----5:R-:W-:Y:S01]  /*2350*/  FFMA.FTZ R102, R102, UR10, -R101.reuse ;  /* 0x0000000a66667c23 */ /* 0x120fe20008010865 */
[----:B------:R-:W-:Y:S01]  /*2360*/  FSEL R111, R122, -INF , P1 ;  /* 0xff8000007a6f7808 */ /* 0x000fe20000800000 */
[--C-:B-1----:R-:W-:Y:S01]  /*2370*/  FFMA.FTZ R107, R107, UR10, -R108.reuse ;  /* 0x0000000a6b6b7c23 */ /* 0x102fe2000801086c */
[----:B------:R-:W-:Y:S01]  /*2380*/  FSEL R110, R124, -INF , P2 ;  /* 0xff8000007c6e7808 */ /* 0x000fe20001000000 */
[----:B------:R-:W-:Y:S01]  /*2390*/  FFMA.FTZ R101, R118, UR10, -R101 ;  /* 0x0000000a76657c23 */ /* 0x000fe20008010865 */
[----:B------:R-:W-:Y:S01]  /*23a0*/  FFMA.FTZ R108, R123, UR10, -R108 ;  /* 0x0000000a7b6c7c23 */ /* 0x000fe2000801086c */
[----:B------:R-:W1:Y:S01]  /*23b0*/  SHFL.IDX PT, R124, R216, R232, 0x1f ;  /* 0x00001fe8d87c7589 */ /* 0x000e6200000e0000 */
[----:B------:R-:W-:Y:S01]  /*23c0*/  FSEL R118, R131, -INF , P1 ;  /* 0xff80000083767808 */ /* 0x000fe20000800000 */
[--C-:B--2---:R-:W-:Y:S01]  /*23d0*/  FFMA.FTZ R105, R105, UR10, -R106.reuse ;  /* 0x0000000a69697c23 */ /* 0x104fe2000801086a */
[----:B------:R-:W-:Y:S01]  /*23e0*/  FFMA.FTZ R106, R111, UR10, -R106 ;  /* 0x0000000a6f6a7c23 */ /* 0x000fe2000801086a */
[----:B------:R-:W2:Y:S01]  /*23f0*/  SHFL.IDX PT, R123, R216, R3, 0x1f ;  /* 0x00001f03d87b7589 */ /* 0x000ea200000e0000 */
[----:B------:R-:W-:Y:S01]  /*2400*/  FSEL R111, R125, -INF , P2 ;  /* 0xff8000007d6f7808 */ /* 0x000fe20001000000 */
[----:B------:R-:W5:Y:S01]  /*2410*/  MUFU.EX2 R11, R11 ;  /* 0x0000000b000b7308 */ /* 0x000f620000000800 */
[----:B------:R-:W-:Y:S01]  /*2420*/  FSEL R127, R127, -INF , P1 ;  /* 0xff8000007f7f7808 */ /* 0x000fe20000800000 */
[----:B------:R-:W5:Y:S01]  /*2430*/  SHFL.IDX PT, R131, R216, R233, 0x1f ;  /* 0x00001fe9d8837589 */ /* 0x000f6200000e0000 */
[----:B------:R-:W-:Y:S01]  /*2440*/  FSEL R113, R128, -INF , P2 ;  /* 0xff80000080717808 */ /* 0x000fe20001000000 */
[--C-:B---3--:R-:W-:Y:S01]  /*2450*/  FFMA.FTZ R111, R111, UR10, -R112.reuse ;  /* 0x0000000a6f6f7c23 */ /* 0x108fe20008010870 */
[----:B------:R-:W-:Y:S01]  /*2460*/  FSEL R116, R129, -INF , P2 ;  /* 0xff80000081747808 */ /* 0x000fe20001000000 */
[----:B------:R-:W-:Y:S01]  /*2470*/  FFMA.FTZ R112, R127, UR10, -R112 ;  /* 0x0000000a7f707c23 */ /* 0x000fe20008010870 */
[----:B------:R-:W-:Y:S01]  /*2480*/  FSEL R117, R130, -INF , P1 ;  /* 0xff80000082757808 */ /* 0x000fe20000800000 */
[--C-:B------:R-:W-:Y:S01]  /*2490*/  FFMA.FTZ R113, R113, UR10, -R114.reuse ;  /* 0x0000000a71717c23 */ /* 0x100fe20008010872 */
[----:B------:R-:W3:Y:S01]  /*24a0*/  SHFL.IDX PT, R127, R216, R231, 0x1f ;  /* 0x00001fe7d87f7589 */ /* 0x000ee200000e0000 */
[--C-:B----4-:R-:W-:Y:S01]  /*24b0*/  FFMA.FTZ R116, R116, UR10, -R115.reuse ;  /* 0x0000000a74747c23 */ /* 0x110fe20008010873 */
[----:B------:R-:W-:Y:S01]  /*24c0*/  FFMA.FTZ R115, R118, UR10, -R115 ;  /* 0x0000000a76737c23 */ /* 0x000fe20008010873 */
[----:B------:R-:W-:Y:S01]  /*24d0*/  FFMA.FTZ R114, R117, UR10, -R114 ;  /* 0x0000000a75727c23 */ /* 0x000fe20008010872 */
[----:B------:R-:W-:Y:S01]  /*24e0*/  FSEL R117, R132, -INF , P2 ;  /* 0xff80000084757808 */ /* 0x000fe20001000000 */
[----:B------:R-:W-:Y:S01]  /*24f0*/  FFMA.FTZ R110, R110, UR10, -R109 ;  /* 0x0000000a6e6e7c23 */ /* 0x000fe2000801086d */
[----:B------:R-:W-:-:S02]  /*2500*/  WARPGROUP.DEPBAR.LE gsb0, 0x0 ;  /* 0x00008000000079c5 */ /* 0x000fc40000010000 */
[----:B------:R-:W-:Y:S01]  /*2510*/  WARPGROUP.ARRIVE ;  /* 0x00000000000079c5 */ /* 0x000fe20000000000 */
[----:B------:R-:W-:Y:S01]  /*2520*/  FSEL R118, R134, -INF , P1 ;  /* 0xff80000086767808 */ /* 0x000fe20000800000 */
[----:B------:R-:W4:Y:S01]  /*2530*/  SHFL.IDX PT, R122, R222, R227, 0x1f ;  /* 0x00001fe3de7a7589 */ /* 0x000f2200000e0000 */
[----:B------:R-:W-:Y:S01]  /*2540*/  FSEL R126, R126, -INF , P1 ;  /* 0xff8000007e7e7808 */ /* 0x000fe20000800000 */
[--C-:B------:R-:W-:Y:S01]  /*2550*/  FFMA.FTZ R117, R117, UR10, -R119.reuse ;  /* 0x0000000a75757c23 */ /* 0x100fe20008010877 */
[----:B------:R-:W-:Y:S01]  /*2560*/  FSEL R138, R138, -INF , P1 ;  /* 0xff8000008a8a7808 */ /* 0x000fe20000800000 */
[----:B------:R-:W-:Y:S01]  /*2570*/  HGMMA.64x128x16.F32 R24, gdesc[UR4], R24, gsb0 ;  /* 0x01e00000041879f0 */ /* 0x000fe20008000818 */
[----:B------:R-:W-:Y:S01]  /*2580*/  UIADD3 UR6, UR8, 0x4, URZ ;  /* 0x0000000408067890 */ /* 0x000fe2000fffe03f */
[----:B------:R-:W-:Y:S01]  /*2590*/  FFMA.FTZ R118, R118, UR10, -R119 ;  /* 0x0000000a76767c23 */ /* 0x000fe20008010877 */
[----:B------:R-:W-:Y:S01]  /*25a0*/  UIADD3 UR4, UR9, 0x4, URZ ;  /* 0x0000000409047890 */ /* 0x000fe2000fffe03f */
[----:B------:R-:W-:Y:S01]  /*25b0*/  FFMA.FTZ R109, R126, UR10, -R109 ;  /* 0x0000000a7e6d7c23 */ /* 0x000fe2000801086d */
[----:B------:R-:W-:Y:S01]  /*25c0*/  UMOV UR7, 0x40000040 ;  /* 0x4000004000077882 */ /* 0x000fe20000000000 */
[----:B------:R-:W-:Y:S01]  /*25d0*/  UMOV UR5, 0x40000040 ;  /* 0x4000004000057882 */ /* 0x000fe20000000000 */
[----:B------:R-:W-:Y:S01]  /*25e0*/  FSEL R119, R140, -INF , P2 ;  /* 0xff8000008c777808 */ /* 0x000fe20001000000 */
[----:B------:R-:W4:Y:S01]  /*25f0*/  SHFL.IDX PT, R129, R216, R229, 0x1f ;  /* 0x00001fe5d8817589 */ /* 0x000f2200000e0000 */
[----:B------:R-:W-:Y:S01]  /*2600*/  FSEL R126, R136, -INF , P2 ;  /* 0xff800000887e7808 */ /* 0x000fe20001000000 */
[----:B------:R-:W-:Y:S01]  /*2610*/  MUFU.EX2 R12, R12 ;  /* 0x0000000c000c7308 */ /* 0x000fe20000000800 */
[----:B------:R-:W-:Y:S01]  /*2620*/  FSEL R132, R137, -INF , P2 ;  /* 0xff80000089847808 */ /* 0x000fe20001000000 */
[----:B-1----:R-:W-:Y:S01]  /*2630*/  FFMA.FTZ R128, R119, UR10, -R124 ;  /* 0x0000000a77807c23 */ /* 0x002fe2000801087c */
[----:B------:R-:W-:Y:S01]  /*2640*/  FSEL R120, R139, -INF , P1 ;  /* 0xff8000008b787808 */ /* 0x000fe20000800000 */
[--C-:B--2---:R-:W-:Y:S01]  /*2650*/  FFMA.FTZ R126, R126, UR10, -R123.reuse ;  /* 0x0000000a7e7e7c23 */ /* 0x104fe2000801087b */
[----:B------:R-:W1:Y:S01]  /*2660*/  SHFL.IDX PT, R119, R216, R227, 0x1f ;  /* 0x00001fe3d8777589 */ /* 0x000e6200000e0000 */
[----:B------:R-:W-:Y:S01]  /*2670*/  FFMA.FTZ R123, R138, UR10, -R123 ;  /* 0x0000000a8a7b7c23 */ /* 0x000fe2000801087b */
[--C-:B-----5:R-:W-:Y:S01]  /*2680*/  FFMA.FTZ R132, R132, UR10, -R131.reuse ;  /* 0x0000000a84847c23 */ /* 0x120fe20008010883 */
[----:B------:R-:W-:Y:S01]  /*2690*/  FFMA.FTZ R131, R120, UR10, -R131 ;  /* 0x0000000a78837c23 */ /* 0x000fe20008010883 */
[----:B------:R-:W-:Y:S01]  /*26a0*/  FSEL R130, R141, -INF , P2 ;  /* 0xff8000008d827808 */ /* 0x000fe20001000000 */
[----:B------:R-:W2:Y:S01]  /*26b0*/  SHFL.IDX PT, R134, R216, R230, 0x1f ;  /* 0x00001fe6d8867589 */ /* 0x000ea200000e0000 */
[----:B------:R-:W-:Y:S01]  /*26c0*/  FSEL R120, R143, -INF , P1 ;  /* 0xff8000008f787808 */ /* 0x000fe20000800000 */
[----:B------:R-:W-:Y:S01]  /*26d0*/  MUFU.EX2 R22, R22 ;  /* 0x0000001600167308 */ /* 0x000fe20000000800 */
[----:B------:R-:W-:Y:S01]  /*26e0*/  FSEL R133, R133, -INF , P2 ;  /* 0xff80000085857808 */ /* 0x000fe20001000000 */
[--C-:B---3--:R-:W-:Y:S01]  /*26f0*/  FFMA.FTZ R130, R130, UR10, -R127.reuse ;  /* 0x0000000a82827c23 */ /* 0x108fe2000801087f */
[----:B------:R-:W-:Y:S01]  /*2700*/  FSEL R136, R147, -INF , P1 ;  /* 0xff80000093887808 */ /* 0x000fe20000800000 */
[----:B------:R-:W-:Y:S01]  /*2710*/  FFMA.FTZ R127, R120, UR10, -R127 ;  /* 0x0000000a787f7c23 */ /* 0x000fe2000801087f */
[----:B------:R-:W-:Y:S01]  /*2720*/  FSEL R120, R145, -INF , P2 ;  /* 0xff80000091787808 */ /* 0x000fe20001000000 */
[--C-:B----4-:R-:W-:Y:S01]  /*2730*/  FFMA.FTZ R222, R133, UR10, -R122.reuse ;  /* 0x0000000a85de7c23 */ /* 0x110fe2000801087a */
[----:B------:R-:W-:Y:S01]  /*2740*/  FSEL R135, R135, -INF , P1 ;  /* 0xff80000087877808 */ /* 0x000fe20000800000 */
[----:B------:R-:W-:Y:S01]  /*2750*/  MUFU.EX2 R88, R88 ;  /* 0x0000005800587308 */ /* 0x000fe20000000800 */
[----:B------:R-:W-:Y:S01]  /*2760*/  FSEL R121, R142, -INF , P1 ;  /* 0xff8000008e797808 */ /* 0x000fe20000800000 */
[--C-:B------:R-:W-:Y:S01]  /*2770*/  FFMA.FTZ R133, R120, UR10, -R129.reuse ;  /* 0x0000000a78857c23 */ /* 0x100fe20008010881 */
[----:B------:R-:W-:Y:S01]  /*2780*/  FFMA.FTZ R129, R136, UR10, -R129 ;  /* 0x0000000a88817c23 */ /* 0x000fe20008010881 */
[----:B------:R-:W-:Y:S01]  /*2790*/  FSEL R120, R149, -INF , P2 ;  /* 0xff80000095787808 */ /* 0x000fe20001000000 */
[----:B------:R-:W-:Y:S01]  /*27a0*/  FFMA.FTZ R122, R135, UR10, -R122 ;  /* 0x0000000a877a7c23 */ /* 0x000fe2000801087a */
[----:B------:R-:W-:Y:S01]  /*27b0*/  FSEL R136, R151, -INF , P1 ;  /* 0xff80000097887808 */ /* 0x000fe20000800000 */
[----:B------:R-:W-:Y:S01]  /*27c0*/  FFMA.FTZ R124, R121, UR10, -R124 ;  /* 0x0000000a797c7c23 */ /* 0x000fe2000801087c */
[----:B------:R-:W-:Y:S01]  /*27d0*/  FSEL R125, R146, -INF , P1 ;  /* 0xff800000927d7808 */ /* 0x000fe20000800000 */
[--C-:B-1----:R-:W-:Y:S01]  /*27e0*/  FFMA.FTZ R120, R120, UR10, -R119.reuse ;  /* 0x0000000a78787c23 */ /* 0x102fe20008010877 */
[----:B------:R-:W1:Y:S01]  /*27f0*/  SHFL.IDX PT, R121, R216, R228, 0x1f ;  /* 0x00001fe4d8797589 */ /* 0x000e6200000e0000 */
[----:B------:R-:W-:Y:S01]  /*2800*/  FFMA.FTZ R119, R136, UR10, -R119 ;  /* 0x0000000a88777c23 */ /* 0x000fe20008010877 */
[----:B------:R-:W-:Y:S01]  /*2810*/  FSEL R135, R144, -INF , P2 ;  /* 0xff80000090877808 */ /* 0x000fe20001000000 */
[----:B------:R-:W3:Y:S01]  /*2820*/  MUFU.EX2 R14, R14 ;  /* 0x0000000e000e7308 */ /* 0x000ee20000000800 */
[----:B------:R-:W-:Y:S01]  /*2830*/  FSEL R148, R148, -INF , P2 ;  /* 0xff80000094947808 */ /* 0x000fe20001000000 */
[----:B------:R-:W-:Y:S01]  /*2840*/  VIADD R234, R2, 0x20c00 ;  /* 0x00020c0002ea7836 */ /* 0x000fe20000000000 */
[----:B------:R-:W-:Y:S01]  /*2850*/  FSEL R150, R150, -INF , P1 ;  /* 0xff80000096967808 */ /* 0x000fe20000800000 */
[--C-:B--2---:R-:W-:Y:S01]  /*2860*/  FFMA.FTZ R135, R135, UR10, -R134.reuse ;  /* 0x0000000a87877c23 */ /* 0x104fe20008010886 */
[----:B------:R-:W-:-:S03]  /*2870*/  FFMA.FTZ R134, R125, UR10, -R134 ;  /* 0x0000000a7d867c23 */ /* 0x000fc60008010886 */
[----:B------:R-:W-:Y:S08]  /*2880*/  MUFU.EX2 R17, R17 ;  /* 0x0000001100117308 */ /* 0x000ff00000000800 */
[----:B------:R-:W-:Y:S01]  /*2890*/  MUFU.EX2 R116, R116 ;  /* 0x0000007400747308 */ /* 0x000fe20000000800 */
[--C-:B-1----:R-:W-:Y:S01]  /*28a0*/  FFMA.FTZ R125, R148, UR10, -R121.reuse ;  /* 0x0000000a947d7c23 */ /* 0x102fe20008010879 */
[----:B------:R-:W-:-:S06]  /*28b0*/  FFMA.FTZ R121, R150, UR10, -R121 ;  /* 0x0000000a96797c23 */ /* 0x000fcc0008010879 */
[----:B------:R-:W-:Y:S08]  /*28c0*/  MUFU.EX2 R114, R114 ;  /* 0x0000007200727308 */ /* 0x000ff00000000800 */
[----:B------:R-:W1:Y:S08]  /*28d0*/  MUFU.EX2 R89, R89 ;  /* 0x0000005900597308 */ /* 0x000e700000000800 */
[----:B------:R-:W2:Y:S08]  /*28e0*/  MUFU.EX2 R91, R91 ;  /* 0x0000005b005b7308 */ /* 0x000eb00000000800 */
[----:B------:R-:W4:Y:S08]  /*28f0*/  MUFU.EX2 R110, R110 ;  /* 0x0000006e006e7308 */ /* 0x000f300000000800 */
[----:B------:R-:W5:Y:S08]  /*2900*/  MUFU.EX2 R109, R109 ;  /* 0x0000006d006d7308 */ /* 0x000f700000000800 */
[----:B------:R-:W-:Y:S08]  /*2910*/  MUFU.EX2 R111, R111 ;  /* 0x0000006f006f7308 */ /* 0x000ff00000000800 */
[----:B------:R-:W-:Y:S08]  /*2920*/  MUFU.EX2 R112, R112 ;  /* 0x0000007000707308 */ /* 0x000ff00000000800 */
[----:B------:R-:W5:Y:S08]  /*2930*/  MUFU.EX2 R113, R113 ;  /* 0x0000007100717308 */ /* 0x000f700000000800 */
[----:B------:R-:W-:Y:S01]  /*2940*/  MUFU.EX2 R117, R117 ;  /* 0x0000007500757308 */ /* 0x000fe20000000800 */
[----:B------:R-:W-:-:S02]  /*2950*/  WARPGROUP.DEPBAR.LE gsb0, 0x0 ;  /* 0x00008000000079c5 */ /* 0x000fc40000010000 */
[----:B------:R-:W-:-:S05]  /*2960*/  WARPGROUP.ARRIVE ;  /* 0x00000000000079c5 */ /* 0x000fca0000000000 */
[----:B------:R-:W5:Y:S01]  /*2970*/  MUFU.EX2 R19, R19 ;  /* 0x0000001300137308 */ /* 0x000f620000000800 */
[----:B------:R-:W-:Y:S01]  /*2980*/  HGMMA.64x128x16.F32 R24, gdesc[UR4], R24, gsb0 ;  /* 0x01e00000041879f0 */ /* 0x000fe20008000818 */
[----:B------:R-:W-:Y:S02]  /*2990*/  UIADD3 UR6, UR8, 0x6, URZ ;  /* 0x0000000608067890 */ /* 0x000fe4000fffe03f */
[----:B------:R-:W-:Y:S01]  /*29a0*/  UIADD3 UR4, UR9, 0x6, URZ ;  /* 0x0000000609047890 */ /* 0x000fe2000fffe03f */
[----:B------:R-:W-:Y:S01]  /*29b0*/  UMOV UR7, 0x40000040 ;  /* 0x4000004000077882 */ /* 0x000fe20000000000 */
[----:B------:R-:W-:Y:S02]  /*29c0*/  UMOV UR5, 0x40000040 ;  /* 0x4000004000057882 */ /* 0x000fe40000000000 */
[----:B------:R-:W-:Y:S08]  /*29d0*/  MUFU.EX2 R105, R105 ;  /* 0x0000006900697308 */ /* 0x000ff00000000800 */
[----:B------:R-:W-:Y:S08]  /*29e0*/  MUFU.EX2 R106, R106 ;  /* 0x0000006a006a7308 */ /* 0x000ff00000000800 */
[----:B------:R-:W-:Y:S08]  /*29f0*/  MUFU.EX2 R107, R107 ;  /* 0x0000006b006b7308 */ /* 0x000ff00000000800 */
[----:B------:R-:W-:Y:S08]  /*2a00*/  MUFU.EX2 R108, R108 ;  /* 0x0000006c006c7308 */ /* 0x000ff00000000800 */
[----:B------:R-:W-:Y:S08]  /*2a10*/  MUFU.EX2 R118, R118 ;  /* 0x0000007600767308 */ /* 0x000ff00000000800 */
        /* <DEDUP_REMOVED lines=34> */
[----:B------:R-:W3:Y:S04]  /*2c40*/  LDS R217, [R217+0x400] ;  /* 0x00040000d9d97984 */ /* 0x000ee80000000800 */
[----:B------:R-:W-:Y:S04]  /*2c50*/  LDS R221, [R221+0x400] ;  /* 0x00040000dddd7984 */ /* 0x000fe80000000800 */
[----:B------:R-:W-:Y:S04]  /*2c60*/  LDS R220, [R220+0x400] ;  /* 0x00040000dcdc7984 */ /* 0x000fe80000000800 */
[----:B------:R-:W-:Y:S04]  /*2c70*/  LDS R219, [R219+0x400] ;  /* 0x00040000dbdb7984 */ /* 0x000fe80000000800 */
[----:B---3--:R-:W3:Y:S04]  /*2c80*/  SHFL.IDX PT, R137, R217, R3, 0x1f ;  /* 0x00001f03d9897589 */ /* 0x008ee800000e0000 */
[----:B------:R-:W1:Y:S04]  /*2c90*/  SHFL.IDX PT, R138, R217, R233, 0x1f ;  /* 0x00001fe9d98a7589 */ /* 0x000e6800000e0000 */
[----:B------:R-:W2:Y:S04]  /*2ca0*/  SHFL.IDX PT, R141, R217, R232, 0x1f ;  /* 0x00001fe8d98d7589 */ /* 0x000ea800000e0000 */
[----:B------:R-:W4:Y:S04]  /*2cb0*/  SHFL.IDX PT, R143, R217, R229, 0x1f ;  /* 0x00001fe5d98f7589 */ /* 0x000f2800000e0000 */
[----:B------:R-:W5:Y:S04]  /*2cc0*/  SHFL.IDX PT, R139, R217, R231, 0x1f ;  /* 0x00001fe7d98b7589 */ /* 0x000f6800000e0000 */
[----:B------:R-:W5:Y:S01]  /*2cd0*/  SHFL.IDX PT, R140, R217, R230, 0x1f ;  /* 0x00001fe6d98c7589 */ /* 0x000f6200000e0000 */
[--C-:B---3--:R-:W-:Y:S01]  /*2ce0*/  FADD.FTZ R24, R24, -R137.reuse ;  /* 0x8000008918187221 */ /* 0x108fe20000010000 */
[----:B------:R-:W-:-:S02]  /*2cf0*/  FADD.FTZ R26, R26, -R137 ;  /* 0x800000891a1a7221 */ /* 0x000fc40000010000 */
[----:B------:R-:W3:Y:S01]  /*2d00*/  SHFL.IDX PT, R145, R217, R228, 0x1f ;  /* 0x00001fe4d9917589 */ /* 0x000ee200000e0000 */
[--C-:B-1----:R-:W-:Y:S01]  /*2d10*/  FADD.FTZ R136, R25, -R138.reuse ;  /* 0x8000008a19887221 */ /* 0x102fe20000010000 */
[----:B------:R-:W-:Y:S02]  /*2d20*/  FADD.FTZ R137, R27, -R138 ;  /* 0x8000008a1b897221 */ /* 0x000fe40000010000 */
[----:B------:R-:W1:Y:S01]  /*2d30*/  SHFL.IDX PT, R217, R217, R227, 0x1f ;  /* 0x00001fe3d9d97589 */ /* 0x000e6200000e0000 */
[----:B------:R-:W-:Y:S01]  /*2d40*/  FMUL.FTZ R26, R11, R26 ;  /* 0x0000001a0b1a7220 */ /* 0x000fe20000410000 */
[--C-:B--2---:R-:W-:Y:S01]  /*2d50*/  FADD.FTZ R138, R28, -R141.reuse ;  /* 0x8000008d1c8a7221 */ /* 0x104fe20000010000 */
[----:B------:R-:W-:Y:S01]  /*2d60*/  FADD.FTZ R25, R30, -R141 ;  /* 0x8000008d1e197221 */ /* 0x000fe20000010000 */
[----:B------:R-:W2:Y:S01]  /*2d70*/  SHFL.IDX PT, R146, R221, R3, 0x1f ;  /* 0x00001f03dd927589 */ /* 0x000ea200000e0000 */
[----:B------:R-:W-:Y:S01]  /*2d80*/  MUFU.EX2 R30, R126 ;  /* 0x0000007e001e7308 */ /* 0x000fe20000000800 */
[--C-:B----4-:R-:W-:Y:S01]  /*2d90*/  FADD.FTZ R141, R33, -R143.reuse ;  /* 0x8000008f218d7221 */ /* 0x110fe20000010000 */
[----:B------:R-:W-:Y:S01]  /*2da0*/  FADD.FTZ R143, R35, -R143 ;  /* 0x8000008f238f7221 */ /* 0x000fe20000010000 */
[----:B------:R-:W4:Y:S01]  /*2db0*/  SHFL.IDX PT, R33, R221, R230, 0x1f ;  /* 0x00001fe6dd217589 */ /* 0x000f2200000e0000 */
[----:B------:R-:W-:Y:S01]  /*2dc0*/  FMUL.FTZ R25, R14, R25 ;  /* 0x000000190e197220 */ /* 0x000fe20000410000 */
[--C-:B-----5:R-:W-:Y:S01]  /*2dd0*/  FADD.FTZ R142, R29, -R139.reuse ;  /* 0x8000008b1d8e7221 */ /* 0x120fe20000010000 */
[----:B------:R-:W-:Y:S01]  /*2de0*/  FADD.FTZ R27, R31, -R139 ;  /* 0x8000008b1f1b7221 */ /* 0x000fe20000010000 */
[----:B------:R-:W5:Y:S01]  /*2df0*/  SHFL.IDX PT, R35, R221, R229, 0x1f ;  /* 0x00001fe5dd237589 */ /* 0x000f6200000e0000 */
[----:B------:R1:W-:Y:S01]  /*2e00*/  MUFU.EX2 R29, R122 ;  /* 0x0000007a001d7308 */ /* 0x0003e20000000800 */
[--C-:B------:R-:W-:Y:S01]  /*2e10*/  FADD.FTZ R139, R32, -R140.reuse ;  /* 0x8000008c208b7221 */ /* 0x100fe20000010000 */
[----:B------:R-:W-:Y:S01]  /*2e20*/  FADD.FTZ R140, R34, -R140 ;  /* 0x8000008c228c7221 */ /* 0x000fe20000010000 */
[----:B------:R-:W5:Y:S01]  /*2e30*/  SHFL.IDX PT, R32, R221, R233, 0x1f ;  /* 0x00001fe9dd207589 */ /* 0x000f6200000e0000 */
[----:B------:R-:W-:-:S03]  /*2e40*/  FMUL.FTZ R141, R18, R141 ;  /* 0x0000008d128d7220 */ /* 0x000fc60000410000 */
[----:B------:R-:W5:Y:S01]  /*2e50*/  SHFL.IDX PT, R34, R221, R228, 0x1f ;  /* 0x00001fe4dd227589 */ /* 0x000f6200000e0000 */
[--C-:B---3--:R-:W-:Y:S01]  /*2e60*/  FADD.FTZ R144, R36, -R145.reuse ;  /* 0x8000009124907221 */ /* 0x108fe20000010000 */
[----:B------:R-:W-:Y:S01]  /*2e70*/  FADD.FTZ R38, R38, -R145 ;  /* 0x8000009126267221 */ /* 0x000fe20000010000 */
[----:B------:R-:W-:Y:S01]  /*2e80*/  MUFU.EX2 R31, R123 ;  /* 0x0000007b001f7308 */ /* 0x000fe20000000800 */
[----:B-1----:R-:W1:Y:S01]  /*2e90*/  SHFL.IDX PT, R122, R221, R232, 0x1f ;  /* 0x00001fe8dd7a7589 */ /* 0x002e6200000e0000 */
[--C-:B------:R-:W-:Y:S01]  /*2ea0*/  FADD.FTZ R37, R37, -R217.reuse ;  /* 0x800000d925257221 */ /* 0x100fe20000010000 */
[----:B------:R-:W-:Y:S01]  /*2eb0*/  FADD.FTZ R39, R39, -R217 ;  /* 0x800000d927277221 */ /* 0x000fe20000010000 */
[----:B------:R-:W-:Y:S01]  /*2ec0*/  FMUL.FTZ R38, R22, R38 ;  /* 0x0000002616267220 */ /* 0x000fe20000410000 */
[----:B------:R-:W3:Y:S01]  /*2ed0*/  SHFL.IDX PT, R216, R219, R232, 0x1f ;  /* 0x00001fe8dbd87589 */ /* 0x000ee200000e0000 */
[--C-:B--2---:R-:W-:Y:S01]  /*2ee0*/  FADD.FTZ R40, R40, -R146.reuse ;  /* 0x8000009228287221 */ /* 0x104fe20000010000 */
[----:B------:R-:W-:Y:S01]  /*2ef0*/  FADD.FTZ R42, R42, -R146 ;  /* 0x800000922a2a7221 */ /* 0x000fe20000010000 */
[----:B------:R-:W2:Y:S01]  /*2f00*/  MUFU.EX2 R28, R222 ;  /* 0x000000de001c7308 */ /* 0x000ea20000000800 */
        /* <DEDUP_REMOVED lines=11> */
[----:B------:R-:W-:Y:S01]  /*2fc0*/  FMUL.FTZ R40, R89, R40 ;  /* 0x0000002859287220 */ /* 0x000fe20000410000 */
[--C-:B------:R-:W-:Y:S01]  /*2fd0*/  FADD.FTZ R52, R52, -R34.reuse ;  /* 0x8000002234347221 */ /* 0x100fe20000010000 */
[----:B------:R-:W-:Y:S01]  /*2fe0*/  FADD.FTZ R54, R54, -R34 ;  /* 0x8000002236367221 */ /* 0x000fe20000010000 */
[----:B------:R-:W5:Y:S01]  /*2ff0*/  SHFL.IDX PT, R126, R219, R228, 0x1f ;  /* 0x00001fe4db7e7589 */ /* 0x000f6200000e0000 */
[----:B------:R-:W5:Y:S01]  /*3000*/  MUFU.EX2 R32, R132 ;  /* 0x0000008400207308 */ /* 0x000f620000000800 */
[--C-:B-1----:R-:W-:Y:S01]  /*3010*/  FADD.FTZ R44, R44, -R122.reuse ;  /* 0x8000007a2c2c7221 */ /* 0x102fe20000010000 */
[----:B------:R-:W-:Y:S01]  /*3020*/  FADD.FTZ R46, R46, -R122 ;  /* 0x8000007a2e2e7221 */ /* 0x000fe20000010000 */
[----:B--2---:R-:W-:Y:S01]  /*3030*/  SHFL.IDX PT, R131, R220, R227, 0x1f ;  /* 0x00001fe3dc837589 */ /* 0x004fe200000e0000 */
[----:B------:R-:W-:Y:S01]  /*3040*/  FMUL.FTZ R41, R91, R41 ;  /* 0x000000295b297220 */ /* 0x000fe20000410000 */
[--C-:B---3--:R-:W-:Y:S01]  /*3050*/  FADD.FTZ R60, R60, -R216.reuse ;  /* 0x800000d83c3c7221 */ /* 0x108fe20000010000 */
[----:B------:R-:W-:Y:S01]  /*3060*/  FADD.FTZ R62, R62, -R216 ;  /* 0x800000d83e3e7221 */ /* 0x000fe20000010000 */
[----:B------:R-:W1:Y:S01]  /*3070*/  SHFL.IDX PT, R122, R219, R229, 0x1f ;  /* 0x00001fe5db7a7589 */ /* 0x000e6200000e0000 */
[----:B------:R-:W-:Y:S01]  /*3080*/  MUFU.EX2 R34, R128 ;  /* 0x0000008000227308 */ /* 0x000fe20000000800 */
[----:B------:R-:W-:Y:S01]  /*3090*/  FMUL.FTZ R60, R110, R60 ;  /* 0x0000003c6e3c7220 */ /* 0x000fe20000410000 */
[----:B------:R-:W-:Y:S01]  /*30a0*/  FMUL.FTZ R62, R109, R62 ;  /* 0x0000003e6d3e7220 */ /* 0x000fe20000410000 */
[----:B------:R-:W2:Y:S01]  /*30b0*/  SHFL.IDX PT, R218, R219, R233, 0x1f ;  /* 0x00001fe9dbda7589 */ /* 0x000ea200000e0000 */
[--C-:B----4-:R-:W-:Y:S01]  /*30c0*/  FADD.FTZ R216, R81, -R145.reuse ;  /* 0x8000009151d87221 */ /* 0x110fe20000010000 */
[----:B------:R-:W-:Y:S01]  /*30d0*/  FADD.FTZ R145, R83, -R145 ;  /* 0x8000009153917221 */ /* 0x000fe20000010000 */
[----:B------:R-:W-:Y:S01]  /*30e0*/  F2FP.F16.F32.PACK_AB R83, R39, R38 ;  /* 0x000000262753723e */ /* 0x000fe200000000ff */
[----:B------:R-:W3:Y:S01]  /*30f0*/  SHFL.IDX PT, R151, R219, R231, 0x1f ;  /* 0x00001fe7db977589 */ /* 0x000ee200000e0000 */
[----:B------:R4:W3:Y:S01]  /*3100*/  MUFU.EX2 R35, R124 ;  /* 0x0000007c00237308 */ /* 0x0008e20000000800 */
[--C-:B-----5:R-:W-:Y:S01]  /*3110*/  FADD.FTZ R45, R45, -R36.reuse ;  /* 0x800000242d2d7221 */ /* 0x120fe20000010000 */
[----:B------:R-:W-:Y:S01]  /*3120*/  FADD.FTZ R47, R47, -R36 ;  /* 0x800000242f2f7221 */ /* 0x000fe20000010000 */
[----:B------:R-:W5:Y:S01]  /*3130*/  SHFL.IDX PT, R123, R219, R227, 0x1f ;  /* 0x00001fe3db7b7589 */ /* 0x000f6200000e0000 */
[--C-:B------:R-:W-:Y:S01]  /*3140*/  FADD.FTZ R66, R66, -R148.reuse ;  /* 0x8000009442427221 */ /* 0x100fe20000010000 */
[----:B------:R-:W-:Y:S01]  /*3150*/  FADD.FTZ R64, R64, -R148 ;  /* 0x8000009440407221 */ /* 0x000fe20000010000 */
[----:B------:R-:W-:Y:S01]  /*3160*/  FMUL.FTZ R37, R23, R37 ;  /* 0x0000002517257220 */ /* 0x000fe20000410000 */
[----:B------:R-:W5:Y:S01]  /*3170*/  SHFL.IDX PT, R149, R220, R228, 0x1f ;  /* 0x00001fe4dc957589 */ /* 0x000f6200000e0000 */
[----:B------:R5:W5:Y:S01]  /*3180*/  MUFU.EX2 R36, R130 ;  /* 0x0000008200247308 */ /* 0x000b620000000800 */
[----:B----4-:R-:W-:Y:S01]  /*3190*/  FADD.FTZ R124, R68, -R126 ;  /* 0x8000007e447c7221 */ /* 0x010fe20000010000 */
[----:B------:R-:W-:Y:S01]  /*31a0*/  FMUL.FTZ R64, R113, R64 ;  /* 0x0000004071407220 */ /* 0x000fe20000410000 */
[----:B------:R4:W5:Y:S01]  /*31b0*/  SHFL.IDX PT, R217, R219, R3, 0x1f ;  /* 0x00001f03dbd97589 */ /* 0x00096200000e0000 */
[----:B------:R-:W-:Y:S01]  /*31c0*/  FMUL.FTZ R81, R19, R140 ;  /* 0x0000008c13517220 */ /* 0x000fe20000410000 */
[----:B------:R-:W-:Y:S01]  /*31d0*/  FMUL.FTZ R68, R20, R143 ;  /* 0x0000008f14447220 */ /* 0x000fe20000410000 */
[----:B------:R-:W-:Y:S01]  /*31e0*/  FMUL.FTZ R42, R90, R42 ;  /* 0x0000002a5a2a7220 */ /* 0x000fe20000410000 */
[----:B------:R-:W5:Y:S01]  /*31f0*/  SHFL.IDX PT, R150, R220, R232, 0x1f ;  /* 0x00001fe8dc967589 */ /* 0x000f6200000e0000 */
[--C-:B-1----:R-:W-:Y:S01]  /*3200*/  FADD.FTZ R65, R65, -R122.reuse ;  /* 0x8000007a41417221 */ /* 0x102fe20000010000 */
[----:B------:R-:W-:Y:S01]  /*3210*/  FADD.FTZ R122, R67, -R122 ;  /* 0x8000007a437a7221 */ /* 0x000fe20000010000 */
[----:B------:R-:W-:Y:S01]  /*3220*/  FADD.FTZ R67, R70, -R126 ;  /* 0x8000007e46437221 */ /* 0x000fe20000010000 */
[----:B------:R-:W1:Y:S01]  /*3230*/  SHFL.IDX PT, R147, R220, R231, 0x1f ;  /* 0x00001fe7dc937589 */ /* 0x000e6200000e0000 */
[----:B------:R-:W1:Y:S01]  /*3240*/  MUFU.EX2 R38, R119 ;  /* 0x0000007700267308 */ /* 0x000e620000000800 */
[----:B----4-:R-:W-:Y:S01]  /*3250*/  FADD.FTZ R219, R85, -R131 ;  /* 0x8000008355db7221 */ /* 0x010fe20000010000 */
[----:B------:R-:W-:Y:S01]  /*3260*/  FMUL.FTZ R85, R12, R137 ;  /* 0x000000890c557220 */ /* 0x000fe20000410000 */
[----:B------:R-:W4:Y:S01]  /*3270*/  SHFL.IDX PT, R146, R220, R233, 0x1f ;  /* 0x00001fe9dc927589 */ /* 0x000f2200000e0000 */
[--C-:B--2---:R-:W-:Y:S01]  /*3280*/  FADD.FTZ R57, R57, -R218.reuse ;  /* 0x800000da39397221 */ /* 0x104fe20000010000 */
[----:B------:R-:W-:Y:S01]  /*3290*/  FADD.FTZ R59, R59, -R218 ;  /* 0x800000da3b3b7221 */ /* 0x000fe20000010000 */
[--C-:B---3--:R-:W-:Y:S01]  /*32a0*/  FADD.FTZ R61, R61, -R151.reuse ;  /* 0x800000973d3d7221 */ /* 0x108fe20000010000 */
[----:B------:R-:W2:Y:S01]  /*32b0*/  SHFL.IDX PT, R132, R220, R230, 0x1f ;  /* 0x00001fe6dc847589 */ /* 0x000ea200000e0000 */
[----:B------:R-:W-:Y:S01]  /*32c0*/  F2FP.F16.F32.PACK_AB R85, R85, R26 ;  /* 0x0000001a5555723e */ /* 0x000fe200000000ff */
[----:B------:R-:W-:Y:S01]  /*32d0*/  FMUL.FTZ R26, R17, R27 ;  /* 0x0000001b111a7220 */ /* 0x000fe20000410000 */
[----:B------:R-:W-:Y:S01]  /*32e0*/  FADD.FTZ R63, R63, -R151 ;  /* 0x800000973f3f7221 */ /* 0x000fe20000010000 */
[----:B------:R-:W3:Y:S01]  /*32f0*/  SHFL.IDX PT, R128, R220, R3, 0x1f ;  /* 0x00001f03dc807589 */ /* 0x000ee200000e0000 */
[----:B-----5:R-:W-:Y:S01]  /*3300*/  FADD.FTZ R70, R69, -R123 ;  /* 0x8000007b45467221 */ /* 0x020fe20000010000 */
[----:B------:R-:W-:Y:S01]  /*3310*/  FADD.FTZ R131, R87, -R131 ;  /* 0x8000008357837221 */ /* 0x000fe20000010000 */
[----:B------:R-:W-:Y:S01]  /*3320*/  FADD.FTZ R218, R84, -R149 ;  /* 0x8000009554da7221 */ /* 0x000fe20000010000 */
[----:B------:R-:W5:Y:S01]  /*3330*/  SHFL.IDX PT, R221, R221, R227, 0x1f ;  /* 0x00001fe3dddd7589 */ /* 0x000f6200000e0000 */
[----:B------:R-:W-:Y:S01]  /*3340*/  F2FP.F16.F32.PACK_AB R87, R26, R25 ;  /* 0x000000191a57723e */ /* 0x000fe200000000ff */
[----:B------:R-:W-:Y:S01]  /*3350*/  FADD.FTZ R123, R71, -R123 ;  /* 0x8000007b477b7221 */ /* 0x000fe20000010000 */
[----:B------:R-:W-:Y:S01]  /*3360*/  FADD.FTZ R149, R86, -R149 ;  /* 0x8000009556957221 */ /* 0x000fe20000010000 */
[----:B------:R-:W-:Y:S01]  /*3370*/  FMUL.FTZ R25, R116, R65 ;  /* 0x0000004174197220 */ /* 0x000fe20000410000 */
[----:B------:R-:W-:Y:S01]  /*3380*/  FMUL.FTZ R86, R13, R138 ;  /* 0x0000008a0d567220 */ /* 0x000fe20000410000 */
        /* <DEDUP_REMOVED lines=8> */
[----:B------:R-:W-:Y:S01]  /*3410*/  FADD.FTZ R148, R76, -R150 ;  /* 0x800000964c947221 */ /* 0x000fe20000010000 */
[--C-:B-1----:R-:W-:Y:S01]  /*3420*/  FADD.FTZ R151, R77, -R147.reuse ;  /* 0x800000934d977221 */ /* 0x102fe20000010000 */
[----:B------:R-:W-:Y:S01]  /*3430*/  FADD.FTZ R217, R79, -R147 ;  /* 0x800000934fd97221 */ /* 0x000fe20000010000 */
[----:B----4-:R-:W-:Y:S01]  /*3440*/  FADD.FTZ R130, R73, -R146 ;  /* 0x8000009249827221 */ /* 0x010fe20000010000 */
[----:B------:R-:W-:Y:S01]  /*3450*/  FADD.FTZ R150, R78, -R150 ;  /* 0x800000964e967221 */ /* 0x000fe20000010000 */
[----:B--2---:R-:W-:Y:S01]  /*3460*/  FADD.FTZ R147, R80, -R132 ;  /* 0x8000008450937221 */ /* 0x004fe20000010000 */
[----:B---3--:R-:W-:Y:S01]  /*3470*/  FADD.FTZ R126, R72, -R128 ;  /* 0x80000080487e7221 */ /* 0x008fe20000010000 */
[----:B------:R-:W-:Y:S01]  /*3480*/  FADD.FTZ R132, R82, -R132 ;  /* 0x8000008452847221 */ /* 0x000fe20000010000 */
[----:B------:R-:W-:Y:S01]  /*3490*/  F2FP.F16.F32.PACK_AB R86, R71, R86 ;  /* 0x000000564756723e */ /* 0x000fe200000000ff */
[----:B------:R-:W-:Y:S01]  /*34a0*/  FMUL.FTZ R82, R21, R144 ;  /* 0x0000009015527220 */ /* 0x000fe20000410000 */
[--C-:B-----5:R-:W-:Y:S01]  /*34b0*/  FADD.FTZ R53, R53, -R221.reuse ;  /* 0x800000dd35357221 */ /* 0x120fe20000010000 */
[----:B------:R-:W-:Y:S01]  /*34c0*/  FADD.FTZ R55, R55, -R221 ;  /* 0x800000dd37377221 */ /* 0x000fe20000010000 */
        /* <DEDUP_REMOVED lines=216> */
.L_x_3930:
        /* <DEDUP_REMOVED lines=68> */
.L_x_3931:
[----:B------:R-:W-:Y:S02]  /*4690*/  VIADD R6, R6, 0x1 ;  /* 0x0000000106067836 */ /* 0x000fe40000000000 */
        /* <DEDUP_REMOVED lines=10> */
.L_x_3921:
[----:B------:R-:W4:Y:S01]  /*4740*/  S2UR UR8, SR_CTAID.Y ;  /* 0x00000000000879c3 */ /* 0x000f220000002600 */
[----:B------:R-:W-:Y:S01]  /*4750*/  ULDC UR5, c[0x0][0x850] ;  /* 0x0002140000057ab9 */ /* 0x000fe20000000800 */
[----:B------:R-:W-:Y:S01]  /*4760*/  ULDC.64 UR10, c[0x0][0x818] ;  /* 0x00020600000a7ab9 */ /* 0x000fe20000000a00 */
[----:B------:R-:W-:Y:S01]  /*4770*/  UISETP.NE.AND UP0, UPT, UR5, 0x1, UPT ;  /* 0x000000010500788c */ /* 0x000fe2000bf05270 */
[----:B------:R-:W-:-:S04]  /*4780*/  ULDC.64 UR12, c[0x0][0x840] ;  /* 0x00021000000c7ab9 */ /* 0x000fc80000000a00 */
[----:B------:R-:W5:Y:S06]  /*4790*/  S2UR UR4, SR_CTAID.X ;  /* 0x00000000000479c3 */ /* 0x000f6c0000002500 */
[----:B------:R-:W-:Y:S01]  /*47a0*/  @UP0 ULDC UR6, c[0x0][0x854] ;  /* 0x0002150000060ab9 */ /* 0x000fe20000000800 */
[----:B------:R-:W-:Y:S01]  /*47b0*/  @UP0 ULDC UR9, c[0x0][0x858] ;  /* 0x0002160000090ab9 */ /* 0x000fe20000000800 */
[----:B------:R-:W3:Y:S01]  /*47c0*/  S2UR UR16, SR_CTAID.Z ;  /* 0x00000000001079c3 */ /* 0x000ee20000002700 */
[----:B----4-:R-:W-:-:S07]  /*47d0*/  UIMAD.WIDE.U32 UR6, UR8, UR6, URZ ;  /* 0x00000006080672a5 */ /* 0x010fce000f8e003f */
[----:B------:R-:W4:Y:S01]  /*47e0*/  LDC.64 R14, c[0x0][0x848] ;  /* 0x00021200ff0e7b82 */ /* 0x000f220000000a00 */
        /* <DEDUP_REMOVED lines=11> */
[----:B------:R-:W-:Y:S01]  /*48a0*/  IMAD.U32 R5, RZ, RZ, UR15 ;  /* 0x0000000fff057e24 */ /* 0x000fe2000f8e00ff */
[----:B------:R-:W-:Y:S02]  /*48b0*/  UIADD3 UR6, UR5, UR6, URZ ;  /* 0x0000000605067290 */ /* 0x000fe4000fffe03f */
[----:B--2---:R-:W-:Y:S01]  /*48c0*/  IMAD.U32 R7, RZ, RZ, UR5 ;  /* 0x00000005ff077e24 */ /* 0x004fe2000f8e00ff */
[----:B---3--:R-:W-:Y:S01]  /*48d0*/  USHF.R.S32.HI UR8, URZ, 0x1f, UR16 ;  /* 0x0000001f3f087899 */ /* 0x008fe20008011410 */
[----:B------:R-:W-:Y:S01]  /*48e0*/  IMAD.U32 R6, RZ, RZ, UR4 ;  /* 0x00000004ff067e24 */ /* 0x000fe2000f8e00ff */
[----:B------:R-:W-:Y:S01]  /*48f0*/  UIADD3 UR7, UR15, UR7, URZ ;  /* 0x000000070f077290 */ /* 0x000fe2000fffe03f */
[----:B------:R-:W-:Y:S01]  /*4900*/  IMAD.U32 R4, RZ, RZ, UR14 ;  /* 0x0000000eff047e24 */ /* 0x000fe2000f8e00ff */
[----:B------:R-:W-:Y:S01]  /*4910*/  ULDC UR4, c[0x0][0x740] ;  /* 0x0001d00000047ab9 */ /* 0x000fe20000000800 */
[----:B------:R-:W-:-:S02]  /*4920*/  IMAD.U32 R7, RZ, RZ, UR6 ;  /* 0x00000006ff077e24 */ /* 0x000fc4000f8e00ff */
[----:B------:R-:W-:Y:S01]  /*4930*/  FMUL.FTZ R184, R184, UR4 ;  /* 0x00000004b8b87c20 */ /* 0x000fe20008410000 */
[C---:B----4-:R-:W-:Y:S02]  /*4940*/  IMAD R10, R14.reuse, UR8, RZ ;  /* 0x000000080e0a7c24 */ /* 0x050fe4000f8e02ff */
[----:B------:R-:W-:Y:S01]  /*4950*/  FMUL.FTZ R185, R185, UR4 ;  /* 0x00000004b9b97c20 */ /* 0x000fe20008410000 */
[----:B------:R-:W-:-:S04]  /*4960*/  IMAD.WIDE.U32 R6, R14, UR16, R6 ;  /* 0x000000100e067c25 */ /* 0x000fc8000f8e0006 */
[----:B------:R-:W-:Y:S01]  /*4970*/  FMUL.FTZ R186, R186, UR4 ;  /* 0x00000004baba7c20 */ /* 0x000fe20008410000 */
[----:B------:R-:W2:Y:S01]  /*4980*/  S2R R14, SR_TID.X ;  /* 0x00000000000e7919 */ /* 0x000ea20000002100 */
[----:B------:R-:W-:Y:S01]  /*4990*/  FMUL.FTZ R187, R187, UR4 ;  /* 0x00000004bbbb7c20 */ /* 0x000fe20008410000 */
[----:B------:R-:W-:Y:S02]  /*49a0*/  IMAD.U32 R5, RZ, RZ, UR7 ;  /* 0x00000007ff057e24 */ /* 0x000fe4000f8e00ff */
[----:B------:R-:W-:Y:S01]  /*49b0*/  FMUL.FTZ R188, R188, UR4 ;  /* 0x00000004bcbc7c20 */ /* 0x000fe20008410000 */
[C---:B-1----:R-:W-:Y:S02]  /*49c0*/  IMAD R8, R12.reuse, UR8, RZ ;  /* 0x000000080c087c24 */ /* 0x042fe4000f8e02ff */
[----:B------:R-:W-:Y:S01]  /*49d0*/  FMUL.FTZ R189, R189, UR4 ;  /* 0x00000004bdbd7c20 */ /* 0x000fe20008410000 */
[----:B------:R-:W-:-:S04]  /*49e0*/  IMAD.WIDE.U32 R4, R12, UR16, R4 ;  /* 0x000000100c047c25 */ /* 0x000fc8000f8e0004 */
[----:B------:R-:W-:Y:S01]  /*49f0*/  FMUL.FTZ R190, R190, UR4 ;  /* 0x00000004bebe7c20 */ /* 0x000fe20008410000 */
[----:B------:R-:W-:Y:S01]  /*4a00*/  FMUL.FTZ R191, R191, UR4 ;  /* 0x00000004bfbf7c20 */ /* 0x000fe20008410000 */
[----:B------:R-:W-:Y:S01]  /*4a10*/  FMUL.FTZ R192, R192, UR4 ;  /* 0x00000004c0c07c20 */ /* 0x000fe20008410000 */
[----:B------:R-:W-:Y:S02]  /*4a20*/  IMAD R3, R13, UR16, R8 ;  /* 0x000000100d037c24 */ /* 0x000fe4000f8e0208 */
[----:B------:R-:W-:Y:S01]  /*4a30*/  FMUL.FTZ R193, R193, UR4 ;  /* 0x00000004c1c17c20 */ /* 0x000fe20008410000 */
[----:B------:R-:W-:Y:S02]  /*4a40*/  IMAD R9, R15, UR16, R10 ;  /* 0x000000100f097c24 */ /* 0x000fe4000f8e020a */
        /* <DEDUP_REMOVED lines=26> */
[----:B--2---:R-:W-:-:S07]  /*4bf0*/  ISETP.NE.AND P1, PT, R14, 0x80, PT ;  /* 0x000000800e00780c */ /* 0x004fce0003f25270 */
        /* <DEDUP_REMOVED lines=30> */
.L_x_3935:
[----:B------:R-:W-:Y:S01]  /*4de0*/  @P0 ELECT P2, URZ, PT ;  /* 0x00000000003f082f */ /* 0x000fe20003840000 */
[----:B------:R1:W-:-:S12]  /*4df0*/  UBLKRED.G.S.ADD.F32.RN [UR4], [UR6], UR7, desc[UR8] ;  /* 0x00000804060073bb */ /* 0x0003d800080a1407 */
[----:B------:R-:W-:Y:S02]  /*4e00*/  @P2 PLOP3.LUT P0, PT, P2, PT, PT, 0x8, 0x0 ;  /* 0x000000000000281c */ /* 0x000fe4000170e170 */
[----:B------:R-:W-:-:S11]  /*4e10*/  PLOP3.LUT P2, PT, PT, PT, PT, 0x8, 0x0 ;  /* 0x000000000000781c */ /* 0x000fd60003f4e170 */
[----:B-1----:R-:W-:Y:S05]  /*4e20*/  @P0 BRA.U.ANY `(.L_x_3935) ;  /* 0xfffffffd00ec0947 */ /* 0x002fea000393ffff */
[----:B------:R0:W-:Y:S01]  /*4e30*/  UTMACMDFLUSH ;  /* 0x00000000000079b7 */ /* 0x0001e20000000000 */
[----:B------:R-:W-:-:S04]  /*4e40*/  DEPBAR.LE SB0, 0x0 ;  /* 0x000080000000791a */ /* 0x000fc80000000000 */
.L_x_3934:
[----:B------:R-:W-:Y:S05]  /*4e50*/  BSYNC B0 ;  /* 0x0000000000007941 */ /* 0x000fea0003800000 */
.L_x_3933:
        /* <DEDUP_REMOVED lines=24> */
.L_x_3936:
        /* <DEDUP_REMOVED lines=8> */
.L_x_3911:
        /* <DEDUP_REMOVED lines=51> */
.L_x_3951:
        /* <DEDUP_REMOVED lines=21> */
.L_x_3940:
[----:B------:R-:W-:Y:S05]  /*54e0*/  BSYNC B0 ;  /* 0x0000000000007941 */ /* 0x000fea0003800000 */
.L_x_3939:
        /* <DEDUP_REMOVED lines=13> */
.L_x_3942:
[----:B------:R-:W-:Y:S05]  /*55c0*/  BSYNC B0 ;  /* 0x0000000000007941 */ /* 0x000fea0003800000 */
.L_x_3941:
[----:B------:R-:W-:Y:S06]  /*55d0*/  BAR.ARV 0xa, 0xa0 ;  /* 0x0282800000007b1d */ /* 0x000fec0000002000 */
[----:B------:R-:W-:Y:S04]  /*55e0*/  BSSY B0, `(.L_x_3943) ;  /* 0x0000003000007945 */ /* 0x000fe80003800000 */
[----:B------:R-:W-:Y:S05]  /*55f0*/  @!P0 BRA `(.L_x_3944) ;  /* 0x0000000000048947 */ /* 0x000fea0003800000 */
[----:B------:R-:W-:-:S04]  /*5600*/  DEPBAR.LE SB0, 0x0 ;  /* 0x000080000000791a */ /* 0x000fc80000000000 */
.L_x_3944:
[----:B------:R-:W-:Y:S05]  /*5610*/  BSYNC B0 ;  /* 0x0000000000007941 */ /* 0x000fea0003800000 */
.L_x_3943:
        /* <DEDUP_REMOVED lines=13> */
.L_x_3946:
[----:B------:R-:W-:Y:S05]  /*56f0*/  BSYNC B0 ;  /* 0x0000000000007941 */ /* 0x000fea0003800000 */
.L_x_3945:
        /* <DEDUP_REMOVED lines=13> */
.L_x_3948:
[----:B------:R-:W-:Y:S05]  /*57d0*/  BSYNC B0 ;  /* 0x0000000000007941 */ /* 0x000fea0003800000 */
.L_x_3947:
[----:B------:R-:W-:Y:S01]  /*57e0*/  VIADD R0, R0, 0xfffffffe ;  /* 0xfffffffe00007836 */ /* 0x000fe20000000000 */
[----:B------:R-:W-:Y:S06]  /*57f0*/  BAR.ARV 0xa, 0xa0 ;  /* 0x0282800000007b1d */ /* 0x000fec0000002000 */
[----:B------:R-:W-:Y:S01]  /*5800*/  BSSY B0, `(.L_x_3949) ;  /* 0x0000004000007945 */ /* 0x000fe20003800000 */
[----:B------:R-:W-:-:S03]  /*5810*/  ISETP.NE.AND P1, PT, R0, RZ, PT ;  /* 0x000000ff0000720c */ /* 0x000fc60003f25270 */
[----:B------:R-:W-:Y:S10]  /*5820*/  @!P0 BRA `(.L_x_3950) ;  /* 0x0000000000048947 */ /* 0x000ff40003800000 */
[----:B------:R-:W-:-:S04]  /*5830*/  DEPBAR.LE SB0, 0x0 ;  /* 0x000080000000791a */ /* 0x000fc80000000000 */
.L_x_3950:
[----:B------:R-:W-:Y:S05]  /*5840*/  BSYNC B0 ;  /* 0x0000000000007941 */ /* 0x000fea0003800000 */
.L_x_3949:
[----:B------:R-:W-:Y:S06]  /*5850*/  BAR.ARV 0xb, 0xa0 ;  /* 0x02c2800000007b1d */ /* 0x000fec0000002000 */
[----:B------:R-:W-:Y:S02]  /*5860*/  UIADD3 UR5, UR5, 0x2, URZ ;  /* 0x0000000205057890 */ /* 0x000fe4000fffe03f */
[----:B------:R-:W-:Y:S01]  /*5870*/  UIADD3 UR4, UR4, 0x1, URZ ;  /* 0x0000000104047890 */ /* 0x000fe2000fffe03f */
[----:B------:R-:W-:Y:S11]  /*5880*/  @P1 BRA `(.L_x_3951) ;  /* 0xfffffff800c01947 */ /* 0x000ff6000383ffff */
[----:B------:R-:W-:-:S12]  /*5890*/  USHF.L.U32 UR5, UR5, 0xd, URZ ;  /* 0x0000000d05057899 */ /* 0x000fd8000800063f */
.L_x_3938:
        /* <DEDUP_REMOVED lines=19> */
.L_x_3953:
[----:B------:R-:W-:Y:S05]  /*59d0*/  BSYNC B0 ;  /* 0x0000000000007941 */ /* 0x000fea0003800000 */
.L_x_3952:
        /* <DEDUP_REMOVED lines=19> */
.L_x_3955:
[----:B------:R-:W-:Y:S05]  /*5b10*/  BSYNC B0 ;  /* 0x0000000000007941 */ /* 0x000fea0003800000 */
.L_x_3954:
[----:B------:R-:W-:Y:S06]  /*5b20*/  BAR.ARV 0xa, 0xa0 ;  /* 0x0282800000007b1d */ /* 0x000fec0000002000 */
[----:B------:R-:W-:Y:S04]  /*5b30*/  BSSY B0, `(.L_x_3956) ;  /* 0x0000003000007945 */ /* 0x000fe80003800000 */
[----:B------:R-:W-:Y:S05]  /*5b40*/  @!P0 BRA `(.L_x_3957) ;  /* 0x0000000000048947 */ /* 0x000fea0003800000 */
[----:B------:R-:W-:-:S04]  /*5b50*/  DEPBAR.LE SB0, 0x0 ;  /* 0x000080000000791a */ /* 0x000fc80000000000 */
.L_x_3957:
[----:B------:R-:W-:Y:S05]  /*5b60*/  BSYNC B0 ;  /* 0x0000000000007941 */ /* 0x000fea0003800000 */
.L_x_3956:
[----:B------:R-:W-:Y:S06]  /*5b70*/  BAR.ARV 0xb, 0xa0 ;  /* 0x02c2800000007b1d */ /* 0x000fec0000002000 */
[----:B------:R-:W-:Y:S05]  /*5b80*/  BRA `(.L_x_3913) ;  /* 0x0000001800407947 */ /* 0x000fea0003800000 */
.L_x_3937:
        /* <DEDUP_REMOVED lines=55> */
.L_x_3988:
[----:B------:R-:W-:Y:S02]  /*5f00*/  IMAD.IADD R10, R7, 0x1, R3 ;  /* 0x00000001070a7824 */ /* 0x000fe400078e0203 */
[----:B-1----:R-:W-:Y:S02]  /*5f10*/  IMAD.SHL.U32 R0, R2, 0x80, RZ ;  /* 0x0000008002007824 */ /* 0x002fe400078e00ff */
[----:B------:R-:W-:Y:S01]  /*5f20*/  IMAD.MOV.U32 R9, RZ, RZ, 0x1 ;  /* 0x00000001ff097424 */ /* 0x000fe200078e00ff */
[----:B------:R-:W-:Y:S06]  /*5f30*/  @P0 BRA `(.L_x_3961) ;  /* 0x0000000000180947 */ /* 0x000fec0003800000 */
[----:B------:R-:W1:Y:S01]  /*5f40*/  S2R R4, SR_TID.X ;  /* 0x0000000000047919 */ /* 0x000e620000002100 */
[----:B------:R-:W-:-:S04]  /*5f50*/  IMAD.MOV.U32 R2, RZ, RZ, 0x4200 ;  /* 0x00004200ff027424 */ /* 0x000fc800078e00ff */
[----:B------:R2:W-:Y:S01]  /*5f60*/  SYNCS.ARRIVE.TRANS64 RZ, [R11+URZ+0x30c10], R2 ;  /* 0x030c10020bff79a7 */ /* 0x0005e2000800003f */
[----:B-1----:R-:W-:-:S13]  /*5f70*/  LOP3.LUT P1, RZ, R4, 0x1f, RZ, 0xc0, !PT ;  /* 0x0000001f04ff7812 */ /* 0x002fda000782c0ff */
[----:B--2---:R-:W-:Y:S05]  /*5f80*/  @!P1 BRA `(.L_x_3961) ;  /* 0x0000000000049947 */ /* 0x004fea0003800000 */
[----:B------:R-:W-:Y:S01]  /*5f90*/  BPT.TRAP 0x1 ;  /* 0x000000040000795c */ /* 0x000fe20000300000 */
.L_x_3961:
        /* <DEDUP_REMOVED lines=19> */
[----:B------:R-:W-:Y:S01]  /*60d0*/  IMAD.MOV.U32 R5, RZ, RZ, RZ ;  /* 0x000000ffff057224 */ /* 0x000fe200078e00ff */
        /* <DEDUP_REMOVED lines=10> */
[----:B------:R-:W-:Y:S01]  /*6180*/  R2UR UR34, R0 ;  /* 0x00000000002272ca */ /* 0x000fe200000e0000 */
[----:B------:R-:W-:-:S04]  /*6190*/  IMAD.MOV.U32 R0, RZ, RZ, R3 ;  /* 0x000000ffff007224 */ /* 0x000fc800078e0003 */
[----:B------:R-:W-:-:S05]  /*61a0*/  IMAD.X R2, RZ, RZ, R0, P1 ;  /* 0x000000ffff027224 */ /* 0x000fca00008e0600 */
[----:B------:R-:W-:Y:S01]  /*61b0*/  R2UR UR33, R2 ;  /* 0x00000000022172ca */ /* 0x000fe200000e0000 */
[----:B------:R-:W-:-:S05]  /*61c0*/  IMAD.X R2, RZ, RZ, R0, P2 ;  /* 0x000000ffff027224 */ /* 0x000fca00010e0600 */
        /* <DEDUP_REMOVED lines=29> */
.L_x_3972:
[----:B------:R-:W-:-:S04]  /*63a0*/  SHF.L.U32 R21, R9, 0x1f, RZ ;  /* 0x0000001f09157819 */ /* 0x000fc800000006ff */
[----:B-1----:R-:W1:Y:S02]  /*63b0*/  SYNCS.PHASECHK.TRANS64.TRYWAIT P1, [R11+URZ+0x30c40], R21 ;  /* 0x030c40150b0075a7 */ /* 0x002e64000802017f */
[----:B-12---:R-:W-:Y:S05]  /*63c0*/  @!P1 BRA `(.L_x_3964) ;  /* 0x0000001000a49947 */ /* 0x006fea0003800000 */
.L_x_3989:
[----:B------:R-:W-:Y:S05]  /*63d0*/  @P0 BRA `(.L_x_3965) ;  /* 0x0000000000140947 */ /* 0x000fea0003800000 */
[----:B------:R-:W-:Y:S01]  /*63e0*/  ISETP.NE.AND P1, PT, R14, RZ, PT ;  /* 0x000000ff0e00720c */ /* 0x000fe20003f25270 */
[----:B------:R-:W-:-:S04]  /*63f0*/  IMAD.MOV.U32 R0, RZ, RZ, 0x4200 ;  /* 0x00004200ff007424 */ /* 0x000fc800078e00ff */
[----:B------:R2:W-:Y:S08]  /*6400*/  SYNCS.ARRIVE.TRANS64 RZ, [R11+URZ+0x30c30], R0 ;  /* 0x030c30000bff79a7 */ /* 0x0005f0000800003f */
[----:B------:R-:W-:Y:S05]  /*6410*/  @!P1 BRA `(.L_x_3965) ;  /* 0x0000000000049947 */ /* 0x000fea0003800000 */
[----:B------:R-:W-:Y:S01]  /*6420*/  BPT.TRAP 0x1 ;  /* 0x000000040000795c */ /* 0x000fe20000300000 */
.L_x_3965:
        /* <DEDUP_REMOVED lines=29> */
.L_x_3990:
[----:B------:R-:W-:Y:S05]  /*6600*/  @P0 BRA `(.L_x_3967) ;  /* 0x0000000000140947 */ /* 0x000fea0003800000 */
[----:B------:R-:W-:Y:S01]  /*6610*/  ISETP.NE.AND P1, PT, R14, RZ, PT ;  /* 0x000000ff0e00720c */ /* 0x000fe20003f25270 */
[----:B------:R-:W-:-:S04]  /*6620*/  IMAD.MOV.U32 R2, RZ, RZ, 0x4200 ;  /* 0x00004200ff027424 */ /* 0x000fc800078e00ff */
[----:B------:R3:W-:Y:S08]  /*6630*/  SYNCS.ARRIVE.TRANS64 RZ, [R11+URZ+0x30c18], R2 ;  /* 0x030c18020bff79a7 */ /* 0x0007f0000800003f */
[----:B------:R-:W-:Y:S05]  /*6640*/  @!P1 BRA `(.L_x_3967) ;  /* 0x0000000000049947 */ /* 0x000fea0003800000 */
[----:B------:R-:W-:Y:S01]  /*6650*/  BPT.TRAP 0x1 ;  /* 0x000000040000795c */ /* 0x000fe20000300000 */
.L_x_3967:
        /* <DEDUP_REMOVED lines=20> */
.L_x_3991:
        /* <DEDUP_REMOVED lines=9> */
.L_x_3969:
        /* <DEDUP_REMOVED lines=24> */
.L_x_3993:
[----:B------:R-:W-:Y:S05]  /*69b0*/  @P0 BRA `(.L_x_3971) ;  /* 0x0000000000140947 */ /* 0x000fea0003800000 */
[----:B------:R-:W-:Y:S01]  /*69c0*/  ISETP.NE.AND P1, PT, R14, RZ, PT ;  /* 0x000000ff0e00720c */ /* 0x000fe20003f25270 */
[----:B-1----:R-:W-:-:S04]  /*69d0*/  IMAD.MOV.U32 R4, RZ, RZ, 0x4200 ;  /* 0x00004200ff047424 */ /* 0x002fc800078e00ff */
[----:B------:R2:W-:Y:S08]  /*69e0*/  SYNCS.ARRIVE.TRANS64 RZ, [R11+URZ+0x30c10], R4 ;  /* 0x030c10040bff79a7 */ /* 0x0005f0000800003f */
[----:B------:R-:W-:Y:S05]  /*69f0*/  @!P1 BRA `(.L_x_3971) ;  /* 0x0000000000049947 */ /* 0x000fea0003800000 */
[----:B------:R-:W-:Y:S01]  /*6a00*/  BPT.TRAP 0x1 ;  /* 0x000000040000795c */ /* 0x000fe20000300000 */
.L_x_3971:
        /* <DEDUP_REMOVED lines=22> */
.L_x_3963:
[----:B------:R-:W-:-:S13]  /*6b70*/  ISETP.NE.AND P1, PT, R19, RZ, PT ;  /* 0x000000ff1300720c */ /* 0x000fda0003f25270 */
[----:B------:R-:W-:Y:S05]  /*6b80*/  @!P1 BRA `(.L_x_3962) ;  /* 0x0000000000f09947 */ /* 0x000fea0003800000 */
[----:B------:R-:W-:-:S04]  /*6b90*/  SHF.L.U32 R12, R9, 0x1f, RZ ;  /* 0x0000001f090c7819 */ /* 0x000fc800000006ff */
[----:B------:R-:W3:Y:S02]  /*6ba0*/  SYNCS.PHASECHK.TRANS64.TRYWAIT P1, [R11+URZ+0x30c40], R12 ;  /* 0x030c400c0b0075a7 */ /* 0x000ee4000802017f */
[----:B---3--:R-:W-:Y:S05]  /*6bb0*/  @!P1 BRA `(.L_x_3973) ;  /* 0x0000000800fc9947 */ /* 0x008fea0003800000 */
.L_x_3994:
[----:B------:R-:W-:Y:S05]  /*6bc0*/  @P0 BRA `(.L_x_3974) ;  /* 0x0000000000140947 */ /* 0x000fea0003800000 */
[----:B------:R-:W-:Y:S01]  /*6bd0*/  ISETP.NE.AND P1, PT, R14, RZ, PT ;  /* 0x000000ff0e00720c */ /* 0x000fe20003f25270 */
[----:B-12---:R-:W-:-:S04]  /*6be0*/  IMAD.MOV.U32 R4, RZ, RZ, 0x4200 ;  /* 0x00004200ff047424 */ /* 0x006fc800078e00ff */
[----:B------:R4:W-:Y:S08]  /*6bf0*/  SYNCS.ARRIVE.TRANS64 RZ, [R11+URZ+0x30c30], R4 ;  /* 0x030c30040bff79a7 */ /* 0x0009f0000800003f */
[----:B------:R-:W-:Y:S05]  /*6c00*/  @!P1 BRA `(.L_x_3974) ;  /* 0x0000000000049947 */ /* 0x000fea0003800000 */
[----:B------:R-:W-:Y:S01]  /*6c10*/  BPT.TRAP 0x1 ;  /* 0x000000040000795c */ /* 0x000fe20000300000 */
.L_x_3974:
        /* <DEDUP_REMOVED lines=26> */
.L_x_3995:
[----:B------:R-:W-:Y:S05]  /*6dc0*/  @P0 BRA `(.L_x_3976) ;  /* 0x0000000000140947 */ /* 0x000fea0003800000 */
[----:B------:R-:W-:Y:S01]  /*6dd0*/  ISETP.NE.AND P0, PT, R14, RZ, PT ;  /* 0x000000ff0e00720c */ /* 0x000fe20003f05270 */
[----:B------:R-:W-:-:S04]  /*6de0*/  IMAD.MOV.U32 R4, RZ, RZ, 0x4200 ;  /* 0x00004200ff047424 */ /* 0x000fc800078e00ff */
[----:B------:R2:W-:Y:S08]  /*6df0*/  SYNCS.ARRIVE.TRANS64 RZ, [R11+URZ+0x30c18], R4 ;  /* 0x030c18040bff79a7 */ /* 0x0005f0000800003f */
[----:B------:R-:W-:Y:S05]  /*6e00*/  @!P0 BRA `(.L_x_3976) ;  /* 0x0000000000048947 */ /* 0x000fea0003800000 */
[----:B------:R-:W-:Y:S01]  /*6e10*/  BPT.TRAP 0x1 ;  /* 0x000000040000795c */ /* 0x000fe20000300000 */
.L_x_3976:
        /* <DEDUP_REMOVED lines=19> */
.L_x_3962:
[----:B------:R-:W4:Y:S01]  /*6f50*/  S2R R2, SR_TID.X ;  /* 0x0000000000027919 */ /* 0x000f220000002100 */
[----:B------:R-:W-:Y:S01]  /*6f60*/  IMAD R13, R20, 0x8, R11 ;  /* 0x00000008140d7824 */ /* 0x000fe200078e020b */
[----:B----4-:R-:W-:Y:S02]  /*6f70*/  LOP3.LUT R3, R2, 0x7f, RZ, 0xc0, !PT ;  /* 0x0000007f02037812 */ /* 0x010fe400078ec0ff */
[----:B------:R-:W-:Y:S02]  /*6f80*/  SHF.L.U32 R2, R9, 0x1f, RZ ;  /* 0x0000001f09027819 */ /* 0x000fe400000006ff */
[----:B------:R-:W-:Y:S02]  /*6f90*/  ISETP.NE.AND P1, PT, R3, RZ, PT ;  /* 0x000000ff0300720c */ /* 0x000fe40003f25270 */
[----:B------:R-:W4:Y:S02]  /*6fa0*/  SYNCS.PHASECHK.TRANS64.TRYWAIT P0, [R13+URZ+0x30c40], R2 ;  /* 0x030c40020d0075a7 */ /* 0x000f24000800017f */
[----:B----4-:R-:W-:Y:S09]  /*6fb0*/  @!P0 BRA `(.L_x_3977) ;  /* 0x0000000800248947 */ /* 0x010ff20003800000 */
.L_x_3996:
[----:B------:R-:W-:Y:S05]  /*6fc0*/  @P1 BRA `(.L_x_3978) ;  /* 0x0000000000181947 */ /* 0x000fea0003800000 */
[----:B------:R-:W5:Y:S01]  /*6fd0*/  S2R R3, SR_TID.X ;  /* 0x0000000000037919 */ /* 0x000f620000002100 */
[----:B----4-:R-:W-:-:S04]  /*6fe0*/  IMAD.MOV.U32 R2, RZ, RZ, 0x4200 ;  /* 0x00004200ff027424 */ /* 0x010fc800078e00ff */
[----:B------:R4:W-:Y:S01]  /*6ff0*/  SYNCS.ARRIVE.TRANS64 RZ, [R13+URZ+0x30c30], R2 ;  /* 0x030c30020dff79a7 */ /* 0x0009e2000800003f */
[----:B-----5:R-:W-:-:S13]  /*7000*/  LOP3.LUT P0, RZ, R3, 0x1f, RZ, 0xc0, !PT ;  /* 0x0000001f03ff7812 */ /* 0x020fda000780c0ff */
[----:B----4-:R-:W-:Y:S05]  /*7010*/  @!P0 BRA `(.L_x_3978) ;  /* 0x0000000000048947 */ /* 0x010fea0003800000 */
[----:B--2---:R-:W-:Y:S01]  /*7020*/  BPT.TRAP 0x1 ;  /* 0x000000040000795c */ /* 0x004fe20000300000 */
.L_x_3978:
        /* <DEDUP_REMOVED lines=33> */
.L_x_3959:
[----:B------:R-:W-:Y:S05]  /*7240*/  BSYNC B0 ;  /* 0x0000000000007941 */ /* 0x000fea0003800000 */
.L_x_3958:
[----:B------:R-:W-:-:S03]  /*7250*/  UMOV UR6, 0xffffffff ;  /* 0xffffffff00067882 */ /* 0x000fc60000000000 */
[----:B------:R-:W-:Y:S05]  /*7260*/  BRA.DIV UR6, `(.L_x_3979) ;  /* 0x00000006068c7947 */ /* 0x000fea000b800000 */
[----:B------:R-:W-:-:S13]  /*7270*/  ELECT P0, URZ, PT ;  /* 0x00000000003f782f */ /* 0x000fda0003800000 */
.L_x_3999:
[----:B------:R-:W-:Y:S05]  /*7280*/  @!P0 BRA `(.L_x_3913) ;  /* 0x0000000000808947 */ /* 0x000fea0003800000 */
[----:B------:R-:W-:-:S04]  /*7290*/  LOP3.LUT R16, R16, 0x2, RZ, 0xfc, !PT ;  /* 0x0000000210107812 */ /* 0x000fc800078efcff */
[----:B------:R-:W-:-:S13]  /*72a0*/  ISETP.NE.AND P0, PT, R16, 0x3, PT ;  /* 0x000000031000780c */ /* 0x000fda0003f05270 */
[----:B------:R-:W-:Y:S05]  /*72b0*/  @!P0 BRA `(.L_x_3980) ;  /* 0x0000000000048947 */ /* 0x000fea0003800000 */
[----:B------:R-:W-:Y:S01]  /*72c0*/  BPT.TRAP 0x1 ;  /* 0x000000040000795c */ /* 0x000fe20000300000 */
.L_x_3980:
        /* <DEDUP_REMOVED lines=15> */
.L_x_4000:
[----:B------:R-:W2:Y:S02]  /*73c0*/  SYNCS.PHASECHK.TRANS64.TRYWAIT P1, [R3+URZ], R2 ;  /* 0x00000002030075a7 */ /* 0x000ea4000802017f */
[----:B--2---:R-:W-:Y:S05]  /*73d0*/  @!P1 BRA `(.L_x_3982) ;  /* 0x0000000400689947 */ /* 0x004fea0003800000 */
.L_x_4001:
[----:B------:R-:W-:Y:S05]  /*73e0*/  @!P0 BRA `(.L_x_3983) ;  /* 0x0000000000048947 */ /* 0x000fea0003800000 */
[----:B------:R-:W-:Y:S01]  /*73f0*/  BPT.TRAP 0x1 ;  /* 0x000000040000795c */ /* 0x000fe20000300000 */
.L_x_3983:
[----:B--2---:R-:W-:-:S04]  /*7400*/  VIADD R3, R7, 0x30c40 ;  /* 0x00030c4007037836 */ /* 0x004fc80000000000 */
[----:B------:R-:W-:-:S04]  /*7410*/  IMAD R0, R0, 0x8, R3 ;  /* 0x0000000800007824 */ /* 0x000fc800078e0203 */
[----:B------:R-:W2:Y:S02]  /*7420*/  SYNCS.PHASECHK.TRANS64.TRYWAIT P0, [R0+URZ], R5 ;  /* 0x00000005000075a7 */ /* 0x000ea4000800017f */
[----:B--2---:R-:W-:Y:S05]  /*7430*/  @!P0 BRA `(.L_x_3984) ;  /* 0x0000000400648947 */ /* 0x004fea0003800000 */
.L_x_4002:
[----:B------:R-:W-:-:S07]  /*7440*/  IMAD R3, R4, 0x8, R3 ;  /* 0x0000000804037824 */ /* 0x000fce00078e0203 */
.L_x_3985:
[----:B---3--:R3:W4:Y:S02]  /*7450*/  SYNCS.PHASECHK.TRANS64.TRYWAIT P0, [R3+URZ], R2 ;  /* 0x00000002030075a7 */ /* 0x008724000800017f */
[----:B----4-:R-:W-:Y:S05]  /*7460*/  @!P0 NANOSLEEP.SYNCS 0x989680 ;  /* 0x009896800000895d */ /* 0x010fea0003900000 */
[----:B------:R-:W4:Y:S02]  /*7470*/  @!P0 SYNCS.PHASECHK.TRANS64 P0, [R3+URZ], R2 ;  /* 0x00000002030085a7 */ /* 0x000f24000800007f */
[----:B----4-:R-:W-:Y:S05]  /*7480*/  @!P0 BRA `(.L_x_3985) ;  /* 0xfffffffc00f08947 */ /* 0x010fea000383ffff */
.L_x_3913:
[----:B------:R-:W-:Y:S05]  /*7490*/  BSYNC B6 ;  /* 0x0000000000067941 */ /* 0x000fea0003800000 */
.L_x_3910:
[----:B------:R-:W-:Y:S05]  /*74a0*/  EXIT ;  /* 0x000000000000794d */ /* 0x000fea0003800000 */
.L_x_3918:
[----:B------:R-:W-:Y:S02]  /*74b0*/  IMAD.MOV.U32 R12, RZ, RZ, RZ ;  /* 0x000000ffff0c7224 */ /* 0x000fe400078e00ff */
[----:B------:R-:W-:Y:S02]  /*74c0*/  IMAD.MOV.U32 R11, RZ, RZ, 0x1f ;  /* 0x0000001fff0b7424 */ /* 0x000fe400078e00ff */
[----:B------:R-:W-:-:S07]  /*74d0*/  IMAD.MOV.U32 R15, RZ, RZ, -0x1 ;  /* 0xffffffffff0f7424 */ /* 0x000fce00078e00ff */
[----:B------:R-:W-:Y:S05]  /*74e0*/  WARPSYNC.COLLECTIVE R15, `(.L_x_3986) ;  /* 0x000000000f087348 */ /* 0x000fea0003c00000 */
[----:B------:R1:W2:Y:S02]  /*74f0*/  SHFL.IDX P6, R14, R13, R12, R11 ;  /* 0x0000000c0d0e7389 */ /* 0x0002a400000c000b */
[----:B-12---:R-:W-:Y:S01]  /*7500*/  ENDCOLLECTIVE ;  /* 0x000000000000791b */ /* 0x006fe20003800000 */
.L_x_3986:
[----:B------:R-:W-:Y:S05]  /*7510*/  BRA `(.L_x_3987) ;  /* 0xffffff9400887947 */ /* 0x000fea000383ffff */
.L_x_3920:
[----:B--2---:R2:W3:Y:S02]  /*7520*/  SYNCS.PHASECHK.TRANS64.TRYWAIT P0, [R2+URZ+0x30c00], R7 ;  /* 0x030c0007020075a7 */ /* 0x0044e4000800017f */
[----:B---3--:R-:W-:Y:S05]  /*7530*/  @!P0 NANOSLEEP.SYNCS 0x989680 ;  /* 0x009896800000895d */ /* 0x008fea0003900000 */
[----:B------:R-:W3:Y:S02]  /*7540*/  @!P0 SYNCS.PHASECHK.TRANS64 P0, [R2+URZ+0x30c00], R7 ;  /* 0x030c0007020085a7 */ /* 0x000ee4000800007f */
[----:B---3--:R-:W-:Y:S05]  /*7550*/  @!P0 BRA `(.L_x_3920) ;  /* 0xfffffffc00f08947 */ /* 0x008fea000383ffff */
[----:B------:R-:W-:Y:S05]  /*7560*/  BRA `(.L_x_3919) ;  /* 0xffffff9400987947 */ /* 0x000fea000383ffff */
.L_x_3925:
[----:B--2---:R2:W3:Y:S02]  /*7570*/  SYNCS.PHASECHK.TRANS64.TRYWAIT P1, [R9+URZ+0x30c10], R12 ;  /* 0x030c100c090075a7 */ /* 0x0044e4000802017f */
[----:B---3--:R-:W-:Y:S05]  /*7580*/  @!P1 NANOSLEEP.SYNCS 0x989680 ;  /* 0x009896800000995d */ /* 0x008fea0003900000 */
[----:B------:R-:W3:Y:S02]  /*7590*/  @!P1 SYNCS.PHASECHK.TRANS64 P1, [R9+URZ+0x30c10], R12 ;  /* 0x030c100c090095a7 */ /* 0x000ee4000802007f */
[----:B---3--:R-:W-:Y:S05]  /*75a0*/  @!P1 BRA `(.L_x_3925) ;  /* 0xfffffffc00f09947 */ /* 0x008fea000383ffff */
[----:B------:R-:W-:Y:S05]  /*75b0*/  BRA `(.L_x_3924) ;  /* 0xffffffa000507947 */ /* 0x000fea000383ffff */
.L_x_3929:
[----:B------:R1:W1:Y:S02]  /*75c0*/  SYNCS.PHASECHK.TRANS64.TRYWAIT P1, [R9+URZ+0x30c30], R12 ;  /* 0x030c300c090075a7 */ /* 0x000264000802017f */
[----:B-1----:R-:W-:Y:S05]  /*75d0*/  @!P1 NANOSLEEP.SYNCS 0x989680 ;  /* 0x009896800000995d */ /* 0x002fea0003900000 */
[----:B------:R-:W1:Y:S02]  /*75e0*/  @!P1 SYNCS.PHASECHK.TRANS64 P1, [R9+URZ+0x30c30], R12 ;  /* 0x030c300c090095a7 */ /* 0x000e64000802007f */
[----:B-1----:R-:W-:Y:S05]  /*75f0*/  @!P1 BRA `(.L_x_3929) ;  /* 0xfffffffc00f09947 */ /* 0x002fea000383ffff */
[----:B------:R-:W-:Y:S05]  /*7600*/  BRA `(.L_x_3928) ;  /* 0xffffffa400607947 */ /* 0x000fea000383ffff */
.L_x_3960:
[----:B-1----:R1:W2:Y:S02]  /*7610*/  SYNCS.PHASECHK.TRANS64.TRYWAIT P1, [R11+URZ+0x30c20], R0 ;  /* 0x030c20000b0075a7 */ /* 0x0022a4000802017f */
[----:B--2---:R-:W-:Y:S05]  /*7620*/  @!P1 NANOSLEEP.SYNCS 0x989680 ;  /* 0x009896800000995d */ /* 0x004fea0003900000 */
[----:B------:R-:W2:Y:S02]  /*7630*/  @!P1 SYNCS.PHASECHK.TRANS64 P1, [R11+URZ+0x30c20], R0 ;  /* 0x030c20000b0095a7 */ /* 0x000ea4000802007f */
[----:B--2---:R-:W-:Y:S05]  /*7640*/  @!P1 BRA `(.L_x_3960) ;  /* 0xfffffffc00f09947 */ /* 0x004fea000383ffff */
[----:B------:R-:W-:Y:S05]  /*7650*/  BRA `(.L_x_3988) ;  /* 0xffffffe800287947 */ /* 0x000fea000383ffff */
.L_x_3964:
[----:B-1----:R1:W2:Y:S02]  /*7660*/  SYNCS.PHASECHK.TRANS64.TRYWAIT P1, [R11+URZ+0x30c40], R21 ;  /* 0x030c40150b0075a7 */ /* 0x0022a4000802017f */
[----:B--2---:R-:W-:Y:S05]  /*7670*/  @!P1 NANOSLEEP.SYNCS 0x989680 ;  /* 0x009896800000995d */ /* 0x004fea0003900000 */
[----:B------:R-:W2:Y:S02]  /*7680*/  @!P1 SYNCS.PHASECHK.TRANS64 P1, [R11+URZ+0x30c40], R21 ;  /* 0x030c40150b0095a7 */ /* 0x000ea4000802007f */
[----:B--2---:R-:W-:Y:S05]  /*7690*/  @!P1 BRA `(.L_x_3964) ;  /* 0xfffffffc00f09947 */ /* 0x004fea000383ffff */
[----:B------:R-:W-:Y:S05]  /*76a0*/  BRA `(.L_x_3989) ;  /* 0xffffffec00487947 */ /* 0x000fea000383ffff */
.L_x_3966:
[----:B--2---:R2:W3:Y:S02]  /*76b0*/  SYNCS.PHASECHK.TRANS64.TRYWAIT P1, [R11+URZ+0x30c28], R21 ;  /* 0x030c28150b0075a7 */ /* 0x0044e4000802017f */
[----:B---3--:R-:W-:Y:S05]  /*76c0*/  @!P1 NANOSLEEP.SYNCS 0x989680 ;  /* 0x009896800000995d */ /* 0x008fea0003900000 */
[----:B------:R-:W3:Y:S02]  /*76d0*/  @!P1 SYNCS.PHASECHK.TRANS64 P1, [R11+URZ+0x30c28], R21 ;  /* 0x030c28150b0095a7 */ /* 0x000ee4000802007f */
[----:B---3--:R-:W-:Y:S05]  /*76e0*/  @!P1 BRA `(.L_x_3966) ;  /* 0xfffffffc00f09947 */ /* 0x008fea000383ffff */
[----:B------:R-:W-:Y:S05]  /*76f0*/  BRA `(.L_x_3990) ;  /* 0xffffffec00c07947 */ /* 0x000fea000383ffff */
.L_x_3968:
[----:B---3--:R3:W4:Y:S02]  /*7700*/  SYNCS.PHASECHK.TRANS64.TRYWAIT P1, [R11+URZ+0x30c48], R21 ;  /* 0x030c48150b0075a7 */ /* 0x008724000802017f */
[----:B----4-:R-:W-:Y:S05]  /*7710*/  @!P1 NANOSLEEP.SYNCS 0x989680 ;  /* 0x009896800000995d */ /* 0x010fea0003900000 */
[----:B------:R-:W4:Y:S02]  /*7720*/  @!P1 SYNCS.PHASECHK.TRANS64 P1, [R11+URZ+0x30c48], R21 ;  /* 0x030c48150b0095a7 */ /* 0x000f24000802007f */
[----:B----4-:R-:W-:Y:S05]  /*7730*/  @!P1 BRA `(.L_x_3968) ;  /* 0xfffffffc00f09947 */ /* 0x010fea000383ffff */
[----:B------:R-:W-:Y:S05]  /*7740*/  BRA `(.L_x_3991) ;  /* 0xfffffff000147947 */ /* 0x000fea000383ffff */
.L_x_3970:
[----:B------:R-:W-:-:S07]  /*7750*/  SHF.L.U32 R4, R9, 0x1f, RZ ;  /* 0x0000001f09047819 */ /* 0x000fce00000006ff */
.L_x_3992:
[----:B-1----:R1:W2:Y:S02]  /*7760*/  SYNCS.PHASECHK.TRANS64.TRYWAIT P1, [R11+URZ+0x30c20], R4 ;  /* 0x030c20040b0075a7 */ /* 0x0022a4000802017f */
[----:B--2---:R-:W-:Y:S05]  /*7770*/  @!P1 NANOSLEEP.SYNCS 0x989680 ;  /* 0x009896800000995d */ /* 0x004fea0003900000 */
[----:B------:R-:W2:Y:S02]  /*7780*/  @!P1 SYNCS.PHASECHK.TRANS64 P1, [R11+URZ+0x30c20], R4 ;  /* 0x030c20040b0095a7 */ /* 0x000ea4000802007f */
[----:B--2---:R-:W-:Y:S05]  /*7790*/  @!P1 BRA `(.L_x_3992) ;  /* 0xfffffffc00f09947 */ /* 0x004fea000383ffff */
[----:B------:R-:W-:Y:S05]  /*77a0*/  BRA `(.L_x_3993) ;  /* 0xfffffff000807947 */ /* 0x000fea000383ffff */
.L_x_3973:
[----:B---3--:R3:W4:Y:S02]  /*77b0*/  SYNCS.PHASECHK.TRANS64.TRYWAIT P1, [R11+URZ+0x30c40], R12 ;  /* 0x030c400c0b0075a7 */ /* 0x008724000802017f */
[----:B----4-:R-:W-:Y:S05]  /*77c0*/  @!P1 NANOSLEEP.SYNCS 0x989680 ;  /* 0x009896800000995d */ /* 0x010fea0003900000 */
[----:B------:R-:W4:Y:S02]  /*77d0*/  @!P1 SYNCS.PHASECHK.TRANS64 P1, [R11+URZ+0x30c40], R12 ;  /* 0x030c400c0b0095a7 */ /* 0x000f24000802007f */
[----:B----4-:R-:W-:Y:S05]  /*77e0*/  @!P1 BRA `(.L_x_3973) ;  /* 0xfffffffc00f09947 */ /* 0x010fea000383ffff */
[----:B------:R-:W-:Y:S05]  /*77f0*/  BRA `(.L_x_3994) ;  /* 0xfffffff000f07947 */ /* 0x000fea000383ffff */
.L_x_3975:
[----:B-1----:R1:W2:Y:S02]  /*7800*/  SYNCS.PHASECHK.TRANS64.TRYWAIT P1, [R11+URZ+0x30c28], R12 ;  /* 0x030c280c0b0075a7 */ /* 0x0022a4000802017f */
[----:B--2---:R-:W-:Y:S05]  /*7810*/  @!P1 NANOSLEEP.SYNCS 0x989680 ;  /* 0x009896800000995d */ /* 0x004fea0003900000 */
[----:B------:R-:W2:Y:S02]  /*7820*/  @!P1 SYNCS.PHASECHK.TRANS64 P1, [R11+URZ+0x30c28], R12 ;  /* 0x030c280c0b0095a7 */ /* 0x000ea4000802007f */
[----:B--2---:R-:W-:Y:S05]  /*7830*/  @!P1 BRA `(.L_x_3975) ;  /* 0xfffffffc00f09947 */ /* 0x004fea000383ffff */
[----:B------:R-:W-:Y:S05]  /*7840*/  BRA `(.L_x_3995) ;  /* 0xfffffff4005c7947 */ /* 0x000fea000383ffff */
.L_x_3977:
[----:B----4-:R4:W1:Y:S02]  /*7850*/  SYNCS.PHASECHK.TRANS64.TRYWAIT P0, [R13+URZ+0x30c40], R2 ;  /* 0x030c40020d0075a7 */ /* 0x010864000800017f */
[----:B-1----:R-:W-:Y:S05]  /*7860*/  @!P0 NANOSLEEP.SYNCS 0x989680 ;  /* 0x009896800000895d */ /* 0x002fea0003900000 */
[----:B------:R-:W1:Y:S02]  /*7870*/  @!P0 SYNCS.PHASECHK.TRANS64 P0, [R13+URZ+0x30c40], R2 ;  /* 0x030c40020d0085a7 */ /* 0x000e64000800007f */
[----:B-1----:R-:W-:Y:S05]  /*7880*/  @!P0 BRA `(.L_x_3977) ;  /* 0xfffffffc00f08947 */ /* 0x002fea000383ffff */
[----:B------:R-:W-:Y:S05]  /*7890*/  BRA `(.L_x_3996) ;  /* 0xfffffff400c87947 */ /* 0x000fea000383ffff */
.L_x_3979:
[----:B------:R-:W-:Y:S01]  /*78a0*/  BSSY B0, `(.L_x_3997) ;  /* 0x0000006000007945 */ /* 0x000fe20003800000 */
[----:B------:R-:W-:-:S07]  /*78b0*/  IMAD.MOV.U32 R15, RZ, RZ, -0x1 ;  /* 0xffffffffff0f7424 */ /* 0x000fce00078e00ff */
[----:B------:R-:W-:Y:S05]  /*78c0*/  WARPSYNC.COLLECTIVE R15, `(.L_x_3998) ;  /* 0x000000000f0c7348 */ /* 0x000fea0003c00000 */
[----:B------:R-:W-:Y:S02]  /*78d0*/  ELECT P6, UR62, PT ;  /* 0x00000000003e782f */ /* 0x000fe400038c0000 */
[----:B------:R-:W-:Y:S01]  /*78e0*/  MOV R14, UR62 ;  /* 0x0000003e000e7c02 */ /* 0x000fe20008000f00 */
[----:B------:R-:W-:Y:S10]  /*78f0*/  ENDCOLLECTIVE ;  /* 0x000000000000791b */ /* 0x000ff40003800000 */
.L_x_3998:
[----:B------:R-:W-:Y:S05]  /*7900*/  BSYNC B0 ;  /* 0x0000000000007941 */ /* 0x000fea0003800000 */
.L_x_3997:
[----:B------:R-:W-:Y:S01]  /*7910*/  PLOP3.LUT P0, PT, P6, PT, PT, 0x80, 0x0 ;  /* 0x000000000000781c */ /* 0x000fe2000370f070 */
[----:B------:R-:W-:-:S12]  /*7920*/  BRA `(.L_x_3999) ;  /* 0xfffffff800547947 */ /* 0x000fd8000383ffff */
.L_x_3981:
[----:B-1----:R1:W2:Y:S02]  /*7930*/  SYNCS.PHASECHK.TRANS64.TRYWAIT P1, [R6+URZ], R5 ;  /* 0x00000005060075a7 */ /* 0x0022a4000802017f */
[----:B--2---:R-:W-:Y:S05]  /*7940*/  @!P1 NANOSLEEP.SYNCS 0x989680 ;  /* 0x009896800000995d */ /* 0x004fea0003900000 */
[----:B------:R-:W2:Y:S02]  /*7950*/  @!P1 SYNCS.PHASECHK.TRANS64 P1, [R6+URZ], R5 ;  /* 0x00000005060095a7 */ /* 0x000ea4000802007f */
[----:B--2---:R-:W-:Y:S05]  /*7960*/  @!P1 BRA `(.L_x_3981) ;  /* 0xfffffffc00f09947 */ /* 0x004fea000383ffff */
[----:B------:R-:W-:Y:S05]  /*7970*/  BRA `(.L_x_4000) ;  /* 0xfffffff800907947 */ /* 0x000fea000383ffff */
.L_x_3982:
[----:B--2---:R2:W3:Y:S02]  /*7980*/  SYNCS.PHASECHK.TRANS64.TRYWAIT P1, [R3+URZ], R2 ;  /* 0x00000002030075a7 */ /* 0x0044e4000802017f */
[----:B---3--:R-:W-:Y:S05]  /*7990*/  @!P1 NANOSLEEP.SYNCS 0x989680 ;  /* 0x009896800000995d */ /* 0x008fea0003900000 */
[----:B------:R-:W3:Y:S02]  /*79a0*/  @!P1 SYNCS.PHASECHK.TRANS64 P1, [R3+URZ], R2 ;  /* 0x00000002030095a7 */ /* 0x000ee4000802007f */
[----:B---3--:R-:W-:Y:S05]  /*79b0*/  @!P1 BRA `(.L_x_3982) ;  /* 0xfffffffc00f09947 */ /* 0x008fea000383ffff */
[----:B------:R-:W-:Y:S05]  /*79c0*/  BRA `(.L_x_4001) ;  /* 0xfffffff800847947 */ /* 0x000fea000383ffff */
.L_x_3984:
[----:B--2---:R2:W3:Y:S02]  /*79d0*/  SYNCS.PHASECHK.TRANS64.TRYWAIT P0, [R0+URZ], R5 ;  /* 0x00000005000075a7 */ /* 0x0044e4000800017f */
[----:B---3--:R-:W-:Y:S05]  /*79e0*/  @!P0 NANOSLEEP.SYNCS 0x989680 ;  /* 0x009896800000895d */ /* 0x008fea0003900000 */
[----:B------:R-:W3:Y:S02]  /*79f0*/  @!P0 SYNCS.PHASECHK.TRANS64 P0, [R0+URZ], R5 ;  /* 0x00000005000085a7 */ /* 0x000ee4000800007f */
[----:B---3--:R-:W-:Y:S05]  /*7a00*/  @!P0 BRA `(.L_x_3984) ;  /* 0xfffffffc00f08947 */ /* 0x008fea000383ffff */
[----:B------:R-:W-:Y:S05]  /*7a10*/  BRA `(.L_x_4002) ;  /* 0xfffffff800887947 */ /* 0x000fea000383ffff */
.L_x_4003:
        /* <DEDUP_REMOVED lines=14> */
.L_x_7403:


//--------------------- .text._ZN7cutlass13device_kernelIN5flash11enable_sm90INS1_16FlashAttnBwdSm90INS1_25CollectiveMainloopBwdSm90ILi2ELi2ELi2EN4cute5tupleIJNS5_1CILi1EEES8_S8_EEENS6_IJNS7_ILi128EEESA_NS7_ILi64EEEEEENS_6half_tEfNS_4arch4Sm90ELb0ELb0ELb0ELb0ELb1ELb1ELb0ELb0ELi2ELi1ELi2ELi2ELb0EEENS1_24CollectiveEpilogueBwdGQAISC_fSF_Li256ELb0ELb1EEENS1_19SingleTileSchedulerILb0ELb0ELb0ELi128EEEEEEEEEvNT_6ParamsE --------------------------
	.section	.text._ZN7cutlass13device_kernelIN5flash11enable_sm90INS1_16FlashAttnBwdSm90INS1_25CollectiveMainloopBwdSm90ILi2ELi2ELi2EN4cute5tupleIJNS5_1CILi1EEES8_S8_EEENS6_IJNS7_ILi128EEESA_NS7_ILi64EEEEEENS_6half_tEfNS_4arch4Sm90ELb0ELb0ELb0ELb0ELb1ELb1ELb0ELb0ELi2ELi1ELi2ELi2ELb0EEENS1_24CollectiveEpilogueBwdGQAISC_fSF_Li256ELb0ELb1EEENS1_19SingleTileSchedulerILb0ELb0ELb0ELi128EEEEEEEEEvNT_6ParamsE,"ax",@progbits
	.align	128
.text._ZN7cutlass13device_kernelIN5flash11enable_sm90INS1_16FlashAttnBwdSm90INS1_25CollectiveMainloopBwdSm90ILi2ELi2ELi2EN4cute5tupleIJNS5_1CILi1EEES8_S8_EEENS6_IJNS7_ILi128EEESA_NS7_ILi64EEEEEENS_6half_tEfNS_4arch4Sm90ELb0ELb0ELb0ELb0ELb1ELb1ELb0ELb0ELi2ELi1ELi2ELi2ELb0EEENS1_24CollectiveEpilogueBwdGQAISC_fSF_Li256ELb0ELb1EEENS1_19SingleTileSchedulerILb0ELb0ELb0ELi128EEEEEEEEEvNT_6ParamsE:
        .type           _ZN7cutlass13device_kernelIN5flash11enable_sm90INS1_16FlashAttnBwdSm90INS1_25CollectiveMainloopBwdSm90ILi2ELi2ELi2EN4cute5tupleIJNS5_1CILi1EEES8_S8_EEENS6_IJNS7_ILi128EEESA_NS7_ILi64EEEEEENS_6half_tEfNS_4arch4Sm90ELb0ELb0ELb0ELb0ELb1ELb1ELb0ELb0ELi2ELi1ELi2ELi2ELb0EEENS1_24CollectiveEpilogueBwdGQAISC_fSF_Li256ELb0ELb1EEENS1_19SingleTileSchedulerILb0ELb0ELb0ELi128EEEEEEEEEvNT_6ParamsE,@function
        .size           _ZN7cutlass13device_kernelIN5flash11enable_sm90INS1_16FlashAttnBwdSm90INS1_25CollectiveMainloopBwdSm90ILi2ELi2ELi2EN4cute5tupleIJNS5_1CILi1EEES8_S8_EEENS6_IJNS7_ILi128EEESA_NS7_ILi64EEEEEENS_6half_tEfNS_4arch4Sm90ELb0ELb0ELb0ELb0ELb1ELb1ELb0ELb0ELi2ELi1ELi2ELi2ELb0EEENS1_24CollectiveEpilogueBwdGQAISC_fSF_Li256ELb0ELb1EEENS1_19SingleTileSchedulerILb0ELb0ELb0ELi128EEEEEEEEEvNT_6ParamsE,(.L_x_7404 - _ZN7cutlass13device_kernelIN5flash11enable_sm90INS1_16FlashAttnBwdSm90INS1_25CollectiveMainloopBwdSm90ILi2ELi2ELi2EN4cute5tupleIJNS5_1CILi1EEES8_S8_EEENS6_IJNS7_ILi128EEESA_NS7_ILi64EEEEEENS_6half_tEfNS_4arch4Sm90ELb0ELb0ELb0ELb0ELb1ELb1ELb0ELb0ELi2ELi1ELi2ELi2ELb0EEENS1_24CollectiveEpilogueBwdGQAISC_fSF_Li256ELb0ELb1EEENS1_19SingleTileSchedulerILb0ELb0ELb0ELi128EEEEEEEEEvNT_6ParamsE)
        .other          _ZN7cutlass13device_kernelIN5flash11enable_sm90INS1_16FlashAttnBwdSm90INS1_25CollectiveMainloopBwdSm90ILi2ELi2ELi2EN4cute5tupleIJNS5_1CILi1EEES8_S8_EEENS6_IJNS7_ILi128EEESA_NS7_ILi64EEEEEENS_6half_tEfNS_4arch4Sm90ELb0ELb0ELb0ELb0ELb1ELb1ELb0ELb0ELi2ELi1ELi2ELi2ELb0EEENS1_24CollectiveEpilogueBwdGQAISC_fSF_Li256ELb0ELb1EEENS1_19SingleTileSchedulerILb0ELb0ELb0ELi128EEEEEEEEEvNT_6ParamsE,@"STO_CUDA_ENTRY STV_DEFAULT"
_ZN7cutlass13device_kernelIN5flash11enable_sm90INS1_16FlashAttnBwdSm90INS1_25CollectiveMainloopBwdSm90ILi2ELi2ELi2EN4cute5tupleIJNS5_1CILi1EEES8_S8_EEENS6_IJNS7_ILi128EEESA_NS7_ILi64EEEEEENS_6half_tEfNS_4arch4Sm90ELb0ELb0ELb0ELb0ELb1ELb1ELb0ELb0ELi2ELi1ELi2ELi2ELb0EEENS1_24CollectiveEpilogueBwdGQAISC_fSF_Li256ELb0ELb1EEENS1_19SingleTileSchedulerILb0ELb0ELb0ELi128EEEEEEEEEvNT_6ParamsE:
        /* <DEDUP_REMOVED lines=23> */
.L_x_4005:
[----:B------:R-:W-:Y:S05]  /*0170*/  BSYNC B0 ;  /* 0x0000000000007941 */ /* 0x000fea0003800000 */
.L_x_4004:
        /* <DEDUP_REMOVED lines=34> */
.L_x_4006:
        /* <DEDUP_REMOVED lines=22> */
.L_x_4007:
        /* <DEDUP_REMOVED lines=8> */
.L_x_4010:
        /* <DEDUP_REMOVED lines=35> */
.L_x_4013:
        /* <DEDUP_REMOVED lines=15> */
.L_x_4012:
        /* <DEDUP_REMOVED lines=22> */
.L_x_4015:
        /* <DEDUP_REMOVED lines=15> */
.L_x_4014:
[----:B------:R-:W-:Y:S01]  /*0af0*/  SHF.R.S32.HI R3, RZ, 0x1f, R18 ;  /* 0x0000001fff037819 */ /* 0x000fe20000011412 */
[----:B------:R-:W-:-:S03]  /*0b00*/  UMOV UR4, 0xffffffff ;  /* 0xffffffff00047882 */ /* 0x000fc60000000000 */
[----:B------:R-:W-:-:S04]  /*0b10*/  LEA.HI R0, R3, R18, RZ, 0x7 ;  /* 0x0000001203007211 */ /* 0x000fc800078f38ff */
[----:B------:R-:W-:Y:S01]  /*0b20*/  SHF.R.S32.HI R13, RZ, 0x7, R0 ;  /* 0x00000007ff0d7819 */ /* 0x000fe20000011400 */
[----:B------:R-:W-:Y:S06]  /*0b30*/  BRA.DIV UR4, `(.L_x_4016) ;  /* 0x0000007604747947 */ /* 0x000fec000b800000 */
[----:B------:R1:W2:Y:S02]  /*0b40*/  SHFL.IDX PT, R14, R13, RZ, 0x1f ;  /* 0x00001fff0d0e7589 */ /* 0x0002a400000e0000 */
.L_x_4113:
        /* <DEDUP_REMOVED lines=9> */
.L_x_4017:
        /* <DEDUP_REMOVED lines=165> */
.L_x_4030:
[----:B------:R-:W-:-:S13]  /*1630*/  ISETP.NE.AND P0, PT, R5, 0x3, PT ;  /* 0x000000030500780c */ /* 0x000fda0003f05270 */
[----:B---3--:R-:W-:Y:S05]  /*1640*/  @!P0 BRA `(.L_x_4020) ;  /* 0x0000000000048947 */ /* 0x008fea0003800000 */
[----:B------:R-:W-:Y:S01]  /*1650*/  BPT.TRAP 0x1 ;  /* 0x000000040000795c */ /* 0x000fe20000300000 */
.L_x_4020:
[----:B------:R-:W-:Y:S01]  /*1660*/  IMAD R9, R8, 0x8, R2 ;  /* 0x0000000808097824 */ /* 0x000fe200078e0202 */
[----:B------:R-:W-:-:S04]  /*1670*/  SHF.L.U32 R12, R7, 0x1f, RZ ;  /* 0x0000001f070c7819 */ /* 0x000fc800000006ff */
[----:B------:R1:W2:Y:S01]  /*1680*/  SYNCS.PHASECHK.TRANS64.TRYWAIT P1, [R9+URZ+0x30c10], R12 ;  /* 0x030c100c090075a7 */ /* 0x0002a2000802017f */
[----:B------:R-:W-:Y:S05]  /*1690*/  @!P0 BRA `(.L_x_4021) ;  /* 0x0000000000048947 */ /* 0x000fea0003800000 */
[----:B------:R-:W-:Y:S01]  /*16a0*/  BPT.TRAP 0x1 ;  /* 0x000000040000795c */ /* 0x000fe20000300000 */
.L_x_4021:
[----:B------:R-:W-:-:S05]  /*16b0*/  VIADD R10, R2, 0x10000 ;  /* 0x00010000020a7836 */ /* 0x000fca0000000000 */
[----:B------:R-:W-:-:S04]  /*16c0*/  SHF.R.U32.HI R10, RZ, 0x4, R10 ;  /* 0x00000004ff0a7819 */ /* 0x000fc8000001160a */
[----:B------:R-:W-:Y:S01]  /*16d0*/  LOP3.LUT R10, R10, 0x3fff, RZ, 0xc0, !PT ;  /* 0x00003fff0a0a7812 */ /* 0x000fe200078ec0ff */
[----:B--2---:R-:W-:Y:S06]  /*16e0*/  @P1 BRA `(.L_x_4022) ;  /* 0x0000000000081947 */ /* 0x004fec0003800000 */
[----:B------:R-:W2:Y:S02]  /*16f0*/  SYNCS.PHASECHK.TRANS64.TRYWAIT P1, [R9+URZ+0x30c10], R12 ;  /* 0x030c100c090075a7 */ /* 0x000ea4000802017f */
[----:B--2---:R-:W-:Y:S05]  /*1700*/  @!P1 BRA `(.L_x_4023) ;  /* 0x0000006800b09947 */ /* 0x004fea0003800000 */
.L_x_4022:
        /* <DEDUP_REMOVED lines=63> */
.L_x_4024:
[----:B------:R1:W1:Y:S01]  /*1b00*/  SYNCS.PHASECHK.TRANS64.TRYWAIT P1, [R9+URZ+0x30c30], R12 ;  /* 0x030c300c090075a7 */ /* 0x000262000802017f */
[----:B------:R-:W-:Y:S05]  /*1b10*/  @!P0 BRA `(.L_x_4025) ;  /* 0x0000000000048947 */ /* 0x000fea0003800000 */
[----:B------:R-:W-:Y:S01]  /*1b20*/  BPT.TRAP 0x1 ;  /* 0x000000040000795c */ /* 0x000fe20000300000 */
.L_x_4025:
[----:B------:R-:W-:-:S05]  /*1b30*/  VIADD R11, R2, 0x18000 ;  /* 0x00018000020b7836 */ /* 0x000fca0000000000 */
[----:B------:R-:W-:-:S04]  /*1b40*/  SHF.R.U32.HI R11, RZ, 0x4, R11 ;  /* 0x00000004ff0b7819 */ /* 0x000fc8000001160b */
[----:B------:R-:W-:-:S04]  /*1b50*/  LOP3.LUT R218, R11, 0x3fff, RZ, 0xc0, !PT ;  /* 0x00003fff0bda7812 */ /* 0x000fc800078ec0ff */
[----:B------:R-:W-:Y:S01]  /*1b60*/  LOP3.LUT R11, R218, 0x10000, RZ, 0xfc, !PT ;  /* 0x00010000da0b7812 */ /* 0x000fe200078efcff */
[----:B-1----:R-:W-:Y:S06]  /*1b70*/  @P1 BRA `(.L_x_4026) ;  /* 0x0000000000081947 */ /* 0x002fec0003800000 */
[----:B------:R-:W1:Y:S02]  /*1b80*/  SYNCS.PHASECHK.TRANS64.TRYWAIT P1, [R9+URZ+0x30c30], R12 ;  /* 0x030c300c090075a7 */ /* 0x000e64000802017f */
[----:B-1----:R-:W-:Y:S05]  /*1b90*/  @!P1 BRA `(.L_x_4027) ;  /* 0x0000006400a09947 */ /* 0x002fea0003800000 */
.L_x_4026:
        /* <DEDUP_REMOVED lines=620> */
.L_x_4028:
        /* <DEDUP_REMOVED lines=68> */
.L_x_4029:
        /* <DEDUP_REMOVED lines=11> */
.L_x_4019:
[----:B------:R-:W4:Y:S01]  /*4750*/  LDC R15, c[0x0][0x850] ;  /* 0x00021400ff0f7b82 */ /* 0x000f220000000800 */
[----:B------:R-:W5:Y:S01]  /*4760*/  S2R R10, SR_CTAID.Y ;  /* 0x00000000000a7919 */ /* 0x000f620000002600 */
[----:B------:R-:W-:Y:S01]  /*4770*/  ULDC.64 UR4, c[0x0][0x818] ;  /* 0x0002060000047ab9 */ /* 0x000fe20000000a00 */
[----:B------:R-:W-:Y:S01]  /*4780*/  ULDC.64 UR6, c[0x0][0x840] ;  /* 0x0002100000067ab9 */ /* 0x000fe20000000a00 */
[----:B------:R-:W1:Y:S01]  /*4790*/  S2R R20, SR_CTAID.X ;  /* 0x0000000000147919 */ /* 0x000e620000002500 */
[----:B------:R-:W3:Y:S01]  /*47a0*/  S2R R21, SR_CTAID.Z ;  /* 0x0000000000157919 */ /* 0x000ee20000002700 */
[----:B----4-:R-:W-:-:S13]  /*47b0*/  ISETP.NE.AND P0, PT, R15, 0x1, PT ;  /* 0x000000010f00780c */ /* 0x010fda0003f05270 */
[----:B------:R-:W5:Y:S01]  /*47c0*/  @P0 LDC R3, c[0x0][0x854] ;  /* 0x00021500ff030b82 */ /* 0x000f620000000800 */
[----:B-1----:R-:W-:-:S05]  /*47d0*/  IMAD.SHL.U32 R6, R20, 0x2000, RZ ;  /* 0x0000200014067824 */ /* 0x002fca00078e00ff */
[----:B--2---:R-:W-:Y:S02]  /*47e0*/  SHF.R.S32.HI R7, RZ, 0x1f, R6 ;  /* 0x0000001fff077819 */ /* 0x004fe40000011406 */
[----:B------:R-:W1:Y:S01]  /*47f0*/  @P0 LDC R5, c[0x0][0x858] ;  /* 0x00021600ff050b82 */ /* 0x000e620000000800 */
[----:B-----5:R-:W-:-:S04]  /*4800*/  @P0 IMAD.HI.U32 R4, R10, R3, RZ ;  /* 0x000000030a040227 */ /* 0x020fc800078e00ff */
[----:B------:R-:W-:Y:S01]  /*4810*/  IMAD.MOV.U32 R3, RZ, RZ, R10 ;  /* 0x000000ffff037224 */ /* 0x000fe200078e000a */
[----:B-1----:R-:W-:-:S04]  /*4820*/  @P0 SHF.R.U32.HI R3, RZ, R5, R4 ;  /* 0x00000005ff030219 */ /* 0x002fc80000011604 */
[----:B------:R-:W-:Y:S01]  /*4830*/  SHF.R.S32.HI R11, RZ, 0x1f, R3 ;  /* 0x0000001fff0b7819 */ /* 0x000fe20000011403 */
[----:B------:R-:W-:-:S04]  /*4840*/  IMAD.WIDE.U32 R4, R3, UR4, R6 ;  /* 0x0000000403047c25 */ /* 0x000fc8000f8e0006 */
[C---:B------:R-:W-:Y:S02]  /*4850*/  IMAD R8, R11.reuse, UR4, RZ ;  /* 0x000000040b087c24 */ /* 0x040fe4000f8e02ff */
[----:B------:R-:W-:Y:S02]  /*4860*/  IMAD R12, R11, UR6, RZ ;  /* 0x000000060b0c7c24 */ /* 0x000fe4000f8e02ff */
[C---:B---3--:R-:W-:Y:S01]  /*4870*/  IMAD R9, R3.reuse, UR5, R8 ;  /* 0x0000000503097c24 */ /* 0x048fe2000f8e0208 */
[----:B------:R-:W-:Y:S01]  /*4880*/  SHF.R.S32.HI R8, RZ, 0x1f, R21 ;  /* 0x0000001fff087819 */ /* 0x000fe20000011415 */
[----:B------:R-:W-:Y:S01]  /*4890*/  IMAD.WIDE.U32 R6, R3, UR6, R6 ;  /* 0x0000000603067c25 */ /* 0x000fe2000f8e0006 */
[----:B------:R-:W-:-:S03]  /*48a0*/  ULDC.64 UR4, c[0x0][0x820] ;  /* 0x0002080000047ab9 */ /* 0x000fc60000000a00 */
[----:B------:R-:W-:Y:S01]  /*48b0*/  IMAD R13, R3, UR7, R12 ;  /* 0x00000007030d7c24 */ /* 0x000fe2000f8e020c */
[----:B------:R-:W-:Y:S01]  /*48c0*/  ULDC.64 UR6, c[0x0][0x848] ;  /* 0x0002120000067ab9 */ /* 0x000fe20000000a00 */
[----:B------:R-:W-:Y:S02]  /*48d0*/  IMAD.IADD R5, R5, 0x1, R9 ;  /* 0x0000000105057824 */ /* 0x000fe400078e0209 */
[C---:B------:R-:W-:Y:S02]  /*48e0*/  IMAD R9, R8.reuse, UR4, RZ ;  /* 0x0000000408097c24 */ /* 0x040fe4000f8e02ff */
[----:B------:R-:W-:Y:S02]  /*48f0*/  IMAD R8, R8, UR6, RZ ;  /* 0x0000000608087c24 */ /* 0x000fe4000f8e02ff */
[----:B------:R-:W-:Y:S02]  /*4900*/  IMAD.IADD R7, R7, 0x1, R13 ;  /* 0x0000000107077824 */ /* 0x000fe400078e020d */
[----:B------:R-:W-:-:S02]  /*4910*/  IMAD R13, R21, UR7, R8 ;  /* 0x00000007150d7c24 */ /* 0x000fc4000f8e0208 */
[----:B------:R-:W1:Y:S01]  /*4920*/  S2R R8, SR_TID.X ;  /* 0x0000000000087919 */ /* 0x000e620000002100 */
[----:B------:R-:W-:Y:S01]  /*4930*/  IMAD.WIDE.U32 R4, R21, UR4, R4 ;  /* 0x0000000415047c25 */ /* 0x000fe2000f8e0004 */
[----:B------:R-:W-:-:S03]  /*4940*/  ULDC UR4, c[0x0][0x740] ;  /* 0x0001d00000047ab9 */ /* 0x000fc60000000800 */
        /* <DEDUP_REMOVED lines=54> */
[----:B------:R-:W-:Y:S01]  /*4cb0*/  IADD3.X R9, R9, R12, R11, P0, P2 ;  /* 0x0000000c09097210 */ /* 0x000fe200007e440b */
[C---:B------:R-:W-:Y:S02]  /*4cc0*/  IMAD.SHL.U32 R12, R8.reuse, 0x4, RZ ;  /* 0x00000004080c7824 */ /* 0x040fe400078e00ff */
        /* <DEDUP_REMOVED lines=13> */
.L_x_4033:
[----:B------:R-:W2:Y:S04]  /*4da0*/  LDG.E.STRONG.GPU R3, desc[UR36][R8.64] ;  /* 0x0000002408037981 */ /* 0x000ea8000c1ef900 */
[----:B--2---:R-:W-:Y:S01]  /*4db0*/  CCTL.IVALL ;  /* 0x00000000ff00798f */ /* 0x004fe20002000000 */
[----:B------:R-:W-:Y:S05]  /*4dc0*/  YIELD ;  /* 0x0000000000007946 */ /* 0x000fea0003800000 */
[----:B------:R-:W-:-:S13]  /*4dd0*/  ISETP.NE.AND P3, PT, R3, R10, PT ;  /* 0x0000000a0300720c */ /* 0x000fda0003f65270 */
[----:B------:R-:W-:Y:S05]  /*4de0*/  @P3 BRA `(.L_x_4033) ;  /* 0xfffffffc00ec3947 */ /* 0x000fea000383ffff */
.L_x_4032:
[----:B------:R-:W-:Y:S05]  /*4df0*/  BSYNC B0 ;  /* 0x0000000000007941 */ /* 0x000fea0003800000 */
.L_x_4031:
[----:B------:R-:W-:Y:S01]  /*4e00*/  UMOV UR4, 0xffffffff ;  /* 0xffffffff00047882 */ /* 0x000fe20000000000 */
[----:B------:R-:W-:Y:S02]  /*4e10*/  LEA.HI.X R14, R4, R17, R14, 0x2, P2 ;  /* 0x00000011040e7211 */ /* 0x000fe400010f140e */
[----:B------:R-:W-:Y:S01]  /*4e20*/  LEA.HI.X R13, R6, R19, R13, 0x2, P0 ;  /* 0x00000013060d7211 */ /* 0x000fe200000f140d */
[----:B------:R-:W-:Y:S06]  /*4e30*/  BRA.DIV UR4, `(.L_x_4034) ;  /* 0x00000036040c7947 */ /* 0x000fec000b800000 */
[----:B------:R-:W-:Y:S01]  /*4e40*/  NOP ;  /* 0x0000000000007918 */ /* 0x000fe20000000000 */
.L_x_4116:
        /* <DEDUP_REMOVED lines=17> */
.L_x_4037:
[----:B------:R-:W-:Y:S01]  /*4f60*/  @P0 ELECT P2, URZ, PT ;  /* 0x00000000003f082f */ /* 0x000fe20003840000 */
[----:B------:R1:W-:-:S12]  /*4f70*/  UBLKRED.G.S.ADD.F32.RN [UR4], [UR6], UR7, desc[UR8] ;  /* 0x00000804060073bb */ /* 0x0003d800080a1407 */
[----:B------:R-:W-:Y:S02]  /*4f80*/  @P2 PLOP3.LUT P0, PT, P2, PT, PT, 0x8, 0x0 ;  /* 0x000000000000281c */ /* 0x000fe4000170e170 */
[----:B------:R-:W-:-:S11]  /*4f90*/  PLOP3.LUT P2, PT, PT, PT, PT, 0x8, 0x0 ;  /* 0x000000000000781c */ /* 0x000fd60003f4e170 */
[----:B-1----:R-:W-:Y:S05]  /*4fa0*/  @P0 BRA.U.ANY `(.L_x_4037) ;  /* 0xfffffffd00ec0947 */ /* 0x002fea000393ffff */
[----:B------:R0:W-:Y:S01]  /*4fb0*/  UTMACMDFLUSH ;  /* 0x00000000000079b7 */ /* 0x0001e20000000000 */
[----:B------:R-:W-:-:S04]  /*4fc0*/  DEPBAR.LE SB0, 0x0 ;  /* 0x000080000000791a */ /* 0x000fc80000000000 */
.L_x_4036:
[----:B------:R-:W-:Y:S05]  /*4fd0*/  BSYNC B0 ;  /* 0x0000000000007941 */ /* 0x000fea0003800000 */
.L_x_4035:
        /* <DEDUP_REMOVED lines=14> */
.L_x_4039:
[----:B------:R-:W-:Y:S05]  /*50c0*/  BSYNC B0 ;  /* 0x0000000000007941 */ /* 0x000fea0003800000 */
.L_x_4038:
        /* <DEDUP_REMOVED lines=14> */
.L_x_4042:
[----:B--23--:R-:W2:Y:S04]  /*51b0*/  LDG.E.STRONG.GPU R0, desc[UR36][R4.64] ;  /* 0x0000002404007981 */ /* 0x00cea8000c1ef900 */
[----:B--2---:R-:W-:Y:S01]  /*51c0*/  CCTL.IVALL ;  /* 0x00000000ff00798f */ /* 0x004fe20002000000 */
[----:B------:R-:W-:Y:S05]  /*51d0*/  YIELD ;  /* 0x0000000000007946 */ /* 0x000fea0003800000 */
[----:B------:R-:W-:-:S13]  /*51e0*/  ISETP.NE.AND P0, PT, R0, R10, PT ;  /* 0x0000000a0000720c */ /* 0x000fda0003f05270 */
[----:B------:R-:W-:Y:S05]  /*51f0*/  @P0 BRA `(.L_x_4042) ;  /* 0xfffffffc00ec0947 */ /* 0x000fea000383ffff */
.L_x_4041:
[----:B------:R-:W-:Y:S05]  /*5200*/  BSYNC B0 ;  /* 0x0000000000007941 */ /* 0x000fea0003800000 */
.L_x_4040:
[----:B------:R-:W-:-:S03]  /*5210*/  UMOV UR4, 0xffffffff ;  /* 0xffffffff00047882 */ /* 0x000fc60000000000 */
[----:B------:R-:W-:Y:S05]  /*5220*/  BRA.DIV UR4, `(.L_x_4043) ;  /* 0x00000032042c7947 */ /* 0x000fea000b800000 */
[----:B------:R-:W-:Y:S01]  /*5230*/  NOP ;  /* 0x0000000000007918 */ /* 0x000fe20000000000 */
.L_x_4119:
        /* <DEDUP_REMOVED lines=17> */
.L_x_4046:
[----:B------:R-:W-:Y:S01]  /*5350*/  @P0 ELECT P2, URZ, PT ;  /* 0x00000000003f082f */ /* 0x000fe20003840000 */
[----:B------:R4:W-:-:S12]  /*5360*/  UBLKRED.G.S.ADD.F32.RN [UR4], [UR6], UR7, desc[UR8] ;  /* 0x00000804060073bb */ /* 0x0009d800080a1407 */
[----:B------:R-:W-:Y:S02]  /*5370*/  @P2 PLOP3.LUT P0, PT, P2, PT, PT, 0x8, 0x0 ;  /* 0x000000000000281c */ /* 0x000fe4000170e170 */
[----:B------:R-:W-:-:S11]  /*5380*/  PLOP3.LUT P2, PT, PT, PT, PT, 0x8, 0x0 ;  /* 0x000000000000781c */ /* 0x000fd60003f4e170 */
[----:B----4-:R-:W-:Y:S05]  /*5390*/  @P0 BRA.U.ANY `(.L_x_4046) ;  /* 0xfffffffd00ec0947 */ /* 0x010fea000393ffff */
[----:B------:R0:W-:Y:S01]  /*53a0*/  UTMACMDFLUSH ;  /* 0x00000000000079b7 */ /* 0x0001e20000000000 */
[----:B------:R-:W-:-:S04]  /*53b0*/  DEPBAR.LE SB0, 0x0 ;  /* 0x000080000000791a */ /* 0x000fc80000000000 */
.L_x_4045:
[----:B------:R-:W-:Y:S05]  /*53c0*/  BSYNC B0 ;  /* 0x0000000000007941 */ /* 0x000fea0003800000 */
.L_x_4044:
[----:B------:R-:W-:Y:S01]  /*53d0*/  NOP ;  /* 0x0000000000007918 */ /* 0x000fe20000000000 */
[----:B------:R-:W-:Y:S05]  /*53e0*/  @P1 BRA `(.L_x_4011) ;  /* 0x0000002c00401947 */ /* 0x000fea0003800000 */
[----:B-1----:R-:W-:Y:S01]  /*53f0*/  IMAD.MOV.U32 R3, RZ, RZ, 0x1 ;  /* 0x00000001ff037424 */ /* 0x002fe200078e00ff */
        /* <DEDUP_REMOVED lines=11> */
.L_x_4009:
        /* <DEDUP_REMOVED lines=59> */
.L_x_4073:
        /* <DEDUP_REMOVED lines=17> */
.L_x_4051:
[----:B------:R-:W2:Y:S04]  /*5970*/  LDG.E.STRONG.GPU R6, desc[UR36][R2.64] ;  /* 0x0000002402067981 */ /* 0x000ea8000c1ef900 */
[----:B--2---:R-:W-:Y:S01]  /*5980*/  CCTL.IVALL ;  /* 0x00000000ff00798f */ /* 0x004fe20002000000 */
[----:B------:R-:W-:Y:S05]  /*5990*/  YIELD ;  /* 0x0000000000007946 */ /* 0x000fea0003800000 */
[----:B------:R-:W-:-:S13]  /*59a0*/  ISETP.NE.AND P3, PT, R6, UR26, PT ;  /* 0x0000001a06007c0c */ /* 0x000fda000bf65270 */
[----:B------:R-:W-:Y:S05]  /*59b0*/  @P3 BRA `(.L_x_4051) ;  /* 0xfffffffc00ec3947 */ /* 0x000fea000383ffff */
.L_x_4050:
[----:B------:R-:W-:Y:S05]  /*59c0*/  BSYNC B0 ;  /* 0x0000000000007941 */ /* 0x000fea0003800000 */
.L_x_4049:
[----:B------:R-:W-:-:S03]  /*59d0*/  UMOV UR23, 0xffffffff ;  /* 0xffffffff00177882 */ /* 0x000fc60000000000 */
[----:B------:R-:W-:Y:S05]  /*59e0*/  BRA.DIV UR23, `(.L_x_4052) ;  /* 0x0000002a17587947 */ /* 0x000fea000b800000 */
[----:B------:R-:W-:Y:S01]  /*59f0*/  NOP ;  /* 0x0000000000007918 */ /* 0x000fe20000000000 */
.L_x_4122:
        /* <DEDUP_REMOVED lines=19> */
.L_x_4054:
[----:B------:R-:W-:Y:S05]  /*5b30*/  BSYNC B0 ;  /* 0x0000000000007941 */ /* 0x000fea0003800000 */
.L_x_4053:
        /* <DEDUP_REMOVED lines=13> */
.L_x_4056:
[----:B------:R-:W-:Y:S05]  /*5c10*/  BSYNC B0 ;  /* 0x0000000000007941 */ /* 0x000fea0003800000 */
.L_x_4055:
[----:B------:R-:W-:Y:S06]  /*5c20*/  BAR.ARV 0xa, 0xa0 ;  /* 0x0282800000007b1d */ /* 0x000fec0000002000 */
[----:B------:R-:W-:Y:S04]  /*5c30*/  BSSY B0, `(.L_x_4057) ;  /* 0x0000003000007945 */ /* 0x000fe80003800000 */
[----:B------:R-:W-:Y:S05]  /*5c40*/  @!P0 BRA `(.L_x_4058) ;  /* 0x0000000000048947 */ /* 0x000fea0003800000 */
[----:B------:R-:W-:-:S04]  /*5c50*/  DEPBAR.LE SB0, 0x0 ;  /* 0x000080000000791a */ /* 0x000fc80000000000 */
.L_x_4058:
[----:B------:R-:W-:Y:S05]  /*5c60*/  BSYNC B0 ;  /* 0x0000000000007941 */ /* 0x000fea0003800000 */
.L_x_4057:
        /* <DEDUP_REMOVED lines=19> */
.L_x_4060:
[----:B------:R-:W-:Y:S05]  /*5da0*/  BSYNC B0 ;  /* 0x0000000000007941 */ /* 0x000fea0003800000 */
.L_x_4059:
        /* <DEDUP_REMOVED lines=9> */
.L_x_4063:
[----:B------:R-:W2:Y:S04]  /*5e40*/  LDG.E.STRONG.GPU R6, desc[UR36][R2.64] ;  /* 0x0000002402067981 */ /* 0x000ea8000c1ef900 */
[----:B--2---:R-:W-:Y:S01]  /*5e50*/  CCTL.IVALL ;  /* 0x00000000ff00798f */ /* 0x004fe20002000000 */
[----:B------:R-:W-:Y:S05]  /*5e60*/  YIELD ;  /* 0x0000000000007946 */ /* 0x000fea0003800000 */
[----:B------:R-:W-:-:S13]  /*5e70*/  ISETP.NE.AND P3, PT, R6, UR26, PT ;  /* 0x0000001a06007c0c */ /* 0x000fda000bf65270 */
[----:B------:R-:W-:Y:S05]  /*5e80*/  @P3 BRA `(.L_x_4063) ;  /* 0xfffffffc00ec3947 */ /* 0x000fea000383ffff */
.L_x_4062:
[----:B------:R-:W-:Y:S05]  /*5e90*/  BSYNC B0 ;  /* 0x0000000000007941 */ /* 0x000fea0003800000 */
.L_x_4061:
[----:B------:R-:W-:-:S03]  /*5ea0*/  UMOV UR8, 0xffffffff ;  /* 0xffffffff00087882 */ /* 0x000fc60000000000 */
[----:B------:R-:W-:Y:S05]  /*5eb0*/  BRA.DIV UR8, `(.L_x_4064) ;  /* 0x0000002608407947 */ /* 0x000fea000b800000 */
[----:B------:R-:W-:Y:S01]  /*5ec0*/  NOP ;  /* 0x0000000000007918 */ /* 0x000fe20000000000 */
.L_x_4125:
        /* <DEDUP_REMOVED lines=13> */
.L_x_4066:
[----:B------:R-:W-:Y:S05]  /*5fa0*/  BSYNC B0 ;  /* 0x0000000000007941 */ /* 0x000fea0003800000 */
.L_x_4065:
        /* <DEDUP_REMOVED lines=13> */
.L_x_4068:
[----:B------:R-:W-:Y:S05]  /*6080*/  BSYNC B0 ;  /* 0x0000000000007941 */ /* 0x000fea0003800000 */
.L_x_4067:
[----:B------:R-:W-:Y:S06]  /*6090*/  BAR.ARV 0xa, 0xa0 ;  /* 0x0282800000007b1d */ /* 0x000fec0000002000 */
[----:B------:R-:W-:Y:S04]  /*60a0*/  BSSY B0, `(.L_x_4069) ;  /* 0x0000003000007945 */ /* 0x000fe80003800000 */
[----:B------:R-:W-:Y:S05]  /*60b0*/  @!P0 BRA `(.L_x_4070) ;  /* 0x0000000000048947 */ /* 0x000fea0003800000 */
[----:B------:R-:W-:-:S04]  /*60c0*/  DEPBAR.LE SB0, 0x0 ;  /* 0x000080000000791a */ /* 0x000fc80000000000 */
.L_x_4070:
[----:B------:R-:W-:Y:S05]  /*60d0*/  BSYNC B0 ;  /* 0x0000000000007941 */ /* 0x000fea0003800000 */
.L_x_4069:
        /* <DEDUP_REMOVED lines=19> */
.L_x_4072:
[----:B------:R-:W-:Y:S05]  /*6210*/  BSYNC B0 ;  /* 0x0000000000007941 */ /* 0x000fea0003800000 */
.L_x_4071:
[----:B------:R-:W-:Y:S02]  /*6220*/  UIADD3 UR4, UR4, 0x2, URZ ;  /* 0x0000000204047890 */ /* 0x000fe4000fffe03f */
[----:B------:R-:W-:Y:S01]  /*6230*/  UIADD3 UR5, UR5, 0x1, URZ ;  /* 0x0000000105057890 */ /* 0x000fe2000fffe03f */
[----:B------:R-:W-:Y:S11]  /*6240*/  @P2 BRA `(.L_x_4073) ;  /* 0xfffffff400842947 */ /* 0x000ff6000383ffff */
.L_x_4048:
        /* <DEDUP_REMOVED lines=13> */
.L_x_4076:
[----:B------:R-:W2:Y:S04]  /*6320*/  LDG.E.STRONG.GPU R0, desc[UR36][R2.64] ;  /* 0x0000002402007981 */ /* 0x000ea8000c1ef900 */
[----:B--2---:R-:W-:Y:S01]  /*6330*/  CCTL.IVALL ;  /* 0x00000000ff00798f */ /* 0x004fe20002000000 */
[----:B------:R-:W-:Y:S05]  /*6340*/  YIELD ;  /* 0x0000000000007946 */ /* 0x000fea0003800000 */
[----:B------:R-:W-:-:S13]  /*6350*/  ISETP.NE.AND P2, PT, R0, UR26, PT ;  /* 0x0000001a00007c0c */ /* 0x000fda000bf45270 */
[----:B------:R-:W-:Y:S05]  /*6360*/  @P2 BRA `(.L_x_4076) ;  /* 0xfffffffc00ec2947 */ /* 0x000fea000383ffff */
.L_x_4075:
[----:B------:R-:W-:Y:S05]  /*6370*/  BSYNC B0 ;  /* 0x0000000000007941 */ /* 0x000fea0003800000 */
.L_x_4074:
[----:B------:R-:W-:-:S03]  /*6380*/  UMOV UR5, 0xffffffff ;  /* 0xffffffff00057882 */ /* 0x000fc60000000000 */
[----:B------:R-:W-:Y:S05]  /*6390*/  BRA.DIV UR5, `(.L_x_4077) ;  /* 0x0000002205247947 */ /* 0x000fea000b800000 */
[----:B------:R-:W-:Y:S01]  /*63a0*/  NOP ;  /* 0x0000000000007918 */ /* 0x000fe20000000000 */
.L_x_4128:
        /* <DEDUP_REMOVED lines=22> */
.L_x_4079:
[----:B------:R-:W-:Y:S05]  /*6510*/  BSYNC B0 ;  /* 0x0000000000007941 */ /* 0x000fea0003800000 */
.L_x_4078:
        /* <DEDUP_REMOVED lines=20> */
.L_x_4081:
[----:B------:R-:W-:Y:S05]  /*6660*/  BSYNC B0 ;  /* 0x0000000000007941 */ /* 0x000fea0003800000 */
.L_x_4080:
[----:B------:R-:W-:Y:S06]  /*6670*/  BAR.ARV 0xa, 0xa0 ;  /* 0x0282800000007b1d */ /* 0x000fec0000002000 */
[----:B------:R-:W-:Y:S04]  /*6680*/  BSSY B0, `(.L_x_4082) ;  /* 0x0000003000007945 */ /* 0x000fe80003800000 */
[----:B------:R-:W-:Y:S05]  /*6690*/  @!P0 BRA `(.L_x_4083) ;  /* 0x0000000000048947 */ /* 0x000fea0003800000 */
[----:B------:R-:W-:-:S04]  /*66a0*/  DEPBAR.LE SB0, 0x0 ;  /* 0x000080000000791a */ /* 0x000fc80000000000 */
.L_x_4083:
[----:B------:R-:W-:Y:S05]  /*66b0*/  BSYNC B0 ;  /* 0x0000000000007941 */ /* 0x000fea0003800000 */
.L_x_4082:
        /* <DEDUP_REMOVED lines=19> */
.L_x_4047:
        /* <DEDUP_REMOVED lines=55> */
.L_x_4129:
        /* <DEDUP_REMOVED lines=10> */
.L_x_4087:
        /* <DEDUP_REMOVED lines=64> */
.L_x_4098:
[----:B------:R-:W-:-:S04]  /*7000*/  SHF.L.U32 R21, R9, 0x1f, RZ ;  /* 0x0000001f09157819 */ /* 0x000fc800000006ff */
[----:B-1----:R-:W1:Y:S02]  /*7010*/  SYNCS.PHASECHK.TRANS64.TRYWAIT P1, [R11+URZ+0x30c40], R21 ;  /* 0x030c40150b0075a7 */ /* 0x002e64000802017f */
[----:B-12---:R-:W-:Y:S05]  /*7020*/  @!P1 BRA `(.L_x_4090) ;  /* 0x0000001400309947 */ /* 0x006fea0003800000 */
.L_x_4130:
[----:B------:R-:W-:Y:S05]  /*7030*/  @P0 BRA `(.L_x_4091) ;  /* 0x0000000000140947 */ /* 0x000fea0003800000 */
[----:B------:R-:W-:Y:S01]  /*7040*/  ISETP.NE.AND P1, PT, R14, RZ, PT ;  /* 0x000000ff0e00720c */ /* 0x000fe20003f25270 */
[----:B------:R-:W-:-:S04]  /*7050*/  IMAD.MOV.U32 R0, RZ, RZ, 0x4200 ;  /* 0x00004200ff007424 */ /* 0x000fc800078e00ff */
[----:B------:R2:W-:Y:S08]  /*7060*/  SYNCS.ARRIVE.TRANS64 RZ, [R11+URZ+0x30c30], R0 ;  /* 0x030c30000bff79a7 */ /* 0x0005f0000800003f */
[----:B------:R-:W-:Y:S05]  /*7070*/  @!P1 BRA `(.L_x_4091) ;  /* 0x0000000000049947 */ /* 0x000fea0003800000 */
[----:B------:R-:W-:Y:S01]  /*7080*/  BPT.TRAP 0x1 ;  /* 0x000000040000795c */ /* 0x000fe20000300000 */
.L_x_4091:
        /* <DEDUP_REMOVED lines=29> */
.L_x_4131:
[----:B------:R-:W-:Y:S05]  /*7260*/  @P0 BRA `(.L_x_4093) ;  /* 0x0000000000140947 */ /* 0x000fea0003800000 */
[----:B------:R-:W-:Y:S01]  /*7270*/  ISETP.NE.AND P1, PT, R14, RZ, PT ;  /* 0x000000ff0e00720c */ /* 0x000fe20003f25270 */
[----:B------:R-:W-:-:S04]  /*7280*/  IMAD.MOV.U32 R2, RZ, RZ, 0x4200 ;  /* 0x00004200ff027424 */ /* 0x000fc800078e00ff */
[----:B------:R3:W-:Y:S08]  /*7290*/  SYNCS.ARRIVE.TRANS64 RZ, [R11+URZ+0x30c18], R2 ;  /* 0x030c18020bff79a7 */ /* 0x0007f0000800003f */
[----:B------:R-:W-:Y:S05]  /*72a0*/  @!P1 BRA `(.L_x_4093) ;  /* 0x0000000000049947 */ /* 0x000fea0003800000 */
[----:B------:R-:W-:Y:S01]  /*72b0*/  BPT.TRAP 0x1 ;  /* 0x000000040000795c */ /* 0x000fe20000300000 */
.L_x_4093:
        /* <DEDUP_REMOVED lines=20> */
.L_x_4132:
        /* <DEDUP_REMOVED lines=9> */
.L_x_4095:
        /* <DEDUP_REMOVED lines=24> */
.L_x_4134:
[----:B------:R-:W-:Y:S05]  /*7610*/  @P0 BRA `(.L_x_4097) ;  /* 0x0000000000140947 */ /* 0x000fea0003800000 */
[----:B------:R-:W-:Y:S01]  /*7620*/  ISETP.NE.AND P1, PT, R14, RZ, PT ;  /* 0x000000ff0e00720c */ /* 0x000fe20003f25270 */
[----:B-1----:R-:W-:-:S04]  /*7630*/  IMAD.MOV.U32 R4, RZ, RZ, 0x4200 ;  /* 0x00004200ff047424 */ /* 0x002fc800078e00ff */
[----:B------:R2:W-:Y:S08]  /*7640*/  SYNCS.ARRIVE.TRANS64 RZ, [R11+URZ+0x30c10], R4 ;  /* 0x030c10040bff79a7 */ /* 0x0005f0000800003f */
[----:B------:R-:W-:Y:S05]  /*7650*/  @!P1 BRA `(.L_x_4097) ;  /* 0x0000000000049947 */ /* 0x000fea0003800000 */
[----:B------:R-:W-:Y:S01]  /*7660*/  BPT.TRAP 0x1 ;  /* 0x000000040000795c */ /* 0x000fe20000300000 */
.L_x_4097:
        /* <DEDUP_REMOVED lines=22> */
.L_x_4089:
[----:B------:R-:W-:-:S13]  /*77d0*/  ISETP.NE.AND P1, PT, R19, RZ, PT ;  /* 0x000000ff1300720c */ /* 0x000fda0003f25270 */
[----:B------:R-:W-:Y:S05]  /*77e0*/  @!P1 BRA `(.L_x_4088) ;  /* 0x0000000000f09947 */ /* 0x000fea0003800000 */
[----:B------:R-:W-:-:S04]  /*77f0*/  SHF.L.U32 R12, R9, 0x1f, RZ ;  /* 0x0000001f090c7819 */ /* 0x000fc800000006ff */
[----:B------:R-:W3:Y:S02]  /*7800*/  SYNCS.PHASECHK.TRANS64.TRYWAIT P1, [R11+URZ+0x30c40], R12 ;  /* 0x030c400c0b0075a7 */ /* 0x000ee4000802017f */
[----:B---3--:R-:W-:Y:S05]  /*7810*/  @!P1 BRA `(.L_x_4099) ;  /* 0x0000000c00889947 */ /* 0x008fea0003800000 */
.L_x_4135:
[----:B------:R-:W-:Y:S05]  /*7820*/  @P0 BRA `(.L_x_4100) ;  /* 0x0000000000140947 */ /* 0x000fea0003800000 */
[----:B------:R-:W-:Y:S01]  /*7830*/  ISETP.NE.AND P1, PT, R14, RZ, PT ;  /* 0x000000ff0e00720c */ /* 0x000fe20003f25270 */
[----:B-12---:R-:W-:-:S04]  /*7840*/  IMAD.MOV.U32 R4, RZ, RZ, 0x4200 ;  /* 0x00004200ff047424 */ /* 0x006fc800078e00ff */
[----:B------:R4:W-:Y:S08]  /*7850*/  SYNCS.ARRIVE.TRANS64 RZ, [R11+URZ+0x30c30], R4 ;  /* 0x030c30040bff79a7 */ /* 0x0009f0000800003f */
[----:B------:R-:W-:Y:S05]  /*7860*/  @!P1 BRA `(.L_x_4100) ;  /* 0x0000000000049947 */ /* 0x000fea0003800000 */
[----:B------:R-:W-:Y:S01]  /*7870*/  BPT.TRAP 0x1 ;  /* 0x000000040000795c */ /* 0x000fe20000300000 */
.L_x_4100:
        /* <DEDUP_REMOVED lines=26> */
.L_x_4136:
[----:B------:R-:W-:Y:S05]  /*7a20*/  @P0 BRA `(.L_x_4102) ;  /* 0x0000000000140947 */ /* 0x000fea0003800000 */
[----:B------:R-:W-:Y:S01]  /*7a30*/  ISETP.NE.AND P0, PT, R14, RZ, PT ;  /* 0x000000ff0e00720c */ /* 0x000fe20003f05270 */
[----:B------:R-:W-:-:S04]  /*7a40*/  IMAD.MOV.U32 R4, RZ, RZ, 0x4200 ;  /* 0x00004200ff047424 */ /* 0x000fc800078e00ff */
[----:B------:R2:W-:Y:S08]  /*7a50*/  SYNCS.ARRIVE.TRANS64 RZ, [R11+URZ+0x30c18], R4 ;  /* 0x030c18040bff79a7 */ /* 0x0005f0000800003f */
[----:B------:R-:W-:Y:S05]  /*7a60*/  @!P0 BRA `(.L_x_4102) ;  /* 0x0000000000048947 */ /* 0x000fea0003800000 */
[----:B------:R-:W-:Y:S01]  /*7a70*/  BPT.TRAP 0x1 ;  /* 0x000000040000795c */ /* 0x000fe20000300000 */
.L_x_4102:
        /* <DEDUP_REMOVED lines=19> */
.L_x_4088:
[----:B------:R-:W4:Y:S01]  /*7bb0*/  S2R R2, SR_TID.X ;  /* 0x0000000000027919 */ /* 0x000f220000002100 */
[----:B------:R-:W-:Y:S01]  /*7bc0*/  IMAD R13, R20, 0x8, R11 ;  /* 0x00000008140d7824 */ /* 0x000fe200078e020b */
[----:B----4-:R-:W-:Y:S02]  /*7bd0*/  LOP3.LUT R3, R2, 0x7f, RZ, 0xc0, !PT ;  /* 0x0000007f02037812 */ /* 0x010fe400078ec0ff */
[----:B------:R-:W-:Y:S02]  /*7be0*/  SHF.L.U32 R2, R9, 0x1f, RZ ;  /* 0x0000001f09027819 */ /* 0x000fe400000006ff */
[----:B------:R-:W-:Y:S02]  /*7bf0*/  ISETP.NE.AND P1, PT, R3, RZ, PT ;  /* 0x000000ff0300720c */ /* 0x000fe40003f25270 */
[----:B------:R-:W4:Y:S02]  /*7c00*/  SYNCS.PHASECHK.TRANS64.TRYWAIT P0, [R13+URZ+0x30c40], R2 ;  /* 0x030c40020d0075a7 */ /* 0x000f24000800017f */
[----:B----4-:R-:W-:Y:S09]  /*7c10*/  @!P0 BRA `(.L_x_4103) ;  /* 0x0000000800b08947 */ /* 0x010ff20003800000 */
.L_x_4137:
[----:B------:R-:W-:Y:S05]  /*7c20*/  @P1 BRA `(.L_x_4104) ;  /* 0x0000000000181947 */ /* 0x000fea0003800000 */
[----:B------:R-:W5:Y:S01]  /*7c30*/  S2R R3, SR_TID.X ;  /* 0x0000000000037919 */ /* 0x000f620000002100 */
[----:B----4-:R-:W-:-:S04]  /*7c40*/  IMAD.MOV.U32 R2, RZ, RZ, 0x4200 ;  /* 0x00004200ff027424 */ /* 0x010fc800078e00ff */
[----:B------:R4:W-:Y:S01]  /*7c50*/  SYNCS.ARRIVE.TRANS64 RZ, [R13+URZ+0x30c30], R2 ;  /* 0x030c30020dff79a7 */ /* 0x0009e2000800003f */
[----:B-----5:R-:W-:-:S13]  /*7c60*/  LOP3.LUT P0, RZ, R3, 0x1f, RZ, 0xc0, !PT ;  /* 0x0000001f03ff7812 */ /* 0x020fda000780c0ff */
[----:B----4-:R-:W-:Y:S05]  /*7c70*/  @!P0 BRA `(.L_x_4104) ;  /* 0x0000000000048947 */ /* 0x010fea0003800000 */
[----:B--2---:R-:W-:Y:S01]  /*7c80*/  BPT.TRAP 0x1 ;  /* 0x000000040000795c */ /* 0x004fe20000300000 */
.L_x_4104:
        /* <DEDUP_REMOVED lines=33> */
.L_x_4085:
[----:B------:R-:W-:Y:S05]  /*7ea0*/  BSYNC B0 ;  /* 0x0000000000007941 */ /* 0x000fea0003800000 */
.L_x_4084:
[----:B------:R-:W-:-:S03]  /*7eb0*/  UMOV UR6, 0xffffffff ;  /* 0xffffffff00067882 */ /* 0x000fc60000000000 */
[----:B------:R-:W-:Y:S05]  /*7ec0*/  BRA.DIV UR6, `(.L_x_4105) ;  /* 0x0000000a06187947 */ /* 0x000fea000b800000 */
[----:B------:R-:W-:-:S13]  /*7ed0*/  ELECT P0, URZ, PT ;  /* 0x00000000003f782f */ /* 0x000fda0003800000 */
.L_x_4140:
[----:B------:R-:W-:Y:S05]  /*7ee0*/  @!P0 BRA `(.L_x_4011) ;  /* 0x0000000000808947 */ /* 0x000fea0003800000 */
[----:B------:R-:W-:-:S04]  /*7ef0*/  LOP3.LUT R16, R16, 0x2, RZ, 0xfc, !PT ;  /* 0x0000000210107812 */ /* 0x000fc800078efcff */
[----:B------:R-:W-:-:S13]  /*7f00*/  ISETP.NE.AND P0, PT, R16, 0x3, PT ;  /* 0x000000031000780c */ /* 0x000fda0003f05270 */
[----:B------:R-:W-:Y:S05]  /*7f10*/  @!P0 BRA `(.L_x_4106) ;  /* 0x0000000000048947 */ /* 0x000fea0003800000 */
[----:B------:R-:W-:Y:S01]  /*7f20*/  BPT.TRAP 0x1 ;  /* 0x000000040000795c */ /* 0x000fe20000300000 */
.L_x_4106:
        /* <DEDUP_REMOVED lines=15> */
.L_x_4141:
[----:B------:R-:W2:Y:S02]  /*8020*/  SYNCS.PHASECHK.TRANS64.TRYWAIT P1, [R3+URZ], R2 ;  /* 0x00000002030075a7 */ /* 0x000ea4000802017f */
[----:B--2---:R-:W-:Y:S05]  /*8030*/  @!P1 BRA `(.L_x_4108) ;  /* 0x0000000400f49947 */ /* 0x004fea0003800000 */
.L_x_4142:
[----:B------:R-:W-:Y:S05]  /*8040*/  @!P0 BRA `(.L_x_4109) ;  /* 0x0000000000048947 */ /* 0x000fea0003800000 */
[----:B------:R-:W-:Y:S01]  /*8050*/  BPT.TRAP 0x1 ;  /* 0x000000040000795c */ /* 0x000fe20000300000 */
.L_x_4109:
[----:B--2---:R-:W-:-:S04]  /*8060*/  VIADD R3, R7, 0x30c40 ;  /* 0x00030c4007037836 */ /* 0x004fc80000000000 */
[----:B------:R-:W-:-:S04]  /*8070*/  IMAD R0, R0, 0x8, R3 ;  /* 0x0000000800007824 */ /* 0x000fc800078e0203 */
[----:B------:R-:W2:Y:S02]  /*8080*/  SYNCS.PHASECHK.TRANS64.TRYWAIT P0, [R0+URZ], R5 ;  /* 0x00000005000075a7 */ /* 0x000ea4000800017f */
[----:B--2---:R-:W-:Y:S05]  /*8090*/  @!P0 BRA `(.L_x_4110) ;  /* 0x0000000400f08947 */ /* 0x004fea0003800000 */
.L_x_4143:
[----:B------:R-:W-:-:S07]  /*80a0*/  IMAD R3, R4, 0x8, R3 ;  /* 0x0000000804037824 */ /* 0x000fce00078e0203 */
.L_x_4111:
[----:B---3--:R3:W4:Y:S02]  /*80b0*/  SYNCS.PHASECHK.TRANS64.TRYWAIT P0, [R3+URZ], R2 ;  /* 0x00000002030075a7 */ /* 0x008724000800017f */
[----:B----4-:R-:W-:Y:S05]  /*80c0*/  @!P0 NANOSLEEP.SYNCS 0x989680 ;  /* 0x009896800000895d */ /* 0x010fea0003900000 */
[----:B------:R-:W4:Y:S02]  /*80d0*/  @!P0 SYNCS.PHASECHK.TRANS64 P0, [R3+URZ], R2 ;  /* 0x00000002030085a7 */ /* 0x000f24000800007f */
[----:B----4-:R-:W-:Y:S05]  /*80e0*/  @!P0 BRA `(.L_x_4111) ;  /* 0xfffffffc00f08947 */ /* 0x010fea000383ffff */
.L_x_4011:
[----:B------:R-:W-:Y:S05]  /*80f0*/  BSYNC B6 ;  /* 0x0000000000067941 */ /* 0x000fea0003800000 */
.L_x_4008:
[----:B------:R-:W-:Y:S05]  /*8100*/  EXIT ;  /* 0x000000000000794d */ /* 0x000fea0003800000 */
.L_x_4016:
[----:B------:R-:W-:Y:S02]  /*8110*/  IMAD.MOV.U32 R12, RZ, RZ, RZ ;  /* 0x000000ffff0c7224 */ /* 0x000fe400078e00ff */
[----:B------:R-:W-:Y:S02]  /*8120*/  IMAD.MOV.U32 R11, RZ, RZ, 0x1f ;  /* 0x0000001fff0b7424 */ /* 0x000fe400078e00ff */
[----:B------:R-:W-:-:S07]  /*8130*/  IMAD.MOV.U32 R15, RZ, RZ, -0x1 ;  /* 0xffffffffff0f7424 */ /* 0x000fce00078e00ff */
[----:B------:R-:W-:Y:S05]  /*8140*/  WARPSYNC.COLLECTIVE R15, `(.L_x_4112) ;  /* 0x000000000f087348 */ /* 0x000fea0003c00000 */
[----:B------:R1:W2:Y:S02]  /*8150*/  SHFL.IDX P6, R14, R13, R12, R11 ;  /* 0x0000000c0d0e7389 */ /* 0x0002a400000c000b */
[----:B-12---:R-:W-:Y:S01]  /*8160*/  ENDCOLLECTIVE ;  /* 0x000000000000791b */ /* 0x006fe20003800000 */
.L_x_4112:
[----:B------:R-:W-:Y:S05]  /*8170*/  BRA `(.L_x_4113) ;  /* 0xffffff8800747947 */ /* 0x000fea000383ffff */
.L_x_4018:
[----:B--2---:R2:W3:Y:S02]  /*8180*/  SYNCS.PHASECHK.TRANS64.TRYWAIT P0, [R2+URZ+0x30c00], R7 ;  /* 0x030c0007020075a7 */ /* 0x0044e4000800017f */
[----:B---3--:R-:W-:Y:S05]  /*8190*/  @!P0 NANOSLEEP.SYNCS 0x989680 ;  /* 0x009896800000895d */ /* 0x008fea0003900000 */
[----:B------:R-:W3:Y:S02]  /*81a0*/  @!P0 SYNCS.PHASECHK.TRANS64 P0, [R2+URZ+0x30c00], R7 ;  /* 0x030c0007020085a7 */ /* 0x000ee4000800007f */
[----:B---3--:R-:W-:Y:S05]  /*81b0*/  @!P0 BRA `(.L_x_4018) ;  /* 0xfffffffc00f08947 */ /* 0x008fea000383ffff */
[----:B------:R-:W-:Y:S05]  /*81c0*/  BRA `(.L_x_4017) ;  /* 0xffffff8800847947 */ /* 0x000fea000383ffff */
.L_x_4023:
[----:B--2---:R2:W3:Y:S02]  /*81d0*/  SYNCS.PHASECHK.TRANS64.TRYWAIT P1, [R9+URZ+0x30c10], R12 ;  /* 0x030c100c090075a7 */ /* 0x0044e4000802017f */
[----:B---3--:R-:W-:Y:S05]  /*81e0*/  @!P1 NANOSLEEP.SYNCS 0x989680 ;  /* 0x009896800000995d */ /* 0x008fea0003900000 */
[----:B------:R-:W3:Y:S02]  /*81f0*/  @!P1 SYNCS.PHASECHK.TRANS64 P1, [R9+URZ+0x30c10], R12 ;  /* 0x030c100c090095a7 */ /* 0x000ee4000802007f */
[----:B---3--:R-:W-:Y:S05]  /*8200*/  @!P1 BRA `(.L_x_4023) ;  /* 0xfffffffc00f09947 */ /* 0x008fea000383ffff */
[----:B------:R-:W-:Y:S05]  /*8210*/  BRA `(.L_x_4022) ;  /* 0xffffff94003c7947 */ /* 0x000fea000383ffff */
.L_x_4027:
[----:B------:R1:W1:Y:S02]  /*8220*/  SYNCS.PHASECHK.TRANS64.TRYWAIT P1, [R9+URZ+0x30c30], R12 ;  /* 0x030c300c090075a7 */ /* 0x000264000802017f */
[----:B-1----:R-:W-:Y:S05]  /*8230*/  @!P1 NANOSLEEP.SYNCS 0x989680 ;  /* 0x009896800000995d */ /* 0x002fea0003900000 */
[----:B------:R-:W1:Y:S02]  /*8240*/  @!P1 SYNCS.PHASECHK.TRANS64 P1, [R9+URZ+0x30c30], R12 ;  /* 0x030c300c090095a7 */ /* 0x000e64000802007f */
[----:B-1----:R-:W-:Y:S05]  /*8250*/  @!P1 BRA `(.L_x_4027) ;  /* 0xfffffffc00f09947 */ /* 0x002fea000383ffff */
[----:B------:R-:W-:Y:S05]  /*8260*/  BRA `(.L_x_4026) ;  /* 0xffffff98004c7947 */ /* 0x000fea000383ffff */
.L_x_4034:
[----:B------:R-:W-:Y:S01]  /*8270*/  BSSY B0, `(.L_x_4114) ;  /* 0x0000005000007945 */ /* 0x000fe20003800000 */
[----:B------:R-:W-:-:S07]  /*8280*/  IMAD.MOV.U32 R15, RZ, RZ, -0x1 ;  /* 0xffffffffff0f7424 */ /* 0x000fce00078e00ff */
[----:B---3--:R-:W-:Y:S05]  /*8290*/  WARPSYNC.COLLECTIVE R15, `(.L_x_4115) ;  /* 0x000000000f087348 */ /* 0x008fea0003c00000 */
[----:B------:R-:W-:Y:S01]  /*82a0*/  NOP ;  /* 0x0000000000007918 */ /* 0x000fe20000000000 */
[----:B---3--:R-:W-:Y:S01]  /*82b0*/  ENDCOLLECTIVE ;  /* 0x000000000000791b */ /* 0x008fe20003800000 */
.L_x_4115:
[----:B------:R-:W-:Y:S05]  /*82c0*/  BSYNC B0 ;  /* 0x0000000000007941 */ /* 0x000fea0003800000 */
.L_x_4114:
[----:B------:R-:W-:Y:S05]  /*82d0*/  BRA `(.L_x_4116) ;  /* 0xffffffc800dc7947 */ /* 0x000fea000383ffff */
.L_x_4043:
[----:B------:R-:W-:Y:S01]  /*82e0*/  BSSY B0, `(.L_x_4117) ;  /* 0x0000005000007945 */ /* 0x000fe20003800000 */
[----:B------:R-:W-:-:S07]  /*82f0*/  IMAD.MOV.U32 R15, RZ, RZ, -0x1 ;  /* 0xffffffffff0f7424 */ /* 0x000fce00078e00ff */
[----:B-123--:R-:W-:Y:S05]  /*8300*/  WARPSYNC.COLLECTIVE R15, `(.L_x_4118) ;  /* 0x000000000f087348 */ /* 0x00efea0003c00000 */
[----:B------:R-:W-:Y:S01]  /*8310*/  NOP ;  /* 0x0000000000007918 */ /* 0x000fe20000000000 */
[----:B-123--:R-:W-:Y:S01]  /*8320*/  ENDCOLLECTIVE ;  /* 0x000000000000791b */ /* 0x00efe20003800000 */
.L_x_4118:
[----:B------:R-:W-:Y:S05]  /*8330*/  BSYNC B0 ;  /* 0x0000000000007941 */ /* 0x000fea0003800000 */
.L_x_4117:
[----:B------:R-:W-:Y:S05]  /*8340*/  BRA `(.L_x_4119) ;  /* 0xffffffcc00bc7947 */ /* 0x000fea000383ffff */
.L_x_4052:
[----:B------:R-:W-:Y:S01]  /*8350*/  BSSY B0, `(.L_x_4120) ;  /* 0x0000005000007945 */ /* 0x000fe20003800000 */
[----:B------:R-:W-:-:S07]  /*8360*/  IMAD.MOV.U32 R15, RZ, RZ, -0x1 ;  /* 0xffffffffff0f7424 */ /* 0x000fce00078e00ff */
[----:B------:R-:W-:Y:S05]  /*8370*/  WARPSYNC.COLLECTIVE R15, `(.L_x_4121) ;  /* 0x000000000f087348 */ /* 0x000fea0003c00000 */
[----:B------:R-:W-:Y:S01]  /*8380*/  NOP ;  /* 0x0000000000007918 */ /* 0x000fe20000000000 */
[----:B------:R-:W-:Y:S01]  /*8390*/  ENDCOLLECTIVE ;  /* 0x000000000000791b */ /* 0x000fe20003800000 */
.L_x_4121:
[----:B------:R-:W-:Y:S05]  /*83a0*/  BSYNC B0 ;  /* 0x0000000000007941 */ /* 0x000fea0003800000 */
.L_x_4120:
[----:B------:R-:W-:Y:S05]  /*83b0*/  BRA `(.L_x_4122) ;  /* 0xffffffd400907947 */ /* 0x000fea000383ffff */
.L_x_4064:
[----:B------:R-:W-:Y:S01]  /*83c0*/  BSSY B0, `(.L_x_4123) ;  /* 0x0000005000007945 */ /* 0x000fe20003800000 */
[----:B------:R-:W-:-:S07]  /*83d0*/  IMAD.MOV.U32 R15, RZ, RZ, -0x1 ;  /* 0xffffffffff0f7424 */ /* 0x000fce00078e00ff */
[----:B------:R-:W-:Y:S05]  /*83e0*/  WARPSYNC.COLLECTIVE R15, `(.L_x_4124) ;  /* 0x000000000f087348 */ /* 0x000fea0003c00000 */
[----:B------:R-:W-:Y:S01]  /*83f0*/  NOP ;  /* 0x0000000000007918 */ /* 0x000fe20000000000 */
[----:B------:R-:W-:Y:S01]  /*8400*/  ENDCOLLECTIVE ;  /* 0x000000000000791b */ /* 0x000fe20003800000 */
.L_x_4124:
[----:B------:R-:W-:Y:S05]  /*8410*/  BSYNC B0 ;  /* 0x0000000000007941 */ /* 0x000fea0003800000 */
.L_x_4123:
[----:B------:R-:W-:Y:S05]  /*8420*/  BRA `(.L_x_4125) ;  /* 0xffffffd800a87947 */ /* 0x000fea000383ffff */
.L_x_4077:
[----:B------:R-:W-:Y:S01]  /*8430*/  BSSY B0, `(.L_x_4126) ;  /* 0x0000005000007945 */ /* 0x000fe20003800000 */
[----:B------:R-:W-:-:S07]  /*8440*/  IMAD.MOV.U32 R15, RZ, RZ, -0x1 ;  /* 0xffffffffff0f7424 */ /* 0x000fce00078e00ff */
[----:B------:R-:W-:Y:S05]  /*8450*/  WARPSYNC.COLLECTIVE R15, `(.L_x_4127) ;  /* 0x000000000f087348 */ /* 0x000fea0003c00000 */
[----:B------:R-:W-:Y:S01]  /*8460*/  NOP ;  /* 0x0000000000007918 */ /* 0x000fe20000000000 */
[----:B------:R-:W-:Y:S01]  /*8470*/  ENDCOLLECTIVE ;  /* 0x000000000000791b */ /* 0x000fe20003800000 */
.L_x_4127:
[----:B------:R-:W-:Y:S05]  /*8480*/  BSYNC B0 ;  /* 0x0000000000007941 */ /* 0x000fea0003800000 */
.L_x_4126:
[----:B------:R-:W-:Y:S05]  /*8490*/  BRA `(.L_x_4128) ;  /* 0xffffffdc00c47947 */ /* 0x000fea000383ffff */
.L_x_4086:
[----:B-1----:R1:W2:Y:S02]  /*84a0*/  SYNCS.PHASECHK.TRANS64.TRYWAIT P1, [R11+URZ+0x30c20], R0 ;  /* 0x030c20000b0075a7 */ /* 0x0022a4000802017f */
[----:B--2---:R-:W-:Y:S05]  /*84b0*/  @!P1 NANOSLEEP.SYNCS 0x989680 ;  /* 0x009896800000995d */ /* 0x004fea0003900000 */
[----:B------:R-:W2:Y:S02]  /*84c0*/  @!P1 SYNCS.PHASECHK.TRANS64 P1, [R11+URZ+0x30c20], R0 ;  /* 0x030c20000b0095a7 */ /* 0x000ea4000802007f */
[----:B--2---:R-:W-:Y:S05]  /*84d0*/  @!P1 BRA `(.L_x_4086) ;  /* 0xfffffffc00f09947 */ /* 0x004fea000383ffff */
[----:B------:R-:W-:Y:S05]  /*84e0*/  BRA `(.L_x_4129) ;  /* 0xffffffe4009c7947 */ /* 0x000fea000383ffff */
.L_x_4090:
[----:B-1----:R1:W2:Y:S02]  /*84f0*/  SYNCS.PHASECHK.TRANS64.TRYWAIT P1, [R11+URZ+0x30c40], R21 ;  /* 0x030c40150b0075a7 */ /* 0x0022a4000802017f */
[----:B--2---:R-:W-:Y:S05]  /*8500*/  @!P1 NANOSLEEP.SYNCS 0x989680 ;  /* 0x009896800000995d */ /* 0x004fea0003900000 */
[----:B------:R-:W2:Y:S02]  /*8510*/  @!P1 SYNCS.PHASECHK.TRANS64 P1, [R11+URZ+0x30c40], R21 ;  /* 0x030c40150b0095a7 */ /* 0x000ea4000802007f */
[----:B--2---:R-:W-:Y:S05]  /*8520*/  @!P1 BRA `(.L_x_4090) ;  /* 0xfffffffc00f09947 */ /* 0x004fea000383ffff */
[----:B------:R-:W-:Y:S05]  /*8530*/  BRA `(.L_x_4130) ;  /* 0xffffffe800bc7947 */ /* 0x000fea000383ffff */
.L_x_4092:
[----:B--2---:R2:W3:Y:S02]  /*8540*/  SYNCS.PHASECHK.TRANS64.TRYWAIT P1, [R11+URZ+0x30c28], R21 ;  /* 0x030c28150b0075a7 */ /* 0x0044e4000802017f */
[----:B---3--:R-:W-:Y:S05]  /*8550*/  @!P1 NANOSLEEP.SYNCS 0x989680 ;  /* 0x009896800000995d */ /* 0x008fea0003900000 */
[----:B------:R-:W3:Y:S02]  /*8560*/  @!P1 SYNCS.PHASECHK.TRANS64 P1, [R11+URZ+0x30c28], R21 ;  /* 0x030c28150b0095a7 */ /* 0x000ee4000802007f */
[----:B---3--:R-:W-:Y:S05]  /*8570*/  @!P1 BRA `(.L_x_4092) ;  /* 0xfffffffc00f09947 */ /* 0x008fea000383ffff */
[----:B------:R-:W-:Y:S05]  /*8580*/  BRA `(.L_x_4131) ;  /* 0xffffffec00347947 */ /* 0x000fea000383ffff */
.L_x_4094:
[----:B---3--:R3:W4:Y:S02]  /*8590*/  SYNCS.PHASECHK.TRANS64.TRYWAIT P1, [R11+URZ+0x30c48], R21 ;  /* 0x030c48150b0075a7 */ /* 0x008724000802017f */
[----:B----4-:R-:W-:Y:S05]  /*85a0*/  @!P1 NANOSLEEP.SYNCS 0x989680 ;  /* 0x009896800000995d */ /* 0x010fea0003900000 */
[----:B------:R-:W4:Y:S02]  /*85b0*/  @!P1 SYNCS.PHASECHK.TRANS64 P1, [R11+URZ+0x30c48], R21 ;  /* 0x030c48150b0095a7 */ /* 0x000f24000802007f */
[----:B----4-:R-:W-:Y:S05]  /*85c0*/  @!P1 BRA `(.L_x_4094) ;  /* 0xfffffffc00f09947 */ /* 0x010fea000383ffff */
[----:B------:R-:W-:Y:S05]  /*85d0*/  BRA `(.L_x_4132) ;  /* 0xffffffec00887947 */ /* 0x000fea000383ffff */
.L_x_4096:
[----:B------:R-:W-:-:S07]  /*85e0*/  SHF.L.U32 R4, R9, 0x1f, RZ ;  /* 0x0000001f09047819 */ /* 0x000fce00000006ff */
.L_x_4133:
[----:B-1----:R1:W2:Y:S02]  /*85f0*/  SYNCS.PHASECHK.TRANS64.TRYWAIT P1, [R11+URZ+0x30c20], R4 ;  /* 0x030c20040b0075a7 */ /* 0x0022a4000802017f */
[----:B--2---:R-:W-:Y:S05]  /*8600*/  @!P1 NANOSLEEP.SYNCS 0x989680 ;  /* 0x009896800000995d */ /* 0x004fea0003900000 */
[----:B------:R-:W2:Y:S02]  /*8610*/  @!P1 SYNCS.PHASECHK.TRANS64 P1, [R11+URZ+0x30c20], R4 ;  /* 0x030c20040b0095a7 */ /* 0x000ea4000802007f */
[----:B--2---:R-:W-:Y:S05]  /*8620*/  @!P1 BRA `(.L_x_4133) ;  /* 0xfffffffc00f09947 */ /* 0x004fea000383ffff */
[----:B------:R-:W-:Y:S05]  /*8630*/  BRA `(.L_x_4134) ;  /* 0xffffffec00f47947 */ /* 0x000fea000383ffff */
.L_x_4099:
[----:B---3--:R3:W4:Y:S02]  /*8640*/  SYNCS.PHASECHK.TRANS64.TRYWAIT P1, [R11+URZ+0x30c40], R12 ;  /* 0x030c400c0b0075a7 */ /* 0x008724000802017f */
[----:B----4-:R-:W-:Y:S05]  /*8650*/  @!P1 NANOSLEEP.SYNCS 0x989680 ;  /* 0x009896800000995d */ /* 0x010fea0003900000 */
[----:B------:R-:W4:Y:S02]  /*8660*/  @!P1 SYNCS.PHASECHK.TRANS64 P1, [R11+URZ+0x30c40], R12 ;  /* 0x030c400c0b0095a7 */ /* 0x000f24000802007f */
[----:B----4-:R-:W-:Y:S05]  /*8670*/  @!P1 BRA `(.L_x_4099) ;  /* 0xfffffffc00f09947 */ /* 0x010fea000383ffff */
[----:B------:R-:W-:Y:S05]  /*8680*/  BRA `(.L_x_4135) ;  /* 0xfffffff000647947 */ /* 0x000fea000383ffff */
.L_x_4101:
[----:B-1----:R1:W2:Y:S02]  /*8690*/  SYNCS.PHASECHK.TRANS64.TRYWAIT P1, [R11+URZ+0x30c28], R12 ;  /* 0x030c280c0b0075a7 */ /* 0x0022a4000802017f */
[----:B--2---:R-:W-:Y:S05]  /*86a0*/  @!P1 NANOSLEEP.SYNCS 0x989680 ;  /* 0x009896800000995d */ /* 0x004fea0003900000 */
[----:B------:R-:W2:Y:S02]  /*86b0*/  @!P1 SYNCS.PHASECHK.TRANS64 P1, [R11+URZ+0x30c28], R12 ;  /* 0x030c280c0b0095a7 */ /* 0x000ea4000802007f */
[----:B--2---:R-:W-:Y:S05]  /*86c0*/  @!P1 BRA `(.L_x_4101) ;  /* 0xfffffffc00f09947 */ /* 0x004fea000383ffff */
[----:B------:R-:W-:Y:S05]  /*86d0*/  BRA `(.L_x_4136) ;  /* 0xfffffff000d07947 */ /* 0x000fea000383ffff */
.L_x_4103:
[----:B----4-:R4:W1:Y:S02]  /*86e0*/  SYNCS.PHASECHK.TRANS64.TRYWAIT P0, [R13+URZ+0x30c40], R2 ;  /* 0x030c40020d0075a7 */ /* 0x010864000800017f */
[----:B-1----:R-:W-:Y:S05]  /*86f0*/  @!P0 NANOSLEEP.SYNCS 0x989680 ;  /* 0x009896800000895d */ /* 0x002fea0003900000 */
[----:B------:R-:W1:Y:S02]  /*8700*/  @!P0 SYNCS.PHASECHK.TRANS64 P0, [R13+URZ+0x30c40], R2 ;  /* 0x030c40020d0085a7 */ /* 0x000e64000800007f */
[----:B-1----:R-:W-:Y:S05]  /*8710*/  @!P0 BRA `(.L_x_4103) ;  /* 0xfffffffc00f08947 */ /* 0x002fea000383ffff */
[----:B------:R-:W-:Y:S05]  /*8720*/  BRA `(.L_x_4137) ;  /* 0xfffffff4003c7947 */ /* 0x000fea000383ffff */
.L_x_4105:
[----:B------:R-:W-:Y:S01]  /*8730*/  BSSY B0, `(.L_x_4138) ;  /* 0x0000006000007945 */ /* 0x000fe20003800000 */
[----:B------:R-:W-:-:S07]  /*8740*/  IMAD.MOV.U32 R15, RZ, RZ, -0x1 ;  /* 0xffffffffff0f7424 */ /* 0x000fce00078e00ff */
[----:B------:R-:W-:Y:S05]  /*8750*/  WARPSYNC.COLLECTIVE R15, `(.L_x_4139) ;  /* 0x000000000f0c7348 */ /* 0x000fea0003c00000 */
[----:B------:R-:W-:Y:S02]  /*8760*/  ELECT P6, UR62, PT ;  /* 0x00000000003e782f */ /* 0x000fe400038c0000 */
[----:B------:R-:W-:Y:S01]  /*8770*/  MOV R14, UR62 ;  /* 0x0000003e000e7c02 */ /* 0x000fe20008000f00 */
[----:B------:R-:W-:Y:S10]  /*8780*/  ENDCOLLECTIVE ;  /* 0x000000000000791b */ /* 0x000ff40003800000 */
.L_x_4139:
[----:B------:R-:W-:Y:S05]  /*8790*/  BSYNC B0 ;  /* 0x0000000000007941 */ /* 0x000fea0003800000 */
.L_x_4138:
[----:B------:R-:W-:Y:S01]  /*87a0*/  PLOP3.LUT P0, PT, P6, PT, PT, 0x80, 0x0 ;  /* 0x000000000000781c */ /* 0x000fe2000370f070 */
[----:B------:R-:W-:-:S12]  /*87b0*/  BRA `(.L_x_4140) ;  /* 0xfffffff400c87947 */ /* 0x000fd8000383ffff */
.L_x_4107:
[----:B-1----:R1:W2:Y:S02]  /*87c0*/  SYNCS.PHASECHK.TRANS64.TRYWAIT P1, [R6+URZ], R5 ;  /* 0x00000005060075a7 */ /* 0x0022a4000802017f */
[----:B--2---:R-:W-:Y:S05]  /*87d0*/  @!P1 NANOSLEEP.SYNCS 0x989680 ;  /* 0x009896800000995d */ /* 0x004fea0003900000 */
[----:B------:R-:W2:Y:S02]  /*87e0*/  @!P1 SYNCS.PHASECHK.TRANS64 P1, [R6+URZ], R5 ;  /* 0x00000005060095a7 */ /* 0x000ea4000802007f */
[----:B--2---:R-:W-:Y:S05]  /*87f0*/  @!P1 BRA `(.L_x_4107) ;  /* 0xfffffffc00f09947 */ /* 0x004fea000383ffff */
[----:B------:R-:W-:Y:S05]  /*8800*/  BRA `(.L_x_4141) ;  /* 0xfffffff800047947 */ /* 0x000fea000383ffff */
.L_x_4108:
[----:B--2---:R2:W3:Y:S02]  /*8810*/  SYNCS.PHASECHK.TRANS64.TRYWAIT P1, [R3+URZ], R2 ;  /* 0x00000002030075a7 */ /* 0x0044e4000802017f */
[----:B---3--:R-:W-:Y:S05]  /*8820*/  @!P1 NANOSLEEP.SYNCS 0x989680 ;  /* 0x009896800000995d */ /* 0x008fea0003900000 */
[----:B------:R-:W3:Y:S02]  /*8830*/  @!P1 SYNCS.PHASECHK.TRANS64 P1, [R3+URZ], R2 ;  /* 0x00000002030095a7 */ /* 0x000ee4000802007f */
[----:B---3--:R-:W-:Y:S05]  /*8840*/  @!P1 BRA `(.L_x_4108) ;  /* 0xfffffffc00f09947 */ /* 0x008fea000383ffff */
[----:B------:R-:W-:Y:S05]  /*8850*/  BRA `(.L_x_4142) ;  /* 0xfffffff400f87947 */ /* 0x000fea000383ffff */
.L_x_4110:
[----:B--2---:R2:W3:Y:S02]  /*8860*/  SYNCS.PHASECHK.TRANS64.TRYWAIT P0, [R0+URZ], R5 ;  /* 0x00000005000075a7 */ /* 0x0044e4000800017f */
[----:B---3--:R-:W-:Y:S05]  /*8870*/  @!P0 NANOSLEEP.SYNCS 0x989680 ;  /* 0x009896800000895d */ /* 0x008fea0003900000 */
[----:B------:R-:W3:Y:S02]  /*8880*/  @!P0 SYNCS.PHASECHK.TRANS64 P0, [R0+URZ], R5 ;  /* 0x00000005000085a7 */ /* 0x000ee4000800007f */
[----:B---3--:R-:W-:Y:S05]  /*8890*/  @!P0 BRA `(.L_x_4110) ;  /* 0xfffffffc00f08947 */ /* 0x008fea000383ffff */
[----:B------:R-:W-:Y:S05]  /*88a0*/  BRA `(.L_x_4143) ;  /* 0xfffffff400fc7947 */ /* 0x000fea000383ffff */
.L_x_4144:
        /* <DEDUP_REMOVED lines=13> */
.L_x_7404:


//--------------------- .text._ZN7cutlass13device_kernelIN5flash11enable_sm90INS1_16FlashAttnBwdSm90INS1_25CollectiveMainloopBwdSm90ILi2ELi2ELi2EN4cute5tupleIJNS5_1CILi1EEES8_S8_EEENS6_IJNS7_ILi128EEESA_NS7_ILi64EEEEEENS_6half_tEfNS_4arch4Sm90ELb0ELb0ELb0ELb1ELb0ELb1ELb0ELb0ELi2ELi1ELi2ELi2ELb0EEENS1_21CollectiveEpilogueBwdISC_SD_SF_Li256ELb1ELb0ELi1EEENS1_19SingleTileSchedulerILb1ELb0ELb0ELi128EEEEEEEEEvNT_6ParamsE --------------------------
	.section	.text._ZN7cutlass13device_kernelIN5flash11enable_sm90INS1_16FlashAttnBwdSm90INS1_25CollectiveMainloopBwdSm90ILi2ELi2ELi2EN4cute5tupleIJNS5_1CILi1EEES8_S8_EEENS6_IJNS7_ILi128EEESA_NS7_ILi64EEEEEENS_6half_tEfNS_4arch4Sm90ELb0ELb0ELb0ELb1ELb0ELb1ELb0ELb0ELi2ELi1ELi2ELi2ELb0EEENS1_21CollectiveEpilogueBwdISC_SD_SF_Li256ELb1ELb0ELi1EEENS1_19SingleTileSchedulerILb1ELb0ELb0ELi128EEEEEEEEEvNT_6ParamsE,"ax",@progbits
	.align	128
.text._ZN7cutlass13device_kernelIN5flash11enable_sm90INS1_16FlashAttnBwdSm90INS1_25CollectiveMainloopBwdSm90ILi2ELi2ELi2EN4cute5tupleIJNS5_1CILi1EEES8_S8_EEENS6_IJNS7_ILi128EEESA_NS7_ILi64EEEEEENS_6half_tEfNS_4arch4Sm90ELb0ELb0ELb0ELb1ELb0ELb1ELb0ELb0ELi2ELi1ELi2ELi2ELb0EEENS1_21CollectiveEpilogueBwdISC_SD_SF_Li256ELb1ELb0ELi1EEENS1_19SingleTileSchedulerILb1ELb0ELb0ELi128EEEEEEEEEvNT_6ParamsE:
        .type           _ZN7cutlass13device_kernelIN5flash11enable_sm90INS1_16FlashAttnBwdSm90INS1_25CollectiveMainloopBwdSm90ILi2ELi2ELi2EN4cute5tupleIJNS5_1CILi1EEES8_S8_EEENS6_IJNS7_ILi128EEESA_NS7_ILi64EEEEEENS_6half_tEfNS_4arch4Sm90ELb0ELb0ELb0ELb1ELb0ELb1ELb0ELb0ELi2ELi1ELi2ELi2ELb0EEENS1_21CollectiveEpilogueBwdISC_SD_SF_Li256ELb1ELb0ELi1EEENS1_19SingleTileSchedulerILb1ELb0ELb0ELi128EEEEEEEEEvNT_6ParamsE,@function
        .size           _ZN7cutlass13device_kernelIN5flash11enable_sm90INS1_16FlashAttnBwdSm90INS1_25CollectiveMainloopBwdSm90ILi2ELi2ELi2EN4cute5tupleIJNS5_1CILi1EEES8_S8_EEENS6_IJNS7_ILi128EEESA_NS7_ILi64EEEEEENS_6half_tEfNS_4arch4Sm90ELb0ELb0ELb0ELb1ELb0ELb1ELb0ELb0ELi2ELi1ELi2ELi2ELb0EEENS1_21CollectiveEpilogueBwdISC_SD_SF_Li256ELb1ELb0ELi1EEENS1_19SingleTileSchedulerILb1ELb0ELb0ELi128EEEEEEEEEvNT_6ParamsE,(.L_x_7405 - _ZN7cutlass13device_kernelIN5flash11enable_sm90INS1_16FlashAttnBwdSm90INS1_25CollectiveMainloopBwdSm90ILi2ELi2ELi2EN4cute5tupleIJNS5_1CILi1EEES8_S8_EEENS6_IJNS7_ILi128EEESA_NS7_ILi64EEEEEENS_6half_tEfNS_4arch4Sm90ELb0ELb0ELb0ELb1ELb0ELb1ELb0ELb0ELi2ELi1ELi2ELi2ELb0EEENS1_21CollectiveEpilogueBwdISC_SD_SF_Li256ELb1ELb0ELi1EEENS1_19SingleTileSchedulerILb1ELb0ELb0ELi128EEEEEEEEEvNT_6ParamsE)
        .other          _ZN7cutlass13device_kernelIN5flash11enable_sm90INS1_16FlashAttnBwdSm90INS1_25CollectiveMainloopBwdSm90ILi2ELi2ELi2EN4cute5tupleIJNS5_1CILi1EEES8_S8_EEENS6_IJNS7_ILi128EEESA_NS7_ILi64EEEEEENS_6half_tEfNS_4arch4Sm90ELb0ELb0ELb0ELb1ELb0ELb1ELb0ELb0ELi2ELi1ELi2ELi2ELb0EEENS1_21CollectiveEpilogueBwdISC_SD_SF_Li256ELb1ELb0ELi1EEENS1_19SingleTileSchedulerILb1ELb0ELb0ELi128EEEEEEEEEvNT_6ParamsE,@"STO_CUDA_ENTRY STV_DEFAULT"
_ZN7cutlass13device_kernelIN5flash11enable_sm90INS1_16FlashAttnBwdSm90INS1_25CollectiveMainloopBwdSm90ILi2ELi2ELi2EN4cute5tupleIJNS5_1CILi1EEES8_S8_EEENS6_IJNS7_ILi128EEESA_NS7_ILi64EEEEEENS_6half_tEfNS_4arch4Sm90ELb0ELb0ELb0ELb1ELb0ELb1ELb0ELb0ELi2ELi1ELi2ELi2ELb0EEENS1_21CollectiveEpilogueBwdISC_SD_SF_Li256ELb1ELb0ELi1EEENS1_19SingleTileSchedulerILb1ELb0ELb0ELi128EEEEEEEEEvNT_6ParamsE:
        /* <DEDUP_REMOVED lines=23> */
.L_x_4146:
[----:B------:R-:W-:Y:S05]  /*0170*/  BSYNC B0 ;  /* 0x0000000000007941 */ /* 0x000fea0003800000 */
.L_x_4145:
        /* <DEDUP_REMOVED lines=34> */
.L_x_4147:
        /* <DEDUP_REMOVED lines=22> */
.L_x_4148:
        /* <DEDUP_REMOVED lines=9> */
.L_x_4151:
        /* <DEDUP_REMOVED lines=20> */
.L_x_4152:
        /* <DEDUP_REMOVED lines=10> */
.L_x_4154:
[----:B------:R-:W2:Y:S02]  /*0770*/  LDC R0, c[0x0][0x8bc] ;  /* 0x00022f00ff007b82 */ /* 0x000ea40000000800 */
.L_x_4153:
        /* <DEDUP_REMOVED lines=19> */
.L_x_4156:
        /* <DEDUP_REMOVED lines=9> */
[----:B--2---:R-:W-:-:S07]  /*0940*/  IMAD.IADD R19, R0, 0x1, -R19 ;  /* 0x0000000100137824 */ /* 0x004fce00078e0a13 */
.L_x_4157:
        /* <DEDUP_REMOVED lines=8> */
.L_x_4158:
        /* <DEDUP_REMOVED lines=9> */
.L_x_4159:
        /* <DEDUP_REMOVED lines=36> */
[----:B------:R-:W-:-:S03]  /*0ca0*/  ULDC UR36, c[0x0][0x744] ;  /* 0x0001d10000247ab9 */ /* 0x000fc60000000800 */
        /* <DEDUP_REMOVED lines=18> */
.L_x_4162:
        /* <DEDUP_REMOVED lines=15> */
.L_x_4161:
[----:B-1----:R-:W1:Y:S01]  /*0ec0*/  S2R R3, SR_CgaCtaId ;  /* 0x0000000000037919 */ /* 0x002e620000008800 */
        /* <DEDUP_REMOVED lines=21> */
.L_x_4164:
        /* <DEDUP_REMOVED lines=15> */
.L_x_4163:
[----:B------:R-:W-:Y:S01]  /*1110*/  SHF.R.S32.HI R3, RZ, 0x1f, R16 ;  /* 0x0000001fff037819 */ /* 0x000fe20000011410 */
[----:B------:R-:W-:-:S03]  /*1120*/  UMOV UR4, 0xffffffff ;  /* 0xffffffff00047882 */ /* 0x000fc60000000000 */
[----:B------:R-:W-:-:S04]  /*1130*/  LEA.HI R0, R3, R16, RZ, 0x7 ;  /* 0x0000001003007211 */ /* 0x000fc800078f38ff */
[----:B------:R-:W-:Y:S01]  /*1140*/  SHF.R.S32.HI R13, RZ, 0x7, R0 ;  /* 0x00000007ff0d7819 */ /* 0x000fe20000011400 */
[----:B------:R-:W-:Y:S06]  /*1150*/  BRA.DIV UR4, `(.L_x_4165) ;  /* 0x0000008a04307947 */ /* 0x000fec000b800000 */
[----:B------:R1:W2:Y:S02]  /*1160*/  SHFL.IDX PT, R14, R13, RZ, 0x1f ;  /* 0x00001fff0d0e7589 */ /* 0x0002a400000e0000 */
.L_x_4268:
[----:B------:R-:W-:Y:S01]  /*1170*/  SHF.L.U32 R15, RZ, 0x1f, RZ ;  /* 0x0000001fff0f7819 */ /* 0x000fe200000006ff */
[----:B------:R-:W-:Y:S01]  /*1180*/  VIADD R19, R19, 0x7f ;  /* 0x0000007f13137836 */ /* 0x000fe20000000000 */
[----:B--2---:R-:W-:Y:S01]  /*1190*/  LEA.HI R2, R14, R14, RZ, 0x1 ;  /* 0x0000000e0e027211 */ /* 0x004fe200078f08ff */
[----:B------:R-:W-:Y:S01]  /*11a0*/  IMAD.IADD R18, R18, 0x1, -R17 ;  /* 0x0000000112127824 */ /* 0x000fe200078e0a11 */
[----:B------:R-:W2:Y:S01]  /*11b0*/  SYNCS.PHASECHK.TRANS64.TRYWAIT P0, [R226+URZ+0x30c00], R15 ;  /* 0x030c000fe20075a7 */ /* 0x000ea2000800017f */
[----:B------:R-:W-:Y:S02]  /*11c0*/  LOP3.LUT R5, R0, 0xffffff80, RZ, 0xc0, !PT ;  /* 0xffffff8000057812 */ /* 0x000fe400078ec0ff */
[----:B------:R-:W-:Y:S02]  /*11d0*/  LOP3.LUT R225, R2, 0xffffe, RZ, 0xc0, !PT ;  /* 0x000ffffe02e17812 */ /* 0x000fe400078ec0ff */
[CC--:B------:R-:W-:Y:S01]  /*11e0*/  LEA.HI R2, R3.reuse, R16.reuse, RZ, 0x5 ;  /* 0x0000001003027211 */ /* 0x0c0fe200078f28ff */
[----:B------:R-:W-:Y:S01]  /*11f0*/  IMAD.IADD R4, R16, 0x1, -R5 ;  /* 0x0000000110047824 */ /* 0x000fe200078e0a05 */
[----:B------:R-:W-:Y:S01]  /*1200*/  LEA.HI R0, R3, R16, RZ, 0x2 ;  /* 0x0000001003007211 */ /* 0x000fe200078f10ff */
[----:B------:R-:W-:Y:S01]  /*1210*/  IMAD.IADD R225, R14, 0x1, -R225 ;  /* 0x000000010ee17824 */ /* 0x000fe200078e0ae1 */
[----:B------:R-:W-:-:S02]  /*1220*/  LOP3.LUT R7, R2, 0xffffffe0, RZ, 0xc0, !PT ;  /* 0xffffffe002077812 */ /* 0x000fc400078ec0ff */
[----:B------:R-:W-:Y:S02]  /*1230*/  LOP3.LUT R9, R0, 0xfffffffc, RZ, 0xc0, !PT ;  /* 0xfffffffc00097812 */ /* 0x000fe400078ec0ff */
[CC--:B------:R-:W-:Y:S01]  /*1240*/  LEA.HI R6, R3.reuse, R16.reuse, RZ, 0x3 ;  /* 0x0000001003067211 */ /* 0x0c0fe200078f18ff */
[C---:B------:R-:W-:Y:S01]  /*1250*/  IMAD.IADD R7, R16.reuse, 0x1, -R7 ;  /* 0x0000000110077824 */ /* 0x040fe200078e0a07 */
[----:B------:R-:W-:Y:S01]  /*1260*/  LEA.HI R8, R3, R16, RZ, 0x4 ;  /* 0x0000001003087211 */ /* 0x000fe200078f20ff */
[C---:B------:R-:W-:Y:S01]  /*1270*/  IMAD.IADD R0, R16.reuse, 0x1, -R9 ;  /* 0x0000000110007824 */ /* 0x040fe200078e0a09 */
[----:B------:R-:W-:Y:S01]  /*1280*/  SHF.R.S32.HI R3, RZ, 0x5, R2 ;  /* 0x00000005ff037819 */ /* 0x000fe20000011402 */
[----:B------:R-:W-:Y:S01]  /*1290*/  IMAD.SHL.U32 R16, R16, 0x40, RZ ;  /* 0x0000004010107824 */ /* 0x000fe200078e00ff */
[----:B------:R-:W-:Y:S02]  /*12a0*/  SHF.R.S32.HI R2, RZ, 0x1f, R19 ;  /* 0x0000001fff027819 */ /* 0x000fe40000011413 */
[----:B------:R-:W-:Y:S01]  /*12b0*/  SHF.R.S32.HI R11, RZ, 0x4, R8 ;  /* 0x00000004ff0b7819 */ /* 0x000fe20000011408 */
[----:B------:R-:W-:Y:S01]  /*12c0*/  IMAD.SHL.U32 R5, R3, 0x10, RZ ;  /* 0x0000001003057824 */ /* 0x000fe200078e00ff */
[----:B------:R-:W-:-:S02]  /*12d0*/  LOP3.LUT R16, R16, 0x1c0, RZ, 0xc0, !PT ;  /* 0x000001c010107812 */ /* 0x000fc400078ec0ff */
[----:B------:R-:W-:Y:S02]  /*12e0*/  LEA.HI R235, R2, R19, RZ, 0x7 ;  /* 0x0000001302eb7211 */ /* 0x000fe400078f38ff */
[----:B------:R-:W-:Y:S02]  /*12f0*/  LEA.HI R8, R8, R11, RZ, 0x1 ;  /* 0x0000000b08087211 */ /* 0x000fe400078f08ff */
[----:B------:R-:W-:Y:S02]  /*1300*/  SHF.R.S32.HI R3, RZ, 0x1f, R4 ;  /* 0x0000001fff037819 */ /* 0x000fe40000011404 */
[----:B------:R-:W-:Y:S01]  /*1310*/  LOP3.LUT R5, R16, 0x30, R5, 0xf8, !PT ;  /* 0x0000003010057812 */ /* 0x000fe200078ef805 */
[----:B--2---:R-:W-:Y:S06]  /*1320*/  @P0 BRA `(.L_x_4166) ;  /* 0x0000000000080947 */ /* 0x004fec0003800000 */
[----:B------:R-:W2:Y:S02]  /*1330*/  SYNCS.PHASECHK.TRANS64.TRYWAIT P0, [R226+URZ+0x30c00], R15 ;  /* 0x030c000fe20075a7 */ /* 0x000ea4000800017f */
[----:B--2---:R-:W-:Y:S05]  /*1340*/  @!P0 BRA `(.L_x_4167) ;  /* 0x0000008400d08947 */ /* 0x004fea0003800000 */
.L_x_4166:
[----:B------:R-:W3:Y:S01]  /*1350*/  LDL.LU R19, [R1+0x10] ;  /* 0x0000100001137983 */ /* 0x000ee20000300800 */
[----:B------:R-:W-:Y:S01]  /*1360*/  LOP3.LUT R9, R5, 0x8, R6, 0xf8, !PT ;  /* 0x0000000805097812 */ /* 0x000fe200078ef806 */
[----:B------:R-:W-:Y:S01]  /*1370*/  IMAD R17, R13, 0x400, R4 ;  /* 0x000004000d117824 */ /* 0x000fe200078e0204 */
[----:B------:R-:W-:Y:S02]  /*1380*/  LEA.HI R5, R3, R4, RZ, 0x5 ;  /* 0x0000000403057211 */ /* 0x000fe400078f28ff */
[----:B------:R-:W-:Y:S02]  /*1390*/  CS2R R182, SRZ ;  /* 0x0000000000b67805 */ /* 0x000fe4000001ff00 */
[----:B------:R-:W-:Y:S02]  /*13a0*/  SHF.R.S32.HI R2, RZ, 0x1f, R7 ;  /* 0x0000001fff027819 */ /* 0x000fe40000011407 */
[----:B------:R-:W-:Y:S02]  /*13b0*/  CS2R R180, SRZ ;  /* 0x0000000000b47805 */ /* 0x000fe4000001ff00 */
[----:B------:R-:W-:-:S02]  /*13c0*/  SHF.R.S32.HI R5, RZ, 0x5, R5 ;  /* 0x00000005ff057819 */ /* 0x000fc40000011405 */
[----:B------:R-:W-:Y:S02]  /*13d0*/  CS2R R178, SRZ ;  /* 0x0000000000b27805 */ /* 0x000fe4000001ff00 */
[----:B------:R-:W-:Y:S02]  /*13e0*/  LOP3.LUT R8, R8, 0x7ffffe, RZ, 0xc0, !PT ;  /* 0x007ffffe08087812 */ /* 0x000fe400078ec0ff */
[----:B------:R-:W-:Y:S02]  /*13f0*/  CS2R R176, SRZ ;  /* 0x0000000000b07805 */ /* 0x000fe4000001ff00 */
[----:B------:R-:W-:Y:S01]  /*1400*/  LEA.HI R3, R3, R4, RZ, 0x2 ;  /* 0x0000000403037211 */ /* 0x000fe200078f10ff */
[----:B------:R-:W-:Y:S01]  /*1410*/  IMAD R18, R5, -0x10, R18 ;  /* 0xfffffff005127824 */ /* 0x000fe200078e0212 */
[CC--:B------:R-:W-:Y:S01]  /*1420*/  LEA.HI R6, R2.reuse, R7.reuse, RZ, 0x3 ;  /* 0x0000000702067211 */ /* 0x0c0fe200078f18ff */
[----:B------:R-:W-:Y:S01]  /*1430*/  IMAD.IADD R12, R11, 0x1, -R8 ;  /* 0x000000010b0c7824 */ /* 0x000fe200078e0a08 */
[----:B------:R-:W-:-:S02]  /*1440*/  LEA.HI R7, R2, R7, RZ, 0x2 ;  /* 0x0000000702077211 */ /* 0x000fc400078f10ff */
[----:B------:R-:W-:Y:S02]  /*1450*/  CS2R R174, SRZ ;  /* 0x0000000000ae7805 */ /* 0x000fe4000001ff00 */
[C---:B------:R-:W-:Y:S01]  /*1460*/  LEA.HI R2, R13.reuse, R13, RZ, 0x1 ;  /* 0x0000000d0d027211 */ /* 0x040fe200078f08ff */
[----:B------:R-:W-:Y:S01]  /*1470*/  IMAD R12, R13, 0x10, R12 ;  /* 0x000000100d0c7824 */ /* 0x000fe200078e020c */
[----:B------:R-:W-:Y:S02]  /*1480*/  LOP3.LUT R5, R3, 0x7ffffffc, RZ, 0xc0, !PT ;  /* 0x7ffffffc03057812 */ /* 0x000fe400078ec0ff */
[----:B------:R-:W-:Y:S02]  /*1490*/  CS2R R172, SRZ ;  /* 0x0000000000ac7805 */ /* 0x000fe4000001ff00 */
[----:B------:R-:W-:Y:S02]  /*14a0*/  SHF.R.S32.HI R8, RZ, 0x2, R3 ;  /* 0x00000002ff087819 */ /* 0x000fe40000011403 */
[----:B------:R-:W-:-:S02]  /*14b0*/  CS2R R170, SRZ ;  /* 0x0000000000aa7805 */ /* 0x000fc4000001ff00 */
[----:B------:R-:W-:Y:S02]  /*14c0*/  SHF.R.S32.HI R3, RZ, 0x1f, R3 ;  /* 0x0000001fff037819 */ /* 0x000fe40000011403 */
[----:B------:R-:W-:Y:S02]  /*14d0*/  CS2R R168, SRZ ;  /* 0x0000000000a87805 */ /* 0x000fe4000001ff00 */
[----:B------:R-:W-:Y:S01]  /*14e0*/  LOP3.LUT R10, R2, 0xfffffffe, RZ, 0xc0, !PT ;  /* 0xfffffffe020a7812 */ /* 0x000fe200078ec0ff */
[----:B------:R-:W-:Y:S01]  /*14f0*/  IMAD.IADD R2, R4, 0x1, -R5 ;  /* 0x0000000104027824 */ /* 0x000fe200078e0a05 */
[----:B------:R-:W-:Y:S02]  /*1500*/  LEA.HI R5, R3, R8, RZ, 0x3 ;  /* 0x0000000803057211 */ /* 0x000fe400078f18ff */
[----:B------:R-:W-:Y:S02]  /*1510*/  CS2R R166, SRZ ;  /* 0x0000000000a67805 */ /* 0x000fe4000001ff00 */
[----:B------:R-:W-:Y:S01]  /*1520*/  SHF.R.S32.HI R4, RZ, 0x3, R6 ;  /* 0x00000003ff047819 */ /* 0x000fe20000011406 */
[----:B------:R-:W-:Y:S01]  /*1530*/  IMAD.IADD R10, R13, 0x1, -R10 ;  /* 0x000000010d0a7824 */ /* 0x000fe200078e0a0a */
[----:B------:R-:W-:-:S02]  /*1540*/  SHF.R.S32.HI R3, RZ, 0x1f, R6 ;  /* 0x0000001fff037819 */ /* 0x000fc40000011406 */
[----:B------:R-:W-:Y:S02]  /*1550*/  CS2R R164, SRZ ;  /* 0x0000000000a47805 */ /* 0x000fe4000001ff00 */
[----:B------:R-:W-:Y:S02]  /*1560*/  SHF.R.U32.HI R16, RZ, 0x3, R16 ;  /* 0x00000003ff107819 */ /* 0x000fe40000011610 */
[----:B------:R-:W-:Y:S02]  /*1570*/  CS2R R162, SRZ ;  /* 0x0000000000a27805 */ /* 0x000fe4000001ff00 */
[----:B------:R-:W-:Y:S02]  /*1580*/  LOP3.LUT R5, R5, 0xfffffff8, RZ, 0xc0, !PT ;  /* 0xfffffff805057812 */ /* 0x000fe400078ec0ff */
[----:B------:R-:W-:Y:S02]  /*1590*/  CS2R R160, SRZ ;  /* 0x0000000000a07805 */ /* 0x000fe4000001ff00 */
[----:B------:R-:W-:-:S02]  /*15a0*/  SHF.R.S32.HI R6, RZ, 0x2, R7 ;  /* 0x00000002ff067819 */ /* 0x000fc40000011407 */
[----:B------:R-:W-:Y:S02]  /*15b0*/  CS2R R158, SRZ ;  /* 0x00000000009e7805 */ /* 0x000fe4000001ff00 */
[----:B------:R-:W-:Y:S02]  /*15c0*/  LOP3.LUT R9, R9, R16, RZ, 0x3c, !PT ;  /* 0x0000001009097212 */ /* 0x000fe400078e3cff */
[----:B------:R-:W-:Y:S02]  /*15d0*/  CS2R R156, SRZ ;  /* 0x00000000009c7805 */ /* 0x000fe4000001ff00 */
[----:B------:R-:W-:Y:S01]  /*15e0*/  LEA.HI R3, R3, R4, RZ, 0x4 ;  /* 0x0000000403037211 */ /* 0x000fe200078f20ff */
[----:B------:R-:W-:Y:S01]  /*15f0*/  VIADD R14, R6, 0x18 ;  /* 0x00000018060e7836 */ /* 0x000fe20000000000 */
[----:B------:R-:W-:Y:S01]  /*1600*/  IADD3 R11, R18, R5, -R8 ;  /* 0x00000005120b7210 */ /* 0x000fe20007ffe808 */
[----:B------:R-:W-:Y:S01]  /*1610*/  VIADD R8, R6, 0x8 ;  /* 0x0000000806087836 */ /* 0x000fe20000000000 */
[----:B------:R-:W-:Y:S01]  /*1620*/  LOP3.LUT R5, R3, 0x1ffffff0, RZ, 0xc0, !PT ;  /* 0x1ffffff003057812 */ /* 0x000fe200078ec0ff */
[----:B------:R-:W-:Y:S01]  /*1630*/  IMAD.U32 R236, R12, 0x200, R9 ;  /* 0x000002000cec7824 */ /* 0x000fe200078e0009 */
[----:B------:R-:W-:Y:S01]  /*1640*/  LEA.HI R7, R7, R6, RZ, 0x1 ;  /* 0x0000000607077211 */ /* 0x000fe200078f08ff */
[----:B------:R-:W-:Y:S01]  /*1650*/  IMAD R3, R10, -0x40, R11 ;  /* 0xffffffc00a037824 */ /* 0x000fe200078e020b */
[----:B------:R-:W-:Y:S01]  /*1660*/  LEA.HI R9, R8, R8, RZ, 0x1 ;  /* 0x0000000808097211 */ /* 0x000fe200078f08ff */
[----:B------:R-:W-:Y:S01]  /*1670*/  VIADD R10, R6, 0x10 ;  /* 0x00000010060a7836 */ /* 0x000fe20000000000 */
[----:B------:R-:W-:Y:S01]  /*1680*/  LOP3.LUT R7, R7, 0xfffffffe, RZ, 0xc0, !PT ;  /* 0xfffffffe07077812 */ /* 0x000fe200078ec0ff */
[----:B------:R-:W-:Y:S01]  /*1690*/  IMAD.IADD R4, R4, 0x1, -R5 ;  /* 0x0000000104047824 */ /* 0x000fe200078e0a05 */
[----:B------:R-:W-:-:S02]  /*16a0*/  LOP3.LUT R5, R9, 0xfffffffe, RZ, 0xc0, !PT ;  /* 0xfffffffe09057812 */ /* 0x000fc400078ec0ff */
[----:B------:R-:W-:Y:S02]  /*16b0*/  CS2R R154, SRZ ;  /* 0x00000000009a7805 */ /* 0x000fe4000001ff00 */
[----:B------:R-:W-:Y:S01]  /*16c0*/  LEA.HI R11, R10, R10, RZ, 0x1 ;  /* 0x0000000a0a0b7211 */ /* 0x000fe200078f08ff */
[----:B------:R-:W-:Y:S01]  /*16d0*/  IMAD.IADD R7, R6, 0x1, -R7 ;  /* 0x0000000106077824 */ /* 0x000fe200078e0a07 */
[----:B------:R-:W-:Y:S01]  /*16e0*/  SHF.R.S32.HI R6, RZ, 0x1f, R9 ;  /* 0x0000001fff067819 */ /* 0x000fe20000011409 */
[----:B------:R-:W-:Y:S01]  /*16f0*/  IMAD.IADD R8, R8, 0x1, -R5 ;  /* 0x0000000108087824 */ /* 0x000fe200078e0a05 */
[----:B------:R-:W-:Y:S02]  /*1700*/  SHF.R.S32.HI R5, RZ, 0x1, R9 ;  /* 0x00000001ff057819 */ /* 0x000fe40000011409 */
[----:B------:R-:W-:Y:S02]  /*1710*/  CS2R R152, SRZ ;  /* 0x0000000000987805 */ /* 0x000fe4000001ff00 */
[----:B------:R-:W-:-:S02]  /*1720*/  SHF.R.S32.HI R9, RZ, 0x1, R11 ;  /* 0x00000001ff097819 */ /* 0x000fc4000001140b */
[----:B------:R-:W-:Y:S02]  /*1730*/  CS2R R214, SRZ ;  /* 0x0000000000d67805 */ /* 0x000fe4000001ff00 */
[----:B------:R-:W-:Y:S02]  /*1740*/  SHF.R.S32.HI R12, RZ, 0x1f, R11 ;  /* 0x0000001fff0c7819 */ /* 0x000fe4000001140b */
[----:B------:R-:W-:Y:S02]  /*1750*/  CS2R R212, SRZ ;  /* 0x0000000000d47805 */ /* 0x000fe4000001ff00 */
[----:B--2---:R-:W-:Y:S02]  /*1760*/  LEA.HI R15, R14, R14, RZ, 0x1 ;  /* 0x0000000e0e0f7211 */ /* 0x004fe400078f08ff */
[----:B------:R-:W-:Y:S02]  /*1770*/  CS2R R210, SRZ ;  /* 0x0000000000d27805 */ /* 0x000fe4000001ff00 */
[----:B------:R-:W-:-:S02]  /*1780*/  LEA.HI R6, R6, R5, RZ, 0x4 ;  /* 0x0000000506067211 */ /* 0x000fc400078f20ff */
[----:B------:R-:W-:Y:S02]  /*1790*/  CS2R R208, SRZ ;  /* 0x0000000000d07805 */ /* 0x000fe4000001ff00 */
[----:B------:R-:W-:Y:S02]  /*17a0*/  LEA.HI R12, R12, R9, RZ, 0x4 ;  /* 0x000000090c0c7211 */ /* 0x000fe400078f20ff */
[----:B------:R-:W-:Y:S02]  /*17b0*/  CS2R R206, SRZ ;  /* 0x0000000000ce7805 */ /* 0x000fe4000001ff00 */
[----:B-1----:R-:W-:Y:S02]  /*17c0*/  LOP3.LUT R13, R11, 0xfffffffe, RZ, 0xc0, !PT ;  /* 0xfffffffe0b0d7812 */ /* 0x002fe400078ec0ff */
[----:B------:R-:W-:Y:S02]  /*17d0*/  CS2R R204, SRZ ;  /* 0x0000000000cc7805 */ /* 0x000fe4000001ff00 */
[----:B------:R-:W-:-:S02]  /*17e0*/  SHF.R.S32.HI R11, RZ, 0x1, R15 ;  /* 0x00000001ff0b7819 */ /* 0x000fc4000001140f */
[----:B------:R-:W-:Y:S02]  /*17f0*/  CS2R R202, SRZ ;  /* 0x0000000000ca7805 */ /* 0x000fe4000001ff00 */
[----:B------:R-:W-:Y:S01]  /*1800*/  SHF.R.S32.HI R16, RZ, 0x1f, R15 ;  /* 0x0000001fff107819 */ /* 0x000fe2000001140f */
[----:B------:R-:W-:Y:S01]  /*1810*/  IMAD.IADD R13, R10, 0x1, -R13 ;  /* 0x000000010a0d7824 */ /* 0x000fe200078e0a0d */
[----:B------:R-:W-:Y:S02]  /*1820*/  LOP3.LUT R6, R6, 0x1ffffff0, RZ, 0xc0, !PT ;  /* 0x1ffffff006067812 */ /* 0x000fe400078ec0ff */
[----:B------:R-:W-:Y:S02]  /*1830*/  CS2R R200, SRZ ;  /* 0x0000000000c87805 */ /* 0x000fe4000001ff00 */
[----:B------:R-:W-:Y:S02]  /*1840*/  LOP3.LUT R12, R12, 0x1ffffff0, RZ, 0xc0, !PT ;  /* 0x1ffffff00c0c7812 */ /* 0x000fe400078ec0ff */
[----:B------:R-:W-:-:S02]  /*1850*/  CS2R R198, SRZ ;  /* 0x0000000000c67805 */ /* 0x000fc4000001ff00 */
[----:B------:R-:W-:Y:S01]  /*1860*/  LEA.HI R16, R16, R11, RZ, 0x4 ;  /* 0x0000000b10107211 */ /* 0x000fe200078f20ff */
[----:B------:R-:W-:Y:S01]  /*1870*/  IMAD.IADD R5, R5, 0x1, -R6 ;  /* 0x0000000105057824 */ /* 0x000fe200078e0a06 */
[----:B------:R-:W-:Y:S01]  /*1880*/  LOP3.LUT R15, R15, 0xfffffffe, RZ, 0xc0, !PT ;  /* 0xfffffffe0f0f7812 */ /* 0x000fe200078ec0ff */
[----:B------:R-:W-:Y:S01]  /*1890*/  IMAD.IADD R12, R9, 0x1, -R12 ;  /* 0x00000001090c7824 */ /* 0x000fe200078e0a0c */
[----:B------:R-:W-:Y:S01]  /*18a0*/  LOP3.LUT R16, R16, 0x1ffffff0, RZ, 0xc0, !PT ;  /* 0x1ffffff010107812 */ /* 0x000fe200078ec0ff */
[----:B------:R-:W-:Y:S01]  /*18b0*/  IMAD R6, R4, 0x8, R7 ;  /* 0x0000000804067824 */ /* 0x000fe200078e0207 */
[----:B------:R-:W-:Y:S01]  /*18c0*/  CS2R R196, SRZ ;  /* 0x0000000000c47805 */ /* 0x000fe2000001ff00 */
[----:B------:R-:W-:Y:S01]  /*18d0*/  IMAD R4, R5, 0x8, R8 ;  /* 0x0000000805047824 */ /* 0x000fe200078e0208 */
[----:B------:R-:W-:Y:S01]  /*18e0*/  CS2R R194, SRZ ;  /* 0x0000000000c27805 */ /* 0x000fe2000001ff00 */
[----:B------:R-:W-:Y:S01]  /*18f0*/  IMAD R5, R12, 0x8, R13 ;  /* 0x000000080c057824 */ /* 0x000fe200078e020d */
[----:B------:R1:W-:Y:S01]  /*1900*/  STL [R1+0x8], R6 ;  /* 0x0000080601007387 */ /* 0x0003e20000100800 */
[----:B------:R-:W-:Y:S01]  /*1910*/  IMAD.IADD R15, R14, 0x1, -R15 ;  /* 0x000000010e0f7824 */ /* 0x000fe200078e0a0f */
[----:B------:R-:W-:Y:S01]  /*1920*/  CS2R R192, SRZ ;  /* 0x0000000000c07805 */ /* 0x000fe2000001ff00 */
[----:B------:R-:W-:Y:S01]  /*1930*/  IMAD.IADD R16, R11, 0x1, -R16 ;  /* 0x000000010b107824 */ /* 0x000fe200078e0a10 */
[----:B------:R-:W-:Y:S01]  /*1940*/  STL [R1+0x4], R4 ;  /* 0x0000040401007387 */ /* 0x000fe20000100800 */
[----:B------:R-:W-:Y:S01]  /*1950*/  IMAD.SHL.U32 R9, R17, 0x4, RZ ;  /* 0x0000000411097824 */ /* 0x000fe200078e00ff */
[----:B------:R-:W-:Y:S01]  /*1960*/  CS2R R190, SRZ ;  /* 0x0000000000be7805 */ /* 0x000fe2000001ff00 */
[----:B------:R-:W-:Y:S01]  /*1970*/  IMAD R237, R16, 0x8, R15 ;  /* 0x0000000810ed7824 */ /* 0x000fe200078e020f */
[----:B------:R2:W-:Y:S01]  /*1980*/  STL [R1], R5 ;  /* 0x0000000501007387 */ /* 0x0005e20000100800 */
[----:B------:R-:W-:-:S02]  /*1990*/  CS2R R188, SRZ ;  /* 0x0000000000bc7805 */ /* 0x000fc4000001ff00 */
[----:B-1----:R-:W-:Y:S02]  /*19a0*/  CS2R R6, SRZ ;  /* 0x0000000000067805 */ /* 0x002fe4000001ff00 */
[----:B------:R-:W-:Y:S02]  /*19b0*/  CS2R R186, SRZ ;  /* 0x0000000000ba7805 */ /* 0x000fe4000001ff00 */
[----:B------:R-:W-:Y:S02]  /*19c0*/  CS2R R184, SRZ ;  /* 0x0000000000b87805 */ /* 0x000fe4000001ff00 */
[----:B------:R-:W-:Y:S01]  /*19d0*/  SHF.R.S32.HI R235, RZ, 0x7, R235 ;  /* 0x00000007ffeb7819 */ /* 0x000fe200000114eb */
[----:B------:R-:W-:Y:S02]  /*19e0*/  IMAD R8, R9, 0x4, R226 ;  /* 0x0000000409087824 */ /* 0x000fe400078e02e2 */
[----:B--2---:R-:W-:Y:S01]  /*19f0*/  IMAD.MOV.U32 R5, RZ, RZ, RZ ;  /* 0x000000ffff057224 */ /* 0x004fe200078e00ff */
[----:B---3--:R-:W-:-:S07]  /*1a00*/  LOP3.LUT R4, R19, 0x1, RZ, 0xfc, !PT ;  /* 0x0000000113047812 */ /* 0x008fce00078efcff */
.L_x_4178:
[----:B------:R-:W-:-:S13]  /*1a10*/  ISETP.NE.AND P0, PT, R4, 0x3, PT ;  /* 0x000000030400780c */ /* 0x000fda0003f05270 */
[----:B-1----:R-:W-:Y:S05]  /*1a20*/  @!P0 BRA `(.L_x_4168) ;  /* 0x0000000000048947 */ /* 0x002fea0003800000 */
[----:B------:R-:W-:Y:S01]  /*1a30*/  BPT.TRAP 0x1 ;  /* 0x000000040000795c */ /* 0x000fe20000300000 */
.L_x_4168:
[----:B------:R-:W-:Y:S01]  /*1a40*/  IMAD R9, R7, 0x8, R226 ;  /* 0x0000000807097824 */ /* 0x000fe200078e02e2 */
[----:B------:R-:W-:-:S04]  /*1a50*/  SHF.L.U32 R12, R6, 0x1f, RZ ;  /* 0x0000001f060c7819 */ /* 0x000fc800000006ff */
[----:B------:R1:W2:Y:S01]  /*1a60*/  SYNCS.PHASECHK.TRANS64.TRYWAIT P1, [R9+URZ+0x30c10], R12 ;  /* 0x030c100c090075a7 */ /* 0x0002a2000802017f */
[----:B------:R-:W-:Y:S05]  /*1a70*/  @!P0 BRA `(.L_x_4169) ;  /* 0x0000000000048947 */ /* 0x000fea0003800000 */
[----:B------:R-:W-:Y:S01]  /*1a80*/  BPT.TRAP 0x1 ;  /* 0x000000040000795c */ /* 0x000fe20000300000 */
.L_x_4169:
[----:B------:R-:W-:-:S05]  /*1a90*/  VIADD R10, R226, 0x10000 ;  /* 0x00010000e20a7836 */ /* 0x000fca0000000000 */
[----:B------:R-:W-:-:S04]  /*1aa0*/  SHF.R.U32.HI R10, RZ, 0x4, R10 ;  /* 0x00000004ff0a7819 */ /* 0x000fc8000001160a */
[----:B------:R-:W-:Y:S01]  /*1ab0*/  LOP3.LUT R10, R10, 0x3fff, RZ, 0xc0, !PT ;  /* 0x00003fff0a0a7812 */ /* 0x000fe200078ec0ff */
[----:B--2---:R-:W-:Y:S06]  /*1ac0*/  @P1 BRA `(.L_x_4170) ;  /* 0x0000000000081947 */ /* 0x004fec0003800000 */
[----:B------:R-:W2:Y:S02]  /*1ad0*/  SYNCS.PHASECHK.TRANS64.TRYWAIT P1, [R9+URZ+0x30c10], R12 ;  /* 0x030c100c090075a7 */ /* 0x000ea4000802017f */
[----:B--2---:R-:W-:Y:S05]  /*1ae0*/  @!P1 BRA `(.L_x_4171) ;  /* 0x0000007c00fc9947 */ /* 0x004fea0003800000 */
.L_x_4170:
        /* <DEDUP_REMOVED lines=18> */
[----:B------:R-:W-:Y:S01]  /*1c10*/  IMAD R216, R17, 0x4, R226 ;  /* 0x0000000411d87824 */ /* 0x000fe200078e02e2 */
        /* <DEDUP_REMOVED lines=15> */
[C---:B------:R-:W-:Y:S02]  /*1d10*/  IMAD R11, R2.reuse, 0x2, R11 ;  /* 0x00000002020b7824 */ /* 0x040fe400078e020b */
[----:B----4-:R-:W-:Y:S02]  /*1d20*/  IMAD R13, R7, 0x80, R13 ;  /* 0x00000080070d7824 */ /* 0x010fe400078e020d */
        /* <DEDUP_REMOVED lines=15> */
[--C-:B------:R-:W-:Y:S02]  /*1e20*/  IMAD R219, R15, 0x4, R220.reuse ;  /* 0x000000040fdb7824 */ /* 0x100fe400078e02dc */
        /* <DEDUP_REMOVED lines=11> */
.L_x_4172:
[----:B------:R1:W1:Y:S01]  /*1ee0*/  SYNCS.PHASECHK.TRANS64.TRYWAIT P1, [R9+URZ+0x30c30], R12 ;  /* 0x030c300c090075a7 */ /* 0x000262000802017f */
[----:B------:R-:W-:Y:S05]  /*1ef0*/  @!P0 BRA `(.L_x_4173) ;  /* 0x0000000000048947 */ /* 0x000fea0003800000 */
[----:B------:R-:W-:Y:S01]  /*1f00*/  BPT.TRAP 0x1 ;  /* 0x000000040000795c */ /* 0x000fe20000300000 */
.L_x_4173:
[----:B------:R-:W-:-:S05]  /*1f10*/  VIADD R11, R226, 0x18000 ;  /* 0x00018000e20b7836 */ /* 0x000fca0000000000 */
[----:B------:R-:W-:-:S04]  /*1f20*/  SHF.R.U32.HI R11, RZ, 0x4, R11 ;  /* 0x00000004ff0b7819 */ /* 0x000fc8000001160b */
[----:B------:R-:W-:-:S04]  /*1f30*/  LOP3.LUT R218, R11, 0x3fff, RZ, 0xc0, !PT ;  /* 0x00003fff0bda7812 */ /* 0x000fc800078ec0ff */
[----:B------:R-:W-:Y:S01]  /*1f40*/  LOP3.LUT R14, R218, 0x10000, RZ, 0xfc, !PT ;  /* 0x00010000da0e7812 */ /* 0x000fe200078efcff */
[----:B-1----:R-:W-:Y:S06]  /*1f50*/  @P1 BRA `(.L_x_4174) ;  /* 0x0000000000081947 */ /* 0x002fec0003800000 */
[----:B------:R-:W1:Y:S02]  /*1f60*/  SYNCS.PHASECHK.TRANS64.TRYWAIT P1, [R9+URZ+0x30c30], R12 ;  /* 0x030c300c090075a7 */ /* 0x000e64000802017f */
[----:B-1----:R-:W-:Y:S05]  /*1f70*/  @!P1 BRA `(.L_x_4175) ;  /* 0x0000007800ec9947 */ /* 0x002fea0003800000 */
.L_x_4174:
        /* <DEDUP_REMOVED lines=9> */
[C---:B------:R-:W-:Y:S01]  /*2010*/  VIADD R231, R0.reuse, 0x10 ;  /* 0x0000001000e77836 */ /* 0x040fe20000000000 */
[----:B---3--:R-:W1:Y:S01]  /*2020*/  SHFL.IDX PT, R15, R20, R232, 0x1f ;  /* 0x00001fe8140f7589 */ /* 0x008e6200000e0000 */
[C---:B------:R-:W-:Y:S01]  /*2030*/  ISETP.GT.AND P2, PT, R3.reuse, RZ, PT ;  /* 0x000000ff0300720c */ /* 0x040fe20003f44270 */
[----:B------:R-:W-:Y:S01]  /*2040*/  ULOP3.LUT UR9, UR9, 0x10000, URZ, 0xfc, !UPT ;  /* 0x0001000009097892 */ /* 0x000fe2000f8efc3f */
[----:B------:R-:W-:Y:S01]  /*2050*/  ISETP.GT.AND P1, PT, R3, 0x8, PT ;  /* 0x000000080300780c */ /* 0x000fe20003f24270 */
[----:B------:R-:W3:Y:S01]  /*2060*/  SHFL.IDX PT, R16, R20, R231, 0x1f ;  /* 0x00001fe714107589 */ /* 0x000ee200000e0000 */
[----:B------:R-:W-:Y:S01]  /*2070*/  FSEL R18, R93, -INF , P2 ;  /* 0xff8000005d127808 */ /* 0x000fe20001000000 */
[C---:B------:R-:W-:Y:S01]  /*2080*/  VIADD R233, R0.reuse, 0x8 ;  /* 0x0000000800e97836 */ /* 0x040fe20000000000 */
[----:B------:R-:W-:Y:S01]  /*2090*/  FSEL R22, R95, -INF , P1 ;  /* 0xff8000005f167808 */ /* 0x000fe20000800000 */
[----:B------:R-:W5:Y:S01]  /*20a0*/  SHFL.IDX PT, R11, R20, R0, 0x1f ;  /* 0x00001f00140b7589 */ /* 0x000f6200000e0000 */
[----:B------:R-:W-:Y:S01]  /*20b0*/  UMOV UR6, UR8 ;  /* 0x0000000800067c82 */ /* 0x000fe20008000000 */
[----:B------:R-:W-:Y:S01]  /*20c0*/  UMOV UR4, UR9 ;  /* 0x0000000900047c82 */ /* 0x000fe20008000000 */
[----:B------:R-:W-:Y:S01]  /*20d0*/  VIADD R228, R0, 0x1c ;  /* 0x0000001c00e47836 */ /* 0x000fe20000000000 */
[----:B------:R-:W-:Y:S01]  /*20e0*/  HGMMA.64x128x16.F32 R24, gdesc[UR4], RZ, !UPT, gsb0 ;  /* 0x01e00000041879f0 */ /* 0x000fe2000c0008ff */
[----:B------:R-:W-:Y:S01]  /*20f0*/  UIADD3 UR6, UR8, 0x2, URZ ;  /* 0x0000000208067890 */ /* 0x000fe2000fffe03f */
[----:B------:R-:W4:Y:S01]  /*2100*/  SHFL.IDX PT, R13, R20, R233, 0x1f ;  /* 0x00001fe9140d7589 */ /* 0x000f2200000e0000 */
[----:B------:R-:W-:Y:S01]  /*2110*/  UIADD3 UR4, UR9, 0x2, URZ ;  /* 0x0000000209047890 */ /* 0x000fe2000fffe03f */
[----:B------:R-:W-:Y:S01]  /*2120*/  FSEL R19, R96, -INF , P2 ;  /* 0xff80000060137808 */ /* 0x000fe20001000000 */
        /* <DEDUP_REMOVED lines=16> */
[--C-:B-----5:R-:W-:Y:S01]  /*2230*/  FFMA.FTZ R88, R88, UR36, -R11.reuse ;  /* 0x0000002458587c23 */ /* 0x120fe2000801080b */
[----:B------:R-:W-:Y:S01]  /*2240*/  FSEL R92, R92, -INF , P2 ;  /* 0xff8000005c5c7808 */ /* 0x000fe20001000000 */
[----:B------:R-:W-:Y:S01]  /*2250*/  FFMA.FTZ R11, R90, UR36, -R11 ;  /* 0x000000245a0b7c23 */ /* 0x000fe2000801080b */
[----:B------:R-:W-:Y:S01]  /*2260*/  SHFL.IDX PT, R18, R20, R230, 0x1f ;  /* 0x00001fe614127589 */ /* 0x000fe200000e0000 */
[----:B------:R5:W-:Y:S01]  /*2270*/  MUFU.EX2 R223, R88 ;  /* 0x0000005800df7308 */ /* 0x000be20000000800 */
[--C-:B----4-:R-:W-:Y:S01]  /*2280*/  FFMA.FTZ R14, R94, UR36, -R13.reuse ;  /* 0x000000245e0e7c23 */ /* 0x110fe2000801080d */
[----:B------:R-:W-:Y:S01]  /*2290*/  FFMA.FTZ R92, R92, UR36, -R13 ;  /* 0x000000245c5c7c23 */ /* 0x000fe2000801080d */
[----:B--2---:R-:W2:Y:S01]  /*22a0*/  SHFL.IDX PT, R23, R20, R228, 0x1f ;  /* 0x00001fe414177589 */ /* 0x004ea200000e0000 */
[----:B------:R-:W-:Y:S01]  /*22b0*/  FSEL R94, R103, -INF , P1 ;  /* 0xff800000675e7808 */ /* 0x000fe20000800000 */
[----:B------:R-:W-:Y:S01]  /*22c0*/  IMAD R218, R7, 0x400, R218 ;  /* 0x0000040007da7824 */ /* 0x000fe200078e02da */
[----:B------:R-:W-:Y:S01]  /*22d0*/  FSEL R100, R100, -INF , P2 ;  /* 0xff80000064647808 */ /* 0x000fe20001000000 */
[----:B------:R-:W4:Y:S01]  /*22e0*/  SHFL.IDX PT, R90, R227, R0, 0x1f ;  /* 0x00001f00e35a7589 */ /* 0x000f2200000e0000 */
[----:B------:R1:W-:Y:S01]  /*22f0*/  MUFU.EX2 R13, R92 ;  /* 0x0000005c000d7308 */ /* 0x0003e20000000800 */
[----:B-----5:R-:W-:-:S02]  /*2300*/  FSEL R88, R101, -INF , P2 ;  /* 0xff80000065587808 */ /* 0x020fc40001000000 */
[----:B------:R-:W-:Y:S01]  /*2310*/  FSEL R102, R102, -INF , P1 ;  /* 0xff80000066667808 */ /* 0x000fe20000800000 */
[----:B------:R-:W-:Y:S01]  /*2320*/  SHFL.IDX PT, R98, R227, R231, 0x1f ;  /* 0x00001fe7e3627589 */ /* 0x000fe200000e0000 */
[----:B------:R-:W-:Y:S02]  /*2330*/  FSEL R89, R89, -INF , P2 ;  /* 0xff80000059597808 */ /* 0x000fe40001000000 */
[----:B------:R-:W-:Y:S01]  /*2340*/  FSEL R91, R91, -INF , P1 ;  /* 0xff8000005b5b7808 */ /* 0x000fe20000800000 */
[----:B------:R5:W-:Y:S01]  /*2350*/  MUFU.EX2 R16, R22 ;  /* 0x0000001600107308 */ /* 0x000be20000000800 */
[----:B-1----:R-:W1:Y:S01]  /*2360*/  SHFL.IDX PT, R92, R227, R234, 0x1f ;  /* 0x00001feae35c7589 */ /* 0x002e6200000e0000 */
[--C-:B------:R-:W-:Y:S01]  /*2370*/  FFMA.FTZ R89, R89, UR36, -R12.reuse ;  /* 0x0000002459597c23 */ /* 0x100fe2000801080c */
[--C-:B---3--:R-:W-:Y:S01]  /*2380*/  FFMA.FTZ R100, R100, UR36, -R21.reuse ;  /* 0x0000002464647c23 */ /* 0x108fe20008010815 */
[----:B------:R-:W-:Y:S01]  /*2390*/  FSEL R97, R97, -INF , P2 ;  /* 0xff80000061617808 */ /* 0x000fe20001000000 */
[----:B------:R-:W-:Y:S01]  /*23a0*/  FFMA.FTZ R12, R91, UR36, -R12 ;  /* 0x000000245b0c7c23 */ /* 0x000fe2000801080c */
[----:B------:R-:W-:Y:S01]  /*23b0*/  FSEL R99, R99, -INF , P1 ;  /* 0xff80000063637808 */ /* 0x000fe20000800000 */
[----:B------:R-:W-:Y:S01]  /*23c0*/  SHFL.IDX PT, R96, R227, R232, 0x1f ;  /* 0x00001fe8e3607589 */ /* 0x000fe200000e0000 */
[----:B------:R3:W-:Y:S01]  /*23d0*/  MUFU.EX2 R224, R89 ;  /* 0x0000005900e07308 */ /* 0x0007e20000000800 */
[----:B-----5:R-:W-:Y:S01]  /*23e0*/  FFMA.FTZ R22, R102, UR36, -R21 ;  /* 0x0000002466167c23 */ /* 0x020fe20008010815 */
[----:B------:R-:W-:Y:S01]  /*23f0*/  FSEL R91, R106, -INF , P1 ;  /* 0xff8000006a5b7808 */ /* 0x000fe20000800000 */
[--C-:B--2---:R-:W-:Y:S01]  /*2400*/  FFMA.FTZ R95, R88, UR36, -R23.reuse ;  /* 0x00000024585f7c23 */ /* 0x104fe20008010817 */
[----:B------:R-:W-:Y:S01]  /*2410*/  FFMA.FTZ R88, R94, UR36, -R23 ;  /* 0x000000245e587c23 */ /* 0x000fe20008010817 */
[--C-:B------:R-:W-:Y:S01]  /*2420*/  FFMA.FTZ R97, R97, UR36, -R18.reuse ;  /* 0x0000002461617c23 */ /* 0x100fe20008010812 */
[----:B------:R-:W2:Y:S01]  /*2430*/  SHFL.IDX PT, R94, R227, R233, 0x1f ;  /* 0x00001fe9e35e7589 */ /* 0x000ea200000e0000 */
[----:B------:R-:W-:Y:S01]  /*2440*/  FFMA.FTZ R99, R99, UR36, -R18 ;  /* 0x0000002463637c23 */ /* 0x000fe20008010812 */
[----:B------:R5:W-:Y:S01]  /*2450*/  MUFU.EX2 R21, R100 ;  /* 0x0000006400157308 */ /* 0x000be20000000800 */
[----:B---3--:R-:W-:Y:S01]  /*2460*/  FSEL R89, R104, -INF , P2 ;  /* 0xff80000068597808 */ /* 0x008fe20001000000 */
[----:B------:R-:W-:Y:S01]  /*2470*/  SHFL.IDX PT, R101, R227, R229, 0x1f ;  /* 0x00001fe5e3657589 */ /* 0x000fe200000e0000 */
[----:B------:R-:W-:-:S02]  /*2480*/  FSEL R93, R108, -INF , P2 ;  /* 0xff8000006c5d7808 */ /* 0x000fc40001000000 */
[----:B------:R-:W-:Y:S01]  /*2490*/  FSEL R107, R107, -INF , P1 ;  /* 0xff8000006b6b7808 */ /* 0x000fe20000800000 */
[----:B------:R-:W-:Y:S01]  /*24a0*/  SHFL.IDX PT, R104, R227, R228, 0x1f ;  /* 0x00001fe4e3687589 */ /* 0x000fe200000e0000 */
[--C-:B----4-:R-:W-:Y:S01]  /*24b0*/  FFMA.FTZ R89, R89, UR36, -R90.reuse ;  /* 0x0000002459597c23 */ /* 0x110fe2000801085a */
[----:B------:R-:W-:Y:S01]  /*24c0*/  FFMA.FTZ R90, R91, UR36, -R90 ;  /* 0x000000245b5a7c23 */ /* 0x000fe2000801085a */
[----:B------:R3:W-:Y:S01]  /*24d0*/  MUFU.EX2 R18, R97 ;  /* 0x0000006100127308 */ /* 0x0007e20000000800 */
[----:B-----5:R-:W4:Y:S01]  /*24e0*/  SHFL.IDX PT, R100, R227, R230, 0x1f ;  /* 0x00001fe6e3647589 */ /* 0x020f2200000e0000 */
[----:B------:R-:W-:Y:S02]  /*24f0*/  FSEL R91, R105, -INF , P2 ;  /* 0xff800000695b7808 */ /* 0x000fe40001000000 */
[----:B------:R-:W-:Y:S01]  /*2500*/  FSEL R103, R114, -INF , P1 ;  /* 0xff80000072677808 */ /* 0x000fe20000800000 */
[----:B------:R-:W5:Y:S01]  /*2510*/  SHFL.IDX PT, R108, R222, R234, 0x1f ;  /* 0x00001feade6c7589 */ /* 0x000f6200000e0000 */
[----:B------:R-:W-:Y:S01]  /*2520*/  FSEL R115, R115, -INF , P1 ;  /* 0xff80000073737808 */ /* 0x000fe20000800000 */
[--C-:B-1----:R-:W-:Y:S01]  /*2530*/  FFMA.FTZ R91, R91, UR36, -R92.reuse ;  /* 0x000000245b5b7c23 */ /* 0x102fe2000801085c */
[----:B------:R1:W-:Y:S01]  /*2540*/  MUFU.EX2 R20, R99 ;  /* 0x0000006300147308 */ /* 0x0003e20000000800 */
[----:B---3--:R-:W-:Y:S01]  /*2550*/  FSEL R97, R110, -INF , P1 ;  /* 0xff8000006e617808 */ /* 0x008fe20000800000 */
[----:B------:R-:W-:Y:S01]  /*2560*/  FFMA.FTZ R92, R107, UR36, -R92 ;  /* 0x000000246b5c7c23 */ /* 0x000fe2000801085c */
[----:B------:R-:W-:Y:S01]  /*2570*/  FSEL R107, R121, -INF , P2 ;  /* 0xff800000796b7808 */ /* 0x000fe20001000000 */
[----:B------:R-:W-:Y:S01]  /*2580*/  SHFL.IDX PT, R114, R222, R231, 0x1f ;  /* 0x00001fe7de727589 */ /* 0x000fe200000e0000 */
[--C-:B--2---:R-:W-:Y:S01]  /*2590*/  FFMA.FTZ R93, R93, UR36, -R94.reuse ;  /* 0x000000245d5d7c23 */ /* 0x104fe2000801085e */
[----:B------:R-:W-:Y:S01]  /*25a0*/  FFMA.FTZ R94, R97, UR36, -R94 ;  /* 0x00000024615e7c23 */ /* 0x000fe2000801085e */
[----:B------:R-:W-:Y:S01]  /*25b0*/  FSEL R97, R112, -INF , P2 ;  /* 0xff80000070617808 */ /* 0x000fe20001000000 */
[----:B------:R-:W2:Y:S01]  /*25c0*/  SHFL.IDX PT, R121, R222, R228, 0x1f ;  /* 0x00001fe4de797589 */ /* 0x000ea200000e0000 */
[----:B-1----:R-:W-:Y:S01]  /*25d0*/  FSEL R99, R113, -INF , P2 ;  /* 0xff80000071637808 */ /* 0x002fe20001000000 */
[----:B------:R1:W-:Y:S01]  /*25e0*/  MUFU.EX2 R23, R95 ;  /* 0x0000005f00177308 */ /* 0x0003e20000000800 */
[----:B------:R-:W-:Y:S01]  /*25f0*/  FSEL R119, R119, -INF , P1 ;  /* 0xff80000077777808 */ /* 0x000fe20000800000 */
[--C-:B------:R-:W-:Y:S01]  /*2600*/  FFMA.FTZ R97, R97, UR36, -R98.reuse ;  /* 0x0000002461617c23 */ /* 0x100fe20008010862 */
[----:B------:R-:W-:Y:S01]  /*2610*/  FFMA.FTZ R98, R103, UR36, -R98 ;  /* 0x0000002467627c23 */ /* 0x000fe20008010862 */
[----:B------:R-:W-:Y:S01]  /*2620*/  FSEL R103, R117, -INF , P2 ;  /* 0xff80000075677808 */ /* 0x000fe20001000000 */
[----:B------:R-:W-:Y:S01]  /*2630*/  SHFL.IDX PT, R106, R222, R0, 0x1f ;  /* 0x00001f00de6a7589 */ /* 0x000fe200000e0000 */
[----:B------:R-:W-:Y:S01]  /*2640*/  FSEL R111, R111, -INF , P1 ;  /* 0xff8000006f6f7808 */ /* 0x000fe20000800000 */
[--C-:B----4-:R-:W-:Y:S01]  /*2650*/  FFMA.FTZ R99, R99, UR36, -R100.reuse ;  /* 0x0000002463637c23 */ /* 0x110fe20008010864 */
[----:B------:R-:W-:Y:S01]  /*2660*/  FFMA.FTZ R100, R115, UR36, -R100 ;  /* 0x0000002473647c23 */ /* 0x000fe20008010864 */
[----:B-1----:R-:W-:Y:S01]  /*2670*/  FSEL R95, R109, -INF , P2 ;  /* 0xff8000006d5f7808 */ /* 0x002fe20001000000 */
[----:B------:R-:W1:Y:S01]  /*2680*/  SHFL.IDX PT, R115, R222, R230, 0x1f ;  /* 0x00001fe6de737589 */ /* 0x000e6200000e0000 */
[--C-:B------:R-:W-:Y:S01]  /*2690*/  FFMA.FTZ R103, R103, UR36, -R104.reuse ;  /* 0x0000002467677c23 */ /* 0x100fe20008010868 */
[----:B------:R-:W-:Y:S01]  /*26a0*/  FFMA.FTZ R104, R119, UR36, -R104 ;  /* 0x0000002477687c23 */ /* 0x000fe20008010868 */
[----:B------:R-:W-:Y:S01]  /*26b0*/  FSEL R105, R120, -INF , P2 ;  /* 0xff80000078697808 */ /* 0x000fe20001000000 */
[----:B------:R-:W3:Y:S01]  /*26c0*/  SHFL.IDX PT, R119, R222, R229, 0x1f ;  /* 0x00001fe5de777589 */ /* 0x000ee200000e0000 */
[--C-:B------:R-:W-:Y:S01]  /*26d0*/  FFMA.FTZ R95, R95, UR36, -R96.reuse ;  /* 0x000000245f5f7c23 */ /* 0x100fe20008010860 */
[----:B------:R-:W-:Y:S01]  /*26e0*/  FFMA.FTZ R96, R111, UR36, -R96 ;  /* 0x000000246f607c23 */ /* 0x000fe20008010860 */
[----:B------:R-:W-:Y:S01]  /*26f0*/  FSEL R111, R122, -INF , P1 ;  /* 0xff8000007a6f7808 */ /* 0x000fe20000800000 */
[--C-:B-----5:R-:W-:Y:S01]  /*2700*/  FFMA.FTZ R107, R107, UR36, -R108.reuse ;  /* 0x000000246b6b7c23 */ /* 0x120fe2000801086c */
[----:B------:R-:W4:Y:S01]  /*2710*/  SHFL.IDX PT, R122, R216, R0, 0x1f ;  /* 0x00001f00d87a7589 */ /* 0x000f2200000e0000 */
[----:B------:R-:W-:Y:S01]  /*2720*/  FSEL R102, R116, -INF , P2 ;  /* 0xff80000074667808 */ /* 0x000fe20001000000 */
[----:B------:R-:W5:Y:S01]  /*2730*/  MUFU.EX2 R11, R11 ;  /* 0x0000000b000b7308 */ /* 0x000f620000000800 */
[----:B------:R-:W-:Y:S01]  /*2740*/  FSEL R120, R133, -INF , P2 ;  /* 0xff80000085787808 */ /* 0x000fe20001000000 */
[----:B------:R-:W-:Y:S01]  /*2750*/  SHFL.IDX PT, R112, R222, R232, 0x1f ;  /* 0x00001fe8de707589 */ /* 0x000fe200000e0000 */
[----:B------:R-:W-:Y:S01]  /*2760*/  FSEL R118, R118, -INF , P1 ;  /* 0xff80000076767808 */ /* 0x000fe20000800000 */
[----:B------:R-:W-:Y:S01]  /*2770*/  FFMA.FTZ R102, R102, UR36, -R101 ;  /* 0x0000002466667c23 */ /* 0x000fe20008010865 */
[----:B------:R-:W-:Y:S01]  /*2780*/  FSEL R123, R123, -INF , P1 ;  /* 0xff8000007b7b7808 */ /* 0x000fe20000800000 */
[----:B--2---:R-:W-:Y:S01]  /*2790*/  FFMA.FTZ R227, R120, UR36, -R121 ;  /* 0x0000002478e37c23 */ /* 0x004fe20008010879 */
[----:B------:R-:W-:Y:S01]  /*27a0*/  FSEL R113, R128, -INF , P2 ;  /* 0xff80000080717808 */ /* 0x000fe20001000000 */
[----:B------:R-:W-:Y:S01]  /*27b0*/  FFMA.FTZ R101, R118, UR36, -R101 ;  /* 0x0000002476657c23 */ /* 0x000fe20008010865 */
[----:B------:R-:W-:Y:S01]  /*27c0*/  FSEL R116, R129, -INF , P2 ;  /* 0xff80000081747808 */ /* 0x000fe20001000000 */
[----:B------:R-:W2:Y:S01]  /*27d0*/  SHFL.IDX PT, R120, R216, R229, 0x1f ;  /* 0x00001fe5d8787589 */ /* 0x000ea200000e0000 */
[----:B------:R-:W-:Y:S01]  /*27e0*/  FSEL R117, R130, -INF , P1 ;  /* 0xff80000082757808 */ /* 0x000fe20000800000 */
[----:B------:R-:W-:Y:S01]  /*27f0*/  FFMA.FTZ R108, R123, UR36, -R108 ;  /* 0x000000247b6c7c23 */ /* 0x000fe2000801086c */
[----:B------:R-:W-:Y:S01]  /*2800*/  FSEL R118, R131, -INF , P1 ;  /* 0xff80000083767808 */ /* 0x000fe20000800000 */
[----:B------:R-:W5:Y:S01]  /*2810*/  SHFL.IDX PT, R123, R216, R233, 0x1f ;  /* 0x00001fe9d87b7589 */ /* 0x000f6200000e0000 */
[--C-:B------:R-:W-:Y:S01]  /*2820*/  FFMA.FTZ R113, R113, UR36, -R114.reuse ;  /* 0x0000002471717c23 */ /* 0x100fe20008010872 */
[--C-:B-1----:R-:W-:Y:S01]  /*2830*/  FFMA.FTZ R116, R116, UR36, -R115.reuse ;  /* 0x0000002474747c23 */ /* 0x102fe20008010873 */
[----:B------:R-:W-:Y:S01]  /*2840*/  FFMA.FTZ R114, R117, UR36, -R114 ;  /* 0x0000002475727c23 */ /* 0x000fe20008010872 */
[----:B------:R-:W1:Y:S01]  /*2850*/  SHFL.IDX PT, R130, R216, R234, 0x1f ;  /* 0x00001fead8827589 */ /* 0x000e6200000e0000 */
[----:B------:R-:W-:Y:S01]  /*2860*/  FFMA.FTZ R115, R118, UR36, -R115 ;  /* 0x0000002476737c23 */ /* 0x000fe20008010873 */
[----:B------:R-:W-:Y:S01]  /*2870*/  FSEL R117, R132, -INF , P2 ;  /* 0xff80000084757808 */ /* 0x000fe20001000000 */
[--C-:B------:R-:W-:Y:S01]  /*2880*/  FFMA.FTZ R105, R105, UR36, -R106.reuse ;  /* 0x0000002469697c23 */ /* 0x100fe2000801086a */
[----:B------:R-:W-:Y:S01]  /*2890*/  FSEL R118, R134, -INF , P1 ;  /* 0xff80000086767808 */ /* 0x000fe20000800000 */
[----:B------:R-:W-:Y:S01]  /*28a0*/  FFMA.FTZ R106, R111, UR36, -R106 ;  /* 0x000000246f6a7c23 */ /* 0x000fe2000801086a */
[----:B------:R-:W-:Y:S01]  /*28b0*/  FSEL R111, R125, -INF , P2 ;  /* 0xff8000007d6f7808 */ /* 0x000fe20001000000 */
[--C-:B---3--:R-:W-:Y:S01]  /*28c0*/  FFMA.FTZ R117, R117, UR36, -R119.reuse ;  /* 0x0000002475757c23 */ /* 0x108fe20008010877 */
[----:B------:R-:W-:Y:S01]  /*28d0*/  FSEL R125, R136, -INF , P2 ;  /* 0xff800000887d7808 */ /* 0x000fe20001000000 */
[----:B------:R-:W-:Y:S01]  /*28e0*/  FFMA.FTZ R118, R118, UR36, -R119 ;  /* 0x0000002476767c23 */ /* 0x000fe20008010877 */
[----:B------:R-:W-:Y:S01]  /*28f0*/  FSEL R119, R138, -INF , P1 ;  /* 0xff8000008a777808 */ /* 0x000fe20000800000 */
[----:B------:R-:W-:-:S02]  /*2900*/  WARPGROUP.DEPBAR.LE gsb0, 0x0 ;  /* 0x00008000000079c5 */ /* 0x000fc40000010000 */
[----:B------:R-:W-:Y:S01]  /*2910*/  WARPGROUP.ARRIVE ;  /* 0x00000000000079c5 */ /* 0x000fe20000000000 */
[----:B------:R-:W-:Y:S01]  /*2920*/  FSEL R110, R124, -INF , P2 ;  /* 0xff8000007c6e7808 */ /* 0x000fe20001000000 */
[--C-:B----4-:R-:W-:Y:S01]  /*2930*/  FFMA.FTZ R125, R125, UR36, -R122.reuse ;  /* 0x000000247d7d7c23 */ /* 0x110fe2000801087a */
[----:B------:R-:W-:Y:S01]  /*2940*/  FSEL R124, R135, -INF , P1 ;  /* 0xff800000877c7808 */ /* 0x000fe20000800000 */
[----:B------:R-:W-:Y:S01]  /*2950*/  FFMA.FTZ R122, R119, UR36, -R122 ;  /* 0x00000024777a7c23 */ /* 0x000fe2000801087a */
[----:B------:R-:W-:Y:S01]  /*2960*/  FSEL R119, R148, -INF , P2 ;  /* 0xff80000094777808 */ /* 0x000fe20001000000 */
[----:B------:R-:W-:Y:S01]  /*2970*/  HGMMA.64x128x16.F32 R24, gdesc[UR4], R24, gsb0 ;  /* 0x01e00000041879f0 */ /* 0x000fe20008000818 */
[----:B------:R-:W-:Y:S01]  /*2980*/  UIADD3 UR6, UR8, 0x4, URZ ;  /* 0x0000000408067890 */ /* 0x000fe2000fffe03f */
[----:B------:R-:W-:Y:S01]  /*2990*/  FSEL R135, R150, -INF , P1 ;  /* 0xff80000096877808 */ /* 0x000fe20000800000 */
[----:B------:R-:W-:Y:S01]  /*29a0*/  UIADD3 UR4, UR9, 0x4, URZ ;  /* 0x0000000409047890 */ /* 0x000fe2000fffe03f */
[----:B------:R-:W-:Y:S01]  /*29b0*/  FSEL R127, R127, -INF , P1 ;  /* 0xff8000007f7f7808 */ /* 0x000fe20000800000 */
[----:B------:R-:W-:Y:S01]  /*29c0*/  UMOV UR7, 0x40000040 ;  /* 0x4000004000077882 */ /* 0x000fe20000000000 */
[----:B------:R-:W-:Y:S01]  /*29d0*/  UMOV UR5, 0x40000040 ;  /* 0x4000004000057882 */ /* 0x000fe20000000000 */
[----:B------:R-:W-:Y:S01]  /*29e0*/  FSEL R140, R140, -INF , P2 ;  /* 0xff8000008c8c7808 */ /* 0x000fe20001000000 */
[----:B------:R-:W-:Y:S01]  /*29f0*/  FFMA.FTZ R121, R124, UR36, -R121 ;  /* 0x000000247c797c23 */ /* 0x000fe20008010879 */
[----:B------:R-:W-:Y:S01]  /*2a00*/  FSEL R142, R142, -INF , P1 ;  /* 0xff8000008e8e7808 */ /* 0x000fe20000800000 */
[----:B--2---:R-:W-:Y:S01]  /*2a10*/  FFMA.FTZ R124, R119, UR36, -R120 ;  /* 0x00000024777c7c23 */ /* 0x004fe20008010878 */
[----:B------:R-:W-:Y:S01]  /*2a20*/  FSEL R131, R137, -INF , P2 ;  /* 0xff80000089837808 */ /* 0x000fe20001000000 */
[----:B------:R-:W-:Y:S01]  /*2a30*/  FFMA.FTZ R111, R111, UR36, -R112 ;  /* 0x000000246f6f7c23 */ /* 0x000fe20008010870 */
[----:B------:R-:W-:Y:S01]  /*2a40*/  FSEL R139, R139, -INF , P1 ;  /* 0xff8000008b8b7808 */ /* 0x000fe20000800000 */
[----:B------:R-:W-:Y:S01]  /*2a50*/  FFMA.FTZ R120, R135, UR36, -R120 ;  /* 0x0000002487787c23 */ /* 0x000fe20008010878 */
[----:B------:R-:W-:Y:S01]  /*2a60*/  FFMA.FTZ R112, R127, UR36, -R112 ;  /* 0x000000247f707c23 */ /* 0x000fe20008010870 */
[--C-:B-----5:R-:W-:Y:S01]  /*2a70*/  FFMA.FTZ R127, R140, UR36, -R123.reuse ;  /* 0x000000248c7f7c23 */ /* 0x120fe2000801087b */
[----:B------:R-:W2:Y:S01]  /*2a80*/  SHFL.IDX PT, R109, R222, R233, 0x1f ;  /* 0x00001fe9de6d7589 */ /* 0x000ea200000e0000 */
[----:B------:R-:W-:Y:S01]  /*2a90*/  FFMA.FTZ R123, R142, UR36, -R123 ;  /* 0x000000248e7b7c23 */ /* 0x000fe2000801087b */
[--C-:B-1----:R-:W-:Y:S01]  /*2aa0*/  FFMA.FTZ R131, R131, UR36, -R130.reuse ;  /* 0x0000002483837c23 */ /* 0x102fe20008010882 */
[----:B------:R-:W-:Y:S01]  /*2ab0*/  FFMA.FTZ R130, R139, UR36, -R130 ;  /* 0x000000248b827c23 */ /* 0x000fe20008010882 */
[----:B------:R-:W-:Y:S01]  /*2ac0*/  FSEL R126, R126, -INF , P1 ;  /* 0xff8000007e7e7808 */ /* 0x000fe20000800000 */
[----:B------:R-:W1:Y:S01]  /*2ad0*/  SHFL.IDX PT, R128, R216, R230, 0x1f ;  /* 0x00001fe6d8807589 */ /* 0x000e6200000e0000 */
[----:B------:R-:W-:Y:S01]  /*2ae0*/  FSEL R129, R141, -INF , P2 ;  /* 0xff8000008d817808 */ /* 0x000fe20001000000 */
[----:B------:R-:W-:Y:S01]  /*2af0*/  MUFU.EX2 R12, R12 ;  /* 0x0000000c000c7308 */ /* 0x000fe20000000800 */
[----:B------:R-:W-:Y:S01]  /*2b00*/  FSEL R134, R144, -INF , P2 ;  /* 0xff80000090867808 */ /* 0x000fe20001000000 */
[----:B------:R-:W3:Y:S01]  /*2b10*/  SHFL.IDX PT, R133, R216, R231, 0x1f ;  /* 0x00001fe7d8857589 */ /* 0x000ee200000e0000 */
[----:B------:R-:W-:-:S02]  /*2b20*/  FSEL R145, R145, -INF , P2 ;  /* 0xff80000091917808 */ /* 0x000fc40001000000 */
[----:B------:R-:W-:Y:S02]  /*2b30*/  FSEL R149, R149, -INF , P2 ;  /* 0xff80000095957808 */ /* 0x000fe40001000000 */
[----:B------:R-:W-:Y:S01]  /*2b40*/  FSEL R151, R151, -INF , P1 ;  /* 0xff80000097977808 */ /* 0x000fe20000800000 */
[----:B------:R-:W4:Y:S01]  /*2b50*/  MUFU.EX2 R14, R14 ;  /* 0x0000000e000e7308 */ /* 0x000f220000000800 */
[----:B------:R-:W-:Y:S02]  /*2b60*/  FSEL R146, R146, -INF , P1 ;  /* 0xff80000092927808 */ /* 0x000fe40000800000 */
[----:B------:R-:W-:Y:S02]  /*2b70*/  FSEL R143, R143, -INF , P1 ;  /* 0xff8000008f8f7808 */ /* 0x000fe40000800000 */
[----:B------:R-:W-:-:S03]  /*2b80*/  FSEL R147, R147, -INF , P1 ;  /* 0xff80000093937808 */ /* 0x000fc60000800000 */
[----:B------:R-:W-:Y:S01]  /*2b90*/  MUFU.EX2 R17, R17 ;  /* 0x0000001100117308 */ /* 0x000fe20000000800 */
[--C-:B--2---:R-:W-:Y:S01]  /*2ba0*/  FFMA.FTZ R110, R110, UR36, -R109.reuse ;  /* 0x000000246e6e7c23 */ /* 0x104fe2000801086d */
[----:B------:R-:W-:Y:S02]  /*2bb0*/  FFMA.FTZ R109, R126, UR36, -R109 ;  /* 0x000000247e6d7c23 */ /* 0x000fe4000801086d */
[----:B------:R-:W2:Y:S01]  /*2bc0*/  SHFL.IDX PT, R126, R216, R232, 0x1f ;  /* 0x00001fe8d87e7589 */ /* 0x000ea200000e0000 */
[--C-:B-1----:R-:W-:Y:S01]  /*2bd0*/  FFMA.FTZ R132, R145, UR36, -R128.reuse ;  /* 0x0000002491847c23 */ /* 0x102fe20008010880 */
[----:B------:R-:W-:Y:S02]  /*2be0*/  FFMA.FTZ R128, R147, UR36, -R128 ;  /* 0x0000002493807c23 */ /* 0x000fe40008010880 */
[----:B------:R-:W1:Y:S01]  /*2bf0*/  SHFL.IDX PT, R216, R216, R228, 0x1f ;  /* 0x00001fe4d8d87589 */ /* 0x000e6200000e0000 */
[----:B------:R-:W-:Y:S01]  /*2c00*/  MUFU.EX2 R116, R116 ;  /* 0x0000007400747308 */ /* 0x000fe20000000800 */
[--C-:B---3--:R-:W-:Y:S01]  /*2c10*/  FFMA.FTZ R134, R134, UR36, -R133.reuse ;  /* 0x0000002486867c23 */ /* 0x108fe20008010885 */
[----:B------:R-:W-:-:S06]  /*2c20*/  FFMA.FTZ R133, R146, UR36, -R133 ;  /* 0x0000002492857c23 */ /* 0x000fcc0008010885 */
[----:B------:R-:W-:Y:S08]  /*2c30*/  MUFU.EX2 R114, R114 ;  /* 0x0000007200727308 */ /* 0x000ff00000000800 */
[----:B------:R-:W-:Y:S01]  /*2c40*/  MUFU.EX2 R109, R109 ;  /* 0x0000006d006d7308 */ /* 0x000fe20000000800 */
[--C-:B--2---:R-:W-:Y:S01]  /*2c50*/  FFMA.FTZ R129, R129, UR36, -R126.reuse ;  /* 0x0000002481817c23 */ /* 0x104fe2000801087e */
[----:B------:R-:W-:Y:S01]  /*2c60*/  FFMA.FTZ R126, R143, UR36, -R126 ;  /* 0x000000248f7e7c23 */ /* 0x000fe2000801087e */
[--C-:B-1----:R-:W-:Y:S01]  /*2c70*/  FFMA.FTZ R119, R149, UR36, -R216.reuse ;  /* 0x0000002495777c23 */ /* 0x102fe200080108d8 */
[----:B------:R-:W-:-:S04]  /*2c80*/  FFMA.FTZ R222, R151, UR36, -R216 ;  /* 0x0000002497de7c23 */ /* 0x000fc800080108d8 */
[----:B------:R-:W-:Y:S08]  /*2c90*/  MUFU.EX2 R112, R112 ;  /* 0x0000007000707308 */ /* 0x000ff00000000800 */
[----:B------:R-:W-:Y:S08]  /*2ca0*/  MUFU.EX2 R113, R113 ;  /* 0x0000007100717308 */ /* 0x000ff00000000800 */
[----:B------:R-:W-:Y:S08]  /*2cb0*/  MUFU.EX2 R117, R117 ;  /* 0x0000007500757308 */ /* 0x000ff00000000800 */
[----:B------:R-:W1:Y:S08]  /*2cc0*/  MUFU.EX2 R22, R22 ;  /* 0x0000001600167308 */ /* 0x000e700000000800 */
[----:B------:R-:W2:Y:S08]  /*2cd0*/  MUFU.EX2 R88, R88 ;  /* 0x0000005800587308 */ /* 0x000eb00000000800 */
[----:B------:R-:W-:Y:S08]  /*2ce0*/  MUFU.EX2 R110, R110 ;  /* 0x0000006e006e7308 */ /* 0x000ff00000000800 */
[----:B------:R-:W-:Y:S08]  /*2cf0*/  MUFU.EX2 R111, R111 ;  /* 0x0000006f006f7308 */ /* 0x000ff00000000800 */
[----:B------:R-:W-:Y:S01]  /*2d00*/  MUFU.EX2 R115, R115 ;  /* 0x0000007300737308 */ /* 0x000fe20000000800 */
[----:B------:R-:W-:-:S02]  /*2d10*/  WARPGROUP.DEPBAR.LE gsb0, 0x0 ;  /* 0x00008000000079c5 */ /* 0x000fc40000010000 */
[----:B------:R-:W-:-:S05]  /*2d20*/  WARPGROUP.ARRIVE ;  /* 0x00000000000079c5 */ /* 0x000fca0000000000 */
[----:B------:R-:W-:Y:S01]  /*2d30*/  MUFU.EX2 R19, R19 ;  /* 0x0000001300137308 */ /* 0x000fe20000000800 */
[----:B------:R-:W-:Y:S01]  /*2d40*/  HGMMA.64x128x16.F32 R24, gdesc[UR4], R24, gsb0 ;  /* 0x01e00000041879f0 */ /* 0x000fe20008000818 */
[----:B------:R-:W-:Y:S02]  /*2d50*/  UIADD3 UR6, UR8, 0x6, URZ ;  /* 0x0000000608067890 */ /* 0x000fe4000fffe03f */
[----:B------:R-:W-:-:S04]  /*2d60*/  UIADD3 UR4, UR9, 0x6, URZ ;  /* 0x0000000609047890 */ /* 0x000fc8000fffe03f */
[----:B------:R-:W3:Y:S01]  /*2d70*/  MUFU.EX2 R105, R105 ;  /* 0x0000006900697308 */ /* 0x000ee20000000800 */
[----:B------:R-:W-:Y:S01]  /*2d80*/  UMOV UR7, 0x40000040 ;  /* 0x4000004000077882 */ /* 0x000fe20000000000 */
[----:B------:R-:W-:-:S06]  /*2d90*/  UMOV UR5, 0x40000040 ;  /* 0x4000004000057882 */ /* 0x000fcc0000000000 */
[----:B------:R-:W5:Y:S08]  /*2da0*/  MUFU.EX2 R106, R106 ;  /* 0x0000006a006a7308 */ /* 0x000f700000000800 */
[----:B------:R-:W-:Y:S08]  /*2db0*/  MUFU.EX2 R107, R107 ;  /* 0x0000006b006b7308 */ /* 0x000ff00000000800 */
[----:B------:R-:W-:Y:S08]  /*2dc0*/  MUFU.EX2 R108, R108 ;  /* 0x0000006c006c7308 */ /* 0x000ff00000000800 */
[----:B------:R-:W5:Y:S08]  /*2dd0*/  MUFU.EX2 R89, R89 ;  /* 0x0000005900597308 */ /* 0x000f700000000800 */
        /* <DEDUP_REMOVED lines=17> */
[----:B------:R-:W-:Y:S01]  /*2ef0*/  UMOV UR7, 0x40000040 ;  /* 0x4000004000077882 */ /* 0x000fe20000000000 */
[----:B------:R-:W-:-:S04]  /*2f00*/  R2UR UR5, R226 ;  /* 0x00000000e20572ca */ /* 0x000fc800000e0000 */
[----:B------:R-:W-:Y:S08]  /*2f10*/  MUFU.EX2 R103, R103 ;  /* 0x0000006700677308 */ /* 0x000ff00000000800 */
[----:B------:R-:W-:Y:S01]  /*2f20*/  MUFU.EX2 R104, R104 ;  /* 0x0000006800687308 */ /* 0x000fe20000000800 */
[----:B------:R-:W-:Y:S01]  /*2f30*/  UMOV UR6, UR4 ;  /* 0x0000000400067c82 */ /* 0x000fe20008000000 */
[----:B------:R-:W-:-:S04]  /*2f40*/  USHF.R.U32.HI UR5, URZ, 0x4, UR5 ;  /* 0x000000043f057899 */ /* 0x000fc80008011605 */
[----:B------:R-:W-:Y:S02]  /*2f50*/  ULOP3.LUT UR9, UR5, 0x3fff, URZ, 0xc0, !UPT ;  /* 0x00003fff05097892 */ /* 0x000fe4000f8ec03f */
[----:B------:R-:W-:Y:S01]  /*2f60*/  MUFU.EX2 R118, R118 ;  /* 0x0000007600767308 */ /* 0x000fe20000000800 */
[----:B------:R-:W-:-:S07]  /*2f70*/  UMOV UR5, 0x40000040 ;  /* 0x4000004000057882 */ /* 0x000fce0000000000 */
        /* <DEDUP_REMOVED lines=9> */
[----:B------:R-:W4:Y:S04]  /*3010*/  LDS R217, [R217+0x400] ;  /* 0x00040000d9d97984 */ /* 0x000f280000000800 */
[----:B------:R-:W-:Y:S04]  /*3020*/  LDS R221, [R221+0x400] ;  /* 0x00040000dddd7984 */ /* 0x000fe80000000800 */
[----:B------:R-:W-:Y:S04]  /*3030*/  LDS R219, [R219+0x400] ;  /* 0x00040000dbdb7984 */ /* 0x000fe80000000800 */
[----:B------:R-:W-:Y:S04]  /*3040*/  LDS R220, [R220+0x400] ;  /* 0x00040000dcdc7984 */ /* 0x000fe80000000800 */
[----:B----4-:R-:W4:Y:S04]  /*3050*/  SHFL.IDX PT, R135, R217, R0, 0x1f ;  /* 0x00001f00d9877589 */ /* 0x010f2800000e0000 */
[----:B------:R-:W1:Y:S04]  /*3060*/  SHFL.IDX PT, R136, R217, R234, 0x1f ;  /* 0x00001fead9887589 */ /* 0x000e6800000e0000 */
[----:B------:R-:W2:Y:S04]  /*3070*/  SHFL.IDX PT, R140, R217, R233, 0x1f ;  /* 0x00001fe9d98c7589 */ /* 0x000ea800000e0000 */
[----:B------:R-:W3:Y:S04]  /*3080*/  SHFL.IDX PT, R142, R217, R230, 0x1f ;  /* 0x00001fe6d98e7589 */ /* 0x000ee800000e0000 */
[----:B------:R-:W5:Y:S04]  /*3090*/  SHFL.IDX PT, R138, R217, R232, 0x1f ;  /* 0x00001fe8d98a7589 */ /* 0x000f6800000e0000 */
[----:B------:R-:W5:Y:S01]  /*30a0*/  SHFL.IDX PT, R139, R217, R231, 0x1f ;  /* 0x00001fe7d98b7589 */ /* 0x000f6200000e0000 */
[--C-:B----4-:R-:W-:Y:S01]  /*30b0*/  FADD.FTZ R24, R24, -R135.reuse ;  /* 0x8000008718187221 */ /* 0x110fe20000010000 */
[----:B------:R-:W-:-:S02]  /*30c0*/  FADD.FTZ R26, R26, -R135 ;  /* 0x800000871a1a7221 */ /* 0x000fc40000010000 */
[----:B------:R-:W4:Y:S01]  /*30d0*/  SHFL.IDX PT, R144, R217, R229, 0x1f ;  /* 0x00001fe5d9907589 */ /* 0x000f2200000e0000 */
        /* <DEDUP_REMOVED lines=8> */
[--C-:B---3--:R-:W-:Y:S01]  /*3160*/  FADD.FTZ R140, R33, -R142.reuse ;  /* 0x8000008e218c7221 */ /* 0x108fe20000010000 */
[----:B------:R-:W-:Y:S01]  /*3170*/  FADD.FTZ R142, R35, -R142 ;  /* 0x8000008e238e7221 */ /* 0x000fe20000010000 */
[----:B------:R-:W3:Y:S01]  /*3180*/  SHFL.IDX PT, R33, R221, R231, 0x1f ;  /* 0x00001fe7dd217589 */ /* 0x000ee200000e0000 */
        /* <DEDUP_REMOVED lines=9> */
[----:B------:R-:W-:Y:S01]  /*3220*/  FMUL.FTZ R141, R15, R141 ;  /* 0x0000008d0f8d7220 */ /* 0x000fe20000410000 */
[----:B------:R-:W-:Y:S01]  /*3230*/  FMUL.FTZ R142, R20, R142 ;  /* 0x0000008e148e7220 */ /* 0x000fe20000410000 */
[----:B------:R-:W5:Y:S01]  /*3240*/  SHFL.IDX PT, R34, R221, R229, 0x1f ;  /* 0x00001fe5dd227589 */ /* 0x000f6200000e0000 */
[--C-:B----4-:R-:W-:Y:S01]  /*3250*/  FADD.FTZ R143, R36, -R144.reuse ;  /* 0x80000090248f7221 */ /* 0x110fe20000010000 */
[----:B------:R-:W-:Y:S01]  /*3260*/  MUFU.EX2 R31, R122 ;  /* 0x0000007a001f7308 */ /* 0x000fe20000000800 */
[----:B------:R-:W-:Y:S01]  /*3270*/  FADD.FTZ R38, R38, -R144 ;  /* 0x8000009026267221 */ /* 0x000fe20000010000 */
[----:B-1----:R-:W1:Y:S01]  /*3280*/  SHFL.IDX PT, R121, R221, R233, 0x1f ;  /* 0x00001fe9dd797589 */ /* 0x002e6200000e0000 */
[--C-:B------:R-:W-:Y:S01]  /*3290*/  FADD.FTZ R37, R37, -R217.reuse ;  /* 0x800000d925257221 */ /* 0x100fe20000010000 */
[----:B------:R-:W-:Y:S01]  /*32a0*/  FADD.FTZ R39, R39, -R217 ;  /* 0x800000d927277221 */ /* 0x000fe20000010000 */
[----:B------:R-:W-:Y:S01]  /*32b0*/  FMUL.FTZ R38, R22, R38 ;  /* 0x0000002616267220 */ /* 0x000fe20000410000 */
[----:B------:R-:W4:Y:S01]  /*32c0*/  SHFL.IDX PT, R150, R219, R232, 0x1f ;  /* 0x00001fe8db967589 */ /* 0x000f2200000e0000 */
[--C-:B--2---:R-:W-:Y:S01]  /*32d0*/  FADD.FTZ R40, R40, -R145.reuse ;  /* 0x8000009128287221 */ /* 0x104fe20000010000 */
[----:B------:R-:W-:Y:S01]  /*32e0*/  FADD.FTZ R42, R42, -R145 ;  /* 0x800000912a2a7221 */ /* 0x000fe20000010000 */
[----:B------:R-:W2:Y:S01]  /*32f0*/  MUFU.EX2 R28, R227 ;  /* 0x000000e3001c7308 */ /* 0x000ea20000000800 */
        /* <DEDUP_REMOVED lines=15> */
[----:B------:R3:W-:Y:S01]  /*33f0*/  MUFU.EX2 R32, R131 ;  /* 0x0000008300207308 */ /* 0x0007e20000000800 */
[--C-:B-1----:R-:W-:Y:S01]  /*3400*/  FADD.FTZ R44, R44, -R121.reuse ;  /* 0x800000792c2c7221 */ /* 0x102fe20000010000 */
[----:B------:R-:W-:Y:S01]  /*3410*/  FADD.FTZ R46, R46, -R121 ;  /* 0x800000792e2e7221 */ /* 0x000fe20000010000 */
[----:B--2---:R-:W1:Y:S01]  /*3420*/  SHFL.IDX PT, R130, R220, R228, 0x1f ;  /* 0x00001fe4dc827589 */ /* 0x004e6200000e0000 */
[----:B------:R-:W-:Y:S01]  /*3430*/  FMUL.FTZ R56, R105, R56 ;  /* 0x0000003869387220 */ /* 0x000fe20000410000 */
[--C-:B----4-:R-:W-:Y:S01]  /*3440*/  FADD.FTZ R61, R61, -R150.reuse ;  /* 0x800000963d3d7221 */ /* 0x110fe20000010000 */
[----:B------:R-:W-:Y:S01]  /*3450*/  FADD.FTZ R63, R63, -R150 ;  /* 0x800000963f3f7221 */ /* 0x000fe20000010000 */
[----:B------:R-:W2:Y:S01]  /*3460*/  SHFL.IDX PT, R121, R219, R230, 0x1f ;  /* 0x00001fe6db797589 */ /* 0x000ea200000e0000 */
[----:B------:R-:W4:Y:S01]  /*3470*/  MUFU.EX2 R34, R127 ;  /* 0x0000007f00227308 */ /* 0x000f220000000800 */
[----:B------:R-:W-:Y:S01]  /*3480*/  FMUL.FTZ R61, R111, R61 ;  /* 0x0000003d6f3d7220 */ /* 0x000fe20000410000 */
[----:B------:R-:W-:Y:S01]  /*3490*/  FMUL.FTZ R63, R112, R63 ;  /* 0x0000003f703f7220 */ /* 0x000fe20000410000 */
[----:B---3--:R-:W3:Y:S01]  /*34a0*/  SHFL.IDX PT, R131, R220, R231, 0x1f ;  /* 0x00001fe7dc837589 */ /* 0x008ee200000e0000 */
[--C-:B------:R-:W-:Y:S01]  /*34b0*/  FADD.FTZ R150, R77, -R146.reuse ;  /* 0x800000924d967221 */ /* 0x100fe20000010000 */
[----:B------:R-:W-:Y:S01]  /*34c0*/  FADD.FTZ R216, R79, -R146 ;  /* 0x800000924fd87221 */ /* 0x000fe20000010000 */
[----:B------:R-:W-:Y:S01]  /*34d0*/  FMUL.FTZ R58, R106, R58 ;  /* 0x0000003a6a3a7220 */ /* 0x000fe20000410000 */
[----:B------:R-:W4:Y:S01]  /*34e0*/  SHFL.IDX PT, R125, R219, R229, 0x1f ;  /* 0x00001fe5db7d7589 */ /* 0x000f2200000e0000 */
[--C-:B-----5:R-:W-:Y:S01]  /*34f0*/  FADD.FTZ R45, R45, -R36.reuse ;  /* 0x800000242d2d7221 */ /* 0x120fe20000010000 */
[----:B------:R-:W-:Y:S01]  /*3500*/  FADD.FTZ R47, R47, -R36 ;  /* 0x800000242f2f7221 */ /* 0x000fe20000010000 */
[----:B------:R-:W-:Y:S01]  /*3510*/  FMUL.FTZ R40, R89, R40 ;  /* 0x0000002859287220 */ /* 0x000fe20000410000 */
[----:B------:R-:W5:Y:S01]  /*3520*/  SHFL.IDX PT, R151, R219, R233, 0x1f ;  /* 0x00001fe9db977589 */ /* 0x000f6200000e0000 */
[----:B------:R-:W5:Y:S01]  /*3530*/  MUFU.EX2 R36, R129 ;  /* 0x0000008100247308 */ /* 0x000f620000000800 */
[--C-:B------:R-:W-:Y:S01]  /*3540*/  FADD.FTZ R49, R49, -R35.reuse ;  /* 0x8000002331317221 */ /* 0x100fe20000010000 */
[----:B------:R-:W-:Y:S01]  /*3550*/  FADD.FTZ R51, R51, -R35 ;  /* 0x8000002333337221 */ /* 0x000fe20000010000 */
[----:B------:R-:W5:Y:S01]  /*3560*/  SHFL.IDX PT, R122, R219, R228, 0x1f ;  /* 0x00001fe4db7a7589 */ /* 0x000f6200000e0000 */
[--C-:B------:R-:W-:Y:S01]  /*3570*/  FADD.FTZ R66, R66, -R147.reuse ;  /* 0x8000009342427221 */ /* 0x100fe20000010000 */
[----:B------:R-:W-:Y:S01]  /*3580*/  FADD.FTZ R64, R64, -R147 ;  /* 0x8000009340407221 */ /* 0x000fe20000010000 */
[----:B------:R-:W-:Y:S01]  /*3590*/  FMUL.FTZ R41, R91, R41 ;  /* 0x000000295b297220 */ /* 0x000fe20000410000 */
[----:B------:R-:W5:Y:S01]  /*35a0*/  SHFL.IDX PT, R217, R219, R234, 0x1f ;  /* 0x00001feadbd97589 */ /* 0x000f6200000e0000 */
[----:B-1----:R-:W-:Y:S01]  /*35b0*/  FADD.FTZ R218, R85, -R130 ;  /* 0x8000008255da7221 */ /* 0x002fe20000010000 */
[----:B------:R-:W-:Y:S01]  /*35c0*/  FMUL.FTZ R85, R12, R136 ;  /* 0x000000880c557220 */ /* 0x000fe20000410000 */
[----:B------:R1:W1:Y:S01]  /*35d0*/  MUFU.EX2 R35, R123 ;  /* 0x0000007b00237308 */ /* 0x0002620000000800 */
[----:B------:R-:W1:Y:S01]  /*35e0*/  SHFL.IDX PT, R149, R220, R233, 0x1f ;  /* 0x00001fe9dc957589 */ /* 0x000e6200000e0000 */
[--C-:B--2---:R-:W-:Y:S01]  /*35f0*/  FADD.FTZ R65, R65, -R121.reuse ;  /* 0x8000007941417221 */ /* 0x104fe20000010000 */
[----:B------:R-:W-:Y:S01]  /*3600*/  FADD.FTZ R121, R67, -R121 ;  /* 0x8000007943797221 */ /* 0x000fe20000010000 */
[----:B------:R-:W-:Y:S01]  /*3610*/  F2FP.F16.F32.PACK_AB R85, R85, R26 ;  /* 0x0000001a5555723e */ /* 0x000fe200000000ff */
[----:B------:R-:W2:Y:S01]  /*3620*/  SHFL.IDX PT, R148, R220, R229, 0x1f ;  /* 0x00001fe5dc947589 */ /* 0x000ea200000e0000 */
[--C-:B---3--:R-:W-:Y:S01]  /*3630*/  FADD.FTZ R146, R80, -R131.reuse ;  /* 0x8000008350927221 */ /* 0x108fe20000010000 */
[----:B------:R-:W-:Y:S01]  /*3640*/  FADD.FTZ R131, R82, -R131 ;  /* 0x8000008352837221 */ /* 0x000fe20000010000 */
[----:B------:R-:W-:Y:S01]  /*3650*/  FMUL.FTZ R82, R21, R143 ;  /* 0x0000008f15527220 */ /* 0x000fe20000410000 */
[----:B------:R-:W3:Y:S01]  /*3660*/  SHFL.IDX PT, R221, R221, R228, 0x1f ;  /* 0x00001fe4dddd7589 */ /* 0x000ee200000e0000 */
[----:B------:R-:W-:Y:S01]  /*3670*/  FMUL.FTZ R26, R17, R27 ;  /* 0x0000001b111a7220 */ /* 0x000fe20000410000 */
[----:B------:R-:W-:Y:S01]  /*3680*/  FMUL.FTZ R80, R16, R138 ;  /* 0x0000008a10507220 */ /* 0x000fe20000410000 */
[----:B------:R-:W-:Y:S01]  /*3690*/  FMUL.FTZ R27, R18, R140 ;  /* 0x0000008c121b7220 */ /* 0x000fe20000410000 */
[----:B------:R-:W3:Y:S01]  /*36a0*/  SHFL.IDX PT, R144, R220, R230, 0x1f ;  /* 0x00001fe6dc907589 */ /* 0x000ee200000e0000 */
[----:B------:R-:W-:Y:S01]  /*36b0*/  F2FP.F16.F32.PACK_AB R82, R37, R82 ;  /* 0x000000522552723e */ /* 0x000fe200000000ff */
[----:B----4-:R-:W-:Y:S01]  /*36c0*/  FADD.FTZ R67, R70, -R125 ;  /* 0x8000007d46437221 */ /* 0x010fe20000010000 */
[----:B------:R-:W4:Y:S01]  /*36d0*/  MUFU.EX2 R37, R222 ;  /* 0x000000de00257308 */ /* 0x000f220000000800 */
[----:B------:R-:W-:Y:S01]  /*36e0*/  SHFL.IDX PT, R145, R220, R234, 0x1f ;  /* 0x00001feadc917589 */ /* 0x000fe200000e0000 */
[----:B-----5:R-:W-:Y:S01]  /*36f0*/  FADD.FTZ R62, R62, -R151 ;  /* 0x800000973e3e7221 */ /* 0x020fe20000010000 */
[----:B-1----:R-:W-:Y:S01]  /*3700*/  FADD.FTZ R123, R68, -R125 ;  /* 0x8000007d447b7221 */ /* 0x002fe20000010000 */
[----:B------:R-:W-:Y:S01]  /*3710*/  FADD.FTZ R70, R69, -R122 ;  /* 0x8000007a45467221 */ /* 0x000fe20000010000 */
[----:B------:R-:W1:Y:S01]  /*3720*/  SHFL.IDX PT, R127, R220, R0, 0x1f ;  /* 0x00001f00dc7f7589 */ /* 0x000e6200000e0000 */
[----:B------:R-:W-:Y:S01]  /*3730*/  FADD.FTZ R130, R87, -R130 ;  /* 0x8000008257827221 */ /* 0x000fe20000010000 */
        /* <DEDUP_REMOVED lines=8> */
[----:B------:R-:W-:Y:S01]  /*37c0*/  FADD.FTZ R60, R60, -R151 ;  /* 0x800000973c3c7221 */ /* 0x000fe20000010000 */
[--C-:B------:R-:W-:Y:S01]  /*37d0*/  FADD.FTZ R57, R57, -R217.reuse ;  /* 0x800000d939397221 */ /* 0x100fe20000010000 */
[----:B------:R-:W-:Y:S01]  /*37e0*/  FADD.FTZ R59, R59, -R217 ;  /* 0x800000d93b3b7221 */ /* 0x000fe20000010000 */
[----:B------:R-:W-:Y:S01]  /*37f0*/  FADD.FTZ R147, R76, -R149 ;  /* 0x800000954c937221 */ /* 0x000fe20000010000 */
[----:B--2---:R-:W-:Y:S01]  /*3800*/  FADD.FTZ R217, R84, -R148 ;  /* 0x8000009454d97221 */ /* 0x004fe20000010000 */
[--C-:B---3--:R-:W-:Y:S01]  /*3810*/  FADD.FTZ R53, R53, -R221.reuse ;  /* 0x800000dd35357221 */ /* 0x108fe20000010000 */
        /* <DEDUP_REMOVED lines=8> */
[----:B------:R-:W-:Y:S01]  /*38a0*/  F2FP.F16.F32.PACK_AB R71, R63, R62 ;  /* 0x0000003e3f47723e */ /* 0x000fe200000000ff */
[----:B-1----:R-:W-:Y:S01]  /*38b0*/  FADD.FTZ R125, R72, -R127 ;  /* 0x8000007f487d7221 */ /* 0x002fe20000010000 */
[----:B------:R-:W-:Y:S01]  /*38c0*/  F2FP.F16.F32.PACK_AB R64, R25, R64 ;  /* 0x000000401940723e */ /* 0x000fe200000000ff */
[----:B------:R-:W-:Y:S01]  /*38d0*/  FADD.FTZ R129, R73, -R145 ;  /* 0x8000009149817221 */ /* 0x000fe20000010000 */
[----:B------:R-:W-:Y:S01]  /*38e0*/  F2FP.F16.F32.PACK_AB R66, R27, R66 ;  /* 0x000000421b42723e */ /* 0x000fe200000000ff */
        /* <DEDUP_REMOVED lines=53> */
[----:B----4-:R-:W-:Y:S01]  /*3c40*/  FMUL.FTZ R130, R37, R130 ;  /* 0x0000008225827220 */ /* 0x010fe20000410000 */
[----:B------:R-:W-:Y:S01]  /*3c50*/  F2FP.F16.F32.PACK_AB R72, R49, R48 ;  /* 0x000000303148723e */ /* 0x000fe200000000ff */
[----:B------:R-:W-:Y:S01]  /*3c60*/  STSM.16.MT88.4 [R38+0x20c00], R84 ;  /* 0x020c005426007844 */ /* 0x000fe20000004200 */
[----:B------:R-:W-:Y:S01]  /*3c70*/  F2FP.F16.F32.PACK_AB R73, R51, R50 ;  /* 0x000000323349723e */ /* 0x000fe200000000ff */
[----:B------:R-:W-:Y:S01]  /*3c80*/  VIADD R227, R226, 0x20c00 ;  /* 0x00020c00e2e37836 */ /* 0x000fe20000000000 */
        /* <DEDUP_REMOVED lines=154> */
.L_x_4176:
        /* <DEDUP_REMOVED lines=68> */
.L_x_4177:
        /* <DEDUP_REMOVED lines=45> */
.L_x_4160:
[----:B------:R-:W-:Y:S05]  /*4d40*/  @P0 BRA `(.L_x_4179) ;  /* 0x0000001000900947 */ /* 0x000fea0003800000 */
[----:B-1----:R-:W2:Y:S01]  /*4d50*/  LDL R25, [R1+0xc] ;  /* 0x00000c0001197983 */ /* 0x002ea20000100800 */
[----:B------:R-:W1:Y:S01]  /*4d60*/  S2UR UR5, SR_CgaCtaId ;  /* 0x00000000000579c3 */ /* 0x000e620000008800 */
[----:B------:R-:W-:Y:S01]  /*4d70*/  UMOV UR4, 0x400 ;  /* 0x0000040000047882 */ /* 0x000fe20000000000 */
[----:B------:R-:W-:Y:S01]  /*4d80*/  F2FP.F16.F32.PACK_AB R184, R185, R184 ;  /* 0x000000b8b9b8723e */ /* 0x000fe200000000ff */
[----:B------:R-:W3:Y:S01]  /*4d90*/  S2R R0, SR_TID.X ;  /* 0x0000000000007919 */ /* 0x000ee20000002100 */
[----:B------:R-:W-:Y:S02]  /*4da0*/  F2FP.F16.F32.PACK_AB R185, R187, R186 ;  /* 0x000000babbb9723e */ /* 0x000fe400000000ff */
[----:B------:R-:W-:Y:S02]  /*4db0*/  F2FP.F16.F32.PACK_AB R192, R193, R192 ;  /* 0x000000c0c1c0723e */ /* 0x000fe400000000ff */
[----:B------:R-:W4:Y:S01]  /*4dc0*/  LDC.64 R8, c[0x0][0x870] ;  /* 0x00021c00ff087b82 */ /* 0x000f220000000a00 */
        /* <DEDUP_REMOVED lines=8> */
[----:B-1----:R-:W-:Y:S01]  /*4e50*/  ULEA UR4, UR5, UR4, 0x18 ;  /* 0x0000000405047291 */ /* 0x002fe2000f8ec03f */
[----:B------:R-:W-:Y:S02]  /*4e60*/  F2FP.F16.F32.PACK_AB R194, R197, R196 ;  /* 0x000000c4c5c2723e */ /* 0x000fe400000000ff */
[----:B------:R-:W-:Y:S01]  /*4e70*/  F2FP.F16.F32.PACK_AB R176, R177, R176 ;  /* 0x000000b0b1b0723e */ /* 0x000fe200000000ff */
[----:B------:R-:W-:Y:S01]  /*4e80*/  BAR.SYNC.DEFER_BLOCKING 0x1, 0x100 ;  /* 0x0044000000007b1d */ /* 0x000fe20000010000 */
[----:B------:R-:W-:Y:S02]  /*4e90*/  F2FP.F16.F32.PACK_AB R195, R199, R198 ;  /* 0x000000c6c7c3723e */ /* 0x000fe400000000ff */
[----:B------:R-:W-:Y:S02]  /*4ea0*/  F2FP.F16.F32.PACK_AB R201, R203, R202 ;  /* 0x000000cacbc9723e */ /* 0x000fe400000000ff */
[----:B------:R-:W-:-:S03]  /*4eb0*/  F2FP.F16.F32.PACK_AB R202, R205, R204 ;  /* 0x000000cccdca723e */ /* 0x000fc600000000ff */
[----:B------:R-:W1:Y:S01]  /*4ec0*/  LDC.64 R22, c[0x0][0x850] ;  /* 0x00021400ff167b82 */ /* 0x000e620000000a00 */
[----:B---3--:R-:W-:Y:S01]  /*4ed0*/  VIADD R11, R0, 0xffffff80 ;  /* 0xffffff80000b7836 */ /* 0x008fe20000000000 */
        /* <DEDUP_REMOVED lines=12> */
[----:B------:R-:W-:Y:S02]  /*4fa0*/  SHF.R.S32.HI R3, RZ, 0x1f, R0 ;  /* 0x0000001fff037819 */ /* 0x000fe40000011400 */
[----:B------:R-:W-:Y:S02]  /*4fb0*/  F2FP.F16.F32.PACK_AB R155, R159, R158 ;  /* 0x0000009e9f9b723e */ /* 0x000fe400000000ff */
[----:B------:R-:W-:Y:S02]  /*4fc0*/  LEA.HI R3, R3, R0, RZ, 0x3 ;  /* 0x0000000003037211 */ /* 0x000fe400078f18ff */
[----:B------:R-:W-:Y:S02]  /*4fd0*/  F2FP.F16.F32.PACK_AB R161, R163, R162 ;  /* 0x000000a2a3a1723e */ /* 0x000fe400000000ff */
[C---:B------:R-:W-:Y:S01]  /*4fe0*/  LOP3.LUT R5, R3.reuse, 0xfffffff8, RZ, 0xc0, !PT ;  /* 0xfffffff803057812 */ /* 0x040fe200078ec0ff */
[----:B------:R-:W-:Y:S01]  /*4ff0*/  IMAD.SHL.U32 R3, R3, 0x40, RZ ;  /* 0x0000004003037824 */ /* 0x000fe200078e00ff */
[----:B------:R-:W-:-:S02]  /*5000*/  F2FP.F16.F32.PACK_AB R162, R165, R164 ;  /* 0x000000a4a5a2723e */ /* 0x000fc400000000ff */
[----:B------:R-:W-:Y:S01]  /*5010*/  F2FP.F16.F32.PACK_AB R163, R167, R166 ;  /* 0x000000a6a7a3723e */ /* 0x000fe200000000ff */
[----:B------:R-:W-:Y:S01]  /*5020*/  IMAD.IADD R5, R0, 0x1, -R5 ;  /* 0x0000000100057824 */ /* 0x000fe200078e0a05 */
[----:B------:R-:W-:Y:S02]  /*5030*/  LOP3.LUT R3, R3, 0x7ffffe00, RZ, 0xc0, !PT ;  /* 0x7ffffe0003037812 */ /* 0x000fe400078ec0ff */
[----:B------:R-:W-:Y:S01]  /*5040*/  F2FP.F16.F32.PACK_AB R169, R171, R170 ;  /* 0x000000aaaba9723e */ /* 0x000fe200000000ff */
[C---:B------:R-:W-:Y:S01]  /*5050*/  IMAD.SHL.U32 R0, R5.reuse, 0x40, RZ ;  /* 0x0000004005007824 */ /* 0x040fe200078e00ff */
[----:B------:R-:W-:Y:S01]  /*5060*/  R2P PR, R5, 0x6 ;  /* 0x0000000605007804 */ /* 0x000fe20000000000 */
[----:B------:R-:W-:Y:S01]  /*5070*/  IMAD.MOV.U32 R5, RZ, RZ, 0x20 ;  /* 0x00000020ff057424 */ /* 0x000fe200078e00ff */
[----:B----4-:R-:W-:Y:S02]  /*5080*/  ISETP.NE.U32.AND P4, PT, R8, RZ, PT ;  /* 0x000000ff0800720c */ /* 0x010fe40003f85070 */
        /* <DEDUP_REMOVED lines=9> */
[----:B------:R-:W-:Y:S01]  /*5120*/  IADD3 R0, R2, R3, R0 ;  /* 0x0000000302007210 */ /* 0x000fe20007ffe000 */
[----:B------:R-:W-:Y:S01]  /*5130*/  IMAD.MOV.U32 R3, RZ, RZ, 0x40 ;  /* 0x00000040ff037424 */ /* 0x000fe200078e00ff */
[----:B------:R-:W-:Y:S02]  /*5140*/  F2FP.F16.F32.PACK_AB R177, R179, R178 ;  /* 0x000000b2b3b1723e */ /* 0x000fe400000000ff */
        /* <DEDUP_REMOVED lines=9> */
[----:B------:R-:W2:Y:S01]  /*51e0*/  LDC.64 R2, c[0x0][0x870] ;  /* 0x00021c00ff027b82 */ /* 0x000ea20000000a00 */
[----:B------:R-:W-:Y:S01]  /*51f0*/  STSM.16.M88.4 [R8], R200 ;  /* 0x000000c808007844 */ /* 0x000fe20000000200 */
[----:B------:R-:W-:-:S03]  /*5200*/  ISETP.NE.AND.EX P4, PT, R9, RZ, PT, P4 ;  /* 0x000000ff0900720c */ /* 0x000fc60003f85340 */
        /* <DEDUP_REMOVED lines=8> */
[----:B------:R-:W4:Y:S01]  /*5290*/  @P4 LDG.E R9, desc[UR38][R4.64] ;  /* 0x0000002604094981 */ /* 0x000f22000c1e1900 */
[----:B------:R-:W-:Y:S01]  /*52a0*/  ULDC UR5, c[0x0][0x808] ;  /* 0x0002020000057ab9 */ /* 0x000fe20000000800 */
[----:B------:R-:W-:Y:S01]  /*52b0*/  LEA.HI R19, R10, R11, RZ, 0x3 ;  /* 0x0000000b0a137211 */ /* 0x000fe200078f18ff */
[----:B---3--:R-:W-:Y:S01]  /*52c0*/  IMAD.U32 R0, RZ, RZ, UR5 ;  /* 0x00000005ff007e24 */ /* 0x008fe2000f8e00ff */
[----:B--2---:R-:W-:-:S04]  /*52d0*/  ISETP.NE.U32.AND P0, PT, R2, RZ, PT ;  /* 0x000000ff0200720c */ /* 0x004fc80003f05070 */
[----:B------:R-:W-:-:S13]  /*52e0*/  ISETP.NE.AND.EX P0, PT, R3, RZ, PT, P0 ;  /* 0x000000ff0300720c */ /* 0x000fda0003f05300 */
[----:B------:R-:W2:Y:S01]  /*52f0*/  @P0 LDC.64 R2, c[0x0][0x878] ;  /* 0x00021e00ff020b82 */ /* 0x000ea20000000a00 */
[----:B----4-:R-:W-:Y:S02]  /*5300*/  LOP3.LUT R6, R19, 0x1ffffff8, RZ, 0xc0, !PT ;  /* 0x1ffffff813067812 */ /* 0x010fe400078ec0ff */
[----:B------:R-:W-:-:S05]  /*5310*/  SHF.R.S32.HI R19, RZ, 0x3, R19 ;  /* 0x00000003ff137819 */ /* 0x000fca0000011413 */
[----:B------:R-:W3:Y:S01]  /*5320*/  S2UR UR5, SR_CTAID.Y ;  /* 0x00000000000579c3 */ /* 0x000ee20000002600 */
[----:B------:R-:W4:Y:S01]  /*5330*/  S2R R27, SR_CTAID.X ;  /* 0x00000000001b7919 */ /* 0x000f220000002500 */
[----:B------:R-:W-:Y:S02]  /*5340*/  IMAD.IADD R6, R11, 0x1, -R6 ;  /* 0x000000010b067824 */ /* 0x000fe400078e0a06 */
[----:B-1----:R-:W-:Y:S02]  /*5350*/  IMAD.SHL.U32 R7, R19, 0x40, RZ ;  /* 0x0000004013077824 */ /* 0x002fe400078e00ff */
[----:B------:R-:W-:-:S03]  /*5360*/  IMAD.SHL.U32 R20, R6, 0x8, RZ ;  /* 0x0000000806147824 */ /* 0x000fc600078e00ff */
[----:B------:R-:W-:Y:S01]  /*5370*/  LOP3.LUT R7, R7, 0x1c0, RZ, 0xc0, !PT ;  /* 0x000001c007077812 */ /* 0x000fe200078ec0ff */
[----:B--2---:R-:W-:-:S05]  /*5380*/  @P0 IMAD.WIDE R2, R25, 0x4, R2 ;  /* 0x0000000419020825 */ /* 0x004fca00078e0202 */
[----:B------:R1:W5:Y:S01]  /*5390*/  @P0 LDG.E R0, desc[UR38][R2.64] ;  /* 0x0000002602000981 */ /* 0x000362000c1e1900 */
[----:B---3--:R-:W-:Y:S01]  /*53a0*/  USHF.R.S32.HI UR6, URZ, 0x1f, UR5 ;  /* 0x0000001f3f067899 */ /* 0x008fe20008011405 */
        /* <DEDUP_REMOVED lines=13> */
.L_x_4180:
        /* <DEDUP_REMOVED lines=37> */
[----:B--2---:R-:W-:Y:S06]  /*56d0*/  @P6 BRA `(.L_x_4182) ;  /* 0x00000000002c6947 */ /* 0x004fec0003800000 */
        /* <DEDUP_REMOVED lines=11> */
.L_x_4182:
[----:B------:R-:W-:Y:S05]  /*5790*/  BSYNC B0 ;  /* 0x0000000000007941 */ /* 0x000fea0003800000 */
.L_x_4181:
[----:B--2---:R2:W1:Y:S01]  /*57a0*/  LDS.128 R16, [R30+0x5000] ;  /* 0x005000001e107984 */ /* 0x0044620000000c00 */
[----:B------:R-:W-:Y:S01]  /*57b0*/  BSSY B0, `(.L_x_4183) ;  /* 0x0000010000007945 */ /* 0x000fe20003800000 */
[----:B------:R-:W-:-:S03]  /*57c0*/  ISETP.GE.OR P6, PT, R20, UR4, P0 ;  /* 0x0000000414007c0c */ /* 0x000fc600087c6670 */
        /* <DEDUP_REMOVED lines=14> */
.L_x_4184:
[----:B------:R-:W-:Y:S05]  /*58b0*/  BSYNC B0 ;  /* 0x0000000000007941 */ /* 0x000fea0003800000 */
.L_x_4183:
[----:B-1----:R1:W1:Y:S01]  /*58c0*/  LDS.128 R16, [R30+0x6000] ;  /* 0x006000001e107984 */ /* 0x0022620000000c00 */
[----:B------:R-:W-:Y:S01]  /*58d0*/  BSSY B0, `(.L_x_4185) ;  /* 0x0000010000007945 */ /* 0x000fe20003800000 */
[----:B------:R-:W-:-:S03]  /*58e0*/  IMAD R32, R34, UR6, RZ ;  /* 0x0000000622207c24 */ /* 0x000fc6000f8e02ff */
        /* <DEDUP_REMOVED lines=14> */
.L_x_4186:
[----:B------:R-:W-:Y:S05]  /*59d0*/  BSYNC B0 ;  /* 0x0000000000007941 */ /* 0x000fea0003800000 */
.L_x_4185:
[----:B-1----:R1:W1:Y:S01]  /*59e0*/  LDS.128 R16, [R30+0x7000] ;  /* 0x007000001e107984 */ /* 0x0022620000000c00 */
[----:B------:R-:W-:Y:S01]  /*59f0*/  BSSY B0, `(.L_x_4187) ;  /* 0x0000011000007945 */ /* 0x000fe20003800000 */
[----:B------:R-:W-:Y:S02]  /*5a00*/  IMAD R31, R35, UR5, R32 ;  /* 0x00000005231f7c24 */ /* 0x000fe4000f8e0220 */
[----:B------:R-:W-:Y:S01]  /*5a10*/  IMAD.WIDE.U32 R24, R34, UR5, R20 ;  /* 0x0000000522187c25 */ /* 0x000fe2000f8e0014 */
[----:B------:R-:W-:Y:S06]  /*5a20*/  @P6 BRA `(.L_x_4188) ;  /* 0x0000000000346947 */ /* 0x000fec0003800000 */
        /* <DEDUP_REMOVED lines=13> */
.L_x_4188:
[----:B------:R-:W-:Y:S05]  /*5b00*/  BSYNC B0 ;  /* 0x0000000000007941 */ /* 0x000fea0003800000 */
.L_x_4187:
        /* <DEDUP_REMOVED lines=24> */
.L_x_4190:
[----:B------:R-:W-:Y:S05]  /*5c90*/  BSYNC B0 ;  /* 0x0000000000007941 */ /* 0x000fea0003800000 */
.L_x_4189:
        /* <DEDUP_REMOVED lines=15> */
.L_x_4192:
[----:B------:R-:W-:Y:S05]  /*5d90*/  BSYNC B0 ;  /* 0x0000000000007941 */ /* 0x000fea0003800000 */
.L_x_4191:
[----:B------:R-:W-:Y:S04]  /*5da0*/  BSSY B0, `(.L_x_4193) ;  /* 0x000000f000007945 */ /* 0x000fe80003800000 */
[----:B------:R-:W-:Y:S05]  /*5db0*/  @P1 BRA `(.L_x_4194) ;  /* 0x0000000000341947 */ /* 0x000fea0003800000 */
[----:B-1-3--:R-:W-:Y:S01]  /*5dc0*/  IADD3 R13, P1, R26, 0x40, RZ ;  /* 0x000000401a0d7810 */ /* 0x00afe20007f3e0ff */
        /* <DEDUP_REMOVED lines=12> */
.L_x_4194:
[----:B------:R-:W-:Y:S05]  /*5e90*/  BSYNC B0 ;  /* 0x0000000000007941 */ /* 0x000fea0003800000 */
.L_x_4193:
[----:B------:R-:W-:Y:S05]  /*5ea0*/  @P0 BRA `(.L_x_4155) ;  /* 0x0000003800d40947 */ /* 0x000fea0003800000 */
[----:B-1--4-:R-:W-:Y:S01]  /*5eb0*/  IADD3 R9, P0, R26, 0x60, RZ ;  /* 0x000000601a097810 */ /* 0x012fe20007f1e0ff */
        /* <DEDUP_REMOVED lines=13> */
.L_x_4179:
        /* <DEDUP_REMOVED lines=40> */
.L_x_4195:
        /* <DEDUP_REMOVED lines=8> */
[----:B------:R-:W-:Y:S01]  /*6290*/  VIADD R13, R13, 0x60 ;  /* 0x000000600d0d7836 */ /* 0x000fe20000000000 */
[----:B------:R-:W-:Y:S01]  /*62a0*/  SEL R19, R18, RZ, !P4 ;  /* 0x000000ff12137207 */ /* 0x000fe20006000000 */
[----:B------:R-:W-:Y:S01]  /*62b0*/  IMAD.WIDE.U32 R4, R16, UR4, R10 ;  /* 0x0000000410047c25 */ /* 0x000fe2000f8e000a */
[----:B------:R-:W-:Y:S01]  /*62c0*/  ISETP.GE.OR P4, PT, R10, UR8, P3 ;  /* 0x000000080a007c0c */ /* 0x000fe20009f86670 */
[----:B------:R-:W-:Y:S01]  /*62d0*/  ULDC.64 UR6, c[0x0][0x828] ;  /* 0x00020a0000067ab9 */ /* 0x000fe20000000a00 */
[-C--:B------:R-:W-:Y:S01]  /*62e0*/  ISETP.GE.AND P2, PT, R7, R0.reuse, PT ;  /* 0x000000000700720c */ /* 0x080fe20003f46270 */
[----:B------:R-:W-:Y:S01]  /*62f0*/  IMAD.IADD R5, R5, 0x1, R17 ;  /* 0x0000000105057824 */ /* 0x000fe200078e0211 */
[-C--:B------:R-:W-:Y:S01]  /*6300*/  ISETP.GE.AND P1, PT, R9, R0.reuse, PT ;  /* 0x000000000900720c */ /* 0x080fe20003f26270 */
[----:B------:R-:W-:Y:S01]  /*6310*/  IMAD R12, R20, UR5, RZ ;  /* 0x00000005140c7c24 */ /* 0x000fe2000f8e02ff */
[----:B------:R-:W-:Y:S01]  /*6320*/  ISETP.GE.AND P0, PT, R13, R0, PT ;  /* 0x000000000d00720c */ /* 0x000fe20003f06270 */
[----:B------:R-:W-:Y:S01]  /*6330*/  IMAD R0, R14, UR6, RZ ;  /* 0x000000060e007c24 */ /* 0x000fe2000f8e02ff */
[----:B------:R-:W-:Y:S01]  /*6340*/  ULDC UR9, c[0x0][0x83c] ;  /* 0x00020f0000097ab9 */ /* 0x000fe20000000800 */
[----:B------:R-:W-:Y:S01]  /*6350*/  IMAD.WIDE.U32 R8, R19, UR6, R4 ;  /* 0x0000000613087c25 */ /* 0x000fe2000f8e0004 */
[----:B------:R-:W-:Y:S01]  /*6360*/  BSSY B0, `(.L_x_4196) ;  /* 0x0000012000007945 */ /* 0x000fe20003800000 */
[----:B------:R-:W-:-:S02]  /*6370*/  ISETP.GE.OR P6, PT, R10, UR8, P2 ;  /* 0x000000080a007c0c */ /* 0x000fc400097c6670 */
[----:B------:R-:W-:Y:S01]  /*6380*/  IMAD R13, R19, UR7, R0 ;  /* 0x00000007130d7c24 */ /* 0x000fe2000f8e0200 */
[----:B------:R-:W-:Y:S01]  /*6390*/  ISETP.GE.OR P5, PT, R10, UR8, P1 ;  /* 0x000000080a007c0c */ /* 0x000fe20008fa6670 */
[----:B------:R-:W-:-:S04]  /*63a0*/  IMAD.WIDE R6, R15, 0x80, R2 ;  /* 0x000000800f067825 */ /* 0x000fc800078e0202 */
        /* <DEDUP_REMOVED lines=13> */
.L_x_4197:
[----:B------:R-:W-:Y:S05]  /*6480*/  BSYNC B0 ;  /* 0x0000000000007941 */ /* 0x000fea0003800000 */
.L_x_4196:
        /* <DEDUP_REMOVED lines=19> */
.L_x_4199:
[----:B------:R-:W-:Y:S05]  /*65c0*/  BSYNC B0 ;  /* 0x0000000000007941 */ /* 0x000fea0003800000 */
.L_x_4198:
        /* <DEDUP_REMOVED lines=15> */
.L_x_4201:
[----:B------:R-:W-:Y:S05]  /*66c0*/  BSYNC B0 ;  /* 0x0000000000007941 */ /* 0x000fea0003800000 */
.L_x_4200:
        /* <DEDUP_REMOVED lines=15> */
.L_x_4203:
[----:B------:R-:W-:Y:S05]  /*67c0*/  BSYNC B0 ;  /* 0x0000000000007941 */ /* 0x000fea0003800000 */
.L_x_4202:
        /* <DEDUP_REMOVED lines=21> */
.L_x_4205:
[----:B------:R-:W-:Y:S05]  /*6920*/  BSYNC B0 ;  /* 0x0000000000007941 */ /* 0x000fea0003800000 */
.L_x_4204:
        /* <DEDUP_REMOVED lines=15> */
.L_x_4207:
[----:B------:R-:W-:Y:S05]  /*6a20*/  BSYNC B0 ;  /* 0x0000000000007941 */ /* 0x000fea0003800000 */
.L_x_4206:
        /* <DEDUP_REMOVED lines=15> */
.L_x_4209:
[----:B------:R-:W-:Y:S05]  /*6b20*/  BSYNC B0 ;  /* 0x0000000000007941 */ /* 0x000fea0003800000 */
.L_x_4208:
        /* <DEDUP_REMOVED lines=15> */
.L_x_4150:
        /* <DEDUP_REMOVED lines=15> */
[----:B------:R-:W-:Y:S02]  /*6d10*/  IMAD.U32 R2, RZ, RZ, UR4 ;  /* 0x00000004ff027e24 */ /* 0x000fe4000f8e00ff */
[----:B------:R-:W-:-:S05]  /*6d20*/  IMAD.U32 R3, RZ, RZ, UR5 ;  /* 0x00000005ff037e24 */ /* 0x000fca000f8e00ff */
[----:B------:R-:W2:Y:S02]  /*6d30*/  LDG.E R2, desc[UR38][R2.64] ;  /* 0x0000002602027981 */ /* 0x000ea4000c1e1900 */
[----:B--2---:R-:W-:Y:S01]  /*6d40*/  R2UR UR5, R2 ;  /* 0x00000000020572ca */ /* 0x004fe200000e0000 */
[----:B------:R-:W-:-:S14]  /*6d50*/  BRA `(.L_x_4212) ;  /* 0x0000000000387947 */ /* 0x000fdc0003800000 */
.L_x_4211:
        /* <DEDUP_REMOVED lines=10> */
[----:B--2---:R-:W-:-:S05]  /*6e00*/  IMAD.IADD R0, R5, 0x1, -R0 ;  /* 0x0000000105007824 */ /* 0x004fca00078e0a00 */
[----:B------:R-:W-:Y:S01]  /*6e10*/  R2UR UR5, R0 ;  /* 0x00000000000572ca */ /* 0x000fe200000e0000 */
[----:B------:R-:W-:-:S14]  /*6e20*/  BRA `(.L_x_4212) ;  /* 0x0000000000047947 */ /* 0x000fdc0003800000 */
.L_x_4213:
[----:B------:R-:W-:-:S05]  /*6e30*/  ULDC UR5, c[0x0][0x8bc] ;  /* 0x00022f0000057ab9 */ /* 0x000fca0000000800 */
.L_x_4212:
        /* <DEDUP_REMOVED lines=23> */
[----:B------:R-:W-:Y:S02]  /*6fb0*/  IMAD.U32 R4, RZ, RZ, UR4 ;  /* 0x00000004ff047e24 */ /* 0x000fe4000f8e00ff */
        /* <DEDUP_REMOVED lines=16> */
.L_x_4214:
        /* <DEDUP_REMOVED lines=35> */
[----:B------:R-:W-:Y:S01]  /*72f0*/  IMAD.IADD R0, R3, 0x1, -R2 ;  /* 0x0000000103007824 */ /* 0x000fe200078e0a02 */
        /* <DEDUP_REMOVED lines=13> */
.L_x_4228:
        /* <DEDUP_REMOVED lines=21> */
.L_x_4217:
[----:B------:R-:W-:Y:S05]  /*7520*/  BSYNC B0 ;  /* 0x0000000000007941 */ /* 0x000fea0003800000 */
.L_x_4216:
        /* <DEDUP_REMOVED lines=13> */
.L_x_4219:
[----:B------:R-:W-:Y:S05]  /*7600*/  BSYNC B0 ;  /* 0x0000000000007941 */ /* 0x000fea0003800000 */
.L_x_4218:
[----:B------:R-:W-:Y:S06]  /*7610*/  BAR.ARV 0xa, 0xa0 ;  /* 0x0282800000007b1d */ /* 0x000fec0000002000 */
[----:B------:R-:W-:Y:S04]  /*7620*/  BSSY B0, `(.L_x_4220) ;  /* 0x0000003000007945 */ /* 0x000fe80003800000 */
[----:B------:R-:W-:Y:S05]  /*7630*/  @!P0 BRA `(.L_x_4221) ;  /* 0x0000000000048947 */ /* 0x000fea0003800000 */
[----:B------:R-:W-:-:S04]  /*7640*/  DEPBAR.LE SB0, 0x0 ;  /* 0x000080000000791a */ /* 0x000fc80000000000 */
.L_x_4221:
[----:B------:R-:W-:Y:S05]  /*7650*/  BSYNC B0 ;  /* 0x0000000000007941 */ /* 0x000fea0003800000 */
.L_x_4220:
        /* <DEDUP_REMOVED lines=13> */
.L_x_4223:
[----:B------:R-:W-:Y:S05]  /*7730*/  BSYNC B0 ;  /* 0x0000000000007941 */ /* 0x000fea0003800000 */
.L_x_4222:
        /* <DEDUP_REMOVED lines=13> */
.L_x_4225:
[----:B------:R-:W-:Y:S05]  /*7810*/  BSYNC B0 ;  /* 0x0000000000007941 */ /* 0x000fea0003800000 */
.L_x_4224:
[----:B------:R-:W-:Y:S01]  /*7820*/  VIADD R0, R0, 0xfffffffe ;  /* 0xfffffffe00007836 */ /* 0x000fe20000000000 */
[----:B------:R-:W-:Y:S06]  /*7830*/  BAR.ARV 0xa, 0xa0 ;  /* 0x0282800000007b1d */ /* 0x000fec0000002000 */
[----:B------:R-:W-:Y:S01]  /*7840*/  BSSY B0, `(.L_x_4226) ;  /* 0x0000004000007945 */ /* 0x000fe20003800000 */
[----:B------:R-:W-:-:S03]  /*7850*/  ISETP.NE.AND P1, PT, R0, RZ, PT ;  /* 0x000000ff0000720c */ /* 0x000fc60003f25270 */
[----:B------:R-:W-:Y:S10]  /*7860*/  @!P0 BRA `(.L_x_4227) ;  /* 0x0000000000048947 */ /* 0x000ff40003800000 */
[----:B------:R-:W-:-:S04]  /*7870*/  DEPBAR.LE SB0, 0x0 ;  /* 0x000080000000791a */ /* 0x000fc80000000000 */
.L_x_4227:
[----:B------:R-:W-:Y:S05]  /*7880*/  BSYNC B0 ;  /* 0x0000000000007941 */ /* 0x000fea0003800000 */
.L_x_4226:
[----:B------:R-:W-:Y:S06]  /*7890*/  BAR.ARV 0xb, 0xa0 ;  /* 0x02c2800000007b1d */ /* 0x000fec0000002000 */
[----:B------:R-:W-:Y:S02]  /*78a0*/  UIADD3 UR5, UR5, 0x2, URZ ;  /* 0x0000000205057890 */ /* 0x000fe4000fffe03f */
[----:B------:R-:W-:Y:S01]  /*78b0*/  UIADD3 UR4, UR4, 0x1, URZ ;  /* 0x0000000104047890 */ /* 0x000fe2000fffe03f */
[----:B------:R-:W-:Y:S11]  /*78c0*/  @P1 BRA `(.L_x_4228) ;  /* 0xfffffff800c01947 */ /* 0x000ff6000383ffff */
[----:B------:R-:W-:-:S12]  /*78d0*/  USHF.L.U32 UR6, UR5, 0xd, URZ ;  /* 0x0000000d05067899 */ /* 0x000fd8000800063f */
.L_x_4215:
        /* <DEDUP_REMOVED lines=19> */
.L_x_4230:
[----:B------:R-:W-:Y:S05]  /*7a10*/  BSYNC B0 ;  /* 0x0000000000007941 */ /* 0x000fea0003800000 */
.L_x_4229:
        /* <DEDUP_REMOVED lines=19> */
.L_x_4232:
[----:B------:R-:W-:Y:S05]  /*7b50*/  BSYNC B0 ;  /* 0x0000000000007941 */ /* 0x000fea0003800000 */
.L_x_4231:
[----:B------:R-:W-:Y:S06]  /*7b60*/  BAR.ARV 0xa, 0xa0 ;  /* 0x0282800000007b1d */ /* 0x000fec0000002000 */
[----:B------:R-:W-:Y:S04]  /*7b70*/  BSSY B0, `(.L_x_4233) ;  /* 0x0000003000007945 */ /* 0x000fe80003800000 */
[----:B------:R-:W-:Y:S05]  /*7b80*/  @!P0 BRA `(.L_x_4234) ;  /* 0x0000000000048947 */ /* 0x000fea0003800000 */
[----:B------:R-:W-:-:S04]  /*7b90*/  DEPBAR.LE SB0, 0x0 ;  /* 0x000080000000791a */ /* 0x000fc80000000000 */
.L_x_4234:
[----:B------:R-:W-:Y:S05]  /*7ba0*/  BSYNC B0 ;  /* 0x0000000000007941 */ /* 0x000fea0003800000 */
.L_x_4233:
[----:B------:R-:W-:Y:S06]  /*7bb0*/  BAR.ARV 0xb, 0xa0 ;  /* 0x02c2800000007b1d */ /* 0x000fec0000002000 */
[----:B------:R-:W-:Y:S05]  /*7bc0*/  BRA `(.L_x_4155) ;  /* 0x0000001c008c7947 */ /* 0x000fea0003800000 */
.L_x_4210:
        /* <DEDUP_REMOVED lines=10> */
.L_x_4235:
        /* <DEDUP_REMOVED lines=10> */
.L_x_4237:
[----:B------:R-:W3:Y:S02]  /*7d10*/  LDC R5, c[0x0][0x8bc] ;  /* 0x00022f00ff057b82 */ /* 0x000ee40000000800 */
.L_x_4236:
[----:B------:R-:W4:Y:S01]  /*7d20*/  S2R R14, SR_CTAID.X ;  /* 0x00000000000e7919 */ /* 0x000f220000002500 */
[----:B------:R-:W-:Y:S02]  /*7d30*/  IMAD.MOV.U32 R0, RZ, RZ, 0x1 ;  /* 0x00000001ff007424 */ /* 0x000fe400078e00ff */
[----:B------:R-:W-:Y:S02]  /*7d40*/  IMAD.MOV.U32 R9, RZ, RZ, RZ ;  /* 0x000000ffff097224 */ /* 0x000fe400078e00ff */
        /* <DEDUP_REMOVED lines=41> */
[----:B--2---:R-:W-:-:S07]  /*7fe0*/  IMAD.IADD R4, R4, 0x1, -R9 ;  /* 0x0000000104047824 */ /* 0x004fce00078e0a09 */
.L_x_4239:
        /* <DEDUP_REMOVED lines=66> */
.L_x_4269:
        /* <DEDUP_REMOVED lines=9> */
.L_x_4242:
        /* <DEDUP_REMOVED lines=20> */
[----:B------:R-:W-:Y:S01]  /*85e0*/  UMOV UR19, UR25 ;  /* 0x0000001900137c82 */ /* 0x000fe20008000000 */
[----:B------:R-:W-:Y:S01]  /*85f0*/  IMAD.MOV.U32 R8, RZ, RZ, R3 ;  /* 0x000000ffff087224 */ /* 0x000fe200078e0003 */
        /* <DEDUP_REMOVED lines=9> */
[----:B------:R-:W-:Y:S01]  /*8690*/  R2UR UR31, R0 ;  /* 0x00000000001f72ca */ /* 0x000fe200000e0000 */
[--C-:B------:R-:W-:Y:S01]  /*86a0*/  IMAD.X R3, RZ, RZ, R8.reuse, P1 ;  /* 0x000000ffff037224 */ /* 0x100fe200008e0608 */
[----:B------:R-:W-:Y:S01]  /*86b0*/  R2UR UR6, R2 ;  /* 0x00000000020672ca */ /* 0x000fe200000e0000 */
[----:B------:R-:W-:Y:S01]  /*86c0*/  IMAD.X R0, RZ, RZ, R8, P2 ;  /* 0x000000ffff007224 */ /* 0x000fe200010e0608 */
[----:B------:R-:W-:Y:S02]  /*86d0*/  ISETP.GE.AND P1, PT, R4, 0x81, PT ;  /* 0x000000810400780c */ /* 0x000fe40003f26270 */
[----:B------:R-:W-:Y:S02]  /*86e0*/  R2UR UR7, R3 ;  /* 0x00000000030772ca */ /* 0x000fe400000e0000 */
[----:B------:R-:W-:Y:S01]  /*86f0*/  R2UR UR41, R0 ;  /* 0x00000000002972ca */ /* 0x000fe200000e0000 */
[----:B------:R-:W-:-:S10]  /*8700*/  IMAD.MOV.U32 R0, RZ, RZ, RZ ;  /* 0x000000ffff007224 */ /* 0x000fd400078e00ff */
        /* <DEDUP_REMOVED lines=24> */
.L_x_4253:
[----:B------:R-:W-:-:S04]  /*8890*/  SHF.L.U32 R21, R10, 0x1f, RZ ;  /* 0x0000001f0a157819 */ /* 0x000fc800000006ff */
[----:B-1----:R-:W1:Y:S02]  /*88a0*/  SYNCS.PHASECHK.TRANS64.TRYWAIT P1, [R12+URZ+0x30c40], R21 ;  /* 0x030c40150c0075a7 */ /* 0x002e64000802017f */
[----:B-12--5:R-:W-:Y:S05]  /*88b0*/  @!P1 BRA `(.L_x_4245) ;  /* 0x0000001000c49947 */ /* 0x026fea0003800000 */
.L_x_4270:
[----:B------:R-:W-:Y:S05]  /*88c0*/  @P0 BRA `(.L_x_4246) ;  /* 0x0000000000140947 */ /* 0x000fea0003800000 */
[----:B------:R-:W-:Y:S01]  /*88d0*/  ISETP.NE.AND P1, PT, R20, RZ, PT ;  /* 0x000000ff1400720c */ /* 0x000fe20003f25270 */
[----:B------:R-:W-:-:S04]  /*88e0*/  IMAD.MOV.U32 R3, RZ, RZ, 0x4200 ;  /* 0x00004200ff037424 */ /* 0x000fc800078e00ff */
[----:B------:R2:W-:Y:S08]  /*88f0*/  SYNCS.ARRIVE.TRANS64 RZ, [R12+URZ+0x30c30], R3 ;  /* 0x030c30030cff79a7 */ /* 0x0005f0000800003f */
[----:B------:R-:W-:Y:S05]  /*8900*/  @!P1 BRA `(.L_x_4246) ;  /* 0x0000000000049947 */ /* 0x000fea0003800000 */
[----:B------:R-:W-:Y:S01]  /*8910*/  BPT.TRAP 0x1 ;  /* 0x000000040000795c */ /* 0x000fe20000300000 */
.L_x_4246:
        /* <DEDUP_REMOVED lines=30> */
.L_x_4271:
[----:B------:R-:W-:Y:S05]  /*8b00*/  @P0 BRA `(.L_x_4248) ;  /* 0x0000000000140947 */ /* 0x000fea0003800000 */
[----:B------:R-:W-:Y:S01]  /*8b10*/  ISETP.NE.AND P1, PT, R20, RZ, PT ;  /* 0x000000ff1400720c */ /* 0x000fe20003f25270 */
[----:B------:R-:W-:-:S04]  /*8b20*/  IMAD.MOV.U32 R2, RZ, RZ, 0x4200 ;  /* 0x00004200ff027424 */ /* 0x000fc800078e00ff */
[----:B------:R3:W-:Y:S08]  /*8b30*/  SYNCS.ARRIVE.TRANS64 RZ, [R12+URZ+0x30c18], R2 ;  /* 0x030c18020cff79a7 */ /* 0x0007f0000800003f */
[----:B------:R-:W-:Y:S05]  /*8b40*/  @!P1 BRA `(.L_x_4248) ;  /* 0x0000000000049947 */ /* 0x000fea0003800000 */
[----:B------:R-:W-:Y:S01]  /*8b50*/  BPT.TRAP 0x1 ;  /* 0x000000040000795c */ /* 0x000fe20000300000 */
.L_x_4248:
[----:B------:R-:W-:Y:S01]  /*8b60*/  VIADD R16, R16, 0x80 ;  /* 0x0000008010107836 */ /* 0x000fe20000000000 */
[----:B------:R-:W-:Y:S01]  /*8b70*/  R2UR UR17, R12 ;  /* 0x000000000c1172ca */ /* 0x000fe200000e0000 */
[----:B------:R-:W-:Y:S01]  /*8b80*/  UMOV UR22, 0x0 ;  /* 0x0000000000167882 */ /* 0x000fe20000000000 */
[----:B---3--:R-:W-:Y:S01]  /*8b90*/  IADD3 R2, P1, R9, 0xf0, RZ ;  /* 0x000000f009027810 */ /* 0x008fe20007f3e0ff */
[C---:B------:R-:W-:Y:S01]  /*8ba0*/  VIADD R13, R16.reuse, UR27 ;  /* 0x0000001b100d7c36 */ /* 0x040fe20008000000 */
[----:B------:R-:W-:Y:S01]  /*8bb0*/  R2UR UR6, R16 ;  /* 0x00000000100672ca */ /* 0x000fe200000e0000 */
[----:B------:R-:W-:Y:S01]  /*8bc0*/  UMOV UR23, 0x14f00000 ;  /* 0x14f0000000177882 */ /* 0x000fe20000000000 */
[----:B------:R-:W-:Y:S01]  /*8bd0*/  R2UR UR14, R2 ;  /* 0x00000000020e72ca */ /* 0x000fe200000e0000 */
[----:B------:R-:W-:Y:S01]  /*8be0*/  IMAD.X R3, RZ, RZ, R8, P1 ;  /* 0x000000ffff037224 */ /* 0x000fe200008e0608 */
[----:B------:R-:W-:Y:S01]  /*8bf0*/  R2UR UR19, R13 ;  /* 0x000000000d1372ca */ /* 0x000fe200000e0000 */
[----:B------:R-:W-:Y:S01]  /*8c00*/  UMOV UR18, URZ ;  /* 0x0000003f00127c82 */ /* 0x000fe20008000000 */
[----:B------:R-:W-:-:S02]  /*8c10*/  UMOV UR10, 0x20 ;  /* 0x00000020000a7882 */ /* 0x000fc40000000000 */
        /* <DEDUP_REMOVED lines=10> */
.L_x_4272:
        /* <DEDUP_REMOVED lines=9> */
.L_x_4250:
        /* <DEDUP_REMOVED lines=24> */
.L_x_4274:
[----:B------:R-:W-:Y:S05]  /*8ed0*/  @P0 BRA `(.L_x_4252) ;  /* 0x0000000000140947 */ /* 0x000fea0003800000 */
[----:B------:R-:W-:Y:S01]  /*8ee0*/  ISETP.NE.AND P1, PT, R20, RZ, PT ;  /* 0x000000ff1400720c */ /* 0x000fe20003f25270 */
[----:B-1----:R-:W-:-:S04]  /*8ef0*/  IMAD.MOV.U32 R5, RZ, RZ, 0x4200 ;  /* 0x00004200ff057424 */ /* 0x002fc800078e00ff */
[----:B------:R2:W-:Y:S08]  /*8f00*/  SYNCS.ARRIVE.TRANS64 RZ, [R12+URZ+0x30c10], R5 ;  /* 0x030c10050cff79a7 */ /* 0x0005f0000800003f */
[----:B------:R-:W-:Y:S05]  /*8f10*/  @!P1 BRA `(.L_x_4252) ;  /* 0x0000000000049947 */ /* 0x000fea0003800000 */
[----:B------:R-:W-:Y:S01]  /*8f20*/  BPT.TRAP 0x1 ;  /* 0x000000040000795c */ /* 0x000fe20000300000 */
.L_x_4252:
        /* <DEDUP_REMOVED lines=23> */
.L_x_4244:
[----:B------:R-:W-:-:S13]  /*90a0*/  ISETP.NE.AND P1, PT, R18, RZ, PT ;  /* 0x000000ff1200720c */ /* 0x000fda0003f25270 */
[----:B------:R-:W-:Y:S05]  /*90b0*/  @!P1 BRA `(.L_x_4243) ;  /* 0x0000000000f89947 */ /* 0x000fea0003800000 */
[----:B------:R-:W-:-:S04]  /*90c0*/  SHF.L.U32 R13, R10, 0x1f, RZ ;  /* 0x0000001f0a0d7819 */ /* 0x000fc800000006ff */
[----:B------:R-:W1:Y:S02]  /*90d0*/  SYNCS.PHASECHK.TRANS64.TRYWAIT P1, [R12+URZ+0x30c40], R13 ;  /* 0x030c400d0c0075a7 */ /* 0x000e64000802017f */
[----:B-1----:R-:W-:Y:S05]  /*90e0*/  @!P1 BRA `(.L_x_4254) ;  /* 0x0000000c000c9947 */ /* 0x002fea0003800000 */
.L_x_4275:
[----:B------:R-:W-:Y:S05]  /*90f0*/  @P0 BRA `(.L_x_4255) ;  /* 0x0000000000140947 */ /* 0x000fea0003800000 */
[----:B------:R-:W-:Y:S01]  /*9100*/  ISETP.NE.AND P1, PT, R20, RZ, PT ;  /* 0x000000ff1400720c */ /* 0x000fe20003f25270 */
[----:B------:R-:W-:-:S04]  /*9110*/  IMAD.MOV.U32 R5, RZ, RZ, 0x4200 ;  /* 0x00004200ff057424 */ /* 0x000fc800078e00ff */
[----:B------:R2:W-:Y:S08]  /*9120*/  SYNCS.ARRIVE.TRANS64 RZ, [R12+URZ+0x30c30], R5 ;  /* 0x030c30050cff79a7 */ /* 0x0005f0000800003f */
[----:B------:R-:W-:Y:S05]  /*9130*/  @!P1 BRA `(.L_x_4255) ;  /* 0x0000000000049947 */ /* 0x000fea0003800000 */
[----:B------:R-:W-:Y:S01]  /*9140*/  BPT.TRAP 0x1 ;  /* 0x000000040000795c */ /* 0x000fe20000300000 */
.L_x_4255:
        /* <DEDUP_REMOVED lines=27> */
.L_x_4276:
[----:B------:R-:W-:Y:S05]  /*9300*/  @P0 BRA `(.L_x_4257) ;  /* 0x0000000000140947 */ /* 0x000fea0003800000 */
[----:B------:R-:W-:Y:S01]  /*9310*/  ISETP.NE.AND P0, PT, R20, RZ, PT ;  /* 0x000000ff1400720c */ /* 0x000fe20003f05270 */
[----:B------:R-:W-:-:S04]  /*9320*/  IMAD.MOV.U32 R5, RZ, RZ, 0x4200 ;  /* 0x00004200ff057424 */ /* 0x000fc800078e00ff */
[----:B------:R3:W-:Y:S08]  /*9330*/  SYNCS.ARRIVE.TRANS64 RZ, [R12+URZ+0x30c18], R5 ;  /* 0x030c18050cff79a7 */ /* 0x0007f0000800003f */
[----:B------:R-:W-:Y:S05]  /*9340*/  @!P0 BRA `(.L_x_4257) ;  /* 0x0000000000048947 */ /* 0x000fea0003800000 */
[----:B------:R-:W-:Y:S01]  /*9350*/  BPT.TRAP 0x1 ;  /* 0x000000040000795c */ /* 0x000fe20000300000 */
.L_x_4257:
        /* <DEDUP_REMOVED lines=20> */
.L_x_4243:
[----:B------:R-:W3:Y:S01]  /*94a0*/  S2R R2, SR_TID.X ;  /* 0x0000000000027919 */ /* 0x000ee20000002100 */
[----:B-12--5:R-:W-:Y:S01]  /*94b0*/  IMAD R13, R0, 0x8, R12 ;  /* 0x00000008000d7824 */ /* 0x026fe200078e020c */
[----:B---3--:R-:W-:Y:S02]  /*94c0*/  LOP3.LUT R3, R2, 0x7f, RZ, 0xc0, !PT ;  /* 0x0000007f02037812 */ /* 0x008fe400078ec0ff */
[----:B------:R-:W-:Y:S02]  /*94d0*/  SHF.L.U32 R2, R10, 0x1f, RZ ;  /* 0x0000001f0a027819 */ /* 0x000fe400000006ff */
[----:B------:R-:W-:Y:S02]  /*94e0*/  ISETP.NE.AND P1, PT, R3, RZ, PT ;  /* 0x000000ff0300720c */ /* 0x000fe40003f25270 */
[----:B------:R-:W1:Y:S02]  /*94f0*/  SYNCS.PHASECHK.TRANS64.TRYWAIT P0, [R13+URZ+0x30c40], R2 ;  /* 0x030c40020d0075a7 */ /* 0x000e64000800017f */
[----:B-1----:R-:W-:Y:S09]  /*9500*/  @!P0 BRA `(.L_x_4258) ;  /* 0x00000008002c8947 */ /* 0x002ff20003800000 */
.L_x_4277:
[----:B------:R-:W-:Y:S05]  /*9510*/  @P1 BRA `(.L_x_4259) ;  /* 0x0000000000181947 */ /* 0x000fea0003800000 */
[----:B------:R-:W2:Y:S01]  /*9520*/  S2R R3, SR_TID.X ;  /* 0x0000000000037919 */ /* 0x000ea20000002100 */
[----:B-1----:R-:W-:-:S04]  /*9530*/  IMAD.MOV.U32 R2, RZ, RZ, 0x4200 ;  /* 0x00004200ff027424 */ /* 0x002fc800078e00ff */
[----:B------:R3:W-:Y:S01]  /*9540*/  SYNCS.ARRIVE.TRANS64 RZ, [R13+URZ+0x30c30], R2 ;  /* 0x030c30020dff79a7 */ /* 0x0007e2000800003f */
[----:B--2---:R-:W-:-:S13]  /*9550*/  LOP3.LUT P0, RZ, R3, 0x1f, RZ, 0xc0, !PT ;  /* 0x0000001f03ff7812 */ /* 0x004fda000780c0ff */
[----:B---3--:R-:W-:Y:S05]  /*9560*/  @!P0 BRA `(.L_x_4259) ;  /* 0x0000000000048947 */ /* 0x008fea0003800000 */
[----:B------:R-:W-:Y:S01]  /*9570*/  BPT.TRAP 0x1 ;  /* 0x000000040000795c */ /* 0x000fe20000300000 */
.L_x_4259:
[----:B-1----:R-:W1:Y:S01]  /*9580*/  LDC.64 R2, c[0x0][0x728] ;  /* 0x0001ca00ff027b82 */ /* 0x002e620000000a00 */
[C---:B------:R-:W-:Y:S01]  /*9590*/  IADD3 R6, P0, R5.reuse, R6, RZ ;  /* 0x0000000605067210 */ /* 0x040fe20007f1e0ff */
[C-C-:B------:R-:W-:Y:S01]  /*95a0*/  IMAD R4, R0.reuse, 0x4000, R12.reuse ;  /* 0x0000400000047824 */ /* 0x140fe200078e020c */
[C---:B------:R-:W-:Y:S01]  /*95b0*/  R2UR UR19, R5.reuse ;  /* 0x00000000051372ca */ /* 0x040fe200000e0000 */
[----:B------:R-:W-:Y:S01]  /*95c0*/  IMAD R12, R0, 0x200, R12 ;  /* 0x00000200000c7824 */ /* 0x000fe200078e020c */
[----:B------:R-:W-:Y:S01]  /*95d0*/  LEA.HI.X.SX32 R11, R5, R11, 0x1, P0 ;  /* 0x0000000b050b7211 */ /* 0x000fe200000f0eff */
[----:B------:R-:W-:Y:S01]  /*95e0*/  UMOV UR8, 0x0 ;  /* 0x0000000000087882 */ /* 0x000fe20000000000 */
[----:B------:R-:W-:Y:S01]  /*95f0*/  R2UR UR17, R13 ;  /* 0x000000000d1172ca */ /* 0x000fe200000e0000 */
[----:B------:R-:W-:Y:S01]  /*9600*/  UMOV UR9, 0x14f00000 ;  /* 0x14f0000000097882 */ /* 0x000fe20000000000 */
[----:B------:R-:W-:Y:S01]  /*9610*/  R2UR UR16, R4 ;  /* 0x00000000041072ca */ /* 0x000fe200000e0000 */
[----:B------:R-:W-:Y:S01]  /*9620*/  UMOV UR18, URZ ;  /* 0x0000003f00127c82 */ /* 0x000fe20008000000 */
[----:B------:R-:W-:-:S05]  /*9630*/  R2UR UR10, R12 ;  /* 0x000000000c0a72ca */ /* 0x000fca00000e0000 */
[----:B------:R-:W-:-:S04]  /*9640*/  UIADD3 UR19, UR19, UR27, URZ ;  /* 0x0000001b13137290 */ /* 0x000fc8000fffe03f */
[----:B------:R-:W-:Y:S02]  /*9650*/  UIADD3 UR17, UR17, 0x30c30, URZ ;  /* 0x00030c3011117890 */ /* 0x000fe4000fffe03f */
[----:B------:R-:W-:Y:S01]  /*9660*/  UIADD3 UR16, UR16, 0x18000, URZ ;  /* 0x0001800010107890 */ /* 0x000fe2000fffe03f */
[----:B-1----:R-:W-:Y:S01]  /*9670*/  LEA R2, P0, R6, R2, 0x2 ;  /* 0x0000000206027211 */ /* 0x002fe200078010ff */
[----:B------:R-:W-:-:S03]  /*9680*/  UIADD3 UR14, UR10, 0x20400, URZ ;  /* 0x000204000a0e7890 */ /* 0x000fc6000fffe03f */
[----:B------:R-:W-:Y:S01]  /*9690*/  UMOV UR15, UR17 ;  /* 0x00000011000f7c82 */ /* 0x000fe20008000000 */
[----:B------:R-:W-:Y:S01]  /*96a0*/  LEA.HI.X R3, R6, R3, R11, 0x2, P0 ;  /* 0x0000000306037211 */ /* 0x000fe200000f140b */
[----:B------:R-:W-:Y:S01]  /*96b0*/  UMOV UR10, 0x20 ;  /* 0x00000020000a7882 */ /* 0x000fe20000000000 */
[----:B------:R-:W-:Y:S02]  /*96c0*/  IADD3 R9, P0, R9, 0x1f0, RZ ;  /* 0x000001f009097810 */ /* 0x000fe40007f1e0ff */
[----:B------:R-:W-:Y:S02]  /*96d0*/  R2UR UR22, R2 ;  /* 0x00000000021672ca */ /* 0x000fe400000e0000 */
        /* <DEDUP_REMOVED lines=12> */
.L_x_4240:
[----:B------:R-:W-:Y:S05]  /*97a0*/  BSYNC B0 ;  /* 0x0000000000007941 */ /* 0x000fea0003800000 */
.L_x_4238:
[----:B------:R-:W-:-:S03]  /*97b0*/  UMOV UR6, 0xffffffff ;  /* 0xffffffff00067882 */ /* 0x000fc60000000000 */
[----:B------:R-:W-:Y:S05]  /*97c0*/  BRA.DIV UR6, `(.L_x_4260) ;  /* 0x0000000606907947 */ /* 0x000fea000b800000 */
[----:B------:R-:W-:-:S13]  /*97d0*/  ELECT P6, URZ, PT ;  /* 0x00000000003f782f */ /* 0x000fda00038c0000 */
.L_x_4280:
[----:B------:R-:W-:Y:S05]  /*97e0*/  @!P6 BRA `(.L_x_4155) ;  /* 0x000000000084e947 */ /* 0x000fea0003800000 */
[----:B------:R-:W3:Y:S02]  /*97f0*/  LDL.LU R2, [R1+0x10] ;  /* 0x0000100001027983 */ /* 0x000ee40000300800 */
[----:B---3--:R-:W-:-:S04]  /*9800*/  LOP3.LUT R2, R2, 0x2, RZ, 0xfc, !PT ;  /* 0x0000000202027812 */ /* 0x008fc800078efcff */
[----:B------:R-:W-:-:S13]  /*9810*/  ISETP.NE.AND P2, PT, R2, 0x3, PT ;  /* 0x000000030200780c */ /* 0x000fda0003f45270 */
[----:B------:R-:W-:Y:S05]  /*9820*/  @!P2 BRA `(.L_x_4261) ;  /* 0x000000000004a947 */ /* 0x000fea0003800000 */
[----:B--2---:R-:W-:Y:S01]  /*9830*/  BPT.TRAP 0x1 ;  /* 0x000000040000795c */ /* 0x004fe20000300000 */
.L_x_4261:
        /* <DEDUP_REMOVED lines=15> */
.L_x_4281:
[----:B------:R-:W3:Y:S02]  /*9930*/  SYNCS.PHASECHK.TRANS64.TRYWAIT P0, [R11+URZ], R2 ;  /* 0x000000020b0075a7 */ /* 0x000ee4000800017f */
[----:B---3--:R-:W-:Y:S05]  /*9940*/  @!P0 BRA `(.L_x_4263) ;  /* 0x0000000400648947 */ /* 0x008fea0003800000 */
.L_x_4282:
[----:B------:R-:W-:Y:S05]  /*9950*/  @!P2 BRA `(.L_x_4264) ;  /* 0x000000000004a947 */ /* 0x000fea0003800000 */
[----:B--2---:R-:W-:Y:S01]  /*9960*/  BPT.TRAP 0x1 ;  /* 0x000000040000795c */ /* 0x004fe20000300000 */
.L_x_4264:
[----:B------:R-:W-:-:S04]  /*9970*/  VIADD R0, R6, 0x30c40 ;  /* 0x00030c4006007836 */ /* 0x000fc80000000000 */
[----:B------:R-:W-:-:S04]  /*9980*/  IMAD R9, R9, 0x8, R0 ;  /* 0x0000000809097824 */ /* 0x000fc800078e0200 */
[----:B------:R-:W4:Y:S02]  /*9990*/  SYNCS.PHASECHK.TRANS64.TRYWAIT P0, [R9+URZ], R4 ;  /* 0x00000004090075a7 */ /* 0x000f24000800017f */
[----:B----4-:R-:W-:Y:S05]  /*99a0*/  @!P0 BRA `(.L_x_4265) ;  /* 0x0000000400608947 */ /* 0x010fea0003800000 */
.L_x_4283:
[----:B------:R-:W-:-:S07]  /*99b0*/  IMAD R3, R3, 0x8, R0 ;  /* 0x0000000803037824 */ /* 0x000fce00078e0200 */
.L_x_4266:
[----:B------:R1:W1:Y:S02]  /*99c0*/  SYNCS.PHASECHK.TRANS64.TRYWAIT P0, [R3+URZ], R2 ;  /* 0x00000002030075a7 */ /* 0x000264000800017f */
[----:B-1----:R-:W-:Y:S05]  /*99d0*/  @!P0 NANOSLEEP.SYNCS 0x989680 ;  /* 0x009896800000895d */ /* 0x002fea0003900000 */
[----:B------:R-:W1:Y:S02]  /*99e0*/  @!P0 SYNCS.PHASECHK.TRANS64 P0, [R3+URZ], R2 ;  /* 0x00000002030085a7 */ /* 0x000e64000800007f */
[----:B-1----:R-:W-:Y:S05]  /*99f0*/  @!P0 BRA `(.L_x_4266) ;  /* 0xfffffffc00f08947 */ /* 0x002fea000383ffff */
.L_x_4155:
[----:B--2---:R-:W-:Y:S05]  /*9a00*/  BSYNC B6 ;  /* 0x0000000000067941 */ /* 0x004fea0003800000 */
.L_x_4149:
[----:B------:R-:W-:Y:S05]  /*9a10*/  EXIT ;  /* 0x000000000000794d */ /* 0x000fea0003800000 */
.L_x_4165:
[----:B------:R-:W-:Y:S02]  /*9a20*/  IMAD.MOV.U32 R12, RZ, RZ, RZ ;  /* 0x000000ffff0c7224 */ /* 0x000fe400078e00ff */
[----:B------:R-:W-:Y:S02]  /*9a30*/  IMAD.MOV.U32 R11, RZ, RZ, 0x1f ;  /* 0x0000001fff0b7424 */ /* 0x000fe400078e00ff */
[----:B------:R-:W-:-:S07]  /*9a40*/  IMAD.MOV.U32 R15, RZ, RZ, -0x1 ;  /* 0xffffffffff0f7424 */ /* 0x000fce00078e00ff */
[----:B------:R-:W-:Y:S05]  /*9a50*/  WARPSYNC.COLLECTIVE R15, `(.L_x_4267) ;  /* 0x000000000f087348 */ /* 0x000fea0003c00000 */
[----:B------:R1:W2:Y:S02]  /*9a60*/  SHFL.IDX P6, R14, R13, R12, R11 ;  /* 0x0000000c0d0e7389 */ /* 0x0002a400000c000b */
[----:B-12---:R-:W-:Y:S01]  /*9a70*/  ENDCOLLECTIVE ;  /* 0x000000000000791b */ /* 0x006fe20003800000 */
.L_x_4267:
[----:B------:R-:W-:Y:S05]  /*9a80*/  BRA `(.L_x_4268) ;  /* 0xffffff7400b87947 */ /* 0x000fea000383ffff */
.L_x_4167:
[----:B--2---:R2:W3:Y:S02]  /*9a90*/  SYNCS.PHASECHK.TRANS64.TRYWAIT P0, [R226+URZ+0x30c00], R15 ;  /* 0x030c000fe20075a7 */ /* 0x0044e4000800017f */
[----:B---3--:R-:W-:Y:S05]  /*9aa0*/  @!P0 NANOSLEEP.SYNCS 0x989680 ;  /* 0x009896800000895d */ /* 0x008fea0003900000 */
[----:B------:R-:W3:Y:S02]  /*9ab0*/  @!P0 SYNCS.PHASECHK.TRANS64 P0, [R226+URZ+0x30c00], R15 ;  /* 0x030c000fe20085a7 */ /* 0x000ee4000800007f */
[----:B---3--:R-:W-:Y:S05]  /*9ac0*/  @!P0 BRA `(.L_x_4167) ;  /* 0xfffffffc00f08947 */ /* 0x008fea000383ffff */
[----:B------:R-:W-:Y:S05]  /*9ad0*/  BRA `(.L_x_4166) ;  /* 0xffffff78001c7947 */ /* 0x000fea000383ffff */
.L_x_4171:
[----:B--2---:R2:W3:Y:S02]  /*9ae0*/  SYNCS.PHASECHK.TRANS64.TRYWAIT P1, [R9+URZ+0x30c10], R12 ;  /* 0x030c100c090075a7 */ /* 0x0044e4000802017f */
[----:B---3--:R-:W-:Y:S05]  /*9af0*/  @!P1 NANOSLEEP.SYNCS 0x989680 ;  /* 0x009896800000995d */ /* 0x008fea0003900000 */
[----:B------:R-:W3:Y:S02]  /*9b00*/  @!P1 SYNCS.PHASECHK.TRANS64 P1, [R9+URZ+0x30c10], R12 ;  /* 0x030c100c090095a7 */ /* 0x000ee4000802007f */
[----:B---3--:R-:W-:Y:S05]  /*9b10*/  @!P1 BRA `(.L_x_4171) ;  /* 0xfffffffc00f09947 */ /* 0x008fea000383ffff */
[----:B------:R-:W-:Y:S05]  /*9b20*/  BRA `(.L_x_4170) ;  /* 0xffffff7c00f07947 */ /* 0x000fea000383ffff */
.L_x_4175:
[----:B------:R1:W1:Y:S02]  /*9b30*/  SYNCS.PHASECHK.TRANS64.TRYWAIT P1, [R9+URZ+0x30c30], R12 ;  /* 0x030c300c090075a7 */ /* 0x000264000802017f */
[----:B-1----:R-:W-:Y:S05]  /*9b40*/  @!P1 NANOSLEEP.SYNCS 0x989680 ;  /* 0x009896800000995d */ /* 0x002fea0003900000 */
[----:B------:R-:W1:Y:S02]  /*9b50*/  @!P1 SYNCS.PHASECHK.TRANS64 P1, [R9+URZ+0x30c30], R12 ;  /* 0x030c300c090095a7 */ /* 0x000e64000802007f */
[----:B-1----:R-:W-:Y:S05]  /*9b60*/  @!P1 BRA `(.L_x_4175) ;  /* 0xfffffffc00f09947 */ /* 0x002fea000383ffff */
[----:B------:R-:W-:Y:S05]  /*9b70*/  BRA `(.L_x_4174) ;  /* 0xffffff8400007947 */ /* 0x000fea000383ffff */
.L_x_4241:
[----:B-1----:R1:W2:Y:S02]  /*9b80*/  SYNCS.PHASECHK.TRANS64.TRYWAIT P1, [R12+URZ+0x30c20], R3 ;  /* 0x030c20030c0075a7 */ /* 0x0022a4000802017f */
[----:B--2---:R-:W-:Y:S05]  /*9b90*/  @!P1 NANOSLEEP.SYNCS 0x989680 ;  /* 0x009896800000995d */ /* 0x004fea0003900000 */
[----:B------:R-:W2:Y:S02]  /*9ba0*/  @!P1 SYNCS.PHASECHK.TRANS64 P1, [R12+URZ+0x30c20], R3 ;  /* 0x030c20030c0095a7 */ /* 0x000ea4000802007f */
[----:B--2---:R-:W-:Y:S05]  /*9bb0*/  @!P1 BRA `(.L_x_4241) ;  /* 0xfffffffc00f09947 */ /* 0x004fea000383ffff */
[----:B------:R-:W-:Y:S05]  /*9bc0*/  BRA `(.L_x_4269) ;  /* 0xffffffe800107947 */ /* 0x000fea000383ffff */
.L_x_4245:
[----:B-1----:R1:W2:Y:S02]  /*9bd0*/  SYNCS.PHASECHK.TRANS64.TRYWAIT P1, [R12+URZ+0x30c40], R21 ;  /* 0x030c40150c0075a7 */ /* 0x0022a4000802017f */
[----:B--2---:R-:W-:Y:S05]  /*9be0*/  @!P1 NANOSLEEP.SYNCS 0x989680 ;  /* 0x009896800000995d */ /* 0x004fea0003900000 */
[----:B------:R-:W2:Y:S02]  /*9bf0*/  @!P1 SYNCS.PHASECHK.TRANS64 P1, [R12+URZ+0x30c40], R21 ;  /* 0x030c40150c0095a7 */ /* 0x000ea4000802007f */
[----:B--2---:R-:W-:Y:S05]  /*9c00*/  @!P1 BRA `(.L_x_4245) ;  /* 0xfffffffc00f09947 */ /* 0x004fea000383ffff */
[----:B------:R-:W-:Y:S05]  /*9c10*/  BRA `(.L_x_4270) ;  /* 0xffffffec00287947 */ /* 0x000fea000383ffff */
.L_x_4247:
[----:B--2---:R2:W3:Y:S02]  /*9c20*/  SYNCS.PHASECHK.TRANS64.TRYWAIT P1, [R12+URZ+0x30c28], R21 ;  /* 0x030c28150c0075a7 */ /* 0x0044e4000802017f */
[----:B---3--:R-:W-:Y:S05]  /*9c30*/  @!P1 NANOSLEEP.SYNCS 0x989680 ;  /* 0x009896800000995d */ /* 0x008fea0003900000 */
[----:B------:R-:W3:Y:S02]  /*9c40*/  @!P1 SYNCS.PHASECHK.TRANS64 P1, [R12+URZ+0x30c28], R21 ;  /* 0x030c28150c0095a7 */ /* 0x000ee4000802007f */
[----:B---3--:R-:W-:Y:S05]  /*9c50*/  @!P1 BRA `(.L_x_4247) ;  /* 0xfffffffc00f09947 */ /* 0x008fea000383ffff */
[----:B------:R-:W-:Y:S05]  /*9c60*/  BRA `(.L_x_4271) ;  /* 0xffffffec00a47947 */ /* 0x000fea000383ffff */
.L_x_4249:
[----:B---3--:R3:W4:Y:S02]  /*9c70*/  SYNCS.PHASECHK.TRANS64.TRYWAIT P1, [R12+URZ+0x30c48], R21 ;  /* 0x030c48150c0075a7 */ /* 0x008724000802017f */
[----:B----4-:R-:W-:Y:S05]  /*9c80*/  @!P1 NANOSLEEP.SYNCS 0x989680 ;  /* 0x009896800000995d */ /* 0x010fea0003900000 */
[----:B------:R-:W4:Y:S02]  /*9c90*/  @!P1 SYNCS.PHASECHK.TRANS64 P1, [R12+URZ+0x30c48], R21 ;  /* 0x030c48150c0095a7 */ /* 0x000f24000802007f */
[----:B----4-:R-:W-:Y:S05]  /*9ca0*/  @!P1 BRA `(.L_x_4249) ;  /* 0xfffffffc00f09947 */ /* 0x010fea000383ffff */
[----:B------:R-:W-:Y:S05]  /*9cb0*/  BRA `(.L_x_4272) ;  /* 0xfffffff000007947 */ /* 0x000fea000383ffff */
.L_x_4251:
[----:B------:R-:W-:-:S07]  /*9cc0*/  SHF.L.U32 R5, R10, 0x1f, RZ ;  /* 0x0000001f0a057819 */ /* 0x000fce00000006ff */
.L_x_4273:
[----:B-1----:R1:W2:Y:S02]  /*9cd0*/  SYNCS.PHASECHK.TRANS64.TRYWAIT P1, [R12+URZ+0x30c20], R5 ;  /* 0x030c20050c0075a7 */ /* 0x0022a4000802017f */
[----:B--2---:R-:W-:Y:S05]  /*9ce0*/  @!P1 NANOSLEEP.SYNCS 0x989680 ;  /* 0x009896800000995d */ /* 0x004fea0003900000 */
[----:B------:R-:W2:Y:S02]  /*9cf0*/  @!P1 SYNCS.PHASECHK.TRANS64 P1, [R12+URZ+0x30c20], R5 ;  /* 0x030c20050c0095a7 */ /* 0x000ea4000802007f */
[----:B--2---:R-:W-:Y:S05]  /*9d00*/  @!P1 BRA `(.L_x_4273) ;  /* 0xfffffffc00f09947 */ /* 0x004fea000383ffff */
[----:B------:R-:W-:Y:S05]  /*9d10*/  BRA `(.L_x_4274) ;  /* 0xfffffff0006c7947 */ /* 0x000fea000383ffff */
.L_x_4254:
[----:B-1----:R1:W2:Y:S02]  /*9d20*/  SYNCS.PHASECHK.TRANS64.TRYWAIT P1, [R12+URZ+0x30c40], R13 ;  /* 0x030c400d0c0075a7 */ /* 0x0022a4000802017f */
[----:B--2---:R-:W-:Y:S05]  /*9d30*/  @!P1 NANOSLEEP.SYNCS 0x989680 ;  /* 0x009896800000995d */ /* 0x004fea0003900000 */
[----:B------:R-:W2:Y:S02]  /*9d40*/  @!P1 SYNCS.PHASECHK.TRANS64 P1, [R12+URZ+0x30c40], R13 ;  /* 0x030c400d0c0095a7 */ /* 0x000ea4000802007f */
[----:B--2---:R-:W-:Y:S05]  /*9d50*/  @!P1 BRA `(.L_x_4254) ;  /* 0xfffffffc00f09947 */ /* 0x004fea000383ffff */
[----:B------:R-:W-:Y:S05]  /*9d60*/  BRA `(.L_x_4275) ;  /* 0xfffffff000e07947 */ /* 0x000fea000383ffff */
.L_x_4256:
[----:B--2---:R2:W3:Y:S02]  /*9d70*/  SYNCS.PHASECHK.TRANS64.TRYWAIT P1, [R12+URZ+0x30c28], R13 ;  /* 0x030c280d0c0075a7 */ /* 0x0044e4000802017f */
[----:B---3--:R-:W-:Y:S05]  /*9d80*/  @!P1 NANOSLEEP.SYNCS 0x989680 ;  /* 0x009896800000995d */ /* 0x008fea0003900000 */
[----:B------:R-:W3:Y:S02]  /*9d90*/  @!P1 SYNCS.PHASECHK.TRANS64 P1, [R12+URZ+0x30c28], R13 ;  /* 0x030c280d0c0095a7 */ /* 0x000ee4000802007f */
[----:B---3--:R-:W-:Y:S05]  /*9da0*/  @!P1 BRA `(.L_x_4256) ;  /* 0xfffffffc00f09947 */ /* 0x008fea000383ffff */
[----:B------:R-:W-:Y:S05]  /*9db0*/  BRA `(.L_x_4276) ;  /* 0xfffffff400507947 */ /* 0x000fea000383ffff */
.L_x_4258:
[----:B-1----:R1:W2:Y:S02]  /*9dc0*/  SYNCS.PHASECHK.TRANS64.TRYWAIT P0, [R13+URZ+0x30c40], R2 ;  /* 0x030c40020d0075a7 */ /* 0x0022a4000800017f */
[----:B--2---:R-:W-:Y:S05]  /*9dd0*/  @!P0 NANOSLEEP.SYNCS 0x989680 ;  /* 0x009896800000895d */ /* 0x004fea0003900000 */
[----:B------:R-:W2:Y:S02]  /*9de0*/  @!P0 SYNCS.PHASECHK.TRANS64 P0, [R13+URZ+0x30c40], R2 ;  /* 0x030c40020d0085a7 */ /* 0x000ea4000800007f */
[----:B--2---:R-:W-:Y:S05]  /*9df0*/  @!P0 BRA `(.L_x_4258) ;  /* 0xfffffffc00f08947 */ /* 0x004fea000383ffff */
[----:B------:R-:W-:Y:S05]  /*9e00*/  BRA `(.L_x_4277) ;  /* 0xfffffff400c07947 */ /* 0x000fea000383ffff */
.L_x_4260:
[----:B------:R-:W-:Y:S01]  /*9e10*/  BSSY B0, `(.L_x_4278) ;  /* 0x0000006000007945 */ /* 0x000fe20003800000 */
[----:B------:R-:W-:-:S07]  /*9e20*/  IMAD.MOV.U32 R15, RZ, RZ, -0x1 ;  /* 0xffffffffff0f7424 */ /* 0x000fce00078e00ff */
[----:B--2---:R-:W-:Y:S05]  /*9e30*/  WARPSYNC.COLLECTIVE R15, `(.L_x_4279) ;  /* 0x000000000f0c7348 */ /* 0x004fea0003c00000 */
[----:B------:R-:W-:Y:S02]  /*9e40*/  ELECT P6, UR62, PT ;  /* 0x00000000003e782f */ /* 0x000fe400038c0000 */
[----:B------:R-:W-:Y:S01]  /*9e50*/  MOV R14, UR62 ;  /* 0x0000003e000e7c02 */ /* 0x000fe20008000f00 */
[----:B--2---:R-:W-:Y:S10]  /*9e60*/  ENDCOLLECTIVE ;  /* 0x000000000000791b */ /* 0x004ff40003800000 */
.L_x_4279:
[----:B------:R-:W-:Y:S05]  /*9e70*/  BSYNC B0 ;  /* 0x0000000000007941 */ /* 0x000fea0003800000 */
.L_x_4278:
[----:B------:R-:W-:Y:S05]  /*9e80*/  BRA `(.L_x_4280) ;  /* 0xfffffff800547947 */ /* 0x000fea000383ffff */
.L_x_4262:
[----:B-1----:R1:W3:Y:S02]  /*9e90*/  SYNCS.PHASECHK.TRANS64.TRYWAIT P0, [R7+URZ], R4 ;  /* 0x00000004070075a7 */ /* 0x0022e4000800017f */
[----:B---3--:R-:W-:Y:S05]  /*9ea0*/  @!P0 NANOSLEEP.SYNCS 0x989680 ;  /* 0x009896800000895d */ /* 0x008fea0003900000 */
[----:B------:R-:W3:Y:S02]  /*9eb0*/  @!P0 SYNCS.PHASECHK.TRANS64 P0, [R7+URZ], R4 ;  /* 0x00000004070085a7 */ /* 0x000ee4000800007f */
[----:B---3--:R-:W-:Y:S05]  /*9ec0*/  @!P0 BRA `(.L_x_4262) ;  /* 0xfffffffc00f08947 */ /* 0x008fea000383ffff */
[----:B------:R-:W-:Y:S05]  /*9ed0*/  BRA `(.L_x_4281) ;  /* 0xfffffff800947947 */ /* 0x000fea000383ffff */
.L_x_4263:
[----:B---3--:R3:W4:Y:S02]  /*9ee0*/  SYNCS.PHASECHK.TRANS64.TRYWAIT P0, [R11+URZ], R2 ;  /* 0x000000020b0075a7 */ /* 0x008724000800017f */
[----:B----4-:R-:W-:Y:S05]  /*9ef0*/  @!P0 NANOSLEEP.SYNCS 0x989680 ;  /* 0x009896800000895d */ /* 0x010fea0003900000 */
[----:B------:R-:W4:Y:S02]  /*9f00*/  @!P0 SYNCS.PHASECHK.TRANS64 P0, [R11+URZ], R2 ;  /* 0x000000020b0085a7 */ /* 0x000f24000800007f */
[----:B----4-:R-:W-:Y:S05]  /*9f10*/  @!P0 BRA `(.L_x_4263) ;  /* 0xfffffffc00f08947 */ /* 0x010fea000383ffff */
[----:B------:R-:W-:Y:S05]  /*9f20*/  BRA `(.L_x_4282) ;  /* 0xfffffff800887947 */ /* 0x000fea000383ffff */
.L_x_4265:
[----:B----4-:R4:W1:Y:S02]  /*9f30*/  SYNCS.PHASECHK.TRANS64.TRYWAIT P0, [R9+URZ], R4 ;  /* 0x00000004090075a7 */ /* 0x010864000800017f */
[----:B-1----:R-:W-:Y:S05]  /*9f40*/  @!P0 NANOSLEEP.SYNCS 0x989680 ;  /* 0x009896800000895d */ /* 0x002fea0003900000 */
[----:B------:R-:W1:Y:S02]  /*9f50*/  @!P0 SYNCS.PHASECHK.TRANS64 P0, [R9+URZ], R4 ;  /* 0x00000004090085a7 */ /* 0x000e64000800007f */
[----:B-1----:R-:W-:Y:S05]  /*9f60*/  @!P0 BRA `(.L_x_4265) ;  /* 0xfffffffc00f08947 */ /* 0x002fea000383ffff */
[----:B------:R-:W-:Y:S05]  /*9f70*/  BRA `(.L_x_4283) ;  /* 0xfffffff8008c7947 */ /* 0x000fea000383ffff */
.L_x_4284:
        /* <DEDUP_REMOVED lines=16> */
.L_x_7405:


//--------------------- .text._ZN7cutlass13device_kernelIN5flash11enable_sm90INS1_16FlashAttnBwdSm90INS1_25CollectiveMainloopBwdSm90ILi2ELi2ELi2EN4cute5tupleIJNS5_1CILi1EEES8_S8_EEENS6_IJNS7_ILi128EEESA_NS7_ILi64EEEEEENS_6half_tEfNS_4arch4Sm90ELb0ELb0ELb0ELb1ELb1ELb1ELb0ELb0ELi2ELi1ELi2ELi2ELb0EEENS1_21CollectiveEpilogueBwdISC_SD_SF_Li256ELb1ELb0ELi1EEENS1_19SingleTileSchedulerILb1ELb0ELb0ELi128EEEEEEEEEvNT_6ParamsE --------------------------
	.section	.text._ZN7cutlass13device_kernelIN5flash11enable_sm90INS1_16FlashAttnBwdSm90INS1_25CollectiveMainloopBwdSm90ILi2ELi2ELi2EN4cute5tupleIJNS5_1CILi1EEES8_S8_EEENS6_IJNS7_ILi128EEESA_NS7_ILi64EEEEEENS_6half_tEfNS_4arch4Sm90ELb0ELb0ELb0ELb1ELb1ELb1ELb0ELb0ELi2ELi1ELi2ELi2ELb0EEENS1_21CollectiveEpilogueBwdISC_SD_SF_Li256ELb1ELb0ELi1EEENS1_19SingleTileSchedulerILb1ELb0ELb0ELi128EEEEEEEEEvNT_6ParamsE,"ax",@progbits
	.align	128
.text._ZN7cutlass13device_kernelIN5flash11enable_sm90INS1_16FlashAttnBwdSm90INS1_25CollectiveMainloopBwdSm90ILi2ELi2ELi2EN4cute5tupleIJNS5_1CILi1EEES8_S8_EEENS6_IJNS7_ILi128EEESA_NS7_ILi64EEEEEENS_6half_tEfNS_4arch4Sm90ELb0ELb0ELb0ELb1ELb1ELb1ELb0ELb0ELi2ELi1ELi2ELi2ELb0EEENS1_21CollectiveEpilogueBwdISC_SD_SF_Li256ELb1ELb0ELi1EEENS1_19SingleTileSchedulerILb1ELb0ELb0ELi128EEEEEEEEEvNT_6ParamsE:
        .type           _ZN7cutlass13device_kernelIN5flash11enable_sm90INS1_16FlashAttnBwdSm90INS1_25CollectiveMainloopBwdSm90ILi2ELi2ELi2EN4cute5tupleIJNS5_1CILi1EEES8_S8_EEENS6_IJNS7_ILi128EEESA_NS7_ILi64EEEEEENS_6half_tEfNS_4arch4Sm90ELb0ELb0ELb0ELb1ELb1ELb1ELb0ELb0ELi2ELi1ELi2ELi2ELb0EEENS1_21CollectiveEpilogueBwdISC_SD_SF_Li256ELb1ELb0ELi1EEENS1_19SingleTileSchedulerILb1ELb0ELb0ELi128EEEEEEEEEvNT_6ParamsE,@function
        .size           _ZN7cutlass13device_kernelIN5flash11enable_sm90INS1_16FlashAttnBwdSm90INS1_25CollectiveMainloopBwdSm90ILi2ELi2ELi2EN4cute5tupleIJNS5_1CILi1EEES8_S8_EEENS6_IJNS7_ILi128EEESA_NS7_ILi64EEEEEENS_6half_tEfNS_4arch4Sm90ELb0ELb0ELb0ELb1ELb1ELb1ELb0ELb0ELi2ELi1ELi2ELi2ELb0EEENS1_21CollectiveEpilogueBwdISC_SD_SF_Li256ELb1ELb0ELi1EEENS1_19SingleTileSchedulerILb1ELb0ELb0ELi128EEEEEEEEEvNT_6ParamsE,(.L_x_7406 - _ZN7cutlass13device_kernelIN5flash11enable_sm90INS1_16FlashAttnBwdSm90INS1_25CollectiveMainloopBwdSm90ILi2ELi2ELi2EN4cute5tupleIJNS5_1CILi1EEES8_S8_EEENS6_IJNS7_ILi128EEESA_NS7_ILi64EEEEEENS_6half_tEfNS_4arch4Sm90ELb0ELb0ELb0ELb1ELb1ELb1ELb0ELb0ELi2ELi1ELi2ELi2ELb0EEENS1_21CollectiveEpilogueBwdISC_SD_SF_Li256ELb1ELb0ELi1EEENS1_19SingleTileSchedulerILb1ELb0ELb0ELi128EEEEEEEEEvNT_6ParamsE)
        .other          _ZN7cutlass13device_kernelIN5flash11enable_sm90INS1_16FlashAttnBwdSm90INS1_25CollectiveMainloopBwdSm90ILi2ELi2ELi2EN4cute5tupleIJNS5_1CILi1EEES8_S8_EEENS6_IJNS7_ILi128EEESA_NS7_ILi64EEEEEENS_6half_tEfNS_4arch4Sm90ELb0ELb0ELb0ELb1ELb1ELb1ELb0ELb0ELi2ELi1ELi2ELi2ELb0EEENS1_21CollectiveEpilogueBwdISC_SD_SF_Li256ELb1ELb0ELi1EEENS1_19SingleTileSchedulerILb1ELb0ELb0ELi128EEEEEEEEEvNT_6ParamsE,@"STO_CUDA_ENTRY STV_DEFAULT"
_ZN7cutlass13device_kernelIN5flash11enable_sm90INS1_16FlashAttnBwdSm90INS1_25CollectiveMainloopBwdSm90ILi2ELi2ELi2EN4cute5tupleIJNS5_1CILi1EEES8_S8_EEENS6_IJNS7_ILi128EEESA_NS7_ILi64EEEEEENS_6half_tEfNS_4arch4Sm90ELb0ELb0ELb0ELb1ELb1ELb1ELb0ELb0ELi2ELi1ELi2ELi2ELb0EEENS1_21CollectiveEpilogueBwdISC_SD_SF_Li256ELb1ELb0ELi1EEENS1_19SingleTileSchedulerILb1ELb0ELb0ELi128EEEEEEEEEvNT_6ParamsE:
        /* <DEDUP_REMOVED lines=23> */
.L_x_4286:
[----:B------:R-:W-:Y:S05]  /*0170*/  BSYNC B0 ;  /* 0x0000000000007941 */ /* 0x000fea0003800000 */
.L_x_4285:
        /* <DEDUP_REMOVED lines=34> */
.L_x_4287:
        /* <DEDUP_REMOVED lines=22> */
.L_x_4288:
        /* <DEDUP_REMOVED lines=9> */
.L_x_4291:
        /* <DEDUP_REMOVED lines=20> */
.L_x_4292:
        /* <DEDUP_REMOVED lines=10> */
.L_x_4294:
[----:B------:R-:W2:Y:S02]  /*0770*/  LDC R0, c[0x0][0x8bc] ;  /* 0x00022f00ff007b82 */ /* 0x000ea40000000800 */
.L_x_4293:
        /* <DEDUP_REMOVED lines=19> */
.L_x_4296:
        /* <DEDUP_REMOVED lines=10> */
.L_x_4297:
        /* <DEDUP_REMOVED lines=8> */
.L_x_4298:
        /* <DEDUP_REMOVED lines=9> */
.L_x_4299:
        /* <DEDUP_REMOVED lines=55> */
.L_x_4302:
        /* <DEDUP_REMOVED lines=15> */
.L_x_4301:
        /* <DEDUP_REMOVED lines=22> */
.L_x_4304:
        /* <DEDUP_REMOVED lines=15> */
.L_x_4303:
[----:B------:R-:W-:Y:S01]  /*1110*/  SHF.R.S32.HI R3, RZ, 0x1f, R16 ;  /* 0x0000001fff037819 */ /* 0x000fe20000011410 */
[----:B------:R-:W-:-:S03]  /*1120*/  UMOV UR4, 0xffffffff ;  /* 0xffffffff00047882 */ /* 0x000fc60000000000 */
[----:B------:R-:W-:-:S04]  /*1130*/  LEA.HI R0, R3, R16, RZ, 0x7 ;  /* 0x0000001003007211 */ /* 0x000fc800078f38ff */
[----:B------:R-:W-:Y:S01]  /*1140*/  SHF.R.S32.HI R13, RZ, 0x7, R0 ;  /* 0x00000007ff0d7819 */ /* 0x000fe20000011400 */
[----:B------:R-:W-:Y:S06]  /*1150*/  BRA.DIV UR4, `(.L_x_4305) ;  /* 0x0000009204307947 */ /* 0x000fec000b800000 */
[----:B------:R1:W2:Y:S02]  /*1160*/  SHFL.IDX PT, R14, R13, RZ, 0x1f ;  /* 0x00001fff0d0e7589 */ /* 0x0002a400000e0000 */
.L_x_4424:
        /* <DEDUP_REMOVED lines=30> */
.L_x_4306:
        /* <DEDUP_REMOVED lines=108> */
.L_x_4318:
[----:B------:R-:W-:-:S13]  /*1a10*/  ISETP.NE.AND P0, PT, R4, 0x3, PT ;  /* 0x000000030400780c */ /* 0x000fda0003f05270 */
[----:B-1----:R-:W-:Y:S05]  /*1a20*/  @!P0 BRA `(.L_x_4308) ;  /* 0x0000000000048947 */ /* 0x002fea0003800000 */
[----:B------:R-:W-:Y:S01]  /*1a30*/  BPT.TRAP 0x1 ;  /* 0x000000040000795c */ /* 0x000fe20000300000 */
.L_x_4308:
[----:B------:R-:W-:Y:S01]  /*1a40*/  IMAD R9, R7, 0x8, R226 ;  /* 0x0000000807097824 */ /* 0x000fe200078e02e2 */
[----:B------:R-:W-:-:S04]  /*1a50*/  SHF.L.U32 R12, R6, 0x1f, RZ ;  /* 0x0000001f060c7819 */ /* 0x000fc800000006ff */
[----:B------:R1:W2:Y:S01]  /*1a60*/  SYNCS.PHASECHK.TRANS64.TRYWAIT P1, [R9+URZ+0x30c10], R12 ;  /* 0x030c100c090075a7 */ /* 0x0002a2000802017f */
[----:B------:R-:W-:Y:S05]  /*1a70*/  @!P0 BRA `(.L_x_4309) ;  /* 0x0000000000048947 */ /* 0x000fea0003800000 */
[----:B------:R-:W-:Y:S01]  /*1a80*/  BPT.TRAP 0x1 ;  /* 0x000000040000795c */ /* 0x000fe20000300000 */
.L_x_4309:
[----:B------:R-:W-:-:S05]  /*1a90*/  VIADD R10, R226, 0x10000 ;  /* 0x00010000e20a7836 */ /* 0x000fca0000000000 */
[----:B------:R-:W-:-:S04]  /*1aa0*/  SHF.R.U32.HI R10, RZ, 0x4, R10 ;  /* 0x00000004ff0a7819 */ /* 0x000fc8000001160a */
[----:B------:R-:W-:Y:S01]  /*1ab0*/  LOP3.LUT R10, R10, 0x3fff, RZ, 0xc0, !PT ;  /* 0x00003fff0a0a7812 */ /* 0x000fe200078ec0ff */
[----:B--2---:R-:W-:Y:S06]  /*1ac0*/  @P1 BRA `(.L_x_4310) ;  /* 0x0000000000081947 */ /* 0x004fec0003800000 */
[----:B------:R-:W2:Y:S02]  /*1ad0*/  SYNCS.PHASECHK.TRANS64.TRYWAIT P1, [R9+URZ+0x30c10], R12 ;  /* 0x030c100c090075a7 */ /* 0x000ea4000802017f */
[----:B--2---:R-:W-:Y:S05]  /*1ae0*/  @!P1 BRA `(.L_x_4311) ;  /* 0x0000008400fc9947 */ /* 0x004fea0003800000 */
.L_x_4310:
        /* <DEDUP_REMOVED lines=63> */
.L_x_4312:
[----:B------:R1:W1:Y:S01]  /*1ee0*/  SYNCS.PHASECHK.TRANS64.TRYWAIT P1, [R9+URZ+0x30c30], R12 ;  /* 0x030c300c090075a7 */ /* 0x000262000802017f */
[----:B------:R-:W-:Y:S05]  /*1ef0*/  @!P0 BRA `(.L_x_4313) ;  /* 0x0000000000048947 */ /* 0x000fea0003800000 */
[----:B------:R-:W-:Y:S01]  /*1f00*/  BPT.TRAP 0x1 ;  /* 0x000000040000795c */ /* 0x000fe20000300000 */
.L_x_4313:
[----:B------:R-:W-:-:S05]  /*1f10*/  VIADD R11, R226, 0x18000 ;  /* 0x00018000e20b7836 */ /* 0x000fca0000000000 */
[----:B------:R-:W-:-:S04]  /*1f20*/  SHF.R.U32.HI R11, RZ, 0x4, R11 ;  /* 0x00000004ff0b7819 */ /* 0x000fc8000001160b */
[----:B------:R-:W-:-:S04]  /*1f30*/  LOP3.LUT R218, R11, 0x3fff, RZ, 0xc0, !PT ;  /* 0x00003fff0bda7812 */ /* 0x000fc800078ec0ff */
[----:B------:R-:W-:Y:S01]  /*1f40*/  LOP3.LUT R14, R218, 0x10000, RZ, 0xfc, !PT ;  /* 0x00010000da0e7812 */ /* 0x000fe200078efcff */
[----:B-1----:R-:W-:Y:S06]  /*1f50*/  @P1 BRA `(.L_x_4314) ;  /* 0x0000000000081947 */ /* 0x002fec0003800000 */
[----:B------:R-:W1:Y:S02]  /*1f60*/  SYNCS.PHASECHK.TRANS64.TRYWAIT P1, [R9+URZ+0x30c30], R12 ;  /* 0x030c300c090075a7 */ /* 0x000e64000802017f */
[----:B-1----:R-:W-:Y:S05]  /*1f70*/  @!P1 BRA `(.L_x_4315) ;  /* 0x0000008000ec9947 */ /* 0x002fea0003800000 */
.L_x_4314:
        /* <DEDUP_REMOVED lines=619> */
.L_x_4316:
        /* <DEDUP_REMOVED lines=68> */
.L_x_4317:
        /* <DEDUP_REMOVED lines=45> */
.L_x_4300:
        /* <DEDUP_REMOVED lines=116> */
.L_x_4320:
        /* <DEDUP_REMOVED lines=49> */
.L_x_4322:
[----:B------:R-:W-:Y:S05]  /*5790*/  BSYNC B0 ;  /* 0x0000000000007941 */ /* 0x000fea0003800000 */
.L_x_4321:
        /* <DEDUP_REMOVED lines=17> */
.L_x_4324:
[----:B------:R-:W-:Y:S05]  /*58b0*/  BSYNC B0 ;  /* 0x0000000000007941 */ /* 0x000fea0003800000 */
.L_x_4323:
        /* <DEDUP_REMOVED lines=17> */
.L_x_4326:
[----:B------:R-:W-:Y:S05]  /*59d0*/  BSYNC B0 ;  /* 0x0000000000007941 */ /* 0x000fea0003800000 */
.L_x_4325:
        /* <DEDUP_REMOVED lines=18> */
.L_x_4328:
[----:B------:R-:W-:Y:S05]  /*5b00*/  BSYNC B0 ;  /* 0x0000000000007941 */ /* 0x000fea0003800000 */
.L_x_4327:
        /* <DEDUP_REMOVED lines=24> */
.L_x_4330:
[----:B------:R-:W-:Y:S05]  /*5c90*/  BSYNC B0 ;  /* 0x0000000000007941 */ /* 0x000fea0003800000 */
.L_x_4329:
        /* <DEDUP_REMOVED lines=15> */
.L_x_4332:
[----:B------:R-:W-:Y:S05]  /*5d90*/  BSYNC B0 ;  /* 0x0000000000007941 */ /* 0x000fea0003800000 */
.L_x_4331:
        /* <DEDUP_REMOVED lines=15> */
.L_x_4334:
[----:B------:R-:W-:Y:S05]  /*5e90*/  BSYNC B0 ;  /* 0x0000000000007941 */ /* 0x000fea0003800000 */
.L_x_4333:
        /* <DEDUP_REMOVED lines=15> */
.L_x_4319:
        /* <DEDUP_REMOVED lines=40> */
.L_x_4335:
        /* <DEDUP_REMOVED lines=39> */
.L_x_4337:
[----:B------:R-:W-:Y:S05]  /*6480*/  BSYNC B0 ;  /* 0x0000000000007941 */ /* 0x000fea0003800000 */
.L_x_4336:
        /* <DEDUP_REMOVED lines=19> */
.L_x_4339:
[----:B------:R-:W-:Y:S05]  /*65c0*/  BSYNC B0 ;  /* 0x0000000000007941 */ /* 0x000fea0003800000 */
.L_x_4338:
        /* <DEDUP_REMOVED lines=15> */
.L_x_4341:
[----:B------:R-:W-:Y:S05]  /*66c0*/  BSYNC B0 ;  /* 0x0000000000007941 */ /* 0x000fea0003800000 */
.L_x_4340:
        /* <DEDUP_REMOVED lines=15> */
.L_x_4343:
[----:B------:R-:W-:Y:S05]  /*67c0*/  BSYNC B0 ;  /* 0x0000000000007941 */ /* 0x000fea0003800000 */
.L_x_4342:
        /* <DEDUP_REMOVED lines=21> */
.L_x_4345:
[----:B------:R-:W-:Y:S05]  /*6920*/  BSYNC B0 ;  /* 0x0000000000007941 */ /* 0x000fea0003800000 */
.L_x_4344:
        /* <DEDUP_REMOVED lines=15> */
.L_x_4347:
[----:B------:R-:W-:Y:S05]  /*6a20*/  BSYNC B0 ;  /* 0x0000000000007941 */ /* 0x000fea0003800000 */
.L_x_4346:
        /* <DEDUP_REMOVED lines=15> */
.L_x_4349:
[----:B------:R-:W-:Y:S05]  /*6b20*/  BSYNC B0 ;  /* 0x0000000000007941 */ /* 0x000fea0003800000 */
.L_x_4348:
        /* <DEDUP_REMOVED lines=15> */
.L_x_4290:
        /* <DEDUP_REMOVED lines=21> */
.L_x_4351:
        /* <DEDUP_REMOVED lines=13> */
.L_x_4353:
[----:B------:R-:W-:-:S05]  /*6e40*/  ULDC UR4, c[0x0][0x8bc] ;  /* 0x00022f0000047ab9 */ /* 0x000fca0000000800 */
.L_x_4352:
        /* <DEDUP_REMOVED lines=37> */
.L_x_4354:
        /* <DEDUP_REMOVED lines=58> */
.L_x_4380:
        /* <DEDUP_REMOVED lines=17> */
.L_x_4358:
[----:B------:R-:W2:Y:S04]  /*7550*/  LDG.E.STRONG.GPU R5, desc[UR38][R2.64] ;  /* 0x0000002602057981 */ /* 0x000ea8000c1ef900 */
[----:B--2---:R-:W-:Y:S01]  /*7560*/  CCTL.IVALL ;  /* 0x00000000ff00798f */ /* 0x004fe20002000000 */
[----:B------:R-:W-:Y:S05]  /*7570*/  YIELD ;  /* 0x0000000000007946 */ /* 0x000fea0003800000 */
[----:B------:R-:W-:-:S13]  /*7580*/  ISETP.NE.AND P1, PT, R5, UR24, PT ;  /* 0x0000001805007c0c */ /* 0x000fda000bf25270 */
[----:B------:R-:W-:Y:S05]  /*7590*/  @P1 BRA `(.L_x_4358) ;  /* 0xfffffffc00ec1947 */ /* 0x000fea000383ffff */
.L_x_4357:
[----:B------:R-:W-:Y:S05]  /*75a0*/  BSYNC B0 ;  /* 0x0000000000007941 */ /* 0x000fea0003800000 */
.L_x_4356:
[----:B------:R-:W-:-:S03]  /*75b0*/  UMOV UR22, 0xffffffff ;  /* 0xffffffff00167882 */ /* 0x000fc60000000000 */
[----:B------:R-:W-:Y:S05]  /*75c0*/  BRA.DIV UR22, `(.L_x_4359) ;  /* 0x0000002e166c7947 */ /* 0x000fea000b800000 */
[----:B------:R-:W-:Y:S01]  /*75d0*/  NOP ;  /* 0x0000000000007918 */ /* 0x000fe20000000000 */
.L_x_4427:
        /* <DEDUP_REMOVED lines=19> */
.L_x_4361:
[----:B------:R-:W-:Y:S05]  /*7710*/  BSYNC B0 ;  /* 0x0000000000007941 */ /* 0x000fea0003800000 */
.L_x_4360:
        /* <DEDUP_REMOVED lines=13> */
.L_x_4363:
[----:B------:R-:W-:Y:S05]  /*77f0*/  BSYNC B0 ;  /* 0x0000000000007941 */ /* 0x000fea0003800000 */
.L_x_4362:
[----:B------:R-:W-:Y:S06]  /*7800*/  BAR.ARV 0xa, 0xa0 ;  /* 0x0282800000007b1d */ /* 0x000fec0000002000 */
[----:B------:R-:W-:Y:S04]  /*7810*/  BSSY B0, `(.L_x_4364) ;  /* 0x0000003000007945 */ /* 0x000fe80003800000 */
[----:B------:R-:W-:Y:S05]  /*7820*/  @!P0 BRA `(.L_x_4365) ;  /* 0x0000000000048947 */ /* 0x000fea0003800000 */
[----:B------:R-:W-:-:S04]  /*7830*/  DEPBAR.LE SB0, 0x0 ;  /* 0x000080000000791a */ /* 0x000fc80000000000 */
.L_x_4365:
[----:B------:R-:W-:Y:S05]  /*7840*/  BSYNC B0 ;  /* 0x0000000000007941 */ /* 0x000fea0003800000 */
.L_x_4364:
        /* <DEDUP_REMOVED lines=19> */
.L_x_4367:
[----:B------:R-:W-:Y:S05]  /*7980*/  BSYNC B0 ;  /* 0x0000000000007941 */ /* 0x000fea0003800000 */
.L_x_4366:
        /* <DEDUP_REMOVED lines=9> */
.L_x_4370:
[----:B------:R-:W2:Y:S04]  /*7a20*/  LDG.E.STRONG.GPU R5, desc[UR38][R2.64] ;  /* 0x0000002602057981 */ /* 0x000ea8000c1ef900 */
[----:B--2---:R-:W-:Y:S01]  /*7a30*/  CCTL.IVALL ;  /* 0x00000000ff00798f */ /* 0x004fe20002000000 */
[----:B------:R-:W-:Y:S05]  /*7a40*/  YIELD ;  /* 0x0000000000007946 */ /* 0x000fea0003800000 */
[----:B------:R-:W-:-:S13]  /*7a50*/  ISETP.NE.AND P1, PT, R5, UR24, PT ;  /* 0x0000001805007c0c */ /* 0x000fda000bf25270 */
[----:B------:R-:W-:Y:S05]  /*7a60*/  @P1 BRA `(.L_x_4370) ;  /* 0xfffffffc00ec1947 */ /* 0x000fea000383ffff */
.L_x_4369:
[----:B------:R-:W-:Y:S05]  /*7a70*/  BSYNC B0 ;  /* 0x0000000000007941 */ /* 0x000fea0003800000 */
.L_x_4368:
[----:B------:R-:W-:-:S03]  /*7a80*/  UMOV UR6, 0xffffffff ;  /* 0xffffffff00067882 */ /* 0x000fc60000000000 */
[----:B------:R-:W-:Y:S05]  /*7a90*/  BRA.DIV UR6, `(.L_x_4371) ;  /* 0x0000002a06547947 */ /* 0x000fea000b800000 */
[----:B------:R-:W-:Y:S01]  /*7aa0*/  NOP ;  /* 0x0000000000007918 */ /* 0x000fe20000000000 */
.L_x_4430:
        /* <DEDUP_REMOVED lines=13> */
.L_x_4373:
[----:B------:R-:W-:Y:S05]  /*7b80*/  BSYNC B0 ;  /* 0x0000000000007941 */ /* 0x000fea0003800000 */
.L_x_4372:
        /* <DEDUP_REMOVED lines=13> */
.L_x_4375:
[----:B------:R-:W-:Y:S05]  /*7c60*/  BSYNC B0 ;  /* 0x0000000000007941 */ /* 0x000fea0003800000 */
.L_x_4374:
[----:B------:R-:W-:Y:S06]  /*7c70*/  BAR.ARV 0xa, 0xa0 ;  /* 0x0282800000007b1d */ /* 0x000fec0000002000 */
[----:B------:R-:W-:Y:S04]  /*7c80*/  BSSY B0, `(.L_x_4376) ;  /* 0x0000003000007945 */ /* 0x000fe80003800000 */
[----:B------:R-:W-:Y:S05]  /*7c90*/  @!P0 BRA `(.L_x_4377) ;  /* 0x0000000000048947 */ /* 0x000fea0003800000 */
[----:B------:R-:W-:-:S04]  /*7ca0*/  DEPBAR.LE SB0, 0x0 ;  /* 0x000080000000791a */ /* 0x000fc80000000000 */
.L_x_4377:
[----:B------:R-:W-:Y:S05]  /*7cb0*/  BSYNC B0 ;  /* 0x0000000000007941 */ /* 0x000fea0003800000 */
.L_x_4376:
        /* <DEDUP_REMOVED lines=19> */
.L_x_4379:
[----:B------:R-:W-:Y:S05]  /*7df0*/  BSYNC B0 ;  /* 0x0000000000007941 */ /* 0x000fea0003800000 */
.L_x_4378:
[----:B------:R-:W-:Y:S02]  /*7e00*/  UIADD3 UR4, UR4, 0x2, URZ ;  /* 0x0000000204047890 */ /* 0x000fe4000fffe03f */
[----:B------:R-:W-:Y:S01]  /*7e10*/  UIADD3 UR5, UR5, 0x1, URZ ;  /* 0x0000000105057890 */ /* 0x000fe2000fffe03f */
[----:B------:R-:W-:Y:S11]  /*7e20*/  @P3 BRA `(.L_x_4380) ;  /* 0xfffffff400843947 */ /* 0x000ff6000383ffff */
.L_x_4355:
        /* <DEDUP_REMOVED lines=13> */
.L_x_4383:
[----:B------:R-:W2:Y:S04]  /*7f00*/  LDG.E.STRONG.GPU R0, desc[UR38][R2.64] ;  /* 0x0000002602007981 */ /* 0x000ea8000c1ef900 */
[----:B--2---:R-:W-:Y:S01]  /*7f10*/  CCTL.IVALL ;  /* 0x00000000ff00798f */ /* 0x004fe20002000000 */
[----:B------:R-:W-:Y:S05]  /*7f20*/  YIELD ;  /* 0x0000000000007946 */ /* 0x000fea0003800000 */
[----:B------:R-:W-:-:S13]  /*7f30*/  ISETP.NE.AND P1, PT, R0, UR24, PT ;  /* 0x0000001800007c0c */ /* 0x000fda000bf25270 */
[----:B------:R-:W-:Y:S05]  /*7f40*/  @P1 BRA `(.L_x_4383) ;  /* 0xfffffffc00ec1947 */ /* 0x000fea000383ffff */
.L_x_4382:
[----:B------:R-:W-:Y:S05]  /*7f50*/  BSYNC B0 ;  /* 0x0000000000007941 */ /* 0x000fea0003800000 */
.L_x_4381:
[----:B------:R-:W-:-:S03]  /*7f60*/  UMOV UR5, 0xffffffff ;  /* 0xffffffff00057882 */ /* 0x000fc60000000000 */
[----:B------:R-:W-:Y:S05]  /*7f70*/  BRA.DIV UR5, `(.L_x_4384) ;  /* 0x0000002605387947 */ /* 0x000fea000b800000 */
[----:B------:R-:W-:Y:S01]  /*7f80*/  NOP ;  /* 0x0000000000007918 */ /* 0x000fe20000000000 */
.L_x_4433:
        /* <DEDUP_REMOVED lines=22> */
.L_x_4386:
[----:B------:R-:W-:Y:S05]  /*80f0*/  BSYNC B0 ;  /* 0x0000000000007941 */ /* 0x000fea0003800000 */
.L_x_4385:
        /* <DEDUP_REMOVED lines=20> */
.L_x_4388:
[----:B------:R-:W-:Y:S05]  /*8240*/  BSYNC B0 ;  /* 0x0000000000007941 */ /* 0x000fea0003800000 */
.L_x_4387:
[----:B------:R-:W-:Y:S06]  /*8250*/  BAR.ARV 0xa, 0xa0 ;  /* 0x0282800000007b1d */ /* 0x000fec0000002000 */
[----:B------:R-:W-:Y:S04]  /*8260*/  BSSY B0, `(.L_x_4389) ;  /* 0x0000003000007945 */ /* 0x000fe80003800000 */
[----:B------:R-:W-:Y:S05]  /*8270*/  @!P0 BRA `(.L_x_4390) ;  /* 0x0000000000048947 */ /* 0x000fea0003800000 */
[----:B------:R-:W-:-:S04]  /*8280*/  DEPBAR.LE SB0, 0x0 ;  /* 0x000080000000791a */ /* 0x000fc80000000000 */
.L_x_4390:
[----:B------:R-:W-:Y:S05]  /*8290*/  BSYNC B0 ;  /* 0x0000000000007941 */ /* 0x000fea0003800000 */
.L_x_4389:
        /* <DEDUP_REMOVED lines=19> */
.L_x_4350:
        /* <DEDUP_REMOVED lines=10> */
.L_x_4391:
        /* <DEDUP_REMOVED lines=10> */
.L_x_4393:
[----:B------:R-:W3:Y:S02]  /*8510*/  LDC R5, c[0x0][0x8bc] ;  /* 0x00022f00ff057b82 */ /* 0x000ee40000000800 */
.L_x_4392:
[----:B------:R-:W1:Y:S01]  /*8520*/  S2R R14, SR_CTAID.X ;  /* 0x00000000000e7919 */ /* 0x000e620000002500 */
[----:B------:R-:W-:Y:S02]  /*8530*/  IMAD.MOV.U32 R0, RZ, RZ, 0x1 ;  /* 0x00000001ff007424 */ /* 0x000fe400078e00ff */
[----:B------:R-:W-:Y:S02]  /*8540*/  IMAD.MOV.U32 R9, RZ, RZ, RZ ;  /* 0x000000ffff097224 */ /* 0x000fe400078e00ff */
[----:B-1----:R-:W-:-:S05]  /*8550*/  IMAD.SHL.U32 R14, R14, 0x80, RZ ;  /* 0x000000800e0e7824 */ /* 0x002fca00078e00ff */
        /* <DEDUP_REMOVED lines=41> */
.L_x_4395:
        /* <DEDUP_REMOVED lines=66> */
.L_x_4434:
        /* <DEDUP_REMOVED lines=9> */
.L_x_4398:
        /* <DEDUP_REMOVED lines=63> */
.L_x_4409:
[----:B------:R-:W-:-:S04]  /*9090*/  SHF.L.U32 R21, R10, 0x1f, RZ ;  /* 0x0000001f0a157819 */ /* 0x000fc800000006ff */
[----:B-1----:R-:W1:Y:S02]  /*90a0*/  SYNCS.PHASECHK.TRANS64.TRYWAIT P1, [R12+URZ+0x30c40], R21 ;  /* 0x030c40150c0075a7 */ /* 0x002e64000802017f */
[----:B-12--5:R-:W-:Y:S05]  /*90b0*/  @!P1 BRA `(.L_x_4401) ;  /* 0x0000001400189947 */ /* 0x026fea0003800000 */
.L_x_4435:
[----:B------:R-:W-:Y:S05]  /*90c0*/  @P0 BRA `(.L_x_4402) ;  /* 0x0000000000140947 */ /* 0x000fea0003800000 */
[----:B------:R-:W-:Y:S01]  /*90d0*/  ISETP.NE.AND P1, PT, R20, RZ, PT ;  /* 0x000000ff1400720c */ /* 0x000fe20003f25270 */
[----:B------:R-:W-:-:S04]  /*90e0*/  IMAD.MOV.U32 R3, RZ, RZ, 0x4200 ;  /* 0x00004200ff037424 */ /* 0x000fc800078e00ff */
[----:B------:R2:W-:Y:S08]  /*90f0*/  SYNCS.ARRIVE.TRANS64 RZ, [R12+URZ+0x30c30], R3 ;  /* 0x030c30030cff79a7 */ /* 0x0005f0000800003f */
[----:B------:R-:W-:Y:S05]  /*9100*/  @!P1 BRA `(.L_x_4402) ;  /* 0x0000000000049947 */ /* 0x000fea0003800000 */
[----:B------:R-:W-:Y:S01]  /*9110*/  BPT.TRAP 0x1 ;  /* 0x000000040000795c */ /* 0x000fe20000300000 */
.L_x_4402:
        /* <DEDUP_REMOVED lines=30> */
.L_x_4436:
[----:B------:R-:W-:Y:S05]  /*9300*/  @P0 BRA `(.L_x_4404) ;  /* 0x0000000000140947 */ /* 0x000fea0003800000 */
[----:B------:R-:W-:Y:S01]  /*9310*/  ISETP.NE.AND P1, PT, R20, RZ, PT ;  /* 0x000000ff1400720c */ /* 0x000fe20003f25270 */
[----:B------:R-:W-:-:S04]  /*9320*/  IMAD.MOV.U32 R2, RZ, RZ, 0x4200 ;  /* 0x00004200ff027424 */ /* 0x000fc800078e00ff */
[----:B------:R3:W-:Y:S08]  /*9330*/  SYNCS.ARRIVE.TRANS64 RZ, [R12+URZ+0x30c18], R2 ;  /* 0x030c18020cff79a7 */ /* 0x0007f0000800003f */
[----:B------:R-:W-:Y:S05]  /*9340*/  @!P1 BRA `(.L_x_4404) ;  /* 0x0000000000049947 */ /* 0x000fea0003800000 */
[----:B------:R-:W-:Y:S01]  /*9350*/  BPT.TRAP 0x1 ;  /* 0x000000040000795c */ /* 0x000fe20000300000 */
.L_x_4404:
        /* <DEDUP_REMOVED lines=22> */
.L_x_4437:
        /* <DEDUP_REMOVED lines=9> */
.L_x_4406:
        /* <DEDUP_REMOVED lines=24> */
.L_x_4439:
[----:B------:R-:W-:Y:S05]  /*96d0*/  @P0 BRA `(.L_x_4408) ;  /* 0x0000000000140947 */ /* 0x000fea0003800000 */
[----:B------:R-:W-:Y:S01]  /*96e0*/  ISETP.NE.AND P1, PT, R20, RZ, PT ;  /* 0x000000ff1400720c */ /* 0x000fe20003f25270 */
[----:B-1----:R-:W-:-:S04]  /*96f0*/  IMAD.MOV.U32 R5, RZ, RZ, 0x4200 ;  /* 0x00004200ff057424 */ /* 0x002fc800078e00ff */
[----:B------:R2:W-:Y:S08]  /*9700*/  SYNCS.ARRIVE.TRANS64 RZ, [R12+URZ+0x30c10], R5 ;  /* 0x030c10050cff79a7 */ /* 0x0005f0000800003f */
[----:B------:R-:W-:Y:S05]  /*9710*/  @!P1 BRA `(.L_x_4408) ;  /* 0x0000000000049947 */ /* 0x000fea0003800000 */
[----:B------:R-:W-:Y:S01]  /*9720*/  BPT.TRAP 0x1 ;  /* 0x000000040000795c */ /* 0x000fe20000300000 */
.L_x_4408:
        /* <DEDUP_REMOVED lines=23> */
.L_x_4400:
[----:B------:R-:W-:-:S13]  /*98a0*/  ISETP.NE.AND P1, PT, R18, RZ, PT ;  /* 0x000000ff1200720c */ /* 0x000fda0003f25270 */
[----:B------:R-:W-:Y:S05]  /*98b0*/  @!P1 BRA `(.L_x_4399) ;  /* 0x0000000000f89947 */ /* 0x000fea0003800000 */
[----:B------:R-:W-:-:S04]  /*98c0*/  SHF.L.U32 R13, R10, 0x1f, RZ ;  /* 0x0000001f0a0d7819 */ /* 0x000fc800000006ff */
[----:B------:R-:W1:Y:S02]  /*98d0*/  SYNCS.PHASECHK.TRANS64.TRYWAIT P1, [R12+URZ+0x30c40], R13 ;  /* 0x030c400d0c0075a7 */ /* 0x000e64000802017f */
[----:B-1----:R-:W-:Y:S05]  /*98e0*/  @!P1 BRA `(.L_x_4410) ;  /* 0x0000000c00609947 */ /* 0x002fea0003800000 */
.L_x_4440:
[----:B------:R-:W-:Y:S05]  /*98f0*/  @P0 BRA `(.L_x_4411) ;  /* 0x0000000000140947 */ /* 0x000fea0003800000 */
[----:B------:R-:W-:Y:S01]  /*9900*/  ISETP.NE.AND P1, PT, R20, RZ, PT ;  /* 0x000000ff1400720c */ /* 0x000fe20003f25270 */
[----:B------:R-:W-:-:S04]  /*9910*/  IMAD.MOV.U32 R5, RZ, RZ, 0x4200 ;  /* 0x00004200ff057424 */ /* 0x000fc800078e00ff */
[----:B------:R2:W-:Y:S08]  /*9920*/  SYNCS.ARRIVE.TRANS64 RZ, [R12+URZ+0x30c30], R5 ;  /* 0x030c30050cff79a7 */ /* 0x0005f0000800003f */
[----:B------:R-:W-:Y:S05]  /*9930*/  @!P1 BRA `(.L_x_4411) ;  /* 0x0000000000049947 */ /* 0x000fea0003800000 */
[----:B------:R-:W-:Y:S01]  /*9940*/  BPT.TRAP 0x1 ;  /* 0x000000040000795c */ /* 0x000fe20000300000 */
.L_x_4411:
        /* <DEDUP_REMOVED lines=27> */
.L_x_4441:
[----:B------:R-:W-:Y:S05]  /*9b00*/  @P0 BRA `(.L_x_4413) ;  /* 0x0000000000140947 */ /* 0x000fea0003800000 */
[----:B------:R-:W-:Y:S01]  /*9b10*/  ISETP.NE.AND P0, PT, R20, RZ, PT ;  /* 0x000000ff1400720c */ /* 0x000fe20003f05270 */
[----:B------:R-:W-:-:S04]  /*9b20*/  IMAD.MOV.U32 R5, RZ, RZ, 0x4200 ;  /* 0x00004200ff057424 */ /* 0x000fc800078e00ff */
[----:B------:R3:W-:Y:S08]  /*9b30*/  SYNCS.ARRIVE.TRANS64 RZ, [R12+URZ+0x30c18], R5 ;  /* 0x030c18050cff79a7 */ /* 0x0007f0000800003f */
[----:B------:R-:W-:Y:S05]  /*9b40*/  @!P0 BRA `(.L_x_4413) ;  /* 0x0000000000048947 */ /* 0x000fea0003800000 */
[----:B------:R-:W-:Y:S01]  /*9b50*/  BPT.TRAP 0x1 ;  /* 0x000000040000795c */ /* 0x000fe20000300000 */
.L_x_4413:
        /* <DEDUP_REMOVED lines=20> */
.L_x_4399:
[----:B------:R-:W3:Y:S01]  /*9ca0*/  S2R R2, SR_TID.X ;  /* 0x0000000000027919 */ /* 0x000ee20000002100 */
[----:B-12--5:R-:W-:Y:S01]  /*9cb0*/  IMAD R13, R0, 0x8, R12 ;  /* 0x00000008000d7824 */ /* 0x026fe200078e020c */
[----:B---3--:R-:W-:Y:S02]  /*9cc0*/  LOP3.LUT R3, R2, 0x7f, RZ, 0xc0, !PT ;  /* 0x0000007f02037812 */ /* 0x008fe400078ec0ff */
[----:B------:R-:W-:Y:S02]  /*9cd0*/  SHF.L.U32 R2, R10, 0x1f, RZ ;  /* 0x0000001f0a027819 */ /* 0x000fe400000006ff */
[----:B------:R-:W-:Y:S02]  /*9ce0*/  ISETP.NE.AND P1, PT, R3, RZ, PT ;  /* 0x000000ff0300720c */ /* 0x000fe40003f25270 */
[----:B------:R-:W1:Y:S02]  /*9cf0*/  SYNCS.PHASECHK.TRANS64.TRYWAIT P0, [R13+URZ+0x30c40], R2 ;  /* 0x030c40020d0075a7 */ /* 0x000e64000800017f */
[----:B-1----:R-:W-:Y:S09]  /*9d00*/  @!P0 BRA `(.L_x_4414) ;  /* 0x0000000800808947 */ /* 0x002ff20003800000 */
.L_x_4442:
[----:B------:R-:W-:Y:S05]  /*9d10*/  @P1 BRA `(.L_x_4415) ;  /* 0x0000000000181947 */ /* 0x000fea0003800000 */
[----:B------:R-:W2:Y:S01]  /*9d20*/  S2R R3, SR_TID.X ;  /* 0x0000000000037919 */ /* 0x000ea20000002100 */
[----:B-1----:R-:W-:-:S04]  /*9d30*/  IMAD.MOV.U32 R2, RZ, RZ, 0x4200 ;  /* 0x00004200ff027424 */ /* 0x002fc800078e00ff */
[----:B------:R3:W-:Y:S01]  /*9d40*/  SYNCS.ARRIVE.TRANS64 RZ, [R13+URZ+0x30c30], R2 ;  /* 0x030c30020dff79a7 */ /* 0x0007e2000800003f */
[----:B--2---:R-:W-:-:S13]  /*9d50*/  LOP3.LUT P0, RZ, R3, 0x1f, RZ, 0xc0, !PT ;  /* 0x0000001f03ff7812 */ /* 0x004fda000780c0ff */
[----:B---3--:R-:W-:Y:S05]  /*9d60*/  @!P0 BRA `(.L_x_4415) ;  /* 0x0000000000048947 */ /* 0x008fea0003800000 */
[----:B------:R-:W-:Y:S01]  /*9d70*/  BPT.TRAP 0x1 ;  /* 0x000000040000795c */ /* 0x000fe20000300000 */
.L_x_4415:
        /* <DEDUP_REMOVED lines=34> */
.L_x_4396:
[----:B------:R-:W-:Y:S05]  /*9fa0*/  BSYNC B0 ;  /* 0x0000000000007941 */ /* 0x000fea0003800000 */
.L_x_4394:
[----:B------:R-:W-:-:S03]  /*9fb0*/  UMOV UR6, 0xffffffff ;  /* 0xffffffff00067882 */ /* 0x000fc60000000000 */
[----:B------:R-:W-:Y:S05]  /*9fc0*/  BRA.DIV UR6, `(.L_x_4416) ;  /* 0x0000000606e47947 */ /* 0x000fea000b800000 */
[----:B------:R-:W-:-:S13]  /*9fd0*/  ELECT P6, URZ, PT ;  /* 0x00000000003f782f */ /* 0x000fda00038c0000 */
.L_x_4445:
[----:B------:R-:W-:Y:S05]  /*9fe0*/  @!P6 BRA `(.L_x_4295) ;  /* 0x000000000084e947 */ /* 0x000fea0003800000 */
[----:B----4-:R-:W3:Y:S02]  /*9ff0*/  LDL.LU R2, [R1+0x10] ;  /* 0x0000100001027983 */ /* 0x010ee40000300800 */
[----:B---3--:R-:W-:-:S04]  /*a000*/  LOP3.LUT R2, R2, 0x2, RZ, 0xfc, !PT ;  /* 0x0000000202027812 */ /* 0x008fc800078efcff */
[----:B------:R-:W-:-:S13]  /*a010*/  ISETP.NE.AND P2, PT, R2, 0x3, PT ;  /* 0x000000030200780c */ /* 0x000fda0003f45270 */
[----:B------:R-:W-:Y:S05]  /*a020*/  @!P2 BRA `(.L_x_4417) ;  /* 0x000000000004a947 */ /* 0x000fea0003800000 */
[----:B--2---:R-:W-:Y:S01]  /*a030*/  BPT.TRAP 0x1 ;  /* 0x000000040000795c */ /* 0x004fe20000300000 */
.L_x_4417:
        /* <DEDUP_REMOVED lines=15> */
.L_x_4446:
[----:B------:R-:W3:Y:S02]  /*a130*/  SYNCS.PHASECHK.TRANS64.TRYWAIT P0, [R11+URZ], R2 ;  /* 0x000000020b0075a7 */ /* 0x000ee4000800017f */
[----:B---3--:R-:W-:Y:S05]  /*a140*/  @!P0 BRA `(.L_x_4419) ;  /* 0x0000000400b88947 */ /* 0x008fea0003800000 */
.L_x_4447:
[----:B------:R-:W-:Y:S05]  /*a150*/  @!P2 BRA `(.L_x_4420) ;  /* 0x000000000004a947 */ /* 0x000fea0003800000 */
[----:B--2---:R-:W-:Y:S01]  /*a160*/  BPT.TRAP 0x1 ;  /* 0x000000040000795c */ /* 0x004fe20000300000 */
.L_x_4420:
[----:B------:R-:W-:-:S04]  /*a170*/  VIADD R0, R6, 0x30c40 ;  /* 0x00030c4006007836 */ /* 0x000fc80000000000 */
[----:B------:R-:W-:-:S04]  /*a180*/  IMAD R9, R9, 0x8, R0 ;  /* 0x0000000809097824 */ /* 0x000fc800078e0200 */
[----:B------:R-:W4:Y:S02]  /*a190*/  SYNCS.PHASECHK.TRANS64.TRYWAIT P0, [R9+URZ], R4 ;  /* 0x00000004090075a7 */ /* 0x000f24000800017f */
[----:B----4-:R-:W-:Y:S05]  /*a1a0*/  @!P0 BRA `(.L_x_4421) ;  /* 0x0000000400b48947 */ /* 0x010fea0003800000 */
.L_x_4448:
[----:B------:R-:W-:-:S07]  /*a1b0*/  IMAD R3, R3, 0x8, R0 ;  /* 0x0000000803037824 */ /* 0x000fce00078e0200 */
.L_x_4422:
[----:B------:R1:W1:Y:S02]  /*a1c0*/  SYNCS.PHASECHK.TRANS64.TRYWAIT P0, [R3+URZ], R2 ;  /* 0x00000002030075a7 */ /* 0x000264000800017f */
[----:B-1----:R-:W-:Y:S05]  /*a1d0*/  @!P0 NANOSLEEP.SYNCS 0x989680 ;  /* 0x009896800000895d */ /* 0x002fea0003900000 */
[----:B------:R-:W1:Y:S02]  /*a1e0*/  @!P0 SYNCS.PHASECHK.TRANS64 P0, [R3+URZ], R2 ;  /* 0x00000002030085a7 */ /* 0x000e64000800007f */
[----:B-1----:R-:W-:Y:S05]  /*a1f0*/  @!P0 BRA `(.L_x_4422) ;  /* 0xfffffffc00f08947 */ /* 0x002fea000383ffff */
.L_x_4295:
[----:B--2---:R-:W-:Y:S05]  /*a200*/  BSYNC B6 ;  /* 0x0000000000067941 */ /* 0x004fea0003800000 */
.L_x_4289:
[----:B------:R-:W-:Y:S05]  /*a210*/  EXIT ;  /* 0x000000000000794d */ /* 0x000fea0003800000 */
.L_x_4305:
[----:B------:R-:W-:Y:S02]  /*a220*/  IMAD.MOV.U32 R12, RZ, RZ, RZ ;  /* 0x000000ffff0c7224 */ /* 0x000fe400078e00ff */
[----:B------:R-:W-:Y:S02]  /*a230*/  IMAD.MOV.U32 R11, RZ, RZ, 0x1f ;  /* 0x0000001fff0b7424 */ /* 0x000fe400078e00ff */
[----:B------:R-:W-:-:S07]  /*a240*/  IMAD.MOV.U32 R15, RZ, RZ, -0x1 ;  /* 0xffffffffff0f7424 */ /* 0x000fce00078e00ff */
[----:B------:R-:W-:Y:S05]  /*a250*/  WARPSYNC.COLLECTIVE R15, `(.L_x_4423) ;  /* 0x000000000f087348 */ /* 0x000fea0003c00000 */
[----:B------:R1:W2:Y:S02]  /*a260*/  SHFL.IDX P6, R14, R13, R12, R11 ;  /* 0x0000000c0d0e7389 */ /* 0x0002a400000c000b */
[----:B-12---:R-:W-:Y:S01]  /*a270*/  ENDCOLLECTIVE ;  /* 0x000000000000791b */ /* 0x006fe20003800000 */
.L_x_4423:
[----:B------:R-:W-:Y:S05]  /*a280*/  BRA `(.L_x_4424) ;  /* 0xffffff6c00b87947 */ /* 0x000fea000383ffff */
.L_x_4307:
[----:B--2---:R2:W3:Y:S02]  /*a290*/  SYNCS.PHASECHK.TRANS64.TRYWAIT P0, [R226+URZ+0x30c00], R15 ;  /* 0x030c000fe20075a7 */ /* 0x0044e4000800017f */
[----:B---3--:R-:W-:Y:S05]  /*a2a0*/  @!P0 NANOSLEEP.SYNCS 0x989680 ;  /* 0x009896800000895d */ /* 0x008fea0003900000 */
[----:B------:R-:W3:Y:S02]  /*a2b0*/  @!P0 SYNCS.PHASECHK.TRANS64 P0, [R226+URZ+0x30c00], R15 ;  /* 0x030c000fe20085a7 */ /* 0x000ee4000800007f */
[----:B---3--:R-:W-:Y:S05]  /*a2c0*/  @!P0 BRA `(.L_x_4307) ;  /* 0xfffffffc00f08947 */ /* 0x008fea000383ffff */
[----:B------:R-:W-:Y:S05]  /*a2d0*/  BRA `(.L_x_4306) ;  /* 0xffffff70001c7947 */ /* 0x000fea000383ffff */
.L_x_4311:
[----:B--2---:R2:W3:Y:S02]  /*a2e0*/  SYNCS.PHASECHK.TRANS64.TRYWAIT P1, [R9+URZ+0x30c10], R12 ;  /* 0x030c100c090075a7 */ /* 0x0044e4000802017f */
[----:B---3--:R-:W-:Y:S05]  /*a2f0*/  @!P1 NANOSLEEP.SYNCS 0x989680 ;  /* 0x009896800000995d */ /* 0x008fea0003900000 */
[----:B------:R-:W3:Y:S02]  /*a300*/  @!P1 SYNCS.PHASECHK.TRANS64 P1, [R9+URZ+0x30c10], R12 ;  /* 0x030c100c090095a7 */ /* 0x000ee4000802007f */
[----:B---3--:R-:W-:Y:S05]  /*a310*/  @!P1 BRA `(.L_x_4311) ;  /* 0xfffffffc00f09947 */ /* 0x008fea000383ffff */
[----:B------:R-:W-:Y:S05]  /*a320*/  BRA `(.L_x_4310) ;  /* 0xffffff7400f07947 */ /* 0x000fea000383ffff */
.L_x_4315:
[----:B------:R1:W1:Y:S02]  /*a330*/  SYNCS.PHASECHK.TRANS64.TRYWAIT P1, [R9+URZ+0x30c30], R12 ;  /* 0x030c300c090075a7 */ /* 0x000264000802017f */
[----:B-1----:R-:W-:Y:S05]  /*a340*/  @!P1 NANOSLEEP.SYNCS 0x989680 ;  /* 0x009896800000995d */ /* 0x002fea0003900000 */
[----:B------:R-:W1:Y:S02]  /*a350*/  @!P1 SYNCS.PHASECHK.TRANS64 P1, [R9+URZ+0x30c30], R12 ;  /* 0x030c300c090095a7 */ /* 0x000e64000802007f */
[----:B-1----:R-:W-:Y:S05]  /*a360*/  @!P1 BRA `(.L_x_4315) ;  /* 0xfffffffc00f09947 */ /* 0x002fea000383ffff */
[----:B------:R-:W-:Y:S05]  /*a370*/  BRA `(.L_x_4314) ;  /* 0xffffff7c00007947 */ /* 0x000fea000383ffff */
.L_x_4359:
[----:B------:R-:W-:Y:S01]  /*a380*/  BSSY B0, `(.L_x_4425) ;  /* 0x0000005000007945 */ /* 0x000fe20003800000 */
[----:B------:R-:W-:-:S07]  /*a390*/  IMAD.MOV.U32 R15, RZ, RZ, -0x1 ;  /* 0xffffffffff0f7424 */ /* 0x000fce00078e00ff */
[----:B------:R-:W-:Y:S05]  /*a3a0*/  WARPSYNC.COLLECTIVE R15, `(.L_x_4426) ;  /* 0x000000000f087348 */ /* 0x000fea0003c00000 */
[----:B------:R-:W-:Y:S01]  /*a3b0*/  NOP ;  /* 0x0000000000007918 */ /* 0x000fe20000000000 */
[----:B------:R-:W-:Y:S01]  /*a3c0*/  ENDCOLLECTIVE ;  /* 0x000000000000791b */ /* 0x000fe20003800000 */
.L_x_4426:
[----:B------:R-:W-:Y:S05]  /*a3d0*/  BSYNC B0 ;  /* 0x0000000000007941 */ /* 0x000fea0003800000 */
.L_x_4425:
[----:B------:R-:W-:Y:S05]  /*a3e0*/  BRA `(.L_x_4427) ;  /* 0xffffffd0007c7947 */ /* 0x000fea000383ffff */
.L_x_4371:
[----:B------:R-:W-:Y:S01]  /*a3f0*/  BSSY B0, `(.L_x_4428) ;  /* 0x0000005000007945 */ /* 0x000fe20003800000 */
[----:B------:R-:W-:-:S07]  /*a400*/  IMAD.MOV.U32 R15, RZ, RZ, -0x1 ;  /* 0xffffffffff0f7424 */ /* 0x000fce00078e00ff */
[----:B------:R-:W-:Y:S05]  /*a410*/  WARPSYNC.COLLECTIVE R15, `(.L_x_4429) ;  /* 0x000000000f087348 */ /* 0x000fea0003c00000 */
[----:B------:R-:W-:Y:S01]  /*a420*/  NOP ;  /* 0x0000000000007918 */ /* 0x000fe20000000000 */
[----:B------:R-:W-:Y:S01]  /*a430*/  ENDCOLLECTIVE ;  /* 0x000000000000791b */ /* 0x000fe20003800000 */
.L_x_4429:
[----:B------:R-:W-:Y:S05]  /*a440*/  BSYNC B0 ;  /* 0x0000000000007941 */ /* 0x000fea0003800000 */
.L_x_4428:
[----:B------:R-:W-:Y:S05]  /*a450*/  BRA `(.L_x_4430) ;  /* 0xffffffd400947947 */ /* 0x000fea000383ffff */
.L_x_4384:
[----:B------:R-:W-:Y:S01]  /*a460*/  BSSY B0, `(.L_x_4431) ;  /* 0x0000005000007945 */ /* 0x000fe20003800000 */
[----:B------:R-:W-:-:S07]  /*a470*/  IMAD.MOV.U32 R15, RZ, RZ, -0x1 ;  /* 0xffffffffff0f7424 */ /* 0x000fce00078e00ff */
[----:B------:R-:W-:Y:S05]  /*a480*/  WARPSYNC.COLLECTIVE R15, `(.L_x_4432) ;  /* 0x000000000f087348 */ /* 0x000fea0003c00000 */
[----:B------:R-:W-:Y:S01]  /*a490*/  NOP ;  /* 0x0000000000007918 */ /* 0x000fe20000000000 */
[----:B------:R-:W-:Y:S01]  /*a4a0*/  ENDCOLLECTIVE ;  /* 0x000000000000791b */ /* 0x000fe20003800000 */
.L_x_4432:
[----:B------:R-:W-:Y:S05]  /*a4b0*/  BSYNC B0 ;  /* 0x0000000000007941 */ /* 0x000fea0003800000 */
.L_x_4431:
[----:B------:R-:W-:Y:S05]  /*a4c0*/  BRA `(.L_x_4433) ;  /* 0xffffffd800b07947 */ /* 0x000fea000383ffff */
.L_x_4397:
[----:B-1----:R1:W2:Y:S02]  /*a4d0*/  SYNCS.PHASECHK.TRANS64.TRYWAIT P1, [R12+URZ+0x30c20], R3 ;  /* 0x030c20030c0075a7 */ /* 0x0022a4000802017f */
[----:B--2---:R-:W-:Y:S05]  /*a4e0*/  @!P1 NANOSLEEP.SYNCS 0x989680 ;  /* 0x009896800000995d */ /* 0x004fea0003900000 */
[----:B------:R-:W2:Y:S02]  /*a4f0*/  @!P1 SYNCS.PHASECHK.TRANS64 P1, [R12+URZ+0x30c20], R3 ;  /* 0x030c20030c0095a7 */ /* 0x000ea4000802007f */
[----:B--2---:R-:W-:Y:S05]  /*a500*/  @!P1 BRA `(.L_x_4397) ;  /* 0xfffffffc00f09947 */ /* 0x004fea000383ffff */
[----:B------:R-:W-:Y:S05]  /*a510*/  BRA `(.L_x_4434) ;  /* 0xffffffe400bc7947 */ /* 0x000fea000383ffff */
.L_x_4401:
[----:B-1----:R1:W2:Y:S02]  /*a520*/  SYNCS.PHASECHK.TRANS64.TRYWAIT P1, [R12+URZ+0x30c40], R21 ;  /* 0x030c40150c0075a7 */ /* 0x0022a4000802017f */
[----:B--2---:R-:W-:Y:S05]  /*a530*/  @!P1 NANOSLEEP.SYNCS 0x989680 ;  /* 0x009896800000995d */ /* 0x004fea0003900000 */
[----:B------:R-:W2:Y:S02]  /*a540*/  @!P1 SYNCS.PHASECHK.TRANS64 P1, [R12+URZ+0x30c40], R21 ;  /* 0x030c40150c0095a7 */ /* 0x000ea4000802007f */
[----:B--2---:R-:W-:Y:S05]  /*a550*/  @!P1 BRA `(.L_x_4401) ;  /* 0xfffffffc00f09947 */ /* 0x004fea000383ffff */
[----:B------:R-:W-:Y:S05]  /*a560*/  BRA `(.L_x_4435) ;  /* 0xffffffe800d47947 */ /* 0x000fea000383ffff */
.L_x_4403:
[----:B--2---:R2:W3:Y:S02]  /*a570*/  SYNCS.PHASECHK.TRANS64.TRYWAIT P1, [R12+URZ+0x30c28], R21 ;  /* 0x030c28150c0075a7 */ /* 0x0044e4000802017f */
[----:B---3--:R-:W-:Y:S05]  /*a580*/  @!P1 NANOSLEEP.SYNCS 0x989680 ;  /* 0x009896800000995d */ /* 0x008fea0003900000 */
[----:B------:R-:W3:Y:S02]  /*a590*/  @!P1 SYNCS.PHASECHK.TRANS64 P1, [R12+URZ+0x30c28], R21 ;  /* 0x030c28150c0095a7 */ /* 0x000ee4000802007f */
[----:B---3--:R-:W-:Y:S05]  /*a5a0*/  @!P1 BRA `(.L_x_4403) ;  /* 0xfffffffc00f09947 */ /* 0x008fea000383ffff */
[----:B------:R-:W-:Y:S05]  /*a5b0*/  BRA `(.L_x_4436) ;  /* 0xffffffec00507947 */ /* 0x000fea000383ffff */
.L_x_4405:
[----:B---3--:R3:W4:Y:S02]  /*a5c0*/  SYNCS.PHASECHK.TRANS64.TRYWAIT P1, [R12+URZ+0x30c48], R21 ;  /* 0x030c48150c0075a7 */ /* 0x008724000802017f */
[----:B----4-:R-:W-:Y:S05]  /*a5d0*/  @!P1 NANOSLEEP.SYNCS 0x989680 ;  /* 0x009896800000995d */ /* 0x010fea0003900000 */
[----:B------:R-:W4:Y:S02]  /*a5e0*/  @!P1 SYNCS.PHASECHK.TRANS64 P1, [R12+URZ+0x30c48], R21 ;  /* 0x030c48150c0095a7 */ /* 0x000f24000802007f */
[----:B----4-:R-:W-:Y:S05]  /*a5f0*/  @!P1 BRA `(.L_x_4405) ;  /* 0xfffffffc00f09947 */ /* 0x010fea000383ffff */
[----:B------:R-:W-:Y:S05]  /*a600*/  BRA `(.L_x_4437) ;  /* 0xffffffec00ac7947 */ /* 0x000fea000383ffff */
.L_x_4407:
[----:B------:R-:W-:-:S07]  /*a610*/  SHF.L.U32 R5, R10, 0x1f, RZ ;  /* 0x0000001f0a057819 */ /* 0x000fce00000006ff */
.L_x_4438:
[----:B-1----:R1:W2:Y:S02]  /*a620*/  SYNCS.PHASECHK.TRANS64.TRYWAIT P1, [R12+URZ+0x30c20], R5 ;  /* 0x030c20050c0075a7 */ /* 0x0022a4000802017f */
[----:B--2---:R-:W-:Y:S05]  /*a630*/  @!P1 NANOSLEEP.SYNCS 0x989680 ;  /* 0x009896800000995d */ /* 0x004fea0003900000 */
[----:B------:R-:W2:Y:S02]  /*a640*/  @!P1 SYNCS.PHASECHK.TRANS64 P1, [R12+URZ+0x30c20], R5 ;  /* 0x030c20050c0095a7 */ /* 0x000ea4000802007f */
[----:B--2---:R-:W-:Y:S05]  /*a650*/  @!P1 BRA `(.L_x_4438) ;  /* 0xfffffffc00f09947 */ /* 0x004fea000383ffff */
[----:B------:R-:W-:Y:S05]  /*a660*/  BRA `(.L_x_4439) ;  /* 0xfffffff000187947 */ /* 0x000fea000383ffff */
.L_x_4410:
[----:B-1----:R1:W2:Y:S02]  /*a670*/  SYNCS.PHASECHK.TRANS64.TRYWAIT P1, [R12+URZ+0x30c40], R13 ;  /* 0x030c400d0c0075a7 */ /* 0x0022a4000802017f */
[----:B--2---:R-:W-:Y:S05]  /*a680*/  @!P1 NANOSLEEP.SYNCS 0x989680 ;  /* 0x009896800000995d */ /* 0x004fea0003900000 */
[----:B------:R-:W2:Y:S02]  /*a690*/  @!P1 SYNCS.PHASECHK.TRANS64 P1, [R12+URZ+0x30c40], R13 ;  /* 0x030c400d0c0095a7 */ /* 0x000ea4000802007f */
[----:B--2---:R-:W-:Y:S05]  /*a6a0*/  @!P1 BRA `(.L_x_4410) ;  /* 0xfffffffc00f09947 */ /* 0x004fea000383ffff */
[----:B------:R-:W-:Y:S05]  /*a6b0*/  BRA `(.L_x_4440) ;  /* 0xfffffff0008c7947 */ /* 0x000fea000383ffff */
.L_x_4412:
[----:B--2---:R2:W3:Y:S02]  /*a6c0*/  SYNCS.PHASECHK.TRANS64.TRYWAIT P1, [R12+URZ+0x30c28], R13 ;  /* 0x030c280d0c0075a7 */ /* 0x0044e4000802017f */
[----:B---3--:R-:W-:Y:S05]  /*a6d0*/  @!P1 NANOSLEEP.SYNCS 0x989680 ;  /* 0x009896800000995d */ /* 0x008fea0003900000 */
[----:B------:R-:W3:Y:S02]  /*a6e0*/  @!P1 SYNCS.PHASECHK.TRANS64 P1, [R12+URZ+0x30c28], R13 ;  /* 0x030c280d0c0095a7 */ /* 0x000ee4000802007f */
[----:B---3--:R-:W-:Y:S05]  /*a6f0*/  @!P1 BRA `(.L_x_4412) ;  /* 0xfffffffc00f09947 */ /* 0x008fea000383ffff */
[----:B------:R-:W-:Y:S05]  /*a700*/  BRA `(.L_x_4441) ;  /* 0xfffffff000fc7947 */ /* 0x000fea000383ffff */
.L_x_4414:
[----:B-1----:R1:W2:Y:S02]  /*a710*/  SYNCS.PHASECHK.TRANS64.TRYWAIT P0, [R13+URZ+0x30c40], R2 ;  /* 0x030c40020d0075a7 */ /* 0x0022a4000800017f */
[----:B--2---:R-:W-:Y:S05]  /*a720*/  @!P0 NANOSLEEP.SYNCS 0x989680 ;  /* 0x009896800000895d */ /* 0x004fea0003900000 */
[----:B------:R-:W2:Y:S02]  /*a730*/  @!P0 SYNCS.PHASECHK.TRANS64 P0, [R13+URZ+0x30c40], R2 ;  /* 0x030c40020d0085a7 */ /* 0x000ea4000800007f */
[----:B--2---:R-:W-:Y:S05]  /*a740*/  @!P0 BRA `(.L_x_4414) ;  /* 0xfffffffc00f08947 */ /* 0x004fea000383ffff */
[----:B------:R-:W-:Y:S05]  /*a750*/  BRA `(.L_x_4442) ;  /* 0xfffffff4006c7947 */ /* 0x000fea000383ffff */
.L_x_4416:
[----:B------:R-:W-:Y:S01]  /*a760*/  BSSY B0, `(.L_x_4443) ;  /* 0x0000006000007945 */ /* 0x000fe20003800000 */
[----:B------:R-:W-:-:S07]  /*a770*/  IMAD.MOV.U32 R15, RZ, RZ, -0x1 ;  /* 0xffffffffff0f7424 */ /* 0x000fce00078e00ff */
[----:B--2-4-:R-:W-:Y:S05]  /*a780*/  WARPSYNC.COLLECTIVE R15, `(.L_x_4444) ;  /* 0x000000000f0c7348 */ /* 0x014fea0003c00000 */
[----:B------:R-:W-:Y:S02]  /*a790*/  ELECT P6, UR62, PT ;  /* 0x00000000003e782f */ /* 0x000fe400038c0000 */
[----:B------:R-:W-:Y:S01]  /*a7a0*/  MOV R14, UR62 ;  /* 0x0000003e000e7c02 */ /* 0x000fe20008000f00 */
[----:B--2-4-:R-:W-:Y:S10]  /*a7b0*/  ENDCOLLECTIVE ;  /* 0x000000000000791b */ /* 0x014ff40003800000 */
.L_x_4444:
[----:B------:R-:W-:Y:S05]  /*a7c0*/  BSYNC B0 ;  /* 0x0000000000007941 */ /* 0x000fea0003800000 */
.L_x_4443:
[----:B------:R-:W-:Y:S05]  /*a7d0*/  BRA `(.L_x_4445) ;  /* 0xfffffff800007947 */ /* 0x000fea000383ffff */
.L_x_4418:
[----:B-1----:R1:W3:Y:S02]  /*a7e0*/  SYNCS.PHASECHK.TRANS64.TRYWAIT P0, [R7+URZ], R4 ;  /* 0x00000004070075a7 */ /* 0x0022e4000800017f */
[----:B---3--:R-:W-:Y:S05]  /*a7f0*/  @!P0 NANOSLEEP.SYNCS 0x989680 ;  /* 0x009896800000895d */ /* 0x008fea0003900000 */
[----:B------:R-:W3:Y:S02]  /*a800*/  @!P0 SYNCS.PHASECHK.TRANS64 P0, [R7+URZ], R4 ;  /* 0x00000004070085a7 */ /* 0x000ee4000800007f */
[----:B---3--:R-:W-:Y:S05]  /*a810*/  @!P0 BRA `(.L_x_4418) ;  /* 0xfffffffc00f08947 */ /* 0x008fea000383ffff */
[----:B------:R-:W-:Y:S05]  /*a820*/  BRA `(.L_x_4446) ;  /* 0xfffffff800407947 */ /* 0x000fea000383ffff */
.L_x_4419:
[----:B---3--:R3:W4:Y:S02]  /*a830*/  SYNCS.PHASECHK.TRANS64.TRYWAIT P0, [R11+URZ], R2 ;  /* 0x000000020b0075a7 */ /* 0x008724000800017f */
[----:B----4-:R-:W-:Y:S05]  /*a840*/  @!P0 NANOSLEEP.SYNCS 0x989680 ;  /* 0x009896800000895d */ /* 0x010fea0003900000 */
[----:B------:R-:W4:Y:S02]  /*a850*/  @!P0 SYNCS.PHASECHK.TRANS64 P0, [R11+URZ], R2 ;  /* 0x000000020b0085a7 */ /* 0x000f24000800007f */
[----:B----4-:R-:W-:Y:S05]  /*a860*/  @!P0 BRA `(.L_x_4419) ;  /* 0xfffffffc00f08947 */ /* 0x010fea000383ffff */
[----:B------:R-:W-:Y:S05]  /*a870*/  BRA `(.L_x_4447) ;  /* 0xfffffff800347947 */ /* 0x000fea000383ffff */
.L_x_4421:
[----:B----4-:R4:W1:Y:S02]  /*a880*/  SYNCS.PHASECHK.TRANS64.TRYWAIT P0, [R9+URZ], R4 ;  /* 0x00000004090075a7 */ /* 0x010864000800017f */
[----:B-1----:R-:W-:Y:S05]  /*a890*/  @!P0 NANOSLEEP.SYNCS 0x989680 ;  /* 0x009896800000895d */ /* 0x002fea0003900000 */
[----:B------:R-:W1:Y:S02]  /*a8a0*/  @!P0 SYNCS.PHASECHK.TRANS64 P0, [R9+URZ], R4 ;  /* 0x00000004090085a7 */ /* 0x000e64000800007f */
[----:B-1----:R-:W-:Y:S05]  /*a8b0*/  @!P0 BRA `(.L_x_4421) ;  /* 0xfffffffc00f08947 */ /* 0x002fea000383ffff */
[----:B------:R-:W-:Y:S05]  /*a8c0*/  BRA `(.L_x_4448) ;  /* 0xfffffff800387947 */ /* 0x000fea000383ffff */
.L_x_4449:
        /* <DEDUP_REMOVED lines=11> */
.L_x_7406:


//--------------------- .text._ZN7cutlass13device_kernelIN5flash11enable_sm90INS1_16FlashAttnBwdSm90INS1_25CollectiveMainloopBwdSm90ILi2ELi2ELi2EN4cute5tupleIJNS5_1CILi1EEES8_S8_EEENS6_IJNS7_ILi128EEESA_NS7_ILi64EEEEEENS_6half_tEfNS_4arch4Sm90ELb0ELb0ELb0ELb1ELb0ELb1ELb0ELb0ELi2ELi1ELi2ELi2ELb0EEENS1_24CollectiveEpilogueBwdGQAISC_fSF_Li256ELb1ELb0EEENS1_19SingleTileSchedulerILb1ELb0ELb0ELi128EEEEEEEEEvNT_6ParamsE --------------------------
	.section	.text._ZN7cutlass13device_kernelIN5flash11enable_sm90INS1_16FlashAttnBwdSm90INS1_25CollectiveMainloopBwdSm90ILi2ELi2ELi2EN4cute5tupleIJNS5_1CILi1EEES8_S8_EEENS6_IJNS7_ILi128EEESA_NS7_ILi64EEEEEENS_6half_tEfNS_4arch4Sm90ELb0ELb0ELb0ELb1ELb0ELb1ELb0ELb0ELi2ELi1ELi2ELi2ELb0EEENS1_24CollectiveEpilogueBwdGQAISC_fSF_Li256ELb1ELb0EEENS1_19SingleTileSchedulerILb1ELb0ELb0ELi128EEEEEEEEEvNT_6ParamsE,"ax",@progbits
	.align	128
.text._ZN7cutlass13device_kernelIN5flash11enable_sm90INS1_16FlashAttnBwdSm90INS1_25CollectiveMainloopBwdSm90ILi2ELi2ELi2EN4cute5tupleIJNS5_1CILi1EEES8_S8_EEENS6_IJNS7_ILi128EEESA_NS7_ILi64EEEEEENS_6half_tEfNS_4arch4Sm90ELb0ELb0ELb0ELb1ELb0ELb1ELb0ELb0ELi2ELi1ELi2ELi2ELb0EEENS1_24CollectiveEpilogueBwdGQAISC_fSF_Li256ELb1ELb0EEENS1_19SingleTileSchedulerILb1ELb0ELb0ELi128EEEEEEEEEvNT_6ParamsE:
        .type           _ZN7cutlass13device_kernelIN5flash11enable_sm90INS1_16FlashAttnBwdSm90INS1_25CollectiveMainloopBwdSm90ILi2ELi2ELi2EN4cute5tupleIJNS5_1CILi1EEES8_S8_EEENS6_IJNS7_ILi128EEESA_NS7_ILi64EEEEEENS_6half_tEfNS_4arch4Sm90ELb0ELb0ELb0ELb1ELb0ELb1ELb0ELb0ELi2ELi1ELi2ELi2ELb0EEENS1_24CollectiveEpilogueBwdGQAISC_fSF_Li256ELb1ELb0EEENS1_19SingleTileSchedulerILb1ELb0ELb0ELi128EEEEEEEEEvNT_6ParamsE,@function
        .size           _ZN7cutlass13device_kernelIN5flash11enable_sm90INS1_16FlashAttnBwdSm90INS1_25CollectiveMainloopBwdSm90ILi2ELi2ELi2EN4cute5tupleIJNS5_1CILi1EEES8_S8_EEENS6_IJNS7_ILi128EEESA_NS7_ILi64EEEEEENS_6half_tEfNS_4arch4Sm90ELb0ELb0ELb0ELb1ELb0ELb1ELb0ELb0ELi2ELi1ELi2ELi2ELb0EEENS1_24CollectiveEpilogueBwdGQAISC_fSF_Li256ELb1ELb0EEENS1_19SingleTileSchedulerILb1ELb0ELb0ELi128EEEEEEEEEvNT_6ParamsE,(.L_x_7407 - _ZN7cutlass13device_kernelIN5flash11enable_sm90INS1_16FlashAttnBwdSm90INS1_25CollectiveMainloopBwdSm90ILi2ELi2ELi2EN4cute5tupleIJNS5_1CILi1EEES8_S8_EEENS6_IJNS7_ILi128EEESA_NS7_ILi64EEEEEENS_6half_tEfNS_4arch4Sm90ELb0ELb0ELb0ELb1ELb0ELb1ELb0ELb0ELi2ELi1ELi2ELi2ELb0EEENS1_24CollectiveEpilogueBwdGQAISC_fSF_Li256ELb1ELb0EEENS1_19SingleTileSchedulerILb1ELb0ELb0ELi128EEEEEEEEEvNT_6ParamsE)
        .other          _ZN7cutlass13device_kernelIN5flash11enable_sm90INS1_16FlashAttnBwdSm90INS1_25CollectiveMainloopBwdSm90ILi2ELi2ELi2EN4cute5tupleIJNS5_1CILi1EEES8_S8_EEENS6_IJNS7_ILi128EEESA_NS7_ILi64EEEEEENS_6half_tEfNS_4arch4Sm90ELb0ELb0ELb0ELb1ELb0ELb1ELb0ELb0ELi2ELi1ELi2ELi2ELb0EEENS1_24CollectiveEpilogueBwdGQAISC_fSF_Li256ELb1ELb0EEENS1_19SingleTileSchedulerILb1ELb0ELb0ELi128EEEEEEEEEvNT_6ParamsE,@"STO_CUDA_ENTRY STV_DEFAULT"
_ZN7cutlass13device_kernelIN5flash11enable_sm90INS1_16FlashAttnBwdSm90INS1_25CollectiveMainloopBwdSm90ILi2ELi2ELi2EN4cute5tupleIJNS5_1CILi1EEES8_S8_EEENS6_IJNS7_ILi128EEESA_NS7_ILi64EEEEEENS_6half_tEfNS_4arch4Sm90ELb0ELb0ELb0ELb1ELb0ELb1ELb0ELb0ELi2ELi1ELi2ELi2ELb0EEENS1_24CollectiveEpilogueBwdGQAISC_fSF_Li256ELb1ELb0EEENS1_19SingleTileSchedulerILb1ELb0ELb0ELi128EEEEEEEEEvNT_6ParamsE:
        /* <DEDUP_REMOVED lines=23> */
.L_x_4451:
[----:B------:R-:W-:Y:S05]  /*0170*/  BSYNC B0 ;  /* 0x0000000000007941 */ /* 0x000fea0003800000 */
.L_x_4450:
        /* <DEDUP_REMOVED lines=34> */
.L_x_4452:
        /* <DEDUP_REMOVED lines=22> */
.L_x_4453:
        /* <DEDUP_REMOVED lines=9> */
.L_x_4456:
        /* <DEDUP_REMOVED lines=20> */
.L_x_4457:
        /* <DEDUP_REMOVED lines=10> */
.L_x_4459:
[----:B------:R-:W2:Y:S02]  /*0770*/  LDC R0, c[0x0][0x8c4] ;  /* 0x00023100ff007b82 */ /* 0x000ea40000000800 */
.L_x_4458:
        /* <DEDUP_REMOVED lines=19> */
.L_x_4461:
        /* <DEDUP_REMOVED lines=10> */
.L_x_4462:
        /* <DEDUP_REMOVED lines=8> */
.L_x_4463:
        /* <DEDUP_REMOVED lines=9> */
.L_x_4464:
        /* <DEDUP_REMOVED lines=55> */
.L_x_4467:
        /* <DEDUP_REMOVED lines=15> */
.L_x_4466:
        /* <DEDUP_REMOVED lines=22> */
.L_x_4469:
        /* <DEDUP_REMOVED lines=15> */
.L_x_4468:
[----:B------:R-:W-:Y:S01]  /*1110*/  SHF.R.S32.HI R3, RZ, 0x1f, R16 ;  /* 0x0000001fff037819 */ /* 0x000fe20000011410 */
[----:B------:R-:W-:-:S03]  /*1120*/  UMOV UR4, 0xffffffff ;  /* 0xffffffff00047882 */ /* 0x000fc60000000000 */
[----:B------:R-:W-:-:S04]  /*1130*/  LEA.HI R0, R3, R16, RZ, 0x7 ;  /* 0x0000001003007211 */ /* 0x000fc800078f38ff */
[----:B------:R-:W-:Y:S01]  /*1140*/  SHF.R.S32.HI R13, RZ, 0x7, R0 ;  /* 0x00000007ff0d7819 */ /* 0x000fe20000011400 */
[----:B------:R-:W-:Y:S06]  /*1150*/  BRA.DIV UR4, `(.L_x_4470) ;  /* 0x0000007204907947 */ /* 0x000fec000b800000 */
[----:B------:R1:W2:Y:S02]  /*1160*/  SHFL.IDX PT, R14, R13, RZ, 0x1f ;  /* 0x00001fff0d0e7589 */ /* 0x0002a400000e0000 */
.L_x_4546:
        /* <DEDUP_REMOVED lines=30> */
.L_x_4471:
        /* <DEDUP_REMOVED lines=108> */
.L_x_4483:
[----:B------:R-:W-:-:S13]  /*1a10*/  ISETP.NE.AND P0, PT, R4, 0x3, PT ;  /* 0x000000030400780c */ /* 0x000fda0003f05270 */
[----:B-1----:R-:W-:Y:S05]  /*1a20*/  @!P0 BRA `(.L_x_4473) ;  /* 0x0000000000048947 */ /* 0x002fea0003800000 */
[----:B------:R-:W-:Y:S01]  /*1a30*/  BPT.TRAP 0x1 ;  /* 0x000000040000795c */ /* 0x000fe20000300000 */
.L_x_4473:
[----:B------:R-:W-:Y:S01]  /*1a40*/  IMAD R9, R7, 0x8, R226 ;  /* 0x0000000807097824 */ /* 0x000fe200078e02e2 */
[----:B------:R-:W-:-:S04]  /*1a50*/  SHF.L.U32 R12, R6, 0x1f, RZ ;  /* 0x0000001f060c7819 */ /* 0x000fc800000006ff */
[----:B------:R1:W2:Y:S01]  /*1a60*/  SYNCS.PHASECHK.TRANS64.TRYWAIT P1, [R9+URZ+0x30c10], R12 ;  /* 0x030c100c090075a7 */ /* 0x0002a2000802017f */
[----:B------:R-:W-:Y:S05]  /*1a70*/  @!P0 BRA `(.L_x_4474) ;  /* 0x0000000000048947 */ /* 0x000fea0003800000 */
[----:B------:R-:W-:Y:S01]  /*1a80*/  BPT.TRAP 0x1 ;  /* 0x000000040000795c */ /* 0x000fe20000300000 */
.L_x_4474:
[----:B------:R-:W-:-:S05]  /*1a90*/  VIADD R10, R226, 0x10000 ;  /* 0x00010000e20a7836 */ /* 0x000fca0000000000 */
[----:B------:R-:W-:-:S04]  /*1aa0*/  SHF.R.U32.HI R10, RZ, 0x4, R10 ;  /* 0x00000004ff0a7819 */ /* 0x000fc8000001160a */
[----:B------:R-:W-:Y:S01]  /*1ab0*/  LOP3.LUT R10, R10, 0x3fff, RZ, 0xc0, !PT ;  /* 0x00003fff0a0a7812 */ /* 0x000fe200078ec0ff */
[----:B--2---:R-:W-:Y:S06]  /*1ac0*/  @P1 BRA `(.L_x_4475) ;  /* 0x0000000000081947 */ /* 0x004fec0003800000 */
[----:B------:R-:W2:Y:S02]  /*1ad0*/  SYNCS.PHASECHK.TRANS64.TRYWAIT P1, [R9+URZ+0x30c10], R12 ;  /* 0x030c100c090075a7 */ /* 0x000ea4000802017f */
[----:B--2---:R-:W-:Y:S05]  /*1ae0*/  @!P1 BRA `(.L_x_4476) ;  /* 0x00000068005c9947 */ /* 0x004fea0003800000 */
.L_x_4475:
        /* <DEDUP_REMOVED lines=63> */
.L_x_4477:
[----:B------:R1:W1:Y:S01]  /*1ee0*/  SYNCS.PHASECHK.TRANS64.TRYWAIT P1, [R9+URZ+0x30c30], R12 ;  /* 0x030c300c090075a7 */ /* 0x000262000802017f */
[----:B------:R-:W-:Y:S05]  /*1ef0*/  @!P0 BRA `(.L_x_4478) ;  /* 0x0000000000048947 */ /* 0x000fea0003800000 */
[----:B------:R-:W-:Y:S01]  /*1f00*/  BPT.TRAP 0x1 ;  /* 0x000000040000795c */ /* 0x000fe20000300000 */
.L_x_4478:
[----:B------:R-:W-:-:S05]  /*1f10*/  VIADD R11, R226, 0x18000 ;  /* 0x00018000e20b7836 */ /* 0x000fca0000000000 */
[----:B------:R-:W-:-:S04]  /*1f20*/  SHF.R.U32.HI R11, RZ, 0x4, R11 ;  /* 0x00000004ff0b7819 */ /* 0x000fc8000001160b */
[----:B------:R-:W-:-:S04]  /*1f30*/  LOP3.LUT R218, R11, 0x3fff, RZ, 0xc0, !PT ;  /* 0x00003fff0bda7812 */ /* 0x000fc800078ec0ff */
[----:B------:R-:W-:Y:S01]  /*1f40*/  LOP3.LUT R14, R218, 0x10000, RZ, 0xfc, !PT ;  /* 0x00010000da0e7812 */ /* 0x000fe200078efcff */
[----:B-1----:R-:W-:Y:S06]  /*1f50*/  @P1 BRA `(.L_x_4479) ;  /* 0x0000000000081947 */ /* 0x002fec0003800000 */
[----:B------:R-:W1:Y:S02]  /*1f60*/  SYNCS.PHASECHK.TRANS64.TRYWAIT P1, [R9+URZ+0x30c30], R12 ;  /* 0x030c300c090075a7 */ /* 0x000e64000802017f */
[----:B-1----:R-:W-:Y:S05]  /*1f70*/  @!P1 BRA `(.L_x_4480) ;  /* 0x00000064004c9947 */ /* 0x002fea0003800000 */
.L_x_4479:
        /* <DEDUP_REMOVED lines=619> */
.L_x_4481:
        /* <DEDUP_REMOVED lines=68> */
.L_x_4482:
        /* <DEDUP_REMOVED lines=45> */
.L_x_4465:
[----:B------:R-:W-:Y:S05]  /*4d40*/  @P0 BRA `(.L_x_4460) ;  /* 0x00000034008c0947 */ /* 0x000fea0003800000 */
[----:B-1----:R-:W2:Y:S01]  /*4d50*/  LDL.LU R24, [R1+0xc] ;  /* 0x00000c0001187983 */ /* 0x002ea20000300800 */
[----:B------:R-:W1:Y:S01]  /*4d60*/  LDC.64 R2, c[0x0][0x878] ;  /* 0x00021e00ff027b82 */ /* 0x000e620000000a00 */
        /* <DEDUP_REMOVED lines=52> */
[----:B------:R-:W-:-:S05]  /*50b0*/  @P0 IMAD R2, R24, 0x80, R2 ;  /* 0x0000008018020824 */ /* 0x000fca00078e0202 */
[----:B------:R-:W-:-:S04]  /*50c0*/  @P0 SHF.R.S32.HI R3, RZ, 0x1f, R2 ;  /* 0x0000001fff030819 */ /* 0x000fc80000011402 */
[----:B------:R-:W-:-:S05]  /*50d0*/  @P0 LEA.HI R3, R3, R2, RZ, 0x7 ;  /* 0x0000000203030211 */ /* 0x000fca00078f38ff */
[----:B------:R-:W-:-:S05]  /*50e0*/  @P0 IMAD.SHL.U32 R3, R3, 0x40, RZ ;  /* 0x0000004003030824 */ /* 0x000fca00078e00ff */
        /* <DEDUP_REMOVED lines=10> */
[----:B------:R-:W-:Y:S01]  /*5190*/  IMAD.IADD R3, R3, 0x1, R9 ;  /* 0x0000000103037824 */ /* 0x000fe200078e0209 */
[----:B------:R-:W-:Y:S01]  /*51a0*/  SEL R9, R0, RZ, !P0 ;  /* 0x000000ff00097207 */ /* 0x000fe20004000000 */
[----:B------:R-:W-:Y:S01]  /*51b0*/  IMAD.WIDE.U32 R4, R7, R14, R4 ;  /* 0x0000000e07047225 */ /* 0x000fe200078e0004 */
[----:B------:R-:W-:Y:S02]  /*51c0*/  SEL R7, R24, RZ, !P0 ;  /* 0x000000ff18077207 */ /* 0x000fe40004000000 */
[----:B------:R-:W-:Y:S01]  /*51d0*/  ISETP.NE.AND P0, PT, R23, RZ, PT ;  /* 0x000000ff1700720c */ /* 0x000fe20003f05270 */
[----:B------:R-:W-:Y:S02]  /*51e0*/  IMAD.IADD R5, R5, 0x1, R11 ;  /* 0x0000000105057824 */ /* 0x000fe400078e020b */
[C---:B------:R-:W-:Y:S02]  /*51f0*/  IMAD R0, R9.reuse, R12, RZ ;  /* 0x0000000c09007224 */ /* 0x040fe400078e02ff */
[----:B------:R-:W-:-:S02]  /*5200*/  IMAD R8, R9, R16, RZ ;  /* 0x0000001009087224 */ /* 0x000fc400078e02ff */
[----:B------:R-:W-:-:S04]  /*5210*/  IMAD.WIDE.U32 R2, R7, R12, R2 ;  /* 0x0000000c07027225 */ /* 0x000fc800078e0002 */
[----:B------:R-:W-:Y:S01]  /*5220*/  IMAD.WIDE.U32 R4, R7, R16, R4 ;  /* 0x0000001007047225 */ /* 0x000fe200078e0004 */
[----:B------:R-:W-:-:S03]  /*5230*/  LEA R18, P1, R2, R18, 0x2 ;  /* 0x0000001202127211 */ /* 0x000fc600078210ff */
        /* <DEDUP_REMOVED lines=14> */
.L_x_4486:
[----:B------:R-:W-:Y:S01]  /*5320*/  @P0 ELECT P1, URZ, PT ;  /* 0x00000000003f082f */ /* 0x000fe20003820000 */
[----:B------:R1:W-:-:S12]  /*5330*/  UBLKRED.G.S.ADD.F32.RN [UR6], [UR4], UR5, desc[UR8] ;  /* 0x00000806040073bb */ /* 0x0003d800080a1405 */
[----:B------:R-:W-:Y:S02]  /*5340*/  @P1 PLOP3.LUT P0, PT, P1, PT, PT, 0x8, 0x0 ;  /* 0x000000000000181c */ /* 0x000fe40000f0e170 */
[----:B------:R-:W-:-:S11]  /*5350*/  PLOP3.LUT P1, PT, PT, PT, PT, 0x8, 0x0 ;  /* 0x000000000000781c */ /* 0x000fd60003f2e170 */
[----:B-1----:R-:W-:Y:S05]  /*5360*/  @P0 BRA.U.ANY `(.L_x_4486) ;  /* 0xfffffffd00ec0947 */ /* 0x002fea000393ffff */
[----:B------:R0:W-:Y:S01]  /*5370*/  UTMACMDFLUSH ;  /* 0x00000000000079b7 */ /* 0x0001e20000000000 */
[----:B------:R-:W-:-:S04]  /*5380*/  DEPBAR.LE SB0, 0x0 ;  /* 0x000080000000791a */ /* 0x000fc80000000000 */
.L_x_4485:
[----:B------:R-:W-:Y:S05]  /*5390*/  BSYNC B0 ;  /* 0x0000000000007941 */ /* 0x000fea0003800000 */
.L_x_4484:
        /* <DEDUP_REMOVED lines=24> */
.L_x_4487:
        /* <DEDUP_REMOVED lines=8> */
.L_x_4455:
        /* <DEDUP_REMOVED lines=20> */
.L_x_4489:
        /* <DEDUP_REMOVED lines=13> */
.L_x_4491:
[----:B------:R-:W-:-:S05]  /*57b0*/  ULDC UR5, c[0x0][0x8c4] ;  /* 0x0002310000057ab9 */ /* 0x000fca0000000800 */
.L_x_4490:
        /* <DEDUP_REMOVED lines=40> */
.L_x_4492:
        /* <DEDUP_REMOVED lines=49> */
.L_x_4506:
        /* <DEDUP_REMOVED lines=21> */
.L_x_4495:
[----:B------:R-:W-:Y:S05]  /*5ea0*/  BSYNC B0 ;  /* 0x0000000000007941 */ /* 0x000fea0003800000 */
.L_x_4494:
        /* <DEDUP_REMOVED lines=13> */
.L_x_4497:
[----:B------:R-:W-:Y:S05]  /*5f80*/  BSYNC B0 ;  /* 0x0000000000007941 */ /* 0x000fea0003800000 */
.L_x_4496:
[----:B------:R-:W-:Y:S06]  /*5f90*/  BAR.ARV 0xa, 0xa0 ;  /* 0x0282800000007b1d */ /* 0x000fec0000002000 */
[----:B------:R-:W-:Y:S04]  /*5fa0*/  BSSY B0, `(.L_x_4498) ;  /* 0x0000003000007945 */ /* 0x000fe80003800000 */
[----:B------:R-:W-:Y:S05]  /*5fb0*/  @!P0 BRA `(.L_x_4499) ;  /* 0x0000000000048947 */ /* 0x000fea0003800000 */
[----:B------:R-:W-:-:S04]  /*5fc0*/  DEPBAR.LE SB0, 0x0 ;  /* 0x000080000000791a */ /* 0x000fc80000000000 */
.L_x_4499:
[----:B------:R-:W-:Y:S05]  /*5fd0*/  BSYNC B0 ;  /* 0x0000000000007941 */ /* 0x000fea0003800000 */
.L_x_4498:
        /* <DEDUP_REMOVED lines=13> */
.L_x_4501:
[----:B------:R-:W-:Y:S05]  /*60b0*/  BSYNC B0 ;  /* 0x0000000000007941 */ /* 0x000fea0003800000 */
.L_x_4500:
        /* <DEDUP_REMOVED lines=13> */
.L_x_4503:
[----:B------:R-:W-:Y:S05]  /*6190*/  BSYNC B0 ;  /* 0x0000000000007941 */ /* 0x000fea0003800000 */
.L_x_4502:
[----:B------:R-:W-:Y:S01]  /*61a0*/  VIADD R0, R0, 0xfffffffe ;  /* 0xfffffffe00007836 */ /* 0x000fe20000000000 */
[----:B------:R-:W-:Y:S06]  /*61b0*/  BAR.ARV 0xa, 0xa0 ;  /* 0x0282800000007b1d */ /* 0x000fec0000002000 */
[----:B------:R-:W-:Y:S01]  /*61c0*/  BSSY B0, `(.L_x_4504) ;  /* 0x0000004000007945 */ /* 0x000fe20003800000 */
[----:B------:R-:W-:-:S03]  /*61d0*/  ISETP.NE.AND P1, PT, R0, RZ, PT ;  /* 0x000000ff0000720c */ /* 0x000fc60003f25270 */
[----:B------:R-:W-:Y:S10]  /*61e0*/  @!P0 BRA `(.L_x_4505) ;  /* 0x0000000000048947 */ /* 0x000ff40003800000 */
[----:B------:R-:W-:-:S04]  /*61f0*/  DEPBAR.LE SB0, 0x0 ;  /* 0x000080000000791a */ /* 0x000fc80000000000 */
.L_x_4505:
[----:B------:R-:W-:Y:S05]  /*6200*/  BSYNC B0 ;  /* 0x0000000000007941 */ /* 0x000fea0003800000 */
.L_x_4504:
[----:B------:R-:W-:Y:S06]  /*6210*/  BAR.ARV 0xb, 0xa0 ;  /* 0x02c2800000007b1d */ /* 0x000fec0000002000 */
[----:B------:R-:W-:Y:S02]  /*6220*/  UIADD3 UR5, UR5, 0x2, URZ ;  /* 0x0000000205057890 */ /* 0x000fe4000fffe03f */
[----:B------:R-:W-:Y:S01]  /*6230*/  UIADD3 UR4, UR4, 0x1, URZ ;  /* 0x0000000104047890 */ /* 0x000fe2000fffe03f */
[----:B------:R-:W-:Y:S11]  /*6240*/  @P1 BRA `(.L_x_4506) ;  /* 0xfffffff800c01947 */ /* 0x000ff6000383ffff */
[----:B------:R-:W-:-:S12]  /*6250*/  USHF.L.U32 UR6, UR5, 0xd, URZ ;  /* 0x0000000d05067899 */ /* 0x000fd8000800063f */
.L_x_4493:
        /* <DEDUP_REMOVED lines=19> */
.L_x_4508:
[----:B------:R-:W-:Y:S05]  /*6390*/  BSYNC B0 ;  /* 0x0000000000007941 */ /* 0x000fea0003800000 */
.L_x_4507:
        /* <DEDUP_REMOVED lines=19> */
.L_x_4510:
[----:B------:R-:W-:Y:S05]  /*64d0*/  BSYNC B0 ;  /* 0x0000000000007941 */ /* 0x000fea0003800000 */
.L_x_4509:
[----:B------:R-:W-:Y:S06]  /*64e0*/  BAR.ARV 0xa, 0xa0 ;  /* 0x0282800000007b1d */ /* 0x000fec0000002000 */
[----:B------:R-:W-:Y:S04]  /*64f0*/  BSSY B0, `(.L_x_4511) ;  /* 0x0000003000007945 */ /* 0x000fe80003800000 */
[----:B------:R-:W-:Y:S05]  /*6500*/  @!P0 BRA `(.L_x_4512) ;  /* 0x0000000000048947 */ /* 0x000fea0003800000 */
[----:B------:R-:W-:-:S04]  /*6510*/  DEPBAR.LE SB0, 0x0 ;  /* 0x000080000000791a */ /* 0x000fc80000000000 */
.L_x_4512:
[----:B------:R-:W-:Y:S05]  /*6520*/  BSYNC B0 ;  /* 0x0000000000007941 */ /* 0x000fea0003800000 */
.L_x_4511:
[----:B------:R-:W-:Y:S06]  /*6530*/  BAR.ARV 0xb, 0xa0 ;  /* 0x02c2800000007b1d */ /* 0x000fec0000002000 */
[----:B------:R-:W-:Y:S05]  /*6540*/  BRA `(.L_x_4460) ;  /* 0x0000001c008c7947 */ /* 0x000fea0003800000 */
.L_x_4488:
        /* <DEDUP_REMOVED lines=10> */
.L_x_4513:
        /* <DEDUP_REMOVED lines=10> */
.L_x_4515:
[----:B------:R-:W3:Y:S02]  /*6690*/  LDC R5, c[0x0][0x8c4] ;  /* 0x00023100ff057b82 */ /* 0x000ee40000000800 */
.L_x_4514:
        /* <DEDUP_REMOVED lines=45> */
.L_x_4517:
        /* <DEDUP_REMOVED lines=66> */
.L_x_4547:
        /* <DEDUP_REMOVED lines=9> */
.L_x_4520:
        /* <DEDUP_REMOVED lines=63> */
.L_x_4531:
[----:B------:R-:W-:-:S04]  /*7210*/  SHF.L.U32 R21, R10, 0x1f, RZ ;  /* 0x0000001f0a157819 */ /* 0x000fc800000006ff */
[----:B-1----:R-:W1:Y:S02]  /*7220*/  SYNCS.PHASECHK.TRANS64.TRYWAIT P1, [R12+URZ+0x30c40], R21 ;  /* 0x030c40150c0075a7 */ /* 0x002e64000802017f */
[----:B-12--5:R-:W-:Y:S05]  /*7230*/  @!P1 BRA `(.L_x_4523) ;  /* 0x0000001000c49947 */ /* 0x026fea0003800000 */
.L_x_4548:
[----:B------:R-:W-:Y:S05]  /*7240*/  @P0 BRA `(.L_x_4524) ;  /* 0x0000000000140947 */ /* 0x000fea0003800000 */
[----:B------:R-:W-:Y:S01]  /*7250*/  ISETP.NE.AND P1, PT, R20, RZ, PT ;  /* 0x000000ff1400720c */ /* 0x000fe20003f25270 */
[----:B------:R-:W-:-:S04]  /*7260*/  IMAD.MOV.U32 R3, RZ, RZ, 0x4200 ;  /* 0x00004200ff037424 */ /* 0x000fc800078e00ff */
[----:B------:R2:W-:Y:S08]  /*7270*/  SYNCS.ARRIVE.TRANS64 RZ, [R12+URZ+0x30c30], R3 ;  /* 0x030c30030cff79a7 */ /* 0x0005f0000800003f */
[----:B------:R-:W-:Y:S05]  /*7280*/  @!P1 BRA `(.L_x_4524) ;  /* 0x0000000000049947 */ /* 0x000fea0003800000 */
[----:B------:R-:W-:Y:S01]  /*7290*/  BPT.TRAP 0x1 ;  /* 0x000000040000795c */ /* 0x000fe20000300000 */
.L_x_4524:
        /* <DEDUP_REMOVED lines=30> */
.L_x_4549:
[----:B------:R-:W-:Y:S05]  /*7480*/  @P0 BRA `(.L_x_4526) ;  /* 0x0000000000140947 */ /* 0x000fea0003800000 */
[----:B------:R-:W-:Y:S01]  /*7490*/  ISETP.NE.AND P1, PT, R20, RZ, PT ;  /* 0x000000ff1400720c */ /* 0x000fe20003f25270 */
[----:B------:R-:W-:-:S04]  /*74a0*/  IMAD.MOV.U32 R2, RZ, RZ, 0x4200 ;  /* 0x00004200ff027424 */ /* 0x000fc800078e00ff */
[----:B------:R3:W-:Y:S08]  /*74b0*/  SYNCS.ARRIVE.TRANS64 RZ, [R12+URZ+0x30c18], R2 ;  /* 0x030c18020cff79a7 */ /* 0x0007f0000800003f */
[----:B------:R-:W-:Y:S05]  /*74c0*/  @!P1 BRA `(.L_x_4526) ;  /* 0x0000000000049947 */ /* 0x000fea0003800000 */
[----:B------:R-:W-:Y:S01]  /*74d0*/  BPT.TRAP 0x1 ;  /* 0x000000040000795c */ /* 0x000fe20000300000 */
.L_x_4526:
        /* <DEDUP_REMOVED lines=22> */
.L_x_4550:
        /* <DEDUP_REMOVED lines=9> */
.L_x_4528:
        /* <DEDUP_REMOVED lines=24> */
.L_x_4552:
[----:B------:R-:W-:Y:S05]  /*7850*/  @P0 BRA `(.L_x_4530) ;  /* 0x0000000000140947 */ /* 0x000fea0003800000 */
[----:B------:R-:W-:Y:S01]  /*7860*/  ISETP.NE.AND P1, PT, R20, RZ, PT ;  /* 0x000000ff1400720c */ /* 0x000fe20003f25270 */
[----:B-1----:R-:W-:-:S04]  /*7870*/  IMAD.MOV.U32 R5, RZ, RZ, 0x4200 ;  /* 0x00004200ff057424 */ /* 0x002fc800078e00ff */
[----:B------:R2:W-:Y:S08]  /*7880*/  SYNCS.ARRIVE.TRANS64 RZ, [R12+URZ+0x30c10], R5 ;  /* 0x030c10050cff79a7 */ /* 0x0005f0000800003f */
[----:B------:R-:W-:Y:S05]  /*7890*/  @!P1 BRA `(.L_x_4530) ;  /* 0x0000000000049947 */ /* 0x000fea0003800000 */
[----:B------:R-:W-:Y:S01]  /*78a0*/  BPT.TRAP 0x1 ;  /* 0x000000040000795c */ /* 0x000fe20000300000 */
.L_x_4530:
        /* <DEDUP_REMOVED lines=23> */
.L_x_4522:
[----:B------:R-:W-:-:S13]  /*7a20*/  ISETP.NE.AND P1, PT, R18, RZ, PT ;  /* 0x000000ff1200720c */ /* 0x000fda0003f25270 */
[----:B------:R-:W-:Y:S05]  /*7a30*/  @!P1 BRA `(.L_x_4521) ;  /* 0x0000000000f89947 */ /* 0x000fea0003800000 */
[----:B------:R-:W-:-:S04]  /*7a40*/  SHF.L.U32 R13, R10, 0x1f, RZ ;  /* 0x0000001f0a0d7819 */ /* 0x000fc800000006ff */
[----:B------:R-:W1:Y:S02]  /*7a50*/  SYNCS.PHASECHK.TRANS64.TRYWAIT P1, [R12+URZ+0x30c40], R13 ;  /* 0x030c400d0c0075a7 */ /* 0x000e64000802017f */
[----:B-1----:R-:W-:Y:S05]  /*7a60*/  @!P1 BRA `(.L_x_4532) ;  /* 0x0000000c000c9947 */ /* 0x002fea0003800000 */
.L_x_4553:
[----:B------:R-:W-:Y:S05]  /*7a70*/  @P0 BRA `(.L_x_4533) ;  /* 0x0000000000140947 */ /* 0x000fea0003800000 */
[----:B------:R-:W-:Y:S01]  /*7a80*/  ISETP.NE.AND P1, PT, R20, RZ, PT ;  /* 0x000000ff1400720c */ /* 0x000fe20003f25270 */
[----:B------:R-:W-:-:S04]  /*7a90*/  IMAD.MOV.U32 R5, RZ, RZ, 0x4200 ;  /* 0x00004200ff057424 */ /* 0x000fc800078e00ff */
[----:B------:R2:W-:Y:S08]  /*7aa0*/  SYNCS.ARRIVE.TRANS64 RZ, [R12+URZ+0x30c30], R5 ;  /* 0x030c30050cff79a7 */ /* 0x0005f0000800003f */
[----:B------:R-:W-:Y:S05]  /*7ab0*/  @!P1 BRA `(.L_x_4533) ;  /* 0x0000000000049947 */ /* 0x000fea0003800000 */
[----:B------:R-:W-:Y:S01]  /*7ac0*/  BPT.TRAP 0x1 ;  /* 0x000000040000795c */ /* 0x000fe20000300000 */
.L_x_4533:
        /* <DEDUP_REMOVED lines=27> */
.L_x_4554:
[----:B------:R-:W-:Y:S05]  /*7c80*/  @P0 BRA `(.L_x_4535) ;  /* 0x0000000000140947 */ /* 0x000fea0003800000 */
[----:B------:R-:W-:Y:S01]  /*7c90*/  ISETP.NE.AND P0, PT, R20, RZ, PT ;  /* 0x000000ff1400720c */ /* 0x000fe20003f05270 */
[----:B------:R-:W-:-:S04]  /*7ca0*/  IMAD.MOV.U32 R5, RZ, RZ, 0x4200 ;  /* 0x00004200ff057424 */ /* 0x000fc800078e00ff */
[----:B------:R3:W-:Y:S08]  /*7cb0*/  SYNCS.ARRIVE.TRANS64 RZ, [R12+URZ+0x30c18], R5 ;  /* 0x030c18050cff79a7 */ /* 0x0007f0000800003f */
[----:B------:R-:W-:Y:S05]  /*7cc0*/  @!P0 BRA `(.L_x_4535) ;  /* 0x0000000000048947 */ /* 0x000fea0003800000 */
[----:B------:R-:W-:Y:S01]  /*7cd0*/  BPT.TRAP 0x1 ;  /* 0x000000040000795c */ /* 0x000fe20000300000 */
.L_x_4535:
        /* <DEDUP_REMOVED lines=20> */
.L_x_4521:
[----:B------:R-:W3:Y:S01]  /*7e20*/  S2R R2, SR_TID.X ;  /* 0x0000000000027919 */ /* 0x000ee20000002100 */
[----:B-12--5:R-:W-:Y:S01]  /*7e30*/  IMAD R13, R0, 0x8, R12 ;  /* 0x00000008000d7824 */ /* 0x026fe200078e020c */
[----:B---3--:R-:W-:Y:S02]  /*7e40*/  LOP3.LUT R3, R2, 0x7f, RZ, 0xc0, !PT ;  /* 0x0000007f02037812 */ /* 0x008fe400078ec0ff */
[----:B------:R-:W-:Y:S02]  /*7e50*/  SHF.L.U32 R2, R10, 0x1f, RZ ;  /* 0x0000001f0a027819 */ /* 0x000fe400000006ff */
[----:B------:R-:W-:Y:S02]  /*7e60*/  ISETP.NE.AND P1, PT, R3, RZ, PT ;  /* 0x000000ff0300720c */ /* 0x000fe40003f25270 */
[----:B------:R-:W1:Y:S02]  /*7e70*/  SYNCS.PHASECHK.TRANS64.TRYWAIT P0, [R13+URZ+0x30c40], R2 ;  /* 0x030c40020d0075a7 */ /* 0x000e64000800017f */
[----:B-1----:R-:W-:Y:S09]  /*7e80*/  @!P0 BRA `(.L_x_4536) ;  /* 0x00000008002c8947 */ /* 0x002ff20003800000 */
.L_x_4555:
[----:B------:R-:W-:Y:S05]  /*7e90*/  @P1 BRA `(.L_x_4537) ;  /* 0x0000000000181947 */ /* 0x000fea0003800000 */
[----:B------:R-:W2:Y:S01]  /*7ea0*/  S2R R3, SR_TID.X ;  /* 0x0000000000037919 */ /* 0x000ea20000002100 */
[----:B-1----:R-:W-:-:S04]  /*7eb0*/  IMAD.MOV.U32 R2, RZ, RZ, 0x4200 ;  /* 0x00004200ff027424 */ /* 0x002fc800078e00ff */
[----:B------:R3:W-:Y:S01]  /*7ec0*/  SYNCS.ARRIVE.TRANS64 RZ, [R13+URZ+0x30c30], R2 ;  /* 0x030c30020dff79a7 */ /* 0x0007e2000800003f */
[----:B--2---:R-:W-:-:S13]  /*7ed0*/  LOP3.LUT P0, RZ, R3, 0x1f, RZ, 0xc0, !PT ;  /* 0x0000001f03ff7812 */ /* 0x004fda000780c0ff */
[----:B---3--:R-:W-:Y:S05]  /*7ee0*/  @!P0 BRA `(.L_x_4537) ;  /* 0x0000000000048947 */ /* 0x008fea0003800000 */
[----:B------:R-:W-:Y:S01]  /*7ef0*/  BPT.TRAP 0x1 ;  /* 0x000000040000795c */ /* 0x000fe20000300000 */
.L_x_4537:
        /* <DEDUP_REMOVED lines=34> */
.L_x_4518:
[----:B------:R-:W-:Y:S05]  /*8120*/  BSYNC B0 ;  /* 0x0000000000007941 */ /* 0x000fea0003800000 */
.L_x_4516:
[----:B------:R-:W-:-:S03]  /*8130*/  UMOV UR6, 0xffffffff ;  /* 0xffffffff00067882 */ /* 0x000fc60000000000 */
[----:B------:R-:W-:Y:S05]  /*8140*/  BRA.DIV UR6, `(.L_x_4538) ;  /* 0x0000000606907947 */ /* 0x000fea000b800000 */
[----:B------:R-:W-:-:S13]  /*8150*/  ELECT P0, URZ, PT ;  /* 0x00000000003f782f */ /* 0x000fda0003800000 */
.L_x_4558:
[----:B------:R-:W-:Y:S05]  /*8160*/  @!P0 BRA `(.L_x_4460) ;  /* 0x0000000000848947 */ /* 0x000fea0003800000 */
[----:B----4-:R-:W3:Y:S02]  /*8170*/  LDL.LU R2, [R1+0x10] ;  /* 0x0000100001027983 */ /* 0x010ee40000300800 */
[----:B---3--:R-:W-:-:S04]  /*8180*/  LOP3.LUT R2, R2, 0x2, RZ, 0xfc, !PT ;  /* 0x0000000202027812 */ /* 0x008fc800078efcff */
[----:B------:R-:W-:-:S13]  /*8190*/  ISETP.NE.AND P0, PT, R2, 0x3, PT ;  /* 0x000000030200780c */ /* 0x000fda0003f05270 */
[----:B------:R-:W-:Y:S05]  /*81a0*/  @!P0 BRA `(.L_x_4539) ;  /* 0x0000000000048947 */ /* 0x000fea0003800000 */
[----:B--2---:R-:W-:Y:S01]  /*81b0*/  BPT.TRAP 0x1 ;  /* 0x000000040000795c */ /* 0x004fe20000300000 */
.L_x_4539:
        /* <DEDUP_REMOVED lines=15> */
.L_x_4559:
[----:B------:R-:W3:Y:S02]  /*82b0*/  SYNCS.PHASECHK.TRANS64.TRYWAIT P1, [R11+URZ], R2 ;  /* 0x000000020b0075a7 */ /* 0x000ee4000802017f */
[----:B---3--:R-:W-:Y:S05]  /*82c0*/  @!P1 BRA `(.L_x_4541) ;  /* 0x0000000400689947 */ /* 0x008fea0003800000 */
.L_x_4560:
[----:B------:R-:W-:Y:S05]  /*82d0*/  @!P0 BRA `(.L_x_4542) ;  /* 0x0000000000048947 */ /* 0x000fea0003800000 */
[----:B--2---:R-:W-:Y:S01]  /*82e0*/  BPT.TRAP 0x1 ;  /* 0x000000040000795c */ /* 0x004fe20000300000 */
.L_x_4542:
[----:B------:R-:W-:-:S04]  /*82f0*/  VIADD R0, R6, 0x30c40 ;  /* 0x00030c4006007836 */ /* 0x000fc80000000000 */
[----:B------:R-:W-:-:S04]  /*8300*/  IMAD R9, R9, 0x8, R0 ;  /* 0x0000000809097824 */ /* 0x000fc800078e0200 */
[----:B------:R-:W4:Y:S02]  /*8310*/  SYNCS.PHASECHK.TRANS64.TRYWAIT P0, [R9+URZ], R4 ;  /* 0x00000004090075a7 */ /* 0x000f24000800017f */
[----:B----4-:R-:W-:Y:S05]  /*8320*/  @!P0 BRA `(.L_x_4543) ;  /* 0x0000000400648947 */ /* 0x010fea0003800000 */
.L_x_4561:
[----:B------:R-:W-:-:S07]  /*8330*/  IMAD R3, R3, 0x8, R0 ;  /* 0x0000000803037824 */ /* 0x000fce00078e0200 */
.L_x_4544:
[----:B------:R1:W1:Y:S02]  /*8340*/  SYNCS.PHASECHK.TRANS64.TRYWAIT P0, [R3+URZ], R2 ;  /* 0x00000002030075a7 */ /* 0x000264000800017f */
[----:B-1----:R-:W-:Y:S05]  /*8350*/  @!P0 NANOSLEEP.SYNCS 0x989680 ;  /* 0x009896800000895d */ /* 0x002fea0003900000 */
[----:B------:R-:W1:Y:S02]  /*8360*/  @!P0 SYNCS.PHASECHK.TRANS64 P0, [R3+URZ], R2 ;  /* 0x00000002030085a7 */ /* 0x000e64000800007f */
[----:B-1----:R-:W-:Y:S05]  /*8370*/  @!P0 BRA `(.L_x_4544) ;  /* 0xfffffffc00f08947 */ /* 0x002fea000383ffff */
.L_x_4460:
[----:B--2---:R-:W-:Y:S05]  /*8380*/  BSYNC B6 ;  /* 0x0000000000067941 */ /* 0x004fea0003800000 */
.L_x_4454:
[----:B------:R-:W-:Y:S05]  /*8390*/  EXIT ;  /* 0x000000000000794d */ /* 0x000fea0003800000 */
.L_x_4470:
[----:B------:R-:W-:Y:S02]  /*83a0*/  IMAD.MOV.U32 R12, RZ, RZ, RZ ;  /* 0x000000ffff0c7224 */ /* 0x000fe400078e00ff */
[----:B------:R-:W-:Y:S02]  /*83b0*/  IMAD.MOV.U32 R11, RZ, RZ, 0x1f ;  /* 0x0000001fff0b7424 */ /* 0x000fe400078e00ff */
[----:B------:R-:W-:-:S07]  /*83c0*/  IMAD.MOV.U32 R15, RZ, RZ, -0x1 ;  /* 0xffffffffff0f7424 */ /* 0x000fce00078e00ff */
[----:B------:R-:W-:Y:S05]  /*83d0*/  WARPSYNC.COLLECTIVE R15, `(.L_x_4545) ;  /* 0x000000000f087348 */ /* 0x000fea0003c00000 */
[----:B------:R1:W2:Y:S02]  /*83e0*/  SHFL.IDX P6, R14, R13, R12, R11 ;  /* 0x0000000c0d0e7389 */ /* 0x0002a400000c000b */
[----:B-12---:R-:W-:Y:S01]  /*83f0*/  ENDCOLLECTIVE ;  /* 0x000000000000791b */ /* 0x006fe20003800000 */
.L_x_4545:
[----:B------:R-:W-:Y:S05]  /*8400*/  BRA `(.L_x_4546) ;  /* 0xffffff8c00587947 */ /* 0x000fea000383ffff */
.L_x_4472:
[----:B--2---:R2:W3:Y:S02]  /*8410*/  SYNCS.PHASECHK.TRANS64.TRYWAIT P0, [R226+URZ+0x30c00], R15 ;  /* 0x030c000fe20075a7 */ /* 0x0044e4000800017f */
[----:B---3--:R-:W-:Y:S05]  /*8420*/  @!P0 NANOSLEEP.SYNCS 0x989680 ;  /* 0x009896800000895d */ /* 0x008fea0003900000 */
[----:B------:R-:W3:Y:S02]  /*8430*/  @!P0 SYNCS.PHASECHK.TRANS64 P0, [R226+URZ+0x30c00], R15 ;  /* 0x030c000fe20085a7 */ /* 0x000ee4000800007f */
[----:B---3--:R-:W-:Y:S05]  /*8440*/  @!P0 BRA `(.L_x_4472) ;  /* 0xfffffffc00f08947 */ /* 0x008fea000383ffff */
[----:B------:R-:W-:Y:S05]  /*8450*/  BRA `(.L_x_4471) ;  /* 0xffffff8c00bc7947 */ /* 0x000fea000383ffff */
.L_x_4476:
[----:B--2---:R2:W3:Y:S02]  /*8460*/  SYNCS.PHASECHK.TRANS64.TRYWAIT P1, [R9+URZ+0x30c10], R12 ;  /* 0x030c100c090075a7 */ /* 0x0044e4000802017f */
[----:B---3--:R-:W-:Y:S05]  /*8470*/  @!P1 NANOSLEEP.SYNCS 0x989680 ;  /* 0x009896800000995d */ /* 0x008fea0003900000 */
[----:B------:R-:W3:Y:S02]  /*8480*/  @!P1 SYNCS.PHASECHK.TRANS64 P1, [R9+URZ+0x30c10], R12 ;  /* 0x030c100c090095a7 */ /* 0x000ee4000802007f */
[----:B---3--:R-:W-:Y:S05]  /*8490*/  @!P1 BRA `(.L_x_4476) ;  /* 0xfffffffc00f09947 */ /* 0x008fea000383ffff */
[----:B------:R-:W-:Y:S05]  /*84a0*/  BRA `(.L_x_4475) ;  /* 0xffffff9400907947 */ /* 0x000fea000383ffff */
.L_x_4480:
[----:B------:R1:W1:Y:S02]  /*84b0*/  SYNCS.PHASECHK.TRANS64.TRYWAIT P1, [R9+URZ+0x30c30], R12 ;  /* 0x030c300c090075a7 */ /* 0x000264000802017f */
[----:B-1----:R-:W-:Y:S05]  /*84c0*/  @!P1 NANOSLEEP.SYNCS 0x989680 ;  /* 0x009896800000995d */ /* 0x002fea0003900000 */
[----:B------:R-:W1:Y:S02]  /*84d0*/  @!P1 SYNCS.PHASECHK.TRANS64 P1, [R9+URZ+0x30c30], R12 ;  /* 0x030c300c090095a7 */ /* 0x000e64000802007f */
[----:B-1----:R-:W-:Y:S05]  /*84e0*/  @!P1 BRA `(.L_x_4480) ;  /* 0xfffffffc00f09947 */ /* 0x002fea000383ffff */
[----:B------:R-:W-:Y:S05]  /*84f0*/  BRA `(.L_x_4479) ;  /* 0xffffff9800a07947 */ /* 0x000fea000383ffff */
.L_x_4519:
[----:B-1----:R1:W2:Y:S02]  /*8500*/  SYNCS.PHASECHK.TRANS64.TRYWAIT P1, [R12+URZ+0x30c20], R3 ;  /* 0x030c20030c0075a7 */ /* 0x0022a4000802017f */
[----:B--2---:R-:W-:Y:S05]  /*8510*/  @!P1 NANOSLEEP.SYNCS 0x989680 ;  /* 0x009896800000995d */ /* 0x004fea0003900000 */
[----:B------:R-:W2:Y:S02]  /*8520*/  @!P1 SYNCS.PHASECHK.TRANS64 P1, [R12+URZ+0x30c20], R3 ;  /* 0x030c20030c0095a7 */ /* 0x000ea4000802007f */
[----:B--2---:R-:W-:Y:S05]  /*8530*/  @!P1 BRA `(.L_x_4519) ;  /* 0xfffffffc00f09947 */ /* 0x004fea000383ffff */
[----:B------:R-:W-:Y:S05]  /*8540*/  BRA `(.L_x_4547) ;  /* 0xffffffe800107947 */ /* 0x000fea000383ffff */
.L_x_4523:
[----:B-1----:R1:W2:Y:S02]  /*8550*/  SYNCS.PHASECHK.TRANS64.TRYWAIT P1, [R12+URZ+0x30c40], R21 ;  /* 0x030c40150c0075a7 */ /* 0x0022a4000802017f */
[----:B--2---:R-:W-:Y:S05]  /*8560*/  @!P1 NANOSLEEP.SYNCS 0x989680 ;  /* 0x009896800000995d */ /* 0x004fea0003900000 */
[----:B------:R-:W2:Y:S02]  /*8570*/  @!P1 SYNCS.PHASECHK.TRANS64 P1, [R12+URZ+0x30c40], R21 ;  /* 0x030c40150c0095a7 */ /* 0x000ea4000802007f */
[----:B--2---:R-:W-:Y:S05]  /*8580*/  @!P1 BRA `(.L_x_4523) ;  /* 0xfffffffc00f09947 */ /* 0x004fea000383ffff */
[----:B------:R-:W-:Y:S05]  /*8590*/  BRA `(.L_x_4548) ;  /* 0xffffffec00287947 */ /* 0x000fea000383ffff */
.L_x_4525:
[----:B--2---:R2:W3:Y:S02]  /*85a0*/  SYNCS.PHASECHK.TRANS64.TRYWAIT P1, [R12+URZ+0x30c28], R21 ;  /* 0x030c28150c0075a7 */ /* 0x0044e4000802017f */
[----:B---3--:R-:W-:Y:S05]  /*85b0*/  @!P1 NANOSLEEP.SYNCS 0x989680 ;  /* 0x009896800000995d */ /* 0x008fea0003900000 */
[----:B------:R-:W3:Y:S02]  /*85c0*/  @!P1 SYNCS.PHASECHK.TRANS64 P1, [R12+URZ+0x30c28], R21 ;  /* 0x030c28150c0095a7 */ /* 0x000ee4000802007f */
[----:B---3--:R-:W-:Y:S05]  /*85d0*/  @!P1 BRA `(.L_x_4525) ;  /* 0xfffffffc00f09947 */ /* 0x008fea000383ffff */
[----:B------:R-:W-:Y:S05]  /*85e0*/  BRA `(.L_x_4549) ;  /* 0xffffffec00a47947 */ /* 0x000fea000383ffff */
.L_x_4527:
[----:B---3--:R3:W4:Y:S02]  /*85f0*/  SYNCS.PHASECHK.TRANS64.TRYWAIT P1, [R12+URZ+0x30c48], R21 ;  /* 0x030c48150c0075a7 */ /* 0x008724000802017f */
[----:B----4-:R-:W-:Y:S05]  /*8600*/  @!P1 NANOSLEEP.SYNCS 0x989680 ;  /* 0x009896800000995d */ /* 0x010fea0003900000 */
[----:B------:R-:W4:Y:S02]  /*8610*/  @!P1 SYNCS.PHASECHK.TRANS64 P1, [R12+URZ+0x30c48], R21 ;  /* 0x030c48150c0095a7 */ /* 0x000f24000802007f */
[----:B----4-:R-:W-:Y:S05]  /*8620*/  @!P1 BRA `(.L_x_4527) ;  /* 0xfffffffc00f09947 */ /* 0x010fea000383ffff */
[----:B------:R-:W-:Y:S05]  /*8630*/  BRA `(.L_x_4550) ;  /* 0xfffffff000007947 */ /* 0x000fea000383ffff */
.L_x_4529:
[----:B------:R-:W-:-:S07]  /*8640*/  SHF.L.U32 R5, R10, 0x1f, RZ ;  /* 0x0000001f0a057819 */ /* 0x000fce00000006ff */
.L_x_4551:
[----:B-1----:R1:W2:Y:S02]  /*8650*/  SYNCS.PHASECHK.TRANS64.TRYWAIT P1, [R12+URZ+0x30c20], R5 ;  /* 0x030c20050c0075a7 */ /* 0x0022a4000802017f */
[----:B--2---:R-:W-:Y:S05]  /*8660*/  @!P1 NANOSLEEP.SYNCS 0x989680 ;  /* 0x009896800000995d */ /* 0x004fea0003900000 */
[----:B------:R-:W2:Y:S02]  /*8670*/  @!P1 SYNCS.PHASECHK.TRANS64 P1, [R12+URZ+0x30c20], R5 ;  /* 0x030c20050c0095a7 */ /* 0x000ea4000802007f */
[----:B--2---:R-:W-:Y:S05]  /*8680*/  @!P1 BRA `(.L_x_4551) ;  /* 0xfffffffc00f09947 */ /* 0x004fea000383ffff */
[----:B------:R-:W-:Y:S05]  /*8690*/  BRA `(.L_x_4552) ;  /* 0xfffffff0006c7947 */ /* 0x000fea000383ffff */
.L_x_4532:
[----:B-1----:R1:W2:Y:S02]  /*86a0*/  SYNCS.PHASECHK.TRANS64.TRYWAIT P1, [R12+URZ+0x30c40], R13 ;  /* 0x030c400d0c0075a7 */ /* 0x0022a4000802017f */
[----:B--2---:R-:W-:Y:S05]  /*86b0*/  @!P1 NANOSLEEP.SYNCS 0x989680 ;  /* 0x009896800000995d */ /* 0x004fea0003900000 */
[----:B------:R-:W2:Y:S02]  /*86c0*/  @!P1 SYNCS.PHASECHK.TRANS64 P1, [R12+URZ+0x30c40], R13 ;  /* 0x030c400d0c0095a7 */ /* 0x000ea4000802007f */
[----:B--2---:R-:W-:Y:S05]  /*86d0*/  @!P1 BRA `(.L_x_4532) ;  /* 0xfffffffc00f09947 */ /* 0x004fea000383ffff */
[----:B------:R-:W-:Y:S05]  /*86e0*/  BRA `(.L_x_4553) ;  /* 0xfffffff000e07947 */ /* 0x000fea000383ffff */
.L_x_4534:
[----:B--2---:R2:W3:Y:S02]  /*86f0*/  SYNCS.PHASECHK.TRANS64.TRYWAIT P1, [R12+URZ+0x30c28], R13 ;  /* 0x030c280d0c0075a7 */ /* 0x0044e4000802017f */
[----:B---3--:R-:W-:Y:S05]  /*8700*/  @!P1 NANOSLEEP.SYNCS 0x989680 ;  /* 0x009896800000995d */ /* 0x008fea0003900000 */
[----:B------:R-:W3:Y:S02]  /*8710*/  @!P1 SYNCS.PHASECHK.TRANS64 P1, [R12+URZ+0x30c28], R13 ;  /* 0x030c280d0c0095a7 */ /* 0x000ee4000802007f */
[----:B---3--:R-:W-:Y:S05]  /*8720*/  @!P1 BRA `(.L_x_4534) ;  /* 0xfffffffc00f09947 */ /* 0x008fea000383ffff */
[----:B------:R-:W-:Y:S05]  /*8730*/  BRA `(.L_x_4554) ;  /* 0xfffffff400507947 */ /* 0x000fea000383ffff */
.L_x_4536:
[----:B-1----:R1:W2:Y:S02]  /*8740*/  SYNCS.PHASECHK.TRANS64.TRYWAIT P0, [R13+URZ+0x30c40], R2 ;  /* 0x030c40020d0075a7 */ /* 0x0022a4000800017f */
[----:B--2---:R-:W-:Y:S05]  /*8750*/  @!P0 NANOSLEEP.SYNCS 0x989680 ;  /* 0x009896800000895d */ /* 0x004fea0003900000 */
[----:B------:R-:W2:Y:S02]  /*8760*/  @!P0 SYNCS.PHASECHK.TRANS64 P0, [R13+URZ+0x30c40], R2 ;  /* 0x030c40020d0085a7 */ /* 0x000ea4000800007f */
[----:B--2---:R-:W-:Y:S05]  /*8770*/  @!P0 BRA `(.L_x_4536) ;  /* 0xfffffffc00f08947 */ /* 0x004fea000383ffff */
[----:B------:R-:W-:Y:S05]  /*8780*/  BRA `(.L_x_4555) ;  /* 0xfffffff400c07947 */ /* 0x000fea000383ffff */
.L_x_4538:
[----:B------:R-:W-:Y:S01]  /*8790*/  BSSY B0, `(.L_x_4556) ;  /* 0x0000006000007945 */ /* 0x000fe20003800000 */
[----:B------:R-:W-:-:S07]  /*87a0*/  IMAD.MOV.U32 R15, RZ, RZ, -0x1 ;  /* 0xffffffffff0f7424 */ /* 0x000fce00078e00ff */
[----:B--2-4-:R-:W-:Y:S05]  /*87b0*/  WARPSYNC.COLLECTIVE R15, `(.L_x_4557) ;  /* 0x000000000f0c7348 */ /* 0x014fea0003c00000 */
[----:B------:R-:W-:Y:S02]  /*87c0*/  ELECT P6, UR62, PT ;  /* 0x00000000003e782f */ /* 0x000fe400038c0000 */
[----:B------:R-:W-:Y:S01]  /*87d0*/  MOV R14, UR62 ;  /* 0x0000003e000e7c02 */ /* 0x000fe20008000f00 */
[----:B--2-4-:R-:W-:Y:S10]  /*87e0*/  ENDCOLLECTIVE ;  /* 0x000000000000791b */ /* 0x014ff40003800000 */
.L_x_4557:
[----:B------:R-:W-:Y:S05]  /*87f0*/  BSYNC B0 ;  /* 0x0000000000007941 */ /* 0x000fea0003800000 */
.L_x_4556:
[----:B------:R-:W-:Y:S01]  /*8800*/  PLOP3.LUT P0, PT, P6, PT, PT, 0x80, 0x0 ;  /* 0x000000000000781c */ /* 0x000fe2000370f070 */
[----:B------:R-:W-:-:S12]  /*8810*/  BRA `(.L_x_4558) ;  /* 0xfffffff800507947 */ /* 0x000fd8000383ffff */
.L_x_4540:
[----:B-1----:R1:W3:Y:S02]  /*8820*/  SYNCS.PHASECHK.TRANS64.TRYWAIT P1, [R7+URZ], R4 ;  /* 0x00000004070075a7 */ /* 0x0022e4000802017f */
[----:B---3--:R-:W-:Y:S05]  /*8830*/  @!P1 NANOSLEEP.SYNCS 0x989680 ;  /* 0x009896800000995d */ /* 0x008fea0003900000 */
[----:B------:R-:W3:Y:S02]  /*8840*/  @!P1 SYNCS.PHASECHK.TRANS64 P1, [R7+URZ], R4 ;  /* 0x00000004070095a7 */ /* 0x000ee4000802007f */
[----:B---3--:R-:W-:Y:S05]  /*8850*/  @!P1 BRA `(.L_x_4540) ;  /* 0xfffffffc00f09947 */ /* 0x008fea000383ffff */
[----:B------:R-:W-:Y:S05]  /*8860*/  BRA `(.L_x_4559) ;  /* 0xfffffff800907947 */ /* 0x000fea000383ffff */
.L_x_4541:
[----:B---3--:R3:W4:Y:S02]  /*8870*/  SYNCS.PHASECHK.TRANS64.TRYWAIT P1, [R11+URZ], R2 ;  /* 0x000000020b0075a7 */ /* 0x008724000802017f */
[----:B----4-:R-:W-:Y:S05]  /*8880*/  @!P1 NANOSLEEP.SYNCS 0x989680 ;  /* 0x009896800000995d */ /* 0x010fea0003900000 */
[----:B------:R-:W4:Y:S02]  /*8890*/  @!P1 SYNCS.PHASECHK.TRANS64 P1, [R11+URZ], R2 ;  /* 0x000000020b0095a7 */ /* 0x000f24000802007f */
[----:B----4-:R-:W-:Y:S05]  /*88a0*/  @!P1 BRA `(.L_x_4541) ;  /* 0xfffffffc00f09947 */ /* 0x010fea000383ffff */
[----:B------:R-:W-:Y:S05]  /*88b0*/  BRA `(.L_x_4560) ;  /* 0xfffffff800847947 */ /* 0x000fea000383ffff */
.L_x_4543:
[----:B----4-:R4:W1:Y:S02]  /*88c0*/  SYNCS.PHASECHK.TRANS64.TRYWAIT P0, [R9+URZ], R4 ;  /* 0x00000004090075a7 */ /* 0x010864000800017f */
[----:B-1----:R-:W-:Y:S05]  /*88d0*/  @!P0 NANOSLEEP.SYNCS 0x989680 ;  /* 0x009896800000895d */ /* 0x002fea0003900000 */
[----:B------:R-:W1:Y:S02]  /*88e0*/  @!P0 SYNCS.PHASECHK.TRANS64 P0, [R9+URZ], R4 ;  /* 0x00000004090085a7 */ /* 0x000e64000800007f */
[----:B-1----:R-:W-:Y:S05]  /*88f0*/  @!P0 BRA `(.L_x_4543) ;  /* 0xfffffffc00f08947 */ /* 0x002fea000383ffff */
[----:B------:R-:W-:Y:S05]  /*8900*/  BRA `(.L_x_4561) ;  /* 0xfffffff800887947 */ /* 0x000fea000383ffff */
.L_x_4562:
        /* <DEDUP_REMOVED lines=15> */
.L_x_7407:


//--------------------- .text._ZN7cutlass13device_kernelIN5flash11enable_sm90INS1_16FlashAttnBwdSm90INS1_25CollectiveMainloopBwdSm90ILi2ELi2ELi2EN4cute5tupleIJNS5_1CILi1EEES8_S8_EEENS6_IJNS7_ILi128EEESA_NS7_ILi64EEEEEENS_6half_tEfNS_4arch4Sm90ELb0ELb0ELb0ELb1ELb1ELb1ELb0ELb0ELi2ELi1ELi2ELi2ELb0EEENS1_24CollectiveEpilogueBwdGQAISC_fSF_Li256ELb1ELb1EEENS1_19SingleTileSchedulerILb1ELb0ELb0ELi128EEEEEEEEEvNT_6ParamsE --------------------------
	.section	.text._ZN7cutlass13device_kernelIN5flash11enable_sm90INS1_16FlashAttnBwdSm90INS1_25CollectiveMainloopBwdSm90ILi2ELi2ELi2EN4cute5tupleIJNS5_1CILi1EEES8_S8_EEENS6_IJNS7_ILi128EEESA_NS7_ILi64EEEEEENS_6half_tEfNS_4arch4Sm90ELb0ELb0ELb0ELb1ELb1ELb1ELb0ELb0ELi2ELi1ELi2ELi2ELb0EEENS1_24CollectiveEpilogueBwdGQAISC_fSF_Li256ELb1ELb1EEENS1_19SingleTileSchedulerILb1ELb0ELb0ELi128EEEEEEEEEvNT_6ParamsE,"ax",@progbits
	.align	128
.text._ZN7cutlass13device_kernelIN5flash11enable_sm90INS1_16FlashAttnBwdSm90INS1_25CollectiveMainloopBwdSm90ILi2ELi2ELi2EN4cute5tupleIJNS5_1CILi1EEES8_S8_EEENS6_IJNS7_ILi128EEESA_NS7_ILi64EEEEEENS_6half_tEfNS_4arch4Sm90ELb0ELb0ELb0ELb1ELb1ELb1ELb0ELb0ELi2ELi1ELi2ELi2ELb0EEENS1_24CollectiveEpilogueBwdGQAISC_fSF_Li256ELb1ELb1EEENS1_19SingleTileSchedulerILb1ELb0ELb0ELi128EEEEEEEEEvNT_6ParamsE:
        .type           _ZN7cutlass13device_kernelIN5flash11enable_sm90INS1_16FlashAttnBwdSm90INS1_25CollectiveMainloopBwdSm90ILi2ELi2ELi2EN4cute5tupleIJNS5_1CILi1EEES8_S8_EEENS6_IJNS7_ILi128EEESA_NS7_ILi64EEEEEENS_6half_tEfNS_4arch4Sm90ELb0ELb0ELb0ELb1ELb1ELb1ELb0ELb0ELi2ELi1ELi2ELi2ELb0EEENS1_24CollectiveEpilogueBwdGQAISC_fSF_Li256ELb1ELb1EEENS1_19SingleTileSchedulerILb1ELb0ELb0ELi128EEEEEEEEEvNT_6ParamsE,@function
        .size           _ZN7cutlass13device_kernelIN5flash11enable_sm90INS1_16FlashAttnBwdSm90INS1_25CollectiveMainloopBwdSm90ILi2ELi2ELi2EN4cute5tupleIJNS5_1CILi1EEES8_S8_EEENS6_IJNS7_ILi128EEESA_NS7_ILi64EEEEEENS_6half_tEfNS_4arch4Sm90ELb0ELb0ELb0ELb1ELb1ELb1ELb0ELb0ELi2ELi1ELi2ELi2ELb0EEENS1_24CollectiveEpilogueBwdGQAISC_fSF_Li256ELb1ELb1EEENS1_19SingleTileSchedulerILb1ELb0ELb0ELi128EEEEEEEEEvNT_6ParamsE,(.L_x_7408 - _ZN7cutlass13device_kernelIN5flash11enable_sm90INS1_16FlashAttnBwdSm90INS1_25CollectiveMainloopBwdSm90ILi2ELi2ELi2EN4cute5tupleIJNS5_1CILi1EEES8_S8_EEENS6_IJNS7_ILi128EEESA_NS7_ILi64EEEEEENS_6half_tEfNS_4arch4Sm90ELb0ELb0ELb0ELb1ELb1ELb1ELb0ELb0ELi2ELi1ELi2ELi2ELb0EEENS1_24CollectiveEpilogueBwdGQAISC_fSF_Li256ELb1ELb1EEENS1_19SingleTileSchedulerILb1ELb0ELb0ELi128EEEEEEEEEvNT_6ParamsE)
        .other          _ZN7cutlass13device_kernelIN5flash11enable_sm90INS1_16FlashAttnBwdSm90INS1_25CollectiveMainloopBwdSm90ILi2ELi2ELi2EN4cute5tupleIJNS5_1CILi1EEES8_S8_EEENS6_IJNS7_ILi128EEESA_NS7_ILi64EEEEEENS_6half_tEfNS_4arch4Sm90ELb0ELb0ELb0ELb1ELb1ELb1ELb0ELb0ELi2ELi1ELi2ELi2ELb0EEENS1_24CollectiveEpilogueBwdGQAISC_fSF_Li256ELb1ELb1EEENS1_19SingleTileSchedulerILb1ELb0ELb0ELi128EEEEEEEEEvNT_6ParamsE,@"STO_CUDA_ENTRY STV_DEFAULT"
_ZN7cutlass13device_kernelIN5flash11enable_sm90INS1_16FlashAttnBwdSm90INS1_25CollectiveMainloopBwdSm90ILi2ELi2ELi2EN4cute5tupleIJNS5_1CILi1EEES8_S8_EEENS6_IJNS7_ILi128EEESA_NS7_ILi64EEEEEENS_6half_tEfNS_4arch4Sm90ELb0ELb0ELb0ELb1ELb1ELb1ELb0ELb0ELi2ELi1ELi2ELi2ELb0EEENS1_24CollectiveEpilogueBwdGQAISC_fSF_Li256ELb1ELb1EEENS1_19SingleTileSchedulerILb1ELb0ELb0ELi128EEEEEEEEEvNT_6ParamsE:
        /* <DEDUP_REMOVED lines=23> */
.L_x_4564:
[----:B------:R-:W-:Y:S05]  /*0170*/  BSYNC B0 ;  /* 0x0000000000007941 */ /* 0x000fea0003800000 */
.L_x_4563:
        /* <DEDUP_REMOVED lines=34> */
.L_x_4565:
        /* <DEDUP_REMOVED lines=22> */
.L_x_4566:
        /* <DEDUP_REMOVED lines=9> */
.L_x_4569:
        /* <DEDUP_REMOVED lines=20> */
.L_x_4570:
        /* <DEDUP_REMOVED lines=10> */
.L_x_4572:
[----:B------:R-:W2:Y:S02]  /*0770*/  LDC R0, c[0x0][0x8c4] ;  /* 0x00023100ff007b82 */ /* 0x000ea40000000800 */
.L_x_4571:
        /* <DEDUP_REMOVED lines=19> */
.L_x_4574:
        /* <DEDUP_REMOVED lines=10> */
.L_x_4575:
        /* <DEDUP_REMOVED lines=8> */
.L_x_4576:
        /* <DEDUP_REMOVED lines=9> */
.L_x_4577:
        /* <DEDUP_REMOVED lines=55> */
.L_x_4580:
        /* <DEDUP_REMOVED lines=15> */
.L_x_4579:
        /* <DEDUP_REMOVED lines=22> */
.L_x_4582:
        /* <DEDUP_REMOVED lines=15> */
.L_x_4581:
[----:B------:R-:W-:Y:S01]  /*1110*/  SHF.R.S32.HI R3, RZ, 0x1f, R16 ;  /* 0x0000001fff037819 */ /* 0x000fe20000011410 */
[----:B------:R-:W-:-:S03]  /*1120*/  UMOV UR4, 0xffffffff ;  /* 0xffffffff00047882 */ /* 0x000fc60000000000 */
[----:B------:R-:W-:-:S04]  /*1130*/  LEA.HI R0, R3, R16, RZ, 0x7 ;  /* 0x0000001003007211 */ /* 0x000fc800078f38ff */
[----:B------:R-:W-:Y:S01]  /*1140*/  SHF.R.S32.HI R13, RZ, 0x7, R0 ;  /* 0x00000007ff0d7819 */ /* 0x000fe20000011400 */
[----:B------:R-:W-:Y:S06]  /*1150*/  BRA.DIV UR4, `(.L_x_4583) ;  /* 0x0000007e04b87947 */ /* 0x000fec000b800000 */
[----:B------:R1:W2:Y:S02]  /*1160*/  SHFL.IDX PT, R14, R13, RZ, 0x1f ;  /* 0x00001fff0d0e7589 */ /* 0x0002a400000e0000 */
.L_x_4687:
        /* <DEDUP_REMOVED lines=30> */
.L_x_4584:
        /* <DEDUP_REMOVED lines=108> */
.L_x_4596:
[----:B------:R-:W-:-:S13]  /*1a10*/  ISETP.NE.AND P0, PT, R4, 0x3, PT ;  /* 0x000000030400780c */ /* 0x000fda0003f05270 */
[----:B-1----:R-:W-:Y:S05]  /*1a20*/  @!P0 BRA `(.L_x_4586) ;  /* 0x0000000000048947 */ /* 0x002fea0003800000 */
[----:B------:R-:W-:Y:S01]  /*1a30*/  BPT.TRAP 0x1 ;  /* 0x000000040000795c */ /* 0x000fe20000300000 */
.L_x_4586:
[----:B------:R-:W-:Y:S01]  /*1a40*/  IMAD R9, R7, 0x8, R226 ;  /* 0x0000000807097824 */ /* 0x000fe200078e02e2 */
[----:B------:R-:W-:-:S04]  /*1a50*/  SHF.L.U32 R12, R6, 0x1f, RZ ;  /* 0x0000001f060c7819 */ /* 0x000fc800000006ff */
[----:B------:R1:W2:Y:S01]  /*1a60*/  SYNCS.PHASECHK.TRANS64.TRYWAIT P1, [R9+URZ+0x30c10], R12 ;  /* 0x030c100c090075a7 */ /* 0x0002a2000802017f */
[----:B------:R-:W-:Y:S05]  /*1a70*/  @!P0 BRA `(.L_x_4587) ;  /* 0x0000000000048947 */ /* 0x000fea0003800000 */
[----:B------:R-:W-:Y:S01]  /*1a80*/  BPT.TRAP 0x1 ;  /* 0x000000040000795c */ /* 0x000fe20000300000 */
.L_x_4587:
[----:B------:R-:W-:-:S05]  /*1a90*/  VIADD R10, R226, 0x10000 ;  /* 0x00010000e20a7836 */ /* 0x000fca0000000000 */
[----:B------:R-:W-:-:S04]  /*1aa0*/  SHF.R.U32.HI R10, RZ, 0x4, R10 ;  /* 0x00000004ff0a7819 */ /* 0x000fc8000001160a */
[----:B------:R-:W-:Y:S01]  /*1ab0*/  LOP3.LUT R10, R10, 0x3fff, RZ, 0xc0, !PT ;  /* 0x00003fff0a0a7812 */ /* 0x000fe200078ec0ff */
[----:B--2---:R-:W-:Y:S06]  /*1ac0*/  @P1 BRA `(.L_x_4588) ;  /* 0x0000000000081947 */ /* 0x004fec0003800000 */
[----:B------:R-:W2:Y:S02]  /*1ad0*/  SYNCS.PHASECHK.TRANS64.TRYWAIT P1, [R9+URZ+0x30c10], R12 ;  /* 0x030c100c090075a7 */ /* 0x000ea4000802017f */
[----:B--2---:R-:W-:Y:S05]  /*1ae0*/  @!P1 BRA `(.L_x_4589) ;  /* 0x0000007400849947 */ /* 0x004fea0003800000 */
.L_x_4588:
        /* <DEDUP_REMOVED lines=63> */
.L_x_4590:
[----:B------:R1:W1:Y:S01]  /*1ee0*/  SYNCS.PHASECHK.TRANS64.TRYWAIT P1, [R9+URZ+0x30c30], R12 ;  /* 0x030c300c090075a7 */ /* 0x000262000802017f */
[----:B------:R-:W-:Y:S05]  /*1ef0*/  @!P0 BRA `(.L_x_4591) ;  /* 0x0000000000048947 */ /* 0x000fea0003800000 */
[----:B------:R-:W-:Y:S01]  /*1f00*/  BPT.TRAP 0x1 ;  /* 0x000000040000795c */ /* 0x000fe20000300000 */
.L_x_4591:
[----:B------:R-:W-:-:S05]  /*1f10*/  VIADD R11, R226, 0x18000 ;  /* 0x00018000e20b7836 */ /* 0x000fca0000000000 */
[----:B------:R-:W-:-:S04]  /*1f20*/  SHF.R.U32.HI R11, RZ, 0x4, R11 ;  /* 0x00000004ff0b7819 */ /* 0x000fc8000001160b */
[----:B------:R-:W-:-:S04]  /*1f30*/  LOP3.LUT R218, R11, 0x3fff, RZ, 0xc0, !PT ;  /* 0x00003fff0bda7812 */ /* 0x000fc800078ec0ff */
[----:B------:R-:W-:Y:S01]  /*1f40*/  LOP3.LUT R14, R218, 0x10000, RZ, 0xfc, !PT ;  /* 0x00010000da0e7812 */ /* 0x000fe200078efcff */
[----:B-1----:R-:W-:Y:S06]  /*1f50*/  @P1 BRA `(.L_x_4592) ;  /* 0x0000000000081947 */ /* 0x002fec0003800000 */
[----:B------:R-:W1:Y:S02]  /*1f60*/  SYNCS.PHASECHK.TRANS64.TRYWAIT P1, [R9+URZ+0x30c30], R12 ;  /* 0x030c300c090075a7 */ /* 0x000e64000802017f */
[----:B-1----:R-:W-:Y:S05]  /*1f70*/  @!P1 BRA `(.L_x_4593) ;  /* 0x0000007000749947 */ /* 0x002fea0003800000 */
.L_x_4592:
        /* <DEDUP_REMOVED lines=619> */
.L_x_4594:
        /* <DEDUP_REMOVED lines=68> */
.L_x_4595:
        /* <DEDUP_REMOVED lines=45> */
.L_x_4578:
[----:B------:R-:W-:Y:S05]  /*4d40*/  @P0 BRA `(.L_x_4573) ;  /* 0x0000004000b40947 */ /* 0x000fea0003800000 */
[----:B-1----:R-:W2:Y:S01]  /*4d50*/  LDL.LU R26, [R1+0xc] ;  /* 0x00000c00011a7983 */ /* 0x002ea20000300800 */
[----:B------:R-:W1:Y:S01]  /*4d60*/  LDC.64 R2, c[0x0][0x878] ;  /* 0x00021e00ff027b82 */ /* 0x000e620000000a00 */
        /* <DEDUP_REMOVED lines=25> */
[C---:B--2---:R-:W-:Y:S01]  /*4f00*/  LOP3.LUT R3, R5.reuse, 0xfffff80, RZ, 0xc0, !PT ;  /* 0x0fffff8005037812 */ /* 0x044fe200078ec0ff */
[----:B------:R-:W-:-:S04]  /*4f10*/  IMAD.SHL.U32 R5, R5, 0x20, RZ ;  /* 0x0000002005057824 */ /* 0x000fc800078e00ff */
[----:B------:R-:W-:Y:S01]  /*4f20*/  IMAD.IADD R4, R18, 0x1, -R3 ;  /* 0x0000000112047824 */ /* 0x000fe200078e0a03 */
[----:B------:R-:W-:Y:S01]  /*4f30*/  LOP3.LUT R5, R5, 0x3ffff000, RZ, 0xc0, !PT ;  /* 0x3ffff00005057812 */ /* 0x000fe200078ec0ff */
[----:B------:R-:W2:Y:S04]  /*4f40*/  @P2 LDC R9, c[0x0][0x858] ;  /* 0x00021600ff092b82 */ /* 0x000ea80000000800 */
[----:B------:R-:W-:Y:S02]  /*4f50*/  IMAD R4, R4, 0x4, R5 ;  /* 0x0000000404047824 */ /* 0x000fe400078e0205 */
        /* <DEDUP_REMOVED lines=38> */
[----:B------:R-:W-:Y:S01]  /*51c0*/  IMAD.IADD R3, R3, 0x1, R9 ;  /* 0x0000000103037824 */ /* 0x000fe200078e0209 */
[----:B------:R-:W-:Y:S02]  /*51d0*/  SEL R9, R26, RZ, !P0 ;  /* 0x000000ff1a097207 */ /* 0x000fe40004000000 */
[----:B------:R1:W-:Y:S01]  /*51e0*/  STS.128 [R0+0x1800], R164 ;  /* 0x001800a400007388 */ /* 0x0003e20000000c00 */
[----:B------:R-:W-:-:S03]  /*51f0*/  IMAD.WIDE.U32 R4, R7, R14, R4 ;  /* 0x0000000e07047225 */ /* 0x000fc600078e0004 */
[----:B------:R1:W-:Y:S01]  /*5200*/  STS.128 [R0+0x2000], R168 ;  /* 0x002000a800007388 */ /* 0x0003e20000000c00 */
[C---:B--2---:R-:W-:Y:S02]  /*5210*/  IMAD R6, R13.reuse, R18, RZ ;  /* 0x000000120d067224 */ /* 0x044fe400078e02ff */
[----:B------:R-:W-:Y:S01]  /*5220*/  IMAD R12, R13, R20, RZ ;  /* 0x000000140d0c7224 */ /* 0x000fe200078e02ff */
[----:B------:R1:W-:Y:S01]  /*5230*/  STS.128 [R0+0x2800], R172 ;  /* 0x002800ac00007388 */ /* 0x0003e20000000c00 */
[----:B------:R-:W-:Y:S02]  /*5240*/  IMAD.SHL.U32 R13, R10, 0x4, RZ ;  /* 0x000000040a0d7824 */ /* 0x000fe400078e00ff */
[----:B------:R-:W-:Y:S01]  /*5250*/  IMAD.IADD R5, R5, 0x1, R15 ;  /* 0x0000000105057824 */ /* 0x000fe200078e020f */
[----:B------:R1:W-:Y:S01]  /*5260*/  STS.128 [R0+0x3000], R176 ;  /* 0x003000b000007388 */ /* 0x0003e20000000c00 */
[----:B------:R-:W-:Y:S01]  /*5270*/  IMAD R15, R9, R19, R6 ;  /* 0x00000013090f7224 */ /* 0x000fe200078e0206 */
[----:B------:R-:W-:Y:S01]  /*5280*/  IADD3 R6, P4, R13, UR6, RZ ;  /* 0x000000060d067c10 */ /* 0x000fe2000ff9e0ff */
[C---:B------:R-:W-:Y:S01]  /*5290*/  IMAD.WIDE.U32 R2, R9.reuse, R18, R2 ;  /* 0x0000001209027225 */ /* 0x040fe200078e0002 */
[----:B------:R1:W-:Y:S03]  /*52a0*/  STS.128 [R0+0x3800], R180 ;  /* 0x003800b400007388 */ /* 0x0003e60000000c00 */
[----:B------:R-:W-:Y:S01]  /*52b0*/  IMAD.WIDE.U32 R4, R9, R20, R4 ;  /* 0x0000001409047225 */ /* 0x000fe200078e0004 */
[----:B------:R-:W-:-:S03]  /*52c0*/  LEA R22, P3, R2, R22, 0x2 ;  /* 0x0000001602167211 */ /* 0x000fc600078610ff */
[----:B------:R-:W-:Y:S01]  /*52d0*/  IMAD.MOV R10, RZ, RZ, -R7 ;  /* 0x000000ffff0a7224 */ /* 0x000fe200078e0a07 */
[----:B------:R-:W-:Y:S01]  /*52e0*/  IADD3.X R7, R11, UR7, RZ, P4, !PT ;  /* 0x000000070b077c10 */ /* 0x000fe2000a7fe4ff */
[----:B------:R-:W-:Y:S01]  /*52f0*/  IMAD R9, R9, R21, R12 ;  /* 0x0000001509097224 */ /* 0x000fe200078e020c */
[----:B------:R-:W-:Y:S01]  /*5300*/  LEA R24, P0, R4, R24, 0x2 ;  /* 0x0000001804187211 */ /* 0x000fe200078010ff */
[----:B------:R-:W-:Y:S02]  /*5310*/  IMAD R17, R17, R10, R8 ;  /* 0x0000000a11117224 */ /* 0x000fe400078e0208 */
[----:B------:R-:W-:Y:S02]  /*5320*/  IMAD.IADD R10, R3, 0x1, R15 ;  /* 0x00000001030a7824 */ /* 0x000fe400078e020f */
[----:B------:R-:W-:Y:S01]  /*5330*/  IMAD.IADD R9, R5, 0x1, R9 ;  /* 0x0000000105097824 */ /* 0x000fe200078e0209 */
[----:B-1----:R-:W-:Y:S07]  /*5340*/  @P2 BRA `(.L_x_4598) ;  /* 0x0000000000142947 */ /* 0x002fee0003800000 */
.L_x_4599:
[----:B------:R-:W2:Y:S04]  /*5350*/  LDG.E.STRONG.GPU R8, desc[UR38][R6.64] ;  /* 0x0000002606087981 */ /* 0x000ea8000c1ef900 */
[----:B--2---:R-:W-:Y:S01]  /*5360*/  CCTL.IVALL ;  /* 0x00000000ff00798f */ /* 0x004fe20002000000 */
[----:B------:R-:W-:Y:S05]  /*5370*/  YIELD ;  /* 0x0000000000007946 */ /* 0x000fea0003800000 */
[----:B------:R-:W-:-:S13]  /*5380*/  ISETP.NE.AND P2, PT, R8, R17, PT ;  /* 0x000000110800720c */ /* 0x000fda0003f45270 */
[----:B------:R-:W-:Y:S05]  /*5390*/  @P2 BRA `(.L_x_4599) ;  /* 0xfffffffc00ec2947 */ /* 0x000fea000383ffff */
.L_x_4598:
[----:B------:R-:W-:Y:S05]  /*53a0*/  BSYNC B0 ;  /* 0x0000000000007941 */ /* 0x000fea0003800000 */
.L_x_4597:
[----:B------:R-:W-:Y:S01]  /*53b0*/  UMOV UR5, 0xffffffff ;  /* 0xffffffff00057882 */ /* 0x000fe20000000000 */
[----:B------:R-:W-:Y:S02]  /*53c0*/  LEA.HI.X R10, R2, R23, R10, 0x2, P3 ;  /* 0x00000017020a7211 */ /* 0x000fe400018f140a */
[----:B------:R-:W-:Y:S01]  /*53d0*/  LEA.HI.X R9, R4, R25, R9, 0x2, P0 ;  /* 0x0000001904097211 */ /* 0x000fe200000f1409 */
[----:B------:R-:W-:Y:S06]  /*53e0*/  BRA.DIV UR5, `(.L_x_4600) ;  /* 0x0000003e056c7947 */ /* 0x000fec000b800000 */
[----:B------:R-:W-:Y:S01]  /*53f0*/  NOP ;  /* 0x0000000000007918 */ /* 0x000fe20000000000 */
.L_x_4690:
        /* <DEDUP_REMOVED lines=16> */
.L_x_4603:
[----:B------:R-:W-:Y:S01]  /*5500*/  @P0 ELECT P2, URZ, PT ;  /* 0x00000000003f082f */ /* 0x000fe20003840000 */
[----:B------:R1:W-:-:S12]  /*5510*/  UBLKRED.G.S.ADD.F32.RN [UR6], [UR4], UR5, desc[UR8] ;  /* 0x00000806040073bb */ /* 0x0003d800080a1405 */
[----:B------:R-:W-:Y:S02]  /*5520*/  @P2 PLOP3.LUT P0, PT, P2, PT, PT, 0x8, 0x0 ;  /* 0x000000000000281c */ /* 0x000fe4000170e170 */
[----:B------:R-:W-:-:S11]  /*5530*/  PLOP3.LUT P2, PT, PT, PT, PT, 0x8, 0x0 ;  /* 0x000000000000781c */ /* 0x000fd60003f4e170 */
[----:B-1----:R-:W-:Y:S05]  /*5540*/  @P0 BRA.U.ANY `(.L_x_4603) ;  /* 0xfffffffd00ec0947 */ /* 0x002fea000393ffff */
[----:B------:R0:W-:Y:S01]  /*5550*/  UTMACMDFLUSH ;  /* 0x00000000000079b7 */ /* 0x0001e20000000000 */
[----:B------:R-:W-:-:S04]  /*5560*/  DEPBAR.LE SB0, 0x0 ;  /* 0x000080000000791a */ /* 0x000fc80000000000 */
.L_x_4602:
[----:B------:R-:W-:Y:S05]  /*5570*/  BSYNC B0 ;  /* 0x0000000000007941 */ /* 0x000fea0003800000 */
.L_x_4601:
        /* <DEDUP_REMOVED lines=14> */
.L_x_4605:
[----:B------:R-:W-:Y:S05]  /*5660*/  BSYNC B0 ;  /* 0x0000000000007941 */ /* 0x000fea0003800000 */
.L_x_4604:
        /* <DEDUP_REMOVED lines=14> */
.L_x_4608:
[----:B-1----:R-:W2:Y:S04]  /*5750*/  LDG.E.STRONG.GPU R0, desc[UR38][R2.64] ;  /* 0x0000002602007981 */ /* 0x002ea8000c1ef900 */
[----:B--2---:R-:W-:Y:S01]  /*5760*/  CCTL.IVALL ;  /* 0x00000000ff00798f */ /* 0x004fe20002000000 */
[----:B------:R-:W-:Y:S05]  /*5770*/  YIELD ;  /* 0x0000000000007946 */ /* 0x000fea0003800000 */
[----:B------:R-:W-:-:S13]  /*5780*/  ISETP.NE.AND P0, PT, R0, R17, PT ;  /* 0x000000110000720c */ /* 0x000fda0003f05270 */
[----:B------:R-:W-:Y:S05]  /*5790*/  @P0 BRA `(.L_x_4608) ;  /* 0xfffffffc00ec0947 */ /* 0x000fea000383ffff */
.L_x_4607:
[----:B------:R-:W-:Y:S05]  /*57a0*/  BSYNC B0 ;  /* 0x0000000000007941 */ /* 0x000fea0003800000 */
.L_x_4606:
[----:B------:R-:W-:-:S03]  /*57b0*/  UMOV UR5, 0xffffffff ;  /* 0xffffffff00057882 */ /* 0x000fc60000000000 */
[----:B------:R-:W-:Y:S05]  /*57c0*/  BRA.DIV UR5, `(.L_x_4609) ;  /* 0x0000003a05907947 */ /* 0x000fea000b800000 */
[----:B------:R-:W-:Y:S01]  /*57d0*/  NOP ;  /* 0x0000000000007918 */ /* 0x000fe20000000000 */
.L_x_4693:
        /* <DEDUP_REMOVED lines=16> */
.L_x_4612:
[----:B------:R-:W-:Y:S01]  /*58e0*/  @P0 ELECT P2, URZ, PT ;  /* 0x00000000003f082f */ /* 0x000fe20003840000 */
[----:B------:R2:W-:-:S12]  /*58f0*/  UBLKRED.G.S.ADD.F32.RN [UR6], [UR4], UR5, desc[UR8] ;  /* 0x00000806040073bb */ /* 0x0005d800080a1405 */
[----:B------:R-:W-:Y:S02]  /*5900*/  @P2 PLOP3.LUT P0, PT, P2, PT, PT, 0x8, 0x0 ;  /* 0x000000000000281c */ /* 0x000fe4000170e170 */
[----:B------:R-:W-:-:S11]  /*5910*/  PLOP3.LUT P2, PT, PT, PT, PT, 0x8, 0x0 ;  /* 0x000000000000781c */ /* 0x000fd60003f4e170 */
[----:B--2---:R-:W-:Y:S05]  /*5920*/  @P0 BRA.U.ANY `(.L_x_4612) ;  /* 0xfffffffd00ec0947 */ /* 0x004fea000393ffff */
[----:B------:R0:W-:Y:S01]  /*5930*/  UTMACMDFLUSH ;  /* 0x00000000000079b7 */ /* 0x0001e20000000000 */
[----:B------:R-:W-:-:S04]  /*5940*/  DEPBAR.LE SB0, 0x0 ;  /* 0x000080000000791a */ /* 0x000fc80000000000 */
.L_x_4611:
[----:B------:R-:W-:Y:S05]  /*5950*/  BSYNC B0 ;  /* 0x0000000000007941 */ /* 0x000fea0003800000 */
.L_x_4610:
        /* <DEDUP_REMOVED lines=14> */
.L_x_4568:
        /* <DEDUP_REMOVED lines=21> */
.L_x_4614:
        /* <DEDUP_REMOVED lines=13> */
.L_x_4616:
[----:B------:R-:W-:-:S05]  /*5c60*/  ULDC UR4, c[0x0][0x8c4] ;  /* 0x0002310000047ab9 */ /* 0x000fca0000000800 */
.L_x_4615:
        /* <DEDUP_REMOVED lines=37> */
.L_x_4617:
        /* <DEDUP_REMOVED lines=58> */
.L_x_4643:
        /* <DEDUP_REMOVED lines=17> */
.L_x_4621:
[----:B------:R-:W2:Y:S04]  /*6370*/  LDG.E.STRONG.GPU R5, desc[UR38][R2.64] ;  /* 0x0000002602057981 */ /* 0x000ea8000c1ef900 */
[----:B--2---:R-:W-:Y:S01]  /*6380*/  CCTL.IVALL ;  /* 0x00000000ff00798f */ /* 0x004fe20002000000 */
[----:B------:R-:W-:Y:S05]  /*6390*/  YIELD ;  /* 0x0000000000007946 */ /* 0x000fea0003800000 */
[----:B------:R-:W-:-:S13]  /*63a0*/  ISETP.NE.AND P3, PT, R5, UR24, PT ;  /* 0x0000001805007c0c */ /* 0x000fda000bf65270 */
[----:B------:R-:W-:Y:S05]  /*63b0*/  @P3 BRA `(.L_x_4621) ;  /* 0xfffffffc00ec3947 */ /* 0x000fea000383ffff */
.L_x_4620:
[----:B------:R-:W-:Y:S05]  /*63c0*/  BSYNC B0 ;  /* 0x0000000000007941 */ /* 0x000fea0003800000 */
.L_x_4619:
[----:B------:R-:W-:-:S03]  /*63d0*/  UMOV UR22, 0xffffffff ;  /* 0xffffffff00167882 */ /* 0x000fc60000000000 */
[----:B------:R-:W-:Y:S05]  /*63e0*/  BRA.DIV UR22, `(.L_x_4622) ;  /* 0x0000002e16a47947 */ /* 0x000fea000b800000 */
[----:B------:R-:W-:Y:S01]  /*63f0*/  NOP ;  /* 0x0000000000007918 */ /* 0x000fe20000000000 */
.L_x_4696:
        /* <DEDUP_REMOVED lines=19> */
.L_x_4624:
[----:B------:R-:W-:Y:S05]  /*6530*/  BSYNC B0 ;  /* 0x0000000000007941 */ /* 0x000fea0003800000 */
.L_x_4623:
        /* <DEDUP_REMOVED lines=13> */
.L_x_4626:
[----:B------:R-:W-:Y:S05]  /*6610*/  BSYNC B0 ;  /* 0x0000000000007941 */ /* 0x000fea0003800000 */
.L_x_4625:
[----:B------:R-:W-:Y:S06]  /*6620*/  BAR.ARV 0xa, 0xa0 ;  /* 0x0282800000007b1d */ /* 0x000fec0000002000 */
[----:B------:R-:W-:Y:S04]  /*6630*/  BSSY B0, `(.L_x_4627) ;  /* 0x0000003000007945 */ /* 0x000fe80003800000 */
[----:B------:R-:W-:Y:S05]  /*6640*/  @!P0 BRA `(.L_x_4628) ;  /* 0x0000000000048947 */ /* 0x000fea0003800000 */
[----:B------:R-:W-:-:S04]  /*6650*/  DEPBAR.LE SB0, 0x0 ;  /* 0x000080000000791a */ /* 0x000fc80000000000 */
.L_x_4628:
[----:B------:R-:W-:Y:S05]  /*6660*/  BSYNC B0 ;  /* 0x0000000000007941 */ /* 0x000fea0003800000 */
.L_x_4627:
        /* <DEDUP_REMOVED lines=19> */
.L_x_4630:
[----:B------:R-:W-:Y:S05]  /*67a0*/  BSYNC B0 ;  /* 0x0000000000007941 */ /* 0x000fea0003800000 */
.L_x_4629:
        /* <DEDUP_REMOVED lines=9> */
.L_x_4633:
[----:B------:R-:W2:Y:S04]  /*6840*/  LDG.E.STRONG.GPU R5, desc[UR38][R2.64] ;  /* 0x0000002602057981 */ /* 0x000ea8000c1ef900 */
[----:B--2---:R-:W-:Y:S01]  /*6850*/  CCTL.IVALL ;  /* 0x00000000ff00798f */ /* 0x004fe20002000000 */
[----:B------:R-:W-:Y:S05]  /*6860*/  YIELD ;  /* 0x0000000000007946 */ /* 0x000fea0003800000 */
[----:B------:R-:W-:-:S13]  /*6870*/  ISETP.NE.AND P3, PT, R5, UR24, PT ;  /* 0x0000001805007c0c */ /* 0x000fda000bf65270 */
[----:B------:R-:W-:Y:S05]  /*6880*/  @P3 BRA `(.L_x_4633) ;  /* 0xfffffffc00ec3947 */ /* 0x000fea000383ffff */
.L_x_4632:
[----:B------:R-:W-:Y:S05]  /*6890*/  BSYNC B0 ;  /* 0x0000000000007941 */ /* 0x000fea0003800000 */
.L_x_4631:
[----:B------:R-:W-:-:S03]  /*68a0*/  UMOV UR6, 0xffffffff ;  /* 0xffffffff00067882 */ /* 0x000fc60000000000 */
[----:B------:R-:W-:Y:S05]  /*68b0*/  BRA.DIV UR6, `(.L_x_4634) ;  /* 0x0000002a068c7947 */ /* 0x000fea000b800000 */
[----:B------:R-:W-:Y:S01]  /*68c0*/  NOP ;  /* 0x0000000000007918 */ /* 0x000fe20000000000 */
.L_x_4699:
        /* <DEDUP_REMOVED lines=13> */
.L_x_4636:
[----:B------:R-:W-:Y:S05]  /*69a0*/  BSYNC B0 ;  /* 0x0000000000007941 */ /* 0x000fea0003800000 */
.L_x_4635:
        /* <DEDUP_REMOVED lines=13> */
.L_x_4638:
[----:B------:R-:W-:Y:S05]  /*6a80*/  BSYNC B0 ;  /* 0x0000000000007941 */ /* 0x000fea0003800000 */
.L_x_4637:
[----:B------:R-:W-:Y:S06]  /*6a90*/  BAR.ARV 0xa, 0xa0 ;  /* 0x0282800000007b1d */ /* 0x000fec0000002000 */
[----:B------:R-:W-:Y:S04]  /*6aa0*/  BSSY B0, `(.L_x_4639) ;  /* 0x0000003000007945 */ /* 0x000fe80003800000 */
[----:B------:R-:W-:Y:S05]  /*6ab0*/  @!P0 BRA `(.L_x_4640) ;  /* 0x0000000000048947 */ /* 0x000fea0003800000 */
[----:B------:R-:W-:-:S04]  /*6ac0*/  DEPBAR.LE SB0, 0x0 ;  /* 0x000080000000791a */ /* 0x000fc80000000000 */
.L_x_4640:
[----:B------:R-:W-:Y:S05]  /*6ad0*/  BSYNC B0 ;  /* 0x0000000000007941 */ /* 0x000fea0003800000 */
.L_x_4639:
        /* <DEDUP_REMOVED lines=19> */
.L_x_4642:
[----:B------:R-:W-:Y:S05]  /*6c10*/  BSYNC B0 ;  /* 0x0000000000007941 */ /* 0x000fea0003800000 */
.L_x_4641:
[----:B------:R-:W-:Y:S02]  /*6c20*/  UIADD3 UR4, UR4, 0x2, URZ ;  /* 0x0000000204047890 */ /* 0x000fe4000fffe03f */
[----:B------:R-:W-:Y:S01]  /*6c30*/  UIADD3 UR5, UR5, 0x1, URZ ;  /* 0x0000000105057890 */ /* 0x000fe2000fffe03f */
[----:B------:R-:W-:Y:S11]  /*6c40*/  @P2 BRA `(.L_x_4643) ;  /* 0xfffffff400842947 */ /* 0x000ff6000383ffff */
.L_x_4618:
        /* <DEDUP_REMOVED lines=13> */
.L_x_4646:
[----:B------:R-:W2:Y:S04]  /*6d20*/  LDG.E.STRONG.GPU R0, desc[UR38][R2.64] ;  /* 0x0000002602007981 */ /* 0x000ea8000c1ef900 */
[----:B--2---:R-:W-:Y:S01]  /*6d30*/  CCTL.IVALL ;  /* 0x00000000ff00798f */ /* 0x004fe20002000000 */
[----:B------:R-:W-:Y:S05]  /*6d40*/  YIELD ;  /* 0x0000000000007946 */ /* 0x000fea0003800000 */
[----:B------:R-:W-:-:S13]  /*6d50*/  ISETP.NE.AND P1, PT, R0, UR24, PT ;  /* 0x0000001800007c0c */ /* 0x000fda000bf25270 */
[----:B------:R-:W-:Y:S05]  /*6d60*/  @P1 BRA `(.L_x_4646) ;  /* 0xfffffffc00ec1947 */ /* 0x000fea000383ffff */
.L_x_4645:
[----:B------:R-:W-:Y:S05]  /*6d70*/  BSYNC B0 ;  /* 0x0000000000007941 */ /* 0x000fea0003800000 */
.L_x_4644:
[----:B------:R-:W-:-:S03]  /*6d80*/  UMOV UR5, 0xffffffff ;  /* 0xffffffff00057882 */ /* 0x000fc60000000000 */
[----:B------:R-:W-:Y:S05]  /*6d90*/  BRA.DIV UR5, `(.L_x_4647) ;  /* 0x0000002605707947 */ /* 0x000fea000b800000 */
[----:B------:R-:W-:Y:S01]  /*6da0*/  NOP ;  /* 0x0000000000007918 */ /* 0x000fe20000000000 */
.L_x_4702:
        /* <DEDUP_REMOVED lines=22> */
.L_x_4649:
[----:B------:R-:W-:Y:S05]  /*6f10*/  BSYNC B0 ;  /* 0x0000000000007941 */ /* 0x000fea0003800000 */
.L_x_4648:
        /* <DEDUP_REMOVED lines=20> */
.L_x_4651:
[----:B------:R-:W-:Y:S05]  /*7060*/  BSYNC B0 ;  /* 0x0000000000007941 */ /* 0x000fea0003800000 */
.L_x_4650:
[----:B------:R-:W-:Y:S06]  /*7070*/  BAR.ARV 0xa, 0xa0 ;  /* 0x0282800000007b1d */ /* 0x000fec0000002000 */
[----:B------:R-:W-:Y:S04]  /*7080*/  BSSY B0, `(.L_x_4652) ;  /* 0x0000003000007945 */ /* 0x000fe80003800000 */
[----:B------:R-:W-:Y:S05]  /*7090*/  @!P0 BRA `(.L_x_4653) ;  /* 0x0000000000048947 */ /* 0x000fea0003800000 */
[----:B------:R-:W-:-:S04]  /*70a0*/  DEPBAR.LE SB0, 0x0 ;  /* 0x000080000000791a */ /* 0x000fc80000000000 */
.L_x_4653:
[----:B------:R-:W-:Y:S05]  /*70b0*/  BSYNC B0 ;  /* 0x0000000000007941 */ /* 0x000fea0003800000 */
.L_x_4652:
        /* <DEDUP_REMOVED lines=19> */
.L_x_4613:
        /* <DEDUP_REMOVED lines=10> */
.L_x_4654:
        /* <DEDUP_REMOVED lines=10> */
.L_x_4656:
[----:B------:R-:W3:Y:S02]  /*7330*/  LDC R5, c[0x0][0x8c4] ;  /* 0x00023100ff057b82 */ /* 0x000ee40000000800 */
.L_x_4655:
        /* <DEDUP_REMOVED lines=45> */
.L_x_4658:
        /* <DEDUP_REMOVED lines=66> */
.L_x_4703:
        /* <DEDUP_REMOVED lines=9> */
.L_x_4661:
        /* <DEDUP_REMOVED lines=63> */
.L_x_4672:
[----:B------:R-:W-:-:S04]  /*7eb0*/  SHF.L.U32 R21, R10, 0x1f, RZ ;  /* 0x0000001f0a157819 */ /* 0x000fc800000006ff */
[----:B-1----:R-:W1:Y:S02]  /*7ec0*/  SYNCS.PHASECHK.TRANS64.TRYWAIT P1, [R12+URZ+0x30c40], R21 ;  /* 0x030c40150c0075a7 */ /* 0x002e64000802017f */
[----:B-12--5:R-:W-:Y:S05]  /*7ed0*/  @!P1 BRA `(.L_x_4664) ;  /* 0x0000001400509947 */ /* 0x026fea0003800000 */
.L_x_4704:
[----:B------:R-:W-:Y:S05]  /*7ee0*/  @P0 BRA `(.L_x_4665) ;  /* 0x0000000000140947 */ /* 0x000fea0003800000 */
[----:B------:R-:W-:Y:S01]  /*7ef0*/  ISETP.NE.AND P1, PT, R20, RZ, PT ;  /* 0x000000ff1400720c */ /* 0x000fe20003f25270 */
[----:B------:R-:W-:-:S04]  /*7f00*/  IMAD.MOV.U32 R3, RZ, RZ, 0x4200 ;  /* 0x00004200ff037424 */ /* 0x000fc800078e00ff */
[----:B------:R2:W-:Y:S08]  /*7f10*/  SYNCS.ARRIVE.TRANS64 RZ, [R12+URZ+0x30c30], R3 ;  /* 0x030c30030cff79a7 */ /* 0x0005f0000800003f */
[----:B------:R-:W-:Y:S05]  /*7f20*/  @!P1 BRA `(.L_x_4665) ;  /* 0x0000000000049947 */ /* 0x000fea0003800000 */
[----:B------:R-:W-:Y:S01]  /*7f30*/  BPT.TRAP 0x1 ;  /* 0x000000040000795c */ /* 0x000fe20000300000 */
.L_x_4665:
        /* <DEDUP_REMOVED lines=30> */
.L_x_4705:
[----:B------:R-:W-:Y:S05]  /*8120*/  @P0 BRA `(.L_x_4667) ;  /* 0x0000000000140947 */ /* 0x000fea0003800000 */
[----:B------:R-:W-:Y:S01]  /*8130*/  ISETP.NE.AND P1, PT, R20, RZ, PT ;  /* 0x000000ff1400720c */ /* 0x000fe20003f25270 */
[----:B------:R-:W-:-:S04]  /*8140*/  IMAD.MOV.U32 R2, RZ, RZ, 0x4200 ;  /* 0x00004200ff027424 */ /* 0x000fc800078e00ff */
[----:B------:R3:W-:Y:S08]  /*8150*/  SYNCS.ARRIVE.TRANS64 RZ, [R12+URZ+0x30c18], R2 ;  /* 0x030c18020cff79a7 */ /* 0x0007f0000800003f */
[----:B------:R-:W-:Y:S05]  /*8160*/  @!P1 BRA `(.L_x_4667) ;  /* 0x0000000000049947 */ /* 0x000fea0003800000 */
[----:B------:R-:W-:Y:S01]  /*8170*/  BPT.TRAP 0x1 ;  /* 0x000000040000795c */ /* 0x000fe20000300000 */
.L_x_4667:
        /* <DEDUP_REMOVED lines=22> */
.L_x_4706:
        /* <DEDUP_REMOVED lines=9> */
.L_x_4669:
        /* <DEDUP_REMOVED lines=24> */
.L_x_4708:
[----:B------:R-:W-:Y:S05]  /*84f0*/  @P0 BRA `(.L_x_4671) ;  /* 0x0000000000140947 */ /* 0x000fea0003800000 */
[----:B------:R-:W-:Y:S01]  /*8500*/  ISETP.NE.AND P1, PT, R20, RZ, PT ;  /* 0x000000ff1400720c */ /* 0x000fe20003f25270 */
[----:B-1----:R-:W-:-:S04]  /*8510*/  IMAD.MOV.U32 R5, RZ, RZ, 0x4200 ;  /* 0x00004200ff057424 */ /* 0x002fc800078e00ff */
[----:B------:R2:W-:Y:S08]  /*8520*/  SYNCS.ARRIVE.TRANS64 RZ, [R12+URZ+0x30c10], R5 ;  /* 0x030c10050cff79a7 */ /* 0x0005f0000800003f */
[----:B------:R-:W-:Y:S05]  /*8530*/  @!P1 BRA `(.L_x_4671) ;  /* 0x0000000000049947 */ /* 0x000fea0003800000 */
[----:B------:R-:W-:Y:S01]  /*8540*/  BPT.TRAP 0x1 ;  /* 0x000000040000795c */ /* 0x000fe20000300000 */
.L_x_4671:
        /* <DEDUP_REMOVED lines=23> */
.L_x_4663:
[----:B------:R-:W-:-:S13]  /*86c0*/  ISETP.NE.AND P1, PT, R18, RZ, PT ;  /* 0x000000ff1200720c */ /* 0x000fda0003f25270 */
[----:B------:R-:W-:Y:S05]  /*86d0*/  @!P1 BRA `(.L_x_4662) ;  /* 0x0000000000f89947 */ /* 0x000fea0003800000 */
[----:B------:R-:W-:-:S04]  /*86e0*/  SHF.L.U32 R13, R10, 0x1f, RZ ;  /* 0x0000001f0a0d7819 */ /* 0x000fc800000006ff */
[----:B------:R-:W1:Y:S02]  /*86f0*/  SYNCS.PHASECHK.TRANS64.TRYWAIT P1, [R12+URZ+0x30c40], R13 ;  /* 0x030c400d0c0075a7 */ /* 0x000e64000802017f */
[----:B-1----:R-:W-:Y:S05]  /*8700*/  @!P1 BRA `(.L_x_4673) ;  /* 0x0000000c00989947 */ /* 0x002fea0003800000 */
.L_x_4709:
[----:B------:R-:W-:Y:S05]  /*8710*/  @P0 BRA `(.L_x_4674) ;  /* 0x0000000000140947 */ /* 0x000fea0003800000 */
[----:B------:R-:W-:Y:S01]  /*8720*/  ISETP.NE.AND P1, PT, R20, RZ, PT ;  /* 0x000000ff1400720c */ /* 0x000fe20003f25270 */
[----:B------:R-:W-:-:S04]  /*8730*/  IMAD.MOV.U32 R5, RZ, RZ, 0x4200 ;  /* 0x00004200ff057424 */ /* 0x000fc800078e00ff */
[----:B------:R2:W-:Y:S08]  /*8740*/  SYNCS.ARRIVE.TRANS64 RZ, [R12+URZ+0x30c30], R5 ;  /* 0x030c30050cff79a7 */ /* 0x0005f0000800003f */
[----:B------:R-:W-:Y:S05]  /*8750*/  @!P1 BRA `(.L_x_4674) ;  /* 0x0000000000049947 */ /* 0x000fea0003800000 */
[----:B------:R-:W-:Y:S01]  /*8760*/  BPT.TRAP 0x1 ;  /* 0x000000040000795c */ /* 0x000fe20000300000 */
.L_x_4674:
        /* <DEDUP_REMOVED lines=27> */
.L_x_4710:
[----:B------:R-:W-:Y:S05]  /*8920*/  @P0 BRA `(.L_x_4676) ;  /* 0x0000000000140947 */ /* 0x000fea0003800000 */
[----:B------:R-:W-:Y:S01]  /*8930*/  ISETP.NE.AND P0, PT, R20, RZ, PT ;  /* 0x000000ff1400720c */ /* 0x000fe20003f05270 */
[----:B------:R-:W-:-:S04]  /*8940*/  IMAD.MOV.U32 R5, RZ, RZ, 0x4200 ;  /* 0x00004200ff057424 */ /* 0x000fc800078e00ff */
[----:B------:R3:W-:Y:S08]  /*8950*/  SYNCS.ARRIVE.TRANS64 RZ, [R12+URZ+0x30c18], R5 ;  /* 0x030c18050cff79a7 */ /* 0x0007f0000800003f */
[----:B------:R-:W-:Y:S05]  /*8960*/  @!P0 BRA `(.L_x_4676) ;  /* 0x0000000000048947 */ /* 0x000fea0003800000 */
[----:B------:R-:W-:Y:S01]  /*8970*/  BPT.TRAP 0x1 ;  /* 0x000000040000795c */ /* 0x000fe20000300000 */
.L_x_4676:
        /* <DEDUP_REMOVED lines=20> */
.L_x_4662:
[----:B------:R-:W3:Y:S01]  /*8ac0*/  S2R R2, SR_TID.X ;  /* 0x0000000000027919 */ /* 0x000ee20000002100 */
[----:B-12--5:R-:W-:Y:S01]  /*8ad0*/  IMAD R13, R0, 0x8, R12 ;  /* 0x00000008000d7824 */ /* 0x026fe200078e020c */
[----:B---3--:R-:W-:Y:S02]  /*8ae0*/  LOP3.LUT R3, R2, 0x7f, RZ, 0xc0, !PT ;  /* 0x0000007f02037812 */ /* 0x008fe400078ec0ff */
[----:B------:R-:W-:Y:S02]  /*8af0*/  SHF.L.U32 R2, R10, 0x1f, RZ ;  /* 0x0000001f0a027819 */ /* 0x000fe400000006ff */
[----:B------:R-:W-:Y:S02]  /*8b00*/  ISETP.NE.AND P1, PT, R3, RZ, PT ;  /* 0x000000ff0300720c */ /* 0x000fe40003f25270 */
[----:B------:R-:W1:Y:S02]  /*8b10*/  SYNCS.PHASECHK.TRANS64.TRYWAIT P0, [R13+URZ+0x30c40], R2 ;  /* 0x030c40020d0075a7 */ /* 0x000e64000800017f */
[----:B-1----:R-:W-:Y:S09]  /*8b20*/  @!P0 BRA `(.L_x_4677) ;  /* 0x0000000800b88947 */ /* 0x002ff20003800000 */
.L_x_4711:
[----:B------:R-:W-:Y:S05]  /*8b30*/  @P1 BRA `(.L_x_4678) ;  /* 0x0000000000181947 */ /* 0x000fea0003800000 */
[----:B------:R-:W2:Y:S01]  /*8b40*/  S2R R3, SR_TID.X ;  /* 0x0000000000037919 */ /* 0x000ea20000002100 */
[----:B-1----:R-:W-:-:S04]  /*8b50*/  IMAD.MOV.U32 R2, RZ, RZ, 0x4200 ;  /* 0x00004200ff027424 */ /* 0x002fc800078e00ff */
[----:B------:R3:W-:Y:S01]  /*8b60*/  SYNCS.ARRIVE.TRANS64 RZ, [R13+URZ+0x30c30], R2 ;  /* 0x030c30020dff79a7 */ /* 0x0007e2000800003f */
[----:B--2---:R-:W-:-:S13]  /*8b70*/  LOP3.LUT P0, RZ, R3, 0x1f, RZ, 0xc0, !PT ;  /* 0x0000001f03ff7812 */ /* 0x004fda000780c0ff */
[----:B---3--:R-:W-:Y:S05]  /*8b80*/  @!P0 BRA `(.L_x_4678) ;  /* 0x0000000000048947 */ /* 0x008fea0003800000 */
[----:B------:R-:W-:Y:S01]  /*8b90*/  BPT.TRAP 0x1 ;  /* 0x000000040000795c */ /* 0x000fe20000300000 */
.L_x_4678:
        /* <DEDUP_REMOVED lines=34> */
.L_x_4659:
[----:B------:R-:W-:Y:S05]  /*8dc0*/  BSYNC B0 ;  /* 0x0000000000007941 */ /* 0x000fea0003800000 */
.L_x_4657:
[----:B------:R-:W-:-:S03]  /*8dd0*/  UMOV UR6, 0xffffffff ;  /* 0xffffffff00067882 */ /* 0x000fc60000000000 */
[----:B------:R-:W-:Y:S05]  /*8de0*/  BRA.DIV UR6, `(.L_x_4679) ;  /* 0x0000000a061c7947 */ /* 0x000fea000b800000 */
[----:B------:R-:W-:-:S13]  /*8df0*/  ELECT P0, URZ, PT ;  /* 0x00000000003f782f */ /* 0x000fda0003800000 */
.L_x_4714:
[----:B------:R-:W-:Y:S05]  /*8e00*/  @!P0 BRA `(.L_x_4573) ;  /* 0x0000000000848947 */ /* 0x000fea0003800000 */
[----:B------:R-:W3:Y:S02]  /*8e10*/  LDL.LU R2, [R1+0x10] ;  /* 0x0000100001027983 */ /* 0x000ee40000300800 */
[----:B---3--:R-:W-:-:S04]  /*8e20*/  LOP3.LUT R2, R2, 0x2, RZ, 0xfc, !PT ;  /* 0x0000000202027812 */ /* 0x008fc800078efcff */
[----:B------:R-:W-:-:S13]  /*8e30*/  ISETP.NE.AND P0, PT, R2, 0x3, PT ;  /* 0x000000030200780c */ /* 0x000fda0003f05270 */
[----:B------:R-:W-:Y:S05]  /*8e40*/  @!P0 BRA `(.L_x_4680) ;  /* 0x0000000000048947 */ /* 0x000fea0003800000 */
[----:B--2---:R-:W-:Y:S01]  /*8e50*/  BPT.TRAP 0x1 ;  /* 0x000000040000795c */ /* 0x004fe20000300000 */
.L_x_4680:
        /* <DEDUP_REMOVED lines=15> */
.L_x_4715:
[----:B------:R-:W3:Y:S02]  /*8f50*/  SYNCS.PHASECHK.TRANS64.TRYWAIT P1, [R11+URZ], R2 ;  /* 0x000000020b0075a7 */ /* 0x000ee4000802017f */
[----:B---3--:R-:W-:Y:S05]  /*8f60*/  @!P1 BRA `(.L_x_4682) ;  /* 0x0000000400f49947 */ /* 0x008fea0003800000 */
.L_x_4716:
[----:B------:R-:W-:Y:S05]  /*8f70*/  @!P0 BRA `(.L_x_4683) ;  /* 0x0000000000048947 */ /* 0x000fea0003800000 */
[----:B--2---:R-:W-:Y:S01]  /*8f80*/  BPT.TRAP 0x1 ;  /* 0x000000040000795c */ /* 0x004fe20000300000 */
.L_x_4683:
[----:B------:R-:W-:-:S04]  /*8f90*/  VIADD R0, R6, 0x30c40 ;  /* 0x00030c4006007836 */ /* 0x000fc80000000000 */
[----:B------:R-:W-:-:S04]  /*8fa0*/  IMAD R9, R9, 0x8, R0 ;  /* 0x0000000809097824 */ /* 0x000fc800078e0200 */
[----:B------:R-:W4:Y:S02]  /*8fb0*/  SYNCS.PHASECHK.TRANS64.TRYWAIT P0, [R9+URZ], R4 ;  /* 0x00000004090075a7 */ /* 0x000f24000800017f */
[----:B----4-:R-:W-:Y:S05]  /*8fc0*/  @!P0 BRA `(.L_x_4684) ;  /* 0x0000000400f08947 */ /* 0x010fea0003800000 */
.L_x_4717:
[----:B------:R-:W-:-:S07]  /*8fd0*/  IMAD R3, R3, 0x8, R0 ;  /* 0x0000000803037824 */ /* 0x000fce00078e0200 */
.L_x_4685:
[----:B------:R1:W1:Y:S02]  /*8fe0*/  SYNCS.PHASECHK.TRANS64.TRYWAIT P0, [R3+URZ], R2 ;  /* 0x00000002030075a7 */ /* 0x000264000800017f */
[----:B-1----:R-:W-:Y:S05]  /*8ff0*/  @!P0 NANOSLEEP.SYNCS 0x989680 ;  /* 0x009896800000895d */ /* 0x002fea0003900000 */
[----:B------:R-:W1:Y:S02]  /*9000*/  @!P0 SYNCS.PHASECHK.TRANS64 P0, [R3+URZ], R2 ;  /* 0x00000002030085a7 */ /* 0x000e64000800007f */
[----:B-1----:R-:W-:Y:S05]  /*9010*/  @!P0 BRA `(.L_x_4685) ;  /* 0xfffffffc00f08947 */ /* 0x002fea000383ffff */
.L_x_4573:
[----:B--2---:R-:W-:Y:S05]  /*9020*/  BSYNC B6 ;  /* 0x0000000000067941 */ /* 0x004fea0003800000 */
.L_x_4567:
[----:B------:R-:W-:Y:S05]  /*9030*/  EXIT ;  /* 0x000000000000794d */ /* 0x000fea0003800000 */
.L_x_4583:
[----:B------:R-:W-:Y:S02]  /*9040*/  IMAD.MOV.U32 R12, RZ, RZ, RZ ;  /* 0x000000ffff0c7224 */ /* 0x000fe400078e00ff */
[----:B------:R-:W-:Y:S02]  /*9050*/  IMAD.MOV.U32 R11, RZ, RZ, 0x1f ;  /* 0x0000001fff0b7424 */ /* 0x000fe400078e00ff */
[----:B------:R-:W-:-:S07]  /*9060*/  IMAD.MOV.U32 R15, RZ, RZ, -0x1 ;  /* 0xffffffffff0f7424 */ /* 0x000fce00078e00ff */
[----:B------:R-:W-:Y:S05]  /*9070*/  WARPSYNC.COLLECTIVE R15, `(.L_x_4686) ;  /* 0x000000000f087348 */ /* 0x000fea0003c00000 */
[----:B------:R1:W2:Y:S02]  /*9080*/  SHFL.IDX P6, R14, R13, R12, R11 ;  /* 0x0000000c0d0e7389 */ /* 0x0002a400000c000b */
[----:B-12---:R-:W-:Y:S01]  /*9090*/  ENDCOLLECTIVE ;  /* 0x000000000000791b */ /* 0x006fe20003800000 */
.L_x_4686:
[----:B------:R-:W-:Y:S05]  /*90a0*/  BRA `(.L_x_4687) ;  /* 0xffffff8000307947 */ /* 0x000fea000383ffff */
.L_x_4585:
[----:B--2---:R2:W3:Y:S02]  /*90b0*/  SYNCS.PHASECHK.TRANS64.TRYWAIT P0, [R226+URZ+0x30c00], R15 ;  /* 0x030c000fe20075a7 */ /* 0x0044e4000800017f */
[----:B---3--:R-:W-:Y:S05]  /*90c0*/  @!P0 NANOSLEEP.SYNCS 0x989680 ;  /* 0x009896800000895d */ /* 0x008fea0003900000 */
[----:B------:R-:W3:Y:S02]  /*90d0*/  @!P0 SYNCS.PHASECHK.TRANS64 P0, [R226+URZ+0x30c00], R15 ;  /* 0x030c000fe20085a7 */ /* 0x000ee4000800007f */
[----:B---3--:R-:W-:Y:S05]  /*90e0*/  @!P0 BRA `(.L_x_4585) ;  /* 0xfffffffc00f08947 */ /* 0x008fea000383ffff */
[----:B------:R-:W-:Y:S05]  /*90f0*/  BRA `(.L_x_4584) ;  /* 0xffffff8000947947 */ /* 0x000fea000383ffff */
.L_x_4589:
[----:B--2---:R2:W3:Y:S02]  /*9100*/  SYNCS.PHASECHK.TRANS64.TRYWAIT P1, [R9+URZ+0x30c10], R12 ;  /* 0x030c100c090075a7 */ /* 0x0044e4000802017f */
[----:B---3--:R-:W-:Y:S05]  /*9110*/  @!P1 NANOSLEEP.SYNCS 0x989680 ;  /* 0x009896800000995d */ /* 0x008fea0003900000 */
[----:B------:R-:W3:Y:S02]  /*9120*/  @!P1 SYNCS.PHASECHK.TRANS64 P1, [R9+URZ+0x30c10], R12 ;  /* 0x030c100c090095a7 */ /* 0x000ee4000802007f */
[----:B---3--:R-:W-:Y:S05]  /*9130*/  @!P1 BRA `(.L_x_4589) ;  /* 0xfffffffc00f09947 */ /* 0x008fea000383ffff */
[----:B------:R-:W-:Y:S05]  /*9140*/  BRA `(.L_x_4588) ;  /* 0xffffff8800687947 */ /* 0x000fea000383ffff */
.L_x_4593:
[----:B------:R1:W1:Y:S02]  /*9150*/  SYNCS.PHASECHK.TRANS64.TRYWAIT P1, [R9+URZ+0x30c30], R12 ;  /* 0x030c300c090075a7 */ /* 0x000264000802017f */
[----:B-1----:R-:W-:Y:S05]  /*9160*/  @!P1 NANOSLEEP.SYNCS 0x989680 ;  /* 0x009896800000995d */ /* 0x002fea0003900000 */
[----:B------:R-:W1:Y:S02]  /*9170*/  @!P1 SYNCS.PHASECHK.TRANS64 P1, [R9+URZ+0x30c30], R12 ;  /* 0x030c300c090095a7 */ /* 0x000e64000802007f */
[----:B-1----:R-:W-:Y:S05]  /*9180*/  @!P1 BRA `(.L_x_4593) ;  /* 0xfffffffc00f09947 */ /* 0x002fea000383ffff */
[----:B------:R-:W-:Y:S05]  /*9190*/  BRA `(.L_x_4592) ;  /* 0xffffff8c00787947 */ /* 0x000fea000383ffff */
.L_x_4600:
[----:B------:R-:W-:Y:S01]  /*91a0*/  BSSY B0, `(.L_x_4688) ;  /* 0x0000005000007945 */ /* 0x000fe20003800000 */
[----:B------:R-:W-:-:S07]  /*91b0*/  IMAD.MOV.U32 R15, RZ, RZ, -0x1 ;  /* 0xffffffffff0f7424 */ /* 0x000fce00078e00ff */
[----:B------:R-:W-:Y:S05]  /*91c0*/  WARPSYNC.COLLECTIVE R15, `(.L_x_4689) ;  /* 0x000000000f087348 */ /* 0x000fea0003c00000 */
[----:B------:R-:W-:Y:S01]  /*91d0*/  NOP ;  /* 0x0000000000007918 */ /* 0x000fe20000000000 */
[----:B------:R-:W-:Y:S01]  /*91e0*/  ENDCOLLECTIVE ;  /* 0x000000000000791b */ /* 0x000fe20003800000 */
.L_x_4689:
[----:B------:R-:W-:Y:S05]  /*91f0*/  BSYNC B0 ;  /* 0x0000000000007941 */ /* 0x000fea0003800000 */
.L_x_4688:
[----:B------:R-:W-:Y:S05]  /*9200*/  BRA `(.L_x_4690) ;  /* 0xffffffc0007c7947 */ /* 0x000fea000383ffff */
.L_x_4609:
[----:B------:R-:W-:Y:S01]  /*9210*/  BSSY B0, `(.L_x_4691) ;  /* 0x0000005000007945 */ /* 0x000fe20003800000 */
[----:B------:R-:W-:-:S07]  /*9220*/  IMAD.MOV.U32 R15, RZ, RZ, -0x1 ;  /* 0xffffffffff0f7424 */ /* 0x000fce00078e00ff */
[----:B-1----:R-:W-:Y:S05]  /*9230*/  WARPSYNC.COLLECTIVE R15, `(.L_x_4692) ;  /* 0x000000000f087348 */ /* 0x002fea0003c00000 */
[----:B------:R-:W-:Y:S01]  /*9240*/  NOP ;  /* 0x0000000000007918 */ /* 0x000fe20000000000 */
[----:B-1----:R-:W-:Y:S01]  /*9250*/  ENDCOLLECTIVE ;  /* 0x000000000000791b */ /* 0x002fe20003800000 */
.L_x_4692:
[----:B------:R-:W-:Y:S05]  /*9260*/  BSYNC B0 ;  /* 0x0000000000007941 */ /* 0x000fea0003800000 */
.L_x_4691:
[----:B------:R-:W-:Y:S05]  /*9270*/  BRA `(.L_x_4693) ;  /* 0xffffffc400587947 */ /* 0x000fea000383ffff */
.L_x_4622:
[----:B------:R-:W-:Y:S01]  /*9280*/  BSSY B0, `(.L_x_4694) ;  /* 0x0000005000007945 */ /* 0x000fe20003800000 */
[----:B------:R-:W-:-:S07]  /*9290*/  IMAD.MOV.U32 R15, RZ, RZ, -0x1 ;  /* 0xffffffffff0f7424 */ /* 0x000fce00078e00ff */
[----:B------:R-:W-:Y:S05]  /*92a0*/  WARPSYNC.COLLECTIVE R15, `(.L_x_4695) ;  /* 0x000000000f087348 */ /* 0x000fea0003c00000 */
[----:B------:R-:W-:Y:S01]  /*92b0*/  NOP ;  /* 0x0000000000007918 */ /* 0x000fe20000000000 */
[----:B------:R-:W-:Y:S01]  /*92c0*/  ENDCOLLECTIVE ;  /* 0x000000000000791b */ /* 0x000fe20003800000 */
.L_x_4695:
[----:B------:R-:W-:Y:S05]  /*92d0*/  BSYNC B0 ;  /* 0x0000000000007941 */ /* 0x000fea0003800000 */
.L_x_4694:
[----:B------:R-:W-:Y:S05]  /*92e0*/  BRA `(.L_x_4696) ;  /* 0xffffffd000447947 */ /* 0x000fea000383ffff */
.L_x_4634:
[----:B------:R-:W-:Y:S01]  /*92f0*/  BSSY B0, `(.L_x_4697) ;  /* 0x0000005000007945 */ /* 0x000fe20003800000 */
[----:B------:R-:W-:-:S07]  /*9300*/  IMAD.MOV.U32 R15, RZ, RZ, -0x1 ;  /* 0xffffffffff0f7424 */ /* 0x000fce00078e00ff */
[----:B------:R-:W-:Y:S05]  /*9310*/  WARPSYNC.COLLECTIVE R15, `(.L_x_4698) ;  /* 0x000000000f087348 */ /* 0x000fea0003c00000 */
[----:B------:R-:W-:Y:S01]  /*9320*/  NOP ;  /* 0x0000000000007918 */ /* 0x000fe20000000000 */
[----:B------:R-:W-:Y:S01]  /*9330*/  ENDCOLLECTIVE ;  /* 0x000000000000791b */ /* 0x000fe20003800000 */
.L_x_4698:
[----:B------:R-:W-:Y:S05]  /*9340*/  BSYNC B0 ;  /* 0x0000000000007941 */ /* 0x000fea0003800000 */
.L_x_4697:
[----:B------:R-:W-:Y:S05]  /*9350*/  BRA `(.L_x_4699) ;  /* 0xffffffd4005c7947 */ /* 0x000fea000383ffff */
.L_x_4647:
[----:B------:R-:W-:Y:S01]  /*9360*/  BSSY B0, `(.L_x_4700) ;  /* 0x0000005000007945 */ /* 0x000fe20003800000 */
[----:B------:R-:W-:-:S07]  /*9370*/  IMAD.MOV.U32 R15, RZ, RZ, -0x1 ;  /* 0xffffffffff0f7424 */ /* 0x000fce00078e00ff */
[----:B------:R-:W-:Y:S05]  /*9380*/  WARPSYNC.COLLECTIVE R15, `(.L_x_4701) ;  /* 0x000000000f087348 */ /* 0x000fea0003c00000 */
[----:B------:R-:W-:Y:S01]  /*9390*/  NOP ;  /* 0x0000000000007918 */ /* 0x000fe20000000000 */
[----:B------:R-:W-:Y:S01]  /*93a0*/  ENDCOLLECTIVE ;  /* 0x000000000000791b */ /* 0x000fe20003800000 */
.L_x_4701:
[----:B------:R-:W-:Y:S05]  /*93b0*/  BSYNC B0 ;  /* 0x0000000000007941 */ /* 0x000fea0003800000 */
.L_x_4700:
[----:B------:R-:W-:Y:S05]  /*93c0*/  BRA `(.L_x_4702) ;  /* 0xffffffd800787947 */ /* 0x000fea000383ffff */
.L_x_4660:
[----:B-1----:R1:W2:Y:S02]  /*93d0*/  SYNCS.PHASECHK.TRANS64.TRYWAIT P1, [R12+URZ+0x30c20], R3 ;  /* 0x030c20030c0075a7 */ /* 0x0022a4000802017f */
[----:B--2---:R-:W-:Y:S05]  /*93e0*/  @!P1 NANOSLEEP.SYNCS 0x989680 ;  /* 0x009896800000995d */ /* 0x004fea0003900000 */
[----:B------:R-:W2:Y:S02]  /*93f0*/  @!P1 SYNCS.PHASECHK.TRANS64 P1, [R12+URZ+0x30c20], R3 ;  /* 0x030c20030c0095a7 */ /* 0x000ea4000802007f */
[----:B--2---:R-:W-:Y:S05]  /*9400*/  @!P1 BRA `(.L_x_4660) ;  /* 0xfffffffc00f09947 */ /* 0x004fea000383ffff */
[----:B------:R-:W-:Y:S05]  /*9410*/  BRA `(.L_x_4703) ;  /* 0xffffffe400847947 */ /* 0x000fea000383ffff */
.L_x_4664:
[----:B-1----:R1:W2:Y:S02]  /*9420*/  SYNCS.PHASECHK.TRANS64.TRYWAIT P1, [R12+URZ+0x30c40], R21 ;  /* 0x030c40150c0075a7 */ /* 0x0022a4000802017f */
[----:B--2---:R-:W-:Y:S05]  /*9430*/  @!P1 NANOSLEEP.SYNCS 0x989680 ;  /* 0x009896800000995d */ /* 0x004fea0003900000 */
[----:B------:R-:W2:Y:S02]  /*9440*/  @!P1 SYNCS.PHASECHK.TRANS64 P1, [R12+URZ+0x30c40], R21 ;  /* 0x030c40150c0095a7 */ /* 0x000ea4000802007f */
[----:B--2---:R-:W-:Y:S05]  /*9450*/  @!P1 BRA `(.L_x_4664) ;  /* 0xfffffffc00f09947 */ /* 0x004fea000383ffff */
[----:B------:R-:W-:Y:S05]  /*9460*/  BRA `(.L_x_4704) ;  /* 0xffffffe8009c7947 */ /* 0x000fea000383ffff */
.L_x_4666:
[----:B--2---:R2:W3:Y:S02]  /*9470*/  SYNCS.PHASECHK.TRANS64.TRYWAIT P1, [R12+URZ+0x30c28], R21 ;  /* 0x030c28150c0075a7 */ /* 0x0044e4000802017f */
[----:B---3--:R-:W-:Y:S05]  /*9480*/  @!P1 NANOSLEEP.SYNCS 0x989680 ;  /* 0x009896800000995d */ /* 0x008fea0003900000 */
[----:B------:R-:W3:Y:S02]  /*9490*/  @!P1 SYNCS.PHASECHK.TRANS64 P1, [R12+URZ+0x30c28], R21 ;  /* 0x030c28150c0095a7 */ /* 0x000ee4000802007f */
[----:B---3--:R-:W-:Y:S05]  /*94a0*/  @!P1 BRA `(.L_x_4666) ;  /* 0xfffffffc00f09947 */ /* 0x008fea000383ffff */
[----:B------:R-:W-:Y:S05]  /*94b0*/  BRA `(.L_x_4705) ;  /* 0xffffffec00187947 */ /* 0x000fea000383ffff */
.L_x_4668:
[----:B---3--:R3:W4:Y:S02]  /*94c0*/  SYNCS.PHASECHK.TRANS64.TRYWAIT P1, [R12+URZ+0x30c48], R21 ;  /* 0x030c48150c0075a7 */ /* 0x008724000802017f */
[----:B----4-:R-:W-:Y:S05]  /*94d0*/  @!P1 NANOSLEEP.SYNCS 0x989680 ;  /* 0x009896800000995d */ /* 0x010fea0003900000 */
[----:B------:R-:W4:Y:S02]  /*94e0*/  @!P1 SYNCS.PHASECHK.TRANS64 P1, [R12+URZ+0x30c48], R21 ;  /* 0x030c48150c0095a7 */ /* 0x000f24000802007f */
[----:B----4-:R-:W-:Y:S05]  /*94f0*/  @!P1 BRA `(.L_x_4668) ;  /* 0xfffffffc00f09947 */ /* 0x010fea000383ffff */
[----:B------:R-:W-:Y:S05]  /*9500*/  BRA `(.L_x_4706) ;  /* 0xffffffec00747947 */ /* 0x000fea000383ffff */
.L_x_4670:
[----:B------:R-:W-:-:S07]  /*9510*/  SHF.L.U32 R5, R10, 0x1f, RZ ;  /* 0x0000001f0a057819 */ /* 0x000fce00000006ff */
.L_x_4707:
[----:B-1----:R1:W2:Y:S02]  /*9520*/  SYNCS.PHASECHK.TRANS64.TRYWAIT P1, [R12+URZ+0x30c20], R5 ;  /* 0x030c20050c0075a7 */ /* 0x0022a4000802017f */
[----:B--2---:R-:W-:Y:S05]  /*9530*/  @!P1 NANOSLEEP.SYNCS 0x989680 ;  /* 0x009896800000995d */ /* 0x004fea0003900000 */
[----:B------:R-:W2:Y:S02]  /*9540*/  @!P1 SYNCS.PHASECHK.TRANS64 P1, [R12+URZ+0x30c20], R5 ;  /* 0x030c20050c0095a7 */ /* 0x000ea4000802007f */
[----:B--2---:R-:W-:Y:S05]  /*9550*/  @!P1 BRA `(.L_x_4707) ;  /* 0xfffffffc00f09947 */ /* 0x004fea000383ffff */
[----:B------:R-:W-:Y:S05]  /*9560*/  BRA `(.L_x_4708) ;  /* 0xffffffec00e07947 */ /* 0x000fea000383ffff */
.L_x_4673:
[----:B-1----:R1:W2:Y:S02]  /*9570*/  SYNCS.PHASECHK.TRANS64.TRYWAIT P1, [R12+URZ+0x30c40], R13 ;  /* 0x030c400d0c0075a7 */ /* 0x0022a4000802017f */
[----:B--2---:R-:W-:Y:S05]  /*9580*/  @!P1 NANOSLEEP.SYNCS 0x989680 ;  /* 0x009896800000995d */ /* 0x004fea0003900000 */
[----:B------:R-:W2:Y:S02]  /*9590*/  @!P1 SYNCS.PHASECHK.TRANS64 P1, [R12+URZ+0x30c40], R13 ;  /* 0x030c400d0c0095a7 */ /* 0x000ea4000802007f */
[----:B--2---:R-:W-:Y:S05]  /*95a0*/  @!P1 BRA `(.L_x_4673) ;  /* 0xfffffffc00f09947 */ /* 0x004fea000383ffff */
[----:B------:R-:W-:Y:S05]  /*95b0*/  BRA `(.L_x_4709) ;  /* 0xfffffff000547947 */ /* 0x000fea000383ffff */
.L_x_4675:
[----:B--2---:R2:W3:Y:S02]  /*95c0*/  SYNCS.PHASECHK.TRANS64.TRYWAIT P1, [R12+URZ+0x30c28], R13 ;  /* 0x030c280d0c0075a7 */ /* 0x0044e4000802017f */
[----:B---3--:R-:W-:Y:S05]  /*95d0*/  @!P1 NANOSLEEP.SYNCS 0x989680 ;  /* 0x009896800000995d */ /* 0x008fea0003900000 */
[----:B------:R-:W3:Y:S02]  /*95e0*/  @!P1 SYNCS.PHASECHK.TRANS64 P1, [R12+URZ+0x30c28], R13 ;  /* 0x030c280d0c0095a7 */ /* 0x000ee4000802007f */
[----:B---3--:R-:W-:Y:S05]  /*95f0*/  @!P1 BRA `(.L_x_4675) ;  /* 0xfffffffc00f09947 */ /* 0x008fea000383ffff */
[----:B------:R-:W-:Y:S05]  /*9600*/  BRA `(.L_x_4710) ;  /* 0xfffffff000c47947 */ /* 0x000fea000383ffff */
.L_x_4677:
[----:B-1----:R1:W2:Y:S02]  /*9610*/  SYNCS.PHASECHK.TRANS64.TRYWAIT P0, [R13+URZ+0x30c40], R2 ;  /* 0x030c40020d0075a7 */ /* 0x0022a4000800017f */
[----:B--2---:R-:W-:Y:S05]  /*9620*/  @!P0 NANOSLEEP.SYNCS 0x989680 ;  /* 0x009896800000895d */ /* 0x004fea0003900000 */
[----:B------:R-:W2:Y:S02]  /*9630*/  @!P0 SYNCS.PHASECHK.TRANS64 P0, [R13+URZ+0x30c40], R2 ;  /* 0x030c40020d0085a7 */ /* 0x000ea4000800007f */
[----:B--2---:R-:W-:Y:S05]  /*9640*/  @!P0 BRA `(.L_x_4677) ;  /* 0xfffffffc00f08947 */ /* 0x004fea000383ffff */
[----:B------:R-:W-:Y:S05]  /*9650*/  BRA `(.L_x_4711) ;  /* 0xfffffff400347947 */ /* 0x000fea000383ffff */
.L_x_4679:
[----:B------:R-:W-:Y:S01]  /*9660*/  BSSY B0, `(.L_x_4712) ;  /* 0x0000006000007945 */ /* 0x000fe20003800000 */
[----:B------:R-:W-:-:S07]  /*9670*/  IMAD.MOV.U32 R15, RZ, RZ, -0x1 ;  /* 0xffffffffff0f7424 */ /* 0x000fce00078e00ff */
[----:B--2---:R-:W-:Y:S05]  /*9680*/  WARPSYNC.COLLECTIVE R15, `(.L_x_4713) ;  /* 0x000000000f0c7348 */ /* 0x004fea0003c00000 */
[----:B------:R-:W-:Y:S02]  /*9690*/  ELECT P6, UR62, PT ;  /* 0x00000000003e782f */ /* 0x000fe400038c0000 */
[----:B------:R-:W-:Y:S01]  /*96a0*/  MOV R14, UR62 ;  /* 0x0000003e000e7c02 */ /* 0x000fe20008000f00 */
[----:B--2---:R-:W-:Y:S10]  /*96b0*/  ENDCOLLECTIVE ;  /* 0x000000000000791b */ /* 0x004ff40003800000 */
.L_x_4713:
[----:B------:R-:W-:Y:S05]  /*96c0*/  BSYNC B0 ;  /* 0x0000000000007941 */ /* 0x000fea0003800000 */
.L_x_4712:
[----:B------:R-:W-:Y:S01]  /*96d0*/  PLOP3.LUT P0, PT, P6, PT, PT, 0x80, 0x0 ;  /* 0x000000000000781c */ /* 0x000fe2000370f070 */
[----:B------:R-:W-:-:S12]  /*96e0*/  BRA `(.L_x_4714) ;  /* 0xfffffff400c47947 */ /* 0x000fd8000383ffff */
.L_x_4681:
[----:B-1----:R1:W3:Y:S02]  /*96f0*/  SYNCS.PHASECHK.TRANS64.TRYWAIT P1, [R7+URZ], R4 ;  /* 0x00000004070075a7 */ /* 0x0022e4000802017f */
[----:B---3--:R-:W-:Y:S05]  /*9700*/  @!P1 NANOSLEEP.SYNCS 0x989680 ;  /* 0x009896800000995d */ /* 0x008fea0003900000 */
[----:B------:R-:W3:Y:S02]  /*9710*/  @!P1 SYNCS.PHASECHK.TRANS64 P1, [R7+URZ], R4 ;  /* 0x00000004070095a7 */ /* 0x000ee4000802007f */
[----:B---3--:R-:W-:Y:S05]  /*9720*/  @!P1 BRA `(.L_x_4681) ;  /* 0xfffffffc00f09947 */ /* 0x008fea000383ffff */
[----:B------:R-:W-:Y:S05]  /*9730*/  BRA `(.L_x_4715) ;  /* 0xfffffff800047947 */ /* 0x000fea000383ffff */
.L_x_4682:
[----:B---3--:R3:W4:Y:S02]  /*9740*/  SYNCS.PHASECHK.TRANS64.TRYWAIT P1, [R11+URZ], R2 ;  /* 0x000000020b0075a7 */ /* 0x008724000802017f */
[----:B----4-:R-:W-:Y:S05]  /*9750*/  @!P1 NANOSLEEP.SYNCS 0x989680 ;  /* 0x009896800000995d */ /* 0x010fea0003900000 */
[----:B------:R-:W4:Y:S02]  /*9760*/  @!P1 SYNCS.PHASECHK.TRANS64 P1, [R11+URZ], R2 ;  /* 0x000000020b0095a7 */ /* 0x000f24000802007f */
[----:B----4-:R-:W-:Y:S05]  /*9770*/  @!P1 BRA `(.L_x_4682) ;  /* 0xfffffffc00f09947 */ /* 0x010fea000383ffff */
[----:B------:R-:W-:Y:S05]  /*9780*/  BRA `(.L_x_4716) ;  /* 0xfffffff400f87947 */ /* 0x000fea000383ffff */
.L_x_4684:
[----:B----4-:R4:W1:Y:S02]  /*9790*/  SYNCS.PHASECHK.TRANS64.TRYWAIT P0, [R9+URZ], R4 ;  /* 0x00000004090075a7 */ /* 0x010864000800017f */
[----:B-1----:R-:W-:Y:S05]  /*97a0*/  @!P0 NANOSLEEP.SYNCS 0x989680 ;  /* 0x009896800000895d */ /* 0x002fea0003900000 */
[----:B------:R-:W1:Y:S02]  /*97b0*/  @!P0 SYNCS.PHASECHK.TRANS64 P0, [R9+URZ], R4 ;  /* 0x00000004090085a7 */ /* 0x000e64000800007f */
[----:B-1----:R-:W-:Y:S05]  /*97c0*/  @!P0 BRA `(.L_x_4684) ;  /* 0xfffffffc00f08947 */ /* 0x002fea000383ffff */
[----:B------:R-:W-:Y:S05]  /*97d0*/  BRA `(.L_x_4717) ;  /* 0xfffffff400fc7947 */ /* 0x000fea000383ffff */
.L_x_4718:
        /* <DEDUP_REMOVED lines=10> */
.L_x_7408:


//--------------------- .text._ZN7cutlass13device_kernelIN5flash11enable_sm90INS1_16FlashAttnBwdSm90INS1_25CollectiveMainloopBwdSm90ILi2ELi2ELi2EN4cute5tupleIJNS5_1CILi1EEES8_S8_EEENS6_IJNS7_ILi128EEESA_NS7_ILi64EEEEEENS_6half_tEfNS_4arch4Sm90ELb0ELb1ELb0ELb0ELb0ELb1ELb0ELb0ELi2ELi1ELi2ELi2ELb0EEENS1_21CollectiveEpilogueBwdISC_SD_SF_Li256ELb0ELb0ELi1EEENS1_19SingleTileSchedulerILb0ELb0ELb0ELi128EEEEEEEEEvNT_6ParamsE --------------------------
	.section	.text._ZN7cutlass13device_kernelIN5flash11enable_sm90INS1_16FlashAttnBwdSm90INS1_25CollectiveMainloopBwdSm90ILi2ELi2ELi2EN4cute5tupleIJNS5_1CILi1EEES8_S8_EEENS6_IJNS7_ILi128EEESA_NS7_ILi64EEEEEENS_6half_tEfNS_4arch4Sm90ELb0ELb1ELb0ELb0ELb0ELb1ELb0ELb0ELi2ELi1ELi2ELi2ELb0EEENS1_21CollectiveEpilogueBwdISC_SD_SF_Li256ELb0ELb0ELi1EEENS1_19SingleTileSchedulerILb0ELb0ELb0ELi128EEEEEEEEEvNT_6ParamsE,"ax",@progbits
	.align	128
.text._ZN7cutlass13device_kernelIN5flash11enable_sm90INS1_16FlashAttnBwdSm90INS1_25CollectiveMainloopBwdSm90ILi2ELi2ELi2EN4cute5tupleIJNS5_1CILi1EEES8_S8_EEENS6_IJNS7_ILi128EEESA_NS7_ILi64EEEEEENS_6half_tEfNS_4arch4Sm90ELb0ELb1ELb0ELb0ELb0ELb1ELb0ELb0ELi2ELi1ELi2ELi2ELb0EEENS1_21CollectiveEpilogueBwdISC_SD_SF_Li256ELb0ELb0ELi1EEENS1_19SingleTileSchedulerILb0ELb0ELb0ELi128EEEEEEEEEvNT_6ParamsE:
        .type           _ZN7cutlass13device_kernelIN5flash11enable_sm90INS1_16FlashAttnBwdSm90INS1_25CollectiveMainloopBwdSm90ILi2ELi2ELi2EN4cute5tupleIJNS5_1CILi1EEES8_S8_EEENS6_IJNS7_ILi128EEESA_NS7_ILi64EEEEEENS_6half_tEfNS_4arch4Sm90ELb0ELb1ELb0ELb0ELb0ELb1ELb0ELb0ELi2ELi1ELi2ELi2ELb0EEENS1_21CollectiveEpilogueBwdISC_SD_SF_Li256ELb0ELb0ELi1EEENS1_19SingleTileSchedulerILb0ELb0ELb0ELi128EEEEEEEEEvNT_6ParamsE,@function
        .size           _ZN7cutlass13device_kernelIN5flash11enable_sm90INS1_16FlashAttnBwdSm90INS1_25CollectiveMainloopBwdSm90ILi2ELi2ELi2EN4cute5tupleIJNS5_1CILi1EEES8_S8_EEENS6_IJNS7_ILi128EEESA_NS7_ILi64EEEEEENS_6half_tEfNS_4arch4Sm90ELb0ELb1ELb0ELb0ELb0ELb1ELb0ELb0ELi2ELi1ELi2ELi2ELb0EEENS1_21CollectiveEpilogueBwdISC_SD_SF_Li256ELb0ELb0ELi1EEENS1_19SingleTileSchedulerILb0ELb0ELb0ELi128EEEEEEEEEvNT_6ParamsE,(.L_x_7409 - _ZN7cutlass13device_kernelIN5flash11enable_sm90INS1_16FlashAttnBwdSm90INS1_25CollectiveMainloopBwdSm90ILi2ELi2ELi2EN4cute5tupleIJNS5_1CILi1EEES8_S8_EEENS6_IJNS7_ILi128EEESA_NS7_ILi64EEEEEENS_6half_tEfNS_4arch4Sm90ELb0ELb1ELb0ELb0ELb0ELb1ELb0ELb0ELi2ELi1ELi2ELi2ELb0EEENS1_21CollectiveEpilogueBwdISC_SD_SF_Li256ELb0ELb0ELi1EEENS1_19SingleTileSchedulerILb0ELb0ELb0ELi128EEEEEEEEEvNT_6ParamsE)
        .other          _ZN7cutlass13device_kernelIN5flash11enable_sm90INS1_16FlashAttnBwdSm90INS1_25CollectiveMainloopBwdSm90ILi2ELi2ELi2EN4cute5tupleIJNS5_1CILi1EEES8_S8_EEENS6_IJNS7_ILi128EEESA_NS7_ILi64EEEEEENS_6half_tEfNS_4arch4Sm90ELb0ELb1ELb0ELb0ELb0ELb1ELb0ELb0ELi2ELi1ELi2ELi2ELb0EEENS1_21CollectiveEpilogueBwdISC_SD_SF_Li256ELb0ELb0ELi1EEENS1_19SingleTileSchedulerILb0ELb0ELb0ELi128EEEEEEEEEvNT_6ParamsE,@"STO_CUDA_ENTRY STV_DEFAULT"
_ZN7cutlass13device_kernelIN5flash11enable_sm90INS1_16FlashAttnBwdSm90INS1_25CollectiveMainloopBwdSm90ILi2ELi2ELi2EN4cute5tupleIJNS5_1CILi1EEES8_S8_EEENS6_IJNS7_ILi128EEESA_NS7_ILi64EEEEEENS_6half_tEfNS_4arch4Sm90ELb0ELb1ELb0ELb0ELb0ELb1ELb0ELb0ELi2ELi1ELi2ELi2ELb0EEENS1_21CollectiveEpilogueBwdISC_SD_SF_Li256ELb0ELb0ELi1EEENS1_19SingleTileSchedulerILb0ELb0ELb0ELi128EEEEEEEEEvNT_6ParamsE:
        /* <DEDUP_REMOVED lines=30> */
.L_x_4720:
[----:B------:R-:W-:Y:S05]  /*01e0*/  BSYNC B0 ;  /* 0x0000000000007941 */ /* 0x000fea0003800000 */
.L_x_4719:
        /* <DEDUP_REMOVED lines=37> */
.L_x_4721:
        /* <DEDUP_REMOVED lines=22> */
.L_x_4722:
[----:B------:R-:W-:Y:S01]  /*05a0*/  PLOP3.LUT P0, PT, PT, PT, UP0, 0x80, 0x0 ;  /* 0x000000000000781c */ /* 0x000fe20003f0f008 */
[----:B------:R-:W-:Y:S01]  /*05b0*/  NOP ;  /* 0x0000000000007918 */ /* 0x000fe20000000000 */
[----:B------:R-:W-:Y:S01]  /*05c0*/  BSSY B6, `(.L_x_4723) ;  /* 0x00010e0000067945 */ /* 0x000fe20003800000 */
[----:B-12-4-:R-:W-:Y:S10]  /*05d0*/  BAR.SYNC.DEFER_BLOCKING 0x0 ;  /* 0x0000000000007b1d */ /* 0x016ff40000010000 */
[----:B------:R-:W-:Y:S05]  /*05e0*/  @!P0 BRA `(.L_x_4724) ;  /* 0x000000e400148947 */ /* 0x000fea0003800000 */
.L_x_4725:
        /* <DEDUP_REMOVED lines=47> */
[----:B--2---:R-:W-:Y:S01]  /*08e0*/  VIADD R16, R3, 0xffffff80 ;  /* 0xffffff8003107836 */ /* 0x004fe20000000000 */
        /* <DEDUP_REMOVED lines=23> */
.L_x_4727:
        /* <DEDUP_REMOVED lines=28> */
.L_x_4730:
        /* <DEDUP_REMOVED lines=15> */
.L_x_4729:
        /* <DEDUP_REMOVED lines=22> */
.L_x_4732:
        /* <DEDUP_REMOVED lines=15> */
.L_x_4731:
[----:B------:R-:W-:Y:S01]  /*0f60*/  SHF.R.S32.HI R5, RZ, 0x1f, R16 ;  /* 0x0000001fff057819 */ /* 0x000fe20000011410 */
[----:B------:R-:W-:-:S03]  /*0f70*/  UMOV UR4, 0xffffffff ;  /* 0xffffffff00047882 */ /* 0x000fc60000000000 */
[----:B------:R-:W-:-:S04]  /*0f80*/  LEA.HI R0, R5, R16, RZ, 0x7 ;  /* 0x0000001005007211 */ /* 0x000fc800078f38ff */
[----:B------:R-:W-:Y:S01]  /*0f90*/  SHF.R.S32.HI R10, RZ, 0x7, R0 ;  /* 0x00000007ff0a7819 */ /* 0x000fe20000011400 */
[----:B------:R-:W-:Y:S06]  /*0fa0*/  BRA.DIV UR4, `(.L_x_4733) ;  /* 0x00000106040c7947 */ /* 0x000fec000b800000 */
[----:B------:R1:W2:Y:S02]  /*0fb0*/  SHFL.IDX PT, R14, R10, RZ, 0x1f ;  /* 0x00001fff0a0e7589 */ /* 0x0002a400000e0000 */
.L_x_4846:
        /* <DEDUP_REMOVED lines=9> */
[----:B------:R-:W-:Y:S02]  /*1050*/  LOP3.LUT R7, R3, 0x30, R2, 0xf8, !PT ;  /* 0x0000003003077812 */ /* 0x000fe400078ef802 */
[----:B--2---:R-:W-:Y:S02]  /*1060*/  LEA.HI R2, R14, R14, RZ, 0x1 ;  /* 0x0000000e0e027211 */ /* 0x004fe400078f08ff */
[----:B------:R-:W-:Y:S02]  /*1070*/  LOP3.LUT R9, R9, 0x7ffffe, RZ, 0xc0, !PT ;  /* 0x007ffffe09097812 */ /* 0x000fe400078ec0ff */
[----:B------:R-:W-:Y:S02]  /*1080*/  LEA.HI R4, R5, R16, RZ, 0x3 ;  /* 0x0000001005047211 */ /* 0x000fe400078f18ff */
[----:B------:R-:W-:Y:S01]  /*1090*/  LOP3.LUT R233, R2, 0xffffe, RZ, 0xc0, !PT ;  /* 0x000ffffe02e97812 */ /* 0x000fe200078ec0ff */
[----:B------:R-:W-:Y:S01]  /*10a0*/  IMAD.IADD R9, R8, 0x1, -R9 ;  /* 0x0000000108097824 */ /* 0x000fe200078e0a09 */
[----:B------:R-:W-:-:S02]  /*10b0*/  LOP3.LUT R4, R7, 0x8, R4, 0xf8, !PT ;  /* 0x0000000807047812 */ /* 0x000fc400078ef804 */
[----:B------:R-:W-:Y:S01]  /*10c0*/  SHF.R.U32.HI R3, RZ, 0x3, R3 ;  /* 0x00000003ff037819 */ /* 0x000fe20000011603 */
[----:B------:R-:W-:Y:S02]  /*10d0*/  IMAD.IADD R233, R14, 0x1, -R233 ;  /* 0x000000010ee97824 */ /* 0x000fe400078e0ae9 */
[----:B------:R-:W-:Y:S01]  /*10e0*/  IMAD R2, R10, 0x10, R9 ;  /* 0x000000100a027824 */ /* 0x000fe200078e0209 */
[----:B------:R-:W-:Y:S01]  /*10f0*/  LOP3.LUT R3, R4, R3, RZ, 0x3c, !PT ;  /* 0x0000000304037212 */ /* 0x000fe200078e3cff */
[----:B---3--:R-:W-:Y:S06]  /*1100*/  @P0 BRA `(.L_x_4734) ;  /* 0x0000000000080947 */ /* 0x008fec0003800000 */
[----:B------:R-:W2:Y:S02]  /*1110*/  SYNCS.PHASECHK.TRANS64.TRYWAIT P0, [R222+URZ+0x30c00], R11 ;  /* 0x030c000bde0075a7 */ /* 0x000ea4000800017f */
[----:B--2---:R-:W-:Y:S05]  /*1120*/  @!P0 BRA `(.L_x_4735) ;  /* 0x0000010000cc8947 */ /* 0x004fea0003800000 */
.L_x_4734:
[----:B------:R-:W-:Y:S01]  /*1130*/  ULDC UR6, c[0x0][0x290] ;  /* 0x0000a40000067ab9 */ /* 0x000fe20000000800 */
[----:B------:R-:W-:Y:S01]  /*1140*/  ULDC UR5, c[0x0][0x74c] ;  /* 0x0001d30000057ab9 */ /* 0x000fe20000000800 */
[----:B------:R-:W-:Y:S01]  /*1150*/  UIADD3 UR4, UR40, -UR6, URZ ;  /* 0x8000000628047290 */ /* 0x000fe2000fffe03f */
[----:B------:R-:W-:Y:S01]  /*1160*/  IMAD.U32 R2, R2, 0x200, R3 ;  /* 0x0000020002027824 */ /* 0x000fe200078e0003 */
[----:B------:R-:W-:Y:S01]  /*1170*/  LOP3.LUT R3, R0, 0xffffff80, RZ, 0xc0, !PT ;  /* 0xffffff8000037812 */ /* 0x000fe200078ec0ff */
[----:B------:R-:W-:Y:S01]  /*1180*/  IMAD.MOV.U32 R0, RZ, RZ, RZ ;  /* 0x000000ffff007224 */ /* 0x000fe200078e00ff */
[----:B------:R-:W-:Y:S01]  /*1190*/  ULEA UR4, UR39, UR4, 0x7 ;  /* 0x0000000427047291 */ /* 0x000fe2000f8e383f */
[----:B------:R-:W-:Y:S01]  /*11a0*/  LEA.HI R12, R5, R16, RZ, 0x7 ;  /* 0x00000010050c7211 */ /* 0x000fe200078f38ff */
[----:B------:R3:W-:Y:S01]  /*11b0*/  STL [R1+0x1c], R2 ;  /* 0x00001c0201007387 */ /* 0x0007e20000100800 */
[----:B-1----:R-:W-:Y:S01]  /*11c0*/  IMAD.IADD R10, R16, 0x1, -R3 ;  /* 0x00000001100a7824 */ /* 0x002fe200078e0a03 */
[----:B------:R-:W-:Y:S01]  /*11d0*/  UIADD3 UR4, UR4, -UR5, URZ ;  /* 0x8000000504047290 */ /* 0x000fe2000fffe03f */
[----:B------:R-:W-:Y:S01]  /*11e0*/  SHF.R.S32.HI R12, RZ, 0x7, R12 ;  /* 0x00000007ff0c7819 */ /* 0x000fe2000001140c */
[----:B------:R-:W-:Y:S01]  /*11f0*/  IMAD.MOV.U32 R4, RZ, RZ, RZ ;  /* 0x000000ffff047224 */ /* 0x000fe200078e00ff */
[----:B------:R-:W-:Y:S01]  /*1200*/  CS2R R182, SRZ ;  /* 0x0000000000b67805 */ /* 0x000fe2000001ff00 */
[----:B------:R-:W-:Y:S01]  /*1210*/  USHF.R.S32.HI UR5, URZ, 0x1f, UR4 ;  /* 0x0000001f3f057899 */ /* 0x000fe20008011404 */
[--C-:B------:R-:W-:Y:S01]  /*1220*/  SHF.R.S32.HI R8, RZ, 0x1f, R10.reuse ;  /* 0x0000001fff087819 */ /* 0x100fe2000001140a */
[----:B------:R1:W-:Y:S01]  /*1230*/  STL [R1+0x34], R10 ;  /* 0x0000340a01007387 */ /* 0x0003e20000100800 */
[----:B------:R-:W-:Y:S01]  /*1240*/  IMAD R7, R12, 0x400, R10 ;  /* 0x000004000c077824 */ /* 0x000fe200078e020a */
[----:B------:R-:W-:Y:S01]  /*1250*/  ULEA.HI UR5, UR5, UR4, URZ, 0x7 ;  /* 0x0000000405057291 */ /* 0x000fe2000f8f383f */
[----:B------:R-:W-:Y:S01]  /*1260*/  LEA.HI R9, R8, R10, RZ, 0x2 ;  /* 0x0000000a08097211 */ /* 0x000fe200078f10ff */
[----:B------:R1:W-:Y:S01]  /*1270*/  STL [R1+0x3c], R8 ;  /* 0x00003c0801007387 */ /* 0x0003e20000100800 */
[----:B------:R-:W-:Y:S01]  /*1280*/  IMAD.SHL.U32 R7, R7, 0x4, RZ ;  /* 0x0000000407077824 */ /* 0x000fe200078e00ff */
[----:B------:R-:W-:Y:S01]  /*1290*/  ULEA.HI.SX32 UR5, UR5, 0x1, 0x19 ;  /* 0x0000000105057891 */ /* 0x000fe2000f8fca3f */
[----:B------:R-:W-:Y:S01]  /*12a0*/  LOP3.LUT R3, R9, 0x7ffffffc, RZ, 0xc0, !PT ;  /* 0x7ffffffc09037812 */ /* 0x000fe200078ec0ff */
[----:B------:R1:W-:Y:S01]  /*12b0*/  STL [R1+0x38], R9 ;  /* 0x0000380901007387 */ /* 0x0003e20000100800 */
[----:B------:R-:W-:-:S02]  /*12c0*/  CS2R R180, SRZ ;  /* 0x0000000000b47805 */ /* 0x000fc4000001ff00 */
[----:B------:R-:W-:Y:S02]  /*12d0*/  CS2R R178, SRZ ;  /* 0x0000000000b27805 */ /* 0x000fe4000001ff00 */
[----:B------:R-:W-:Y:S01]  /*12e0*/  CS2R R176, SRZ ;  /* 0x0000000000b07805 */ /* 0x000fe2000001ff00 */
[----:B------:R-:W-:Y:S01]  /*12f0*/  IMAD.U32 R223, RZ, RZ, UR5 ;  /* 0x00000005ffdf7e24 */ /* 0x000fe2000f8e00ff */
[----:B------:R-:W-:Y:S02]  /*1300*/  CS2R R174, SRZ ;  /* 0x0000000000ae7805 */ /* 0x000fe4000001ff00 */
[----:B------:R-:W-:Y:S02]  /*1310*/  CS2R R172, SRZ ;  /* 0x0000000000ac7805 */ /* 0x000fe4000001ff00 */
[----:B------:R-:W-:Y:S02]  /*1320*/  CS2R R170, SRZ ;  /* 0x0000000000aa7805 */ /* 0x000fe4000001ff00 */
[----:B------:R-:W-:-:S02]  /*1330*/  CS2R R168, SRZ ;  /* 0x0000000000a87805 */ /* 0x000fc4000001ff00 */
[----:B------:R-:W-:Y:S02]  /*1340*/  VIMNMX R223, R223, UR37, PT ;  /* 0x00000025dfdf7c48 */ /* 0x000fe4000bfe0100 */
[----:B------:R-:W-:Y:S02]  /*1350*/  CS2R R166, SRZ ;  /* 0x0000000000a67805 */ /* 0x000fe4000001ff00 */
[----:B------:R-:W-:Y:S02]  /*1360*/  CS2R R164, SRZ ;  /* 0x0000000000a47805 */ /* 0x000fe4000001ff00 */
[----:B------:R-:W-:Y:S02]  /*1370*/  CS2R R162, SRZ ;  /* 0x0000000000a27805 */ /* 0x000fe4000001ff00 */
[----:B------:R-:W-:Y:S02]  /*1380*/  ISETP.LE.AND P0, PT, R223, UR38, PT ;  /* 0x00000026df007c0c */ /* 0x000fe4000bf03270 */
        /* <DEDUP_REMOVED lines=21> */
[----:B---3--:R-:W-:Y:S02]  /*14e0*/  IMAD R2, R7, 0x4, R222 ;  /* 0x0000000407027824 */ /* 0x008fe400078e02de */
[----:B------:R-:W-:Y:S01]  /*14f0*/  IMAD.IADD R3, R10, 0x1, -R3 ;  /* 0x000000010a037824 */ /* 0x000fe200078e0a03 */
[----:B-1----:R-:W-:Y:S06]  /*1500*/  @P0 BRA `(.L_x_4736) ;  /* 0x0000003c00a00947 */ /* 0x002fec0003800000 */
[----:B------:R-:W-:Y:S01]  /*1510*/  LOP3.LUT R7, R6, 0xffffffe0, RZ, 0xc0, !PT ;  /* 0xffffffe006077812 */ /* 0x000fe200078ec0ff */
[----:B------:R-:W1:Y:S01]  /*1520*/  S2R R19, SR_CTAID.X ;  /* 0x0000000000137919 */ /* 0x000e620000002500 */
        /* <DEDUP_REMOVED lines=8> */
[----:B------:R-:W-:Y:S01]  /*15b0*/  SHF.R.S32.HI R0, RZ, 0x1f, R7 ;  /* 0x0000001fff007819 */ /* 0x000fe20000011407 */
[----:B------:R-:W-:Y:S01]  /*15c0*/  IMAD.IADD R5, R16, 0x1, -R9 ;  /* 0x0000000110057824 */ /* 0x000fe200078e0a09 */
[----:B------:R-:W-:Y:S02]  /*15d0*/  LOP3.LUT R9, R4, 0xfffffff8, RZ, 0xc0, !PT ;  /* 0xfffffff804097812 */ /* 0x000fe400078ec0ff */
[----:B------:R-:W-:Y:S02]  /*15e0*/  LEA.HI R8, R8, R10, RZ, 0x5 ;  /* 0x0000000a08087211 */ /* 0x000fe400078f28ff */
[-C--:B------:R-:W-:Y:S01]  /*15f0*/  LEA.HI R4, R0, R7.reuse, RZ, 0x3 ;  /* 0x0000000700047211 */ /* 0x080fe200078f18ff */
[----:B------:R-:W-:Y:S01]  /*1600*/  IMAD.IADD R6, R6, 0x1, -R9 ;  /* 0x0000000106067824 */ /* 0x000fe200078e0a09 */
[----:B------:R-:W-:Y:S02]  /*1610*/  LEA.HI R7, R0, R7, RZ, 0x2 ;  /* 0x0000000700077211 */ /* 0x000fe400078f10ff */
[----:B------:R-:W-:-:S02]  /*1620*/  LEA.HI R10, R12, R12, RZ, 0x1 ;  /* 0x0000000c0c0a7211 */ /* 0x000fc400078f08ff */
[----:B--2---:R-:W-:Y:S02]  /*1630*/  SHF.R.S32.HI R11, RZ, 0x5, R8 ;  /* 0x00000005ff0b7819 */ /* 0x004fe40000011408 */
[--C-:B------:R-:W-:Y:S02]  /*1640*/  SHF.R.S32.HI R0, RZ, 0x3, R4.reuse ;  /* 0x00000003ff007819 */ /* 0x100fe40000011404 */
[----:B------:R-:W-:Y:S01]  /*1650*/  SHF.R.S32.HI R9, RZ, 0x1f, R4 ;  /* 0x0000001fff097819 */ /* 0x000fe20000011404 */
[----:B------:R-:W-:Y:S01]  /*1660*/  IMAD R11, R11, 0x10, R6 ;  /* 0x000000100b0b7824 */ /* 0x000fe200078e0206 */
[----:B------:R-:W-:Y:S02]  /*1670*/  SHF.R.S32.HI R4, RZ, 0x2, R7 ;  /* 0x00000002ff047819 */ /* 0x000fe40000011407 */
[----:B------:R-:W-:Y:S02]  /*1680*/  LOP3.LUT R10, R10, 0x3fffffe, RZ, 0xc0, !PT ;  /* 0x03fffffe0a0a7812 */ /* 0x000fe400078ec0ff */
[----:B------:R-:W-:Y:S01]  /*1690*/  LEA.HI R9, R9, R0, RZ, 0x4 ;  /* 0x0000000009097211 */ /* 0x000fe200078f20ff */
[----:B------:R-:W-:Y:S01]  /*16a0*/  VIADD R6, R4, 0x8 ;  /* 0x0000000804067836 */ /* 0x000fe20000000000 */
[----:B------:R-:W-:Y:S01]  /*16b0*/  LEA.HI R7, R7, R4, RZ, 0x1 ;  /* 0x0000000407077211 */ /* 0x000fe200078f08ff */
[----:B------:R-:W-:Y:S01]  /*16c0*/  IMAD.IADD R10, R12, 0x1, -R10 ;  /* 0x000000010c0a7824 */ /* 0x000fe200078e0a0a */
[----:B------:R-:W-:Y:S01]  /*16d0*/  LOP3.LUT R9, R9, 0x1ffffff0, RZ, 0xc0, !PT ;  /* 0x1ffffff009097812 */ /* 0x000fe200078ec0ff */
[----:B------:R-:W-:Y:S01]  /*16e0*/  VIADD R12, R4, 0x18 ;  /* 0x00000018040c7836 */ /* 0x000fe20000000000 */
[----:B------:R-:W-:Y:S01]  /*16f0*/  LOP3.LUT R7, R7, 0xfffffffe, RZ, 0xc0, !PT ;  /* 0xfffffffe07077812 */ /* 0x000fe200078ec0ff */
[----:B------:R-:W-:Y:S01]  /*1700*/  IMAD R16, R10, 0x40, R11 ;  /* 0x000000400a107824 */ /* 0x000fe200078e020b */
[----:B------:R-:W-:Y:S01]  /*1710*/  LEA.HI R8, R6, R6, RZ, 0x1 ;  /* 0x0000000606087211 */ /* 0x000fe200078f08ff */
[----:B------:R-:W-:Y:S01]  /*1720*/  VIADD R10, R4, 0x10 ;  /* 0x00000010040a7836 */ /* 0x000fe20000000000 */
[----:B------:R-:W-:Y:S01]  /*1730*/  LEA.HI R14, R12, R12, RZ, 0x1 ;  /* 0x0000000c0c0e7211 */ /* 0x000fe200078f08ff */
[----:B------:R-:W-:Y:S01]  /*1740*/  IMAD.IADD R0, R0, 0x1, -R9 ;  /* 0x0000000100007824 */ /* 0x000fe200078e0a09 */
[----:B------:R-:W-:Y:S01]  /*1750*/  LOP3.LUT R9, R8, 0xfffffffe, RZ, 0xc0, !PT ;  /* 0xfffffffe08097812 */ /* 0x000fe200078ec0ff */
[----:B------:R-:W-:Y:S01]  /*1760*/  IMAD.IADD R7, R4, 0x1, -R7 ;  /* 0x0000000104077824 */ /* 0x000fe200078e0a07 */
[----:B------:R-:W-:-:S02]  /*1770*/  LEA.HI R4, R10, R10, RZ, 0x1 ;  /* 0x0000000a0a047211 */ /* 0x000fc400078f08ff */
[----:B------:R-:W-:Y:S01]  /*1780*/  SHF.R.S32.HI R15, RZ, 0x1f, R14 ;  /* 0x0000001fff0f7819 */ /* 0x000fe2000001140e */
[----:B------:R-:W-:Y:S01]  /*1790*/  IMAD.IADD R9, R6, 0x1, -R9 ;  /* 0x0000000106097824 */ /* 0x000fe200078e0a09 */
[----:B------:R-:W-:Y:S01]  /*17a0*/  LOP3.LUT R11, R4, 0xfffffffe, RZ, 0xc0, !PT ;  /* 0xfffffffe040b7812 */ /* 0x000fe200078ec0ff */
[----:B------:R-:W-:Y:S01]  /*17b0*/  IMAD R229, R0, 0x8, R7 ;  /* 0x0000000800e57824 */ /* 0x000fe200078e0207 */
[--C-:B------:R-:W-:Y:S02]  /*17c0*/  SHF.R.S32.HI R6, RZ, 0x1, R4.reuse ;  /* 0x00000001ff067819 */ /* 0x100fe40000011404 */
[----:B------:R-:W-:Y:S01]  /*17d0*/  SHF.R.S32.HI R13, RZ, 0x1f, R4 ;  /* 0x0000001fff0d7819 */ /* 0x000fe20000011404 */
[----:B------:R-:W-:Y:S01]  /*17e0*/  IMAD.IADD R11, R10, 0x1, -R11 ;  /* 0x000000010a0b7824 */ /* 0x000fe200078e0a0b */
[--C-:B------:R-:W-:Y:S02]  /*17f0*/  SHF.R.S32.HI R0, RZ, 0x1, R8.reuse ;  /* 0x00000001ff007819 */ /* 0x100fe40000011408 */
        /* <DEDUP_REMOVED lines=9> */
[----:B------:R-:W-:Y:S01]  /*1890*/  LOP3.LUT R17, R8, 0x1ffffff0, RZ, 0xc0, !PT ;  /* 0x1ffffff008117812 */ /* 0x000fe200078ec0ff */
[----:B------:R-:W-:Y:S01]  /*18a0*/  IMAD.IADD R226, R0, 0x1, -R7 ;  /* 0x0000000100e27824 */ /* 0x000fe200078e0a07 */
[----:B------:R-:W-:Y:S01]  /*18b0*/  IADD3 R7, -R16, UR4, RZ ;  /* 0x0000000410077c10 */ /* 0x000fe2000fffe1ff */
[----:B------:R-:W-:Y:S02]  /*18c0*/  IMAD.IADD R15, R12, 0x1, -R15 ;  /* 0x000000010c0f7824 */ /* 0x000fe400078e0a0f */
[----:B------:R-:W-:Y:S02]  /*18d0*/  IMAD.IADD R224, R4, 0x1, -R17 ;  /* 0x0000000104e07824 */ /* 0x000fe400078e0a11 */
[----:B------:R-:W-:Y:S02]  /*18e0*/  IMAD R225, R6, 0x8, R11 ;  /* 0x0000000806e17824 */ /* 0x000fe400078e020b */
[----:B------:R-:W-:-:S02]  /*18f0*/  IMAD R226, R226, 0x8, R9 ;  /* 0x00000008e2e27824 */ /* 0x000fc400078e0209 */
[----:B------:R-:W-:Y:S02]  /*1900*/  IMAD R224, R224, 0x8, R15 ;  /* 0x00000008e0e07824 */ /* 0x000fe400078e020f */
[----:B------:R-:W-:Y:S02]  /*1910*/  IMAD.MOV.U32 R4, RZ, RZ, RZ ;  /* 0x000000ffff047224 */ /* 0x000fe400078e00ff */
[----:B------:R-:W-:Y:S02]  /*1920*/  IMAD.MOV.U32 R0, RZ, RZ, RZ ;  /* 0x000000ffff007224 */ /* 0x000fe400078e00ff */
[----:B-1----:R-:W-:-:S07]  /*1930*/  IMAD R6, R19, -0x80, -R16 ;  /* 0xffffff8013067824 */ /* 0x002fce00078e0a10 */
.L_x_4747:
[----:B------:R-:W-:Y:S05]  /*1940*/  YIELD ;  /* 0x0000000000007946 */ /* 0x000fea0003800000 */
[----:B------:R-:W-:-:S06]  /*1950*/  ULOP3.LUT UR4, UR36, 0x1, URZ, 0xfc, !UPT ;  /* 0x0000000124047892 */ /* 0x000fcc000f8efc3f */
[----:B-1----:R-:W-:-:S05]  /*1960*/  IMAD.U32 R8, RZ, RZ, UR4 ;  /* 0x00000004ff087e24 */ /* 0x002fca000f8e00ff */
[----:B------:R-:W-:-:S13]  /*1970*/  ISETP.NE.AND P6, PT, R8, 0x3, PT ;  /* 0x000000030800780c */ /* 0x000fda0003fc5270 */
[----:B------:R-:W-:Y:S05]  /*1980*/  @!P6 BRA `(.L_x_4737) ;  /* 0x000000000004e947 */ /* 0x000fea0003800000 */
[----:B------:R-:W-:Y:S01]  /*1990*/  BPT.TRAP 0x1 ;  /* 0x000000040000795c */ /* 0x000fe20000300000 */
.L_x_4737:
[----:B------:R-:W-:Y:S01]  /*19a0*/  IMAD R8, R0, 0x8, R222 ;  /* 0x0000000800087824 */ /* 0x000fe200078e02de */
[----:B------:R-:W-:-:S04]  /*19b0*/  SHF.L.U32 R21, R4, 0x1f, RZ ;  /* 0x0000001f04157819 */ /* 0x000fc800000006ff */
[----:B------:R1:W2:Y:S01]  /*19c0*/  SYNCS.PHASECHK.TRANS64.TRYWAIT P0, [R8+URZ+0x30c10], R21 ;  /* 0x030c1015080075a7 */ /* 0x0002a2000800017f */
[----:B------:R-:W-:Y:S05]  /*19d0*/  @!P6 BRA `(.L_x_4738) ;  /* 0x000000000004e947 */ /* 0x000fea0003800000 */
[----:B------:R-:W-:Y:S01]  /*19e0*/  BPT.TRAP 0x1 ;  /* 0x000000040000795c */ /* 0x000fe20000300000 */
.L_x_4738:
[----:B------:R-:W-:-:S05]  /*19f0*/  VIADD R9, R222, 0x10000 ;  /* 0x00010000de097836 */ /* 0x000fca0000000000 */
[----:B------:R-:W-:-:S04]  /*1a00*/  SHF.R.U32.HI R9, RZ, 0x4, R9 ;  /* 0x00000004ff097819 */ /* 0x000fc80000011609 */
[----:B------:R-:W-:Y:S01]  /*1a10*/  LOP3.LUT R9, R9, 0x3fff, RZ, 0xc0, !PT ;  /* 0x00003fff09097812 */ /* 0x000fe200078ec0ff */
[----:B--2---:R-:W-:Y:S06]  /*1a20*/  @P0 BRA `(.L_x_4739) ;  /* 0x0000000000080947 */ /* 0x004fec0003800000 */
[----:B------:R-:W2:Y:S02]  /*1a30*/  SYNCS.PHASECHK.TRANS64.TRYWAIT P0, [R8+URZ+0x30c10], R21 ;  /* 0x030c1015080075a7 */ /* 0x000ea4000800017f */
[----:B--2---:R-:W-:Y:S05]  /*1a40*/  @!P0 BRA `(.L_x_4740) ;  /* 0x000000f800988947 */ /* 0x004fea0003800000 */
.L_x_4739:
[----:B------:R-:W-:Y:S05]  /*1a50*/  WARPSYNC.ALL ;  /* 0x0000000000007948 */ /* 0x000fea0003800000 */
[----:B------:R-:W-:Y:S01]  /*1a60*/  LOP3.LUT R11, R9, 0x10000, RZ, 0xfc, !PT ;  /* 0x00010000090b7812 */ /* 0x000fe200078efcff */
[----:B------:R-:W-:Y:S01]  /*1a70*/  IMAD R10, R233, 0x2000, R222 ;  /* 0x00002000e90a7824 */ /* 0x000fe200078e02de */
[----:B------:R-:W-:-:S03]  /*1a80*/  WARPGROUP.ARRIVE ;  /* 0x00000000000079c5 */ /* 0x000fc60000000000 */
[----:B------:R-:W-:Y:S01]  /*1a90*/  IMAD R11, R0, 0x400, R11 ;  /* 0x00000400000b7824 */ /* 0x000fe200078e020b */
[----:B------:R-:W-:Y:S01]  /*1aa0*/  UMOV UR7, 0x40000040 ;  /* 0x4000004000077882 */ /* 0x000fe20000000000 */
[----:B------:R-:W-:Y:S01]  /*1ab0*/  UMOV UR5, 0x40000040 ;  /* 0x4000004000057882 */ /* 0x000fe20000000000 */
[----:B------:R-:W-:Y:S01]  /*1ac0*/  R2UR UR9, R10 ;  /* 0x000000000a0972ca */ /* 0x000fe200000e0000 */
[C---:B------:R-:W-:Y:S01]  /*1ad0*/  IMAD R10, R0.reuse, 0x80, R229 ;  /* 0x00000080000a7824 */ /* 0x040fe200078e02e5 */
[----:B------:R-:W-:Y:S01]  /*1ae0*/  R2UR UR8, R11 ;  /* 0x000000000b0872ca */ /* 0x000fe200000e0000 */
[C---:B------:R-:W-:Y:S02]  /*1af0*/  IMAD R12, R0.reuse, 0x80, R226 ;  /* 0x00000080000c7824 */ /* 0x040fe400078e02e2 */
[C---:B------:R-:W-:Y:S02]  /*1b00*/  IMAD R14, R0.reuse, 0x80, R225 ;  /* 0x00000080000e7824 */ /* 0x040fe400078e02e1 */
[----:B------:R-:W-:-:S02]  /*1b10*/  IMAD R16, R0, 0x80, R224 ;  /* 0x0000008000107824 */ /* 0x000fc400078e02e0 */
[C---:B------:R-:W-:Y:S02]  /*1b20*/  IMAD R11, R3.reuse, 0x2, R10 ;  /* 0x00000002030b7824 */ /* 0x040fe400078e020a */
[C---:B------:R-:W-:Y:S02]  /*1b30*/  IMAD R15, R3.reuse, 0x2, R12 ;  /* 0x00000002030f7824 */ /* 0x040fe400078e020c */
[----:B------:R-:W-:Y:S01]  /*1b40*/  USHF.R.U32.HI UR4, URZ, 0x4, UR9 ;  /* 0x000000043f047899 */ /* 0x000fe20008011609 */
[C---:B------:R-:W-:Y:S01]  /*1b50*/  IMAD R13, R3.reuse, 0x2, R14 ;  /* 0x00000002030d7824 */ /* 0x040fe200078e020e */
[----:B------:R-:W-:Y:S01]  /*1b60*/  UMOV UR6, UR8 ;  /* 0x0000000800067c82 */ /* 0x000fe20008000000 */
[----:B------:R-:W-:Y:S01]  /*1b70*/  IMAD R19, R3, 0x2, R16 ;  /* 0x0000000203137824 */ /* 0x000fe200078e0210 */
[----:B------:R-:W-:Y:S01]  /*1b80*/  ULOP3.LUT UR4, UR4, 0x3fff, URZ, 0xc0, !UPT ;  /* 0x00003fff04047892 */ /* 0x000fe2000f8ec03f */
[--C-:B------:R-:W-:Y:S02]  /*1b90*/  IMAD R20, R11, 0x4, R222.reuse ;  /* 0x000000040b147824 */ /* 0x100fe400078e02de */
[--C-:B------:R-:W-:Y:S01]  /*1ba0*/  IMAD R17, R15, 0x4, R222.reuse ;  /* 0x000000040f117824 */ /* 0x100fe200078e02de */
[----:B------:R-:W-:Y:S01]  /*1bb0*/  ULOP3.LUT UR10, UR4, 0x10000, URZ, 0xfc, !UPT ;  /* 0x00010000040a7892 */ /* 0x000fe2000f8efc3f */
[----:B------:R-:W-:-:S02]  /*1bc0*/  IMAD R12, R13, 0x4, R222 ;  /* 0x000000040d0c7824 */ /* 0x000fc400078e02de */
[----:B------:R-:W-:Y:S02]  /*1bd0*/  IMAD R16, R19, 0x4, R222 ;  /* 0x0000000413107824 */ /* 0x000fe400078e02de */
[----:B------:R-:W-:Y:S02]  /*1be0*/  VIADD R18, R222, 0x20000 ;  /* 0x00020000de127836 */ /* 0x000fe40000000000 */
[----:B------:R-:W-:Y:S02]  /*1bf0*/  UMOV UR4, UR10 ;  /* 0x0000000a00047c82 */ /* 0x000fe40008000000 */
[----:B------:R-:W-:Y:S01]  /*1c00*/  HGMMA.64x128x16.F32 R88, gdesc[UR4], RZ, !UPT, gsb0 ;  /* 0x01e00000045879f0 */ /* 0x000fe2000c0008ff */
[----:B------:R-:W-:Y:S01]  /*1c10*/  UIADD3 UR6, UR8, 0x2, URZ ;  /* 0x0000000208067890 */ /* 0x000fe2000fffe03f */
[--C-:B------:R-:W-:Y:S01]  /*1c20*/  IMAD R10, R11, 0x4, R18.reuse ;  /* 0x000000040b0a7824 */ /* 0x100fe200078e0212 */
[----:B------:R-:W-:Y:S01]  /*1c30*/  UIADD3 UR4, UR10, 0x2, URZ ;  /* 0x000000020a047890 */ /* 0x000fe2000fffe03f */
[--C-:B------:R-:W-:Y:S01]  /*1c40*/  IMAD R15, R15, 0x4, R18.reuse ;  /* 0x000000040f0f7824 */ /* 0x100fe200078e0212 */
[----:B------:R-:W-:Y:S01]  /*1c50*/  UMOV UR7, 0x40000040 ;  /* 0x4000004000077882 */ /* 0x000fe20000000000 */
[----:B------:R-:W-:Y:S01]  /*1c60*/  UMOV UR5, 0x40000040 ;  /* 0x4000004000057882 */ /* 0x000fe20000000000 */
[----:B------:R-:W-:-:S02]  /*1c70*/  IMAD R14, R13, 0x4, R18 ;  /* 0x000000040d0e7824 */ /* 0x000fc400078e0212 */
[----:B------:R-:W-:Y:S01]  /*1c80*/  IMAD R11, R19, 0x4, R18 ;  /* 0x00000004130b7824 */ /* 0x000fe200078e0212 */
        /* <DEDUP_REMOVED lines=24> */
.L_x_4741:
[----:B------:R1:W1:Y:S01]  /*1e10*/  SYNCS.PHASECHK.TRANS64.TRYWAIT P0, [R8+URZ+0x30c30], R21 ;  /* 0x030c3015080075a7 */ /* 0x000262000800017f */
[----:B------:R-:W-:Y:S05]  /*1e20*/  @!P6 BRA `(.L_x_4742) ;  /* 0x000000000004e947 */ /* 0x000fea0003800000 */
[----:B------:R-:W-:Y:S01]  /*1e30*/  BPT.TRAP 0x1 ;  /* 0x000000040000795c */ /* 0x000fe20000300000 */
.L_x_4742:
[----:B------:R-:W-:-:S05]  /*1e40*/  VIADD R13, R222, 0x18000 ;  /* 0x00018000de0d7836 */ /* 0x000fca0000000000 */
[----:B------:R-:W-:-:S04]  /*1e50*/  SHF.R.U32.HI R13, RZ, 0x4, R13 ;  /* 0x00000004ff0d7819 */ /* 0x000fc8000001160d */
[----:B------:R-:W-:-:S04]  /*1e60*/  LOP3.LUT R13, R13, 0x3fff, RZ, 0xc0, !PT ;  /* 0x00003fff0d0d7812 */ /* 0x000fc800078ec0ff */
[----:B------:R-:W-:Y:S01]  /*1e70*/  LOP3.LUT R19, R13, 0x10000, RZ, 0xfc, !PT ;  /* 0x000100000d137812 */ /* 0x000fe200078efcff */
[----:B-1----:R-:W-:Y:S06]  /*1e80*/  @P0 BRA `(.L_x_4743) ;  /* 0x0000000000080947 */ /* 0x002fec0003800000 */
[----:B------:R-:W1:Y:S02]  /*1e90*/  SYNCS.PHASECHK.TRANS64.TRYWAIT P0, [R8+URZ+0x30c30], R21 ;  /* 0x030c3015080075a7 */ /* 0x000e64000800017f */
[----:B-1----:R-:W-:Y:S05]  /*1ea0*/  @!P0 BRA `(.L_x_4744) ;  /* 0x000000f400948947 */ /* 0x002fea0003800000 */
.L_x_4743:
[----:B------:R-:W-:Y:S01]  /*1eb0*/  UIADD3 UR9, UR9, 0x4000, URZ ;  /* 0x0000400009097890 */ /* 0x000fe2000fffe03f */
[C---:B------:R-:W-:Y:S01]  /*1ec0*/  IMAD R19, R0.reuse, 0x400, R19 ;  /* 0x0000040000137824 */ /* 0x040fe200078e0213 */
[----:B------:R-:W-:Y:S01]  /*1ed0*/  WARPGROUP.ARRIVE ;  /* 0x00000000000079c5 */ /* 0x000fe20000000000 */
[----:B------:R-:W-:Y:S01]  /*1ee0*/  UMOV UR7, 0x40000040 ;  /* 0x4000004000077882 */ /* 0x000fe20000000000 */
[----:B------:R-:W-:Y:S01]  /*1ef0*/  USHF.R.U32.HI UR9, URZ, 0x4, UR9 ;  /* 0x000000043f097899 */ /* 0x000fe20008011609 */
[----:B------:R-:W-:Y:S01]  /*1f00*/  IMAD R13, R0, 0x400, R13 ;  /* 0x00000400000d7824 */ /* 0x000fe200078e020d */
[----:B------:R-:W-:Y:S01]  /*1f10*/  R2UR UR8, R19 ;  /* 0x00000000130872ca */ /* 0x000fe200000e0000 */
[----:B------:R-:W-:Y:S01]  /*1f20*/  UMOV UR5, 0x40000040 ;  /* 0x4000004000057882 */ /* 0x000fe20000000000 */
[----:B------:R-:W-:Y:S01]  /*1f30*/  ULOP3.LUT UR9, UR9, 0x3fff, URZ, 0xc0, !UPT ;  /* 0x00003fff09097892 */ /* 0x000fe2000f8ec03f */
[----:B------:R-:W2:Y:S01]  /*1f40*/  LDC.64 R18, c[0x0][0x748] ;  /* 0x0001d200ff127b82 */ /* 0x000ea20000000a00 */
[----:B------:R-:W-:Y:S01]  /*1f50*/  VIADD R221, R5, 0x4 ;  /* 0x0000000405dd7836 */ /* 0x000fe20000000000 */
[----:B------:R-:W-:Y:S01]  /*1f60*/  R2UR UR10, R13 ;  /* 0x000000000d0a72ca */ /* 0x000fe200000e0000 */
[----:B------:R-:W-:Y:S01]  /*1f70*/  ULOP3.LUT UR9, UR9, 0x10000, URZ, 0xfc, !UPT ;  /* 0x0001000009097892 */ /* 0x000fe2000f8efc3f */
[C---:B------:R-:W-:Y:S01]  /*1f80*/  ISETP.GT.AND P2, PT, R6.reuse, RZ, PT ;  /* 0x000000ff0600720c */ /* 0x040fe20003f44270 */
[----:B---3--:R-:W1:Y:S01]  /*1f90*/  SHFL.IDX PT, R23, R20, R5, 0x1f ;  /* 0x00001f0514177589 */ /* 0x008e6200000e0000 */
[----:B------:R-:W-:Y:S01]  /*1fa0*/  ISETP.GT.AND P1, PT, R7, RZ, PT ;  /* 0x000000ff0700720c */ /* 0x000fe20003f24270 */
[----:B------:R-:W-:Y:S01]  /*1fb0*/  ULDC UR11, c[0x0][0x744] ;  /* 0x0001d100000b7ab9 */ /* 0x000fe20000000800 */
[----:B------:R-:W-:Y:S01]  /*1fc0*/  ISETP.GT.AND P0, PT, R6, 0x8, PT ;  /* 0x000000080600780c */ /* 0x000fe20003f04270 */
[----:B------:R-:W-:Y:S01]  /*1fd0*/  VIADD R220, R5, 0x8 ;  /* 0x0000000805dc7836 */ /* 0x000fe20000000000 */
[----:B------:R-:W-:Y:S01]  /*1fe0*/  UMOV UR6, UR8 ;  /* 0x0000000800067c82 */ /* 0x000fe20008000000 */
[----:B------:R-:W-:Y:S01]  /*1ff0*/  UMOV UR4, UR9 ;  /* 0x0000000900047c82 */ /* 0x000fe20008000000 */
[----:B------:R-:W-:Y:S01]  /*2000*/  ISETP.GT.AND P3, PT, R7, 0x8, PT ;  /* 0x000000080700780c */ /* 0x000fe20003f64270 */
[----:B------:R-:W-:Y:S01]  /*2010*/  HGMMA.64x128x16.F32 R24, gdesc[UR4], RZ, !UPT, gsb0 ;  /* 0x01e00000041879f0 */ /* 0x000fe2000c0008ff */
[----:B------:R-:W-:Y:S01]  /*2020*/  ULDC UR4, c[0x0][0x280] ;  /* 0x0000a00000047ab9 */ /* 0x000fe20000000800 */
[----:B------:R-:W-:-:S02]  /*2030*/  UIADD3 UR6, UR8, 0x2, URZ ;  /* 0x0000000208067890 */ /* 0x000fc4000fffe03f */
[----:B------:R-:W-:Y:S01]  /*2040*/  ULEA UR4, UR38, -UR4, 0x7 ;  /* 0x8000000426047291 */ /* 0x000fe2000f8e383f */
[----:B------:R-:W-:Y:S01]  /*2050*/  UMOV UR7, 0x40000040 ;  /* 0x4000004000077882 */ /* 0x000fe20000000000 */
[----:B------:R-:W-:-:S04]  /*2060*/  UMOV UR5, 0x40000040 ;  /* 0x4000004000057882 */ /* 0x000fc80000000000 */
[----:B------:R-:W-:Y:S01]  /*2070*/  LEA R22, R3, UR4, 0x1 ;  /* 0x0000000403167c11 */ /* 0x000fe2000f8e08ff */
[----:B------:R-:W-:-:S04]  /*2080*/  UIADD3 UR4, UR9, 0x2, URZ ;  /* 0x0000000209047890 */ /* 0x000fc8000fffe03f */
[----:B------:R-:W-:-:S04]  /*2090*/  IMAD.IADD R22, R7, 0x1, R22 ;  /* 0x0000000107167824 */ /* 0x000fc800078e0216 */
[--C-:B--2---:R-:W-:Y:S01]  /*20a0*/  IMAD.IADD R21, R18, 0x1, -R22.reuse ;  /* 0x0000000112157824 */ /* 0x104fe200078e0a16 */
[--C-:B------:R-:W-:Y:S02]  /*20b0*/  IADD3 R217, RZ, -R22, -R19.reuse ;  /* 0x80000016ffd97210 */ /* 0x100fe40007ffe813 */
[----:B------:R-:W-:Y:S02]  /*20c0*/  IADD3 R216, -R22, 0x8, -R19 ;  /* 0x0000000816d87810 */ /* 0x000fe40007ffe913 */
[----:B------:R-:W-:Y:S02]  /*20d0*/  IADD3 R13, R18, 0x8, -R22 ;  /* 0x00000008120d7810 */ /* 0x000fe40007ffe816 */
[----:B------:R-:W2:Y:S01]  /*20e0*/  SHFL.IDX PT, R22, R20, R221, 0x1f ;  /* 0x00001fdd14167589 */ /* 0x000ea200000e0000 */
[----:B------:R-:W-:Y:S02]  /*20f0*/  SEL R21, R21, 0x80, !P2 ;  /* 0x0000008015157807 */ /* 0x000fe40005000000 */
[----:B------:R-:W-:-:S02]  /*2100*/  SEL R13, R13, 0x80, !P0 ;  /* 0x000000800d0d7807 */ /* 0x000fc40004000000 */
[----:B------:R-:W-:Y:S02]  /*2110*/  SEL R19, R217, 0x80, P1 ;  /* 0x00000080d9137807 */ /* 0x000fe40000800000 */
[C---:B------:R-:W-:Y:S02]  /*2120*/  ISETP.GE.AND P1, PT, R21.reuse, RZ, PT ;  /* 0x000000ff1500720c */ /* 0x040fe40003f26270 */
[----:B------:R-:W-:Y:S02]  /*2130*/  ISETP.GE.AND P2, PT, R21, 0x1, PT ;  /* 0x000000011500780c */ /* 0x000fe40003f46270 */
[----:B------:R-:W-:Y:S02]  /*2140*/  SEL R18, R216, 0x80, P3 ;  /* 0x00000080d8127807 */ /* 0x000fe40001800000 */
[----:B------:R-:W-:Y:S02]  /*2150*/  ISETP.GE.AND P0, PT, R13, 0x1, PT ;  /* 0x000000010d00780c */ /* 0x000fe40003f06270 */
[----:B------:R-:W-:-:S02]  /*2160*/  ISETP.GT.OR P1, PT, R19, RZ, !P1 ;  /* 0x000000ff1300720c */ /* 0x000fc40004f24670 */
[----:B------:R-:W-:Y:S02]  /*2170*/  ISETP.GT.OR P2, PT, R19, 0x1, !P2 ;  /* 0x000000011300780c */ /* 0x000fe40005744670 */
[----:B------:R-:W-:Y:S02]  /*2180*/  ISETP.GT.OR P0, PT, R18, 0x1, !P0 ;  /* 0x000000011200780c */ /* 0x000fe40004704670 */
[----:B------:R-:W-:Y:S02]  /*2190*/  ISETP.GE.AND P3, PT, R13, RZ, PT ;  /* 0x000000ff0d00720c */ /* 0x000fe40003f66270 */
[----:B------:R-:W-:Y:S02]  /*21a0*/  FSEL R216, R88, -INF , !P1 ;  /* 0xff80000058d87808 */ /* 0x000fe40004800000 */
[----:B------:R-:W-:Y:S02]  /*21b0*/  ISETP.GE.AND P1, PT, R21, 0x8, PT ;  /* 0x000000081500780c */ /* 0x000fe40003f26270 */
[----:B------:R-:W-:Y:S01]  /*21c0*/  FSEL R89, R89, -INF , !P2 ;  /* 0xff80000059597808 */ /* 0x000fe20005000000 */
[----:B-1----:R-:W-:Y:S01]  /*21d0*/  FFMA.FTZ R216, R216, UR11, -R23 ;  /* 0x0000000bd8d87c23 */ /* 0x002fe20008010817 */
[----:B------:R-:W-:-:S02]  /*21e0*/  FSEL R91, R91, -INF , !P0 ;  /* 0xff8000005b5b7808 */ /* 0x000fc40004000000 */
[----:B------:R-:W-:Y:S01]  /*21f0*/  ISETP.GT.OR P3, PT, R18, RZ, !P3 ;  /* 0x000000ff1200720c */ /* 0x000fe20005f64670 */
[--C-:B--2---:R-:W-:Y:S01]  /*2200*/  FFMA.FTZ R218, R89, UR11, -R22.reuse ;  /* 0x0000000b59da7c23 */ /* 0x104fe20008010816 */
[----:B------:R-:W-:Y:S01]  /*2210*/  ISETP.GE.AND P4, PT, R21, 0x18, PT ;  /* 0x000000181500780c */ /* 0x000fe20003f86270 */
[----:B------:R-:W-:Y:S01]  /*2220*/  FFMA.FTZ R89, R91, UR11, -R22 ;  /* 0x0000000b5b597c23 */ /* 0x000fe20008010816 */
[----:B------:R-:W-:Y:S01]  /*2230*/  ISETP.GT.OR P1, PT, R19, 0x8, !P1 ;  /* 0x000000081300780c */ /* 0x000fe20004f24670 */
[----:B------:R-:W-:Y:S01]  /*2240*/  VIADD R22, R5, 0xc ;  /* 0x0000000c05167836 */ /* 0x000fe20000000000 */
[----:B------:R-:W-:Y:S01]  /*2250*/  FSEL R88, R90, -INF , !P3 ;  /* 0xff8000005a587808 */ /* 0x000fe20005800000 */
[----:B------:R-:W1:Y:S01]  /*2260*/  SHFL.IDX PT, R91, R20, R220, 0x1f ;  /* 0x00001fdc145b7589 */ /* 0x000e6200000e0000 */
[----:B------:R-:W-:Y:S01]  /*2270*/  ISETP.GT.OR P4, PT, R19, 0x18, !P4 ;  /* 0x000000181300780c */ /* 0x000fe20006784670 */
[----:B------:R-:W2:Y:S01]  /*2280*/  MUFU.EX2 R216, R216 ;  /* 0x000000d800d87308 */ /* 0x000ea20000000800 */
[----:B------:R-:W-:Y:S01]  /*2290*/  FSEL R90, R92, -INF , !P1 ;  /* 0xff8000005c5a7808 */ /* 0x000fe20004800000 */
[----:B------:R-:W-:Y:S01]  /*22a0*/  FFMA.FTZ R88, R88, UR11, -R23 ;  /* 0x0000000b58587c23 */ /* 0x000fe20008010817 */
[----:B------:R-:W-:Y:S01]  /*22b0*/  ISETP.GE.AND P1, PT, R13, 0x10, PT ;  /* 0x000000100d00780c */ /* 0x000fe20003f26270 */
[----:B------:R-:W-:Y:S01]  /*22c0*/  SHFL.IDX PT, R219, R20, R22, 0x1f ;  /* 0x00001f1614db7589 */ /* 0x000fe200000e0000 */
[----:B------:R-:W-:Y:S01]  /*22d0*/  FSEL R100, R100, -INF , !P4 ;  /* 0xff80000064647808 */ /* 0x000fe20006000000 */
[----:B------:R-:W-:Y:S01]  /*22e0*/  VIADD R23, R5, 0x10 ;  /* 0x0000001005177836 */ /* 0x000fe20000000000 */
[----:B------:R-:W-:-:S02]  /*22f0*/  ISETP.GE.AND P4, PT, R21, 0x30, PT ;  /* 0x000000301500780c */ /* 0x000fc40003f86270 */
[----:B------:R-:W-:Y:S02]  /*2300*/  ISETP.GE.AND P0, PT, R13, 0x9, PT ;  /* 0x000000090d00780c */ /* 0x000fe40003f06270 */
[----:B------:R-:W-:Y:S01]  /*2310*/  ISETP.GE.AND P2, PT, R21, 0x9, PT ;  /* 0x000000091500780c */ /* 0x000fe20003f46270 */
[----:B------:R-:W3:Y:S01]  /*2320*/  SHFL.IDX PT, R217, R20, R23, 0x1f ;  /* 0x00001f1714d97589 */ /* 0x000ee200000e0000 */
[----:B------:R-:W-:Y:S01]  /*2330*/  ISETP.GT.OR P1, PT, R18, 0x10, !P1 ;  /* 0x000000101200780c */ /* 0x000fe20004f24670 */
[----:B------:R-:W-:Y:S01]  /*2340*/  MUFU.EX2 R88, R88 ;  /* 0x0000005800587308 */ /* 0x000fe20000000800 */
[----:B------:R-:W-:Y:S02]  /*2350*/  ISETP.GT.OR P4, PT, R19, 0x30, !P4 ;  /* 0x000000301300780c */ /* 0x000fe40006784670 */
[----:B------:R-:W-:Y:S02]  /*2360*/  FSEL R98, R98, -INF , !P1 ;  /* 0xff80000062627808 */ /* 0x000fe40004800000 */
[----:B------:R-:W-:-:S02]  /*2370*/  ISETP.GE.AND P1, PT, R21, 0x11, PT ;  /* 0x000000111500780c */ /* 0x000fc40003f26270 */
[----:B------:R-:W-:Y:S01]  /*2380*/  FSEL R112, R112, -INF , !P4 ;  /* 0xff80000070707808 */ /* 0x000fe20006000000 */
[----:B-1----:R-:W-:Y:S01]  /*2390*/  FFMA.FTZ R90, R90, UR11, -R91 ;  /* 0x0000000b5a5a7c23 */ /* 0x002fe2000801085b */
[----:B------:R-:W-:Y:S01]  /*23a0*/  ISETP.GE.AND P4, PT, R21, 0x48, PT ;  /* 0x000000481500780c */ /* 0x000fe20003f86270 */
[----:B------:R-:W-:Y:S01]  /*23b0*/  MUFU.EX2 R89, R89 ;  /* 0x0000005900597308 */ /* 0x000fe20000000800 */
[----:B------:R-:W-:Y:S02]  /*23c0*/  ISETP.GT.OR P1, PT, R19, 0x11, !P1 ;  /* 0x000000111300780c */ /* 0x000fe40004f24670 */
[----:B------:R-:W-:Y:S02]  /*23d0*/  ISETP.GE.AND P3, PT, R13, 0x8, PT ;  /* 0x000000080d00780c */ /* 0x000fe40003f66270 */
[----:B------:R-:W-:Y:S02]  /*23e0*/  ISETP.GT.OR P0, PT, R18, 0x9, !P0 ;  /* 0x000000091200780c */ /* 0x000fe40004704670 */
[----:B------:R-:W-:-:S02]  /*23f0*/  ISETP.GT.OR P4, PT, R19, 0x48, !P4 ;  /* 0x000000481300780c */ /* 0x000fc40006784670 */
[----:B------:R-:W-:Y:S01]  /*2400*/  ISETP.GE.AND P5, PT, R21, 0x19, PT ;  /* 0x000000191500780c */ /* 0x000fe20003fa6270 */
[----:B------:R-:W-:Y:S02]  /*2410*/  WARPGROUP.DEPBAR.LE gsb0, 0x0 ;  /* 0x00008000000079c5 */ /* 0x000fe40000010000 */
[----:B------:R-:W-:Y:S01]  /*2420*/  WARPGROUP.ARRIVE ;  /* 0x00000000000079c5 */ /* 0x000fe20000000000 */
[----:B------:R-:W-:Y:S01]  /*2430*/  FSEL R97, R97, -INF , !P1 ;  /* 0xff80000061617808 */ /* 0x000fe20004800000 */
[----:B----4-:R-:W-:Y:S01]  /*2440*/  SHFL.IDX PT, R230, R17, R22, 0x1f ;  /* 0x00001f1611e67589 */ /* 0x010fe200000e0000 */
[----:B------:R-:W-:Y:S01]  /*2450*/  ISETP.GE.AND P1, PT, R21, 0x29, PT ;  /* 0x000000291500780c */ /* 0x000fe20003f26270 */
[----:B------:R-:W-:Y:S01]  /*2460*/  MUFU.EX2 R90, R90 ;  /* 0x0000005a005a7308 */ /* 0x000fe20000000800 */
[----:B------:R-:W-:Y:S01]  /*2470*/  ISETP.GT.OR P2, PT, R19, 0x9, !P2 ;  /* 0x000000091300780c */ /* 0x000fe20005744670 */
[----:B------:R-:W-:Y:S01]  /*2480*/  HGMMA.64x128x16.F32 R24, gdesc[UR4], R24, gsb0 ;  /* 0x01e00000041879f0 */ /* 0x000fe20008000818 */
[----:B------:R-:W-:Y:S01]  /*2490*/  UIADD3 UR6, UR8, 0x4, URZ ;  /* 0x0000000408067890 */ /* 0x000fe2000fffe03f */
[----:B------:R-:W-:Y:S01]  /*24a0*/  ISETP.GT.OR P3, PT, R18, 0x8, !P3 ;  /* 0x000000081200780c */ /* 0x000fe20005f64670 */
[----:B------:R-:W-:Y:S01]  /*24b0*/  UIADD3 UR4, UR9, 0x4, URZ ;  /* 0x0000000409047890 */ /* 0x000fe2000fffe03f */
[----:B------:R-:W-:Y:S01]  /*24c0*/  FSEL R228, R95, -INF , !P0 ;  /* 0xff8000005fe47808 */ /* 0x000fe20004000000 */
[----:B------:R-:W-:Y:S01]  /*24d0*/  UMOV UR7, 0x40000040 ;  /* 0x4000004000077882 */ /* 0x000fe20000000000 */
[----:B------:R-:W-:Y:S01]  /*24e0*/  UMOV UR5, 0x40000040 ;  /* 0x4000004000057882 */ /* 0x000fe20000000000 */
[----:B------:R-:W-:Y:S01]  /*24f0*/  FSEL R124, R124, -INF , !P4 ;  /* 0xff8000007c7c7808 */ /* 0x000fe20006000000 */
[----:B---3--:R-:W-:Y:S01]  /*2500*/  FFMA.FTZ R95, R98, UR11, -R217 ;  /* 0x0000000b625f7c23 */ /* 0x008fe200080108d9 */
[----:B------:R-:W-:-:S02]  /*2510*/  ISETP.GE.AND P0, PT, R21, 0x10, PT ;  /* 0x000000101500780c */ /* 0x000fc40003f06270 */
[----:B------:R-:W-:Y:S02]  /*2520*/  ISETP.GE.AND P4, PT, R21, 0x60, PT ;  /* 0x000000601500780c */ /* 0x000fe40003f86270 */
[----:B------:R-:W-:Y:S01]  /*2530*/  ISETP.GT.OR P1, PT, R19, 0x29, !P1 ;  /* 0x000000291300780c */ /* 0x000fe20004f24670 */
[----:B------:R-:W-:Y:S01]  /*2540*/  MUFU.EX2 R95, R95 ;  /* 0x0000005f005f7308 */ /* 0x000fe20000000800 */
[----:B------:R-:W-:Y:S02]  /*2550*/  FSEL R94, R94, -INF , !P3 ;  /* 0xff8000005e5e7808 */ /* 0x000fe40005800000 */
[----:B------:R-:W-:Y:S01]  /*2560*/  FSEL R92, R93, -INF , !P2 ;  /* 0xff8000005d5c7808 */ /* 0x000fe20005000000 */
[----:B------:R-:W-:Y:S01]  /*2570*/  FFMA.FTZ R93, R228, UR11, -R219 ;  /* 0x0000000be45d7c23 */ /* 0x000fe200080108db */
[C---:B------:R-:W-:Y:S01]  /*2580*/  ISETP.GT.OR P0, PT, R19.reuse, 0x10, !P0 ;  /* 0x000000101300780c */ /* 0x040fe20004704670 */
[----:B------:R-:W-:Y:S01]  /*2590*/  FFMA.FTZ R91, R94, UR11, -R91 ;  /* 0x0000000b5e5b7c23 */ /* 0x000fe2000801085b */
[----:B------:R-:W-:Y:S01]  /*25a0*/  ISETP.GT.OR P4, PT, R19, 0x60, !P4 ;  /* 0x000000601300780c */ /* 0x000fe20006784670 */
[----:B------:R-:W-:Y:S01]  /*25b0*/  FFMA.FTZ R92, R92, UR11, -R219 ;  /* 0x0000000b5c5c7c23 */ /* 0x000fe200080108db */
[----:B------:R-:W-:Y:S01]  /*25c0*/  FSEL R109, R109, -INF , !P1 ;  /* 0xff8000006d6d7808 */ /* 0x000fe20004800000 */
[----:B------:R-:W-:Y:S01]  /*25d0*/  VIADD R219, R5, 0x14 ;  /* 0x0000001405db7836 */ /* 0x000fe20000000000 */
[----:B------:R-:W-:Y:S01]  /*25e0*/  ISETP.GE.AND P1, PT, R21, 0x41, PT ;  /* 0x000000411500780c */ /* 0x000fe20003f26270 */
[----:B------:R-:W-:Y:S01]  /*25f0*/  MUFU.EX2 R91, R91 ;  /* 0x0000005b005b7308 */ /* 0x000fe20000000800 */
[----:B------:R-:W-:-:S02]  /*2600*/  FSEL R94, R96, -INF , !P0 ;  /* 0xff800000605e7808 */ /* 0x000fc40004000000 */
[----:B------:R-:W-:Y:S01]  /*2610*/  FSEL R136, R136, -INF , !P4 ;  /* 0xff80000088887808 */ /* 0x000fe20006000000 */
[----:B------:R-:W1:Y:S01]  /*2620*/  SHFL.IDX PT, R98, R20, R219, 0x1f ;  /* 0x00001fdb14627589 */ /* 0x000e6200000e0000 */
[----:B------:R-:W-:Y:S01]  /*2630*/  ISETP.GE.AND P4, PT, R13, 0x18, PT ;  /* 0x000000180d00780c */ /* 0x000fe20003f86270 */
[----:B------:R-:W-:Y:S01]  /*2640*/  FFMA.FTZ R94, R94, UR11, -R217 ;  /* 0x0000000b5e5e7c23 */ /* 0x000fe200080108d9 */
[----:B------:R-:W-:Y:S01]  /*2650*/  ISETP.GT.OR P1, PT, R19, 0x41, !P1 ;  /* 0x000000411300780c */ /* 0x000fe20004f24670 */
[----:B------:R-:W-:Y:S01]  /*2660*/  MUFU.EX2 R93, R93 ;  /* 0x0000005d005d7308 */ /* 0x000fe20000000800 */
[----:B------:R-:W-:Y:S02]  /*2670*/  ISETP.GT.OR P4, PT, R18, 0x18, !P4 ;  /* 0x000000181200780c */ /* 0x000fe40006784670 */
[----:B------:R-:W-:Y:S02]  /*2680*/  FSEL R217, R121, -INF , !P1 ;  /* 0xff80000079d97808 */ /* 0x000fe40004800000 */
[----:B------:R-:W-:-:S02]  /*2690*/  ISETP.GE.AND P1, PT, R21, 0x59, PT ;  /* 0x000000591500780c */ /* 0x000fc40003f26270 */
[----:B------:R-:W-:Y:S01]  /*26a0*/  FSEL R96, R102, -INF , !P4 ;  /* 0xff80000066607808 */ /* 0x000fe20006000000 */
[----:B------:R3:W4:Y:S01]  /*26b0*/  MUFU.EX2 R121, R218 ;  /* 0x000000da00797308 */ /* 0x0007220000000800 */
[----:B------:R-:W-:Y:S02]  /*26c0*/  ISETP.GE.AND P4, PT, R13, 0x21, PT ;  /* 0x000000210d00780c */ /* 0x000fe40003f86270 */
[C---:B------:R-:W-:Y:S02]  /*26d0*/  ISETP.GT.OR P1, PT, R19.reuse, 0x59, !P1 ;  /* 0x000000591300780c */ /* 0x040fe40004f24670 */
[----:B------:R-:W-:Y:S02]  /*26e0*/  ISETP.GT.OR P5, PT, R19, 0x19, !P5 ;  /* 0x000000191300780c */ /* 0x000fe40006fa4670 */
[----:B------:R-:W-:Y:S01]  /*26f0*/  ISETP.GT.OR P4, PT, R18, 0x21, !P4 ;  /* 0x000000211200780c */ /* 0x000fe20006784670 */
[----:B------:R-:W-:Y:S01]  /*2700*/  MUFU.EX2 R94, R94 ;  /* 0x0000005e005e7308 */ /* 0x000fe20000000800 */
[----:B------:R-:W-:Y:S01]  /*2710*/  FSEL R133, R133, -INF , !P1 ;  /* 0xff80000085857808 */ /* 0x000fe20004800000 */
[----:B---3--:R-:W-:Y:S01]  /*2720*/  VIADD R218, R5, 0x18 ;  /* 0x0000001805da7836 */ /* 0x008fe20000000000 */
[----:B------:R-:W-:-:S02]  /*2730*/  ISETP.GE.AND P1, PT, R13, 0x11, PT ;  /* 0x000000110d00780c */ /* 0x000fc40003f26270 */
[----:B------:R-:W-:Y:S02]  /*2740*/  FSEL R101, R101, -INF , !P5 ;  /* 0xff80000065657808 */ /* 0x000fe40006800000 */
[----:B------:R-:W-:Y:S01]  /*2750*/  FSEL R227, R107, -INF , !P4 ;  /* 0xff8000006be37808 */ /* 0x000fe20006000000 */
[----:B------:R-:W3:Y:S01]  /*2760*/  SHFL.IDX PT, R228, R20, R218, 0x1f ;  /* 0x00001fda14e47589 */ /* 0x000ee200000e0000 */
[----:B------:R-:W-:Y:S01]  /*2770*/  ISETP.GE.AND P5, PT, R21, 0x31, PT ;  /* 0x000000311500780c */ /* 0x000fe20003fa6270 */
[----:B------:R-:W-:Y:S01]  /*2780*/  MUFU.EX2 R92, R92 ;  /* 0x0000005c005c7308 */ /* 0x000fe20000000800 */
[----:B------:R-:W-:Y:S02]  /*2790*/  ISETP.GE.AND P4, PT, R13, 0x30, PT ;  /* 0x000000300d00780c */ /* 0x000fe40003f86270 */
[----:B------:R-:W-:Y:S02]  /*27a0*/  ISETP.GT.OR P1, PT, R18, 0x11, !P1 ;  /* 0x000000111200780c */ /* 0x000fe40004f24670 */
[----:B------:R-:W-:-:S02]  /*27b0*/  ISETP.GT.OR P5, PT, R19, 0x31, !P5 ;  /* 0x000000311300780c */ /* 0x000fc40006fa4670 */
[----:B------:R-:W-:Y:S02]  /*27c0*/  ISETP.GT.OR P4, PT, R18, 0x30, !P4 ;  /* 0x000000301200780c */ /* 0x000fe40006784670 */
[----:B------:R-:W-:Y:S02]  /*27d0*/  FSEL R99, R99, -INF , !P1 ;  /* 0xff80000063637808 */ /* 0x000fe40004800000 */
[----:B------:R-:W-:Y:S02]  /*27e0*/  FSEL R113, R113, -INF , !P5 ;  /* 0xff80000071717808 */ /* 0x000fe40006800000 */
[----:B------:R-:W-:Y:S01]  /*27f0*/  FSEL R102, R114, -INF , !P4 ;  /* 0xff80000072667808 */ /* 0x000fe20006000000 */
[----:B------:R-:W-:Y:S01]  /*2800*/  VIADD R114, R5, 0x1c ;  /* 0x0000001c05727836 */ /* 0x000fe20000000000 */
[----:B------:R-:W-:Y:S01]  /*2810*/  ISETP.GE.AND P5, PT, R21, 0x49, PT ;  /* 0x000000491500780c */ /* 0x000fe20003fa6270 */
[----:B-1----:R-:W-:Y:S01]  /*2820*/  FFMA.FTZ R235, R99, UR11, -R98 ;  /* 0x0000000b63eb7c23 */ /* 0x002fe20008010862 */
[----:B------:R-:W-:-:S02]  /*2830*/  ISETP.GE.AND P2, PT, R21, 0x20, PT ;  /* 0x000000201500780c */ /* 0x000fc40003f46270 */
[----:B------:R-:W-:Y:S01]  /*2840*/  ISETP.GT.OR P5, PT, R19, 0x49, !P5 ;  /* 0x000000491300780c */ /* 0x000fe20006fa4670 */
[----:B------:R1:W5:Y:S01]  /*2850*/  SHFL.IDX PT, R232, R20, R114, 0x1f ;  /* 0x00001f7214e87589 */ /* 0x00036200000e0000 */
[----:B------:R-:W-:Y:S01]  /*2860*/  ISETP.GE.AND P3, PT, R21, 0x21, PT ;  /* 0x000000211500780c */ /* 0x000fe20003f66270 */
[----:B---3--:R-:W-:Y:S01]  /*2870*/  FFMA.FTZ R96, R96, UR11, -R228 ;  /* 0x0000000b60607c23 */ /* 0x008fe200080108e4 */
[----:B------:R-:W-:Y:S02]  /*2880*/  FSEL R125, R125, -INF , !P5 ;  /* 0xff8000007d7d7808 */ /* 0x000fe40006800000 */
[C---:B------:R-:W-:Y:S02]  /*2890*/  ISETP.GE.AND P0, PT, R21.reuse, 0x28, PT ;  /* 0x000000281500780c */ /* 0x040fe40003f06270 */
[----:B------:R-:W-:Y:S02]  /*28a0*/  ISETP.GE.AND P5, PT, R21, 0x61, PT ;  /* 0x000000611500780c */ /* 0x000fe40003fa6270 */
[C---:B------:R-:W-:Y:S01]  /*28b0*/  ISETP.GT.OR P2, PT, R19.reuse, 0x20, !P2 ;  /* 0x000000201300780c */ /* 0x040fe20005744670 */
[----:B-1----:R1:W-:Y:S01]  /*28c0*/  MUFU.EX2 R20, R235 ;  /* 0x000000eb00147308 */ /* 0x0023e20000000800 */
[----:B------:R-:W-:-:S02]  /*28d0*/  ISETP.GT.OR P3, PT, R19, 0x21, !P3 ;  /* 0x000000211300780c */ /* 0x000fc40005f64670 */
[C---:B------:R-:W-:Y:S02]  /*28e0*/  ISETP.GT.OR P0, PT, R19.reuse, 0x28, !P0 ;  /* 0x000000281300780c */ /* 0x040fe40004704670 */
[----:B------:R-:W-:Y:S02]  /*28f0*/  ISETP.GT.OR P5, PT, R19, 0x61, !P5 ;  /* 0x000000611300780c */ /* 0x000fe40006fa4670 */
[----:B------:R-:W-:Y:S01]  /*2900*/  FSEL R104, R104, -INF , !P2 ;  /* 0xff80000068687808 */ /* 0x000fe20005000000 */
[----:B-1----:R-:W3:Y:S01]  /*2910*/  LDL R235, [R1+0x1c] ;  /* 0x00001c0001eb7983 */ /* 0x002ee20000100800 */
[----:B------:R-:W-:Y:S02]  /*2920*/  FSEL R105, R105, -INF , !P3 ;  /* 0xff80000069697808 */ /* 0x000fe40005800000 */
[----:B------:R-:W-:Y:S02]  /*2930*/  FSEL R108, R108, -INF , !P0 ;  /* 0xff8000006c6c7808 */ /* 0x000fe40004000000 */
[----:B------:R-:W-:-:S02]  /*2940*/  FSEL R137, R137, -INF , !P5 ;  /* 0xff80000089897808 */ /* 0x000fc40006800000 */
[C---:B------:R-:W-:Y:S02]  /*2950*/  ISETP.GE.AND P2, PT, R21.reuse, 0x38, PT ;  /* 0x000000381500780c */ /* 0x040fe40003f46270 */
[C---:B------:R-:W-:Y:S02]  /*2960*/  ISETP.GE.AND P3, PT, R21.reuse, 0x39, PT ;  /* 0x000000391500780c */ /* 0x040fe40003f66270 */
[----:B------:R-:W-:Y:S02]  /*2970*/  ISETP.GE.AND P0, PT, R21, 0x40, PT ;  /* 0x000000401500780c */ /* 0x000fe40003f06270 */
[C---:B------:R-:W-:Y:S02]  /*2980*/  ISETP.GE.AND P5, PT, R13.reuse, 0x19, PT ;  /* 0x000000190d00780c */ /* 0x040fe40003fa6270 */
[----:B------:R-:W-:Y:S02]  /*2990*/  ISETP.GE.AND P1, PT, R13, 0x20, PT ;  /* 0x000000200d00780c */ /* 0x000fe40003f26270 */
[----:B------:R-:W-:-:S02]  /*29a0*/  ISETP.GT.OR P2, PT, R19, 0x38, !P2 ;  /* 0x000000381300780c */ /* 0x000fc40005744670 */
[C---:B------:R-:W-:Y:S02]  /*29b0*/  ISETP.GT.OR P3, PT, R19.reuse, 0x39, !P3 ;  /* 0x000000391300780c */ /* 0x040fe40005f64670 */
[----:B------:R-:W-:Y:S02]  /*29c0*/  ISETP.GT.OR P0, PT, R19, 0x40, !P0 ;  /* 0x000000401300780c */ /* 0x000fe40004704670 */
[C---:B------:R-:W-:Y:S02]  /*29d0*/  ISETP.GT.OR P5, PT, R18.reuse, 0x19, !P5 ;  /* 0x000000191200780c */ /* 0x040fe40006fa4670 */
[----:B------:R-:W-:Y:S02]  /*29e0*/  ISETP.GT.OR P1, PT, R18, 0x20, !P1 ;  /* 0x000000201200780c */ /* 0x000fe40004f24670 */
[----:B------:R-:W-:Y:S02]  /*29f0*/  FSEL R116, R116, -INF , !P2 ;  /* 0xff80000074747808 */ /* 0x000fe40005000000 */
[----:B------:R-:W-:-:S02]  /*2a00*/  FSEL R117, R117, -INF , !P3 ;  /* 0xff80000075757808 */ /* 0x000fc40005800000 */
[----:B------:R-:W-:Y:S02]  /*2a10*/  FSEL R120, R120, -INF , !P0 ;  /* 0xff80000078787808 */ /* 0x000fe40004000000 */
[----:B------:R-:W-:Y:S01]  /*2a20*/  FSEL R103, R103, -INF , !P5 ;  /* 0xff80000067677808 */ /* 0x000fe20006800000 */
[----:B------:R-:W-:Y:S02]  /*2a30*/  WARPGROUP.DEPBAR.LE gsb0, 0x0 ;  /* 0x00008000000079c5 */ /* 0x000fe40000010000 */
[----:B------:R-:W-:Y:S01]  /*2a40*/  WARPGROUP.ARRIVE ;  /* 0x00000000000079c5 */ /* 0x000fe20000000000 */
[----:B------:R-:W-:Y:S02]  /*2a50*/  FSEL R106, R106, -INF , !P1 ;  /* 0xff8000006a6a7808 */ /* 0x000fe40004800000 */
[C---:B------:R-:W-:Y:S02]  /*2a60*/  ISETP.GE.AND P2, PT, R21.reuse, 0x50, PT ;  /* 0x000000501500780c */ /* 0x040fe40003f46270 */
[C---:B------:R-:W-:Y:S01]  /*2a70*/  ISETP.GE.AND P3, PT, R21.reuse, 0x51, PT ;  /* 0x000000511500780c */ /* 0x040fe20003f66270 */
[----:B------:R-:W-:Y:S01]  /*2a80*/  HGMMA.64x128x16.F32 R24, gdesc[UR4], R24, gsb0 ;  /* 0x01e00000041879f0 */ /* 0x000fe20008000818 */
[----:B------:R-:W-:-:S02]  /*2a90*/  ISETP.GE.AND P0, PT, R21, 0x58, PT ;  /* 0x000000581500780c */ /* 0x000fc40003f06270 */
[C---:B------:R-:W-:Y:S02]  /*2aa0*/  ISETP.GE.AND P5, PT, R13.reuse, 0x28, PT ;  /* 0x000000280d00780c */ /* 0x040fe40003fa6270 */
[----:B------:R-:W-:Y:S01]  /*2ab0*/  ISETP.GE.AND P1, PT, R13, 0x29, PT ;  /* 0x000000290d00780c */ /* 0x000fe20003f26270 */
[----:B------:R-:W-:Y:S01]  /*2ac0*/  UIADD3 UR6, UR8, 0x6, URZ ;  /* 0x0000000608067890 */ /* 0x000fe2000fffe03f */
[C---:B------:R-:W-:Y:S01]  /*2ad0*/  ISETP.GT.OR P2, PT, R19.reuse, 0x50, !P2 ;  /* 0x000000501300780c */ /* 0x040fe20005744670 */
[----:B------:R-:W-:Y:S01]  /*2ae0*/  UIADD3 UR4, UR9, 0x6, URZ ;  /* 0x0000000609047890 */ /* 0x000fe2000fffe03f */
[C---:B------:R-:W-:Y:S02]  /*2af0*/  ISETP.GT.OR P3, PT, R19.reuse, 0x51, !P3 ;  /* 0x000000511300780c */ /* 0x040fe40005f64670 */
[----:B------:R-:W-:Y:S02]  /*2b00*/  ISETP.GT.OR P0, PT, R19, 0x58, !P0 ;  /* 0x000000581300780c */ /* 0x000fe40004704670 */
[----:B------:R-:W-:-:S02]  /*2b10*/  ISETP.GT.OR P5, PT, R18, 0x28, !P5 ;  /* 0x000000281200780c */ /* 0x000fc40006fa4670 */
[----:B------:R-:W-:Y:S01]  /*2b20*/  ISETP.GT.OR P1, PT, R18, 0x29, !P1 ;  /* 0x000000291200780c */ /* 0x000fe20004f24670 */
[----:B------:R-:W-:Y:S01]  /*2b30*/  UMOV UR7, 0x40000040 ;  /* 0x4000004000077882 */ /* 0x000fe20000000000 */
[----:B------:R-:W-:Y:S01]  /*2b40*/  FSEL R128, R128, -INF , !P2 ;  /* 0xff80000080807808 */ /* 0x000fe20005000000 */
[----:B------:R-:W-:Y:S01]  /*2b50*/  UMOV UR5, 0x40000040 ;  /* 0x4000004000057882 */ /* 0x000fe20000000000 */
[----:B------:R-:W-:Y:S02]  /*2b60*/  FSEL R129, R129, -INF , !P3 ;  /* 0xff80000081817808 */ /* 0x000fe40005800000 */
[----:B------:R-:W-:Y:S02]  /*2b70*/  FSEL R132, R132, -INF , !P0 ;  /* 0xff80000084847808 */ /* 0x000fe40004000000 */
[----:B------:R-:W-:Y:S02]  /*2b80*/  FSEL R110, R110, -INF , !P5 ;  /* 0xff8000006e6e7808 */ /* 0x000fe40006800000 */
[----:B------:R-:W-:-:S02]  /*2b90*/  FSEL R107, R111, -INF , !P1 ;  /* 0xff8000006f6b7808 */ /* 0x000fc40004800000 */
[C---:B------:R-:W-:Y:S02]  /*2ba0*/  ISETP.GE.AND P2, PT, R21.reuse, 0x68, PT ;  /* 0x000000681500780c */ /* 0x040fe40003f46270 */
[C---:B------:R-:W-:Y:S02]  /*2bb0*/  ISETP.GE.AND P3, PT, R21.reuse, 0x69, PT ;  /* 0x000000691500780c */ /* 0x040fe40003f66270 */
[C---:B------:R-:W-:Y:S02]  /*2bc0*/  ISETP.GE.AND P0, PT, R21.reuse, 0x70, PT ;  /* 0x000000701500780c */ /* 0x040fe40003f06270 */
[C---:B------:R-:W-:Y:S02]  /*2bd0*/  ISETP.GE.AND P5, PT, R21.reuse, 0x71, PT ;  /* 0x000000711500780c */ /* 0x040fe40003fa6270 */
[C---:B------:R-:W-:Y:S02]  /*2be0*/  ISETP.GE.AND P1, PT, R21.reuse, 0x78, PT ;  /* 0x000000781500780c */ /* 0x040fe40003f26270 */
[----:B------:R-:W-:Y:S01]  /*2bf0*/  ISETP.GE.AND P4, PT, R21, 0x79, PT ;  /* 0x000000791500780c */ /* 0x000fe20003f86270 */
[----:B------:R-:W-:Y:S01]  /*2c00*/  FFMA.FTZ R21, R97, UR11, -R98 ;  /* 0x0000000b61157c23 */ /* 0x000fe20008010862 */
[----:B------:R-:W-:Y:S01]  /*2c10*/  FFMA.FTZ R97, R100, UR11, -R228 ;  /* 0x0000000b64617c23 */ /* 0x000fe200080108e4 */
[----:B------:R-:W1:Y:S04]  /*2c20*/  SHFL.IDX PT, R98, R17, R5, 0x1f ;  /* 0x00001f0511627589 */ /* 0x000e6800000e0000 */
[----:B------:R-:W2:Y:S01]  /*2c30*/  SHFL.IDX PT, R99, R17, R221, 0x1f ;  /* 0x00001fdd11637589 */ /* 0x000ea200000e0000 */
[----:B------:R-:W-:-:S03]  /*2c40*/  ISETP.GT.OR P0, PT, R19, 0x70, !P0 ;  /* 0x000000701300780c */ /* 0x000fc60004704670 */
[----:B------:R-:W-:Y:S01]  /*2c50*/  SHFL.IDX PT, R111, R17, R23, 0x1f ;  /* 0x00001f17116f7589 */ /* 0x000fe200000e0000 */
[C---:B------:R-:W-:Y:S01]  /*2c60*/  ISETP.GT.OR P2, PT, R19.reuse, 0x68, !P2 ;  /* 0x000000681300780c */ /* 0x040fe20005744670 */
[----:B------:R-:W-:Y:S02]  /*2c70*/  WARPGROUP.DEPBAR.LE gsb0, 0x0 ;  /* 0x00008000000079c5 */ /* 0x000fe40000010000 */
[----:B------:R-:W-:Y:S01]  /*2c80*/  WARPGROUP.ARRIVE ;  /* 0x00000000000079c5 */ /* 0x000fe20000000000 */
[----:B------:R-:W4:Y:S01]  /*2c90*/  SHFL.IDX PT, R100, R17, R220, 0x1f ;  /* 0x00001fdc11647589 */ /* 0x000f2200000e0000 */
[----:B------:R-:W-:Y:S01]  /*2ca0*/  ISETP.GT.OR P3, PT, R19, 0x69, !P3 ;  /* 0x000000691300780c */ /* 0x000fe20005f64670 */
[----:B------:R-:W-:Y:S01]  /*2cb0*/  FFMA.FTZ R107, R107, UR11, -R230 ;  /* 0x0000000b6b6b7c23 */ /* 0x000fe200080108e6 */
[----:B------:R-:W-:Y:S01]  /*2cc0*/  ISETP.GT.OR P5, PT, R19, 0x71, !P5 ;  /* 0x000000711300780c */ /* 0x000fe20006fa4670 */
[----:B------:R-:W3:Y:S01]  /*2cd0*/  MUFU.EX2 R21, R21 ;  /* 0x0000001500157308 */ /* 0x000ee20000000800 */
[----:B------:R-:W-:Y:S01]  /*2ce0*/  HGMMA.64x128x16.F32 R24, gdesc[UR4], R24, gsb0 ;  /* 0x01e00000041879f0 */ /* 0x000fe20008000818 */
[----:B------:R-:W-:-:S02]  /*2cf0*/  FSEL R144, R144, -INF , !P0 ;  /* 0xff80000090907808 */ /* 0x000fc40004000000 */
[----:B------:R-:W-:Y:S02]  /*2d00*/  ISETP.GE.AND P0, PT, R13, 0x39, PT ;  /* 0x000000390d00780c */ /* 0x000fe40003f06270 */
[----:B------:R-:W-:Y:S01]  /*2d10*/  FSEL R140, R140, -INF , !P2 ;  /* 0xff8000008c8c7808 */ /* 0x000fe20005000000 */
[----:B-----5:R-:W-:Y:S01]  /*2d20*/  FFMA.FTZ R228, R101, UR11, -R232 ;  /* 0x0000000b65e47c23 */ /* 0x020fe200080108e8 */
[----:B------:R-:W-:Y:S02]  /*2d30*/  ISETP.GE.AND P2, PT, R13, 0x31, PT ;  /* 0x000000310d00780c */ /* 0x000fe40003f46270 */
[----:B------:R-:W-:Y:S01]  /*2d40*/  ISETP.GT.OR P0, PT, R18, 0x39, !P0 ;  /* 0x000000391200780c */ /* 0x000fe20004704670 */
[--C-:B-1----:R-:W-:Y:S01]  /*2d50*/  FFMA.FTZ R231, R104, UR11, -R98.reuse ;  /* 0x0000000b68e77c23 */ /* 0x102fe20008010862 */
[----:B------:R-:W-:Y:S01]  /*2d60*/  FFMA.FTZ R101, R106, UR11, -R98 ;  /* 0x0000000b6a657c23 */ /* 0x000fe20008010862 */
[----:B------:R-:W-:Y:S01]  /*2d70*/  ISETP.GT.OR P2, PT, R18, 0x31, !P2 ;  /* 0x000000311200780c */ /* 0x000fe20005744670 */
[----:B------:R2:W-:Y:S01]  /*2d80*/  MUFU.EX2 R98, R228 ;  /* 0x000000e400627308 */ /* 0x0005e20000000800 */
[----:B------:R-:W-:-:S02]  /*2d90*/  FSEL R119, R119, -INF , !P0 ;  /* 0xff80000077777808 */ /* 0x000fc40004000000 */
[----:B------:R-:W-:Y:S02]  /*2da0*/  ISETP.GE.AND P0, PT, R13, 0x48, PT ;  /* 0x000000480d00780c */ /* 0x000fe40003f06270 */
[----:B------:R-:W-:Y:S01]  /*2db0*/  FSEL R141, R141, -INF , !P3 ;  /* 0xff8000008d8d7808 */ /* 0x000fe20005800000 */
[--C-:B--2---:R-:W-:Y:S01]  /*2dc0*/  FFMA.FTZ R228, R105, UR11, -R99.reuse ;  /* 0x0000000b69e47c23 */ /* 0x104fe20008010863 */
[----:B----4-:R-:W-:Y:S01]  /*2dd0*/  FFMA.FTZ R105, R110, UR11, -R100 ;  /* 0x0000000b6e697c23 */ /* 0x010fe20008010864 */
[----:B------:R-:W-:Y:S02]  /*2de0*/  FSEL R110, R115, -INF , !P2 ;  /* 0xff800000736e7808 */ /* 0x000fe40005000000 */
[C---:B------:R-:W-:Y:S02]  /*2df0*/  ISETP.GE.AND P3, PT, R13.reuse, 0x38, PT ;  /* 0x000000380d00780c */ /* 0x040fe40003f66270 */
[----:B------:R-:W-:Y:S01]  /*2e00*/  ISETP.GE.AND P2, PT, R13, 0x40, PT ;  /* 0x000000400d00780c */ /* 0x000fe20003f46270 */
[----:B------:R-:W-:Y:S01]  /*2e10*/  FFMA.FTZ R232, R103, UR11, -R232 ;  /* 0x0000000b67e87c23 */ /* 0x000fe200080108e8 */
[----:B------:R-:W-:Y:S01]  /*2e20*/  ISETP.GT.OR P0, PT, R18, 0x48, !P0 ;  /* 0x000000481200780c */ /* 0x000fe20004704670 */
[----:B------:R-:W-:Y:S01]  /*2e30*/  FFMA.FTZ R103, R227, UR11, -R99 ;  /* 0x0000000be3677c23 */ /* 0x000fe20008010863 */
[----:B------:R-:W-:Y:S01]  /*2e40*/  FFMA.FTZ R104, R108, UR11, -R100 ;  /* 0x0000000b6c687c23 */ /* 0x000fe20008010864 */
[----:B------:R-:W-:Y:S01]  /*2e50*/  FFMA.FTZ R106, R109, UR11, -R230 ;  /* 0x0000000b6d6a7c23 */ /* 0x000fe200080108e6 */
[--C-:B------:R-:W-:Y:S01]  /*2e60*/  FFMA.FTZ R108, R112, UR11, -R111.reuse ;  /* 0x0000000b706c7c23 */ /* 0x100fe2000801086f */
[----:B------:R-:W-:Y:S01]  /*2e70*/  FFMA.FTZ R109, R102, UR11, -R111 ;  /* 0x0000000b666d7c23 */ /* 0x000fe2000801086f */
[C---:B------:R-:W-:Y:S01]  /*2e80*/  ISETP.GT.OR P3, PT, R18.reuse, 0x38, !P3 ;  /* 0x000000381200780c */ /* 0x040fe20005f64670 */
[----:B------:R-:W1:Y:S01]  /*2e90*/  SHFL.IDX PT, R227, R17, R219, 0x1f ;  /* 0x00001fdb11e37589 */ /* 0x000e6200000e0000 */
[----:B------:R-:W-:-:S02]  /*2ea0*/  ISETP.GT.OR P2, PT, R18, 0x40, !P2 ;  /* 0x000000401200780c */ /* 0x000fc40005744670 */
[----:B------:R-:W-:Y:S02]  /*2eb0*/  FSEL R111, R126, -INF , !P0 ;  /* 0xff8000007e6f7808 */ /* 0x000fe40004000000 */
[C---:B------:R-:W-:Y:S02]  /*2ec0*/  ISETP.GE.AND P0, PT, R13.reuse, 0x51, PT ;  /* 0x000000510d00780c */ /* 0x040fe40003f06270 */
[----:B------:R-:W-:Y:S02]  /*2ed0*/  FSEL R118, R118, -INF , !P3 ;  /* 0xff80000076767808 */ /* 0x000fe40005800000 */
[----:B------:R-:W-:Y:S02]  /*2ee0*/  FSEL R122, R122, -INF , !P2 ;  /* 0xff8000007a7a7808 */ /* 0x000fe40005000000 */
[C---:B------:R-:W-:Y:S02]  /*2ef0*/  ISETP.GE.AND P3, PT, R13.reuse, 0x41, PT ;  /* 0x000000410d00780c */ /* 0x040fe40003f66270 */
[----:B------:R-:W-:-:S02]  /*2f00*/  ISETP.GE.AND P2, PT, R13, 0x49, PT ;  /* 0x000000490d00780c */ /* 0x000fc40003f46270 */
[C---:B------:R-:W-:Y:S02]  /*2f10*/  ISETP.GT.OR P0, PT, R18.reuse, 0x51, !P0 ;  /* 0x000000511200780c */ /* 0x040fe40004704670 */
[C---:B------:R-:W-:Y:S02]  /*2f20*/  ISETP.GT.OR P3, PT, R18.reuse, 0x41, !P3 ;  /* 0x000000411200780c */ /* 0x040fe40005f64670 */
[----:B------:R-:W-:Y:S02]  /*2f30*/  ISETP.GT.OR P2, PT, R18, 0x49, !P2 ;  /* 0x000000491200780c */ /* 0x000fe40005744670 */
[----:B------:R-:W-:Y:S02]  /*2f40*/  FSEL R115, R131, -INF , !P0 ;  /* 0xff80000083737808 */ /* 0x000fe40004000000 */
        /* <DEDUP_REMOVED lines=8> */
[----:B------:R-:W-:Y:S02]  /*2fd0*/  FSEL R131, R138, -INF , !P0 ;  /* 0xff8000008a837808 */ /* 0x000fe40004000000 */
[----:B------:R-:W2:Y:S01]  /*2fe0*/  SHFL.IDX PT, R138, R17, R218, 0x1f ;  /* 0x00001fda118a7589 */ /* 0x000ea200000e0000 */
[----:B------:R4:W-:Y:S01]  /*2ff0*/  MUFU.EX2 R102, R228 ;  /* 0x000000e400667308 */ /* 0x0009e20000000800 */
[----:B------:R-:W-:Y:S02]  /*3000*/  FSEL R112, R130, -INF , !P3 ;  /* 0xff80000082707808 */ /* 0x000fe40005800000 */
[----:B------:R-:W-:Y:S01]  /*3010*/  FSEL R134, R134, -INF , !P2 ;  /* 0xff80000086867808 */ /* 0x000fe20005000000 */
[--C-:B-1----:R-:W-:Y:S01]  /*3020*/  FFMA.FTZ R113, R113, UR11, -R227.reuse ;  /* 0x0000000b71717c23 */ /* 0x102fe200080108e3 */
[C---:B------:R-:W-:Y:S01]  /*3030*/  ISETP.GE.AND P3, PT, R13.reuse, 0x59, PT ;  /* 0x000000590d00780c */ /* 0x040fe20003f66270 */
[----:B------:R-:W-:Y:S01]  /*3040*/  FFMA.FTZ R110, R110, UR11, -R227 ;  /* 0x0000000b6e6e7c23 */ /* 0x000fe200080108e3 */
[----:B------:R-:W-:Y:S01]  /*3050*/  ISETP.GE.AND P2, PT, R13, 0x61, PT ;  /* 0x000000610d00780c */ /* 0x000fe20003f46270 */
[----:B----4-:R-:W-:Y:S01]  /*3060*/  SHFL.IDX PT, R228, R17, R114, 0x1f ;  /* 0x00001f7211e47589 */ /* 0x010fe200000e0000 */
[----:B------:R-:W-:-:S03]  /*3070*/  ISETP.GT.OR P3, PT, R18, 0x59, !P3 ;  /* 0x000000591200780c */ /* 0x000fc60005f64670 */
[----:B------:R-:W1:Y:S01]  /*3080*/  SHFL.IDX PT, R227, R12, R5, 0x1f ;  /* 0x00001f050ce37589 */ /* 0x000e6200000e0000 */
[----:B------:R-:W-:Y:S02]  /*3090*/  ISETP.GT.OR P2, PT, R18, 0x61, !P2 ;  /* 0x000000611200780c */ /* 0x000fe40005744670 */
[----:B------:R-:W-:Y:S02]  /*30a0*/  FSEL R135, R135, -INF , !P3 ;  /* 0xff80000087877808 */ /* 0x000fe40005800000 */
[----:B------:R-:W-:Y:S02]  /*30b0*/  FSEL R139, R139, -INF , !P2 ;  /* 0xff8000008b8b7808 */ /* 0x000fe40005000000 */
[C---:B------:R-:W-:Y:S02]  /*30c0*/  ISETP.GE.AND P3, PT, R13.reuse, 0x68, PT ;  /* 0x000000680d00780c */ /* 0x040fe40003f66270 */
[C---:B------:R-:W-:Y:S02]  /*30d0*/  ISETP.GE.AND P0, PT, R13.reuse, 0x69, PT ;  /* 0x000000690d00780c */ /* 0x040fe40003f06270 */
[----:B------:R-:W-:-:S02]  /*30e0*/  ISETP.GE.AND P2, PT, R13, 0x70, PT ;  /* 0x000000700d00780c */ /* 0x000fc40003f46270 */
[C---:B------:R-:W-:Y:S02]  /*30f0*/  ISETP.GT.OR P3, PT, R18.reuse, 0x68, !P3 ;  /* 0x000000681200780c */ /* 0x040fe40005f64670 */
[C---:B------:R-:W-:Y:S02]  /*3100*/  ISETP.GT.OR P0, PT, R18.reuse, 0x69, !P0 ;  /* 0x000000691200780c */ /* 0x040fe40004704670 */
[----:B------:R-:W-:Y:S02]  /*3110*/  ISETP.GT.OR P2, PT, R18, 0x70, !P2 ;  /* 0x000000701200780c */ /* 0x000fe40005744670 */
[----:B------:R-:W-:Y:S02]  /*3120*/  FSEL R126, R142, -INF , !P3 ;  /* 0xff8000008e7e7808 */ /* 0x000fe40005800000 */
[----:B------:R-:W-:Y:S02]  /*3130*/  FSEL R143, R143, -INF , !P0 ;  /* 0xff8000008f8f7808 */ /* 0x000fe40004000000 */
[----:B------:R-:W-:-:S02]  /*3140*/  FSEL R130, R146, -INF , !P2 ;  /* 0xff80000092827808 */ /* 0x000fc40005000000 */
[C---:B------:R-:W-:Y:S02]  /*3150*/  ISETP.GE.AND P3, PT, R13.reuse, 0x71, PT ;  /* 0x000000710d00780c */ /* 0x040fe40003f66270 */
[C---:B------:R-:W-:Y:S02]  /*3160*/  ISETP.GE.AND P0, PT, R13.reuse, 0x78, PT ;  /* 0x000000780d00780c */ /* 0x040fe40003f06270 */
[----:B------:R-:W-:Y:S02]  /*3170*/  ISETP.GE.AND P2, PT, R13, 0x79, PT ;  /* 0x000000790d00780c */ /* 0x000fe40003f46270 */
[C---:B------:R-:W-:Y:S02]  /*3180*/  ISETP.GT.OR P1, PT, R19.reuse, 0x78, !P1 ;  /* 0x000000781300780c */ /* 0x040fe40004f24670 */
[----:B------:R-:W-:Y:S01]  /*3190*/  ISETP.GT.OR P4, PT, R19, 0x79, !P4 ;  /* 0x000000791300780c */ /* 0x000fe20006784670 */
[--C-:B--2---:R-:W-:Y:S01]  /*31a0*/  FFMA.FTZ R19, R116, UR11, -R138.reuse ;  /* 0x0000000b74137c23 */ /* 0x104fe2000801088a */
[----:B------:R-:W-:Y:S01]  /*31b0*/  ISETP.GT.OR P3, PT, R18, 0x71, !P3 ;  /* 0x000000711200780c */ /* 0x000fe20005f64670 */
[----:B------:R-:W-:Y:S01]  /*31c0*/  FFMA.FTZ R138, R118, UR11, -R138 ;  /* 0x0000000b768a7c23 */ /* 0x000fe2000801088a */
[----:B------:R-:W-:-:S02]  /*31d0*/  ISETP.GT.OR P0, PT, R18, 0x78, !P0 ;  /* 0x000000781200780c */ /* 0x000fc40004704670 */
[----:B------:R-:W-:Y:S01]  /*31e0*/  ISETP.GT.OR P2, PT, R18, 0x79, !P2 ;  /* 0x000000791200780c */ /* 0x000fe20005744670 */
[----:B------:R-:W2:Y:S01]  /*31f0*/  SHFL.IDX PT, R142, R12, R221, 0x1f ;  /* 0x00001fdd0c8e7589 */ /* 0x000ea200000e0000 */
[----:B------:R4:W-:Y:S01]  /*3200*/  MUFU.EX2 R18, R110 ;  /* 0x0000006e00127308 */ /* 0x0009e20000000800 */
[--C-:B-1----:R-:W-:Y:S02]  /*3210*/  FFMA.FTZ R120, R120, UR11, -R227.reuse ;  /* 0x0000000b78787c23 */ /* 0x102fe400080108e3 */
[----:B------:R-:W1:Y:S01]  /*3220*/  SHFL.IDX PT, R146, R12, R23, 0x1f ;  /* 0x00001f170c927589 */ /* 0x000e6200000e0000 */
[--C-:B----4-:R-:W-:Y:S01]  /*3230*/  FFMA.FTZ R110, R117, UR11, -R228.reuse ;  /* 0x0000000b756e7c23 */ /* 0x110fe200080108e4 */
[----:B------:R-:W-:Y:S01]  /*3240*/  FFMA.FTZ R228, R119, UR11, -R228 ;  /* 0x0000000b77e47c23 */ /* 0x000fe200080108e4 */
[----:B------:R-:W-:Y:S02]  /*3250*/  FFMA.FTZ R119, R122, UR11, -R227 ;  /* 0x0000000b7a777c23 */ /* 0x000fe400080108e3 */
[----:B------:R4:W-:Y:S01]  /*3260*/  MUFU.EX2 R17, R138 ;  /* 0x0000008a00117308 */ /* 0x0009e20000000800 */
[----:B------:R-:W5:Y:S04]  /*3270*/  SHFL.IDX PT, R227, R12, R218, 0x1f ;  /* 0x00001fda0ce37589 */ /* 0x000f6800000e0000 */
[----:B----4-:R-:W4:Y:S04]  /*3280*/  SHFL.IDX PT, R138, R12, R114, 0x1f ;  /* 0x00001f720c8a7589 */ /* 0x010f2800000e0000 */
[----:B------:R-:W4:Y:S04]  /*3290*/  SHFL.IDX PT, R116, R12, R220, 0x1f ;  /* 0x00001fdc0c747589 */ /* 0x000f2800000e0000 */
[----:B------:R-:W4:Y:S01]  /*32a0*/  SHFL.IDX PT, R118, R12, R22, 0x1f ;  /* 0x00001f160c767589 */ /* 0x000f2200000e0000 */
[----:B------:R1:W-:Y:S01]  /*32b0*/  MUFU.EX2 R13, R113 ;  /* 0x00000071000d7308 */ /* 0x0003e20000000800 */
[----:B--2---:R-:W-:-:S02]  /*32c0*/  FFMA.FTZ R217, R217, UR11, -R142 ;  /* 0x0000000bd9d97c23 */ /* 0x004fc4000801088e */
[----:B-1----:R-:W1:Y:S01]  /*32d0*/  SHFL.IDX PT, R113, R12, R219, 0x1f ;  /* 0x00001fdb0c717589 */ /* 0x002e6200000e0000 */
[----:B------:R-:W-:Y:S01]  /*32e0*/  FFMA.FTZ R142, R123, UR11, -R142 ;  /* 0x0000000b7b8e7c23 */ /* 0x000fe2000801088e */
[--C-:B------:R-:W-:Y:S01]  /*32f0*/  FFMA.FTZ R123, R128, UR11, -R146.reuse ;  /* 0x0000000b807b7c23 */ /* 0x100fe20008010892 */
[----:B------:R-:W-:Y:S01]  /*3300*/  FFMA.FTZ R122, R112, UR11, -R146 ;  /* 0x0000000b707a7c23 */ /* 0x000fe20008010892 */
[----:B-----5:R-:W-:Y:S01]  /*3310*/  FFMA.FTZ R146, R132, UR11, -R227 ;  /* 0x0000000b84927c23 */ /* 0x020fe200080108e3 */
[----:B------:R-:W-:Y:S02]  /*3320*/  WARPGROUP.DEPBAR.LE gsb0, 0x0 ;  /* 0x00008000000079c5 */ /* 0x000fe40000010000 */
[--C-:B----4-:R-:W-:Y:S01]  /*3330*/  FFMA.FTZ R133, R133, UR11, -R138.reuse ;  /* 0x0000000b85857c23 */ /* 0x110fe2000801088a */
[----:B------:R-:W-:Y:S02]  /*3340*/  FFMA.FTZ R132, R135, UR11, -R138 ;  /* 0x0000000b87847c23 */ /* 0x000fe4000801088a */
[----:B------:R-:W-:Y:S01]  /*3350*/  LDS R138, [R10+0x400] ;  /* 0x000400000a8a7984 */ /* 0x000fe20000000800 */
[--C-:B------:R-:W-:Y:S01]  /*3360*/  FFMA.FTZ R124, R124, UR11, -R116.reuse ;  /* 0x0000000b7c7c7c23 */ /* 0x100fe20008010874 */
[----:B------:R-:W-:Y:S01]  /*3370*/  FFMA.FTZ R117, R111, UR11, -R116 ;  /* 0x0000000b6f757c23 */ /* 0x000fe20008010874 */
[----:B------:R-:W-:Y:S01]  /*3380*/  FFMA.FTZ R116, R125, UR11, -R118 ;  /* 0x0000000b7d747c23 */ /* 0x000fe20008010876 */
[----:B------:R-:W2:Y:S01]  /*3390*/  SHFL.IDX PT, R128, R16, R22, 0x1f ;  /* 0x00001f1610807589 */ /* 0x000ea200000e0000 */
[----:B------:R1:W-:Y:S03]  /*33a0*/  MUFU.EX2 R111, R120 ;  /* 0x00000078006f7308 */ /* 0x0003e60000000800 */
[----:B------:R-:W4:Y:S01]  /*33b0*/  SHFL.IDX PT, R125, R16, R23, 0x1f ;  /* 0x00001f17107d7589 */ /* 0x000f2200000e0000 */
[----:B-1----:R-:W-:-:S04]  /*33c0*/  FFMA.FTZ R120, R115, UR11, -R113 ;  /* 0x0000000b73787c23 */ /* 0x002fc80008010871 */
[----:B------:R1:W-:Y:S08]  /*33d0*/  MUFU.EX2 R112, R119 ;  /* 0x0000007700707308 */ /* 0x0003f00000000800 */
[----:B------:R5:W3:Y:S01]  /*33e0*/  MUFU.EX2 R115, R124 ;  /* 0x0000007c00737308 */ /* 0x000ae20000000800 */
[----:B-1----:R-:W-:Y:S02]  /*33f0*/  FFMA.FTZ R119, R129, UR11, -R113 ;  /* 0x0000000b81777c23 */ /* 0x002fe40008010871 */
[----:B------:R-:W1:Y:S04]  /*3400*/  SHFL.IDX PT, R129, R16, R221, 0x1f ;  /* 0x00001fdd10817589 */ /* 0x000e6800000e0000 */
[----:B-----5:R-:W5:Y:S01]  /*3410*/  SHFL.IDX PT, R124, R16, R218, 0x1f ;  /* 0x00001fda107c7589 */ /* 0x020f6200000e0000 */
[--C-:B--2---:R-:W-:Y:S01]  /*3420*/  FFMA.FTZ R141, R141, UR11, -R128.reuse ;  /* 0x0000000b8d8d7c23 */ /* 0x104fe20008010880 */
[--C-:B----4-:R-:W-:Y:S01]  /*3430*/  FFMA.FTZ R144, R144, UR11, -R125.reuse ;  /* 0x0000000b90907c23 */ /* 0x110fe2000801087d */
[----:B------:R-:W-:Y:S01]  /*3440*/  FFMA.FTZ R130, R130, UR11, -R125 ;  /* 0x0000000b82827c23 */ /* 0x000fe2000801087d */
[----:B------:R-:W-:Y:S01]  /*3450*/  FFMA.FTZ R128, R143, UR11, -R128 ;  /* 0x0000000b8f807c23 */ /* 0x000fe20008010880 */
[----:B------:R-:W-:Y:S01]  /*3460*/  FSEL R125, R148, -INF , !P1 ;  /* 0xff800000947d7808 */ /* 0x000fe20004800000 */
[----:B------:R2:W-:Y:S01]  /*3470*/  MUFU.EX2 R10, R142 ;  /* 0x0000008e000a7308 */ /* 0x0005e20000000800 */
[----:B------:R-:W-:Y:S01]  /*3480*/  FSEL R143, R150, -INF , !P0 ;  /* 0xff800000968f7808 */ /* 0x000fe20004000000 */
[----:B------:R-:W-:-:S02]  /*3490*/  FFMA.FTZ R118, R127, UR11, -R118 ;  /* 0x0000000b7f767c23 */ /* 0x000fc40008010876 */
[----:B------:R-:W4:Y:S04]  /*34a0*/  SHFL.IDX PT, R127, R16, R5, 0x1f ;  /* 0x00001f05107f7589 */ /* 0x000f2800000e0000 */
[----:B--2---:R-:W2:Y:S01]  /*34b0*/  SHFL.IDX PT, R142, R16, R114, 0x1f ;  /* 0x00001f72108e7589 */ /* 0x004ea200000e0000 */
[----:B------:R3:W-:Y:S01]  /*34c0*/  MUFU.EX2 R12, R228 ;  /* 0x000000e4000c7308 */ /* 0x0007e20000000800 */
[--C-:B-1----:R-:W-:Y:S01]  /*34d0*/  FFMA.FTZ R137, R137, UR11, -R129.reuse ;  /* 0x0000000b89897c23 */ /* 0x102fe20008010881 */
[----:B------:R-:W-:Y:S01]  /*34e0*/  FFMA.FTZ R129, R139, UR11, -R129 ;  /* 0x0000000b8b817c23 */ /* 0x000fe20008010881 */
[----:B------:R-:W-:Y:S01]  /*34f0*/  SHFL.IDX PT, R148, R138, R220, 0x1f ;  /* 0x00001fdc8a947589 */ /* 0x000fe200000e0000 */
[--C-:B-----5:R-:W-:Y:S01]  /*3500*/  FFMA.FTZ R125, R125, UR11, -R124.reuse ;  /* 0x0000000b7d7d7c23 */ /* 0x120fe2000801087c */
[----:B---3--:R-:W-:Y:S01]  /*3510*/  FSEL R228, R145, -INF , !P5 ;  /* 0xff80000091e47808 */ /* 0x008fe20006800000 */
[----:B------:R-:W-:-:S02]  /*3520*/  FFMA.FTZ R124, R143, UR11, -R124 ;  /* 0x0000000b8f7c7c23 */ /* 0x000fc4000801087c */
[----:B------:R1:W-:Y:S01]  /*3530*/  MUFU.EX2 R113, R217 ;  /* 0x000000d900717308 */ /* 0x0003e20000000800 */
[----:B------:R-:W3:Y:S04]  /*3540*/  SHFL.IDX PT, R145, R138, R5, 0x1f ;  /* 0x00001f058a917589 */ /* 0x000ee800000e0000 */
[----:B------:R-:W5:Y:S01]  /*3550*/  SHFL.IDX PT, R143, R138, R221, 0x1f ;  /* 0x00001fdd8a8f7589 */ /* 0x000f6200000e0000 */
[----:B-1----:R-:W-:-:S03]  /*3560*/  FSEL R217, R151, -INF , !P2 ;  /* 0xff80000097d97808 */ /* 0x002fc60005000000 */
[----:B------:R1:W-:Y:S04]  /*3570*/  LDS R139, [R15+0x400] ;  /* 0x000400000f8b7984 */ /* 0x0003e80000000800 */
[----:B------:R-:W5:Y:S01]  /*3580*/  SHFL.IDX PT, R151, R138, R22, 0x1f ;  /* 0x00001f168a977589 */ /* 0x000f6200000e0000 */
[----:B------:R-:W-:Y:S02]  /*3590*/  FSEL R149, R149, -INF , !P4 ;  /* 0xff80000095957808 */ /* 0x000fe40006000000 */
[----:B------:R-:W-:Y:S01]  /*35a0*/  FSEL R230, R147, -INF , !P3 ;  /* 0xff80000093e67808 */ /* 0x000fe20005800000 */
[----:B-1----:R2:W-:Y:S01]  /*35b0*/  MUFU.EX2 R15, R123 ;  /* 0x0000007b000f7308 */ /* 0x0025e20000000800 */
[----:B------:R-:W1:Y:S01]  /*35c0*/  SHFL.IDX PT, R147, R138, R23, 0x1f ;  /* 0x00001f178a937589 */ /* 0x000e6200000e0000 */
[--C-:B----4-:R-:W-:Y:S01]  /*35d0*/  FFMA.FTZ R136, R136, UR11, -R127.reuse ;  /* 0x0000000b88887c23 */ /* 0x110fe2000801087f */
[----:B------:R-:W-:-:S02]  /*35e0*/  FFMA.FTZ R131, R131, UR11, -R127 ;  /* 0x0000000b83837c23 */ /* 0x000fc4000801087f */
[----:B------:R-:W4:Y:S01]  /*35f0*/  SHFL.IDX PT, R150, R138, R219, 0x1f ;  /* 0x00001fdb8a967589 */ /* 0x000f2200000e0000 */
[----:B------:R-:W-:Y:S01]  /*3600*/  FFMA.FTZ R134, R134, UR11, -R227 ;  /* 0x0000000b86867c23 */ /* 0x000fe200080108e3 */
[----:B--2---:R-:W-:Y:S02]  /*3610*/  FFMA.FTZ R123, R149, UR11, -R142 ;  /* 0x0000000b957b7c23 */ /* 0x004fe4000801088e */
[----:B------:R-:W-:Y:S04]  /*3620*/  SHFL.IDX PT, R135, R16, R220, 0x1f ;  /* 0x00001fdc10877589 */ /* 0x000fe800000e0000 */
[----:B------:R-:W2:Y:S01]  /*3630*/  SHFL.IDX PT, R149, R138, R218, 0x1f ;  /* 0x00001fda8a957589 */ /* 0x000ea200000e0000 */
[----:B---3--:R-:W-:-:S03]  /*3640*/  FADD.FTZ R24, R24, -R145 ;  /* 0x8000009118187221 */ /* 0x008fc60000010000 */
[----:B------:R3:W-:Y:S01]  /*3650*/  SHFL.IDX PT, R127, R16, R219, 0x1f ;  /* 0x00001fdb107f7589 */ /* 0x0007e200000e0000 */
[----:B------:R-:W-:Y:S01]  /*3660*/  FADD.FTZ R26, R26, -R145 ;  /* 0x800000911a1a7221 */ /* 0x000fe20000010000 */
[----:B------:R-:W-:Y:S01]  /*3670*/  FADD.FTZ R145, R28, -R148 ;  /* 0x800000941c917221 */ /* 0x000fe20000010000 */
[----:B---3--:R3:W-:Y:S02]  /*3680*/  MUFU.EX2 R16, R122 ;  /* 0x0000007a00107308 */ /* 0x0087e40000000800 */
[----:B---3--:R-:W-:Y:S01]  /*3690*/  FFMA.FTZ R122, R217, UR11, -R142 ;  /* 0x0000000bd97a7c23 */ /* 0x008fe2000801088e */
[----:B-----5:R-:W-:Y:S01]  /*36a0*/  FADD.FTZ R142, R25, -R143 ;  /* 0x8000008f198e7221 */ /* 0x020fe20000010000 */
[----:B------:R-:W-:Y:S01]  /*36b0*/  FADD.FTZ R25, R30, -R148 ;  /* 0x800000941e197221 */ /* 0x000fe20000010000 */
[----:B------:R-:W-:-:S03]  /*36c0*/  FADD.FTZ R148, R29, -R151 ;  /* 0x800000971d947221 */ /* 0x000fc60000010000 */
[----:B------:R3:W-:Y:S02]  /*36d0*/  MUFU.EX2 R29, R134 ;  /* 0x00000086001d7308 */ /* 0x0007e40000000800 */
[----:B---3--:R3:W-:Y:S01]  /*36e0*/  LDS R134, [R14+0x400] ;  /* 0x000400000e867984 */ /* 0x0087e20000000800 */
[----:B------:R-:W-:-:S05]  /*36f0*/  FADD.FTZ R143, R27, -R143 ;  /* 0x8000008f1b8f7221 */ /* 0x000fca0000010000 */
[----:B------:R5:W-:Y:S01]  /*3700*/  MUFU.EX2 R28, R146 ;  /* 0x00000092001c7308 */ /* 0x000be20000000800 */
[----:B------:R-:W-:Y:S01]  /*3710*/  FADD.FTZ R27, R31, -R151 ;  /* 0x800000971f1b7221 */ /* 0x000fe20000010000 */
[----:B-1----:R-:W-:-:S06]  /*3720*/  FADD.FTZ R34, R34, -R147 ;  /* 0x8000009322227221 */ /* 0x002fcc0000010000 */
[----:B---3--:R1:W-:Y:S01]  /*3730*/  MUFU.EX2 R14, R133 ;  /* 0x00000085000e7308 */ /* 0x0083e20000000800 */
[----:B-----5:R-:W-:Y:S01]  /*3740*/  FADD.FTZ R146, R32, -R147 ;  /* 0x8000009320927221 */ /* 0x020fe20000010000 */
[--C-:B----4-:R-:W-:Y:S01]  /*3750*/  FADD.FTZ R147, R33, -R150.reuse ;  /* 0x8000009621937221 */ /* 0x110fe20000010000 */
[----:B------:R-:W3:Y:S04]  /*3760*/  SHFL.IDX PT, R31, R139, R221, 0x1f ;  /* 0x00001fdd8b1f7589 */ /* 0x000ee800000e0000 */
[----:B-1----:R-:W-:Y:S01]  /*3770*/  LDS R133, [R11+0x400] ;  /* 0x000400000b857984 */ /* 0x002fe20000000800 */
[----:B------:R-:W-:Y:S01]  /*3780*/  FADD.FTZ R35, R35, -R150 ;  /* 0x8000009623237221 */ /* 0x000fe20000010000 */
[--C-:B--2---:R-:W-:Y:S01]  /*3790*/  FADD.FTZ R36, R36, -R149.reuse ;  /* 0x8000009524247221 */ /* 0x104fe20000010000 */
[----:B------:R-:W-:Y:S01]  /*37a0*/  FADD.FTZ R38, R38, -R149 ;  /* 0x8000009526267221 */ /* 0x000fe20000010000 */
[----:B------:R-:W1:Y:S04]  /*37b0*/  SHFL.IDX PT, R33, R139, R218, 0x1f ;  /* 0x00001fda8b217589 */ /* 0x000e6800000e0000 */
[----:B------:R-:W2:Y:S04]  /*37c0*/  SHFL.IDX PT, R30, R138, R114, 0x1f ;  /* 0x00001f728a1e7589 */ /* 0x000ea800000e0000 */
[----:B------:R-:W4:Y:S04]  /*37d0*/  SHFL.IDX PT, R150, R139, R220, 0x1f ;  /* 0x00001fdc8b967589 */ /* 0x000f2800000e0000 */
[----:B------:R-:W5:Y:S04]  /*37e0*/  SHFL.IDX PT, R149, R139, R22, 0x1f ;  /* 0x00001f168b957589 */ /* 0x000f6800000e0000 */
[----:B------:R-:W5:Y:S04]  /*37f0*/  SHFL.IDX PT, R138, R139, R23, 0x1f ;  /* 0x00001f178b8a7589 */ /* 0x000f6800000e0000 */
[----:B------:R-:W5:Y:S01]  /*3800*/  SHFL.IDX PT, R32, R139, R219, 0x1f ;  /* 0x00001fdb8b207589 */ /* 0x000f6200000e0000 */
[--C-:B---3--:R-:W-:Y:S01]  /*3810*/  FADD.FTZ R41, R41, -R31.reuse ;  /* 0x8000001f29297221 */ /* 0x108fe20000010000 */
[----:B------:R-:W-:-:S02]  /*3820*/  FADD.FTZ R43, R43, -R31 ;  /* 0x8000001f2b2b7221 */ /* 0x000fc40000010000 */
[----:B------:R3:W-:Y:S01]  /*3830*/  MUFU.EX2 R31, R131 ;  /* 0x00000083001f7308 */ /* 0x0007e20000000800 */
[--C-:B-1----:R-:W-:Y:S01]  /*3840*/  FADD.FTZ R52, R52, -R33.reuse ;  /* 0x8000002134347221 */ /* 0x102fe20000010000 */
[----:B------:R-:W-:Y:S01]  /*3850*/  FADD.FTZ R54, R54, -R33 ;  /* 0x8000002136367221 */ /* 0x000fe20000010000 */
[----:B------:R-:W-:Y:S01]  /*3860*/  SHFL.IDX PT, R151, R139, R5, 0x1f ;  /* 0x00001f058b977589 */ /* 0x000fe200000e0000 */
[--C-:B--2---:R-:W-:Y:S01]  /*3870*/  FADD.FTZ R37, R37, -R30.reuse ;  /* 0x8000001e25257221 */ /* 0x104fe20000010000 */
[----:B------:R-:W-:Y:S01]  /*3880*/  FADD.FTZ R39, R39, -R30 ;  /* 0x8000001e27277221 */ /* 0x000fe20000010000 */
[--C-:B----4-:R-:W-:Y:S01]  /*3890*/  FADD.FTZ R44, R44, -R150.reuse ;  /* 0x800000962c2c7221 */ /* 0x110fe20000010000 */
[----:B------:R-:W-:Y:S01]  /*38a0*/  FADD.FTZ R46, R46, -R150 ;  /* 0x800000962e2e7221 */ /* 0x000fe20000010000 */
[----:B------:R1:W-:Y:S01]  /*38b0*/  MUFU.EX2 R33, R129 ;  /* 0x0000008100217308 */ /* 0x0003e20000000800 */
[----:B---3--:R-:W2:Y:S01]  /*38c0*/  SHFL.IDX PT, R131, R134, R219, 0x1f ;  /* 0x00001fdb86837589 */ /* 0x008ea200000e0000 */
[--C-:B-----5:R-:W-:Y:S01]  /*38d0*/  FADD.FTZ R45, R45, -R149.reuse ;  /* 0x800000952d2d7221 */ /* 0x120fe20000010000 */
[----:B------:R-:W-:-:S02]  /*38e0*/  FADD.FTZ R47, R47, -R149 ;  /* 0x800000952f2f7221 */ /* 0x000fc40000010000 */
[----:B------:R-:W-:Y:S01]  /*38f0*/  SHFL.IDX PT, R150, R139, R114, 0x1f ;  /* 0x00001f728b967589 */ /* 0x000fe200000e0000 */
[--C-:B------:R-:W-:Y:S01]  /*3900*/  FADD.FTZ R48, R48, -R138.reuse ;  /* 0x8000008a30307221 */ /* 0x100fe20000010000 */
[----:B------:R-:W-:Y:S01]  /*3910*/  FADD.FTZ R50, R50, -R138 ;  /* 0x8000008a32327221 */ /* 0x000fe20000010000 */
[----:B------:R-:W-:Y:S01]  /*3920*/  MUFU.EX2 R11, R132 ;  /* 0x00000084000b7308 */ /* 0x000fe20000000800 */
[----:B-1----:R-:W1:Y:S04]  /*3930*/  SHFL.IDX PT, R129, R134, R218, 0x1f ;  /* 0x00001fda86817589 */ /* 0x002e6800000e0000 */
[----:B------:R-:W-:Y:S03]  /*3940*/  SHFL.IDX PT, R139, R134, R5, 0x1f ;  /* 0x00001f05868b7589 */ /* 0x000fe600000e0000 */
[----:B------:R3:W-:Y:S01]  /*3950*/  MUFU.EX2 R30, R136 ;  /* 0x00000088001e7308 */ /* 0x0007e20000000800 */
[----:B------:R-:W-:Y:S04]  /*3960*/  SHFL.IDX PT, R149, R134, R221, 0x1f ;  /* 0x00001fdd86957589 */ /* 0x000fe800000e0000 */
[----:B------:R-:W-:Y:S04]  /*3970*/  SHFL.IDX PT, R138, R134, R220, 0x1f ;  /* 0x00001fdc868a7589 */ /* 0x000fe800000e0000 */
[----:B---3--:R-:W-:Y:S04]  /*3980*/  SHFL.IDX PT, R136, R134, R22, 0x1f ;  /* 0x00001f1686887589 */ /* 0x008fe800000e0000 */
[----:B------:R-:W-:Y:S04]  /*3990*/  SHFL.IDX PT, R132, R134, R23, 0x1f ;  /* 0x00001f1786847589 */ /* 0x000fe800000e0000 */
[----:B------:R-:W3:Y:S01]  /*39a0*/  SHFL.IDX PT, R134, R134, R114, 0x1f ;  /* 0x00001f7286867589 */ /* 0x000ee200000e0000 */
[--C-:B------:R-:W-:Y:S01]  /*39b0*/  FADD.FTZ R49, R49, -R32.reuse ;  /* 0x8000002031317221 */ /* 0x100fe20000010000 */
[----:B------:R-:W-:-:S02]  /*39c0*/  FADD.FTZ R51, R51, -R32 ;  /* 0x8000002033337221 */ /* 0x000fc40000010000 */
[----:B------:R4:W-:Y:S01]  /*39d0*/  MUFU.EX2 R32, R137 ;  /* 0x0000008900207308 */ /* 0x0009e20000000800 */
[----:B------:R-:W5:Y:S04]  /*39e0*/  SHFL.IDX PT, R218, R133, R218, 0x1f ;  /* 0x00001fda85da7589 */ /* 0x000f6800000e0000 */
[----:B------:R-:W-:Y:S04]  /*39f0*/  SHFL.IDX PT, R23, R133, R23, 0x1f ;  /* 0x00001f1785177589 */ /* 0x000fe800000e0000 */
[----:B----4-:R-:W4:Y:S04]  /*3a00*/  SHFL.IDX PT, R137, R133, R22, 0x1f ;  /* 0x00001f1685897589 */ /* 0x010f2800000e0000 */
[----:B------:R-:W4:Y:S04]  /*3a10*/  SHFL.IDX PT, R114, R133, R114, 0x1f ;  /* 0x00001f7285727589 */ /* 0x000f2800000e0000 */
[----:B------:R-:W-:Y:S04]  /*3a20*/  SHFL.IDX PT, R221, R133, R221, 0x1f ;  /* 0x00001fdd85dd7589 */ /* 0x000fe800000e0000 */
[----:B------:R-:W-:Y:S04]  /*3a30*/  SHFL.IDX PT, R220, R133, R220, 0x1f ;  /* 0x00001fdc85dc7589 */ /* 0x000fe800000e0000 */
[----:B------:R-:W-:Y:S04]  /*3a40*/  SHFL.IDX PT, R219, R133, R219, 0x1f ;  /* 0x00001fdb85db7589 */ /* 0x000fe800000e0000 */
[----:B------:R-:W4:Y:S01]  /*3a50*/  SHFL.IDX PT, R133, R133, R5, 0x1f ;  /* 0x00001f0585857589 */ /* 0x000f2200000e0000 */
[----:B------:R-:W4:Y:S01]  /*3a60*/  MUFU.EX2 R116, R116 ;  /* 0x0000007400747308 */ /* 0x000f220000000800 */
[--C-:B--2---:R-:W-:Y:S01]  /*3a70*/  FADD.FTZ R65, R65, -R131.reuse ;  /* 0x8000008341417221 */ /* 0x104fe20000010000 */
[----:B------:R-:W-:Y:S01]  /*3a80*/  FADD.FTZ R67, R67, -R131 ;  /* 0x8000008343437221 */ /* 0x000fe20000010000 */
[--C-:B-1----:R-:W-:Y:S01]  /*3a90*/  FADD.FTZ R131, R68, -R129.reuse ;  /* 0x8000008144837221 */ /* 0x102fe20000010000 */
[----:B------:R-:W-:-:S04]  /*3aa0*/  FADD.FTZ R129, R70, -R129 ;  /* 0x8000008146817221 */ /* 0x000fc80000010000 */
[----:B------:R-:W1:Y:S01]  /*3ab0*/  MUFU.EX2 R119, R119 ;  /* 0x0000007700777308 */ /* 0x000e620000000800 */
[----:B---3--:R-:W-:Y:S01]  /*3ac0*/  FADD.FTZ R70, R69, -R134 ;  /* 0x8000008645467221 */ /* 0x008fe20000010000 */
[----:B------:R-:W-:Y:S01]  /*3ad0*/  FFMA.FTZ R140, R140, UR11, -R135 ;  /* 0x0000000b8c8c7c23 */ /* 0x000fe20008010887 */
[----:B------:R-:W-:Y:S01]  /*3ae0*/  FMUL.FTZ R24, R216, R24 ;  /* 0x00000018d8187220 */ /* 0x000fe20000410000 */
[----:B------:R-:W-:Y:S01]  /*3af0*/  FMUL.FTZ R69, R121, R142 ;  /* 0x0000008e79457220 */ /* 0x000fe20000410000 */
[--C-:B------:R-:W-:Y:S01]  /*3b00*/  FADD.FTZ R53, R53, -R150.reuse ;  /* 0x8000009635357221 */ /* 0x100fe20000010000 */
[----:B------:R-:W-:Y:S02]  /*3b10*/  FADD.FTZ R55, R55, -R150 ;  /* 0x8000009637377221 */ /* 0x000fe40000010000 */
[----:B------:R-:W2:Y:S01]  /*3b20*/  MUFU.EX2 R120, R120 ;  /* 0x0000007800787308 */ /* 0x000ea20000000800 */
[--C-:B------:R-:W-:Y:S01]  /*3b30*/  FADD.FTZ R56, R56, -R139.reuse ;  /* 0x8000008b38387221 */ /* 0x100fe20000010000 */
[----:B------:R-:W-:Y:S01]  /*3b40*/  FADD.FTZ R58, R58, -R139 ;  /* 0x8000008b3a3a7221 */ /* 0x000fe20000010000 */
[----:B-----5:R-:W-:Y:S01]  /*3b50*/  FADD.FTZ R150, R84, -R218 ;  /* 0x800000da54967221 */ /* 0x020fe20000010000 */
[----:B------:R-:W-:Y:S01]  /*3b60*/  FFMA.FTZ R126, R126, UR11, -R135 ;  /* 0x0000000b7e7e7c23 */ /* 0x000fe20008010887 */
[----:B----4-:R-:W-:Y:S01]  /*3b70*/  FADD.FTZ R139, R77, -R137 ;  /* 0x800000894d8b7221 */ /* 0x010fe20000010000 */
[----:B------:R-:W-:-:S02]  /*3b80*/  F2FP.F16.F32.PACK_AB R84, R69, R24 ;  /* 0x000000184554723e */ /* 0x000fc400000000ff */
[----:B------:R3:W-:Y:S01]  /*3b90*/  MUFU.EX2 R22, R140 ;  /* 0x0000008c00167308 */ /* 0x0007e20000000800 */
[--C-:B------:R-:W-:Y:S01]  /*3ba0*/  FFMA.FTZ R135, R228, UR11, -R127.reuse ;  /* 0x0000000be4877c23 */ /* 0x100fe2000801087f */
[----:B------:R-:W-:Y:S01]  /*3bb0*/  FMUL.FTZ R25, R91, R25 ;  /* 0x000000195b197220 */ /* 0x000fe20000410000 */
[----:B------:R-:W-:Y:S01]  /*3bc0*/  FMUL.FTZ R24, R93, R27 ;  /* 0x0000001b5d187220 */ /* 0x000fe20000410000 */
[----:B------:R-:W-:Y:S01]  /*3bd0*/  FFMA.FTZ R127, R230, UR11, -R127 ;  /* 0x0000000be67f7c23 */ /* 0x000fe2000801087f */
[----:B------:R-:W-:Y:S01]  /*3be0*/  FMUL.FTZ R147, R21, R147 ;  /* 0x0000009315937220 */ /* 0x000fe20000410000 */
[----:B------:R-:W-:Y:S02]  /*3bf0*/  FADD.FTZ R40, R40, -R151 ;  /* 0x8000009728287221 */ /* 0x000fe40000010000 */
[----:B------:R-:W4:Y:S01]  /*3c00*/  MUFU.EX2 R117, R117 ;  /* 0x0000007500757308 */ /* 0x000f220000000800 */
[----:B---3--:R-:W-:Y:S01]  /*3c10*/  FADD.FTZ R140, R79, -R137 ;  /* 0x800000894f8c7221 */ /* 0x008fe20000010000 */
[----:B------:R-:W-:Y:S01]  /*3c20*/  FADD.FTZ R137, R80, -R23 ;  /* 0x8000001750897221 */ /* 0x000fe20000010000 */
[----:B------:R-:W-:Y:S01]  /*3c30*/  FMUL.FTZ R80, R94, R146 ;  /* 0x000000925e507220 */ /* 0x000fe20000410000 */
[----:B------:R-:W-:Y:S01]  /*3c40*/  FADD.FTZ R42, R42, -R151 ;  /* 0x800000972a2a7221 */ /* 0x000fe20000010000 */
[----:B------:R-:W-:Y:S01]  /*3c50*/  FADD.FTZ R60, R60, -R138 ;  /* 0x8000008a3c3c7221 */ /* 0x000fe20000010000 */
[----:B------:R-:W-:-:S02]  /*3c60*/  FADD.FTZ R61, R61, -R136 ;  /* 0x800000883d3d7221 */ /* 0x000fc40000010000 */
[----:B------:R-:W3:Y:S01]  /*3c70*/  MUFU.EX2 R118, R118 ;  /* 0x0000007600767308 */ /* 0x000ee20000000800 */
[----:B------:R-:W-:Y:S01]  /*3c80*/  FADD.FTZ R64, R64, -R132 ;  /* 0x8000008440407221 */ /* 0x000fe20000010000 */
[--C-:B------:R-:W-:Y:S01]  /*3c90*/  FADD.FTZ R151, R85, -R114.reuse ;  /* 0x8000007255977221 */ /* 0x100fe20000010000 */
[----:B------:R-:W-:Y:S01]  /*3ca0*/  FADD.FTZ R114, R87, -R114 ;  /* 0x8000007257727221 */ /* 0x000fe20000010000 */
[----:B------:R-:W-:-:S04]  /*3cb0*/  F2FP.F16.F32.PACK_AB R87, R24, R25 ;  /* 0x000000191857723e */ /* 0x000fc800000000ff */
[----:B------:R-:W5:Y:S01]  /*3cc0*/  MUFU.EX2 R97, R97 ;  /* 0x0000006100617308 */ /* 0x000f620000000800 */
[----:B------:R-:W-:Y:S01]  /*3cd0*/  F2FP.F16.F32.PACK_AB R80, R147, R80 ;  /* 0x000000509350723e */ /* 0x000fe200000000ff */
[----:B------:R-:W-:Y:S01]  /*3ce0*/  FMUL.FTZ R60, R115, R60 ;  /* 0x0000003c733c7220 */ /* 0x000fe20000410000 */
[----:B------:R-:W-:-:S05]  /*3cf0*/  FMUL.FTZ R61, R116, R61 ;  /* 0x0000003d743d7220 */ /* 0x000fca0000410000 */
[----:B------:R-:W5:Y:S01]  /*3d00*/  MUFU.EX2 R96, R96 ;  /* 0x0000006000607308 */ /* 0x000f620000000800 */
[----:B------:R-:W-:Y:S01]  /*3d10*/  FMUL.FTZ R64, R15, R64 ;  /* 0x000000400f407220 */ /* 0x000fe20000410000 */
[----:B-1----:R-:W-:-:S06]  /*3d20*/  FMUL.FTZ R25, R119, R65 ;  /* 0x0000004177197220 */ /* 0x002fcc0000410000 */
[----:B------:R-:W1:Y:S01]  /*3d30*/  MUFU.EX2 R99, R232 ;  /* 0x000000e800637308 */ /* 0x000e620000000800 */
[----:B------:R-:W-:Y:S01]  /*3d40*/  FADD.FTZ R63, R63, -R136 ;  /* 0x800000883f3f7221 */ /* 0x000fe20000010000 */
[----:B------:R-:W-:-:S06]  /*3d50*/  FADD.FTZ R66, R66, -R132 ;  /* 0x8000008442427221 */ /* 0x000fcc0000010000 */
[----:B------:R-:W1:Y:S01]  /*3d60*/  MUFU.EX2 R100, R231 ;  /* 0x000000e700647308 */ /* 0x000e620000000800 */
[----:B------:R-:W-:Y:S01]  /*3d70*/  FADD.FTZ R132, R72, -R133 ;  /* 0x8000008548847221 */ /* 0x000fe20000010000 */
[----:B------:R-:W-:-:S06]  /*3d80*/  FADD.FTZ R136, R73, -R221 ;  /* 0x800000dd49887221 */ /* 0x000fcc0000010000 */
[----:B------:R-:W1:Y:S08]  /*3d90*/  MUFU.EX2 R101, R101 ;  /* 0x0000006500657308 */ /* 0x000e700000000800 */
[----:B------:R-:W1:Y:S08]  /*3da0*/  MUFU.EX2 R103, R103 ;  /* 0x0000006700677308 */ /* 0x000e700000000800 */
[----:B------:R-:W1:Y:S08]  /*3db0*/  MUFU.EX2 R104, R104 ;  /* 0x0000006800687308 */ /* 0x000e700000000800 */
[----:B------:R-:W-:Y:S08]  /*3dc0*/  MUFU.EX2 R105, R105 ;  /* 0x0000006900697308 */ /* 0x000ff00000000800 */
[----:B------:R-:W1:Y:S08]  /*3dd0*/  MUFU.EX2 R106, R106 ;  /* 0x0000006a006a7308 */ /* 0x000e700000000800 */
[----:B------:R-:W1:Y:S01]  /*3de0*/  MUFU.EX2 R107, R107 ;  /* 0x0000006b006b7308 */ /* 0x000e620000000800 */
[----:B------:R-:W-:-:S07]  /*3df0*/  FMUL.FTZ R27, R14, R70 ;  /* 0x000000460e1b7220 */ /* 0x000fce0000410000 */
[----:B------:R-:W1:Y:S08]  /*3e00*/  MUFU.EX2 R108, R108 ;  /* 0x0000006c006c7308 */ /* 0x000e700000000800 */
[----:B------:R-:W1:Y:S08]  /*3e10*/  MUFU.EX2 R109, R109 ;  /* 0x0000006d006d7308 */ /* 0x000e700000000800 */
[----:B------:R-:W1:Y:S08]  /*3e20*/  MUFU.EX2 R19, R19 ;  /* 0x0000001300137308 */ /* 0x000e700000000800 */
[----:B------:R-:W1:Y:S01]  /*3e30*/  MUFU.EX2 R110, R110 ;  /* 0x0000006e006e7308 */ /* 0x000e620000000800 */
[----:B------:R-:W-:Y:S01]  /*3e40*/  F2FP.F16.F32.PACK_AB R70, R61, R60 ;  /* 0x0000003c3d46723e */ /* 0x000fe200000000ff */
[----:B------:R-:W-:Y:S01]  /*3e50*/  FMUL.FTZ R65, R16, R66 ;  /* 0x0000004210417220 */ /* 0x000fe20000410000 */
[----:B------:R-:W-:-:S05]  /*3e60*/  F2FP.F16.F32.PACK_AB R64, R25, R64 ;  /* 0x000000401940723e */ /* 0x000fca00000000ff */
[----:B------:R-:W1:Y:S01]  /*3e70*/  MUFU.EX2 R126, R126 ;  /* 0x0000007e007e7308 */ /* 0x000e620000000800 */
[----:B--2---:R-:W-:Y:S01]  /*3e80*/  FMUL.FTZ R24, R120, R67 ;  /* 0x0000004378187220 */ /* 0x004fe20000410000 */
[----:B------:R-:W-:-:S06]  /*3e90*/  FMUL.FTZ R60, R30, R132 ;  /* 0x000000841e3c7220 */ /* 0x000fcc0000410000 */
[----:B------:R-:W2:Y:S01]  /*3ea0*/  MUFU.EX2 R141, R141 ;  /* 0x0000008d008d7308 */ /* 0x000ea20000000800 */
[----:B------:R-:W-:-:S07]  /*3eb0*/  FMUL.FTZ R25, R32, R136 ;  /* 0x0000008820197220 */ /* 0x000fce0000410000 */
[----:B------:R-:W2:Y:S01]  /*3ec0*/  MUFU.EX2 R128, R128 ;  /* 0x0000008000807308 */ /* 0x000ea20000000800 */
[----:B------:R-:W-:-:S07]  /*3ed0*/  FADD.FTZ R62, R62, -R138 ;  /* 0x8000008a3e3e7221 */ /* 0x000fce0000010000 */
        /* <DEDUP_REMOVED lines=8> */
[----:B------:R-:W2:Y:S08]  /*3f60*/  MUFU.EX2 R125, R125 ;  /* 0x0000007d007d7308 */ /* 0x000eb00000000800 */
[----:B------:R-:W2:Y:S08]  /*3f70*/  MUFU.EX2 R124, R124 ;  /* 0x0000007c007c7308 */ /* 0x000eb00000000800 */
[----:B------:R-:W2:Y:S08]  /*3f80*/  MUFU.EX2 R123, R123 ;  /* 0x0000007b007b7308 */ /* 0x000eb00000000800 */
[----:B------:R-:W2:Y:S01]  /*3f90*/  MUFU.EX2 R147, R122 ;  /* 0x0000007a00937308 */ /* 0x000ea20000000800 */
        /* <DEDUP_REMOVED lines=8> */
[----:B----4-:R-:W-:Y:S01]  /*4020*/  FMUL.FTZ R62, R117, R62 ;  /* 0x0000003e753e7220 */ /* 0x010fe20000410000 */
[----:B---3--:R-:W-:Y:S01]  /*4030*/  FMUL.FTZ R63, R118, R63 ;  /* 0x0000003f763f7220 */ /* 0x008fe20000410000 */
[----:B------:R-:W-:Y:S01]  /*4040*/  F2FP.F16.F32.PACK_AB R65, R24, R65 ;  /* 0x000000411841723e */ /* 0x000fe200000000ff */
[----:B------:R-:W-:Y:S01]  /*4050*/  FADD.FTZ R138, R76, -R220 ;  /* 0x800000dc4c8a7221 */ /* 0x000fe20000010000 */
[----:B------:R-:W-:Y:S01]  /*4060*/  F2FP.F16.F32.PACK_AB R60, R25, R60 ;  /* 0x0000003c193c723e */ /* 0x000fe200000000ff */
[----:B-----5:R-:W-:Y:S01]  /*4070*/  FMUL.FTZ R36, R97, R36 ;  /* 0x0000002461247220 */ /* 0x020fe20000410000 */
[----:B------:R-:W-:Y:S01]  /*4080*/  FMUL.FTZ R37, R98, R37 ;  /* 0x0000002562257220 */ /* 0x000fe20000410000 */
        /* <DEDUP_REMOVED lines=42> */
[----:B--2---:R-:W-:Y:S01]  /*4330*/  FMUL.FTZ R139, R141, R139 ;  /* 0x0000008b8d8b7220 */ /* 0x004fe20000410000 */
        /* <DEDUP_REMOVED lines=95> */
[----:B-1----:R-:W-:Y:S02]  /*4930*/  F2FP.F16.F32.PACK_AB R34, R141, R22 ;  /* 0x000000168d22723e */ /* 0x002fe400000000ff */
        /* <DEDUP_REMOVED lines=15> */
[----:B------:R-:W-:-:S05]  /*4a30*/  IMAD R10, R233, 0x2000, R234 ;  /* 0x00002000e90a7824 */ /* 0x000fca00078e02ea */
        /* <DEDUP_REMOVED lines=70> */
.L_x_4745:
        /* <DEDUP_REMOVED lines=68> */
.L_x_4746:
        /* <DEDUP_REMOVED lines=11> */
.L_x_4736:
[----:B-1----:R-:W1:Y:S01]  /*5390*/  S2R R8, SR_CTAID.X ;  /* 0x0000000000087919 */ /* 0x002e620000002500 */
[----:B------:R-:W3:Y:S01]  /*53a0*/  LDC R5, c[0x0][0x280] ;  /* 0x0000a000ff057b82 */ /* 0x000ee20000000800 */
[----:B------:R-:W-:-:S07]  /*53b0*/  ULDC UR4, c[0x0][0x748] ;  /* 0x0001d20000047ab9 */ /* 0x000fce0000000800 */
[----:B------:R-:W3:Y:S02]  /*53c0*/  LDC R7, c[0x0][0x290] ;  /* 0x0000a400ff077b82 */ /* 0x000ee40000000800 */
[----:B---3--:R-:W-:-:S04]  /*53d0*/  IMAD.IADD R5, R5, 0x1, -R7 ;  /* 0x0000000105057824 */ /* 0x008fc800078e0a07 */
[----:B-1----:R-:W-:-:S04]  /*53e0*/  IMAD R5, R8, 0x80, R5 ;  /* 0x0000008008057824 */ /* 0x002fc800078e0205 */
[----:B------:R-:W-:-:S05]  /*53f0*/  VIADD R5, R5, UR4 ;  /* 0x0000000405057c36 */ /* 0x000fca0008000000 */
[----:B------:R-:W-:-:S04]  /*5400*/  SHF.R.S32.HI R6, RZ, 0x1f, R5 ;  /* 0x0000001fff067819 */ /* 0x000fc80000011405 */
[----:B------:R-:W-:-:S04]  /*5410*/  LEA.HI R6, R6, R5, RZ, 0x7 ;  /* 0x0000000506067211 */ /* 0x000fc800078f38ff */
[----:B------:R-:W-:-:S04]  /*5420*/  SHF.R.S32.HI R6, RZ, 0x7, R6 ;  /* 0x00000007ff067819 */ /* 0x000fc80000011406 */
[----:B------:R-:W-:-:S04]  /*5430*/  VIMNMX R9, R6, UR37, PT ;  /* 0x0000002506097c48 */ /* 0x000fc8000bfe0100 */
[----:B------:R-:W-:Y:S01]  /*5440*/  ISETP.LE.AND P0, PT, R9, UR38, PT ;  /* 0x0000002609007c0c */ /* 0x000fe2000bf03270 */
[----:B------:R1:W-:-:S12]  /*5450*/  STL [R1+0x18], R9 ;  /* 0x0000180901007387 */ /* 0x0003d80000100800 */
[----:B-1----:R-:W-:Y:S05]  /*5460*/  @P0 BRA `(.L_x_4748) ;  /* 0x0000003800500947 */ /* 0x002fea0003800000 */
[----:B------:R-:W3:Y:S04]  /*5470*/  LDL R13, [R1+0x34] ;  /* 0x00003400010d7983 */ /* 0x000ee80000100800 */
[----:B--2---:R-:W3:Y:S04]  /*5480*/  LDL R11, [R1+0x3c] ;  /* 0x00003c00010b7983 */ /* 0x004ee80000100800 */
[----:B------:R-:W2:Y:S01]  /*5490*/  LDL R12, [R1+0x38] ;  /* 0x00003800010c7983 */ /* 0x000ea20000100800 */
[----:B------:R-:W-:Y:S02]  /*54a0*/  IMAD R8, R8, -0x80, R7 ;  /* 0xffffff8008087824 */ /* 0x000fe400078e0207 */
[----:B------:R-:W-:Y:S01]  /*54b0*/  IMAD.MOV.U32 R237, RZ, RZ, 0x40000040 ;  /* 0x40000040ffed7424 */ /* 0x000fe200078e00ff */
[----:B------:R-:W1:Y:S01]  /*54c0*/  S2R R5, SR_TID.X ;  /* 0x0000000000057919 */ /* 0x000e620000002100 */
[----:B------:R-:W-:-:S02]  /*54d0*/  IMAD.MOV.U32 R235, RZ, RZ, 0x40000040 ;  /* 0x40000040ffeb7424 */ /* 0x000fc400078e00ff */
[----:B------:R-:W-:Y:S01]  /*54e0*/  IMAD.MOV.U32 R231, RZ, RZ, 0x40000040 ;  /* 0x40000040ffe77424 */ /* 0x000fe200078e00ff */
[----:B------:R-:W4:Y:S01]  /*54f0*/  S2R R14, SR_TID.X ;  /* 0x00000000000e7919 */ /* 0x000f220000002100 */
[----:B------:R-:W-:Y:S02]  /*5500*/  IMAD.MOV.U32 R229, RZ, RZ, 0x40000040 ;  /* 0x40000040ffe57424 */ /* 0x000fe400078e00ff */
[----:B-1----:R-:W-:Y:S02]  /*5510*/  VIADD R9, R5, 0xffffff80 ;  /* 0xffffff8005097836 */ /* 0x002fe40000000000 */
[----:B----4-:R-:W-:-:S03]  /*5520*/  VIADD R15, R14, 0xffffff80 ;  /* 0xffffff800e0f7836 */ /* 0x010fc60000000000 */
[----:B------:R-:W-:Y:S01]  /*5530*/  SHF.R.S32.HI R10, RZ, 0x1f, R9 ;  /* 0x0000001fff0a7819 */ /* 0x000fe20000011409 */
[----:B------:R-:W-:-:S03]  /*5540*/  VIADD R14, R14, 0xffffff80 ;  /* 0xffffff800e0e7836 */ /* 0x000fc60000000000 */
[CC--:B------:R-:W-:Y:S02]  /*5550*/  LEA.HI R5, R10.reuse, R9.reuse, RZ, 0x5 ;  /* 0x000000090a057211 */ /* 0x0c0fe400078f28ff */
[----:B------:R-:W-:Y:S02]  /*5560*/  SHF.R.S32.HI R14, RZ, 0x1f, R14 ;  /* 0x0000001fff0e7819 */ /* 0x000fe4000001140e */
[----:B------:R-:W-:Y:S02]  /*5570*/  LEA.HI R10, R10, R9, RZ, 0x2 ;  /* 0x000000090a0a7211 */ /* 0x000fe400078f10ff */
[----:B------:R-:W-:-:S04]  /*5580*/  LEA.HI R14, R14, R15, RZ, 0x7 ;  /* 0x0000000f0e0e7211 */ /* 0x000fc800078f38ff */
[----:B------:R-:W-:Y:S02]  /*5590*/  SHF.R.S32.HI R14, RZ, 0x7, R14 ;  /* 0x00000007ff0e7819 */ /* 0x000fe4000001140e */
[----:B---3--:R-:W-:-:S04]  /*55a0*/  LEA.HI R6, R11, R13, RZ, 0x5 ;  /* 0x0000000d0b067211 */ /* 0x008fc800078f28ff */
[----:B------:R-:W-:Y:S02]  /*55b0*/  SHF.R.S32.HI R13, RZ, 0x5, R6 ;  /* 0x00000005ff0d7819 */ /* 0x000fe40000011406 */
[--C-:B--2---:R-:W-:Y:S02]  /*55c0*/  SHF.R.S32.HI R11, RZ, 0x2, R12.reuse ;  /* 0x00000002ff0b7819 */ /* 0x104fe4000001140c */
[----:B------:R-:W-:Y:S02]  /*55d0*/  LOP3.LUT R6, R5, 0xffffffe0, RZ, 0xc0, !PT ;  /* 0xffffffe005067812 */ /* 0x000fe400078ec0ff */
[----:B------:R-:W-:Y:S02]  /*55e0*/  SHF.R.S32.HI R12, RZ, 0x1f, R12 ;  /* 0x0000001fff0c7819 */ /* 0x000fe4000001140c */
[----:B------:R-:W-:Y:S01]  /*55f0*/  LEA.HI R5, R14, R14, RZ, 0x1 ;  /* 0x0000000e0e057211 */ /* 0x000fe200078f08ff */
[----:B------:R-:W-:Y:S01]  /*5600*/  IMAD.IADD R7, R9, 0x1, -R6 ;  /* 0x0000000109077824 */ /* 0x000fe200078e0a06 */
[----:B------:R-:W-:Y:S01]  /*5610*/  LEA.HI R12, R12, R11, RZ, 0x3 ;  /* 0x0000000b0c0c7211 */ /* 0x000fe200078f18ff */
[----:B------:R-:W-:Y:S01]  /*5620*/  IMAD R6, R13, -0x10, R8 ;  /* 0xfffffff00d067824 */ /* 0x000fe200078e0208 */
[----:B------:R-:W-:-:S02]  /*5630*/  LOP3.LUT R5, R5, 0xfffffffe, RZ, 0xc0, !PT ;  /* 0xfffffffe05057812 */ /* 0x000fc400078ec0ff */
[----:B------:R-:W-:Y:S02]  /*5640*/  LOP3.LUT R12, R12, 0xfffffff8, RZ, 0xc0, !PT ;  /* 0xfffffff80c0c7812 */ /* 0x000fe400078ec0ff */
[----:B------:R-:W-:Y:S01]  /*5650*/  SHF.R.S32.HI R8, RZ, 0x1f, R7 ;  /* 0x0000001fff087819 */ /* 0x000fe20000011407 */
[----:B------:R-:W-:Y:S01]  /*5660*/  IMAD.IADD R5, R14, 0x1, -R5 ;  /* 0x000000010e057824 */ /* 0x000fe200078e0a05 */
[----:B------:R-:W-:Y:S02]  /*5670*/  IADD3 R6, R6, R12, -R11 ;  /* 0x0000000c06067210 */ /* 0x000fe40007ffe80b */
        /* <DEDUP_REMOVED lines=8> */
[----:B------:R-:W-:Y:S01]  /*5700*/  VIADD R6, R11, 0x8 ;  /* 0x000000080b067836 */ /* 0x000fe20000000000 */
[----:B------:R-:W-:Y:S02]  /*5710*/  LOP3.LUT R12, R12, 0x1ffffff0, RZ, 0xc0, !PT ;  /* 0x1ffffff00c0c7812 */ /* 0x000fe400078ec0ff */
[----:B------:R-:W-:-:S02]  /*5720*/  LOP3.LUT R8, R8, 0xfffffffe, RZ, 0xc0, !PT ;  /* 0xfffffffe08087812 */ /* 0x000fc400078ec0ff */
[----:B------:R-:W-:Y:S01]  /*5730*/  LOP3.LUT R14, R10, 0xfffffffc, RZ, 0xc0, !PT ;  /* 0xfffffffc0a0e7812 */ /* 0x000fe200078ec0ff */
[----:B------:R-:W-:Y:S01]  /*5740*/  IMAD.IADD R7, R7, 0x1, -R12 ;  /* 0x0000000107077824 */ /* 0x000fe200078e0a0c */
[----:B------:R-:W-:Y:S01]  /*5750*/  LEA.HI R10, R6, R6, RZ, 0x1 ;  /* 0x00000006060a7211 */ /* 0x000fe200078f08ff */
[C---:B------:R-:W-:Y:S02]  /*5760*/  IMAD.IADD R8, R11.reuse, 0x1, -R8 ;  /* 0x000000010b087824 */ /* 0x040fe400078e0a08 */
[----:B------:R-:W-:Y:S02]  /*5770*/  VIADD R12, R11, 0x10 ;  /* 0x000000100b0c7836 */ /* 0x000fe40000000000 */
[----:B------:R-:W-:Y:S01]  /*5780*/  IMAD.IADD R5, R9, 0x1, -R14 ;  /* 0x0000000109057824 */ /* 0x000fe200078e0a0e */
[----:B------:R-:W-:Y:S01]  /*5790*/  LOP3.LUT R9, R10, 0xfffffffe, RZ, 0xc0, !PT ;  /* 0xfffffffe0a097812 */ /* 0x000fe200078ec0ff */
[----:B------:R-:W-:Y:S01]  /*57a0*/  IMAD R7, R7, 0x8, R8 ;  /* 0x0000000807077824 */ /* 0x000fe200078e0208 */
[----:B------:R-:W-:Y:S01]  /*57b0*/  LEA.HI R8, R12, R12, RZ, 0x1 ;  /* 0x0000000c0c087211 */ /* 0x000fe200078f08ff */
[----:B------:R-:W-:-:S02]  /*57c0*/  VIADD R14, R11, 0x18 ;  /* 0x000000180b0e7836 */ /* 0x000fc40000000000 */
[----:B------:R-:W-:Y:S01]  /*57d0*/  IMAD.IADD R9, R6, 0x1, -R9 ;  /* 0x0000000106097824 */ /* 0x000fe200078e0a09 */
[----:B------:R1:W-:Y:S01]  /*57e0*/  STL [R1+0x2c], R7 ;  /* 0x00002c0701007387 */ /* 0x0003e20000100800 */
[----:B------:R-:W-:Y:S02]  /*57f0*/  SHF.R.S32.HI R6, RZ, 0x1, R10 ;  /* 0x00000001ff067819 */ /* 0x000fe4000001140a */
[----:B------:R-:W-:Y:S02]  /*5800*/  SHF.R.S32.HI R13, RZ, 0x1f, R8 ;  /* 0x0000001fff0d7819 */ /* 0x000fe40000011408 */
[----:B------:R-:W-:Y:S02]  /*5810*/  LEA.HI R15, R14, R14, RZ, 0x1 ;  /* 0x0000000e0e0f7211 */ /* 0x000fe400078f08ff */
[----:B------:R-:W-:Y:S02]  /*5820*/  LOP3.LUT R11, R8, 0xfffffffe, RZ, 0xc0, !PT ;  /* 0xfffffffe080b7812 */ /* 0x000fe400078ec0ff */
[----:B------:R-:W-:-:S02]  /*5830*/  SHF.R.S32.HI R17, RZ, 0x1f, R15 ;  /* 0x0000001fff117819 */ /* 0x000fc4000001140f */
[----:B-1----:R-:W-:Y:S01]  /*5840*/  SHF.R.S32.HI R7, RZ, 0x1f, R10 ;  /* 0x0000001fff077819 */ /* 0x002fe2000001140a */
[----:B------:R-:W-:Y:S01]  /*5850*/  IMAD.IADD R11, R12, 0x1, -R11 ;  /* 0x000000010c0b7824 */ /* 0x000fe200078e0a0b */
[----:B------:R-:W-:Y:S02]  /*5860*/  SHF.R.S32.HI R10, RZ, 0x1, R8 ;  /* 0x00000001ff0a7819 */ /* 0x000fe40000011408 */
[----:B------:R-:W-:Y:S02]  /*5870*/  LEA.HI R7, R7, R6, RZ, 0x4 ;  /* 0x0000000607077211 */ /* 0x000fe400078f20ff */
[----:B------:R-:W-:Y:S02]  /*5880*/  LEA.HI R13, R13, R10, RZ, 0x4 ;  /* 0x0000000a0d0d7211 */ /* 0x000fe400078f20ff */
[----:B------:R-:W-:Y:S02]  /*5890*/  SHF.R.S32.HI R8, RZ, 0x1, R15 ;  /* 0x00000001ff087819 */ /* 0x000fe4000001140f */
[----:B------:R-:W-:-:S02]  /*58a0*/  LOP3.LUT R7, R7, 0x1ffffff0, RZ, 0xc0, !PT ;  /* 0x1ffffff007077812 */ /* 0x000fc400078ec0ff */
[----:B------:R-:W-:Y:S02]  /*58b0*/  LOP3.LUT R13, R13, 0x1ffffff0, RZ, 0xc0, !PT ;  /* 0x1ffffff00d0d7812 */ /* 0x000fe400078ec0ff */
[----:B------:R-:W-:Y:S01]  /*58c0*/  LEA.HI R17, R17, R8, RZ, 0x4 ;  /* 0x0000000811117211 */ /* 0x000fe200078f20ff */
[----:B------:R-:W-:Y:S01]  /*58d0*/  IMAD.IADD R6, R6, 0x1, -R7 ;  /* 0x0000000106067824 */ /* 0x000fe200078e0a07 */
[----:B------:R-:W-:Y:S01]  /*58e0*/  LOP3.LUT R15, R15, 0xfffffffe, RZ, 0xc0, !PT ;  /* 0xfffffffe0f0f7812 */ /* 0x000fe200078ec0ff */
[----:B------:R-:W-:Y:S01]  /*58f0*/  IMAD.IADD R10, R10, 0x1, -R13 ;  /* 0x000000010a0a7824 */ /* 0x000fe200078e0a0d */
[----:B------:R-:W-:Y:S01]  /*5900*/  LOP3.LUT R17, R17, 0x1ffffff0, RZ, 0xc0, !PT ;  /* 0x1ffffff011117812 */ /* 0x000fe200078ec0ff */
[----:B------:R-:W-:Y:S02]  /*5910*/  IMAD R12, R6, 0x8, R9 ;  /* 0x00000008060c7824 */ /* 0x000fe400078e0209 */
[----:B------:R-:W-:Y:S02]  /*5920*/  IMAD R6, R10, 0x8, R11 ;  /* 0x000000080a067824 */ /* 0x000fe400078e020b */
[----:B------:R-:W-:Y:S01]  /*5930*/  IMAD.IADD R15, R14, 0x1, -R15 ;  /* 0x000000010e0f7824 */ /* 0x000fe200078e0a0f */
[----:B------:R-:W-:Y:S01]  /*5940*/  STL [R1+0x28], R12 ;  /* 0x0000280c01007387 */ /* 0x000fe20000100800 */
[----:B------:R-:W-:-:S02]  /*5950*/  IMAD.IADD R8, R8, 0x1, -R17 ;  /* 0x0000000108087824 */ /* 0x000fc400078e0a11 */
[----:B------:R-:W-:Y:S01]  /*5960*/  IMAD R7, R233, 0x2000, R222 ;  /* 0x00002000e9077824 */ /* 0x000fe200078e02de */
[----:B------:R1:W-:Y:S01]  /*5970*/  STL [R1+0x24], R6 ;  /* 0x0000240601007387 */ /* 0x0003e20000100800 */
[----:B------:R-:W-:Y:S02]  /*5980*/  IMAD R10, R8, 0x8, R15 ;  /* 0x00000008080a7824 */ /* 0x000fe400078e020f */
[C---:B------:R-:W-:Y:S02]  /*5990*/  VIADD R8, R7.reuse, 0x4000 ;  /* 0x0000400007087836 */ /* 0x040fe40000000000 */
[----:B------:R-:W-:Y:S01]  /*59a0*/  IMAD.MOV.U32 R11, RZ, RZ, 0x40000040 ;  /* 0x40000040ff0b7424 */ /* 0x000fe200078e00ff */
[----:B------:R2:W-:Y:S01]  /*59b0*/  STL [R1+0x20], R10 ;  /* 0x0000200a01007387 */ /* 0x0005e20000100800 */
[----:B------:R-:W-:Y:S01]  /*59c0*/  IMAD.MOV.U32 R9, RZ, RZ, 0x40000040 ;  /* 0x40000040ff097424 */ /* 0x000fe200078e00ff */
[----:B------:R-:W-:Y:S01]  /*59d0*/  SHF.R.U32.HI R8, RZ, 0x4, R8 ;  /* 0x00000004ff087819 */ /* 0x000fe20000011608 */
[----:B-1----:R-:W-:Y:S01]  /*59e0*/  VIADD R6, R7, 0x20c00 ;  /* 0x00020c0007067836 */ /* 0x002fe20000000000 */
[----:B------:R-:W-:-:S02]  /*59f0*/  SHF.R.U32.HI R7, RZ, 0x4, R7 ;  /* 0x00000004ff077819 */ /* 0x000fc40000011607 */
[----:B------:R-:W-:Y:S02]  /*5a00*/  LOP3.LUT R8, R8, 0x3fff, RZ, 0xc0, !PT ;  /* 0x00003fff08087812 */ /* 0x000fe400078ec0ff */
[----:B------:R-:W-:Y:S02]  /*5a10*/  SHF.R.U32.HI R6, RZ, 0x4, R6 ;  /* 0x00000004ff067819 */ /* 0x000fe40000011606 */
[----:B------:R-:W-:Y:S02]  /*5a20*/  LOP3.LUT R7, R7, 0x3fff, RZ, 0xc0, !PT ;  /* 0x00003fff07077812 */ /* 0x000fe400078ec0ff */
[----:B------:R-:W-:Y:S02]  /*5a30*/  LOP3.LUT R6, R6, 0x3fff, RZ, 0xc0, !PT ;  /* 0x00003fff06067812 */ /* 0x000fe400078ec0ff */
[----:B------:R-:W-:Y:S02]  /*5a40*/  LOP3.LUT R12, R7, 0x10000, RZ, 0xfc, !PT ;  /* 0x00010000070c7812 */ /* 0x000fe400078efcff */
[----:B------:R-:W-:-:S02]  /*5a50*/  LOP3.LUT R6, R6, 0x10000, RZ, 0xfc, !PT ;  /* 0x0001000006067812 */ /* 0x000fc400078efcff */
[----:B------:R-:W-:Y:S01]  /*5a60*/  LOP3.LUT R7, R8, 0x10000, RZ, 0xfc, !PT ;  /* 0x0001000008077812 */ /* 0x000fe200078efcff */
[C---:B--2---:R-:W-:Y:S01]  /*5a70*/  VIADD R10, R12.reuse, 0x2 ;  /* 0x000000020c0a7836 */ /* 0x044fe20000000000 */
[----:B------:R1:W-:Y:S01]  /*5a80*/  STL [R1+0x14], R12 ;  /* 0x0000140c01007387 */ /* 0x0003e20000100800 */
[C---:B------:R-:W-:Y:S02]  /*5a90*/  VIADD R8, R12.reuse, 0x4 ;  /* 0x000000040c087836 */ /* 0x040fe40000000000 */
[----:B------:R-:W-:Y:S01]  /*5aa0*/  VIADD R236, R12, 0x6 ;  /* 0x000000060cec7836 */ /* 0x000fe20000000000 */
[----:B------:R2:W-:Y:S01]  /*5ab0*/  STL [R1+0x30], R6 ;  /* 0x0000300601007387 */ /* 0x0005e20000100800 */
[C---:B------:R-:W-:Y:S02]  /*5ac0*/  VIADD R234, R7.reuse, 0x2 ;  /* 0x0000000207ea7836 */ /* 0x040fe40000000000 */
[C---:B------:R-:W-:Y:S01]  /*5ad0*/  VIADD R230, R7.reuse, 0x4 ;  /* 0x0000000407e67836 */ /* 0x040fe20000000000 */
[----:B------:R3:W-:Y:S01]  /*5ae0*/  STL [R1+0x10], R7 ;  /* 0x0000100701007387 */ /* 0x0007e20000100800 */
[----:B------:R-:W-:-:S02]  /*5af0*/  VIADD R228, R7, 0x6 ;  /* 0x0000000607e47836 */ /* 0x000fc40000000000 */
[C---:B-1----:R-:W-:Y:S01]  /*5b00*/  VIADD R12, R5.reuse, 0x8 ;  /* 0x00000008050c7836 */ /* 0x042fe20000000000 */
[----:B------:R1:W-:Y:S01]  /*5b10*/  STL.64 [R1+0x8], R10 ;  /* 0x0000080a01007387 */ /* 0x0003e20000100a00 */
[C---:B------:R-:W-:Y:S02]  /*5b20*/  VIADD R12, R5.reuse, 0x14 ;  /* 0x00000014050c7836 */ /* 0x040fe40000000000 */
[C---:B--2---:R-:W-:Y:S01]  /*5b30*/  VIADD R6, R5.reuse, 0x4 ;  /* 0x0000000405067836 */ /* 0x044fe20000000000 */
[----:B------:R1:W-:Y:S01]  /*5b40*/  STL.64 [R1], R8 ;  /* 0x0000000801007387 */ /* 0x0003e20000100a00 */
[C---:B------:R-:W-:Y:S02]  /*5b50*/  VIADD R6, R5.reuse, 0x10 ;  /* 0x0000001005067836 */ /* 0x040fe40000000000 */
[C---:B---3--:R-:W-:Y:S02]  /*5b60*/  VIADD R7, R5.reuse, 0xc ;  /* 0x0000000c05077836 */ /* 0x048fe40000000000 */
[----:B------:R-:W-:-:S02]  /*5b70*/  VIADD R7, R5, 0x18 ;  /* 0x0000001805077836 */ /* 0x000fc40000000000 */
[----:B------:R-:W-:-:S07]  /*5b80*/  VIADD R6, R5, 0x1c ;  /* 0x0000001c05067836 */ /* 0x000fce0000000000 */
.L_x_4759:
[----:B------:R-:W-:Y:S01]  /*5b90*/  IMAD.U32 R6, RZ, RZ, UR36 ;  /* 0x00000024ff067e24 */ /* 0x000fe2000f8e00ff */
[----:B------:R-:W-:Y:S05]  /*5ba0*/  YIELD ;  /* 0x0000000000007946 */ /* 0x000fea0003800000 */
[----:B------:R-:W-:-:S04]  /*5bb0*/  LOP3.LUT R6, R6, 0x1, RZ, 0xfc, !PT ;  /* 0x0000000106067812 */ /* 0x000fc800078efcff */
[----:B------:R-:W-:-:S13]  /*5bc0*/  ISETP.NE.AND P0, PT, R6, 0x3, PT ;  /* 0x000000030600780c */ /* 0x000fda0003f05270 */
[----:B------:R-:W-:Y:S05]  /*5bd0*/  @!P0 BRA `(.L_x_4749) ;  /* 0x0000000000048947 */ /* 0x000fea0003800000 */
[----:B------:R-:W-:Y:S01]  /*5be0*/  BPT.TRAP 0x1 ;  /* 0x000000040000795c */ /* 0x000fe20000300000 */
.L_x_4749:
[----:B------:R-:W-:Y:S01]  /*5bf0*/  IMAD R6, R0, 0x8, R222 ;  /* 0x0000000800067824 */ /* 0x000fe200078e02de */
[----:B-1----:R-:W-:-:S04]  /*5c00*/  SHF.L.U32 R11, R4, 0x1f, RZ ;  /* 0x0000001f040b7819 */ /* 0x002fc800000006ff */
[----:B------:R1:W2:Y:S01]  /*5c10*/  SYNCS.PHASECHK.TRANS64.TRYWAIT P1, [R6+URZ+0x30c10], R11 ;  /* 0x030c100b060075a7 */ /* 0x0002a2000802017f */
[----:B------:R-:W-:Y:S05]  /*5c20*/  @!P0 BRA `(.L_x_4750) ;  /* 0x0000000000048947 */ /* 0x000fea0003800000 */
[----:B------:R-:W-:Y:S01]  /*5c30*/  BPT.TRAP 0x1 ;  /* 0x000000040000795c */ /* 0x000fe20000300000 */
.L_x_4750:
[----:B------:R-:W-:-:S05]  /*5c40*/  VIADD R7, R222, 0x10000 ;  /* 0x00010000de077836 */ /* 0x000fca0000000000 */
[----:B------:R-:W-:-:S04]  /*5c50*/  SHF.R.U32.HI R7, RZ, 0x4, R7 ;  /* 0x00000004ff077819 */ /* 0x000fc80000011607 */
[----:B------:R-:W-:-:S04]  /*5c60*/  LOP3.LUT R220, R7, 0x3fff, RZ, 0xc0, !PT ;  /* 0x00003fff07dc7812 */ /* 0x000fc800078ec0ff */
[----:B------:R-:W-:Y:S01]  /*5c70*/  LOP3.LUT R7, R220, 0x10000, RZ, 0xfc, !PT ;  /* 0x00010000dc077812 */ /* 0x000fe200078efcff */
[----:B--2---:R-:W-:Y:S06]  /*5c80*/  @P1 BRA `(.L_x_4751) ;  /* 0x0000000000081947 */ /* 0x004fec0003800000 */
[----:B------:R-:W2:Y:S02]  /*5c90*/  SYNCS.PHASECHK.TRANS64.TRYWAIT P1, [R6+URZ+0x30c10], R11 ;  /* 0x030c100b060075a7 */ /* 0x000ea4000802017f */
[----:B--2---:R-:W-:Y:S05]  /*5ca0*/  @!P1 BRA `(.L_x_4752) ;  /* 0x000000b800289947 */ /* 0x004fea0003800000 */
.L_x_4751:
[----:B------:R-:W3:Y:S04]  /*5cb0*/  LDL R13, [R1+0x14] ;  /* 0x00001400010d7983 */ /* 0x000ee80000100800 */
[----:B------:R-:W4:Y:S04]  /*5cc0*/  LDL.64 R16, [R1+0x8] ;  /* 0x0000080001107983 */ /* 0x000f280000100a00 */
[----:B------:R-:W5:Y:S01]  /*5cd0*/  LDL.64 R14, [R1] ;  /* 0x00000000010e7983 */ /* 0x000f620000100a00 */
[----:B------:R-:W-:Y:S01]  /*5ce0*/  IMAD R7, R0, 0x400, R7 ;  /* 0x0000040000077824 */ /* 0x000fe200078e0207 */
[----:B------:R-:W-:Y:S05]  /*5cf0*/  WARPSYNC.ALL ;  /* 0x0000000000007948 */ /* 0x000fea0003800000 */
[----:B------:R-:W-:Y:S01]  /*5d00*/  R2UR UR6, R7 ;  /* 0x00000000070672ca */ /* 0x000fe200000e0000 */
[----:B------:R-:W-:Y:S01]  /*5d10*/  WARPGROUP.ARRIVE ;  /* 0x00000000000079c5 */ /* 0x000fe20000000000 */
[----:B------:R-:W-:Y:S01]  /*5d20*/  UMOV UR5, 0x40000040 ;  /* 0x4000004000057882 */ /* 0x000fe20000000000 */
[----:B------:R-:W-:Y:S01]  /*5d30*/  UMOV UR7, 0x40000040 ;  /* 0x4000004000077882 */ /* 0x000fe20000000000 */
[----:B------:R-:W-:Y:S01]  /*5d40*/  UMOV UR11, 0x40000040 ;  /* 0x40000040000b7882 */ /* 0x000fe20000000000 */
[----:B------:R-:W2:Y:S04]  /*5d50*/  LDL R8, [R1+0x2c] ;  /* 0x00002c0001087983 */ /* 0x000ea80000100800 */
[----:B------:R-:W5:Y:S04]  /*5d60*/  LDL R10, [R1+0x28] ;  /* 0x00002800010a7983 */ /* 0x000f680000100800 */
[----:B------:R-:W5:Y:S04]  /*5d70*/  LDL R12, [R1+0x24] ;  /* 0x00002400010c7983 */ /* 0x000f680000100800 */
[----:B------:R-:W5:Y:S01]  /*5d80*/  LDL R9, [R1+0x20] ;  /* 0x0000200001097983 */ /* 0x000f620000100800 */
[----:B------:R-:W-:Y:S01]  /*5d90*/  VIADD R224, R222, 0x20000 ;  /* 0x00020000dee07836 */ /* 0x000fe20000000000 */
[----:B---3--:R-:W-:-:S02]  /*5da0*/  R2UR UR4, R13 ;  /* 0x000000000d0472ca */ /* 0x008fc400000e0000 */
[----:B----4-:R-:W-:Y:S02]  /*5db0*/  R2UR UR8, R16 ;  /* 0x00000000100872ca */ /* 0x010fe400000e0000 */
[----:B------:R-:W-:-:S09]  /*5dc0*/  R2UR UR9, R17 ;  /* 0x00000000110972ca */ /* 0x000fd200000e0000 */
[----:B------:R-:W-:Y:S01]  /*5dd0*/  HGMMA.64x128x16.F32 R88, gdesc[UR4], RZ, !UPT, gsb0 ;  /* 0x01e00000045879f0 */ /* 0x000fe2000c0008ff */
[----:B------:R-:W-:Y:S01]  /*5de0*/  UIADD3 UR4, UR6, 0x2, URZ ;  /* 0x0000000206047890 */ /* 0x000fe2000fffe03f */
[----:B------:R-:W-:Y:S01]  /*5df0*/  R2UR UR5, R237 ;  /* 0x00000000ed0572ca */ /* 0x000fe200000e0000 */
[----:B------:R-:W-:Y:S01]  /*5e00*/  UMOV UR7, 0x40000040 ;  /* 0x4000004000077882 */ /* 0x000fe20000000000 */
[----:B--2---:R-:W-:-:S04]  /*5e10*/  IMAD R8, R0, 0x80, R8 ;  /* 0x0000008000087824 */ /* 0x004fc800078e0208 */
[----:B------:R-:W-:Y:S01]  /*5e20*/  UMOV UR10, UR4 ;  /* 0x00000004000a7c82 */ /* 0x000fe20008000000 */
[----:B------:R-:W-:Y:S02]  /*5e30*/  UIADD3 UR4, UR6, 0x4, URZ ;  /* 0x0000000406047890 */ /* 0x000fe4000fffe03f */
[----:B------:R-:W-:Y:S01]  /*5e40*/  UIADD3 UR6, UR6, 0x6, URZ ;  /* 0x0000000606067890 */ /* 0x000fe2000fffe03f */
[C---:B-----5:R-:W-:Y:S02]  /*5e50*/  IMAD R10, R0.reuse, 0x80, R10 ;  /* 0x00000080000a7824 */ /* 0x060fe400078e020a */
[C---:B------:R-:W-:Y:S02]  /*5e60*/  IMAD R223, R3.reuse, 0x2, R8 ;  /* 0x0000000203df7824 */ /* 0x040fe400078e0208 */
[----:B------:R-:W-:Y:S02]  /*5e70*/  IMAD R12, R0, 0x80, R12 ;  /* 0x00000080000c7824 */ /* 0x000fe400078e020c */
[----:B------:R-:W-:-:S02]  /*5e80*/  IMAD R7, R3, 0x2, R10 ;  /* 0x0000000203077824 */ /* 0x000fc400078e020a */
[----:B------:R-:W-:Y:S02]  /*5e90*/  IMAD R225, R3, 0x2, R12 ;  /* 0x0000000203e17824 */ /* 0x000fe400078e020c */
[--C-:B------:R-:W-:Y:S02]  /*5ea0*/  IMAD R227, R7, 0x4, R222.reuse ;  /* 0x0000000407e37824 */ /* 0x100fe400078e02de */
[----:B------:R-:W-:Y:S02]  /*5eb0*/  IMAD R218, R225, 0x4, R222 ;  /* 0x00000004e1da7824 */ /* 0x000fe400078e02de */
[--C-:B------:R-:W-:Y:S02]  /*5ec0*/  IMAD R226, R7, 0x4, R224.reuse ;  /* 0x0000000407e27824 */ /* 0x100fe400078e02e0 */
        /* <DEDUP_REMOVED lines=9> */
[----:B------:R-:W-:Y:S02]  /*5f60*/  IMAD R14, R0, 0x80, R9 ;  /* 0x00000080000e7824 */ /* 0x000fe400078e0209 */
[----:B------:R-:W-:Y:S02]  /*5f70*/  IMAD R15, R223, 0x4, R222 ;  /* 0x00000004df0f7824 */ /* 0x000fe400078e02de */
[----:B------:R-:W-:-:S02]  /*5f80*/  IMAD R9, R3, 0x2, R14 ;  /* 0x0000000203097824 */ /* 0x000fc400078e020e */
[----:B------:R-:W-:Y:S02]  /*5f90*/  IMAD R223, R223, 0x4, R224 ;  /* 0x00000004dfdf7824 */ /* 0x000fe400078e02e0 */
[C---:B------:R-:W-:Y:S02]  /*5fa0*/  IMAD R216, R9.reuse, 0x4, R222 ;  /* 0x0000000409d87824 */ /* 0x040fe400078e02de */
        /* <DEDUP_REMOVED lines=14> */
.L_x_4753:
[----:B------:R1:W1:Y:S01]  /*6090*/  SYNCS.PHASECHK.TRANS64.TRYWAIT P1, [R6+URZ+0x30c30], R11 ;  /* 0x030c300b060075a7 */ /* 0x000262000802017f */
[----:B------:R-:W-:Y:S05]  /*60a0*/  @!P0 BRA `(.L_x_4754) ;  /* 0x0000000000048947 */ /* 0x000fea0003800000 */
[----:B------:R-:W-:Y:S01]  /*60b0*/  BPT.TRAP 0x1 ;  /* 0x000000040000795c */ /* 0x000fe20000300000 */
.L_x_4754:
        /* <DEDUP_REMOVED lines=8> */
.L_x_4755:
[----:B------:R-:W5:Y:S01]  /*6140*/  LDL R8, [R1+0x10] ;  /* 0x0000100001087983 */ /* 0x000f620000100800 */
        /* <DEDUP_REMOVED lines=8> */
[C---:B------:R-:W-:Y:S01]  /*61d0*/  ISETP.GT.AND P2, PT, R232.reuse, RZ, PT ;  /* 0x000000ffe800720c */ /* 0x040fe20003f44270 */
[C---:B------:R-:W-:Y:S01]  /*61e0*/  VIADD R11, R5.reuse, 0x14 ;  /* 0x00000014050b7836 */ /* 0x040fe20000000000 */
[----:B------:R-:W-:Y:S01]  /*61f0*/  ISETP.GT.AND P1, PT, R232, 0x8, PT ;  /* 0x00000008e800780c */ /* 0x000fe20003f24270 */
[----:B------:R-:W-:Y:S01]  /*6200*/  VIADD R13, R5, 0x18 ;  /* 0x00000018050d7836 */ /* 0x000fe20000000000 */
[----:B--2---:R-:W1:Y:S01]  /*6210*/  SHFL.IDX PT, R12, R15, R23, 0x1f ;  /* 0x00001f170f0c7589 */ /* 0x004e6200000e0000 */
[----:B------:R-:W-:Y:S01]  /*6220*/  FSEL R93, R93, -INF , P2 ;  /* 0xff8000005d5d7808 */ /* 0x000fe20001000000 */
[----:B------:R-:W-:Y:S01]  /*6230*/  VIADD R9, R5, 0x8 ;  /* 0x0000000805097836 */ /* 0x000fe20000000000 */
[----:B------:R-:W-:Y:S01]  /*6240*/  FSEL R95, R95, -INF , P1 ;  /* 0xff8000005f5f7808 */ /* 0x000fe20000800000 */
[----:B------:R1:W-:Y:S01]  /*6250*/  SHFL.IDX PT, R16, R15, R11, 0x1f ;  /* 0x00001f0b0f107589 */ /* 0x0003e200000e0000 */
[----:B------:R-:W-:Y:S01]  /*6260*/  FSEL R101, R101, -INF , P2 ;  /* 0xff80000065657808 */ /* 0x000fe20001000000 */
[----:B------:R-:W-:Y:S01]  /*6270*/  IMAD R217, R0, 0x400, R217 ;  /* 0x0000040000d97824 */ /* 0x000fe200078e02d9 */
[----:B------:R-:W-:Y:S01]  /*6280*/  FSEL R88, R88, -INF , P2 ;  /* 0xff80000058587808 */ /* 0x000fe20001000000 */
[----:B------:R-:W2:Y:S01]  /*6290*/  SHFL.IDX PT, R7, R15, R5, 0x1f ;  /* 0x00001f050f077589 */ /* 0x000ea200000e0000 */
[----:B------:R-:W-:-:S02]  /*62a0*/  FSEL R89, R89, -INF , P2 ;  /* 0xff80000059597808 */ /* 0x000fc40001000000 */
[----:B------:R-:W-:Y:S01]  /*62b0*/  FSEL R100, R100, -INF , P2 ;  /* 0xff80000064647808 */ /* 0x000fe20001000000 */
[----:B------:R-:W4:Y:S01]  /*62c0*/  SHFL.IDX PT, R18, R15, R13, 0x1f ;  /* 0x00001f0d0f127589 */ /* 0x000f2200000e0000 */
[----:B------:R-:W-:Y:S02]  /*62d0*/  FSEL R103, R103, -INF , P1 ;  /* 0xff80000067677808 */ /* 0x000fe40000800000 */
[----:B------:R-:W-:Y:S01]  /*62e0*/  FSEL R90, R90, -INF , P1 ;  /* 0xff8000005a5a7808 */ /* 0x000fe20000800000 */
[----:B------:R-:W4:Y:S01]  /*62f0*/  SHFL.IDX PT, R10, R15, R9, 0x1f ;  /* 0x00001f090f0a7589 */ /* 0x000f2200000e0000 */
[----:B------:R-:W-:Y:S02]  /*6300*/  FSEL R92, R92, -INF , P2 ;  /* 0xff8000005c5c7808 */ /* 0x000fe40001000000 */
[----:B------:R-:W-:Y:S01]  /*6310*/  FSEL R94, R94, -INF , P1 ;  /* 0xff8000005e5e7808 */ /* 0x000fe20000800000 */
[----:B---3--:R-:W-:Y:S01]  /*6320*/  SHFL.IDX PT, R22, R227, R5, 0x1f ;  /* 0x00001f05e3167589 */ /* 0x008fe200000e0000 */
[----:B------:R-:W-:-:S02]  /*6330*/  FSEL R105, R105, -INF , P2 ;  /* 0xff80000069697808 */ /* 0x000fc40001000000 */
[----:B------:R-:W-:Y:S02]  /*6340*/  FSEL R108, R108, -INF , P2 ;  /* 0xff8000006c6c7808 */ /* 0x000fe40001000000 */
[----:B------:R-:W-:Y:S02]  /*6350*/  FSEL R96, R96, -INF , P2 ;  /* 0xff80000060607808 */ /* 0x000fe40001000000 */
[----:B------:R-:W-:Y:S02]  /*6360*/  FSEL R98, R98, -INF , P1 ;  /* 0xff80000062627808 */ /* 0x000fe40000800000 */
[----:B------:R-:W-:Y:S02]  /*6370*/  FSEL R97, R97, -INF , P2 ;  /* 0xff80000061617808 */ /* 0x000fe40001000000 */
[----:B------:R-:W-:Y:S02]  /*6380*/  FSEL R99, R99, -INF , P1 ;  /* 0xff80000063637808 */ /* 0x000fe40000800000 */
        /* <DEDUP_REMOVED lines=31> */
[----:B-----5:R-:W-:Y:S01]  /*6580*/  R2UR UR4, R8 ;  /* 0x00000000080472ca */ /* 0x020fe200000e0000 */
[----:B------:R-:W-:-:S06]  /*6590*/  VIADD R8, R5, 0x4 ;  /* 0x0000000405087836 */ /* 0x000fcc0000000000 */
[----:B------:R-:W3:Y:S06]  /*65a0*/  SHFL.IDX PT, R8, R15, R8, 0x1f ;  /* 0x00001f080f087589 */ /* 0x000eec00000e0000 */
[----:B------:R-:W-:Y:S01]  /*65b0*/  HGMMA.64x128x16.F32 R24, gdesc[UR4], RZ, !UPT, gsb0 ;  /* 0x01e00000041879f0 */ /* 0x000fe2000c0008ff */
[----:B------:R-:W-:Y:S01]  /*65c0*/  UIADD3 UR4, UR6, 0x2, URZ ;  /* 0x0000000206047890 */ /* 0x000fe2000fffe03f */
[----:B------:R-:W-:Y:S02]  /*65d0*/  ULDC UR5, c[0x0][0x744] ;  /* 0x0001d10000057ab9 */ /* 0x000fe40000000800 */
[--C-:B-1----:R-:W-:Y:S01]  /*65e0*/  FFMA.FTZ R11, R93, UR5, -R12.reuse ;  /* 0x000000055d0b7c23 */ /* 0x102fe2000801080c */
[----:B------:R-:W-:Y:S01]  /*65f0*/  FFMA.FTZ R12, R95, UR5, -R12 ;  /* 0x000000055f0c7c23 */ /* 0x000fe2000801080c */
[----:B------:R-:W-:-:S02]  /*6600*/  VIADD R95, R5, 0x1c ;  /* 0x0000001c055f7836 */ /* 0x000fc40000000000 */
[----:B------:R-:W-:Y:S01]  /*6610*/  UMOV UR10, UR4 ;  /* 0x00000004000a7c82 */ /* 0x000fe20008000000 */
[----:B------:R-:W-:Y:S01]  /*6620*/  UIADD3 UR4, UR6, 0x4, URZ ;  /* 0x0000000406047890 */ /* 0x000fe2000fffe03f */
[--C-:B--2---:R-:W-:Y:S01]  /*6630*/  FFMA.FTZ R88, R88, UR5, -R7.reuse ;  /* 0x0000000558587c23 */ /* 0x104fe20008010807 */
[----:B------:R-:W-:Y:S01]  /*6640*/  UIADD3 UR6, UR6, 0x6, URZ ;  /* 0x0000000606067890 */ /* 0x000fe2000fffe03f */
[----:B------:R-:W1:Y:S01]  /*6650*/  SHFL.IDX PT, R20, R15, R95, 0x1f ;  /* 0x00001f5f0f147589 */ /* 0x000e6200000e0000 */
[----:B----4-:R-:W-:Y:S01]  /*6660*/  FFMA.FTZ R17, R100, UR5, -R18 ;  /* 0x0000000564117c23 */ /* 0x010fe20008010812 */
[----:B------:R-:W-:Y:S01]  /*6670*/  VIADD R100, R5, 0x4 ;  /* 0x0000000405647836 */ /* 0x000fe20000000000 */
[----:B------:R2:W-:Y:S01]  /*6680*/  MUFU.EX2 R219, R88 ;  /* 0x0000005800db7308 */ /* 0x0005e20000000800 */
[----:B------:R-:W-:Y:S01]  /*6690*/  FFMA.FTZ R7, R90, UR5, -R7 ;  /* 0x000000055a077c23 */ /* 0x000fe20008010807 */
[----:B------:R-:W-:Y:S01]  /*66a0*/  FFMA.FTZ R9, R92, UR5, -R10 ;  /* 0x000000055c097c23 */ /* 0x000fe2000801080a */
[----:B---3--:R-:W-:Y:S01]  /*66b0*/  FFMA.FTZ R89, R89, UR5, -R8 ;  /* 0x0000000559597c23 */ /* 0x008fe20008010808 */
[----:B------:R-:W-:Y:S01]  /*66c0*/  FFMA.FTZ R10, R94, UR5, -R10 ;  /* 0x000000055e0a7c23 */ /* 0x000fe2000801080a */
[----:B------:R-:W3:Y:S01]  /*66d0*/  SHFL.IDX PT, R92, R227, R23, 0x1f ;  /* 0x00001f17e35c7589 */ /* 0x000ee200000e0000 */
[----:B------:R-:W-:Y:S01]  /*66e0*/  FFMA.FTZ R21, R104, UR5, -R22 ;  /* 0x0000000568157c23 */ /* 0x000fe20008010816 */
[----:B------:R-:W-:Y:S01]  /*66f0*/  FFMA.FTZ R18, R102, UR5, -R18 ;  /* 0x0000000566127c23 */ /* 0x000fe20008010812 */
[----:B------:R4:W-:Y:S01]  /*6700*/  MUFU.EX2 R221, R89 ;  /* 0x0000005900dd7308 */ /* 0x0009e20000000800 */
[----:B--2---:R-:W2:Y:S01]  /*6710*/  SHFL.IDX PT, R88, R227, R100, 0x1f ;  /* 0x00001f64e3587589 */ /* 0x004ea200000e0000 */
[----:B------:R-:W-:Y:S01]  /*6720*/  FFMA.FTZ R8, R91, UR5, -R8 ;  /* 0x000000055b087c23 */ /* 0x000fe20008010808 */
[----:B------:R-:W-:-:S02]  /*6730*/  FFMA.FTZ R22, R106, UR5, -R22 ;  /* 0x000000056a167c23 */ /* 0x000fc40008010816 */
[----:B------:R-:W-:Y:S03]  /*6740*/  SHFL.IDX PT, R104, R218, R100, 0x1f ;  /* 0x00001f64da687589 */ /* 0x000fe600000e0000 */
[----:B------:R-:W-:Y:S01]  /*6750*/  MUFU.EX2 R17, R17 ;  /* 0x0000001100117308 */ /* 0x000fe20000000800 */
[----:B----4-:R-:W-:Y:S01]  /*6760*/  VIADD R89, R5, 0x10 ;  /* 0x0000001005597836 */ /* 0x010fe20000000000 */
[----:B------:R-:W4:Y:S01]  /*6770*/  SHFL.IDX PT, R102, R218, R5, 0x1f ;  /* 0x00001f05da667589 */ /* 0x000f2200000e0000 */
[--C-:B-1----:R-:W-:Y:S01]  /*6780*/  FFMA.FTZ R19, R101, UR5, -R20.reuse ;  /* 0x0000000565137c23 */ /* 0x102fe20008010814 */
[----:B------:R-:W-:Y:S01]  /*6790*/  FFMA.FTZ R20, R103, UR5, -R20 ;  /* 0x0000000567147c23 */ /* 0x000fe20008010814 */
[----:B------:R-:W-:Y:S01]  /*67a0*/  VIADD R103, R5, 0x8 ;  /* 0x0000000805677836 */ /* 0x000fe20000000000 */
[----:B------:R1:W5:Y:S02]  /*67b0*/  SHFL.IDX PT, R14, R15, R89, 0x1f ;  /* 0x00001f590f0e7589 */ /* 0x00036400000e0000 */
[----:B------:R-:W5:Y:S02]  /*67c0*/  MUFU.EX2 R10, R10 ;  /* 0x0000000a000a7308 */ /* 0x000f640000000800 */
[----:B------:R-:W5:Y:S01]  /*67d0*/  SHFL.IDX PT, R90, R227, R103, 0x1f ;  /* 0x00001f67e35a7589 */ /* 0x000f6200000e0000 */
[--C-:B---3--:R-:W-:Y:S01]  /*67e0*/  FFMA.FTZ R91, R109, UR5, -R92.reuse ;  /* 0x000000056d5b7c23 */ /* 0x108fe2000801085c */
[----:B------:R-:W-:Y:S01]  /*67f0*/  FSEL R109, R128, -INF , P2 ;  /* 0xff800000806d7808 */ /* 0x000fe20001000000 */
[----:B------:R-:W-:Y:S01]  /*6800*/  FFMA.FTZ R92, R111, UR5, -R92 ;  /* 0x000000056f5c7c23 */ /* 0x000fe2000801085c */
[----:B------:R-:W3:Y:S01]  /*6810*/  SHFL.IDX PT, R94, R227, R89, 0x1f ;  /* 0x00001f59e35e7589 */ /* 0x000ee200000e0000 */
[----:B--2---:R-:W-:Y:S01]  /*6820*/  FFMA.FTZ R23, R105, UR5, -R88 ;  /* 0x0000000569177c23 */ /* 0x004fe20008010858 */
[----:B------:R-:W-:-:S02]  /*6830*/  VIADD R105, R5, 0x14 ;  /* 0x0000001405697836 */ /* 0x000fc40000000000 */
[--C-:B-1----:R-:W-:Y:S01]  /*6840*/  FFMA.FTZ R15, R97, UR5, -R16.reuse ;  /* 0x00000005610f7c23 */ /* 0x102fe20008010810 */
[----:B------:R-:W-:Y:S01]  /*6850*/  FFMA.FTZ R16, R99, UR5, -R16 ;  /* 0x0000000563107c23 */ /* 0x000fe20008010810 */
[----:B------:R-:W-:Y:S01]  /*6860*/  FFMA.FTZ R88, R107, UR5, -R88 ;  /* 0x000000056b587c23 */ /* 0x000fe20008010858 */
[----:B------:R1:W-:Y:S01]  /*6870*/  SHFL.IDX PT, R106, R218, R103, 0x1f ;  /* 0x00001f67da6a7589 */ /* 0x0003e200000e0000 */
[----:B------:R-:W-:Y:S01]  /*6880*/  FSEL R111, R129, -INF , P2 ;  /* 0xff800000816f7808 */ /* 0x000fe20001000000 */
[----:B------:R-:W-:Y:S01]  /*6890*/  MUFU.EX2 R19, R19 ;  /* 0x0000001300137308 */ /* 0x000fe20000000800 */
[----:B------:R-:W-:Y:S01]  /*68a0*/  FSEL R129, R140, -INF , P2 ;  /* 0xff8000008c817808 */ /* 0x000fe20001000000 */
[--C-:B----4-:R-:W-:Y:S01]  /*68b0*/  FFMA.FTZ R101, R120, UR5, -R102.reuse ;  /* 0x0000000578657c23 */ /* 0x110fe20008010866 */
[----:B------:R-:W-:Y:S01]  /*68c0*/  FSEL R120, R148, -INF , P2 ;  /* 0xff80000094787808 */ /* 0x000fe20001000000 */
[----:B------:R-:W-:Y:S02]  /*68d0*/  VIADD R148, R5, 0x14 ;  /* 0x0000001405947836 */ /* 0x000fe40000000000 */
[----:B------:R-:W-:Y:S01]  /*68e0*/  FFMA.FTZ R102, R122, UR5, -R102 ;  /* 0x000000057a667c23 */ /* 0x000fe20008010866 */
[----:B------:R-:W-:Y:S01]  /*68f0*/  FSEL R122, R145, -INF , P2 ;  /* 0xff800000917a7808 */ /* 0x000fe20001000000 */
[--C-:B-----5:R-:W-:Y:S01]  /*6900*/  FFMA.FTZ R13, R96, UR5, -R14.reuse ;  /* 0x00000005600d7c23 */ /* 0x120fe2000801080e */
[----:B------:R-:W-:Y:S01]  /*6910*/  FFMA.FTZ R14, R98, UR5, -R14 ;  /* 0x00000005620e7c23 */ /* 0x000fe2000801080e */
[----:B------:R-:W2:Y:S01]  /*6920*/  SHFL.IDX PT, R96, R227, R105, 0x1f ;  /* 0x00001f69e3607589 */ /* 0x000ea200000e0000 */
[----:B-1----:R-:W-:Y:S01]  /*6930*/  FSEL R103, R121, -INF , P2 ;  /* 0xff80000079677808 */ /* 0x002fe20001000000 */
[----:B------:R-:W-:Y:S01]  /*6940*/  FFMA.FTZ R89, R108, UR5, -R90 ;  /* 0x000000056c597c23 */ /* 0x000fe2000801085a */
[----:B------:R-:W-:-:S02]  /*6950*/  VIADD R108, R5, 0x18 ;  /* 0x00000018056c7836 */ /* 0x000fc40000000000 */
[----:B------:R-:W-:Y:S01]  /*6960*/  FFMA.FTZ R90, R110, UR5, -R90 ;  /* 0x000000056e5a7c23 */ /* 0x000fe2000801085a */
[----:B------:R-:W-:Y:S02]  /*6970*/  VIADD R110, R5, 0x10 ;  /* 0x00000010056e7836 */ /* 0x000fe40000000000 */
[--C-:B---3--:R-:W-:Y:S01]  /*6980*/  FFMA.FTZ R93, R112, UR5, -R94.reuse ;  /* 0x00000005705d7c23 */ /* 0x108fe2000801085e */
[----:B------:R-:W-:Y:S01]  /*6990*/  FFMA.FTZ R94, R114, UR5, -R94 ;  /* 0x00000005725e7c23 */ /* 0x000fe2000801085e */
[----:B------:R-:W1:Y:S01]  /*69a0*/  SHFL.IDX PT, R98, R227, R108, 0x1f ;  /* 0x00001f6ce3627589 */ /* 0x000e6200000e0000 */
[--C-:B------:R-:W-:Y:S01]  /*69b0*/  FFMA.FTZ R103, R103, UR5, -R104.reuse ;  /* 0x0000000567677c23 */ /* 0x100fe20008010868 */
[----:B------:R-:W-:Y:S01]  /*69c0*/  FFMA.FTZ R104, R123, UR5, -R104 ;  /* 0x000000057b687c23 */ /* 0x000fe20008010868 */
[----:B------:R-:W3:Y:S01]  /*69d0*/  MUFU.EX2 R12, R12 ;  /* 0x0000000c000c7308 */ /* 0x000ee20000000800 */
[----:B------:R2:W4:Y:S04]  /*69e0*/  SHFL.IDX PT, R227, R227, R95, 0x1f ;  /* 0x00001f5fe3e37589 */ /* 0x00052800000e0000 */
[----:B------:R5:W-:Y:S03]  /*69f0*/  SHFL.IDX PT, R114, R218, R108, 0x1f ;  /* 0x00001f6cda727589 */ /* 0x000be600000e0000 */
[----:B------:R-:W3:Y:S01]  /*6a00*/  MUFU.EX2 R7, R7 ;  /* 0x0000000700077308 */ /* 0x000ee20000000800 */
[----:B------:R-:W3:Y:S01]  /*6a10*/  SHFL.IDX PT, R110, R218, R110, 0x1f ;  /* 0x00001f6eda6e7589 */ /* 0x000ee200000e0000 */
[--C-:B--2---:R-:W-:Y:S01]  /*6a20*/  FFMA.FTZ R95, R113, UR5, -R96.reuse ;  /* 0x00000005715f7c23 */ /* 0x104fe20008010860 */
[----:B------:R-:W-:Y:S01]  /*6a30*/  FSEL R113, R125, -INF , P2 ;  /* 0xff8000007d717808 */ /* 0x000fe20001000000 */
[----:B------:R-:W-:Y:S01]  /*6a40*/  FFMA.FTZ R96, R115, UR5, -R96 ;  /* 0x0000000573607c23 */ /* 0x000fe20008010860 */
[----:B-----5:R-:W-:Y:S01]  /*6a50*/  FSEL R108, R127, -INF , P1 ;  /* 0xff8000007f6c7808 */ /* 0x020fe20000800000 */
[----:B------:R2:W5:Y:S01]  /*6a60*/  SHFL.IDX PT, R112, R218, R105, 0x1f ;  /* 0x00001f69da707589 */ /* 0x00056200000e0000 */
[----:B------:R-:W-:Y:S01]  /*6a70*/  FSEL R115, R133, -INF , P2 ;  /* 0xff80000085737808 */ /* 0x000fe20001000000 */
[----:B------:R-:W-:Y:S01]  /*6a80*/  MUFU.EX2 R8, R8 ;  /* 0x0000000800087308 */ /* 0x000fe20000000800 */
[--C-:B-1----:R-:W-:Y:S01]  /*6a90*/  FFMA.FTZ R97, R116, UR5, -R98.reuse ;  /* 0x0000000574617c23 */ /* 0x102fe20008010862 */
[----:B------:R-:W1:Y:S01]  /*6aa0*/  SHFL.IDX PT, R121, R216, R148, 0x1f ;  /* 0x00001f94d8797589 */ /* 0x000e6200000e0000 */
[----:B------:R-:W-:Y:S01]  /*6ab0*/  FFMA.FTZ R98, R118, UR5, -R98 ;  /* 0x0000000576627c23 */ /* 0x000fe20008010862 */
[----:B------:R-:W-:Y:S01]  /*6ac0*/  FSEL R118, R149, -INF , P2 ;  /* 0xff80000095767808 */ /* 0x000fe20001000000 */
[----:B----4-:R-:W-:Y:S01]  /*6ad0*/  FFMA.FTZ R99, R117, UR5, -R227 ;  /* 0x0000000575637c23 */ /* 0x010fe200080108e3 */
[----:B------:R-:W-:-:S02]  /*6ae0*/  VIADD R117, R5, 0xc ;  /* 0x0000000c05757836 */ /* 0x000fc40000000000 */
[----:B------:R-:W-:Y:S01]  /*6af0*/  FFMA.FTZ R100, R119, UR5, -R227 ;  /* 0x0000000577647c23 */ /* 0x000fe200080108e3 */
[C---:B------:R-:W-:Y:S01]  /*6b00*/  VIADD R227, R5.reuse, 0x1c ;  /* 0x0000001c05e37836 */ /* 0x040fe20000000000 */
[----:B--2---:R-:W-:Y:S01]  /*6b10*/  FSEL R105, R124, -INF , P2 ;  /* 0xff8000007c697808 */ /* 0x004fe20001000000 */
[----:B------:R-:W-:Y:S01]  /*6b20*/  VIADD R149, R5, 0x10 ;  /* 0x0000001005957836 */ /* 0x000fe20000000000 */
[----:B------:R-:W2:Y:S01]  /*6b30*/  SHFL.IDX PT, R107, R218, R117, 0x1f ;  /* 0x00001f75da6b7589 */ /* 0x000ea200000e0000 */
[----:B------:R-:W-:Y:S01]  /*6b40*/  FSEL R124, R144, -INF , P2 ;  /* 0xff800000907c7808 */ /* 0x000fe20001000000 */
[--C-:B---3--:R-:W-:Y:S01]  /*6b50*/  FFMA.FTZ R109, R109, UR5, -R110.reuse ;  /* 0x000000056d6d7c23 */ /* 0x108fe2000801086e */
[----:B------:R-:W-:Y:S01]  /*6b60*/  FFMA.FTZ R110, R130, UR5, -R110 ;  /* 0x00000005826e7c23 */ /* 0x000fe2000801086e */
[----:B------:R3:W4:Y:S01]  /*6b70*/  SHFL.IDX PT, R116, R218, R227, 0x1f ;  /* 0x00001fe3da747589 */ /* 0x00072200000e0000 */
[----:B------:R-:W-:Y:S01]  /*6b80*/  FSEL R130, R139, -INF , P1 ;  /* 0xff8000008b827808 */ /* 0x000fe20000800000 */
[--C-:B------:R-:W-:Y:S01]  /*6b90*/  FFMA.FTZ R105, R105, UR5, -R106.reuse ;  /* 0x0000000569697c23 */ /* 0x100fe2000801086a */
[----:B------:R-:W-:Y:S01]  /*6ba0*/  FFMA.FTZ R106, R126, UR5, -R106 ;  /* 0x000000057e6a7c23 */ /* 0x000fe2000801086a */
[----:B------:R1:W4:Y:S01]  /*6bb0*/  SHFL.IDX PT, R125, R216, R117, 0x1f ;  /* 0x00001f75d87d7589 */ /* 0x00032200000e0000 */
[----:B------:R-:W-:Y:S01]  /*6bc0*/  FSEL R126, R141, -INF , P2 ;  /* 0xff8000008d7e7808 */ /* 0x000fe20001000000 */
[--C-:B-----5:R-:W-:Y:S01]  /*6bd0*/  FFMA.FTZ R111, R111, UR5, -R112.reuse ;  /* 0x000000056f6f7c23 */ /* 0x120fe20008010870 */
[----:B------:R-:W-:Y:S01]  /*6be0*/  FFMA.FTZ R112, R131, UR5, -R112 ;  /* 0x0000000583707c23 */ /* 0x000fe20008010870 */
[C---:B------:R-:W-:Y:S01]  /*6bf0*/  VIADD R131, R5.reuse, 0x8 ;  /* 0x0000000805837836 */ /* 0x040fe20000000000 */
[----:B------:R-:W-:Y:S01]  /*6c00*/  SHFL.IDX PT, R123, R216, R149, 0x1f ;  /* 0x00001f95d87b7589 */ /* 0x000fe200000e0000 */
[----:B---3--:R-:W-:-:S02]  /*6c10*/  VIADD R218, R5, 0x18 ;  /* 0x0000001805da7836 */ /* 0x008fc40000000000 */
[--C-:B-1----:R-:W-:Y:S01]  /*6c20*/  FFMA.FTZ R122, R122, UR5, -R121.reuse ;  /* 0x000000057a7a7c23 */ /* 0x102fe20008010879 */
[----:B------:R-:W-:Y:S01]  /*6c30*/  FFMA.FTZ R121, R147, UR5, -R121 ;  /* 0x0000000593797c23 */ /* 0x000fe20008010879 */
[----:B------:R-:W1:Y:S01]  /*6c40*/  SHFL.IDX PT, R127, R216, R131, 0x1f ;  /* 0x00001f83d87f7589 */ /* 0x000e6200000e0000 */
[----:B------:R-:W-:Y:S01]  /*6c50*/  FSEL R117, R151, -INF , P1 ;  /* 0xff80000097757808 */ /* 0x000fe20000800000 */
[----:B------:R-:W-:Y:S01]  /*6c60*/  VIADD R151, R5, 0xc ;  /* 0x0000000c05977836 */ /* 0x000fe20000000000 */
[----:B------:R-:W-:Y:S01]  /*6c70*/  MUFU.EX2 R111, R111 ;  /* 0x0000006f006f7308 */ /* 0x000fe20000000800 */
[----:B------:R-:W3:Y:S01]  /*6c80*/  SHFL.IDX PT, R119, R216, R218, 0x1f ;  /* 0x00001fdad8777589 */ /* 0x000ee200000e0000 */
[--C-:B--2---:R-:W-:Y:S01]  /*6c90*/  FFMA.FTZ R113, R113, UR5, -R107.reuse ;  /* 0x0000000571717c23 */ /* 0x104fe2000801086b */
[----:B------:R-:W-:Y:S01]  /*6ca0*/  FFMA.FTZ R108, R108, UR5, -R107 ;  /* 0x000000056c6c7c23 */ /* 0x000fe2000801086b */
[----:B------:R-:W-:Y:S02]  /*6cb0*/  WARPGROUP.DEPBAR.LE gsb0, 0x0 ;  /* 0x00008000000079c5 */ /* 0x000fe40000010000 */
[----:B------:R-:W-:-:S02]  /*6cc0*/  WARPGROUP.ARRIVE ;  /* 0x00000000000079c5 */ /* 0x000fc40000000000 */
[----:B------:R2:W-:Y:S01]  /*6cd0*/  MUFU.EX2 R107, R113 ;  /* 0x00000071006b7308 */ /* 0x0005e20000000800 */
[--C-:B----4-:R-:W-:Y:S01]  /*6ce0*/  FFMA.FTZ R115, R115, UR5, -R116.reuse ;  /* 0x0000000573737c23 */ /* 0x110fe20008010874 */
[----:B------:R-:W-:Y:S01]  /*6cf0*/  FFMA.FTZ R116, R135, UR5, -R116 ;  /* 0x0000000587747c23 */ /* 0x000fe20008010874 */
[----:B------:R-:W-:Y:S01]  /*6d00*/  FFMA.FTZ R126, R126, UR5, -R125 ;  /* 0x000000057e7e7c23 */ /* 0x000fe2000801087d */
[----:B------:R-:W4:Y:S01]  /*6d10*/  SHFL.IDX PT, R135, R216, R5, 0x1f ;  /* 0x00001f05d8877589 */ /* 0x000f2200000e0000 */
[----:B------:R-:W-:Y:S01]  /*6d20*/  HGMMA.64x128x16.F32 R24, gdesc[UR8], R24, gsb0 ;  /* 0x01e00000081879f0 */ /* 0x000fe20008000818 */
[----:B------:R-:W-:Y:S01]  /*6d30*/  R2UR UR8, R230 ;  /* 0x00000000e60872ca */ /* 0x000fe200000e0000 */
[----:B------:R-:W-:Y:S01]  /*6d40*/  UMOV UR10, UR4 ;  /* 0x00000004000a7c82 */ /* 0x000fe20008000000 */
[----:B------:R-:W-:Y:S01]  /*6d50*/  R2UR UR9, R231 ;  /* 0x00000000e70972ca */ /* 0x000fe200000e0000 */
[----:B------:R-:W-:Y:S01]  /*6d60*/  UMOV UR11, 0x40000040 ;  /* 0x40000040000b7882 */ /* 0x000fe20000000000 */
[----:B--2---:R-:W-:Y:S01]  /*6d70*/  FSEL R113, R132, -INF , P2 ;  /* 0xff80000084717808 */ /* 0x004fe20001000000 */
[----:B------:R-:W-:-:S02]  /*6d80*/  VIADD R132, R5, 0x4 ;  /* 0x0000000405847836 */ /* 0x000fc40000000000 */
[----:B------:R-:W-:Y:S01]  /*6d90*/  FFMA.FTZ R125, R143, UR5, -R125 ;  /* 0x000000058f7d7c23 */ /* 0x000fe2000801087d */
[--C-:B-1----:R-:W-:Y:S01]  /*6da0*/  FFMA.FTZ R129, R129, UR5, -R127.reuse ;  /* 0x0000000581817c23 */ /* 0x102fe2000801087f */
[----:B------:R-:W-:Y:S01]  /*6db0*/  FFMA.FTZ R127, R142, UR5, -R127 ;  /* 0x000000058e7f7c23 */ /* 0x000fe2000801087f */
[--C-:B------:R-:W-:Y:S01]  /*6dc0*/  FFMA.FTZ R113, R113, UR5, -R114.reuse ;  /* 0x0000000571717c23 */ /* 0x100fe20008010872 */
[----:B------:R-:W1:Y:S01]  /*6dd0*/  SHFL.IDX PT, R128, R216, R132, 0x1f ;  /* 0x00001f84d8807589 */ /* 0x000e6200000e0000 */
[----:B------:R-:W-:Y:S01]  /*6de0*/  FFMA.FTZ R114, R134, UR5, -R114 ;  /* 0x0000000586727c23 */ /* 0x000fe20008010872 */
[----:B------:R-:W-:Y:S01]  /*6df0*/  FSEL R134, R136, -INF , P2 ;  /* 0xff80000088867808 */ /* 0x000fe20001000000 */
[--C-:B---3--:R-:W-:Y:S01]  /*6e00*/  FFMA.FTZ R120, R120, UR5, -R119.reuse ;  /* 0x0000000578787c23 */ /* 0x108fe20008010877 */
[----:B------:R-:W-:Y:S01]  /*6e10*/  FFMA.FTZ R119, R150, UR5, -R119 ;  /* 0x0000000596777c23 */ /* 0x000fe20008010877 */
[----:B------:R-:W-:Y:S01]  /*6e20*/  VIADD R150, R5, 0x8 ;  /* 0x0000000805967836 */ /* 0x000fe20000000000 */
[----:B------:R-:W2:Y:S01]  /*6e30*/  SHFL.IDX PT, R216, R216, R227, 0x1f ;  /* 0x00001fe3d8d87589 */ /* 0x000ea200000e0000 */
[--C-:B------:R-:W-:Y:S01]  /*6e40*/  FFMA.FTZ R124, R124, UR5, -R123.reuse ;  /* 0x000000057c7c7c23 */ /* 0x100fe2000801087b */
[----:B------:R-:W-:Y:S01]  /*6e50*/  FFMA.FTZ R123, R146, UR5, -R123 ;  /* 0x00000005927b7c23 */ /* 0x000fe2000801087b */
[----:B------:R-:W-:Y:S01]  /*6e60*/  MUFU.EX2 R110, R110 ;  /* 0x0000006e006e7308 */ /* 0x000fe20000000800 */
[----:B------:R-:W-:Y:S01]  /*6e70*/  R2UR UR4, R217 ;  /* 0x00000000d90472ca */ /* 0x000fe200000e0000 */
[--C-:B----4-:R-:W-:Y:S01]  /*6e80*/  FFMA.FTZ R134, R134, UR5, -R135.reuse ;  /* 0x0000000586867c23 */ /* 0x110fe20008010887 */
[----:B------:R-:W-:-:S05]  /*6e90*/  FFMA.FTZ R135, R138, UR5, -R135 ;  /* 0x000000058a877c23 */ /* 0x000fca0008010887 */
[----:B------:R-:W3:Y:S01]  /*6ea0*/  MUFU.EX2 R18, R18 ;  /* 0x0000001200127308 */ /* 0x000ee20000000800 */
[--C-:B-1----:R-:W-:Y:S01]  /*6eb0*/  FFMA.FTZ R139, R137, UR5, -R128.reuse ;  /* 0x00000005898b7c23 */ /* 0x102fe20008010880 */
[----:B------:R-:W-:-:S06]  /*6ec0*/  FFMA.FTZ R138, R130, UR5, -R128 ;  /* 0x00000005828a7c23 */ /* 0x000fcc0008010880 */
[----:B------:R-:W1:Y:S01]  /*6ed0*/  MUFU.EX2 R20, R20 ;  /* 0x0000001400147308 */ /* 0x000e620000000800 */
[--C-:B--2---:R-:W-:Y:S01]  /*6ee0*/  FFMA.FTZ R118, R118, UR5, -R216.reuse ;  /* 0x0000000576767c23 */ /* 0x104fe200080108d8 */
[----:B------:R-:W-:Y:S01]  /*6ef0*/  FFMA.FTZ R117, R117, UR5, -R216 ;  /* 0x0000000575757c23 */ /* 0x000fe200080108d8 */
[----:B------:R-:W-:-:S05]  /*6f00*/  VIADD R216, R5, 0x4 ;  /* 0x0000000405d87836 */ /* 0x000fca0000000000 */
[----:B------:R-:W2:Y:S08]  /*6f10*/  MUFU.EX2 R105, R105 ;  /* 0x0000006900697308 */ /* 0x000eb00000000800 */
[----:B------:R-:W4:Y:S08]  /*6f20*/  MUFU.EX2 R106, R106 ;  /* 0x0000006a006a7308 */ /* 0x000f300000000800 */
[----:B------:R-:W5:Y:S08]  /*6f30*/  MUFU.EX2 R108, R108 ;  /* 0x0000006c006c7308 */ /* 0x000f700000000800 */
[----:B------:R-:W5:Y:S08]  /*6f40*/  MUFU.EX2 R109, R109 ;  /* 0x0000006d006d7308 */ /* 0x000f700000000800 */
[----:B------:R-:W5:Y:S08]  /*6f50*/  MUFU.EX2 R112, R112 ;  /* 0x0000007000707308 */ /* 0x000f700000000800 */
[----:B------:R-:W5:Y:S08]  /*6f60*/  MUFU.EX2 R113, R113 ;  /* 0x0000007100717308 */ /* 0x000f700000000800 */
[----:B------:R-:W5:Y:S08]  /*6f70*/  MUFU.EX2 R115, R115 ;  /* 0x0000007300737308 */ /* 0x000f700000000800 */
[----:B------:R-:W5:Y:S08]  /*6f80*/  MUFU.EX2 R9, R9 ;  /* 0x0000000900097308 */ /* 0x000f700000000800 */
[----:B------:R-:W5:Y:S08]  /*6f90*/  MUFU.EX2 R11, R11 ;  /* 0x0000000b000b7308 */ /* 0x000f700000000800 */
[----:B------:R-:W5:Y:S08]  /*6fa0*/  MUFU.EX2 R13, R13 ;  /* 0x0000000d000d7308 */ /* 0x000f700000000800 */
[----:B------:R-:W-:Y:S08]  /*6fb0*/  MUFU.EX2 R14, R14 ;  /* 0x0000000e000e7308 */ /* 0x000ff00000000800 */
[----:B------:R-:W5:Y:S01]  /*6fc0*/  MUFU.EX2 R15, R15 ;  /* 0x0000000f000f7308 */ /* 0x000f620000000800 */
[----:B------:R-:W-:-:S02]  /*6fd0*/  WARPGROUP.DEPBAR.LE gsb0, 0x0 ;  /* 0x00008000000079c5 */ /* 0x000fc40000010000 */
[----:B------:R-:W-:-:S05]  /*6fe0*/  WARPGROUP.ARRIVE ;  /* 0x00000000000079c5 */ /* 0x000fca0000000000 */
[----:B------:R-:W5:Y:S01]  /*6ff0*/  MUFU.EX2 R16, R16 ;  /* 0x0000001000107308 */ /* 0x000f620000000800 */
[----:B------:R-:W-:Y:S01]  /*7000*/  HGMMA.64x128x16.F32 R24, gdesc[UR8], R24, gsb0 ;  /* 0x01e00000081879f0 */ /* 0x000fe20008000818 */
[----:B------:R-:W-:Y:S01]  /*7010*/  R2UR UR8, R228 ;  /* 0x00000000e40872ca */ /* 0x000fe200000e0000 */
[----:B------:R-:W-:Y:S01]  /*7020*/  UMOV UR10, UR6 ;  /* 0x00000006000a7c82 */ /* 0x000fe20008000000 */
[----:B------:R-:W-:Y:S01]  /*7030*/  R2UR UR9, R229 ;  /* 0x00000000e50972ca */ /* 0x000fe200000e0000 */
[----:B------:R-:W-:-:S03]  /*7040*/  UMOV UR11, 0x40000040 ;  /* 0x40000040000b7882 */ /* 0x000fc60000000000 */
[----:B------:R-:W5:Y:S08]  /*7050*/  MUFU.EX2 R101, R101 ;  /* 0x0000006500657308 */ /* 0x000f700000000800 */
[----:B------:R-:W-:Y:S08]  /*7060*/  MUFU.EX2 R102, R102 ;  /* 0x0000006600667308 */ /* 0x000ff00000000800 */
[----:B------:R-:W5:Y:S08]  /*7070*/  MUFU.EX2 R103, R103 ;  /* 0x0000006700677308 */ /* 0x000f700000000800 */
        /* <DEDUP_REMOVED lines=16> */
[----:B------:R-:W-:Y:S07]  /*7180*/  HGMMA.64x128x16.F32 R24, gdesc[UR8], R24, gsb0 ;  /* 0x01e00000081879f0 */ /* 0x000fee0008000818 */
        /* <DEDUP_REMOVED lines=11> */
[----:B------:R-:W-:Y:S04]  /*7240*/  SHFL.IDX PT, R130, R223, R132, 0x1f ;  /* 0x00001f84df827589 */ /* 0x000fe800000e0000 */
[----:B------:R-:W1:Y:S04]  /*7250*/  SHFL.IDX PT, R128, R223, R5, 0x1f ;  /* 0x00001f05df807589 */ /* 0x000e6800000e0000 */
[----:B------:R-:W2:Y:S04]  /*7260*/  SHFL.IDX PT, R132, R223, R151, 0x1f ;  /* 0x00001f97df847589 */ /* 0x000ea800000e0000 */
[----:B------:R-:W-:Y:S04]  /*7270*/  SHFL.IDX PT, R136, R223, R148, 0x1f ;  /* 0x00001f94df887589 */ /* 0x000fe800000e0000 */
[----:B------:R-:W4:Y:S01]  /*7280*/  SHFL.IDX PT, R147, R223, R218, 0x1f ;  /* 0x00001fdadf937589 */ /* 0x000f2200000e0000 */
[----:B---3--:R-:W-:-:S03]  /*7290*/  FADD.FTZ R131, R28, -R137 ;  /* 0x800000891c837221 */ /* 0x008fc60000010000 */
[----:B------:R-:W3:Y:S01]  /*72a0*/  SHFL.IDX PT, R141, R226, R151, 0x1f ;  /* 0x00001f97e28d7589 */ /* 0x000ee200000e0000 */
[----:B------:R2:W5:Y:S03]  /*72b0*/  MUFU.EX2 R28, R134 ;  /* 0x00000086001c7308 */ /* 0x0005660000000800 */
[----:B------:R-:W5:Y:S01]  /*72c0*/  SHFL.IDX PT, R133, R223, R149, 0x1f ;  /* 0x00001f95df857589 */ /* 0x000f6200000e0000 */
[--C-:B-1----:R-:W-:Y:S01]  /*72d0*/  FADD.FTZ R24, R24, -R128.reuse ;  /* 0x8000008018187221 */ /* 0x102fe20000010000 */
[----:B------:R-:W-:Y:S01]  /*72e0*/  FADD.FTZ R26, R26, -R128 ;  /* 0x800000801a1a7221 */ /* 0x000fe20000010000 */
[----:B------:R-:W-:Y:S01]  /*72f0*/  FADD.FTZ R128, R25, -R130 ;  /* 0x8000008219807221 */ /* 0x000fe20000010000 */
[----:B------:R-:W-:Y:S01]  /*7300*/  FADD.FTZ R25, R30, -R137 ;  /* 0x800000891e197221 */ /* 0x000fe20000010000 */
[----:B--2---:R-:W-:Y:S01]  /*7310*/  FADD.FTZ R134, R29, -R132 ;  /* 0x800000841d867221 */ /* 0x004fe20000010000 */
[----:B------:R-:W1:Y:S01]  /*7320*/  SHFL.IDX PT, R143, R226, R150, 0x1f ;  /* 0x00001f96e28f7589 */ /* 0x000e6200000e0000 */
[----:B------:R2:W-:Y:S01]  /*7330*/  MUFU.EX2 R29, R135 ;  /* 0x00000087001d7308 */ /* 0x0005e20000000800 */
[----:B------:R-:W-:Y:S01]  /*7340*/  FADD.FTZ R130, R27, -R130 ;  /* 0x800000821b827221 */ /* 0x000fe20000010000 */
[----:B------:R-:W-:Y:S01]  /*7350*/  FADD.FTZ R27, R31, -R132 ;  /* 0x800000841f1b7221 */ /* 0x000fe20000010000 */
[----:B------:R-:W1:Y:S01]  /*7360*/  SHFL.IDX PT, R140, R226, R218, 0x1f ;  /* 0x00001fdae28c7589 */ /* 0x000e6200000e0000 */
[--C-:B----4-:R-:W-:Y:S01]  /*7370*/  FADD.FTZ R137, R36, -R147.reuse ;  /* 0x8000009324897221 */ /* 0x110fe20000010000 */
[----:B------:R-:W-:-:S03]  /*7380*/  FADD.FTZ R38, R38, -R147 ;  /* 0x8000009326267221 */ /* 0x000fc60000010000 */
[----:B------:R4:W4:Y:S01]  /*7390*/  MUFU.EX2 R30, R139 ;  /* 0x0000008b001e7308 */ /* 0x0009220000000800 */
[--C-:B--2---:R-:W-:Y:S01]  /*73a0*/  FADD.FTZ R135, R33, -R136.reuse ;  /* 0x8000008821877221 */ /* 0x104fe20000010000 */
[----:B------:R-:W-:Y:S01]  /*73b0*/  FADD.FTZ R136, R35, -R136 ;  /* 0x8000008823887221 */ /* 0x000fe20000010000 */
[----:B------:R-:W-:Y:S01]  /*73c0*/  SHFL.IDX PT, R147, R224, R151, 0x1f ;  /* 0x00001f97e0937589 */ /* 0x000fe200000e0000 */
[--C-:B---3--:R-:W-:Y:S01]  /*73d0*/  FADD.FTZ R45, R45, -R141.reuse ;  /* 0x8000008d2d2d7221 */ /* 0x108fe20000010000 */
[----:B------:R-:W-:Y:S02]  /*73e0*/  FADD.FTZ R47, R47, -R141 ;  /* 0x8000008d2f2f7221 */ /* 0x000fe40000010000 */
[----:B------:R2:W3:Y:S01]  /*73f0*/  SHFL.IDX PT, R35, R225, R151, 0x1f ;  /* 0x00001f97e1237589 */ /* 0x0004e200000e0000 */
[--C-:B-----5:R-:W-:Y:S01]  /*7400*/  FADD.FTZ R132, R32, -R133.reuse ;  /* 0x8000008520847221 */ /* 0x120fe20000010000 */
[----:B------:R-:W-:Y:S01]  /*7410*/  FADD.FTZ R133, R34, -R133 ;  /* 0x8000008522857221 */ /* 0x000fe20000010000 */
[----:B------:R-:W5:Y:S01]  /*7420*/  MUFU.EX2 R31, R138 ;  /* 0x0000008a001f7308 */ /* 0x000f620000000800 */
[----:B------:R-:W5:Y:S04]  /*7430*/  SHFL.IDX PT, R32, R226, R148, 0x1f ;  /* 0x00001f94e2207589 */ /* 0x000f6800000e0000 */
[----:B------:R-:W5:Y:S01]  /*7440*/  SHFL.IDX PT, R145, R226, R5, 0x1f ;  /* 0x00001f05e2917589 */ /* 0x000f6200000e0000 */
[--C-:B-1----:R-:W-:Y:S01]  /*7450*/  FADD.FTZ R44, R44, -R143.reuse ;  /* 0x8000008f2c2c7221 */ /* 0x102fe20000010000 */
[----:B------:R-:W-:-:S02]  /*7460*/  FADD.FTZ R46, R46, -R143 ;  /* 0x8000008f2e2e7221 */ /* 0x000fc40000010000 */
[----:B--2---:R-:W2:Y:S01]  /*7470*/  LDL R151, [R1+0x1c] ;  /* 0x00001c0001977983 */ /* 0x004ea20000100800 */
[--C-:B------:R-:W-:Y:S01]  /*7480*/  FADD.FTZ R52, R52, -R140.reuse ;  /* 0x8000008c34347221 */ /* 0x100fe20000010000 */
[----:B------:R-:W-:Y:S02]  /*7490*/  FADD.FTZ R54, R54, -R140 ;  /* 0x8000008c36367221 */ /* 0x000fe40000010000 */
[----:B------:R-:W1:Y:S04]  /*74a0*/  SHFL.IDX PT, R142, R226, R149, 0x1f ;  /* 0x00001f95e28e7589 */ /* 0x000e6800000e0000 */
[----:B----4-:R-:W4:Y:S04]  /*74b0*/  SHFL.IDX PT, R139, R225, R5, 0x1f ;  /* 0x00001f05e18b7589 */ /* 0x010f2800000e0000 */
[----:B------:R-:W4:Y:S01]  /*74c0*/  SHFL.IDX PT, R146, R223, R227, 0x1f ;  /* 0x00001fe3df927589 */ /* 0x000f2200000e0000 */
[--C-:B---3--:R-:W-:Y:S01]  /*74d0*/  FADD.FTZ R61, R61, -R35.reuse ;  /* 0x800000233d3d7221 */ /* 0x108fe20000010000 */
[----:B------:R-:W-:-:S02]  /*74e0*/  FADD.FTZ R63, R63, -R35 ;  /* 0x800000233f3f7221 */ /* 0x000fc40000010000 */
[----:B------:R-:W3:Y:S01]  /*74f0*/  SHFL.IDX PT, R141, R225, R150, 0x1f ;  /* 0x00001f96e18d7589 */ /* 0x000ee200000e0000 */
[--C-:B-----5:R-:W-:Y:S01]  /*7500*/  FADD.FTZ R49, R49, -R32.reuse ;  /* 0x8000002031317221 */ /* 0x120fe20000010000 */
[----:B------:R-:W-:Y:S01]  /*7510*/  FADD.FTZ R51, R51, -R32 ;  /* 0x8000002033337221 */ /* 0x000fe20000010000 */
[----:B------:R-:W-:Y:S01]  /*7520*/  MUFU.EX2 R35, R125 ;  /* 0x0000007d00237308 */ /* 0x000fe20000000800 */
[----:B------:R-:W-:Y:S01]  /*7530*/  SHFL.IDX PT, R143, R224, R149, 0x1f ;  /* 0x00001f95e08f7589 */ /* 0x000fe200000e0000 */
[--C-:B------:R-:W-:Y:S01]  /*7540*/  FADD.FTZ R40, R40, -R145.reuse ;  /* 0x8000009128287221 */ /* 0x100fe20000010000 */
[----:B------:R-:W-:Y:S02]  /*7550*/  FADD.FTZ R42, R42, -R145 ;  /* 0x800000912a2a7221 */ /* 0x000fe40000010000 */
[----:B------:R-:W5:Y:S03]  /*7560*/  SHFL.IDX PT, R34, R225, R216, 0x1f ;  /* 0x00001fd8e1227589 */ /* 0x000f6600000e0000 */
[----:B------:R3:W5:Y:S01]  /*7570*/  MUFU.EX2 R32, R129 ;  /* 0x0000008100207308 */ /* 0x0007620000000800 */
[--C-:B-1----:R-:W-:Y:S01]  /*7580*/  FADD.FTZ R48, R48, -R142.reuse ;  /* 0x8000008e30307221 */ /* 0x102fe20000010000 */
[----:B------:R-:W-:Y:S01]  /*7590*/  FADD.FTZ R50, R50, -R142 ;  /* 0x8000008e32327221 */ /* 0x000fe20000010000 */
[----:B------:R-:W1:Y:S01]  /*75a0*/  SHFL.IDX PT, R140, R225, R149, 0x1f ;  /* 0x00001f95e18c7589 */ /* 0x000e6200000e0000 */
[--C-:B----4-:R-:W-:Y:S01]  /*75b0*/  FADD.FTZ R56, R56, -R139.reuse ;  /* 0x8000008b38387221 */ /* 0x110fe20000010000 */
[----:B------:R-:W-:-:S02]  /*75c0*/  FADD.FTZ R58, R58, -R139 ;  /* 0x8000008b3a3a7221 */ /* 0x000fc40000010000 */
[----:B------:R-:W-:Y:S01]  /*75d0*/  SHFL.IDX PT, R142, R224, R150, 0x1f ;  /* 0x00001f96e08e7589 */ /* 0x000fe200000e0000 */
[----:B------:R-:W-:-:S03]  /*75e0*/  FADD.FTZ R37, R37, -R146 ;  /* 0x8000009225257221 */ /* 0x000fc60000010000 */
[----:B------:R-:W-:Y:S01]  /*75f0*/  SHFL.IDX PT, R144, R226, R216, 0x1f ;  /* 0x00001fd8e2907589 */ /* 0x000fe200000e0000 */
[----:B------:R-:W-:Y:S01]  /*7600*/  FMUL.FTZ R25, R10, R25 ;  /* 0x000000190a197220 */ /* 0x000fe20000410000 */
[--C-:B---3--:R-:W-:Y:S01]  /*7610*/  FADD.FTZ R60, R60, -R141.reuse ;  /* 0x8000008d3c3c7221 */ /* 0x108fe20000010000 */
[----:B------:R-:W-:Y:S01]  /*7620*/  FADD.FTZ R62, R62, -R141 ;  /* 0x8000008d3e3e7221 */ /* 0x000fe20000010000 */
[----:B------:R-:W-:Y:S01]  /*7630*/  SHFL.IDX PT, R129, R224, R5, 0x1f ;  /* 0x00001f05e0817589 */ /* 0x000fe200000e0000 */
[----:B------:R-:W-:Y:S01]  /*7640*/  FMUL.FTZ R27, R12, R27 ;  /* 0x0000001b0c1b7220 */ /* 0x000fe20000410000 */
[----:B------:R-:W-:Y:S01]  /*7650*/  FMUL.FTZ R26, R7, R26 ;  /* 0x0000001a071a7220 */ /* 0x000fe20000410000 */
[----:B------:R-:W-:Y:S01]  /*7660*/  MUFU.EX2 R123, R123 ;  /* 0x0000007b007b7308 */ /* 0x000fe20000000800 */
[----:B------:R-:W-:Y:S01]  /*7670*/  SHFL.IDX PT, R139, R224, R216, 0x1f ;  /* 0x00001fd8e08b7589 */ /* 0x000fe200000e0000 */
[----:B------:R-:W-:Y:S01]  /*7680*/  FADD.FTZ R39, R39, -R146 ;  /* 0x8000009227277221 */ /* 0x000fe20000010000 */
[--C-:B-----5:R-:W-:Y:S01]  /*7690*/  FADD.FTZ R57, R57, -R34.reuse ;  /* 0x8000002239397221 */ /* 0x120fe20000010000 */
[----:B------:R-:W-:Y:S01]  /*76a0*/  FADD.FTZ R59, R59, -R34 ;  /* 0x800000223b3b7221 */ /* 0x000fe20000010000 */
[----:B------:R-:W-:Y:S04]  /*76b0*/  SHFL.IDX PT, R145, R224, R148, 0x1f ;  /* 0x00001f94e0917589 */ /* 0x000fe800000e0000 */
[----:B------:R-:W-:Y:S04]  /*76c0*/  SHFL.IDX PT, R149, R224, R218, 0x1f ;  /* 0x00001fdae0957589 */ /* 0x000fe800000e0000 */
[----:B------:R-:W3:Y:S04]  /*76d0*/  SHFL.IDX PT, R33, R226, R227, 0x1f ;  /* 0x00001fe3e2217589 */ /* 0x000ee800000e0000 */
[----:B------:R-:W4:Y:S04]  /*76e0*/  SHFL.IDX PT, R138, R225, R148, 0x1f ;  /* 0x00001f94e18a7589 */ /* 0x000f2800000e0000 */
[----:B------:R-:W5:Y:S01]  /*76f0*/  SHFL.IDX PT, R36, R225, R218, 0x1f ;  /* 0x00001fdae1247589 */ /* 0x000f6200000e0000 */
[----:B------:R-:W-:Y:S01]  /*7700*/  FADD.FTZ R141, R80, -R143 ;  /* 0x8000008f508d7221 */ /* 0x000fe20000010000 */
[----:B------:R5:W5:Y:S01]  /*7710*/  MUFU.EX2 R34, R126 ;  /* 0x0000007e00227308 */ /* 0x000b620000000800 */
[----:B------:R-:W-:Y:S01]  /*7720*/  FMUL.FTZ R37, R19, R37 ;  /* 0x0000002513257220 */ /* 0x000fe20000410000 */
[----:B------:R-:W5:Y:S01]  /*7730*/  SHFL.IDX PT, R224, R224, R227, 0x1f ;  /* 0x00001fe3e0e07589 */ /* 0x000f6200000e0000 */
[--C-:B-1----:R-:W-:Y:S01]  /*7740*/  FADD.FTZ R66, R66, -R140.reuse ;  /* 0x8000008c42427221 */ /* 0x102fe20000010000 */
[----:B------:R-:W-:-:S04]  /*7750*/  FADD.FTZ R64, R64, -R140 ;  /* 0x8000008c40407221 */ /* 0x000fc80000010000 */
[----:B------:R-:W-:Y:S01]  /*7760*/  MUFU.EX2 R122, R122 ;  /* 0x0000007a007a7308 */ /* 0x000fe20000000800 */
[----:B------:R-:W1:Y:S01]  /*7770*/  SHFL.IDX PT, R225, R225, R227, 0x1f ;  /* 0x00001fe3e1e17589 */ /* 0x000e6200000e0000 */
[----:B------:R-:W-:Y:S01]  /*7780*/  FADD.FTZ R143, R82, -R143 ;  /* 0x8000008f528f7221 */ /* 0x000fe20000010000 */
[----:B------:R-:W-:-:S05]  /*7790*/  FMUL.FTZ R82, R17, R137 ;  /* 0x0000008911527220 */ /* 0x000fca0000410000 */
[----:B------:R-:W-:Y:S01]  /*77a0*/  MUFU.EX2 R121, R121 ;  /* 0x0000007900797308 */ /* 0x000fe20000000800 */
[--C-:B---3--:R-:W-:Y:S01]  /*77b0*/  FADD.FTZ R53, R53, -R33.reuse ;  /* 0x8000002135357221 */ /* 0x108fe20000010000 */
[----:B------:R-:W-:Y:S01]  /*77c0*/  FADD.FTZ R55, R55, -R33 ;  /* 0x8000002137377221 */ /* 0x000fe20000010000 */
[--C-:B----4-:R-:W-:Y:S01]  /*77d0*/  FADD.FTZ R125, R67, -R138.reuse ;  /* 0x8000008a437d7221 */ /* 0x110fe20000010000 */
[----:B------:R-:W-:Y:S01]  /*77e0*/  FADD.FTZ R65, R65, -R138 ;  /* 0x8000008a41417221 */ /* 0x000fe20000010000 */
[----:B------:R-:W-:Y:S01]  /*77f0*/  F2FP.F16.F32.PACK_AB R82, R37, R82 ;  /* 0x000000522552723e */ /* 0x000fe200000000ff */
[--C-:B-----5:R-:W-:Y:S01]  /*7800*/  FADD.FTZ R126, R68, -R36.reuse ;  /* 0x80000024447e7221 */ /* 0x120fe20000010000 */
[----:B------:R-:W-:Y:S01]  /*7810*/  FADD.FTZ R67, R70, -R36 ;  /* 0x8000002446437221 */ /* 0x000fe20000010000 */
[----:B------:R3:W4:Y:S01]  /*7820*/  MUFU.EX2 R33, R127 ;  /* 0x0000007f00217308 */ /* 0x0007220000000800 */
[----:B------:R-:W-:Y:S01]  /*7830*/  FMUL.FTZ R38, R18, R38 ;  /* 0x0000002612267220 */ /* 0x000fe20000410000 */
[--C-:B------:R-:W-:Y:S01]  /*7840*/  FADD.FTZ R150, R85, -R224.reuse ;  /* 0x800000e055967221 */ /* 0x100fe20000010000 */
[----:B------:R-:W-:Y:S01]  /*7850*/  FMUL.FTZ R85, R8, R130 ;  /* 0x0000008208557220 */ /* 0x000fe20000410000 */
[----:B------:R-:W-:Y:S01]  /*7860*/  FADD.FTZ R224, R87, -R224 ;  /* 0x800000e057e07221 */ /* 0x000fe20000010000 */
[----:B------:R-:W-:-:S03]  /*7870*/  F2FP.F16.F32.PACK_AB R87, R27, R25 ;  /* 0x000000191b57723e */ /* 0x000fc600000000ff */
[----:B------:R-:W-:Y:S01]  /*7880*/  MUFU.EX2 R120, R120 ;  /* 0x0000007800787308 */ /* 0x000fe20000000800 */
[----:B-1----:R-:W-:Y:S01]  /*7890*/  FADD.FTZ R70, R69, -R225 ;  /* 0x800000e145467221 */ /* 0x002fe20000010000 */
[----:B------:R-:W-:Y:S01]  /*78a0*/  FMUL.FTZ R25, R111, R65 ;  /* 0x000000416f197220 */ /* 0x000fe20000410000 */
[----:B------:R-:W-:Y:S01]  /*78b0*/  F2FP.F16.F32.PACK_AB R85, R85, R26 ;  /* 0x0000001a5555723e */ /* 0x000fe200000000ff */
[----:B------:R-:W-:-:S04]  /*78c0*/  FMUL.FTZ R65, R110, R66 ;  /* 0x000000426e417220 */ /* 0x000fc80000410000 */
[----:B------:R-:W-:Y:S01]  /*78d0*/  MUFU.EX2 R119, R119 ;  /* 0x0000007700777308 */ /* 0x000fe20000000800 */
[----:B------:R-:W-:Y:S01]  /*78e0*/  FMUL.FTZ R39, R20, R39 ;  /* 0x0000002714277220 */ /* 0x000fe20000410000 */
[----:B------:R-:W-:Y:S01]  /*78f0*/  FMUL.FTZ R60, R105, R60 ;  /* 0x0000003c693c7220 */ /* 0x000fe20000410000 */
[----:B------:R-:W-:-:S05]  /*7900*/  FMUL.FTZ R61, R107, R61 ;  /* 0x0000003d6b3d7220 */ /* 0x000fca0000410000 */
[----:B------:R-:W-:Y:S01]  /*7910*/  MUFU.EX2 R118, R118 ;  /* 0x0000007600767308 */ /* 0x000fe20000000800 */
[----:B------:R-:W-:Y:S01]  /*7920*/  FMUL.FTZ R62, R106, R62 ;  /* 0x0000003e6a3e7220 */ /* 0x000fe20000410000 */
[----:B------:R-:W-:Y:S01]  /*7930*/  FMUL.FTZ R63, R108, R63 ;  /* 0x0000003f6c3f7220 */ /* 0x000fe20000410000 */
[----:B------:R-:W-:Y:S01]  /*7940*/  FMUL.FTZ R64, R109, R64 ;  /* 0x000000406d407220 */ /* 0x000fe20000410000 */
[--C-:B------:R-:W-:Y:S01]  /*7950*/  FADD.FTZ R41, R41, -R144.reuse ;  /* 0x8000009029297221 */ /* 0x100fe20000010000 */
[----:B------:R-:W-:-:S03]  /*7960*/  FADD.FTZ R43, R43, -R144 ;  /* 0x800000902b2b7221 */ /* 0x000fc60000010000 */
[----:B------:R1:W5:Y:S01]  /*7970*/  MUFU.EX2 R36, R124 ;  /* 0x0000007c00247308 */ /* 0x0003620000000800 */
[----:B------:R-:W-:Y:S01]  /*7980*/  FMUL.FTZ R26, R112, R125 ;  /* 0x0000007d701a7220 */ /* 0x000fe20000410000 */
[----:B------:R-:W-:Y:S01]  /*7990*/  FMUL.FTZ R66, R113, R126 ;  /* 0x0000007e71427220 */ /* 0x000fe20000410000 */
[----:B------:R-:W-:-:S05]  /*79a0*/  FMUL.FTZ R27, R115, R70 ;  /* 0x00000046731b7220 */ /* 0x000fca0000410000 */
[----:B------:R-:W5:Y:S01]  /*79b0*/  MUFU.EX2 R37, R117 ;  /* 0x0000007500257308 */ /* 0x000f620000000800 */
[----:B---3--:R-:W-:Y:S01]  /*79c0*/  FADD.FTZ R127, R72, -R129 ;  /* 0x80000081487f7221 */ /* 0x008fe20000010000 */
[----:B------:R-:W-:Y:S01]  /*79d0*/  FADD.FTZ R138, R73, -R139 ;  /* 0x8000008b498a7221 */ /* 0x000fe20000010000 */
[----:B------:R-:W-:Y:S01]  /*79e0*/  FADD.FTZ R129, R74, -R129 ;  /* 0x800000814a817221 */ /* 0x000fe20000010000 */
[----:B------:R-:W-:Y:S01]  /*79f0*/  FADD.FTZ R139, R75, -R139 ;  /* 0x8000008b4b8b7221 */ /* 0x000fe20000010000 */
[--C-:B------:R-:W-:Y:S01]  /*7a00*/  FADD.FTZ R140, R76, -R142.reuse ;  /* 0x8000008e4c8c7221 */ /* 0x100fe20000010000 */
[----:B------:R-:W-:Y:S01]  /*7a10*/  FADD.FTZ R146, R77, -R147 ;  /* 0x800000934d927221 */ /* 0x000fe20000010000 */
[----:B------:R-:W-:Y:S01]  /*7a20*/  FADD.FTZ R144, R81, -R145 ;  /* 0x8000009151907221 */ /* 0x000fe20000010000 */
[----:B------:R-:W-:Y:S01]  /*7a30*/  FADD.FTZ R148, R84, -R149 ;  /* 0x8000009554947221 */ /* 0x000fe20000010000 */
[----:B-1----:R-:W-:Y:S01]  /*7a40*/  FADD.FTZ R124, R71, -R225 ;  /* 0x800000e1477c7221 */ /* 0x002fe20000010000 */
[----:B------:R-:W-:Y:S01]  /*7a50*/  FADD.FTZ R145, R83, -R145 ;  /* 0x8000009153917221 */ /* 0x000fe20000010000 */
[----:B------:R-:W-:Y:S01]  /*7a60*/  FADD.FTZ R149, R86, -R149 ;  /* 0x8000009556957221 */ /* 0x000fe20000010000 */
        /* <DEDUP_REMOVED lines=47> */
[----:B----4-:R-:W-:Y:S01]  /*7d60*/  FMUL.FTZ R63, R33, R142 ;  /* 0x0000008e213f7220 */ /* 0x010fe20000410000 */
[----:B------:R-:W-:Y:S01]  /*7d70*/  F2FP.F16.F32.PACK_AB R81, R136, R81 ;  /* 0x000000518851723e */ /* 0x000fe200000000ff */
[----:B------:R-:W-:Y:S01]  /*7d80*/  FMUL.FTZ R38, R35, R147 ;  /* 0x0000009323267220 */ /* 0x000fe20000410000 */
[----:B------:R-:W-:Y:S01]  /*7d90*/  F2FP.F16.F32.PACK_AB R68, R57, R56 ;  /* 0x000000383944723e */ /* 0x000fe200000000ff */
[----:B-----5:R-:W-:Y:S01]  /*7da0*/  FMUL.FTZ R56, R36, R141 ;  /* 0x0000008d24387220 */ /* 0x020fe20000410000 */
        /* <DEDUP_REMOVED lines=108> */
[----:B---3--:R-:W-:-:S05]  /*8470*/  IMAD R7, R0, 0x800, R38 ;  /* 0x0000080000077824 */ /* 0x008fca00078e0226 */
        /* <DEDUP_REMOVED lines=65> */
.L_x_4757:
[----:B------:R-:W-:Y:S01]  /*8890*/  IMAD R220, R0, 0x400, R220 ;  /* 0x0000040000dc7824 */ /* 0x000fe200078e02dc */
[----:B------:R-:W-:Y:S01]  /*88a0*/  UMOV UR7, 0x40000040 ;  /* 0x4000004000077882 */ /* 0x000fe20000000000 */
[----:B------:R-:W-:Y:S01]  /*88b0*/  VIADD R7, R6, 0x30c40 ;  /* 0x00030c4006077836 */ /* 0x000fe20000000000 */
[----:B------:R-:W1:Y:S02]  /*88c0*/  S2R R8, SR_TID.X ;  /* 0x0000000000087919 */ /* 0x000e640000002100 */
[----:B------:R-:W-:Y:S02]  /*88d0*/  R2UR UR4, R220 ;  /* 0x00000000dc0472ca */ /* 0x000fe400000e0000 */
[----:B------:R-:W-:-:S04]  /*88e0*/  PRMT R7, RZ, 0x654, R7 ;  /* 0x00000654ff077816 */ /* 0x000fc80000000007 */
[----:B------:R2:W-:Y:S01]  /*88f0*/  SYNCS.ARRIVE.TRANS64.RED.A1T0 RZ, [R7+URZ], RZ ;  /* 0x000000ff07ff79a7 */ /* 0x0005e2000810043f */
[----:B------:R-:W-:-:S06]  /*8900*/  WARPGROUP.ARRIVE ;  /* 0x00000000000079c5 */ /* 0x000fcc0000000000 */
[----:B------:R-:W-:Y:S02]  /*8910*/  UMOV UR6, UR4 ;  /* 0x0000000400067c82 */ /* 0x000fe40008000000 */
        /* <DEDUP_REMOVED lines=61> */
.L_x_4758:
        /* <DEDUP_REMOVED lines=12> */
.L_x_4748:
[----:B------:R-:W-:-:S06]  /*8db0*/  UISETP.GE.AND UP0, UPT, UR38, UR37, UPT ;  /* 0x000000252600728c */ /* 0x000fcc000bf06270 */
[----:B------:R-:W-:-:S13]  /*8dc0*/  PLOP3.LUT P0, PT, PT, PT, UP0, 0x80, 0x0 ;  /* 0x000000000000781c */ /* 0x000fda0003f0f008 */
[----:B------:R-:W-:Y:S05]  /*8dd0*/  @P0 BRA `(.L_x_4760) ;  /* 0x0000004000bc0947 */ /* 0x000fea0003800000 */
[----:B------:R-:W2:Y:S01]  /*8de0*/  LDL.LU R9, [R1+0x38] ;  /* 0x0000380001097983 */ /* 0x000ea20000300800 */
[----:B------:R-:W1:Y:S03]  /*8df0*/  LDC R20, c[0x0][0x290] ;  /* 0x0000a400ff147b82 */ /* 0x000e660000000800 */
[----:B------:R-:W3:Y:S04]  /*8e00*/  LDL R14, [R1+0x34] ;  /* 0x00003400010e7983 */ /* 0x000ee80000100800 */
[----:B------:R-:W3:Y:S01]  /*8e10*/  LDL.LU R13, [R1+0x3c] ;  /* 0x00003c00010d7983 */ /* 0x000ee20000300800 */
[----:B------:R-:W-:Y:S02]  /*8e20*/  IMAD R233, R233, 0x2000, R222 ;  /* 0x00002000e9e97824 */ /* 0x000fe400078e02de */
[----:B------:R-:W-:Y:S01]  /*8e30*/  IMAD.MOV.U32 R237, RZ, RZ, 0x40000040 ;  /* 0x40000040ffed7424 */ /* 0x000fe200078e00ff */
[----:B------:R-:W4:Y:S01]  /*8e40*/  S2R R5, SR_TID.X ;  /* 0x0000000000057919 */ /* 0x000f220000002100 */
[----:B------:R-:W-:-:S02]  /*8e50*/  IMAD.MOV.U32 R235, RZ, RZ, 0x40000040 ;  /* 0x40000040ffeb7424 */ /* 0x000fc400078e00ff */
[----:B------:R-:W-:Y:S01]  /*8e60*/  IMAD.MOV.U32 R231, RZ, RZ, 0x40000040 ;  /* 0x40000040ffe77424 */ /* 0x000fe200078e00ff */
[----:B------:R-:W5:Y:S01]  /*8e70*/  S2R R12, SR_TID.X ;  /* 0x00000000000c7919 */ /* 0x000f620000002100 */
[----:B------:R-:W1:Y:S01]  /*8e80*/  S2R R229, SR_CTAID.X ;  /* 0x0000000000e57919 */ /* 0x000e620000002500 */
[----:B----4-:R-:W-:Y:S02]  /*8e90*/  VIADD R5, R5, 0xffffff80 ;  /* 0xffffff8005057836 */ /* 0x010fe40000000000 */
[----:B-----5:R-:W-:-:S03]  /*8ea0*/  VIADD R15, R12, 0xffffff80 ;  /* 0xffffff800c0f7836 */ /* 0x020fc60000000000 */
[----:B------:R-:W-:Y:S01]  /*8eb0*/  SHF.R.S32.HI R6, RZ, 0x1f, R5 ;  /* 0x0000001fff067819 */ /* 0x000fe20000011405 */
[----:B------:R-:W-:-:S03]  /*8ec0*/  VIADD R16, R12, 0xffffff80 ;  /* 0xffffff800c107836 */ /* 0x000fc60000000000 */
[----:B------:R-:W-:Y:S02]  /*8ed0*/  LEA.HI R7, R6, R5, RZ, 0x5 ;  /* 0x0000000506077211 */ /* 0x000fe400078f28ff */
[----:B------:R-:W-:Y:S02]  /*8ee0*/  SHF.R.S32.HI R15, RZ, 0x1f, R15 ;  /* 0x0000001fff0f7819 */ /* 0x000fe4000001140f */
[----:B------:R-:W-:Y:S02]  /*8ef0*/  LOP3.LUT R8, R7, 0xffffffe0, RZ, 0xc0, !PT ;  /* 0xffffffe007087812 */ /* 0x000fe400078ec0ff */
[----:B------:R-:W-:-:S03]  /*8f00*/  LEA.HI R15, R15, R16, RZ, 0x7 ;  /* 0x000000100f0f7211 */ /* 0x000fc600078f38ff */
[----:B------:R-:W-:Y:S01]  /*8f10*/  IMAD.IADD R8, R5, 0x1, -R8 ;  /* 0x0000000105087824 */ /* 0x000fe200078e0a08 */
[----:B------:R-:W-:-:S04]  /*8f20*/  SHF.R.S32.HI R15, RZ, 0x7, R15 ;  /* 0x00000007ff0f7819 */ /* 0x000fc8000001140f */
[----:B------:R-:W-:Y:S02]  /*8f30*/  SHF.R.S32.HI R7, RZ, 0x1f, R8 ;  /* 0x0000001fff077819 */ /* 0x000fe40000011408 */
[--C-:B--2---:R-:W-:Y:S02]  /*8f40*/  SHF.R.S32.HI R11, RZ, 0x2, R9.reuse ;  /* 0x00000002ff0b7819 */ /* 0x104fe40000011409 */
[----:B------:R-:W-:Y:S02]  /*8f50*/  SHF.R.S32.HI R10, RZ, 0x1f, R9 ;  /* 0x0000001fff0a7819 */ /* 0x000fe40000011409 */
[CC--:B------:R-:W-:Y:S02]  /*8f60*/  LEA.HI R9, R7.reuse, R8.reuse, RZ, 0x3 ;  /* 0x0000000807097211 */ /* 0x0c0fe400078f18ff */
[----:B------:R-:W-:Y:S02]  /*8f70*/  LEA.HI R10, R10, R11, RZ, 0x3 ;  /* 0x0000000b0a0a7211 */ /* 0x000fe400078f18ff */
[----:B------:R-:W-:-:S02]  /*8f80*/  LEA.HI R7, R7, R8, RZ, 0x2 ;  /* 0x0000000807077211 */ /* 0x000fc400078f10ff */
[----:B------:R-:W-:Y:S02]  /*8f90*/  LOP3.LUT R12, R10, 0xfffffff8, RZ, 0xc0, !PT ;  /* 0xfffffff80a0c7812 */ /* 0x000fe400078ec0ff */
[--C-:B------:R-:W-:Y:S02]  /*8fa0*/  SHF.R.S32.HI R10, RZ, 0x3, R9.reuse ;  /* 0x00000003ff0a7819 */ /* 0x100fe40000011409 */
[----:B------:R-:W-:Y:S01]  /*8fb0*/  SHF.R.S32.HI R9, RZ, 0x1f, R9 ;  /* 0x0000001fff097819 */ /* 0x000fe20000011409 */
[----:B------:R-:W-:Y:S01]  /*8fc0*/  IMAD.IADD R12, R11, 0x1, -R12 ;  /* 0x000000010b0c7824 */ /* 0x000fe200078e0a0c */
[----:B------:R-:W-:Y:S02]  /*8fd0*/  SHF.R.S32.HI R8, RZ, 0x2, R7 ;  /* 0x00000002ff087819 */ /* 0x000fe40000011407 */
[----:B------:R-:W-:Y:S02]  /*8fe0*/  LEA.HI R9, R9, R10, RZ, 0x4 ;  /* 0x0000000a09097211 */ /* 0x000fe400078f20ff */
[----:B------:R-:W-:-:S02]  /*8ff0*/  LEA.HI R7, R7, R8, RZ, 0x1 ;  /* 0x0000000807077211 */ /* 0x000fc400078f08ff */
[----:B---3--:R-:W-:Y:S02]  /*9000*/  LEA.HI R13, R13, R14, RZ, 0x5 ;  /* 0x0000000e0d0d7211 */ /* 0x008fe400078f28ff */
[----:B------:R-:W-:Y:S02]  /*9010*/  LOP3.LUT R9, R9, 0x1ffffff0, RZ, 0xc0, !PT ;  /* 0x1ffffff009097812 */ /* 0x000fe400078ec0ff */
[----:B------:R-:W-:Y:S02]  /*9020*/  LEA.HI R14, R15, R15, RZ, 0x1 ;  /* 0x0000000f0f0e7211 */ /* 0x000fe400078f08ff */
[----:B------:R-:W-:Y:S01]  /*9030*/  LOP3.LUT R7, R7, 0xfffffffe, RZ, 0xc0, !PT ;  /* 0xfffffffe07077812 */ /* 0x000fe200078ec0ff */
[----:B------:R-:W-:Y:S01]  /*9040*/  IMAD.IADD R10, R10, 0x1, -R9 ;  /* 0x000000010a0a7824 */ /* 0x000fe200078e0a09 */
[----:B------:R-:W-:Y:S01]  /*9050*/  SHF.R.S32.HI R13, RZ, 0x5, R13 ;  /* 0x00000005ff0d7819 */ /* 0x000fe2000001140d */
[----:B------:R-:W-:Y:S01]  /*9060*/  VIADD R9, R8, 0x8 ;  /* 0x0000000808097836 */ /* 0x000fe20000000000 */
[----:B------:R-:W-:Y:S01]  /*9070*/  LOP3.LUT R14, R14, 0x3fffffe, RZ, 0xc0, !PT ;  /* 0x03fffffe0e0e7812 */ /* 0x000fe200078ec0ff */
[----:B------:R-:W-:-:S02]  /*9080*/  IMAD.IADD R7, R8, 0x1, -R7 ;  /* 0x0000000108077824 */ /* 0x000fc400078e0a07 */
[----:B------:R-:W-:Y:S01]  /*9090*/  IMAD R12, R13, 0x10, R12 ;  /* 0x000000100d0c7824 */ /* 0x000fe200078e020c */
[----:B------:R-:W-:Y:S01]  /*90a0*/  LEA.HI R13, R6, R5, RZ, 0x2 ;  /* 0x00000005060d7211 */ /* 0x000fe200078f10ff */
[----:B------:R-:W-:Y:S01]  /*90b0*/  IMAD.IADD R11, R15, 0x1, -R14 ;  /* 0x000000010f0b7824 */ /* 0x000fe200078e0a0e */
[----:B------:R-:W-:Y:S01]  /*90c0*/  LEA.HI R6, R9, R9, RZ, 0x1 ;  /* 0x0000000909067211 */ /* 0x000fe200078f08ff */
[----:B------:R-:W-:Y:S01]  /*90d0*/  IMAD R7, R10, 0x8, R7 ;  /* 0x000000080a077824 */ /* 0x000fe200078e0207 */
[----:B------:R-:W-:Y:S01]  /*90e0*/  LOP3.LUT R14, R13, 0xfffffffc, RZ, 0xc0, !PT ;  /* 0xfffffffc0d0e7812 */ /* 0x000fe200078ec0ff */
[----:B------:R-:W-:Y:S02]  /*90f0*/  VIADD R10, R8, 0x10 ;  /* 0x00000010080a7836 */ /* 0x000fe40000000000 */
[----:B------:R-:W-:Y:S01]  /*9100*/  IMAD R18, R11, 0x40, R12 ;  /* 0x000000400b127824 */ /* 0x000fe200078e020c */
[----:B------:R-:W-:Y:S01]  /*9110*/  LOP3.LUT R12, R6, 0xfffffffe, RZ, 0xc0, !PT ;  /* 0xfffffffe060c7812 */ /* 0x000fe200078ec0ff */
[----:B------:R-:W-:Y:S01]  /*9120*/  VIADD R13, R8, 0x18 ;  /* 0x00000018080d7836 */ /* 0x000fe20000000000 */
[----:B------:R2:W-:Y:S01]  /*9130*/  STL [R1+0x30], R7 ;  /* 0x0000300701007387 */ /* 0x0005e20000100800 */
[----:B------:R-:W-:Y:S01]  /*9140*/  LEA.HI R8, R10, R10, RZ, 0x1 ;  /* 0x0000000a0a087211 */ /* 0x000fe200078f08ff */
[----:B------:R-:W-:-:S02]  /*9150*/  IMAD.IADD R5, R5, 0x1, -R14 ;  /* 0x0000000105057824 */ /* 0x000fc400078e0a0e */
[----:B------:R-:W-:Y:S01]  /*9160*/  LEA.HI R14, R13, R13, RZ, 0x1 ;  /* 0x0000000d0d0e7211 */ /* 0x000fe200078f08ff */
[----:B------:R-:W-:Y:S01]  /*9170*/  IMAD.IADD R12, R9, 0x1, -R12 ;  /* 0x00000001090c7824 */ /* 0x000fe200078e0a0c */
[----:B------:R-:W-:Y:S02]  /*9180*/  LOP3.LUT R11, R8, 0xfffffffe, RZ, 0xc0, !PT ;  /* 0xfffffffe080b7812 */ /* 0x000fe400078ec0ff */
[----:B------:R-:W-:Y:S02]  /*9190*/  SHF.R.S32.HI R9, RZ, 0x1, R8 ;  /* 0x00000001ff097819 */ /* 0x000fe40000011408 */
[--C-:B--2---:R-:W-:Y:S01]  /*91a0*/  SHF.R.S32.HI R7, RZ, 0x1, R6.reuse ;  /* 0x00000001ff077819 */ /* 0x104fe20000011406 */
[----:B------:R-:W-:Y:S01]  /*91b0*/  IMAD.IADD R11, R10, 0x1, -R11 ;  /* 0x000000010a0b7824 */ /* 0x000fe200078e0a0b */
[----:B------:R-:W-:Y:S02]  /*91c0*/  SHF.R.S32.HI R6, RZ, 0x1f, R6 ;  /* 0x0000001fff067819 */ /* 0x000fe40000011406 */
[----:B------:R-:W-:-:S02]  /*91d0*/  SHF.R.S32.HI R8, RZ, 0x1f, R8 ;  /* 0x0000001fff087819 */ /* 0x000fc40000011408 */
[----:B------:R-:W-:Y:S02]  /*91e0*/  LEA.HI R6, R6, R7, RZ, 0x4 ;  /* 0x0000000706067211 */ /* 0x000fe400078f20ff */
[--C-:B------:R-:W-:Y:S02]  /*91f0*/  SHF.R.S32.HI R15, RZ, 0x1, R14.reuse ;  /* 0x00000001ff0f7819 */ /* 0x100fe4000001140e */
[----:B------:R-:W-:Y:S02]  /*9200*/  SHF.R.S32.HI R16, RZ, 0x1f, R14 ;  /* 0x0000001fff107819 */ /* 0x000fe4000001140e */
[----:B------:R-:W-:Y:S02]  /*9210*/  LOP3.LUT R6, R6, 0x1ffffff0, RZ, 0xc0, !PT ;  /* 0x1ffffff006067812 */ /* 0x000fe400078ec0ff */
[----:B------:R-:W-:Y:S02]  /*9220*/  LEA.HI R8, R8, R9, RZ, 0x4 ;  /* 0x0000000908087211 */ /* 0x000fe400078f20ff */
[----:B------:R-:W-:Y:S01]  /*9230*/  LEA.HI R16, R16, R15, RZ, 0x4 ;  /* 0x0000000f10107211 */ /* 0x000fe200078f20ff */
[----:B------:R-:W-:Y:S01]  /*9240*/  IMAD.IADD R7, R7, 0x1, -R6 ;  /* 0x0000000107077824 */ /* 0x000fe200078e0a06 */
[----:B------:R-:W-:-:S02]  /*9250*/  LOP3.LUT R8, R8, 0x1ffffff0, RZ, 0xc0, !PT ;  /* 0x1ffffff008087812 */ /* 0x000fc400078ec0ff */
[----:B------:R-:W-:Y:S01]  /*9260*/  LOP3.LUT R14, R14, 0xfffffffe, RZ, 0xc0, !PT ;  /* 0xfffffffe0e0e7812 */ /* 0x000fe200078ec0ff */
[----:B------:R-:W-:Y:S01]  /*9270*/  IMAD R6, R7, 0x8, R12 ;  /* 0x0000000807067824 */ /* 0x000fe200078e020c */
[----:B------:R-:W-:Y:S01]  /*9280*/  LOP3.LUT R16, R16, 0x1ffffff0, RZ, 0xc0, !PT ;  /* 0x1ffffff010107812 */ /* 0x000fe200078ec0ff */
[----:B------:R-:W-:Y:S02]  /*9290*/  IMAD.IADD R8, R9, 0x1, -R8 ;  /* 0x0000000109087824 */ /* 0x000fe400078e0a08 */
[----:B------:R-:W-:Y:S01]  /*92a0*/  IMAD.IADD R14, R13, 0x1, -R14 ;  /* 0x000000010d0e7824 */ /* 0x000fe200078e0a0e */
[----:B------:R2:W-:Y:S01]  /*92b0*/  STL [R1+0x2c], R6 ;  /* 0x00002c0601007387 */ /* 0x0005e20000100800 */
[----:B------:R-:W-:Y:S02]  /*92c0*/  IMAD.IADD R15, R15, 0x1, -R16 ;  /* 0x000000010f0f7824 */ /* 0x000fe400078e0a10 */
[----:B------:R-:W-:Y:S02]  /*92d0*/  IMAD R8, R8, 0x8, R11 ;  /* 0x0000000808087824 */ /* 0x000fe400078e020b */
[----:B-1----:R-:W-:-:S02]  /*92e0*/  IMAD R7, R229, -0x80, R20 ;  /* 0xffffff80e5077824 */ /* 0x002fc400078e0214 */
[----:B------:R-:W-:Y:S01]  /*92f0*/  IMAD.MOV.U32 R13, RZ, RZ, 0x40000040 ;  /* 0x40000040ff0d7424 */ /* 0x000fe200078e00ff */
[----:B------:R1:W-:Y:S01]  /*9300*/  STL [R1+0x28], R8 ;  /* 0x0000280801007387 */ /* 0x0003e20000100800 */
[----:B------:R-:W-:Y:S02]  /*9310*/  IMAD.MOV.U32 R11, RZ, RZ, 0x40000040 ;  /* 0x40000040ff0b7424 */ /* 0x000fe400078e00ff */
[----:B--2---:R-:W-:Y:S02]  /*9320*/  IMAD R6, R15, 0x8, R14 ;  /* 0x000000080f067824 */ /* 0x004fe400078e020e */
[----:B------:R-:W-:Y:S02]  /*9330*/  IMAD.MOV.U32 R9, RZ, RZ, 0x40000040 ;  /* 0x40000040ff097424 */ /* 0x000fe400078e00ff */
[----:B------:R-:W-:Y:S01]  /*9340*/  VIADD R15, R5, 0x8 ;  /* 0x00000008050f7836 */ /* 0x000fe20000000000 */
[----:B------:R2:W-:Y:S01]  /*9350*/  STL [R1+0x24], R6 ;  /* 0x0000240601007387 */ /* 0x0005e20000100800 */
[----:B------:R-:W-:-:S02]  /*9360*/  IMAD R229, R229, -0x80, -R18 ;  /* 0xffffff80e5e57824 */ /* 0x000fc400078e0a12 */
[----:B-1----:R-:W-:Y:S02]  /*9370*/  VIADD R8, R233, 0x20c00 ;  /* 0x00020c00e9087836 */ /* 0x002fe40000000000 */
[----:B------:R-:W-:-:S03]  /*9380*/  VIADD R15, R5, 0x14 ;  /* 0x00000014050f7836 */ /* 0x000fc60000000000 */
[----:B------:R-:W-:Y:S01]  /*9390*/  SHF.R.U32.HI R8, RZ, 0x4, R8 ;  /* 0x00000004ff087819 */ /* 0x000fe20000011608 */
[----:B--2---:R-:W-:Y:S02]  /*93a0*/  IMAD.IADD R6, R7, 0x1, -R18 ;  /* 0x0000000107067824 */ /* 0x004fe400078e0a12 */
[----:B------:R-:W-:Y:S01]  /*93b0*/  VIADD R7, R233, 0x4000 ;  /* 0x00004000e9077836 */ /* 0x000fe20000000000 */
[----:B------:R-:W-:Y:S02]  /*93c0*/  SHF.R.U32.HI R233, RZ, 0x4, R233 ;  /* 0x00000004ffe97819 */ /* 0x000fe400000116e9 */
[----:B------:R-:W-:Y:S02]  /*93d0*/  LOP3.LUT R8, R8, 0x3fff, RZ, 0xc0, !PT ;  /* 0x00003fff08087812 */ /* 0x000fe400078ec0ff */
[----:B------:R-:W-:Y:S02]  /*93e0*/  SHF.R.U32.HI R7, RZ, 0x4, R7 ;  /* 0x00000004ff077819 */ /* 0x000fe40000011607 */
[----:B------:R-:W-:-:S02]  /*93f0*/  LOP3.LUT R233, R233, 0x3fff, RZ, 0xc0, !PT ;  /* 0x00003fffe9e97812 */ /* 0x000fc400078ec0ff */
[----:B------:R-:W-:Y:S02]  /*9400*/  LOP3.LUT R7, R7, 0x3fff, RZ, 0xc0, !PT ;  /* 0x00003fff07077812 */ /* 0x000fe400078ec0ff */
[----:B------:R-:W-:Y:S02]  /*9410*/  LOP3.LUT R14, R233, 0x10000, RZ, 0xfc, !PT ;  /* 0x00010000e90e7812 */ /* 0x000fe400078efcff */
[----:B------:R-:W-:Y:S02]  /*9420*/  LOP3.LUT R233, R7, 0x10000, RZ, 0xfc, !PT ;  /* 0x0001000007e97812 */ /* 0x000fe400078efcff */
[----:B------:R-:W-:Y:S01]  /*9430*/  LOP3.LUT R7, R8, 0x10000, RZ, 0xfc, !PT ;  /* 0x0001000008077812 */ /* 0x000fe200078efcff */
[C---:B------:R-:W-:Y:S01]  /*9440*/  VIADD R12, R14.reuse, 0x2 ;  /* 0x000000020e0c7836 */ /* 0x040fe20000000000 */
[----:B------:R1:W-:Y:S01]  /*9450*/  STL [R1+0x18], R14 ;  /* 0x0000180e01007387 */ /* 0x0003e20000100800 */
[C---:B------:R-:W-:Y:S02]  /*9460*/  VIADD R10, R14.reuse, 0x4 ;  /* 0x000000040e0a7836 */ /* 0x040fe40000000000 */
[----:B------:R-:W-:Y:S01]  /*9470*/  VIADD R8, R14, 0x6 ;  /* 0x000000060e087836 */ /* 0x000fe20000000000 */
[----:B------:R2:W-:Y:S01]  /*9480*/  STL [R1+0x20], R7 ;  /* 0x0000200701007387 */ /* 0x0005e20000100800 */
[----:B------:R-:W-:-:S02]  /*9490*/  VIADD R236, R233, 0x2 ;  /* 0x00000002e9ec7836 */ /* 0x000fc40000000000 */
[C---:B------:R-:W-:Y:S01]  /*94a0*/  VIADD R234, R233.reuse, 0x4 ;  /* 0x00000004e9ea7836 */ /* 0x040fe20000000000 */
[----:B------:R3:W-:Y:S01]  /*94b0*/  STL.64 [R1+0x10], R12 ;  /* 0x0000100c01007387 */ /* 0x0007e20000100a00 */
[----:B------:R-:W-:Y:S02]  /*94c0*/  VIADD R230, R233, 0x6 ;  /* 0x00000006e9e67836 */ /* 0x000fe40000000000 */
[C---:B-1----:R-:W-:Y:S01]  /*94d0*/  VIADD R14, R5.reuse, 0xc ;  /* 0x0000000c050e7836 */ /* 0x042fe20000000000 */
[----:B------:R3:W-:Y:S01]  /*94e0*/  STL.64 [R1+0x8], R10 ;  /* 0x0000080a01007387 */ /* 0x0007e20000100a00 */
[C---:B------:R-:W-:Y:S02]  /*94f0*/  VIADD R14, R5.reuse, 0x18 ;  /* 0x00000018050e7836 */ /* 0x040fe40000000000 */
[C---:B--2---:R-:W-:Y:S01]  /*9500*/  VIADD R7, R5.reuse, 0x4 ;  /* 0x0000000405077836 */ /* 0x044fe20000000000 */
[----:B------:R3:W-:Y:S01]  /*9510*/  STL.64 [R1], R8 ;  /* 0x0000000801007387 */ /* 0x0007e20000100a00 */
[----:B------:R-:W-:-:S02]  /*9520*/  VIADD R7, R5, 0x10 ;  /* 0x0000001005077836 */ /* 0x000fc40000000000 */
[----:B------:R-:W-:-:S07]  /*9530*/  VIADD R7, R5, 0x1c ;  /* 0x0000001c05077836 */ /* 0x000fce0000000000 */
.L_x_4771:
[----:B------:R-:W-:Y:S01]  /*9540*/  IMAD.U32 R7, RZ, RZ, UR36 ;  /* 0x00000024ff077e24 */ /* 0x000fe2000f8e00ff */
[----:B------:R-:W-:Y:S05]  /*9550*/  YIELD ;  /* 0x0000000000007946 */ /* 0x000fea0003800000 */
[----:B------:R-:W-:-:S04]  /*9560*/  LOP3.LUT R7, R7, 0x1, RZ, 0xfc, !PT ;  /* 0x0000000107077812 */ /* 0x000fc800078efcff */
[----:B------:R-:W-:-:S13]  /*9570*/  ISETP.NE.AND P6, PT, R7, 0x3, PT ;  /* 0x000000030700780c */ /* 0x000fda0003fc5270 */
[----:B--2---:R-:W-:Y:S05]  /*9580*/  @!P6 BRA `(.L_x_4761) ;  /* 0x000000000004e947 */ /* 0x004fea0003800000 */
[----:B------:R-:W-:Y:S01]  /*9590*/  BPT.TRAP 0x1 ;  /* 0x000000040000795c */ /* 0x000fe20000300000 */
.L_x_4761:
[----:B------:R-:W-:Y:S01]  /*95a0*/  IMAD R7, R0, 0x8, R222 ;  /* 0x0000000800077824 */ /* 0x000fe200078e02de */
[----:B------:R-:W-:-:S04]  /*95b0*/  SHF.L.U32 R18, R4, 0x1f, RZ ;  /* 0x0000001f04127819 */ /* 0x000fc800000006ff */
[----:B------:R1:W2:Y:S01]  /*95c0*/  SYNCS.PHASECHK.TRANS64.TRYWAIT P0, [R7+URZ+0x30c10], R18 ;  /* 0x030c1012070075a7 */ /* 0x0002a2000800017f */
[----:B------:R-:W-:Y:S05]  /*95d0*/  @!P6 BRA `(.L_x_4762) ;  /* 0x000000000004e947 */ /* 0x000fea0003800000 */
[----:B------:R-:W-:Y:S01]  /*95e0*/  BPT.TRAP 0x1 ;  /* 0x000000040000795c */ /* 0x000fe20000300000 */
.L_x_4762:
[----:B---3--:R-:W-:-:S05]  /*95f0*/  VIADD R8, R222, 0x10000 ;  /* 0x00010000de087836 */ /* 0x008fca0000000000 */
[----:B------:R-:W-:-:S04]  /*9600*/  SHF.R.U32.HI R8, RZ, 0x4, R8 ;  /* 0x00000004ff087819 */ /* 0x000fc80000011608 */
[----:B------:R-:W-:-:S04]  /*9610*/  LOP3.LUT R8, R8, 0x3fff, RZ, 0xc0, !PT ;  /* 0x00003fff08087812 */ /* 0x000fc800078ec0ff */
[----:B------:R-:W-:Y:S01]  /*9620*/  LOP3.LUT R9, R8, 0x10000, RZ, 0xfc, !PT ;  /* 0x0001000008097812 */ /* 0x000fe200078efcff */
[----:B--2---:R-:W-:Y:S06]  /*9630*/  @P0 BRA `(.L_x_4763) ;  /* 0x0000000000080947 */ /* 0x004fec0003800000 */
[----:B------:R-:W2:Y:S02]  /*9640*/  SYNCS.PHASECHK.TRANS64.TRYWAIT P0, [R7+URZ+0x30c10], R18 ;  /* 0x030c1012070075a7 */ /* 0x000ea4000800017f */
[----:B--2---:R-:W-:Y:S05]  /*9650*/  @!P0 BRA `(.L_x_4764) ;  /* 0x0000007c00e48947 */ /* 0x004fea0003800000 */
.L_x_4763:
        /* <DEDUP_REMOVED lines=9> */
[----:B------:R-:W2:Y:S01]  /*96f0*/  LDL.64 R14, [R1] ;  /* 0x00000000010e7983 */ /* 0x000ea20000100a00 */
[----:B------:R-:W-:-:S03]  /*9700*/  UMOV UR11, 0x40000040 ;  /* 0x40000040000b7882 */ /* 0x000fc60000000000 */
[----:B------:R-:W5:Y:S04]  /*9710*/  LDL R10, [R1+0x30] ;  /* 0x00003000010a7983 */ /* 0x000f680000100800 */
        /* <DEDUP_REMOVED lines=15> */
[----:B------:R-:W-:Y:S02]  /*9810*/  IMAD R12, R0, 0x80, R12 ;  /* 0x00000080000c7824 */ /* 0x000fe400078e020c */
[C---:B------:R-:W-:Y:S02]  /*9820*/  IMAD R9, R3.reuse, 0x2, R10 ;  /* 0x0000000203097824 */ /* 0x040fe400078e020a */
[----:B------:R-:W-:Y:S02]  /*9830*/  IMAD R219, R3, 0x2, R12 ;  /* 0x0000000203db7824 */ /* 0x000fe400078e020c */
[----:B------:R-:W-:-:S02]  /*9840*/  IMAD R224, R9, 0x4, R216 ;  /* 0x0000000409e07824 */ /* 0x000fc400078e02d8 */
[C---:B------:R-:W-:Y:S02]  /*9850*/  IMAD R232, R219.reuse, 0x4, R222 ;  /* 0x00000004dbe87824 */ /* 0x040fe400078e02de */
        /* <DEDUP_REMOVED lines=9> */
[C---:B------:R-:W-:Y:S02]  /*98f0*/  IMAD R14, R0.reuse, 0x80, R13 ;  /* 0x00000080000e7824 */ /* 0x040fe400078e020d */
[----:B------:R-:W-:Y:S02]  /*9900*/  IMAD R16, R0, 0x80, R11 ;  /* 0x0000008000107824 */ /* 0x000fe400078e020b */
[----:B------:R-:W-:-:S02]  /*9910*/  IMAD R217, R3, 0x2, R14 ;  /* 0x0000000203d97824 */ /* 0x000fc400078e020e */
[----:B------:R-:W-:Y:S02]  /*9920*/  IMAD R11, R3, 0x2, R16 ;  /* 0x00000002030b7824 */ /* 0x000fe400078e0210 */
[--C-:B------:R-:W-:Y:S02]  /*9930*/  IMAD R16, R9, 0x4, R222.reuse ;  /* 0x0000000409107824 */ /* 0x100fe400078e02de */
[--C-:B------:R-:W-:Y:S02]  /*9940*/  IMAD R220, R217, 0x4, R222.reuse ;  /* 0x00000004d9dc7824 */ /* 0x100fe400078e02de */
[----:B------:R-:W-:Y:S02]  /*9950*/  IMAD R221, R11, 0x4, R222 ;  /* 0x000000040bdd7824 */ /* 0x000fe400078e02de */
[--C-:B------:R-:W-:Y:S02]  /*9960*/  IMAD R217, R217, 0x4, R216.reuse ;  /* 0x00000004d9d97824 */ /* 0x100fe400078e02d8 */
[----:B------:R-:W-:Y:S01]  /*9970*/  IMAD R216, R11, 0x4, R216 ;  /* 0x000000040bd87824 */ /* 0x000fe200078e02d8 */
[----:B------:R-:W-:-:S02]  /*9980*/  WARPGROUP.DEPBAR.LE gsb0, 0x0 ;  /* 0x00008000000079c5 */ /* 0x000fc40000010000 */
        /* <DEDUP_REMOVED lines=12> */
.L_x_4765:
[----:B------:R1:W1:Y:S01]  /*9a50*/  SYNCS.PHASECHK.TRANS64.TRYWAIT P0, [R7+URZ+0x30c30], R18 ;  /* 0x030c3012070075a7 */ /* 0x000262000800017f */
[----:B------:R-:W-:Y:S05]  /*9a60*/  @!P6 BRA `(.L_x_4766) ;  /* 0x000000000004e947 */ /* 0x000fea0003800000 */
[----:B------:R-:W-:Y:S01]  /*9a70*/  BPT.TRAP 0x1 ;  /* 0x000000040000795c */ /* 0x000fe20000300000 */
.L_x_4766:
        /* <DEDUP_REMOVED lines=8> */
.L_x_4767:
[----:B------:R-:W-:Y:S01]  /*9b00*/  R2UR UR4, R233 ;  /* 0x00000000e90472ca */ /* 0x000fe200000e0000 */
[----:B------:R-:W-:Y:S01]  /*9b10*/  WARPGROUP.ARRIVE ;  /* 0x00000000000079c5 */ /* 0x000fe20000000000 */
[----:B------:R-:W-:Y:S01]  /*9b20*/  R2UR UR6, R11 ;  /* 0x000000000b0672ca */ /* 0x000fe200000e0000 */
[----:B------:R-:W-:Y:S01]  /*9b30*/  UMOV UR5, 0x40000040 ;  /* 0x4000004000057882 */ /* 0x000fe20000000000 */
[----:B------:R-:W-:Y:S01]  /*9b40*/  UMOV UR7, 0x40000040 ;  /* 0x4000004000077882 */ /* 0x000fe20000000000 */
[----:B------:R-:W-:Y:S01]  /*9b50*/  R2UR UR12, R236 ;  /* 0x00000000ec0c72ca */ /* 0x000fe200000e0000 */
[----:B------:R-:W-:Y:S01]  /*9b60*/  UMOV UR15, 0x40000040 ;  /* 0x40000040000f7882 */ /* 0x000fe20000000000 */
[----:B------:R-:W-:Y:S01]  /*9b70*/  R2UR UR13, R237 ;  /* 0x00000000ed0d72ca */ /* 0x000fe200000e0000 */
[----:B------:R-:W1:Y:S01]  /*9b80*/  LDC.64 R10, c[0x0][0x748] ;  /* 0x0001d200ff0a7b82 */ /* 0x000e620000000a00 */
[----:B------:R-:W-:Y:S01]  /*9b90*/  VIADD R22, R5, 0x4 ;  /* 0x0000000405167836 */ /* 0x000fe20000000000 */
[C---:B------:R-:W-:Y:S01]  /*9ba0*/  ISETP.GT.AND P2, PT, R229.reuse, RZ, PT ;  /* 0x000000ffe500720c */ /* 0x040fe20003f44270 */
[----:B------:R-:W-:Y:S01]  /*9bb0*/  IMAD R9, R0, 0x400, R9 ;  /* 0x0000040000097824 */ /* 0x000fe200078e0209 */
[----:B------:R-:W-:Y:S01]  /*9bc0*/  ISETP.GT.AND P0, PT, R229, 0x8, PT ;  /* 0x00000008e500780c */ /* 0x000fe20003f04270 */
[----:B------:R-:W-:Y:S01]  /*9bd0*/  VIADD R20, R5, 0x1c ;  /* 0x0000001c05147836 */ /* 0x000fe20000000000 */
[C---:B------:R-:W-:Y:S01]  /*9be0*/  ISETP.GT.AND P1, PT, R6.reuse, RZ, PT ;  /* 0x000000ff0600720c */ /* 0x040fe20003f24270 */
[----:B------:R-:W-:Y:S01]  /*9bf0*/  HGMMA.64x128x16.F32 R24, gdesc[UR4], RZ, !UPT, gsb0 ;  /* 0x01e00000041879f0 */ /* 0x000fe2000c0008ff */
[----:B------:R-:W-:Y:S01]  /*9c00*/  ULDC UR4, c[0x0][0x280] ;  /* 0x0000a00000047ab9 */ /* 0x000fe20000000800 */
[----:B------:R-:W5:Y:S01]  /*9c10*/  LDC R13, c[0x0][0x74c] ;  /* 0x0001d300ff0d7b82 */ /* 0x000f620000000800 */
[----:B------:R-:W-:Y:S01]  /*9c20*/  ULEA UR4, UR38, -UR4, 0x7 ;  /* 0x8000000426047291 */ /* 0x000fe2000f8e383f */
[C---:B------:R-:W-:Y:S01]  /*9c30*/  ISETP.GT.AND P3, PT, R6.reuse, 0x8, PT ;  /* 0x000000080600780c */ /* 0x040fe20003f64270 */
[----:B------:R-:W-:Y:S01]  /*9c40*/  ULDC UR5, c[0x0][0x744] ;  /* 0x0001d10000057ab9 */ /* 0x000fe20000000800 */
[----:B------:R-:W-:Y:S01]  /*9c50*/  R2UR UR8, R9 ;  /* 0x00000000090872ca */ /* 0x000fe200000e0000 */
[----:B--2---:R-:W-:Y:S01]  /*9c60*/  SHFL.IDX PT, R23, R16, R20, 0x1f ;  /* 0x00001f1410177589 */ /* 0x004fe200000e0000 */
[----:B------:R-:W-:Y:S01]  /*9c70*/  VIADD R19, R5, 0x18 ;  /* 0x0000001805137836 */ /* 0x000fe20000000000 */
[----:B------:R-:W-:Y:S01]  /*9c80*/  LEA R12, R3, UR4, 0x1 ;  /* 0x00000004030c7c11 */ /* 0x000fe2000f8e08ff */
[----:B------:R-:W-:Y:S01]  /*9c90*/  UIADD3 UR4, UR6, 0x2, URZ ;  /* 0x0000000206047890 */ /* 0x000fe2000fffe03f */
[----:B------:R-:W-:Y:S03]  /*9ca0*/  SHFL.IDX PT, R9, R16, R5, 0x1f ;  /* 0x00001f0510097589 */ /* 0x000fe600000e0000 */
[----:B------:R-:W-:Y:S01]  /*9cb0*/  IMAD.IADD R12, R6, 0x1, R12 ;  /* 0x00000001060c7824 */ /* 0x000fe200078e020c */
[----:B------:R-:W-:Y:S02]  /*9cc0*/  SHFL.IDX PT, R19, R16, R19, 0x1f ;  /* 0x00001f1310137589 */ /* 0x000fe400000e0000 */
[----:B------:R-:W-:Y:S01]  /*9cd0*/  UMOV UR14, UR4 ;  /* 0x00000004000e7c82 */ /* 0x000fe20008000000 */
[----:B------:R-:W-:Y:S01]  /*9ce0*/  UIADD3 UR4, UR6, 0x4, URZ ;  /* 0x0000000406047890 */ /* 0x000fe2000fffe03f */
[----:B-1----:R-:W-:Y:S01]  /*9cf0*/  IADD3 R225, RZ, -R12, -R11 ;  /* 0x8000000cffe17210 */ /* 0x002fe20007ffe80b */
[C-C-:B------:R-:W-:Y:S01]  /*9d00*/  IMAD.IADD R226, R10.reuse, 0x1, -R12.reuse ;  /* 0x000000010ae27824 */ /* 0x140fe200078e0a0c */
[----:B------:R-:W1:Y:S01]  /*9d10*/  SHFL.IDX PT, R11, R16, R22, 0x1f ;  /* 0x00001f16100b7589 */ /* 0x000e6200000e0000 */
[----:B------:R-:W-:Y:S01]  /*9d20*/  IADD3 R218, R10, 0x8, -R12 ;  /* 0x000000080ada7810 */ /* 0x000fe20007ffe80c */
[----:B------:R-:W-:Y:S01]  /*9d30*/  UIADD3 UR6, UR6, 0x6, URZ ;  /* 0x0000000606067890 */ /* 0x000fe2000fffe03f */
[----:B------:R-:W-:-:S02]  /*9d40*/  SEL R225, R225, 0x80, P1 ;  /* 0x00000080e1e17807 */ /* 0x000fc40000800000 */
[----:B-----5:R-:W-:Y:S02]  /*9d50*/  IADD3 R13, -R13, 0x8, RZ ;  /* 0x000000080d0d7810 */ /* 0x020fe40007ffe1ff */
[----:B------:R-:W-:Y:S02]  /*9d60*/  SEL R226, R226, 0x80, !P2 ;  /* 0x00000080e2e27807 */ /* 0x000fe40005000000 */
[----:B------:R-:W-:Y:S01]  /*9d70*/  SEL R218, R218, 0x80, !P0 ;  /* 0x00000080dada7807 */ /* 0x000fe20004000000 */
[----:B------:R-:W-:Y:S01]  /*9d80*/  IMAD.IADD R223, R13, 0x1, -R12 ;  /* 0x000000010ddf7824 */ /* 0x000fe200078e0a0c */
[C---:B------:R-:W-:Y:S01]  /*9d90*/  ISETP.GE.AND P2, PT, R226.reuse, 0x1, PT ;  /* 0x00000001e200780c */ /* 0x040fe20003f46270 */
[----:B------:R-:W-:Y:S01]  /*9da0*/  VIADD R13, R5, 0x10 ;  /* 0x00000010050d7836 */ /* 0x000fe20000000000 */
[----:B------:R-:W-:Y:S02]  /*9db0*/  ISETP.GE.AND P1, PT, R226, RZ, PT ;  /* 0x000000ffe200720c */ /* 0x000fe40003f26270 */
[----:B------:R-:W-:-:S02]  /*9dc0*/  SEL R223, R223, 0x80, P3 ;  /* 0x00000080dfdf7807 */ /* 0x000fc40001800000 */
[----:B------:R-:W-:Y:S01]  /*9dd0*/  ISETP.GE.AND P0, PT, R218, 0x1, PT ;  /* 0x00000001da00780c */ /* 0x000fe20003f06270 */
[----:B------:R-:W-:Y:S01]  /*9de0*/  SHFL.IDX PT, R17, R16, R13, 0x1f ;  /* 0x00001f0d10117589 */ /* 0x000fe200000e0000 */
[C---:B------:R-:W-:Y:S02]  /*9df0*/  ISETP.GT.OR P2, PT, R225.reuse, 0x1, !P2 ;  /* 0x00000001e100780c */ /* 0x040fe40005744670 */
[----:B------:R-:W-:Y:S02]  /*9e00*/  ISETP.GT.OR P1, PT, R225, RZ, !P1 ;  /* 0x000000ffe100720c */ /* 0x000fe40004f24670 */
[----:B------:R-:W-:Y:S02]  /*9e10*/  ISETP.GT.OR P0, PT, R223, 0x1, !P0 ;  /* 0x00000001df00780c */ /* 0x000fe40004704670 */
[----:B------:R-:W-:Y:S01]  /*9e20*/  FSEL R227, R89, -INF , !P2 ;  /* 0xff80000059e37808 */ /* 0x000fe20005000000 */
[----:B------:R-:W-:Y:S01]  /*9e30*/  VIADD R89, R5, 0x8 ;  /* 0x0000000805597836 */ /* 0x000fe20000000000 */
[----:B------:R-:W-:-:S02]  /*9e40*/  FSEL R88, R88, -INF , !P1 ;  /* 0xff80000058587808 */ /* 0x000fc40004800000 */
[----:B------:R-:W-:Y:S01]  /*9e50*/  FSEL R91, R91, -INF , !P0 ;  /* 0xff8000005b5b7808 */ /* 0x000fe20004000000 */
[--C-:B-1----:R-:W-:Y:S01]  /*9e60*/  FFMA.FTZ R227, R227, UR5, -R11.reuse ;  /* 0x00000005e3e37c23 */ /* 0x102fe2000801080b */
[----:B------:R-:W-:Y:S01]  /*9e70*/  ISETP.GE.AND P1, PT, R226, 0x8, PT ;  /* 0x00000008e200780c */ /* 0x000fe20003f26270 */
[----:B------:R-:W1:Y:S01]  /*9e80*/  SHFL.IDX PT, R12, R16, R89, 0x1f ;  /* 0x00001f59100c7589 */ /* 0x000e6200000e0000 */
[C---:B------:R-:W-:Y:S01]  /*9e90*/  ISETP.GE.AND P0, PT, R218.reuse, 0x9, PT ;  /* 0x00000009da00780c */ /* 0x040fe20003f06270 */
[----:B------:R-:W-:Y:S01]  /*9ea0*/  FFMA.FTZ R11, R91, UR5, -R11 ;  /* 0x000000055b0b7c23 */ /* 0x000fe2000801080b */
[----:B------:R-:W-:Y:S01]  /*9eb0*/  ISETP.GT.OR P1, PT, R225, 0x8, !P1 ;  /* 0x00000008e100780c */ /* 0x000fe20004f24670 */
[----:B------:R-:W-:Y:S01]  /*9ec0*/  VIADD R91, R5, 0xc ;  /* 0x0000000c055b7836 */ /* 0x000fe20000000000 */
[----:B------:R-:W-:Y:S01]  /*9ed0*/  ISETP.GE.AND P3, PT, R218, RZ, PT ;  /* 0x000000ffda00720c */ /* 0x000fe20003f66270 */
[----:B------:R-:W-:Y:S01]  /*9ee0*/  FFMA.FTZ R88, R88, UR5, -R9 ;  /* 0x0000000558587c23 */ /* 0x000fe20008010809 */
[C---:B------:R-:W-:Y:S01]  /*9ef0*/  ISETP.GT.OR P0, PT, R223.reuse, 0x9, !P0 ;  /* 0x00000009df00780c */ /* 0x040fe20004704670 */
[----:B------:R-:W-:Y:S01]  /*9f00*/  MUFU.EX2 R11, R11 ;  /* 0x0000000b000b7308 */ /* 0x000fe20000000800 */
[----:B------:R-:W-:Y:S01]  /*9f10*/  FSEL R92, R92, -INF , !P1 ;  /* 0xff8000005c5c7808 */ /* 0x000fe20004800000 */
[----:B------:R-:W2:Y:S01]  /*9f20*/  SHFL.IDX PT, R10, R16, R91, 0x1f ;  /* 0x00001f5b100a7589 */ /* 0x000ea200000e0000 */
[----:B------:R-:W-:-:S02]  /*9f30*/  ISETP.GT.OR P3, PT, R223, RZ, !P3 ;  /* 0x000000ffdf00720c */ /* 0x000fc40005f64670 */
[----:B------:R-:W-:Y:S02]  /*9f40*/  ISETP.GE.AND P1, PT, R218, 0x10, PT ;  /* 0x00000010da00780c */ /* 0x000fe40003f26270 */
[----:B------:R-:W-:Y:S01]  /*9f50*/  FSEL R95, R95, -INF , !P0 ;  /* 0xff8000005f5f7808 */ /* 0x000fe20004000000 */
[----:B------:R5:W-:Y:S01]  /*9f60*/  MUFU.EX2 R228, R88 ;  /* 0x0000005800e47308 */ /* 0x000be20000000800 */
[----:B------:R-:W-:Y:S02]  /*9f70*/  FSEL R90, R90, -INF , !P3 ;  /* 0xff8000005a5a7808 */ /* 0x000fe40005800000 */
[----:B------:R-:W-:Y:S02]  /*9f80*/  ISETP.GE.AND P0, PT, R226, 0x10, PT ;  /* 0x00000010e200780c */ /* 0x000fe40003f06270 */
[----:B------:R-:W-:Y:S01]  /*9f90*/  ISETP.GT.OR P1, PT, R223, 0x10, !P1 ;  /* 0x00000010df00780c */ /* 0x000fe20004f24670 */
[----:B------:R-:W-:Y:S01]  /*9fa0*/  FFMA.FTZ R9, R90, UR5, -R9 ;  /* 0x000000055a097c23 */ /* 0x000fe20008010809 */
[----:B------:R-:W-:Y:S01]  /*9fb0*/  ISETP.GE.AND P3, PT, R218, 0x8, PT ;  /* 0x00000008da00780c */ /* 0x000fe20003f66270 */
[----:B---3--:R-:W-:Y:S01]  /*9fc0*/  SHFL.IDX PT, R90, R232, R22, 0x1f ;  /* 0x00001f16e85a7589 */ /* 0x008fe200000e0000 */
[----:B------:R-:W-:Y:S01]  /*9fd0*/  ISETP.GT.OR P0, PT, R225, 0x10, !P0 ;  /* 0x00000010e100780c */ /* 0x000fe20004704670 */
[----:B-1----:R-:W-:Y:S01]  /*9fe0*/  FFMA.FTZ R92, R92, UR5, -R12 ;  /* 0x000000055c5c7c23 */ /* 0x002fe2000801080c */
[----:B------:R-:W-:Y:S01]  /*9ff0*/  FSEL R98, R98, -INF , !P1 ;  /* 0xff80000062627808 */ /* 0x000fe20004800000 */
[----:B-----5:R-:W-:Y:S01]  /*a000*/  SHFL.IDX PT, R88, R232, R5, 0x1f ;  /* 0x00001f05e8587589 */ /* 0x020fe200000e0000 */
[----:B------:R-:W-:Y:S01]  /*a010*/  ISETP.GE.AND P2, PT, R226, 0x9, PT ;  /* 0x00000009e200780c */ /* 0x000fe20003f46270 */
[----:B------:R-:W1:Y:S01]  /*a020*/  MUFU.EX2 R9, R9 ;  /* 0x0000000900097308 */ /* 0x000e620000000800 */
[----:B------:R-:W-:-:S02]  /*a030*/  ISETP.GT.OR P3, PT, R223, 0x8, !P3 ;  /* 0x00000008df00780c */ /* 0x000fc40005f64670 */
[----:B------:R-:W-:Y:S01]  /*a040*/  ISETP.GE.AND P1, PT, R218, 0x11, PT ;  /* 0x00000011da00780c */ /* 0x000fe20003f26270 */
[----:B--2---:R-:W-:Y:S01]  /*a050*/  FFMA.FTZ R14, R95, UR5, -R10 ;  /* 0x000000055f0e7c23 */ /* 0x004fe2000801080a */
[----:B------:R-:W-:Y:S01]  /*a060*/  FSEL R15, R96, -INF , !P0 ;  /* 0xff800000600f7808 */ /* 0x000fe20004000000 */
[----:B------:R-:W-:Y:S01]  /*a070*/  VIADD R95, R5, 0x14 ;  /* 0x00000014055f7836 */ /* 0x000fe20000000000 */
[----:B------:R-:W-:Y:S01]  /*a080*/  ISETP.GT.OR P2, PT, R225, 0x9, !P2 ;  /* 0x00000009e100780c */ /* 0x000fe20005744670 */
[----:B------:R-:W-:Y:S01]  /*a090*/  MUFU.EX2 R227, R227 ;  /* 0x000000e300e37308 */ /* 0x000fe20000000800 */
[----:B------:R-:W-:Y:S01]  /*a0a0*/  FSEL R94, R94, -INF , !P3 ;  /* 0xff8000005e5e7808 */ /* 0x000fe20005800000 */
[--C-:B------:R-:W-:Y:S01]  /*a0b0*/  FFMA.FTZ R15, R15, UR5, -R17.reuse ;  /* 0x000000050f0f7c23 */ /* 0x100fe20008010811 */
[----:B------:R-:W-:Y:S01]  /*a0c0*/  ISETP.GE.AND P0, PT, R226, 0x11, PT ;  /* 0x00000011e200780c */ /* 0x000fe20003f06270 */
[----:B------:R-:W2:Y:S01]  /*a0d0*/  SHFL.IDX PT, R18, R16, R95, 0x1f ;  /* 0x00001f5f10127589 */ /* 0x000ea200000e0000 */
[----:B------:R-:W-:Y:S01]  /*a0e0*/  ISETP.GT.OR P1, PT, R223, 0x11, !P1 ;  /* 0x00000011df00780c */ /* 0x000fe20004f24670 */
[----:B------:R-:W-:Y:S01]  /*a0f0*/  FFMA.FTZ R12, R94, UR5, -R12 ;  /* 0x000000055e0c7c23 */ /* 0x000fe2000801080c */
[----:B------:R-:W-:Y:S01]  /*a100*/  ISETP.GE.AND P3, PT, R218, 0x18, PT ;  /* 0x00000018da00780c */ /* 0x000fe20003f66270 */
[----:B------:R-:W-:Y:S01]  /*a110*/  SHFL.IDX PT, R94, R232, R91, 0x1f ;  /* 0x00001f5be85e7589 */ /* 0x000fe200000e0000 */
[----:B------:R-:W-:Y:S01]  /*a120*/  FSEL R93, R93, -INF , !P2 ;  /* 0xff8000005d5d7808 */ /* 0x000fe20005000000 */
[----:B------:R-:W-:Y:S01]  /*a130*/  FFMA.FTZ R17, R98, UR5, -R17 ;  /* 0x0000000562117c23 */ /* 0x000fe20008010811 */
[----:B------:R-:W-:Y:S01]  /*a140*/  ISETP.GT.OR P0, PT, R225, 0x11, !P0 ;  /* 0x00000011e100780c */ /* 0x000fe20004704670 */
[----:B------:R-:W-:Y:S01]  /*a150*/  SHFL.IDX PT, R98, R232, R95, 0x1f ;  /* 0x00001f5fe8627589 */ /* 0x000fe200000e0000 */
[----:B------:R-:W-:Y:S01]  /*a160*/  FSEL R99, R99, -INF , !P1 ;  /* 0xff80000063637808 */ /* 0x000fe20004800000 */
[----:B------:R-:W-:Y:S01]  /*a170*/  FFMA.FTZ R13, R93, UR5, -R10 ;  /* 0x000000055d0d7c23 */ /* 0x000fe2000801080a */
[----:B------:R-:W-:Y:S01]  /*a180*/  ISETP.GE.AND P2, PT, R226, 0x18, PT ;  /* 0x00000018e200780c */ /* 0x000fe20003f46270 */
[----:B------:R3:W-:Y:S01]  /*a190*/  MUFU.EX2 R10, R92 ;  /* 0x0000005c000a7308 */ /* 0x0007e20000000800 */
[----:B------:R-:W-:Y:S01]  /*a1a0*/  ISETP.GT.OR P1, PT, R223, 0x18, !P3 ;  /* 0x00000018df00780c */ /* 0x000fe20005f24670 */
[----:B------:R-:W-:Y:S01]  /*a1b0*/  VIADD R93, R5, 0x10 ;  /* 0x00000010055d7836 */ /* 0x000fe20000000000 */
[----:B------:R-:W-:-:S02]  /*a1c0*/  FSEL R97, R97, -INF , !P0 ;  /* 0xff80000061617808 */ /* 0x000fc40004000000 */
[----:B------:R-:W-:Y:S02]  /*a1d0*/  ISETP.GT.OR P0, PT, R225, 0x18, !P2 ;  /* 0x00000018e100780c */ /* 0x000fe40005704670 */
[----:B------:R-:W-:Y:S01]  /*a1e0*/  FSEL R102, R102, -INF , !P1 ;  /* 0xff80000066667808 */ /* 0x000fe20004800000 */
[----:B------:R-:W-:Y:S01]  /*a1f0*/  SHFL.IDX PT, R96, R232, R93, 0x1f ;  /* 0x00001f5de8607589 */ /* 0x000fe200000e0000 */
[----:B------:R-:W-:Y:S01]  /*a200*/  ISETP.GE.AND P1, PT, R226, 0x20, PT ;  /* 0x00000020e200780c */ /* 0x000fe20003f26270 */
[----:B------:R-:W5:Y:S01]  /*a210*/  MUFU.EX2 R12, R12 ;  /* 0x0000000c000c7308 */ /* 0x000f620000000800 */
[----:B------:R-:W-:Y:S01]  /*a220*/  FSEL R20, R100, -INF , !P0 ;  /* 0xff80000064147808 */ /* 0x000fe20004000000 */
[----:B---3--:R3:W1:Y:S01]  /*a230*/  SHFL.IDX PT, R92, R232, R89, 0x1f ;  /* 0x00001f59e85c7589 */ /* 0x00866200000e0000 */
[----:B------:R-:W-:Y:S01]  /*a240*/  ISETP.GE.AND P0, PT, R226, 0x19, PT ;  /* 0x00000019e200780c */ /* 0x000fe20003f06270 */
[--C-:B--2---:R-:W-:Y:S01]  /*a250*/  FFMA.FTZ R16, R97, UR5, -R18.reuse ;  /* 0x0000000561107c23 */ /* 0x104fe20008010812 */
[----:B------:R-:W-:Y:S01]  /*a260*/  ISETP.GT.OR P1, PT, R225, 0x20, !P1 ;  /* 0x00000020e100780c */ /* 0x000fe20004f24670 */
[----:B------:R-:W-:Y:S01]  /*a270*/  VIADD R97, R5, 0x18 ;  /* 0x0000001805617836 */ /* 0x000fe20000000000 */
[----:B------:R-:W-:Y:S01]  /*a280*/  ISETP.GT.OR P0, PT, R225, 0x19, !P0 ;  /* 0x00000019e100780c */ /* 0x000fe20004704670 */
[----:B------:R-:W-:Y:S01]  /*a290*/  FFMA.FTZ R18, R99, UR5, -R18 ;  /* 0x0000000563127c23 */ /* 0x000fe20008010812 */
[----:B------:R-:W-:Y:S01]  /*a2a0*/  FSEL R22, R104, -INF , !P1 ;  /* 0xff80000068167808 */ /* 0x000fe20004800000 */
[--C-:B------:R-:W-:Y:S01]  /*a2b0*/  FFMA.FTZ R20, R20, UR5, -R19.reuse ;  /* 0x0000000514147c23 */ /* 0x100fe20008010813 */
[C---:B------:R-:W-:Y:S01]  /*a2c0*/  ISETP.GE.AND P3, PT, R218.reuse, 0x20, PT ;  /* 0x00000020da00780c */ /* 0x040fe20003f66270 */
[----:B------:R2:W5:Y:S01]  /*a2d0*/  SHFL.IDX PT, R100, R232, R97, 0x1f ;  /* 0x00001f61e8647589 */ /* 0x00056200000e0000 */
[----:B------:R-:W-:Y:S01]  /*a2e0*/  ISETP.GE.AND P1, PT, R218, 0x21, PT ;  /* 0x00000021da00780c */ /* 0x000fe20003f26270 */
[----:B------:R-:W-:Y:S01]  /*a2f0*/  FFMA.FTZ R19, R102, UR5, -R19 ;  /* 0x0000000566137c23 */ /* 0x000fe20008010813 */
[----:B------:R-:W-:Y:S01]  /*a300*/  FSEL R21, R101, -INF , !P0 ;  /* 0xff80000065157808 */ /* 0x000fe20004000000 */
[----:B------:R-:W-:Y:S01]  /*a310*/  VIADD R102, R5, 0x1c ;  /* 0x0000001c05667836 */ /* 0x000fe20000000000 */
[----:B------:R-:W-:-:S02]  /*a320*/  WARPGROUP.DEPBAR.LE gsb0, 0x0 ;  /* 0x00008000000079c5 */ /* 0x000fc40000010000 */
[----:B------:R-:W-:Y:S01]  /*a330*/  WARPGROUP.ARRIVE ;  /* 0x00000000000079c5 */ /* 0x000fe20000000000 */
[C---:B------:R-:W-:Y:S01]  /*a340*/  ISETP.GT.OR P0, PT, R223.reuse, 0x20, !P3 ;  /* 0x00000020df00780c */ /* 0x040fe20005f04670 */
[----:B------:R-:W-:Y:S01]  /*a350*/  SHFL.IDX PT, R232, R232, R102, 0x1f ;  /* 0x00001f66e8e87589 */ /* 0x000fe200000e0000 */
[----:B------:R-:W-:Y:S01]  /*a360*/  ISETP.GT.OR P1, PT, R223, 0x21, !P1 ;  /* 0x00000021df00780c */ /* 0x000fe20004f24670 */
[----:B------:R-:W-:Y:S01]  /*a370*/  FFMA.FTZ R21, R21, UR5, -R23 ;  /* 0x0000000515157c23 */ /* 0x000fe20008010817 */
[----:B------:R-:W-:Y:S01]  /*a380*/  ISETP.GE.AND P2, PT, R218, 0x19, PT ;  /* 0x00000019da00780c */ /* 0x000fe20003f46270 */
[----:B------:R-:W-:Y:S01]  /*a390*/  HGMMA.64x128x16.F32 R24, gdesc[UR12], R24, gsb0 ;  /* 0x01e000000c1879f0 */ /* 0x000fe20008000818 */
[----:B------:R-:W-:Y:S01]  /*a3a0*/  R2UR UR12, R234 ;  /* 0x00000000ea0c72ca */ /* 0x000fe200000e0000 */
[----:B------:R-:W-:Y:S01]  /*a3b0*/  UMOV UR14, UR4 ;  /* 0x00000004000e7c82 */ /* 0x000fe20008000000 */
[----:B------:R-:W-:Y:S01]  /*a3c0*/  R2UR UR13, R235 ;  /* 0x00000000eb0d72ca */ /* 0x000fe200000e0000 */
[----:B------:R-:W-:Y:S01]  /*a3d0*/  UMOV UR15, 0x40000040 ;  /* 0x40000040000f7882 */ /* 0x000fe20000000000 */
[----:B------:R-:W-:Y:S01]  /*a3e0*/  ISETP.GE.AND P3, PT, R218, 0x28, PT ;  /* 0x00000028da00780c */ /* 0x000fe20003f66270 */
[----:B------:R-:W-:Y:S01]  /*a3f0*/  FFMA.FTZ R22, R22, UR5, -R88 ;  /* 0x0000000516167c23 */ /* 0x000fe20008010858 */
[----:B------:R-:W-:Y:S01]  /*a400*/  FSEL R106, R106, -INF , !P0 ;  /* 0xff8000006a6a7808 */ /* 0x000fe20004000000 */
[----:B------:R-:W-:Y:S01]  /*a410*/  MUFU.EX2 R14, R14 ;  /* 0x0000000e000e7308 */ /* 0x000fe20000000800 */
[----:B------:R-:W-:-:S02]  /*a420*/  FSEL R107, R107, -INF , !P1 ;  /* 0xff8000006b6b7808 */ /* 0x000fc40004800000 */
[C---:B------:R-:W-:Y:S01]  /*a430*/  ISETP.GT.OR P2, PT, R223.reuse, 0x19, !P2 ;  /* 0x00000019df00780c */ /* 0x040fe20005744670 */
[----:B------:R-:W-:Y:S01]  /*a440*/  FFMA.FTZ R88, R106, UR5, -R88 ;  /* 0x000000056a587c23 */ /* 0x000fe20008010858 */
[----:B------:R-:W-:Y:S02]  /*a450*/  ISETP.GE.AND P0, PT, R226, 0x21, PT ;  /* 0x00000021e200780c */ /* 0x000fe40003f06270 */
[----:B------:R-:W-:Y:S01]  /*a460*/  ISETP.GT.OR P1, PT, R223, 0x28, !P3 ;  /* 0x00000028df00780c */ /* 0x000fe20005f24670 */
[----:B------:R-:W-:Y:S01]  /*a470*/  MUFU.EX2 R15, R15 ;  /* 0x0000000f000f7308 */ /* 0x000fe20000000800 */
[----:B------:R-:W-:Y:S02]  /*a480*/  FSEL R103, R103, -INF , !P2 ;  /* 0xff80000067677808 */ /* 0x000fe40005000000 */
[----:B------:R-:W-:Y:S02]  /*a490*/  ISETP.GT.OR P0, PT, R225, 0x21, !P0 ;  /* 0x00000021e100780c */ /* 0x000fe40004704670 */
[----:B------:R-:W-:Y:S01]  /*a4a0*/  FSEL R110, R110, -INF , !P1 ;  /* 0xff8000006e6e7808 */ /* 0x000fe20004800000 */
[----:B------:R-:W-:Y:S01]  /*a4b0*/  FFMA.FTZ R23, R103, UR5, -R23 ;  /* 0x0000000567177c23 */ /* 0x000fe20008010817 */
[----:B------:R-:W-:Y:S01]  /*a4c0*/  ISETP.GE.AND P2, PT, R226, 0x28, PT ;  /* 0x00000028e200780c */ /* 0x000fe20003f46270 */
[----:B----4-:R-:W-:Y:S01]  /*a4d0*/  SHFL.IDX PT, R103, R220, R5, 0x1f ;  /* 0x00001f05dc677589 */ /* 0x010fe200000e0000 */
[----:B------:R-:W-:Y:S01]  /*a4e0*/  ISETP.GE.AND P1, PT, R218, 0x29, PT ;  /* 0x00000029da00780c */ /* 0x000fe20003f26270 */
[----:B------:R-:W-:Y:S01]  /*a4f0*/  MUFU.EX2 R16, R16 ;  /* 0x0000001000107308 */ /* 0x000fe20000000800 */
[----:B---3--:R-:W-:-:S02]  /*a500*/  FSEL R89, R105, -INF , !P0 ;  /* 0xff80000069597808 */ /* 0x008fc40004000000 */
[----:B------:R-:W-:Y:S02]  /*a510*/  ISETP.GT.OR P0, PT, R225, 0x28, !P2 ;  /* 0x00000028e100780c */ /* 0x000fe40005704670 */
[----:B------:R-:W-:Y:S01]  /*a520*/  ISETP.GT.OR P1, PT, R223, 0x29, !P1 ;  /* 0x00000029df00780c */ /* 0x000fe20004f24670 */
[--C-:B------:R-:W-:Y:S01]  /*a530*/  FFMA.FTZ R89, R89, UR5, -R90.reuse ;  /* 0x0000000559597c23 */ /* 0x100fe2000801085a */
[----:B------:R-:W-:Y:S01]  /*a540*/  FSEL R91, R108, -INF , !P0 ;  /* 0xff8000006c5b7808 */ /* 0x000fe20004000000 */
[----:B------:R-:W-:Y:S01]  /*a550*/  FFMA.FTZ R90, R107, UR5, -R90 ;  /* 0x000000056b5a7c23 */ /* 0x000fe2000801085a */
[----:B------:R-:W-:Y:S01]  /*a560*/  FSEL R111, R111, -INF , !P1 ;  /* 0xff8000006f6f7808 */ /* 0x000fe20004800000 */
[----:B------:R-:W3:Y:S01]  /*a570*/  MUFU.EX2 R19, R19 ;  /* 0x0000001300137308 */ /* 0x000ee20000000800 */
[----:B------:R-:W-:Y:S01]  /*a580*/  ISETP.GE.AND P0, PT, R226, 0x29, PT ;  /* 0x00000029e200780c */ /* 0x000fe20003f06270 */
[--C-:B-1----:R-:W-:Y:S01]  /*a590*/  FFMA.FTZ R91, R91, UR5, -R92.reuse ;  /* 0x000000055b5b7c23 */ /* 0x102fe2000801085c */
[----:B------:R-:W-:Y:S01]  /*a5a0*/  ISETP.GE.AND P1, PT, R218, 0x30, PT ;  /* 0x00000030da00780c */ /* 0x000fe20003f26270 */
[----:B------:R-:W-:Y:S01]  /*a5b0*/  FFMA.FTZ R92, R110, UR5, -R92 ;  /* 0x000000056e5c7c23 */ /* 0x000fe2000801085c */
[----:B------:R-:W-:Y:S01]  /*a5c0*/  ISETP.GT.OR P0, PT, R225, 0x29, !P0 ;  /* 0x00000029e100780c */ /* 0x000fe20004704670 */
[----:B------:R-:W-:Y:S01]  /*a5d0*/  VIADD R110, R5, 0xc ;  /* 0x0000000c056e7836 */ /* 0x000fe20000000000 */
[----:B------:R-:W-:Y:S01]  /*a5e0*/  ISETP.GT.OR P1, PT, R223, 0x30, !P1 ;  /* 0x00000030df00780c */ /* 0x000fe20004f24670 */
[----:B------:R-:W-:Y:S01]  /*a5f0*/  MUFU.EX2 R23, R23 ;  /* 0x0000001700177308 */ /* 0x000fe20000000800 */
[----:B------:R-:W-:-:S02]  /*a600*/  FSEL R93, R109, -INF , !P0 ;  /* 0xff8000006d5d7808 */ /* 0x000fc40004000000 */
[----:B------:R-:W-:Y:S01]  /*a610*/  FSEL R114, R114, -INF , !P1 ;  /* 0xff80000072727808 */ /* 0x000fe20004800000 */
[----:B------:R-:W-:Y:S01]  /*a620*/  SHFL.IDX PT, R110, R220, R110, 0x1f ;  /* 0x00001f6edc6e7589 */ /* 0x000fe200000e0000 */
[C---:B------:R-:W-:Y:S01]  /*a630*/  ISETP.GE.AND P0, PT, R226.reuse, 0x30, PT ;  /* 0x00000030e200780c */ /* 0x040fe20003f06270 */
[--C-:B------:R-:W-:Y:S01]  /*a640*/  FFMA.FTZ R93, R93, UR5, -R94.reuse ;  /* 0x000000055d5d7c23 */ /* 0x100fe2000801085e */
[----:B------:R-:W-:Y:S01]  /*a650*/  ISETP.GE.AND P1, PT, R226, 0x31, PT ;  /* 0x00000031e200780c */ /* 0x000fe20003f26270 */
[----:B------:R-:W-:Y:S01]  /*a660*/  FFMA.FTZ R94, R111, UR5, -R94 ;  /* 0x000000056f5e7c23 */ /* 0x000fe2000801085e */
[----:B------:R-:W-:Y:S01]  /*a670*/  ISETP.GT.OR P0, PT, R225, 0x30, !P0 ;  /* 0x00000030e100780c */ /* 0x000fe20004704670 */
[----:B------:R-:W-:Y:S01]  /*a680*/  VIADD R111, R5, 0x8 ;  /* 0x00000008056f7836 */ /* 0x000fe20000000000 */
[----:B------:R-:W-:Y:S01]  /*a690*/  ISETP.GT.OR P1, PT, R225, 0x31, !P1 ;  /* 0x00000031e100780c */ /* 0x000fe20004f24670 */
[----:B------:R-:W-:Y:S01]  /*a6a0*/  MUFU.EX2 R13, R13 ;  /* 0x0000000d000d7308 */ /* 0x000fe20000000800 */
[----:B------:R-:W-:Y:S01]  /*a6b0*/  FSEL R95, R112, -INF , !P0 ;  /* 0xff800000705f7808 */ /* 0x000fe20004000000 */
[----:B------:R-:W-:Y:S01]  /*a6c0*/  VIADD R112, R5, 0x10 ;  /* 0x0000001005707836 */ /* 0x000fe20000000000 */
[----:B------:R-:W-:Y:S01]  /*a6d0*/  ISETP.GE.AND P2, PT, R226, 0x38, PT ;  /* 0x00000038e200780c */ /* 0x000fe20003f46270 */
[----:B------:R-:W1:Y:S01]  /*a6e0*/  SHFL.IDX PT, R109, R220, R111, 0x1f ;  /* 0x00001f6fdc6d7589 */ /* 0x000e6200000e0000 */
[----:B--2---:R-:W-:Y:S01]  /*a6f0*/  FSEL R97, R113, -INF , !P1 ;  /* 0xff80000071617808 */ /* 0x004fe20004800000 */
[--C-:B------:R-:W-:Y:S01]  /*a700*/  FFMA.FTZ R95, R95, UR5, -R96.reuse ;  /* 0x000000055f5f7c23 */ /* 0x100fe20008010860 */
[----:B------:R-:W-:Y:S01]  /*a710*/  ISETP.GE.AND P3, PT, R218, 0x31, PT ;  /* 0x00000031da00780c */ /* 0x000fe20003f66270 */
[----:B------:R-:W-:Y:S01]  /*a720*/  FFMA.FTZ R96, R114, UR5, -R96 ;  /* 0x0000000572607c23 */ /* 0x000fe20008010860 */
[----:B------:R-:W-:Y:S01]  /*a730*/  ISETP.GE.AND P0, PT, R218, 0x38, PT ;  /* 0x00000038da00780c */ /* 0x000fe20003f06270 */
[----:B------:R-:W-:Y:S01]  /*a740*/  FFMA.FTZ R97, R97, UR5, -R98 ;  /* 0x0000000561617c23 */ /* 0x000fe20008010862 */
[----:B------:R-:W-:Y:S01]  /*a750*/  ISETP.GE.AND P1, PT, R226, 0x41, PT ;  /* 0x00000041e200780c */ /* 0x000fe20003f26270 */
[----:B------:R-:W-:Y:S01]  /*a760*/  SHFL.IDX PT, R112, R220, R112, 0x1f ;  /* 0x00001f70dc707589 */ /* 0x000fe200000e0000 */
[----:B------:R-:W-:Y:S01]  /*a770*/  ISETP.GT.OR P2, PT, R225, 0x38, !P2 ;  /* 0x00000038e100780c */ /* 0x000fe20005744670 */
[----:B------:R-:W-:Y:S01]  /*a780*/  MUFU.EX2 R17, R17 ;  /* 0x0000001100117308 */ /* 0x000fe20000000800 */
[----:B------:R-:W-:-:S02]  /*a790*/  ISETP.GT.OR P3, PT, R223, 0x31, !P3 ;  /* 0x00000031df00780c */ /* 0x000fc40005f64670 */
[----:B------:R-:W-:Y:S02]  /*a7a0*/  ISETP.GT.OR P0, PT, R223, 0x38, !P0 ;  /* 0x00000038df00780c */ /* 0x000fe40004704670 */
[----:B------:R-:W-:Y:S02]  /*a7b0*/  ISETP.GT.OR P1, PT, R225, 0x41, !P1 ;  /* 0x00000041e100780c */ /* 0x000fe40004f24670 */
[----:B------:R-:W-:Y:S01]  /*a7c0*/  FSEL R99, R116, -INF , !P2 ;  /* 0xff80000074637808 */ /* 0x000fe20005000000 */
[----:B------:R-:W-:Y:S01]  /*a7d0*/  MUFU.EX2 R18, R18 ;  /* 0x0000001200127308 */ /* 0x000fe20000000800 */
[----:B------:R-:W-:Y:S02]  /*a7e0*/  FSEL R115, R115, -INF , !P3 ;  /* 0xff80000073737808 */ /* 0x000fe40005800000 */
[----:B------:R-:W-:Y:S01]  /*a7f0*/  FSEL R118, R118, -INF , !P0 ;  /* 0xff80000076767808 */ /* 0x000fe20004000000 */
[----:B-----5:R-:W-:Y:S01]  /*a800*/  FFMA.FTZ R99, R99, UR5, -R100 ;  /* 0x0000000563637c23 */ /* 0x020fe20008010864 */
[----:B------:R-:W-:Y:S01]  /*a810*/  FSEL R121, R121, -INF , !P1 ;  /* 0xff80000079797808 */ /* 0x000fe20004800000 */
[----:B------:R-:W-:Y:S01]  /*a820*/  FFMA.FTZ R98, R115, UR5, -R98 ;  /* 0x0000000573627c23 */ /* 0x000fe20008010862 */
[----:B------:R-:W-:Y:S01]  /*a830*/  ISETP.GE.AND P2, PT, R226, 0x48, PT ;  /* 0x00000048e200780c */ /* 0x000fe20003f46270 */
[----:B------:R-:W-:Y:S01]  /*a840*/  FFMA.FTZ R100, R118, UR5, -R100 ;  /* 0x0000000576647c23 */ /* 0x000fe20008010864 */
[C---:B------:R-:W-:Y:S01]  /*a850*/  ISETP.GE.AND P3, PT, R226.reuse, 0x49, PT ;  /* 0x00000049e200780c */ /* 0x040fe20003f66270 */
[----:B------:R-:W-:Y:S01]  /*a860*/  VIADD R118, R5, 0x4 ;  /* 0x0000000405767836 */ /* 0x000fe20000000000 */
[----:B------:R-:W-:Y:S01]  /*a870*/  ISETP.GE.AND P1, PT, R226, 0x59, PT ;  /* 0x00000059e200780c */ /* 0x000fe20003f26270 */
[----:B------:R-:W-:Y:S01]  /*a880*/  MUFU.EX2 R20, R20 ;  /* 0x0000001400147308 */ /* 0x000fe20000000800 */
[----:B------:R-:W-:-:S02]  /*a890*/  ISETP.GT.OR P2, PT, R225, 0x48, !P2 ;  /* 0x00000048e100780c */ /* 0x000fc40005744670 */
[C---:B------:R-:W-:Y:S01]  /*a8a0*/  ISETP.GT.OR P3, PT, R225.reuse, 0x49, !P3 ;  /* 0x00000049e100780c */ /* 0x040fe20005f64670 */
[----:B------:R-:W2:Y:S01]  /*a8b0*/  SHFL.IDX PT, R102, R220, R118, 0x1f ;  /* 0x00001f76dc667589 */ /* 0x000ea200000e0000 */
[----:B------:R-:W-:Y:S02]  /*a8c0*/  ISETP.GT.OR P1, PT, R225, 0x59, !P1 ;  /* 0x00000059e100780c */ /* 0x000fe40004f24670 */
[----:B------:R-:W-:Y:S01]  /*a8d0*/  FSEL R124, R124, -INF , !P2 ;  /* 0xff8000007c7c7808 */ /* 0x000fe20005000000 */
[----:B------:R-:W-:Y:S01]  /*a8e0*/  MUFU.EX2 R21, R21 ;  /* 0x0000001500157308 */ /* 0x000fe20000000800 */
[----:B------:R-:W-:Y:S02]  /*a8f0*/  FSEL R108, R125, -INF , !P3 ;  /* 0xff8000007d6c7808 */ /* 0x000fe40005800000 */
[----:B------:R-:W-:Y:S01]  /*a900*/  FSEL R133, R133, -INF , !P1 ;  /* 0xff80000085857808 */ /* 0x000fe20004800000 */
[----:B-1----:R-:W-:Y:S01]  /*a910*/  FFMA.FTZ R107, R124, UR5, -R109 ;  /* 0x000000057c6b7c23 */ /* 0x002fe2000801086d */
[----:B------:R-:W-:Y:S01]  /*a920*/  ISETP.GE.AND P5, PT, R226, 0x39, PT ;  /* 0x00000039e200780c */ /* 0x000fe20003fa6270 */
[----:B------:R-:W-:Y:S01]  /*a930*/  FFMA.FTZ R108, R108, UR5, -R110 ;  /* 0x000000056c6c7c23 */ /* 0x000fe2000801086e */
[C---:B------:R-:W-:Y:S01]  /*a940*/  ISETP.GE.AND P4, PT, R226.reuse, 0x40, PT ;  /* 0x00000040e200780c */ /* 0x040fe20003f86270 */
[----:B------:R-:W-:Y:S01]  /*a950*/  MUFU.EX2 R22, R22 ;  /* 0x0000001600167308 */ /* 0x000fe20000000800 */
[----:B------:R-:W-:-:S02]  /*a960*/  ISETP.GE.AND P0, PT, R226, 0x50, PT ;  /* 0x00000050e200780c */ /* 0x000fc40003f06270 */
[C---:B------:R-:W-:Y:S02]  /*a970*/  ISETP.GE.AND P2, PT, R226.reuse, 0x60, PT ;  /* 0x00000060e200780c */ /* 0x040fe40003f46270 */
[----:B------:R-:W-:Y:S02]  /*a980*/  ISETP.GE.AND P3, PT, R226, 0x61, PT ;  /* 0x00000061e200780c */ /* 0x000fe40003f66270 */
[----:B------:R-:W-:Y:S01]  /*a990*/  ISETP.GE.AND P1, PT, R218, 0x39, PT ;  /* 0x00000039da00780c */ /* 0x000fe20003f26270 */
[----:B------:R-:W1:Y:S01]  /*a9a0*/  MUFU.EX2 R107, R107 ;  /* 0x0000006b006b7308 */ /* 0x000e620000000800 */
[C---:B------:R-:W-:Y:S02]  /*a9b0*/  ISETP.GT.OR P5, PT, R225.reuse, 0x39, !P5 ;  /* 0x00000039e100780c */ /* 0x040fe40006fa4670 */
[----:B------:R-:W-:Y:S01]  /*a9c0*/  ISETP.GT.OR P4, PT, R225, 0x40, !P4 ;  /* 0x00000040e100780c */ /* 0x000fe20006784670 */
[----:B--2---:R-:W-:Y:S01]  /*a9d0*/  FFMA.FTZ R105, R121, UR5, -R102 ;  /* 0x0000000579697c23 */ /* 0x004fe20008010866 */
[----:B------:R-:W-:-:S02]  /*a9e0*/  ISETP.GT.OR P0, PT, R225, 0x50, !P0 ;  /* 0x00000050e100780c */ /* 0x000fc40004704670 */
[C---:B------:R-:W-:Y:S01]  /*a9f0*/  ISETP.GT.OR P2, PT, R225.reuse, 0x60, !P2 ;  /* 0x00000060e100780c */ /* 0x040fe20005744670 */
[----:B------:R-:W-:Y:S01]  /*aa00*/  MUFU.EX2 R108, R108 ;  /* 0x0000006c006c7308 */ /* 0x000fe20000000800 */
[----:B------:R-:W-:Y:S02]  /*aa10*/  ISETP.GT.OR P3, PT, R225, 0x61, !P3 ;  /* 0x00000061e100780c */ /* 0x000fe40005f64670 */
[----:B------:R-:W-:Y:S02]  /*aa20*/  ISETP.GT.OR P1, PT, R223, 0x39, !P1 ;  /* 0x00000039df00780c */ /* 0x000fe40004f24670 */
[----:B------:R-:W-:Y:S02]  /*aa30*/  FSEL R117, R117, -INF , !P5 ;  /* 0xff80000075757808 */ /* 0x000fe40006800000 */
[----:B------:R-:W-:Y:S01]  /*aa40*/  FSEL R120, R120, -INF , !P4 ;  /* 0xff80000078787808 */ /* 0x000fe20006000000 */
[----:B------:R-:W-:Y:S01]  /*aa50*/  MUFU.EX2 R105, R105 ;  /* 0x0000006900697308 */ /* 0x000fe20000000800 */
[----:B------:R-:W-:Y:S01]  /*aa60*/  FSEL R128, R128, -INF , !P0 ;  /* 0xff80000080807808 */ /* 0x000fe20004000000 */
[----:B------:R-:W-:Y:S01]  /*aa70*/  FFMA.FTZ R101, R117, UR5, -R232 ;  /* 0x0000000575657c23 */ /* 0x000fe200080108e8 */
[----:B------:R-:W-:Y:S01]  /*aa80*/  FSEL R136, R136, -INF , !P2 ;  /* 0xff80000088887808 */ /* 0x000fe20005000000 */
[----:B------:R-:W-:-:S02]  /*aa90*/  WARPGROUP.DEPBAR.LE gsb0, 0x0 ;  /* 0x00008000000079c5 */ /* 0x000fc40000010000 */
[----:B------:R-:W-:Y:S01]  /*aaa0*/  WARPGROUP.ARRIVE ;  /* 0x00000000000079c5 */ /* 0x000fe20000000000 */
[----:B------:R-:W-:Y:S01]  /*aab0*/  FSEL R137, R137, -INF , !P3 ;  /* 0xff80000089897808 */ /* 0x000fe20005800000 */
[----:B------:R-:W-:Y:S01]  /*aac0*/  FFMA.FTZ R120, R120, UR5, -R103 ;  /* 0x0000000578787c23 */ /* 0x000fe20008010867 */
[----:B------:R-:W-:Y:S01]  /*aad0*/  FSEL R119, R119, -INF , !P1 ;  /* 0xff80000077777808 */ /* 0x000fe20004800000 */
[----:B------:R-:W-:Y:S01]  /*aae0*/  MUFU.EX2 R88, R88 ;  /* 0x0000005800587308 */ /* 0x000fe20000000800 */
[----:B------:R-:W-:Y:S01]  /*aaf0*/  ISETP.GE.AND P5, PT, R226, 0x51, PT ;  /* 0x00000051e200780c */ /* 0x000fe20003fa6270 */
[----:B------:R-:W-:Y:S01]  /*ab00*/  HGMMA.64x128x16.F32 R24, gdesc[UR12], R24, gsb0 ;  /* 0x01e000000c1879f0 */ /* 0x000fe20008000818 */
[----:B------:R-:W-:Y:S01]  /*ab10*/  R2UR UR12, R230 ;  /* 0x00000000e60c72ca */ /* 0x000fe200000e0000 */
[----:B------:R-:W-:Y:S01]  /*ab20*/  UMOV UR14, UR6 ;  /* 0x00000006000e7c82 */ /* 0x000fe20008000000 */
[----:B------:R-:W-:Y:S01]  /*ab30*/  R2UR UR13, R231 ;  /* 0x00000000e70d72ca */ /* 0x000fe200000e0000 */
[----:B------:R-:W-:Y:S01]  /*ab40*/  UMOV UR15, 0x40000040 ;  /* 0x40000040000f7882 */ /* 0x000fe20000000000 */
[C---:B------:R-:W-:Y:S01]  /*ab50*/  ISETP.GE.AND P4, PT, R226.reuse, 0x58, PT ;  /* 0x00000058e200780c */ /* 0x040fe20003f86270 */
[----:B------:R-:W-:Y:S01]  /*ab60*/  FFMA.FTZ R119, R119, UR5, -R232 ;  /* 0x0000000577777c23 */ /* 0x000fe200080108e8 */
[----:B------:R-:W-:Y:S01]  /*ab70*/  ISETP.GE.AND P0, PT, R226, 0x68, PT ;  /* 0x00000068e200780c */ /* 0x000fe20003f06270 */
[----:B------:R-:W-:Y:S01]  /*ab80*/  VIADD R232, R5, 0x14 ;  /* 0x0000001405e87836 */ /* 0x000fe20000000000 */
[C---:B------:R-:W-:Y:S01]  /*ab90*/  ISETP.GE.AND P2, PT, R218.reuse, 0x40, PT ;  /* 0x00000040da00780c */ /* 0x040fe20003f46270 */
[----:B------:R-:W-:Y:S01]  /*aba0*/  MUFU.EX2 R89, R89 ;  /* 0x0000005900597308 */ /* 0x000fe20000000800 */
[----:B------:R-:W-:-:S02]  /*abb0*/  ISETP.GE.AND P3, PT, R218, 0x41, PT ;  /* 0x00000041da00780c */ /* 0x000fc40003f66270 */
[----:B------:R-:W-:Y:S02]  /*abc0*/  ISETP.GE.AND P1, PT, R218, 0x48, PT ;  /* 0x00000048da00780c */ /* 0x000fe40003f26270 */
[C---:B------:R-:W-:Y:S02]  /*abd0*/  ISETP.GT.OR P5, PT, R225.reuse, 0x51, !P5 ;  /* 0x00000051e100780c */ /* 0x040fe40006fa4670 */
[----:B------:R-:W-:Y:S01]  /*abe0*/  ISETP.GT.OR P4, PT, R225, 0x58, !P4 ;  /* 0x00000058e100780c */ /* 0x000fe20006784670 */
[----:B------:R-:W-:Y:S01]  /*abf0*/  MUFU.EX2 R90, R90 ;  /* 0x0000005a005a7308 */ /* 0x000fe20000000800 */
[C---:B------:R-:W-:Y:S02]  /*ac00*/  ISETP.GT.OR P2, PT, R223.reuse, 0x40, !P2 ;  /* 0x00000040df00780c */ /* 0x040fe40005744670 */
[C---:B------:R-:W-:Y:S02]  /*ac10*/  ISETP.GT.OR P3, PT, R223.reuse, 0x41, !P3 ;  /* 0x00000041df00780c */ /* 0x040fe40005f64670 */
[----:B------:R-:W-:-:S02]  /*ac20*/  ISETP.GT.OR P1, PT, R223, 0x48, !P1 ;  /* 0x00000048df00780c */ /* 0x000fc40004f24670 */
[----:B------:R-:W-:Y:S01]  /*ac30*/  ISETP.GT.OR P0, PT, R225, 0x68, !P0 ;  /* 0x00000068e100780c */ /* 0x000fe20004704670 */
[----:B------:R-:W-:Y:S01]  /*ac40*/  MUFU.EX2 R91, R91 ;  /* 0x0000005b005b7308 */ /* 0x000fe20000000800 */
[----:B------:R-:W-:Y:S02]  /*ac50*/  FSEL R129, R129, -INF , !P5 ;  /* 0xff80000081817808 */ /* 0x000fe40006800000 */
[----:B------:R-:W-:Y:S02]  /*ac60*/  FSEL R132, R132, -INF , !P4 ;  /* 0xff80000084847808 */ /* 0x000fe40006000000 */
[----:B------:R-:W-:Y:S02]  /*ac70*/  FSEL R104, R122, -INF , !P2 ;  /* 0xff8000007a687808 */ /* 0x000fe40005000000 */
[----:B------:R-:W-:Y:S01]  /*ac80*/  FSEL R106, R123, -INF , !P3 ;  /* 0xff8000007b6a7808 */ /* 0x000fe20005800000 */
[----:B------:R-:W-:Y:S01]  /*ac90*/  MUFU.EX2 R92, R92 ;  /* 0x0000005c005c7308 */ /* 0x000fe20000000800 */
[----:B------:R-:W-:Y:S01]  /*aca0*/  FSEL R126, R126, -INF , !P1 ;  /* 0xff8000007e7e7808 */ /* 0x000fe20004800000 */
[----:B------:R-:W-:Y:S01]  /*acb0*/  FFMA.FTZ R104, R104, UR5, -R103 ;  /* 0x0000000568687c23 */ /* 0x000fe20008010867 */
[----:B------:R-:W-:Y:S01]  /*acc0*/  FSEL R113, R140, -INF , !P0 ;  /* 0xff8000008c717808 */ /* 0x000fe20004000000 */
[----:B------:R-:W-:Y:S01]  /*acd0*/  FFMA.FTZ R106, R106, UR5, -R102 ;  /* 0x000000056a6a7c23 */ /* 0x000fe20008010866 */
[----:B------:R-:W-:Y:S01]  /*ace0*/  ISETP.GE.AND P5, PT, R226, 0x69, PT ;  /* 0x00000069e200780c */ /* 0x000fe20003fa6270 */
[----:B------:R-:W-:Y:S01]  /*acf0*/  FFMA.FTZ R109, R126, UR5, -R109 ;  /* 0x000000057e6d7c23 */ /* 0x000fe2000801086d */
[C---:B------:R-:W-:Y:S01]  /*ad00*/  ISETP.GE.AND P4, PT, R226.reuse, 0x70, PT ;  /* 0x00000070e200780c */ /* 0x040fe20003f86270 */
[----:B------:R2:W-:Y:S01]  /*ad10*/  MUFU.EX2 R103, R119 ;  /* 0x0000007700677308 */ /* 0x0005e20000000800 */
[----:B------:R-:W-:-:S02]  /*ad20*/  ISETP.GE.AND P2, PT, R226, 0x71, PT ;  /* 0x00000071e200780c */ /* 0x000fc40003f46270 */
[C---:B------:R-:W-:Y:S02]  /*ad30*/  ISETP.GE.AND P3, PT, R226.reuse, 0x78, PT ;  /* 0x00000078e200780c */ /* 0x040fe40003f66270 */
[----:B------:R-:W-:Y:S01]  /*ad40*/  ISETP.GE.AND P1, PT, R226, 0x79, PT ;  /* 0x00000079e200780c */ /* 0x000fe20003f26270 */
[----:B------:R-:W-:Y:S01]  /*ad50*/  VIADD R226, R5, 0x1c ;  /* 0x0000001c05e27836 */ /* 0x000fe20000000000 */
[----:B------:R-:W-:Y:S01]  /*ad60*/  ISETP.GE.AND P0, PT, R218, 0x49, PT ;  /* 0x00000049da00780c */ /* 0x000fe20003f06270 */
[----:B------:R4:W-:Y:S01]  /*ad70*/  MUFU.EX2 R102, R120 ;  /* 0x0000007800667308 */ /* 0x0009e20000000800 */
[C---:B------:R-:W-:Y:S02]  /*ad80*/  ISETP.GT.OR P5, PT, R225.reuse, 0x69, !P5 ;  /* 0x00000069e100780c */ /* 0x040fe40006fa4670 */
[C---:B------:R-:W-:Y:S02]  /*ad90*/  ISETP.GT.OR P4, PT, R225.reuse, 0x70, !P4 ;  /* 0x00000070e100780c */ /* 0x040fe40006784670 */
[----:B------:R-:W-:-:S02]  /*ada0*/  ISETP.GT.OR P2, PT, R225, 0x71, !P2 ;  /* 0x00000071e100780c */ /* 0x000fc40005744670 */
[C---:B------:R-:W-:Y:S01]  /*adb0*/  ISETP.GT.OR P3, PT, R225.reuse, 0x78, !P3 ;  /* 0x00000078e100780c */ /* 0x040fe20005f64670 */
[----:B------:R-:W-:Y:S01]  /*adc0*/  MUFU.EX2 R109, R109 ;  /* 0x0000006d006d7308 */ /* 0x000fe20000000800 */
[----:B------:R-:W-:Y:S01]  /*add0*/  ISETP.GT.OR P1, PT, R225, 0x79, !P1 ;  /* 0x00000079e100780c */ /* 0x000fe20004f24670 */
[----:B------:R-:W-:Y:S01]  /*ade0*/  VIADD R225, R5, 0x18 ;  /* 0x0000001805e17836 */ /* 0x000fe20000000000 */
[----:B------:R-:W-:Y:S02]  /*adf0*/  ISETP.GT.OR P0, PT, R223, 0x49, !P0 ;  /* 0x00000049df00780c */ /* 0x000fe40004704670 */
[----:B------:R-:W-:Y:S02]  /*ae00*/  FSEL R115, R141, -INF , !P5 ;  /* 0xff8000008d737808 */ /* 0x000fe40006800000 */
[----:B------:R-:W-:Y:S01]  /*ae10*/  FSEL R125, R144, -INF , !P4 ;  /* 0xff800000907d7808 */ /* 0x000fe20006000000 */
[----:B------:R-:W-:Y:S01]  /*ae20*/  MUFU.EX2 R104, R104 ;  /* 0x0000006800687308 */ /* 0x000fe20000000800 */
[----:B------:R-:W-:-:S02]  /*ae30*/  FSEL R123, R145, -INF , !P2 ;  /* 0xff800000917b7808 */ /* 0x000fc40005000000 */
[----:B------:R-:W-:Y:S02]  /*ae40*/  FSEL R121, R148, -INF , !P3 ;  /* 0xff80000094797808 */ /* 0x000fe40005800000 */
[----:B--2---:R-:W-:Y:S02]  /*ae50*/  FSEL R119, R149, -INF , !P1 ;  /* 0xff80000095777808 */ /* 0x004fe40004800000 */
[----:B------:R-:W-:Y:S01]  /*ae60*/  FSEL R127, R127, -INF , !P0 ;  /* 0xff8000007f7f7808 */ /* 0x000fe20004000000 */
[----:B------:R-:W-:Y:S01]  /*ae70*/  MUFU.EX2 R106, R106 ;  /* 0x0000006a006a7308 */ /* 0x000fe20000000800 */
[C---:B------:R-:W-:Y:S02]  /*ae80*/  ISETP.GE.AND P5, PT, R218.reuse, 0x50, PT ;  /* 0x00000050da00780c */ /* 0x040fe40003fa6270 */
[C---:B------:R-:W-:Y:S01]  /*ae90*/  ISETP.GE.AND P4, PT, R218.reuse, 0x51, PT ;  /* 0x00000051da00780c */ /* 0x040fe20003f86270 */
[----:B------:R-:W-:Y:S01]  /*aea0*/  FFMA.FTZ R110, R127, UR5, -R110 ;  /* 0x000000057f6e7c23 */ /* 0x000fe2000801086e */
[C---:B------:R-:W-:Y:S01]  /*aeb0*/  ISETP.GE.AND P2, PT, R218.reuse, 0x58, PT ;  /* 0x00000058da00780c */ /* 0x040fe20003f46270 */
[----:B------:R2:W-:Y:S01]  /*aec0*/  SHFL.IDX PT, R127, R221, R111, 0x1f ;  /* 0x00001f6fdd7f7589 */ /* 0x0005e200000e0000 */
[C---:B------:R-:W-:Y:S01]  /*aed0*/  ISETP.GE.AND P3, PT, R218.reuse, 0x59, PT ;  /* 0x00000059da00780c */ /* 0x040fe20003f66270 */
[----:B------:R-:W-:Y:S01]  /*aee0*/  MUFU.EX2 R93, R93 ;  /* 0x0000005d005d7308 */ /* 0x000fe20000000800 */
[----:B------:R-:W-:-:S02]  /*aef0*/  ISETP.GE.AND P1, PT, R218, 0x60, PT ;  /* 0x00000060da00780c */ /* 0x000fc40003f26270 */
[----:B------:R-:W-:Y:S02]  /*af00*/  ISETP.GE.AND P0, PT, R218, 0x61, PT ;  /* 0x00000061da00780c */ /* 0x000fe40003f06270 */
[C---:B------:R-:W-:Y:S02]  /*af10*/  ISETP.GT.OR P5, PT, R223.reuse, 0x50, !P5 ;  /* 0x00000050df00780c */ /* 0x040fe40006fa4670 */
[C---:B------:R-:W-:Y:S01]  /*af20*/  ISETP.GT.OR P4, PT, R223.reuse, 0x51, !P4 ;  /* 0x00000051df00780c */ /* 0x040fe20006784670 */
[----:B--2---:R-:W-:Y:S01]  /*af30*/  FFMA.FTZ R111, R128, UR5, -R112 ;  /* 0x00000005806f7c23 */ /* 0x004fe20008010870 */
[C---:B------:R-:W-:Y:S01]  /*af40*/  ISETP.GT.OR P2, PT, R223.reuse, 0x58, !P2 ;  /* 0x00000058df00780c */ /* 0x040fe20005744670 */
[----:B------:R-:W-:Y:S01]  /*af50*/  MUFU.EX2 R110, R110 ;  /* 0x0000006e006e7308 */ /* 0x000fe20000000800 */
[C---:B------:R-:W-:Y:S02]  /*af60*/  ISETP.GT.OR P3, PT, R223.reuse, 0x59, !P3 ;  /* 0x00000059df00780c */ /* 0x040fe40005f64670 */
[----:B------:R-:W-:-:S02]  /*af70*/  ISETP.GT.OR P1, PT, R223, 0x60, !P1 ;  /* 0x00000060df00780c */ /* 0x000fc40004f24670 */
[----:B------:R-:W-:Y:S02]  /*af80*/  ISETP.GT.OR P0, PT, R223, 0x61, !P0 ;  /* 0x00000061df00780c */ /* 0x000fe40004704670 */
[----:B------:R-:W-:Y:S01]  /*af90*/  FSEL R114, R130, -INF , !P5 ;  /* 0xff80000082727808 */ /* 0x000fe20006800000 */
[----:B------:R-:W-:Y:S01]  /*afa0*/  MUFU.EX2 R111, R111 ;  /* 0x0000006f006f7308 */ /* 0x000fe20000000800 */
[----:B------:R-:W-:Y:S01]  /*afb0*/  FSEL R117, R131, -INF , !P4 ;  /* 0xff80000083757808 */ /* 0x000fe20006000000 */
[----:B------:R-:W2:Y:S01]  /*afc0*/  SHFL.IDX PT, R130, R221, R118, 0x1f ;  /* 0x00001f76dd827589 */ /* 0x000ea200000e0000 */
[----:B------:R-:W-:Y:S01]  /*afd0*/  FSEL R116, R134, -INF , !P2 ;  /* 0xff80000086747808 */ /* 0x000fe20005000000 */
[----:B------:R-:W-:Y:S01]  /*afe0*/  FFMA.FTZ R112, R114, UR5, -R112 ;  /* 0x0000000572707c23 */ /* 0x000fe20008010870 */
[----:B------:R-:W-:Y:S01]  /*aff0*/  FSEL R135, R135, -INF , !P3 ;  /* 0xff80000087877808 */ /* 0x000fe20005800000 */
[----:B------:R-:W5:Y:S01]  /*b000*/  SHFL.IDX PT, R134, R220, R232, 0x1f ;  /* 0x00001fe8dc867589 */ /* 0x000f6200000e0000 */
[----:B------:R-:W-:Y:S01]  /*b010*/  FSEL R145, R138, -INF , !P1 ;  /* 0xff8000008a917808 */ /* 0x000fe20004800000 */
[----:B------:R-:W-:Y:S01]  /*b020*/  MUFU.EX2 R94, R94 ;  /* 0x0000005e005e7308 */ /* 0x000fe20000000800 */
[----:B------:R-:W-:Y:S01]  /*b030*/  FSEL R140, R139, -INF , !P0 ;  /* 0xff8000008b8c7808 */ /* 0x000fe20004000000 */
[----:B------:R-:W3:Y:S01]  /*b040*/  SHFL.IDX PT, R138, R220, R225, 0x1f ;  /* 0x00001fe1dc8a7589 */ /* 0x000ee200000e0000 */
[----:B------:R-:W-:-:S02]  /*b050*/  ISETP.GE.AND P5, PT, R218, 0x68, PT ;  /* 0x00000068da00780c */ /* 0x000fc40003fa6270 */
[C---:B------:R-:W-:Y:S01]  /*b060*/  ISETP.GE.AND P4, PT, R218.reuse, 0x69, PT ;  /* 0x00000069da00780c */ /* 0x040fe20003f86270 */
[----:B------:R-:W1:Y:S01]  /*b070*/  SHFL.IDX PT, R131, R221, R5, 0x1f ;  /* 0x00001f05dd837589 */ /* 0x000e6200000e0000 */
[C---:B------:R-:W-:Y:S01]  /*b080*/  ISETP.GE.AND P2, PT, R218.reuse, 0x70, PT ;  /* 0x00000070da00780c */ /* 0x040fe20003f46270 */
[----:B------:R-:W-:Y:S01]  /*b090*/  MUFU.EX2 R112, R112 ;  /* 0x0000007000707308 */ /* 0x000fe20000000800 */
[C---:B------:R-:W-:Y:S01]  /*b0a0*/  ISETP.GE.AND P3, PT, R218.reuse, 0x71, PT ;  /* 0x00000071da00780c */ /* 0x040fe20003f66270 */
[----:B------:R-:W4:Y:S01]  /*b0b0*/  SHFL.IDX PT, R220, R220, R226, 0x1f ;  /* 0x00001fe2dcdc7589 */ /* 0x000f2200000e0000 */
[C---:B------:R-:W-:Y:S02]  /*b0c0*/  ISETP.GE.AND P1, PT, R218.reuse, 0x78, PT ;  /* 0x00000078da00780c */ /* 0x040fe40003f26270 */
[----:B------:R-:W-:Y:S01]  /*b0d0*/  ISETP.GE.AND P0, PT, R218, 0x79, PT ;  /* 0x00000079da00780c */ /* 0x000fe20003f06270 */
[----:B------:R-:W-:Y:S01]  /*b0e0*/  VIADD R218, R5, 0x10 ;  /* 0x0000001005da7836 */ /* 0x000fe20000000000 */
[C---:B------:R-:W-:Y:S01]  /*b0f0*/  ISETP.GT.OR P5, PT, R223.reuse, 0x68, !P5 ;  /* 0x00000068df00780c */ /* 0x040fe20006fa4670 */
[----:B------:R-:W-:Y:S01]  /*b100*/  MUFU.EX2 R95, R95 ;  /* 0x0000005f005f7308 */ /* 0x000fe20000000800 */
[----:B------:R-:W-:Y:S01]  /*b110*/  ISETP.GT.OR P4, PT, R223, 0x69, !P4 ;  /* 0x00000069df00780c */ /* 0x000fe20006784670 */
[----:B--2---:R-:W-:Y:S01]  /*b120*/  FFMA.FTZ R141, R137, UR5, -R130 ;  /* 0x00000005898d7c23 */ /* 0x004fe20008010882 */
[C---:B------:R-:W-:Y:S01]  /*b130*/  ISETP.GT.OR P2, PT, R223.reuse, 0x70, !P2 ;  /* 0x00000070df00780c */ /* 0x040fe20005744670 */
[----:B------:R-:W2:Y:S01]  /*b140*/  SHFL.IDX PT, R139, R221, R218, 0x1f ;  /* 0x00001fdadd8b7589 */ /* 0x000ea200000e0000 */
[----:B------:R-:W-:Y:S01]  /*b150*/  ISETP.GT.OR P3, PT, R223, 0x71, !P3 ;  /* 0x00000071df00780c */ /* 0x000fe20005f64670 */
[----:B-----5:R-:W-:Y:S01]  /*b160*/  FFMA.FTZ R114, R129, UR5, -R134 ;  /* 0x0000000581727c23 */ /* 0x020fe20008010886 */
[C---:B------:R-:W-:Y:S01]  /*b170*/  ISETP.GT.OR P1, PT, R223.reuse, 0x78, !P1 ;  /* 0x00000078df00780c */ /* 0x040fe20004f24670 */
[----:B------:R-:W-:Y:S01]  /*b180*/  FFMA.FTZ R140, R140, UR5, -R130 ;  /* 0x000000058c8c7c23 */ /* 0x000fe20008010882 */
[----:B------:R-:W-:Y:S01]  /*b190*/  ISETP.GT.OR P0, PT, R223, 0x79, !P0 ;  /* 0x00000079df00780c */ /* 0x000fe20004704670 */
[----:B------:R-:W-:-:S02]  /*b1a0*/  WARPGROUP.DEPBAR.LE gsb0, 0x0 ;  /* 0x00008000000079c5 */ /* 0x000fc40000010000 */
[----:B------:R-:W-:Y:S01]  /*b1b0*/  WARPGROUP.ARRIVE ;  /* 0x00000000000079c5 */ /* 0x000fe20000000000 */
[----:B------:R-:W-:Y:S01]  /*b1c0*/  VIADD R223, R5, 0xc ;  /* 0x0000000c05df7836 */ /* 0x000fe20000000000 */
[----:B------:R-:W-:Y:S01]  /*b1d0*/  FSEL R142, R142, -INF , !P5 ;  /* 0xff8000008e8e7808 */ /* 0x000fe20006800000 */
[--C-:B---3--:R-:W-:Y:S01]  /*b1e0*/  FFMA.FTZ R116, R116, UR5, -R138.reuse ;  /* 0x0000000574747c23 */ /* 0x108fe2000801088a */
[----:B------:R-:W-:Y:S01]  /*b1f0*/  FSEL R126, R143, -INF , !P4 ;  /* 0xff8000008f7e7808 */ /* 0x000fe20006000000 */
[----:B------:R-:W-:Y:S01]  /*b200*/  FFMA.FTZ R143, R132, UR5, -R138 ;  /* 0x00000005848f7c23 */ /* 0x000fe2000801088a */
[----:B------:R-:W-:Y:S01]  /*b210*/  HGMMA.64x128x16.F32 R24, gdesc[UR12], R24, gsb0 ;  /* 0x01e000000c1879f0 */ /* 0x000fe20008000818 */
[----:B------:R-:W3:Y:S01]  /*b220*/  SHFL.IDX PT, R144, R221, R223, 0x1f ;  /* 0x00001fdfdd907589 */ /* 0x000ee200000e0000 */
[--C-:B-1----:R-:W-:Y:S01]  /*b230*/  FFMA.FTZ R138, R136, UR5, -R131.reuse ;  /* 0x00000005888a7c23 */ /* 0x102fe20008010883 */
[----:B------:R-:W-:Y:S01]  /*b240*/  FFMA.FTZ R145, R145, UR5, -R131 ;  /* 0x0000000591917c23 */ /* 0x000fe20008010883 */
[----:B------:R-:W-:Y:S01]  /*b250*/  FSEL R124, R146, -INF , !P2 ;  /* 0xff800000927c7808 */ /* 0x000fe20005000000 */
[--C-:B------:R-:W-:Y:S01]  /*b260*/  FFMA.FTZ R131, R113, UR5, -R127.reuse ;  /* 0x0000000571837c23 */ /* 0x100fe2000801087f */
[----:B------:R-:W-:Y:S01]  /*b270*/  FFMA.FTZ R129, R142, UR5, -R127 ;  /* 0x000000058e817c23 */ /* 0x000fe2000801087f */
[----:B------:R-:W-:Y:S01]  /*b280*/  FFMA.FTZ R146, R117, UR5, -R134 ;  /* 0x0000000575927c23 */ /* 0x000fe20008010886 */
[----:B----4-:R-:W-:Y:S01]  /*b290*/  FSEL R120, R150, -INF , !P1 ;  /* 0xff80000096787808 */ /* 0x010fe20004800000 */
[----:B------:R-:W1:Y:S01]  /*b2a0*/  SHFL.IDX PT, R134, R221, R232, 0x1f ;  /* 0x00001fe8dd867589 */ /* 0x000e6200000e0000 */
[----:B------:R-:W-:Y:S01]  /*b2b0*/  VIADD R150, R5, 0x8 ;  /* 0x0000000805967836 */ /* 0x000fe20000000000 */
[----:B------:R-:W-:Y:S01]  /*b2c0*/  FSEL R122, R147, -INF , !P3 ;  /* 0xff800000937a7808 */ /* 0x000fe20005800000 */
[--C-:B------:R-:W-:Y:S01]  /*b2d0*/  FFMA.FTZ R117, R133, UR5, -R220.reuse ;  /* 0x0000000585757c23 */ /* 0x100fe200080108dc */
[----:B------:R-:W4:Y:S01]  /*b2e0*/  SHFL.IDX PT, R132, R221, R225, 0x1f ;  /* 0x00001fe1dd847589 */ /* 0x000f2200000e0000 */
[----:B------:R-:W-:Y:S01]  /*b2f0*/  FFMA.FTZ R133, R135, UR5, -R220 ;  /* 0x0000000587857c23 */ /* 0x000fe200080108dc */
[----:B------:R-:W-:Y:S01]  /*b300*/  FSEL R118, R151, -INF , !P0 ;  /* 0xff80000097767808 */ /* 0x000fe20004000000 */
[----:B------:R-:W-:-:S02]  /*b310*/  VIADD R151, R5, 0x4 ;  /* 0x0000000405977836 */ /* 0x000fc40000000000 */
[--C-:B--2---:R-:W-:Y:S01]  /*b320*/  FFMA.FTZ R125, R125, UR5, -R139.reuse ;  /* 0x000000057d7d7c23 */ /* 0x104fe2000801088b */
[----:B------:R-:W-:Y:S01]  /*b330*/  FFMA.FTZ R124, R124, UR5, -R139 ;  /* 0x000000057c7c7c23 */ /* 0x000fe2000801088b */
[----:B------:R-:W2:Y:S01]  /*b340*/  SHFL.IDX PT, R221, R221, R226, 0x1f ;  /* 0x00001fe2dddd7589 */ /* 0x000ea200000e0000 */
[----:B------:R-:W-:Y:S01]  /*b350*/  MUFU.EX2 R113, R146 ;  /* 0x0000009200717308 */ /* 0x000fe20000000800 */
[--C-:B---3--:R-:W-:Y:S01]  /*b360*/  FFMA.FTZ R127, R115, UR5, -R144.reuse ;  /* 0x00000005737f7c23 */ /* 0x108fe20008010890 */
[----:B------:R-:W-:-:S06]  /*b370*/  FFMA.FTZ R126, R126, UR5, -R144 ;  /* 0x000000057e7e7c23 */ /* 0x000fcc0008010890 */
[----:B------:R3:W-:Y:S01]  /*b380*/  MUFU.EX2 R115, R143 ;  /* 0x0000008f00737308 */ /* 0x0007e20000000800 */
[--C-:B-1----:R-:W-:Y:S01]  /*b390*/  FFMA.FTZ R123, R123, UR5, -R134.reuse ;  /* 0x000000057b7b7c23 */ /* 0x102fe20008010886 */
[----:B------:R-:W-:-:S06]  /*b3a0*/  FFMA.FTZ R122, R122, UR5, -R134 ;  /* 0x000000057a7a7c23 */ /* 0x000fcc0008010886 */
[----:B------:R-:W1:Y:S01]  /*b3b0*/  MUFU.EX2 R114, R114 ;  /* 0x0000007200727308 */ /* 0x000e620000000800 */
[--C-:B----4-:R-:W-:Y:S01]  /*b3c0*/  FFMA.FTZ R121, R121, UR5, -R132.reuse ;  /* 0x0000000579797c23 */ /* 0x110fe20008010884 */
[----:B------:R-:W-:Y:S01]  /*b3d0*/  FFMA.FTZ R120, R120, UR5, -R132 ;  /* 0x0000000578787c23 */ /* 0x000fe20008010884 */
[----:B--2---:R-:W-:-:S05]  /*b3e0*/  FFMA.FTZ R119, R119, UR5, -R221 ;  /* 0x0000000577777c23 */ /* 0x004fca00080108dd */
[----:B------:R-:W2:Y:S01]  /*b3f0*/  MUFU.EX2 R117, R117 ;  /* 0x0000007500757308 */ /* 0x000ea20000000800 */
[----:B------:R-:W-:-:S07]  /*b400*/  FFMA.FTZ R118, R118, UR5, -R221 ;  /* 0x0000000576767c23 */ /* 0x000fce00080108dd */
        /* <DEDUP_REMOVED lines=9> */
[----:B------:R-:W5:Y:S04]  /*b4a0*/  LDS R224, [R224+0x400] ;  /* 0x00040000e0e07984 */ /* 0x000f680000000800 */
[----:B------:R-:W-:Y:S04]  /*b4b0*/  LDS R217, [R217+0x400] ;  /* 0x00040000d9d97984 */ /* 0x000fe80000000800 */
[----:B------:R-:W-:Y:S04]  /*b4c0*/  LDS R216, [R216+0x400] ;  /* 0x00040000d8d87984 */ /* 0x000fe80000000800 */
[----:B----4-:R-:W4:Y:S04]  /*b4d0*/  SHFL.IDX PT, R144, R219, R223, 0x1f ;  /* 0x00001fdfdb907589 */ /* 0x010f2800000e0000 */
[----:B-----5:R-:W5:Y:S04]  /*b4e0*/  SHFL.IDX PT, R135, R224, R150, 0x1f ;  /* 0x00001f96e0877589 */ /* 0x020f6800000e0000 */
[----:B------:R-:W-:Y:S04]  /*b4f0*/  SHFL.IDX PT, R134, R224, R218, 0x1f ;  /* 0x00001fdae0867589 */ /* 0x000fe800000e0000 */
[----:B---3--:R-:W3:Y:S04]  /*b500*/  SHFL.IDX PT, R143, R219, R232, 0x1f ;  /* 0x00001fe8db8f7589 */ /* 0x008ee800000e0000 */
[----:B------:R-:W1:Y:S04]  /*b510*/  SHFL.IDX PT, R128, R224, R5, 0x1f ;  /* 0x00001f05e0807589 */ /* 0x000e6800000e0000 */
[----:B------:R-:W2:Y:S01]  /*b520*/  SHFL.IDX PT, R130, R224, R151, 0x1f ;  /* 0x00001f97e0827589 */ /* 0x000ea200000e0000 */
[--C-:B----4-:R-:W-:Y:S01]  /*b530*/  FADD.FTZ R45, R45, -R144.reuse ;  /* 0x800000902d2d7221 */ /* 0x110fe20000010000 */
[----:B------:R-:W-:-:S02]  /*b540*/  FADD.FTZ R47, R47, -R144 ;  /* 0x800000902f2f7221 */ /* 0x000fc40000010000 */
[----:B------:R-:W4:Y:S01]  /*b550*/  SHFL.IDX PT, R136, R224, R223, 0x1f ;  /* 0x00001fdfe0887589 */ /* 0x000f2200000e0000 */
[----:B-----5:R-:W-:-:S03]  /*b560*/  FADD.FTZ R132, R28, -R135 ;  /* 0x800000871c847221 */ /* 0x020fc60000010000 */
[----:B------:R-:W5:Y:S01]  /*b570*/  SHFL.IDX PT, R144, R217, R150, 0x1f ;  /* 0x00001f96d9907589 */ /* 0x000f6200000e0000 */
[----:B------:R1:W-:Y:S03]  /*b580*/  MUFU.EX2 R28, R133 ;  /* 0x00000085001c7308 */ /* 0x0003e60000000800 */
[----:B------:R-:W5:Y:S01]  /*b590*/  SHFL.IDX PT, R137, R224, R232, 0x1f ;  /* 0x00001fe8e0897589 */ /* 0x000f6200000e0000 */
[--C-:B---3--:R-:W-:Y:S01]  /*b5a0*/  FADD.FTZ R49, R49, -R143.reuse ;  /* 0x8000008f31317221 */ /* 0x108fe20000010000 */
[----:B------:R-:W-:Y:S02]  /*b5b0*/  FADD.FTZ R51, R51, -R143 ;  /* 0x8000008f33337221 */ /* 0x000fe40000010000 */
[----:B------:R-:W3:Y:S01]  /*b5c0*/  SHFL.IDX PT, R139, R224, R225, 0x1f ;  /* 0x00001fe1e08b7589 */ /* 0x000ee200000e0000 */
[----:B-1----:R-:W-:Y:S01]  /*b5d0*/  FADD.FTZ R133, R32, -R134 ;  /* 0x8000008620857221 */ /* 0x002fe20000010000 */
[----:B------:R-:W-:-:S02]  /*b5e0*/  FADD.FTZ R24, R24, -R128 ;  /* 0x8000008018187221 */ /* 0x000fc40000010000 */
[----:B------:R-:W1:Y:S01]  /*b5f0*/  SHFL.IDX PT, R32, R219, R218, 0x1f ;  /* 0x00001fdadb207589 */ /* 0x000e6200000e0000 */
[----:B------:R-:W-:Y:S01]  /*b600*/  FADD.FTZ R26, R26, -R128 ;  /* 0x800000801a1a7221 */ /* 0x000fe20000010000 */
[--C-:B--2---:R-:W-:Y:S01]  /*b610*/  FADD.FTZ R128, R25, -R130.reuse ;  /* 0x8000008219807221 */ /* 0x104fe20000010000 */
[----:B------:R-:W-:Y:S01]  /*b620*/  FADD.FTZ R130, R27, -R130 ;  /* 0x800000821b827221 */ /* 0x000fe20000010000 */
[----:B------:R-:W-:Y:S01]  /*b630*/  SHFL.IDX PT, R143, R217, R218, 0x1f ;  /* 0x00001fdad98f7589 */ /* 0x000fe200000e0000 */
[----:B------:R-:W-:Y:S01]  /*b640*/  FADD.FTZ R25, R30, -R135 ;  /* 0x800000871e197221 */ /* 0x000fe20000010000 */
[----:B------:R-:W-:Y:S01]  /*b650*/  FADD.FTZ R134, R34, -R134 ;  /* 0x8000008622867221 */ /* 0x000fe20000010000 */
[----:B------:R-:W-:Y:S01]  /*b660*/  MUFU.EX2 R30, R145 ;  /* 0x00000091001e7308 */ /* 0x000fe20000000800 */
[--C-:B----4-:R-:W-:Y:S01]  /*b670*/  FADD.FTZ R135, R29, -R136.reuse ;  /* 0x800000881d877221 */ /* 0x110fe20000010000 */
[----:B------:R-:W-:Y:S01]  /*b680*/  FADD.FTZ R27, R31, -R136 ;  /* 0x800000881f1b7221 */ /* 0x000fe20000010000 */
[----:B------:R-:W2:Y:S01]  /*b690*/  SHFL.IDX PT, R149, R224, R226, 0x1f ;  /* 0x00001fe2e0957589 */ /* 0x000ea200000e0000 */
[--C-:B-----5:R-:W-:Y:S01]  /*b6a0*/  FADD.FTZ R60, R60, -R144.reuse ;  /* 0x800000903c3c7221 */ /* 0x120fe20000010000 */
[----:B------:R-:W-:-:S02]  /*b6b0*/  FADD.FTZ R62, R62, -R144 ;  /* 0x800000903e3e7221 */ /* 0x000fc40000010000 */
[----:B------:R-:W4:Y:S01]  /*b6c0*/  SHFL.IDX PT, R142, R219, R225, 0x1f ;  /* 0x00001fe1db8e7589 */ /* 0x000f2200000e0000 */
[----:B------:R5:W4:Y:S01]  /*b6d0*/  MUFU.EX2 R29, R138 ;  /* 0x0000008a001d7308 */ /* 0x000b220000000800 */
[--C-:B------:R-:W-:Y:S01]  /*b6e0*/  FADD.FTZ R136, R33, -R137.reuse ;  /* 0x8000008921887221 */ /* 0x100fe20000010000 */
[----:B------:R-:W-:Y:S01]  /*b6f0*/  FADD.FTZ R137, R35, -R137 ;  /* 0x8000008923897221 */ /* 0x000fe20000010000 */
[----:B------:R2:W-:Y:S01]  /*b700*/  SHFL.IDX PT, R144, R216, R218, 0x1f ;  /* 0x00001fdad8907589 */ /* 0x0005e200000e0000 */
[----:B---3--:R-:W-:-:S03]  /*b710*/  FADD.FTZ R38, R38, -R139 ;  /* 0x8000008b26267221 */ /* 0x008fc60000010000 */
[----:B------:R-:W3:Y:S01]  /*b720*/  SHFL.IDX PT, R33, R219, R226, 0x1f ;  /* 0x00001fe2db217589 */ /* 0x000ee200000e0000 */
[----:B------:R-:W3:Y:S01]  /*b730*/  MUFU.EX2 R31, R141 ;  /* 0x0000008d001f7308 */ /* 0x000ee20000000800 */
[----:B-----5:R-:W-:Y:S01]  /*b740*/  FADD.FTZ R138, R36, -R139 ;  /* 0x8000008b248a7221 */ /* 0x020fe20000010000 */
[--C-:B-1----:R-:W-:Y:S01]  /*b750*/  FADD.FTZ R48, R48, -R32.reuse ;  /* 0x8000002030307221 */ /* 0x102fe20000010000 */
[----:B------:R-:W1:Y:S01]  /*b760*/  SHFL.IDX PT, R148, R219, R5, 0x1f ;  /* 0x00001f05db947589 */ /* 0x000e6200000e0000 */
[----:B------:R-:W-:-:S03]  /*b770*/  FADD.FTZ R50, R50, -R32 ;  /* 0x8000002032327221 */ /* 0x000fc60000010000 */
[----:B------:R-:W-:Y:S01]  /*b780*/  SHFL.IDX PT, R147, R219, R151, 0x1f ;  /* 0x00001f97db937589 */ /* 0x000fe200000e0000 */
[----:B------:R-:W5:Y:S03]  /*b790*/  MUFU.EX2 R32, R140 ;  /* 0x0000008c00207308 */ /* 0x000f660000000800 */
[----:B------:R-:W5:Y:S01]  /*b7a0*/  SHFL.IDX PT, R146, R219, R150, 0x1f ;  /* 0x00001f96db927589 */ /* 0x000f6200000e0000 */
[--C-:B--2---:R-:W-:Y:S01]  /*b7b0*/  FADD.FTZ R139, R37, -R149.reuse ;  /* 0x80000095258b7221 */ /* 0x104fe20000010000 */
[----:B------:R-:W-:Y:S01]  /*b7c0*/  FADD.FTZ R39, R39, -R149 ;  /* 0x8000009527277221 */ /* 0x000fe20000010000 */
[----:B------:R-:W-:Y:S01]  /*b7d0*/  FMUL.FTZ R26, R9, R26 ;  /* 0x0000001a091a7220 */ /* 0x000fe20000410000 */
[----:B------:R-:W2:Y:S01]  /*b7e0*/  LDL R218, [R1+0x1c] ;  /* 0x00001c0001da7983 */ /* 0x000ea20000100800 */
[--C-:B----4-:R-:W-:Y:S01]  /*b7f0*/  FADD.FTZ R52, R52, -R142.reuse ;  /* 0x8000008e34347221 */ /* 0x110fe20000010000 */
[----:B------:R-:W-:Y:S01]  /*b800*/  FADD.FTZ R54, R54, -R142 ;  /* 0x8000008e36367221 */ /* 0x000fe20000010000 */
[----:B------:R-:W-:Y:S01]  /*b810*/  MUFU.EX2 R124, R124 ;  /* 0x0000007c007c7308 */ /* 0x000fe20000000800 */
[----:B------:R-:W4:Y:S01]  /*b820*/  SHFL.IDX PT, R34, R217, R5, 0x1f ;  /* 0x00001f05d9227589 */ /* 0x000f2200000e0000 */
[--C-:B------:R-:W-:Y:S01]  /*b830*/  FADD.FTZ R64, R64, -R143.reuse ;  /* 0x8000008f40407221 */ /* 0x100fe20000010000 */
[----:B------:R-:W-:Y:S01]  /*b840*/  FADD.FTZ R66, R66, -R143 ;  /* 0x8000008f42427221 */ /* 0x000fe20000010000 */
[--C-:B---3--:R-:W-:Y:S01]  /*b850*/  FADD.FTZ R53, R53, -R33.reuse ;  /* 0x8000002135357221 */ /* 0x108fe20000010000 */
[----:B------:R-:W-:Y:S01]  /*b860*/  FADD.FTZ R55, R55, -R33 ;  /* 0x8000002137377221 */ /* 0x000fe20000010000 */
[----:B------:R-:W3:Y:S02]  /*b870*/  SHFL.IDX PT, R35, R217, R151, 0x1f ;  /* 0x00001f97d9237589 */ /* 0x000ee400000e0000 */
[----:B------:R5:W-:Y:S01]  /*b880*/  MUFU.EX2 R33, R131 ;  /* 0x0000008300217308 */ /* 0x000be20000000800 */
[--C-:B-1----:R-:W-:Y:S01]  /*b890*/  FADD.FTZ R40, R40, -R148.reuse ;  /* 0x8000009428287221 */ /* 0x102fe20000010000 */
[----:B------:R-:W-:Y:S01]  /*b8a0*/  FADD.FTZ R42, R42, -R148 ;  /* 0x800000942a2a7221 */ /* 0x000fe20000010000 */
[----:B------:R-:W1:Y:S04]  /*b8b0*/  SHFL.IDX PT, R36, R217, R223, 0x1f ;  /* 0x00001fdfd9247589 */ /* 0x000e6800000e0000 */
[----:B------:R-:W-:Y:S01]  /*b8c0*/  SHFL.IDX PT, R145, R216, R150, 0x1f ;  /* 0x00001f96d8917589 */ /* 0x000fe200000e0000 */
[----:B------:R-:W-:Y:S01]  /*b8d0*/  FMUL.FTZ R25, R12, R25 ;  /* 0x000000190c197220 */ /* 0x000fe20000410000 */
[----:B------:R-:W-:Y:S01]  /*b8e0*/  MUFU.EX2 R123, R123 ;  /* 0x0000007b007b7308 */ /* 0x000fe20000000800 */
[----:B------:R-:W-:Y:S01]  /*b8f0*/  FMUL.FTZ R38, R19, R38 ;  /* 0x0000002613267220 */ /* 0x000fe20000410000 */
[----:B-----5:R-:W5:Y:S01]  /*b900*/  SHFL.IDX PT, R131, R217, R232, 0x1f ;  /* 0x00001fe8d9837589 */ /* 0x020f6200000e0000 */
[----:B------:R-:W-:Y:S01]  /*b910*/  FMUL.FTZ R60, R107, R60 ;  /* 0x0000003c6b3c7220 */ /* 0x000fe20000410000 */
[--C-:B------:R-:W-:Y:S01]  /*b920*/  FADD.FTZ R44, R44, -R146.reuse ;  /* 0x800000922c2c7221 */ /* 0x100fe20000010000 */
[----:B------:R-:W-:Y:S01]  /*b930*/  FADD.FTZ R46, R46, -R146 ;  /* 0x800000922e2e7221 */ /* 0x000fe20000010000 */
[----:B------:R-:W-:Y:S01]  /*b940*/  SHFL.IDX PT, R37, R217, R225, 0x1f ;  /* 0x00001fe1d9257589 */ /* 0x000fe200000e0000 */
[--C-:B------:R-:W-:Y:S01]  /*b950*/  FADD.FTZ R41, R41, -R147.reuse ;  /* 0x8000009329297221 */ /* 0x100fe20000010000 */
[--C-:B----4-:R-:W-:Y:S01]  /*b960*/  FADD.FTZ R56, R56, -R34.reuse ;  /* 0x8000002238387221 */ /* 0x110fe20000010000 */
[----:B------:R-:W-:Y:S01]  /*b970*/  FADD.FTZ R58, R58, -R34 ;  /* 0x800000223a3a7221 */ /* 0x000fe20000010000 */
[----:B------:R-:W-:Y:S01]  /*b980*/  SHFL.IDX PT, R142, R217, R226, 0x1f ;  /* 0x00001fe2d98e7589 */ /* 0x000fe200000e0000 */
[----:B------:R4:W-:Y:S01]  /*b990*/  MUFU.EX2 R34, R129 ;  /* 0x0000008100227308 */ /* 0x0009e20000000800 */
[----:B------:R-:W-:-:S02]  /*b9a0*/  FADD.FTZ R43, R43, -R147 ;  /* 0x800000932b2b7221 */ /* 0x000fc40000010000 */
[----:B------:R-:W4:Y:S01]  /*b9b0*/  SHFL.IDX PT, R217, R216, R226, 0x1f ;  /* 0x00001fe2d8d97589 */ /* 0x000f2200000e0000 */
[--C-:B---3--:R-:W-:Y:S01]  /*b9c0*/  FADD.FTZ R57, R57, -R35.reuse ;  /* 0x8000002339397221 */ /* 0x108fe20000010000 */
[----:B------:R-:W-:Y:S02]  /*b9d0*/  FADD.FTZ R59, R59, -R35 ;  /* 0x800000233b3b7221 */ /* 0x000fe40000010000 */
[----:B------:R-:W3:Y:S01]  /*b9e0*/  SHFL.IDX PT, R140, R216, R5, 0x1f ;  /* 0x00001f05d88c7589 */ /* 0x000ee200000e0000 */
[--C-:B-1----:R-:W-:Y:S01]  /*b9f0*/  FADD.FTZ R61, R61, -R36.reuse ;  /* 0x800000243d3d7221 */ /* 0x102fe20000010000 */
[----:B------:R-:W-:Y:S01]  /*ba00*/  FADD.FTZ R63, R63, -R36 ;  /* 0x800000243f3f7221 */ /* 0x000fe20000010000 */
[----:B------:R3:W1:Y:S01]  /*ba10*/  MUFU.EX2 R35, R127 ;  /* 0x0000007f00237308 */ /* 0x0006620000000800 */
[----:B------:R-:W1:Y:S04]  /*ba20*/  SHFL.IDX PT, R141, R216, R151, 0x1f ;  /* 0x00001f97d88d7589 */ /* 0x000e6800000e0000 */
[----:B------:R-:W1:Y:S04]  /*ba30*/  SHFL.IDX PT, R149, R216, R232, 0x1f ;  /* 0x00001fe8d8957589 */ /* 0x000e6800000e0000 */
[----:B------:R-:W1:Y:S04]  /*ba40*/  SHFL.IDX PT, R151, R216, R225, 0x1f ;  /* 0x00001fe1d8977589 */ /* 0x000e6800000e0000 */
[----:B------:R3:W1:Y:S01]  /*ba50*/  SHFL.IDX PT, R148, R216, R223, 0x1f ;  /* 0x00001fdfd8947589 */ /* 0x00066200000e0000 */
[--C-:B-----5:R-:W-:Y:S01]  /*ba60*/  FADD.FTZ R65, R65, -R131.reuse ;  /* 0x8000008341417221 */ /* 0x120fe20000010000 */
[----:B----4-:R-:W-:Y:S01]  /*ba70*/  FADD.FTZ R129, R67, -R131 ;  /* 0x8000008343817221 */ /* 0x010fe20000010000 */
[----:B---3--:R-:W-:Y:S01]  /*ba80*/  FADD.FTZ R216, R85, -R217 ;  /* 0x800000d955d87221 */ /* 0x008fe20000010000 */
[----:B------:R-:W-:Y:S01]  /*ba90*/  FMUL.FTZ R85, R11, R130 ;  /* 0x000000820b557220 */ /* 0x000fe20000410000 */
[----:B------:R-:W3:Y:S01]  /*baa0*/  MUFU.EX2 R36, R126 ;  /* 0x0000007e00247308 */ /* 0x000ee20000000800 */
[--C-:B------:R-:W-:Y:S01]  /*bab0*/  FADD.FTZ R131, R68, -R37.reuse ;  /* 0x8000002544837221 */ /* 0x100fe20000010000 */
[----:B------:R-:W-:-:S02]  /*bac0*/  FADD.FTZ R67, R70, -R37 ;  /* 0x8000002546437221 */ /* 0x000fc40000010000 */
[----:B------:R-:W-:Y:S01]  /*bad0*/  F2FP.F16.F32.PACK_AB R85, R85, R26 ;  /* 0x0000001a5555723e */ /* 0x000fe200000000ff */
[----:B------:R-:W-:Y:S01]  /*bae0*/  FMUL.FTZ R26, R14, R27 ;  /* 0x0000001b0e1a7220 */ /* 0x000fe20000410000 */
[----:B------:R-:W-:Y:S02]  /*baf0*/  FADD.FTZ R143, R80, -R144 ;  /* 0x80000090508f7221 */ /* 0x000fe40000010000 */
[----:B------:R4:W5:Y:S01]  /*bb00*/  MUFU.EX2 R37, R125 ;  /* 0x0000007d00257308 */ /* 0x0009620000000800 */
[----:B------:R-:W-:Y:S01]  /*bb10*/  FADD.FTZ R217, R87, -R217 ;  /* 0x800000d957d97221 */ /* 0x000fe20000010000 */
[----:B------:R-:W-:Y:S01]  /*bb20*/  FMUL.FTZ R80, R15, R133 ;  /* 0x000000850f507220 */ /* 0x000fe20000410000 */
[----:B------:R-:W-:Y:S01]  /*bb30*/  FMUL.FTZ R27, R16, R136 ;  /* 0x00000088101b7220 */ /* 0x000fe20000410000 */
[----:B------:R-:W-:-:S04]  /*bb40*/  F2FP.F16.F32.PACK_AB R87, R26, R25 ;  /* 0x000000191a57723e */ /* 0x000fc800000000ff */
[----:B------:R-:W5:Y:S01]  /*bb50*/  MUFU.EX2 R122, R122 ;  /* 0x0000007a007a7308 */ /* 0x000f620000000800 */
[----:B------:R-:W-:Y:S01]  /*bb60*/  FMUL.FTZ R25, R114, R65 ;  /* 0x0000004172197220 */ /* 0x000fe20000410000 */
[----:B------:R-:W-:Y:S01]  /*bb70*/  FADD.FTZ R70, R69, -R142 ;  /* 0x8000008e45467221 */ /* 0x000fe20000010000 */
[----:B------:R-:W-:-:S05]  /*bb80*/  FADD.FTZ R127, R72, -R140 ;  /* 0x8000008c487f7221 */ /* 0x000fca0000010000 */
[----:B------:R-:W5:Y:S01]  /*bb90*/  MUFU.EX2 R121, R121 ;  /* 0x0000007900797308 */ /* 0x000f620000000800 */
[----:B----4-:R-:W-:Y:S01]  /*bba0*/  FADD.FTZ R125, R74, -R140 ;  /* 0x8000008c4a7d7221 */ /* 0x010fe20000010000 */
[----:B------:R-:W-:Y:S01]  /*bbb0*/  FMUL.FTZ R39, R23, R39 ;  /* 0x0000002717277220 */ /* 0x000fe20000410000 */
[----:B------:R-:W-:-:S05]  /*bbc0*/  FMUL.FTZ R61, R108, R61 ;  /* 0x0000003d6c3d7220 */ /* 0x000fca0000410000 */
[----:B------:R-:W4:Y:S01]  /*bbd0*/  MUFU.EX2 R120, R120 ;  /* 0x0000007800787308 */ /* 0x000f220000000800 */
[----:B------:R-:W-:Y:S01]  /*bbe0*/  FMUL.FTZ R64, R111, R64 ;  /* 0x000000406f407220 */ /* 0x000fe20000410000 */
[----:B------:R-:W-:Y:S01]  /*bbf0*/  FMUL.FTZ R65, R112, R66 ;  /* 0x0000004270417220 */ /* 0x000fe20000410000 */
[----:B------:R-:W-:-:S05]  /*bc00*/  FMUL.FTZ R26, R113, R129 ;  /* 0x00000081711a7220 */ /* 0x000fca0000410000 */
[----:B------:R-:W4:Y:S01]  /*bc10*/  MUFU.EX2 R119, R119 ;  /* 0x0000007700777308 */ /* 0x000f220000000800 */
[----:B-1----:R-:W-:-:S07]  /*bc20*/  FADD.FTZ R140, R73, -R141 ;  /* 0x8000008d498c7221 */ /* 0x002fce0000010000 */
[----:B------:R-:W1:Y:S01]  /*bc30*/  MUFU.EX2 R118, R118 ;  /* 0x0000007600767308 */ /* 0x000e620000000800 */
[----:B------:R-:W-:Y:S01]  /*bc40*/  FADD.FTZ R141, R75, -R141 ;  /* 0x8000008d4b8d7221 */ /* 0x000fe20000010000 */
[----:B------:R-:W-:Y:S01]  /*bc50*/  FADD.FTZ R146, R81, -R149 ;  /* 0x8000009551927221 */ /* 0x000fe20000010000 */
[----:B------:R-:W-:Y:S01]  /*bc60*/  FADD.FTZ R150, R84, -R151 ;  /* 0x8000009754967221 */ /* 0x000fe20000010000 */
[----:B------:R-:W-:Y:S01]  /*bc70*/  F2FP.F16.F32.PACK_AB R80, R27, R80 ;  /* 0x000000501b50723e */ /* 0x000fe200000000ff */
[----:B------:R-:W-:Y:S01]  /*bc80*/  FADD.FTZ R149, R83, -R149 ;  /* 0x8000009553957221 */ /* 0x000fe20000010000 */
[----:B------:R-:W-:Y:S01]  /*bc90*/  FADD.FTZ R151, R86, -R151 ;  /* 0x8000009756977221 */ /* 0x000fe20000010000 */
        /* <DEDUP_REMOVED lines=13> */
[--C-:B------:R-:W-:Y:S01]  /*bd70*/  FADD.FTZ R142, R76, -R145.reuse ;  /* 0x800000914c8e7221 */ /* 0x100fe20000010000 */
[----:B------:R-:W-:Y:S01]  /*bd80*/  F2FP.F16.F32.PACK_AB R64, R25, R64 ;  /* 0x000000401940723e */ /* 0x000fe200000000ff */
[--C-:B------:R-:W-:Y:S01]  /*bd90*/  FADD.FTZ R147, R77, -R148.reuse ;  /* 0x800000944d937221 */ /* 0x100fe20000010000 */
        /* <DEDUP_REMOVED lines=41> */
[----:B---3--:R-:W-:Y:S01]  /*c030*/  FMUL.FTZ R148, R36, R148 ;  /* 0x0000009424947220 */ /* 0x008fe20000410000 */
        /* <DEDUP_REMOVED lines=15> */
[----:B-1----:R-:W-:Y:S01]  /*c130*/  FMUL.FTZ R38, R118, R217 ;  /* 0x000000d976267220 */ /* 0x002fe20000410000 */
        /* <DEDUP_REMOVED lines=167> */
.L_x_4769:
        /* <DEDUP_REMOVED lines=70> */
.L_x_4770:
        /* <DEDUP_REMOVED lines=12> */
.L_x_4760:
        /* <DEDUP_REMOVED lines=34> */
.L_x_4728:
        /* <DEDUP_REMOVED lines=9> */
[----:B------:R-:W-:Y:S01]  /*d380*/  IMAD.U32 R4, RZ, RZ, UR4 ;  /* 0x00000004ff047e24 */ /* 0x000fe2000f8e00ff */
[----:B--2---:R1:W2:Y:S01]  /*d390*/  LDC.64 R2, c[0x4][R0] ;  /* 0x0100000000027b82 */ /* 0x0042a20000000a00 */
        /* <DEDUP_REMOVED lines=11> */
.L_x_4773:
[----:B------:R-:W-:-:S05]  /*d450*/  VIADD R16, R17, 0x4000 ;  /* 0x0000400011107836 */ /* 0x000fca0000000000 */
        /* <DEDUP_REMOVED lines=18> */
.L_x_4774:
        /* <DEDUP_REMOVED lines=18> */
.L_x_4775:
        /* <DEDUP_REMOVED lines=18> */
.L_x_4776:
        /* <DEDUP_REMOVED lines=21> */
[----:B--2---:R-:W-:Y:S02]  /*d910*/  SHF.R.S32.HI R2, RZ, 0x1f, R7 ;  /* 0x0000001fff027819 */ /* 0x004fe40000011407 */
        /* <DEDUP_REMOVED lines=17> */
[----:B------:R-:W-:Y:S01]  /*da30*/  F2FP.F16.F32.PACK_AB R163, R167, R166 ;  /* 0x000000a6a7a3723e */ /* 0x000fe200000000ff */
[----:B------:R-:W-:Y:S01]  /*da40*/  IMAD.IADD R5, R0, 0x1, -R5 ;  /* 0x0000000100057824 */ /* 0x000fe200078e0a05 */
[----:B------:R-:W-:Y:S02]  /*da50*/  LOP3.LUT R3, R3, 0x7ffffe00, RZ, 0xc0, !PT ;  /* 0x7ffffe0003037812 */ /* 0x000fe400078ec0ff */
[----:B------:R-:W-:Y:S01]  /*da60*/  F2FP.F16.F32.PACK_AB R169, R171, R170 ;  /* 0x000000aaaba9723e */ /* 0x000fe200000000ff */
[C---:B------:R-:W-:Y:S01]  /*da70*/  IMAD.SHL.U32 R0, R5.reuse, 0x40, RZ ;  /* 0x0000004005007824 */ /* 0x040fe200078e00ff */
[----:B------:R-:W-:Y:S01]  /*da80*/  R2P PR, R5, 0x6 ;  /* 0x0000000605007804 */ /* 0x000fe20000000000 */
[----:B------:R-:W-:Y:S01]  /*da90*/  IMAD R3, R2, 0x400, R3 ;  /* 0x0000040002037824 */ /* 0x000fe200078e0203 */
[----:B------:R-:W-:Y:S01]  /*daa0*/  F2FP.F16.F32.PACK_AB R176, R177, R176 ;  /* 0x000000b0b1b0723e */ /* 0x000fe200000000ff */
[----:B------:R-:W-:Y:S01]  /*dab0*/  IMAD.MOV.U32 R5, RZ, RZ, 0x40 ;  /* 0x00000040ff057424 */ /* 0x000fe200078e00ff */
[----:B------:R-:W-:Y:S01]  /*dac0*/  LOP3.LUT R0, R0, 0x1c0, RZ, 0xc0, !PT ;  /* 0x000001c000007812 */ /* 0x000fe200078ec0ff */
[----:B------:R-:W1:Y:S01]  /*dad0*/  SHFL.IDX PT, R2, R2, RZ, 0x1f ;  /* 0x00001fff02027589 */ /* 0x000e6200000e0000 */
[----:B------:R-:W-:-:S02]  /*dae0*/  F2FP.F16.F32.PACK_AB R170, R173, R172 ;  /* 0x000000acadaa723e */ /* 0x000fc400000000ff */
[----:B------:R-:W-:Y:S02]  /*daf0*/  LOP3.LUT R7, R0, 0x8, R7, 0xf8, !PT ;  /* 0x0000000800077812 */ /* 0x000fe400078ef807 */
[----:B------:R-:W-:Y:S02]  /*db00*/  SHF.R.U32.HI R0, RZ, 0x3, R0 ;  /* 0x00000003ff007819 */ /* 0x000fe40000011600 */
[----:B------:R-:W-:Y:S02]  /*db10*/  SEL R5, R5, 0xffffffc0, !P2 ;  /* 0xffffffc005057807 */ /* 0x000fe40005000000 */
[----:B------:R-:W-:Y:S02]  /*db20*/  LOP3.LUT R0, R7, R0, RZ, 0x3c, !PT ;  /* 0x0000000007007212 */ /* 0x000fe400078e3cff */
[----:B------:R-:W-:Y:S02]  /*db30*/  F2FP.F16.F32.PACK_AB R171, R175, R174 ;  /* 0x000000aeafab723e */ /* 0x000fe400000000ff */
[----:B------:R-:W-:Y:S01]  /*db40*/  F2FP.F16.F32.PACK_AB R177, R179, R178 ;  /* 0x000000b2b3b1723e */ /* 0x000fe200000000ff */
[----:B------:R-:W-:Y:S01]  /*db50*/  IMAD.IADD R0, R0, 0x1, R3 ;  /* 0x0000000100007824 */ /* 0x000fe200078e0203 */
[----:B------:R-:W-:Y:S01]  /*db60*/  F2FP.F16.F32.PACK_AB R178, R181, R180 ;  /* 0x000000b4b5b2723e */ /* 0x000fe200000000ff */
[----:B------:R-:W-:Y:S01]  /*db70*/  IMAD.MOV.U32 R3, RZ, RZ, 0x20 ;  /* 0x00000020ff037424 */ /* 0x000fe200078e00ff */
[----:B------:R-:W-:Y:S01]  /*db80*/  F2FP.F16.F32.PACK_AB R179, R183, R182 ;  /* 0x000000b6b7b3723e */ /* 0x000fe200000000ff */
[----:B------:R-:W-:-:S03]  /*db90*/  IMAD R0, R0, 0x2, R17 ;  /* 0x0000000200007824 */ /* 0x000fc600078e0211 */
[----:B------:R-:W-:Y:S02]  /*dba0*/  SEL R3, R3, 0xffffffe0, !P1 ;  /* 0xffffffe003037807 */ /* 0x000fe40004800000 */
[--C-:B------:R-:W-:Y:S01]  /*dbb0*/  IADD3 R6, R5, 0x4000, R0.reuse ;  /* 0x0000400005067810 */ /* 0x100fe20007ffe000 */
[----:B------:R2:W-:Y:S01]  /*dbc0*/  STSM.16.M88.4 [R0+0x4000], R184 ;  /* 0x004000b800007844 */ /* 0x0005e20000000200 */
[C---:B------:R-:W-:Y:S02]  /*dbd0*/  IADD3 R4, R3.reuse, 0x4000, R0 ;  /* 0x0000400003047810 */ /* 0x040fe40007ffe000 */
[----:B-1----:R-:W-:Y:S01]  /*dbe0*/  ISETP.NE.AND P0, PT, R2, 0x7, PT ;  /* 0x000000070200780c */ /* 0x002fe20003f05270 */
        /* <DEDUP_REMOVED lines=30> */
[----:B-1----:R-:W-:-:S09]  /*ddd0*/  USHF.L.U32 UR10, UR10, 0x7, URZ ;  /* 0x000000070a0a7899 */ /* 0x002fd2000800063f */
[----:B---3--:R1:W-:Y:S02]  /*dde0*/  UTMASTG.4D [UR8], [UR4] ;  /* 0x00000008040073b5 */ /* 0x0083e40008018000 */
[----:B-1----:R-:W-:Y:S02]  /*ddf0*/  UMOV UR8, UR6 ;  /* 0x0000000600087c82 */ /* 0x002fe40008000000 */
[----:B------:R1:W-:Y:S02]  /*de00*/  UTMASTG.4D [UR8], [UR14] ;  /* 0x000000080e0073b5 */ /* 0x0003e40008018000 */
[----:B-1----:R0:W-:Y:S02]  /*de10*/  UTMACMDFLUSH ;  /* 0x00000000000079b7 */ /* 0x0021e40000000000 */
.L_x_4778:
[----:B------:R-:W-:Y:S05]  /*de20*/  BSYNC B0 ;  /* 0x0000000000007941 */ /* 0x000fea0003800000 */
.L_x_4777:
[----:B------:R-:W-:-:S04]  /*de30*/  DEPBAR.LE SB0, 0x0 ;  /* 0x000080000000791a */ /* 0x000fc80000000000 */
[----:B------:R-:W-:Y:S05]  /*de40*/  BRA `(.L_x_4726) ;  /* 0x00000034005c7947 */ /* 0x000fea0003800000 */
.L_x_4772:
[----:B------:R-:W1:Y:S01]  /*de50*/  S2R R0, SR_TID.X ;  /* 0x0000000000007919 */ /* 0x000e620000002100 */
[----:B------:R-:W3:Y:S01]  /*de60*/  LDC.64 R16, c[0x0][0x808] ;  /* 0x00020200ff107b82 */ /* 0x000ee20000000a00 */
[----:B------:R-:W-:Y:S01]  /*de70*/  ULDC.64 UR4, c[0x0][0x820] ;  /* 0x0002080000047ab9 */ /* 0x000fe20000000a00 */
[----:B------:R-:W-:Y:S01]  /*de80*/  BSSY B0, `(.L_x_4779) ;  /* 0x0000033000007945 */ /* 0x000fe20003800000 */
[----:B------:R-:W4:Y:S01]  /*de90*/  S2R R23, SR_CTAID.Y ;  /* 0x0000000000177919 */ /* 0x000f220000002600 */
[----:B------:R-:W3:Y:S04]  /*dea0*/  S2R R15, SR_CTAID.X ;  /* 0x00000000000f7919 */ /* 0x000ee80000002500 */
[----:B------:R-:W3:Y:S01]  /*deb0*/  LDC R19, c[0x0][0x83c] ;  /* 0x00020f00ff137b82 */ /* 0x000ee20000000800 */
[----:B------:R-:W5:Y:S07]  /*dec0*/  S2R R21, SR_CTAID.Z ;  /* 0x0000000000157919 */ /* 0x000f6e0000002700 */
[----:B--2---:R-:W2:Y:S01]  /*ded0*/  LDC.64 R24, c[0x0][0x208] ;  /* 0x00008200ff187b82 */ /* 0x004ea20000000a00 */
[----:B-1----:R-:W-:Y:S01]  /*dee0*/  VIADD R3, R0, 0xffffff80 ;  /* 0xffffff8000037836 */ /* 0x002fe20000000000 */
[----:B----4-:R-:W-:-:S04]  /*def0*/  SHF.R.S32.HI R13, RZ, 0x1f, R23 ;  /* 0x0000001fff0d7819 */ /* 0x010fc80000011417 */
[----:B------:R-:W-:-:S04]  /*df00*/  SHF.R.S32.HI R0, RZ, 0x1f, R3 ;  /* 0x0000001fff007819 */ /* 0x000fc80000011403 */
[----:B------:R-:W-:Y:S02]  /*df10*/  LEA.HI R2, R0, R3, RZ, 0x3 ;  /* 0x0000000300027211 */ /* 0x000fe400078f18ff */
[----:B-----5:R-:W-:Y:S02]  /*df20*/  SHF.R.S32.HI R12, RZ, 0x1f, R21 ;  /* 0x0000001fff0c7819 */ /* 0x020fe40000011415 */
[----:B------:R-:W-:Y:S02]  /*df30*/  LOP3.LUT R0, R2, 0x1ffffff8, RZ, 0xc0, !PT ;  /* 0x1ffffff802007812 */ /* 0x000fe400078ec0ff */
[----:B------:R-:W-:-:S03]  /*df40*/  SHF.R.S32.HI R2, RZ, 0x3, R2 ;  /* 0x00000003ff027819 */ /* 0x000fc60000011402 */
[----:B------:R-:W-:Y:S02]  /*df50*/  IMAD.IADD R0, R3, 0x1, -R0 ;  /* 0x0000000103007824 */ /* 0x000fe400078e0a00 */
[----:B---3--:R-:W-:Y:S02]  /*df60*/  IMAD R3, R15, -0x80, R16 ;  /* 0xffffff800f037824 */ /* 0x008fe400078e0210 */
[----:B------:R-:W-:Y:S02]  /*df70*/  IMAD.SHL.U32 R6, R0, 0x8, RZ ;  /* 0x0000000800067824 */ /* 0x000fe400078e00ff */
[----:B------:R-:W-:Y:S01]  /*df80*/  IMAD R0, R13, UR4, RZ ;  /* 0x000000040d007c24 */ /* 0x000fe2000f8e02ff */
[C---:B------:R-:W-:Y:S01]  /*df90*/  ISETP.GE.AND P3, PT, R2.reuse, R3, PT ;  /* 0x000000030200720c */ /* 0x040fe20003f66270 */
[----:B------:R-:W-:Y:S01]  /*dfa0*/  VIADD R8, R2, 0x60 ;  /* 0x0000006002087836 */ /* 0x000fe20000000000 */
        /* <DEDUP_REMOVED lines=8> */
[----:B------:R-:W-:Y:S02]  /*e030*/  VIADD R0, R2, 0x40 ;  /* 0x0000004002007836 */ /* 0x000fe40000000000 */
[----:B------:R-:W-:Y:S01]  /*e040*/  IMAD.IADD R5, R5, 0x1, R9 ;  /* 0x0000000105057824 */ /* 0x000fe200078e0209 */
        /* <DEDUP_REMOVED lines=9> */
[----:B--2---:R-:W-:Y:S06]  /*e0e0*/  @P6 BRA `(.L_x_4780) ;  /* 0x0000000000306947 */ /* 0x004fec0003800000 */
        /* <DEDUP_REMOVED lines=12> */
.L_x_4780:
[----:B------:R-:W-:Y:S05]  /*e1b0*/  BSYNC B0 ;  /* 0x0000000000007941 */ /* 0x000fea0003800000 */
.L_x_4779:
[----:B------:R-:W-:Y:S01]  /*e1c0*/  BSSY B0, `(.L_x_4781) ;  /* 0x0000012000007945 */ /* 0x000fe20003800000 */
[----:B------:R-:W-:-:S03]  /*e1d0*/  ISETP.GE.OR P6, PT, R6, R17, P0 ;  /* 0x000000110600720c */ /* 0x000fc600007c6670 */
[----:B------:R-:W-:Y:S10]  /*e1e0*/  @P5 BRA `(.L_x_4782) ;  /* 0x00000000003c5947 */ /* 0x000ff40003800000 */
[----:B-1----:R-:W-:Y:S01]  /*e1f0*/  IADD3 R15, P5, R2, 0x20, RZ ;  /* 0x00000020020f7810 */ /* 0x002fe20007fbe0ff */
[----:B------:R-:W-:Y:S01]  /*e200*/  ULDC.64 UR4, c[0x0][0x818] ;  /* 0x0002060000047ab9 */ /* 0x000fe20000000a00 */
[----:B------:R-:W-:Y:S01]  /*e210*/  IMAD.MOV.U32 R8, RZ, RZ, R4 ;  /* 0x000000ffff087224 */ /* 0x000fe200078e0004 */
[----:B------:R-:W-:Y:S01]  /*e220*/  R2UR UR6, R24 ;  /* 0x00000000180672ca */ /* 0x000fe200000e0000 */
[----:B------:R-:W-:Y:S01]  /*e230*/  IMAD.MOV.U32 R9, RZ, RZ, R11 ;  /* 0x000000ffff097224 */ /* 0x000fe200078e000b */
[----:B------:R-:W-:Y:S01]  /*e240*/  R2UR UR7, R25 ;  /* 0x00000000190772ca */ /* 0x000fe200000e0000 */
        /* <DEDUP_REMOVED lines=9> */
.L_x_4782:
[----:B------:R-:W-:Y:S05]  /*e2e0*/  BSYNC B0 ;  /* 0x0000000000007941 */ /* 0x000fea0003800000 */
.L_x_4781:
[----:B------:R-:W-:Y:S04]  /*e2f0*/  BSSY B0, `(.L_x_4783) ;  /* 0x0000011000007945 */ /* 0x000fe80003800000 */
[----:B------:R-:W-:Y:S05]  /*e300*/  @P4 BRA `(.L_x_4784) ;  /* 0x00000000003c4947 */ /* 0x000fea0003800000 */
[----:B-12---:R-:W-:Y:S01]  /*e310*/  IADD3 R15, P4, R2, 0x40, RZ ;  /* 0x00000040020f7810 */ /* 0x006fe20007f9e0ff */
        /* <DEDUP_REMOVED lines=14> */
.L_x_4784:
[----:B------:R-:W-:Y:S05]  /*e400*/  BSYNC B0 ;  /* 0x0000000000007941 */ /* 0x000fea0003800000 */
.L_x_4783:
[----:B------:R-:W-:Y:S04]  /*e410*/  BSSY B0, `(.L_x_4785) ;  /* 0x0000010000007945 */ /* 0x000fe80003800000 */
[----:B------:R-:W-:Y:S05]  /*e420*/  @P6 BRA `(.L_x_4786) ;  /* 0x0000000000386947 */ /* 0x000fea0003800000 */
[----:B------:R-:W-:Y:S01]  /*e430*/  IADD3 R9, P4, R2, 0x60, RZ ;  /* 0x0000006002097810 */ /* 0x000fe20007f9e0ff */
[----:B------:R-:W-:Y:S01]  /*e440*/  ULDC.64 UR4, c[0x0][0x818] ;  /* 0x0002060000047ab9 */ /* 0x000fe20000000a00 */
[----:B------:R-:W-:Y:S01]  /*e450*/  IMAD.MOV.U32 R5, RZ, RZ, R11 ;  /* 0x000000ffff057224 */ /* 0x000fe200078e000b */
[----:B------:R-:W-:Y:S02]  /*e460*/  R2UR UR6, R24 ;  /* 0x00000000180672ca */ /* 0x000fe400000e0000 */
        /* <DEDUP_REMOVED lines=10> */
.L_x_4786:
[----:B------:R-:W-:Y:S05]  /*e510*/  BSYNC B0 ;  /* 0x0000000000007941 */ /* 0x000fea0003800000 */
.L_x_4785:
        /* <DEDUP_REMOVED lines=13> */
[----:B------:R-:W-:-:S04]  /*e5f0*/  IMAD.WIDE.U32 R4, R21, UR4, R4 ;  /* 0x0000000415047c25 */ /* 0x000fc8000f8e0004 */
[----:B------:R-:W-:Y:S01]  /*e600*/  IMAD.IADD R9, R5, 0x1, R9 ;  /* 0x0000000105097824 */ /* 0x000fe200078e0209 */
        /* <DEDUP_REMOVED lines=13> */
.L_x_4788:
[----:B------:R-:W-:Y:S05]  /*e6e0*/  BSYNC B0 ;  /* 0x0000000000007941 */ /* 0x000fea0003800000 */
.L_x_4787:
[----:B------:R-:W-:Y:S04]  /*e6f0*/  BSSY B0, `(.L_x_4789) ;  /* 0x0000011000007945 */ /* 0x000fe80003800000 */
[----:B------:R-:W-:Y:S05]  /*e700*/  @P2 BRA `(.L_x_4790) ;  /* 0x00000000003c2947 */ /* 0x000fea0003800000 */
[----:B----4-:R-:W-:Y:S01]  /*e710*/  IADD3 R11, P2, R2, 0x20, RZ ;  /* 0x00000020020b7810 */ /* 0x010fe20007f5e0ff */
        /* <DEDUP_REMOVED lines=14> */
.L_x_4790:
[----:B------:R-:W-:Y:S05]  /*e800*/  BSYNC B0 ;  /* 0x0000000000007941 */ /* 0x000fea0003800000 */
.L_x_4789:
        /* <DEDUP_REMOVED lines=17> */
.L_x_4792:
[----:B------:R-:W-:Y:S05]  /*e920*/  BSYNC B0 ;  /* 0x0000000000007941 */ /* 0x000fea0003800000 */
.L_x_4791:
[----:B------:R-:W-:Y:S05]  /*e930*/  @P0 BRA `(.L_x_4726) ;  /* 0x0000002800a00947 */ /* 0x000fea0003800000 */
[----:B------:R-:W-:Y:S01]  /*e940*/  IADD3 R5, P0, R2, 0x60, RZ ;  /* 0x0000006002057810 */ /* 0x000fe20007f1e0ff */
[----:B------:R-:W-:Y:S01]  /*e950*/  ULDC.64 UR4, c[0x0][0x848] ;  /* 0x0002120000047ab9 */ /* 0x000fe20000000a00 */
[----:B------:R-:W-:Y:S01]  /*e960*/  IMAD.MOV.U32 R2, RZ, RZ, R4 ;  /* 0x000000ffff027224 */ /* 0x000fe200078e0004 */
[----:B------:R-:W-:Y:S02]  /*e970*/  R2UR UR6, R24 ;  /* 0x00000000180672ca */ /* 0x000fe400000e0000 */
[----:B------:R-:W-:Y:S01]  /*e980*/  IMAD.X R0, RZ, RZ, R3, P0 ;  /* 0x000000ffff007224 */ /* 0x000fe200000e0603 */
[----:B------:R-:W-:Y:S01]  /*e990*/  R2UR UR7, R25 ;  /* 0x00000000190772ca */ /* 0x000fe200000e0000 */
        /* <DEDUP_REMOVED lines=10> */
.L_x_4724:
        /* <DEDUP_REMOVED lines=41> */
.L_x_4794:
[----:B------:R-:W-:Y:S01]  /*ecd0*/  ISETP.GT.AND P0, PT, R0, UR5, PT ;  /* 0x0000000500007c0c */ /* 0x000fe2000bf04270 */
[----:B------:R-:W-:-:S12]  /*ece0*/  USHF.R.S32.HI UR4, URZ, 0x1f, UR11 ;  /* 0x0000001f3f047899 */ /* 0x000fd8000801140b */
[----:B------:R-:W-:Y:S05]  /*ecf0*/  @!P0 BRA `(.L_x_4726) ;  /* 0x0000002400b08947 */ /* 0x000fea0003800000 */
[----:B------:R-:W-:Y:S01]  /*ed00*/  VIADD R2, R0, -UR5 ;  /* 0x8000000500027c36 */ /* 0x000fe20008000000 */
[----:B------:R-:W-:Y:S01]  /*ed10*/  ULDC.64 UR8, c[0x0][0x2d8] ;  /* 0x0000b60000087ab9 */ /* 0x000fe20000000a00 */
[----:B------:R-:W-:Y:S01]  /*ed20*/  ELECT P0, URZ, PT ;  /* 0x00000000003f782f */ /* 0x000fe20003800000 */
[----:B------:R-:W-:Y:S02]  /*ed30*/  UIMAD UR4, UR4, UR8, URZ ;  /* 0x00000008040472a4 */ /* 0x000fe4000f8e023f */
        /* <DEDUP_REMOVED lines=29> */
.L_x_4797:
[----:B------:R-:W-:Y:S05]  /*ef10*/  BSYNC B0 ;  /* 0x0000000000007941 */ /* 0x000fea0003800000 */
.L_x_4796:
        /* <DEDUP_REMOVED lines=19> */
.L_x_4799:
[----:B------:R-:W-:Y:S05]  /*f050*/  BSYNC B0 ;  /* 0x0000000000007941 */ /* 0x000fea0003800000 */
.L_x_4798:
[----:B------:R-:W-:Y:S06]  /*f060*/  BAR.ARV 0xa, 0xa0 ;  /* 0x0282800000007b1d */ /* 0x000fec0000002000 */
[----:B------:R-:W-:Y:S04]  /*f070*/  BSSY B0, `(.L_x_4800) ;  /* 0x0000003000007945 */ /* 0x000fe80003800000 */
[----:B------:R-:W-:Y:S05]  /*f080*/  @!P0 BRA `(.L_x_4801) ;  /* 0x0000000000048947 */ /* 0x000fea0003800000 */
[----:B------:R-:W-:-:S04]  /*f090*/  DEPBAR.LE SB0, 0x0 ;  /* 0x000080000000791a */ /* 0x000fc80000000000 */
.L_x_4801:
[----:B------:R-:W-:Y:S05]  /*f0a0*/  BSYNC B0 ;  /* 0x0000000000007941 */ /* 0x000fea0003800000 */
.L_x_4800:
[----:B------:R-:W-:Y:S06]  /*f0b0*/  BAR.ARV 0xb, 0xa0 ;  /* 0x02c2800000007b1d */ /* 0x000fec0000002000 */
[----:B------:R-:W-:Y:S01]  /*f0c0*/  UIADD3 UR9, UR5, 0x1, URZ ;  /* 0x0000000105097890 */ /* 0x000fe2000fffe03f */
[----:B------:R-:W-:Y:S11]  /*f0d0*/  BRA `(.L_x_4802) ;  /* 0x0000000000047947 */ /* 0x000ff60003800000 */
.L_x_4795:
[----:B------:R-:W-:-:S05]  /*f0e0*/  UMOV UR9, UR5 ;  /* 0x0000000500097c82 */ /* 0x000fca0008000000 */
.L_x_4802:
        /* <DEDUP_REMOVED lines=16> */
.L_x_4815:
        /* <DEDUP_REMOVED lines=20> */
.L_x_4804:
[----:B------:R-:W-:Y:S05]  /*f330*/  BSYNC B0 ;  /* 0x0000000000007941 */ /* 0x000fea0003800000 */
.L_x_4803:
        /* <DEDUP_REMOVED lines=13> */
.L_x_4806:
[----:B------:R-:W-:Y:S05]  /*f410*/  BSYNC B0 ;  /* 0x0000000000007941 */ /* 0x000fea0003800000 */
.L_x_4805:
[----:B------:R-:W-:Y:S06]  /*f420*/  BAR.ARV 0xa, 0xa0 ;  /* 0x0282800000007b1d */ /* 0x000fec0000002000 */
[----:B------:R-:W-:Y:S04]  /*f430*/  BSSY B0, `(.L_x_4807) ;  /* 0x0000003000007945 */ /* 0x000fe80003800000 */
[----:B------:R-:W-:Y:S05]  /*f440*/  @!P0 BRA `(.L_x_4808) ;  /* 0x0000000000048947 */ /* 0x000fea0003800000 */
[----:B------:R-:W-:-:S04]  /*f450*/  DEPBAR.LE SB0, 0x0 ;  /* 0x000080000000791a */ /* 0x000fc80000000000 */
.L_x_4808:
[----:B------:R-:W-:Y:S05]  /*f460*/  BSYNC B0 ;  /* 0x0000000000007941 */ /* 0x000fea0003800000 */
.L_x_4807:
        /* <DEDUP_REMOVED lines=13> */
.L_x_4810:
[----:B------:R-:W-:Y:S05]  /*f540*/  BSYNC B0 ;  /* 0x0000000000007941 */ /* 0x000fea0003800000 */
.L_x_4809:
        /* <DEDUP_REMOVED lines=13> */
.L_x_4812:
[----:B------:R-:W-:Y:S05]  /*f620*/  BSYNC B0 ;  /* 0x0000000000007941 */ /* 0x000fea0003800000 */
.L_x_4811:
[----:B------:R-:W-:Y:S01]  /*f630*/  UIADD3 UR9, UR9, 0x2, URZ ;  /* 0x0000000209097890 */ /* 0x000fe2000fffe03f */
[----:B------:R-:W-:Y:S06]  /*f640*/  BAR.ARV 0xa, 0xa0 ;  /* 0x0282800000007b1d */ /* 0x000fec0000002000 */
[----:B------:R-:W-:Y:S01]  /*f650*/  BSSY B0, `(.L_x_4813) ;  /* 0x0000004000007945 */ /* 0x000fe20003800000 */
[----:B------:R-:W-:-:S03]  /*f660*/  ISETP.LE.AND P1, PT, R0, UR9, PT ;  /* 0x0000000900007c0c */ /* 0x000fc6000bf23270 */
[----:B------:R-:W-:Y:S10]  /*f670*/  @!P0 BRA `(.L_x_4814) ;  /* 0x0000000000048947 */ /* 0x000ff40003800000 */
[----:B------:R-:W-:-:S04]  /*f680*/  DEPBAR.LE SB0, 0x0 ;  /* 0x000080000000791a */ /* 0x000fc80000000000 */
.L_x_4814:
[----:B------:R-:W-:Y:S05]  /*f690*/  BSYNC B0 ;  /* 0x0000000000007941 */ /* 0x000fea0003800000 */
.L_x_4813:
[----:B------:R-:W-:Y:S06]  /*f6a0*/  BAR.ARV 0xb, 0xa0 ;  /* 0x02c2800000007b1d */ /* 0x000fec0000002000 */
[----:B------:R-:W-:Y:S02]  /*f6b0*/  UIADD3 UR13, UR13, 0x4000, URZ ;  /* 0x000040000d0d7890 */ /* 0x000fe4000fffe03f */
[----:B------:R-:W-:Y:S01]  /*f6c0*/  UIADD3 UR4, UR4, 0x4000, URZ ;  /* 0x0000400004047890 */ /* 0x000fe2000fffe03f */
[----:B------:R-:W-:Y:S11]  /*f6d0*/  @!P1 BRA `(.L_x_4815) ;  /* 0xfffffff800c49947 */ /* 0x000ff6000383ffff */
[----:B------:R-:W-:Y:S05]  /*f6e0*/  BRA `(.L_x_4726) ;  /* 0x0000001c00347947 */ /* 0x000fea0003800000 */
.L_x_4793:
        /* <DEDUP_REMOVED lines=33> */
.L_x_4817:
        /* <DEDUP_REMOVED lines=42> */
.L_x_4847:
[----:B------:R-:W2:Y:S01]  /*fba0*/  S2R R2, SR_TID.X ;  /* 0x0000000000027919 */ /* 0x000ea20000002100 */
[----:B------:R-:W-:Y:S02]  /*fbb0*/  IMAD.U32 R15, RZ, RZ, UR15 ;  /* 0x0000000fff0f7e24 */ /* 0x000fe4000f8e00ff */
[----:B------:R-:W-:Y:S02]  /*fbc0*/  IMAD.U32 R14, RZ, RZ, UR7 ;  /* 0x00000007ff0e7e24 */ /* 0x000fe4000f8e00ff */
[----:B------:R-:W-:Y:S02]  /*fbd0*/  VIADD R15, R15, UR5 ;  /* 0x000000050f0f7c36 */ /* 0x000fe40008000000 */
[----:B------:R-:W-:Y:S02]  /*fbe0*/  VIADD R14, R14, UR4 ;  /* 0x000000040e0e7c36 */ /* 0x000fe40008000000 */
[----:B------:R-:W-:Y:S01]  /*fbf0*/  IMAD.MOV.U32 R11, RZ, RZ, 0x1 ;  /* 0x00000001ff0b7424 */ /* 0x000fe200078e00ff */
        /* <DEDUP_REMOVED lines=9> */
.L_x_4820:
        /* <DEDUP_REMOVED lines=23> */
[----:B--2---:R-:W-:Y:S02]  /*fe00*/  IMAD.MOV.U32 R8, RZ, RZ, R12 ;  /* 0x000000ffff087224 */ /* 0x004fe400078e000c */
[----:B------:R-:W-:Y:S01]  /*fe10*/  IMAD.U32 R6, RZ, RZ, UR9 ;  /* 0x00000009ff067e24 */ /* 0x000fe2000f8e00ff */
[----:B------:R-:W-:Y:S01]  /*fe20*/  LEA R2, P1, R3, R10, 0x2 ;  /* 0x0000000a03027211 */ /* 0x000fe200078210ff */
[----:B------:R-:W-:Y:S01]  /*fe30*/  IMAD.U32 R3, RZ, RZ, UR8 ;  /* 0x00000008ff037e24 */ /* 0x000fe2000f8e00ff */
[----:B------:R-:W-:Y:S01]  /*fe40*/  R2UR UR8, R16 ;  /* 0x00000000100872ca */ /* 0x000fe200000e0000 */
[----:B------:R-:W-:Y:S01]  /*fe50*/  IMAD.MOV.U32 R7, RZ, RZ, R13 ;  /* 0x000000ffff077224 */ /* 0x000fe200078e000d */
[----:B------:R-:W-:-:S02]  /*fe60*/  R2UR UR22, R2 ;  /* 0x00000000021672ca */ /* 0x000fc400000e0000 */
[----:B------:R-:W-:Y:S02]  /*fe70*/  IADD3 R2, P2, R8, 0x2f0, RZ ;  /* 0x000002f008027810 */ /* 0x000fe40007f5e0ff */
[----:B------:R-:W-:Y:S01]  /*fe80*/  LEA.HI.X R3, R6, R9, R3, 0x2, P1 ;  /* 0x0000000906037211 */ /* 0x000fe200008f1403 */
[----:B------:R-:W-:Y:S01]  /*fe90*/  VIADD R6, R0, 0xffffffff ;  /* 0xffffffff00067836 */ /* 0x000fe20000000000 */
[----:B------:R-:W-:Y:S01]  /*fea0*/  R2UR UR40, R2 ;  /* 0x00000000022872ca */ /* 0x000fe200000e0000 */
[--C-:B------:R-:W-:Y:S01]  /*feb0*/  IMAD.X R5, RZ, RZ, R7.reuse, P2 ;  /* 0x000000ffff057224 */ /* 0x100fe200010e0607 */
[----:B------:R-:W-:Y:S02]  /*fec0*/  IADD3 R2, P3, R8, 0x3f0, RZ ;  /* 0x000003f008027810 */ /* 0x000fe40007f7e0ff */
[----:B------:R-:W-:Y:S01]  /*fed0*/  R2UR UR23, R3 ;  /* 0x00000000031772ca */ /* 0x000fe200000e0000 */
[----:B------:R1:W-:Y:S01]  /*fee0*/  STL [R1], R6 ;  /* 0x0000000601007387 */ /* 0x0003e20000100800 */
[----:B------:R-:W-:Y:S01]  /*fef0*/  R2UR UR42, R2 ;  /* 0x00000000022a72ca */ /* 0x000fe200000e0000 */
[----:B------:R-:W-:Y:S01]  /*ff00*/  UIADD3 UR16, UR8, 0x10000, URZ ;  /* 0x0001000008107890 */ /* 0x000fe2000fffe03f */
[----:B------:R-:W-:Y:S01]  /*ff10*/  IADD3 R2, P1, R8, 0xf0, RZ ;  /* 0x000000f008027810 */ /* 0x000fe20007f3e0ff */
[----:B------:R-:W-:Y:S01]  /*ff20*/  UIADD3 UR17, UR8, 0x30c10, URZ ;  /* 0x00030c1008117890 */ /* 0x000fe2000fffe03f */
[----:B------:R-:W-:Y:S01]  /*ff30*/  R2UR UR41, R5 ;  /* 0x00000000052972ca */ /* 0x000fe200000e0000 */
[--C-:B------:R-:W-:Y:S01]  /*ff40*/  IMAD.X R5, RZ, RZ, R7.reuse, P3 ;  /* 0x000000ffff057224 */ /* 0x100fe200018e0607 */
[----:B------:R-:W-:Y:S01]  /*ff50*/  R2UR UR30, R2 ;  /* 0x00000000021e72ca */ /* 0x000fe200000e0000 */
[----:B------:R-:W-:Y:S01]  /*ff60*/  IMAD.X R3, RZ, RZ, R7, P1 ;  /* 0x000000ffff037224 */ /* 0x000fe200008e0607 */
[----:B------:R-:W-:Y:S01]  /*ff70*/  UIADD3 UR38, UR8, 0x20000, URZ ;  /* 0x0002000008267890 */ /* 0x000fe2000fffe03f */
[----:B------:R-:W-:Y:S01]  /*ff80*/  ISETP.GE.AND P1, PT, R4, R6, PT ;  /* 0x000000060400720c */ /* 0x000fe20003f26270 */
[----:B------:R-:W-:Y:S01]  /*ff90*/  UIADD3 UR9, UR8, 0x30c00, URZ ;  /* 0x00030c0008097890 */ /* 0x000fe2000fffe03f */
[----:B------:R-:W-:Y:S01]  /*ffa0*/  R2UR UR43, R5 ;  /* 0x00000000052b72ca */ /* 0x000fe200000e0000 */
[----:B------:R-:W-:Y:S01]  /*ffb0*/  UIADD3 UR24, UR8, 0x4000, URZ ;  /* 0x0000400008187890 */ /* 0x000fe2000fffe03f */
[----:B------:R-:W-:Y:S01]  /*ffc0*/  R2UR UR31, R3 ;  /* 0x00000000031f72ca */ /* 0x000fe200000e0000 */
[----:B------:R-:W-:Y:S01]  /*ffd0*/  IMAD.MOV.U32 R5, RZ, RZ, 0x8000 ;  /* 0x00008000ff057424 */ /* 0x000fe200078e00ff */
[----:B------:R-:W-:-:S11]  /*ffe0*/  UMOV UR39, UR17 ;  /* 0x0000001100277c82 */ /* 0x000fd60008000000 */
        /* <DEDUP_REMOVED lines=10> */
[----:B------:R-:W-:Y:S02]  /*10090*/  IMAD.IADD R20, R5, 0x1, R0 ;  /* 0x0000000105147824 */ /* 0x000fe400078e0200 */
[----:B------:R-:W-:Y:S02]  /*100a0*/  VIADD R5, R0, 0xfffffffe ;  /* 0xfffffffe00057836 */ /* 0x000fe40000000000 */
[----:B------:R-:W-:-:S03]  /*100b0*/  IMAD.MOV.U32 R0, RZ, RZ, R4 ;  /* 0x000000ffff007224 */ /* 0x000fc600078e0004 */
[----:B------:R-:W-:Y:S02]  /*100c0*/  ISETP.NE.AND P1, PT, R5, R4, PT ;  /* 0x000000040500720c */ /* 0x000fe40003f25270 */
[----:B------:R-:W-:-:S05]  /*100d0*/  LOP3.LUT R5, R20, 0x1, RZ, 0xc0, !PT ;  /* 0x0000000114057812 */ /* 0x000fca00078ec0ff */
[----:B------:R2:W-:Y:S01]  /*100e0*/  STL [R1+0x4], R5 ;  /* 0x0000040501007387 */ /* 0x0005e20000100800 */
[----:B-1----:R-:W-:-:S05]  /*100f0*/  LOP3.LUT R6, R12, 0x1f, RZ, 0xc0, !PT ;  /* 0x0000001f0c067812 */ /* 0x002fca00078ec0ff */
[----:B--2---:R-:W-:Y:S05]  /*10100*/  @!P1 BRA `(.L_x_4822) ;  /* 0x0000000800389947 */ /* 0x004fea0003800000 */
[----:B------:R-:W-:Y:S02]  /*10110*/  IMAD.IADD R20, R20, 0x1, -R5 ;  /* 0x0000000114147824 */ /* 0x000fe400078e0a05 */
[----:B------:R-:W-:Y:S02]  /*10120*/  IMAD.MOV.U32 R0, RZ, RZ, R4 ;  /* 0x000000ffff007224 */ /* 0x000fe400078e0004 */
[----:B------:R-:W-:-:S07]  /*10130*/  IMAD.MOV.U32 R11, RZ, RZ, 0x1 ;  /* 0x00000001ff0b7424 */ /* 0x000fce00078e00ff */
.L_x_4831:
[----:B--234-:R-:W-:-:S04]  /*10140*/  SHF.L.U32 R21, R11, 0x1f, RZ ;  /* 0x0000001f0b157819 */ /* 0x01cfc800000006ff */
[----:B------:R-:W1:Y:S02]  /*10150*/  SYNCS.PHASECHK.TRANS64.TRYWAIT P1, [R16+URZ+0x30c40], R21 ;  /* 0x030c4015100075a7 */ /* 0x000e64000802017f */
[----:B-1----:R-:W-:Y:S05]  /*10160*/  @!P1 BRA `(.L_x_4823) ;  /* 0x00000014005c9947 */ /* 0x002fea0003800000 */
.L_x_4848:
[----:B------:R-:W-:Y:S05]  /*10170*/  @P0 BRA `(.L_x_4824) ;  /* 0x0000000000140947 */ /* 0x000fea0003800000 */
[----:B------:R-:W-:Y:S01]  /*10180*/  ISETP.NE.AND P1, PT, R6, RZ, PT ;  /* 0x000000ff0600720c */ /* 0x000fe20003f25270 */
[----:B------:R-:W-:-:S04]  /*10190*/  IMAD.MOV.U32 R3, RZ, RZ, 0x4200 ;  /* 0x00004200ff037424 */ /* 0x000fc800078e00ff */
[----:B------:R2:W-:Y:S08]  /*101a0*/  SYNCS.ARRIVE.TRANS64 RZ, [R16+URZ+0x30c30], R3 ;  /* 0x030c300310ff79a7 */ /* 0x0005f0000800003f */
[----:B------:R-:W-:Y:S05]  /*101b0*/  @!P1 BRA `(.L_x_4824) ;  /* 0x0000000000049947 */ /* 0x000fea0003800000 */
[----:B------:R-:W-:Y:S01]  /*101c0*/  BPT.TRAP 0x1 ;  /* 0x000000040000795c */ /* 0x000fe20000300000 */
.L_x_4824:
        /* <DEDUP_REMOVED lines=29> */
.L_x_4849:
[----:B------:R-:W-:Y:S05]  /*103a0*/  @P0 BRA `(.L_x_4826) ;  /* 0x0000000000140947 */ /* 0x000fea0003800000 */
[----:B------:R-:W-:Y:S01]  /*103b0*/  ISETP.NE.AND P1, PT, R6, RZ, PT ;  /* 0x000000ff0600720c */ /* 0x000fe20003f25270 */
[----:B------:R-:W-:-:S04]  /*103c0*/  IMAD.MOV.U32 R2, RZ, RZ, 0x4200 ;  /* 0x00004200ff027424 */ /* 0x000fc800078e00ff */
[----:B------:R3:W-:Y:S08]  /*103d0*/  SYNCS.ARRIVE.TRANS64 RZ, [R16+URZ+0x30c18], R2 ;  /* 0x030c180210ff79a7 */ /* 0x0007f0000800003f */
[----:B------:R-:W-:Y:S05]  /*103e0*/  @!P1 BRA `(.L_x_4826) ;  /* 0x0000000000049947 */ /* 0x000fea0003800000 */
[----:B------:R-:W-:Y:S01]  /*103f0*/  BPT.TRAP 0x1 ;  /* 0x000000040000795c */ /* 0x000fe20000300000 */
.L_x_4826:
[----:B------:R-:W-:Y:S01]  /*10400*/  VIADD R18, R18, 0x80 ;  /* 0x0000008012127836 */ /* 0x000fe20000000000 */
[----:B------:R-:W-:Y:S01]  /*10410*/  ULDC.64 UR8, c[0x0][0x700] ;  /* 0x0001c00000087ab9 */ /* 0x000fe20000000a00 */
[----:B------:R-:W-:Y:S01]  /*10420*/  R2UR UR24, R16 ;  /* 0x00000000101872ca */ /* 0x000fe200000e0000 */
[----:B------:R-:W-:Y:S01]  /*10430*/  IMAD.U32 R10, RZ, RZ, UR8 ;  /* 0x00000008ff0a7e24 */ /* 0x000fe2000f8e00ff */
[----:B------:R-:W-:Y:S01]  /*10440*/  UMOV UR22, 0x0 ;  /* 0x0000000000167882 */ /* 0x000fe20000000000 */
[----:B---3--:R-:W-:Y:S01]  /*10450*/  IADD3 R2, P1, R18, UR14, RZ ;  /* 0x0000000e12027c10 */ /* 0x008fe2000ff3e0ff */
[----:B------:R-:W-:Y:S01]  /*10460*/  IMAD.U32 R9, RZ, RZ, UR9 ;  /* 0x00000009ff097e24 */ /* 0x000fe2000f8e00ff */
        /* <DEDUP_REMOVED lines=22> */
.L_x_4850:
[----:B------:R-:W-:Y:S05]  /*105d0*/  @P0 BRA `(.L_x_4828) ;  /* 0x0000000000140947 */ /* 0x000fea0003800000 */
[----:B------:R-:W-:Y:S01]  /*105e0*/  ISETP.NE.AND P1, PT, R6, RZ, PT ;  /* 0x000000ff0600720c */ /* 0x000fe20003f25270 */
[----:B-123--:R-:W-:-:S04]  /*105f0*/  IMAD.MOV.U32 R21, RZ, RZ, 0x4200 ;  /* 0x00004200ff157424 */ /* 0x00efc800078e00ff */
[----:B------:R4:W-:Y:S08]  /*10600*/  SYNCS.ARRIVE.TRANS64 RZ, [R16+URZ+0x30c38], R21 ;  /* 0x030c381510ff79a7 */ /* 0x0009f0000800003f */
[----:B------:R-:W-:Y:S05]  /*10610*/  @!P1 BRA `(.L_x_4828) ;  /* 0x0000000000049947 */ /* 0x000fea0003800000 */
[----:B------:R-:W-:Y:S01]  /*10620*/  BPT.TRAP 0x1 ;  /* 0x000000040000795c */ /* 0x000fe20000300000 */
.L_x_4828:
        /* <DEDUP_REMOVED lines=24> */
.L_x_4852:
[----:B------:R-:W-:Y:S05]  /*107b0*/  @P0 BRA `(.L_x_4830) ;  /* 0x0000000000140947 */ /* 0x000fea0003800000 */
[----:B------:R-:W-:Y:S01]  /*107c0*/  ISETP.NE.AND P1, PT, R6, RZ, PT ;  /* 0x000000ff0600720c */ /* 0x000fe20003f25270 */
[----:B------:R-:W-:-:S04]  /*107d0*/  IMAD.MOV.U32 R5, RZ, RZ, 0x4200 ;  /* 0x00004200ff057424 */ /* 0x000fc800078e00ff */
[----:B------:R1:W-:Y:S08]  /*107e0*/  SYNCS.ARRIVE.TRANS64 RZ, [R16+URZ+0x30c10], R5 ;  /* 0x030c100510ff79a7 */ /* 0x0003f0000800003f */
[----:B------:R-:W-:Y:S05]  /*107f0*/  @!P1 BRA `(.L_x_4830) ;  /* 0x0000000000049947 */ /* 0x000fea0003800000 */
[----:B------:R-:W-:Y:S01]  /*10800*/  BPT.TRAP 0x1 ;  /* 0x000000040000795c */ /* 0x000fe20000300000 */
.L_x_4830:
        /* <DEDUP_REMOVED lines=20> */
[----:B------:R-:W-:Y:S01]  /*10950*/  R2UR UR26, R0 ;  /* 0x00000000001a72ca */ /* 0x000fe200000e0000 */
[----:B------:R-:W-:Y:S01]  /*10960*/  IMAD.U32 R0, RZ, RZ, UR9 ;  /* 0x00000009ff007e24 */ /* 0x000fe2000f8e00ff */
[----:B------:R-:W-:-:S04]  /*10970*/  R2UR UR9, R3 ;  /* 0x00000000030972ca */ /* 0x000fc800000e0000 */
[----:B------:R-:W-:Y:S02]  /*10980*/  LEA.HI.X R0, R0, R9, R4, 0x2, P1 ;  /* 0x0000000900007211 */ /* 0x000fe400008f1404 */
[----:B------:R-:W-:Y:S02]  /*10990*/  ISETP.NE.AND P1, PT, R20, RZ, PT ;  /* 0x000000ff1400720c */ /* 0x000fe40003f25270 */
[----:B------:R-:W-:Y:S01]  /*109a0*/  R2UR UR27, R0 ;  /* 0x00000000001b72ca */ /* 0x000fe200000e0000 */
[----:B------:R-:W-:-:S04]  /*109b0*/  IMAD.U32 R0, RZ, RZ, UR10 ;  /* 0x0000000aff007e24 */ /* 0x000fc8000f8e00ff */
[----:B------:R1:W-:Y:S08]  /*109c0*/  UTMALDG.4D [UR16], [UR8], desc[UR22] ;  /* 0x00001610080075b4 */ /* 0x0003f00008019000 */
[----:B------:R1:W-:Y:S02]  /*109d0*/  UBLKCP.S.G [UR24], [UR26], UR13 ;  /* 0x000000181a0073ba */ /* 0x0003e4000800020d */
[----:B-1----:R-:W-:Y:S05]  /*109e0*/  @P1 BRA `(.L_x_4831) ;  /* 0xfffffff400d41947 */ /* 0x002fea000383ffff */
.L_x_4822:
[----:B------:R-:W2:Y:S02]  /*109f0*/  LDL.LU R4, [R1+0x4] ;  /* 0x0000040001047983 */ /* 0x000ea40000300800 */
[----:B--2---:R-:W-:Y:S02]  /*10a00*/  ISETP.NE.AND P1, PT, R4, RZ, PT ;  /* 0x000000ff0400720c */ /* 0x004fe40003f25270 */
[----:B------:R2:W5:Y:S11]  /*10a10*/  LDL R4, [R1] ;  /* 0x0000000001047983 */ /* 0x0005760000100800 */
[----:B--2---:R-:W-:Y:S05]  /*10a20*/  @!P1 BRA `(.L_x_4821) ;  /* 0x0000000400109947 */ /* 0x004fea0003800000 */
[----:B------:R-:W-:-:S04]  /*10a30*/  SHF.L.U32 R13, R11, 0x1f, RZ ;  /* 0x0000001f0b0d7819 */ /* 0x000fc800000006ff */
[----:B------:R-:W1:Y:S02]  /*10a40*/  SYNCS.PHASECHK.TRANS64.TRYWAIT P1, [R16+URZ+0x30c40], R13 ;  /* 0x030c400d100075a7 */ /* 0x000e64000802017f */
[----:B-1----:R-:W-:Y:S05]  /*10a50*/  @!P1 BRA `(.L_x_4832) ;  /* 0x0000000c00749947 */ /* 0x002fea0003800000 */
.L_x_4853:
[----:B------:R-:W-:Y:S05]  /*10a60*/  @P0 BRA `(.L_x_4833) ;  /* 0x0000000000140947 */ /* 0x000fea0003800000 */
[----:B------:R-:W-:Y:S01]  /*10a70*/  ISETP.NE.AND P1, PT, R6, RZ, PT ;  /* 0x000000ff0600720c */ /* 0x000fe20003f25270 */
[----:B------:R-:W-:-:S04]  /*10a80*/  IMAD.MOV.U32 R5, RZ, RZ, 0x4200 ;  /* 0x00004200ff057424 */ /* 0x000fc800078e00ff */
[----:B------:R2:W-:Y:S08]  /*10a90*/  SYNCS.ARRIVE.TRANS64 RZ, [R16+URZ+0x30c30], R5 ;  /* 0x030c300510ff79a7 */ /* 0x0005f0000800003f */
[----:B------:R-:W-:Y:S05]  /*10aa0*/  @!P1 BRA `(.L_x_4833) ;  /* 0x0000000000049947 */ /* 0x000fea0003800000 */
[----:B------:R-:W-:Y:S01]  /*10ab0*/  BPT.TRAP 0x1 ;  /* 0x000000040000795c */ /* 0x000fe20000300000 */
.L_x_4833:
        /* <DEDUP_REMOVED lines=26> */
.L_x_4854:
[----:B------:R-:W-:Y:S05]  /*10c60*/  @P0 BRA `(.L_x_4835) ;  /* 0x0000000000140947 */ /* 0x000fea0003800000 */
[----:B------:R-:W-:Y:S01]  /*10c70*/  ISETP.NE.AND P0, PT, R6, RZ, PT ;  /* 0x000000ff0600720c */ /* 0x000fe20003f05270 */
[----:B------:R-:W-:-:S04]  /*10c80*/  IMAD.MOV.U32 R5, RZ, RZ, 0x4200 ;  /* 0x00004200ff057424 */ /* 0x000fc800078e00ff */
[----:B------:R2:W-:Y:S08]  /*10c90*/  SYNCS.ARRIVE.TRANS64 RZ, [R16+URZ+0x30c18], R5 ;  /* 0x030c180510ff79a7 */ /* 0x0005f0000800003f */
[----:B------:R-:W-:Y:S05]  /*10ca0*/  @!P0 BRA `(.L_x_4835) ;  /* 0x0000000000048947 */ /* 0x000fea0003800000 */
[----:B------:R-:W-:Y:S01]  /*10cb0*/  BPT.TRAP 0x1 ;  /* 0x000000040000795c */ /* 0x000fe20000300000 */
.L_x_4835:
        /* <DEDUP_REMOVED lines=12> */
[----:B------:R-:W-:Y:S01]  /*10d80*/  UIADD3 UR17, UR24, 0x30c18, URZ ;  /* 0x00030c1818117890 */ /* 0x000fe2000fffe03f */
[----:B------:R-:W-:Y:S01]  /*10d90*/  IMAD.U32 R0, RZ, RZ, UR9 ;  /* 0x00000009ff007e24 */ /* 0x000fe2000f8e00ff */
[----:B------:R-:W-:Y:S01]  /*10da0*/  R2UR UR9, R3 ;  /* 0x00000000030972ca */ /* 0x000fe200000e0000 */
[----:B------:R-:W-:Y:S01]  /*10db0*/  IMAD.U32 R4, RZ, RZ, UR8 ;  /* 0x00000008ff047e24 */ /* 0x000fe2000f8e00ff */
[----:B------:R-:W-:Y:S01]  /*10dc0*/  LEA R10, P0, R5, R10, 0x2 ;  /* 0x0000000a050a7211 */ /* 0x000fe200078010ff */
[----:B------:R-:W-:Y:S01]  /*10dd0*/  UIADD3 UR24, UR24, 0x20200, URZ ;  /* 0x0002020018187890 */ /* 0x000fe2000fffe03f */
[----:B------:R-:W-:Y:S01]  /*10de0*/  R2UR UR8, R2 ;  /* 0x00000000020872ca */ /* 0x000fe200000e0000 */
[----:B------:R-:W-:Y:S01]  /*10df0*/  UMOV UR25, UR17 ;  /* 0x0000001100197c82 */ /* 0x000fe20008000000 */
[----:B------:R-:W-:-:S02]  /*10e00*/  LEA.HI.X R9, R0, R9, R4, 0x2, P0 ;  /* 0x0000000900097211 */ /* 0x000fc400000f1404 */
[----:B------:R2:W5:Y:S01]  /*10e10*/  LDL.LU R4, [R1] ;  /* 0x0000000001047983 */ /* 0x0005620000300800 */
[----:B------:R-:W-:Y:S02]  /*10e20*/  R2UR UR26, R10 ;  /* 0x000000000a1a72ca */ /* 0x000fe400000e0000 */
[----:B------:R-:W-:-:S06]  /*10e30*/  R2UR UR27, R9 ;  /* 0x00000000091b72ca */ /* 0x000fcc00000e0000 */
[----:B------:R2:W-:Y:S07]  /*10e40*/  UTMALDG.4D [UR16], [UR8], desc[UR22] ;  /* 0x00001610080075b4 */ /* 0x0005ee0008019000 */
[----:B------:R2:W-:Y:S02]  /*10e50*/  UBLKCP.S.G [UR24], [UR26], UR10 ;  /* 0x000000181a0073ba */ /* 0x0005e4000800020a */
[----:B--2---:R-:W-:-:S07]  /*10e60*/  IMAD.MOV.U32 R19, RZ, RZ, 0x1 ;  /* 0x00000001ff137424 */ /* 0x004fce00078e00ff */
.L_x_4821:
[----:B------:R-:W2:Y:S01]  /*10e70*/  S2R R0, SR_TID.X ;  /* 0x0000000000007919 */ /* 0x000ea20000002100 */
[----:B------:R-:W-:Y:S01]  /*10e80*/  IMAD R3, R19, 0x8, R16 ;  /* 0x0000000813037824 */ /* 0x000fe200078e0210 */
[----:B--2---:R-:W-:Y:S02]  /*10e90*/  LOP3.LUT R2, R0, 0x7f, RZ, 0xc0, !PT ;  /* 0x0000007f00027812 */ /* 0x004fe400078ec0ff */
[----:B------:R-:W-:Y:S02]  /*10ea0*/  SHF.L.U32 R0, R11, 0x1f, RZ ;  /* 0x0000001f0b007819 */ /* 0x000fe400000006ff */
[----:B------:R-:W-:Y:S02]  /*10eb0*/  ISETP.NE.AND P1, PT, R2, RZ, PT ;  /* 0x000000ff0200720c */ /* 0x000fe40003f25270 */
[----:B------:R-:W2:Y:S02]  /*10ec0*/  SYNCS.PHASECHK.TRANS64.TRYWAIT P0, [R3+URZ+0x30c40], R0 ;  /* 0x030c4000030075a7 */ /* 0x000ea4000800017f */
[----:B--2---:R-:W-:Y:S09]  /*10ed0*/  @!P0 BRA `(.L_x_4836) ;  /* 0x00000008007c8947 */ /* 0x004ff20003800000 */
.L_x_4855:
[----:B------:R-:W-:Y:S05]  /*10ee0*/  @P1 BRA `(.L_x_4837) ;  /* 0x0000000000181947 */ /* 0x000fea0003800000 */
[----:B------:R-:W1:Y:S01]  /*10ef0*/  S2R R2, SR_TID.X ;  /* 0x0000000000027919 */ /* 0x000e620000002100 */
[----:B--2---:R-:W-:-:S04]  /*10f00*/  IMAD.MOV.U32 R0, RZ, RZ, 0x4200 ;  /* 0x00004200ff007424 */ /* 0x004fc800078e00ff */
[----:B------:R2:W-:Y:S01]  /*10f10*/  SYNCS.ARRIVE.TRANS64 RZ, [R3+URZ+0x30c30], R0 ;  /* 0x030c300003ff79a7 */ /* 0x0005e2000800003f */
[----:B-1----:R-:W-:-:S13]  /*10f20*/  LOP3.LUT P0, RZ, R2, 0x1f, RZ, 0xc0, !PT ;  /* 0x0000001f02ff7812 */ /* 0x002fda000780c0ff */
[----:B--2---:R-:W-:Y:S05]  /*10f30*/  @!P0 BRA `(.L_x_4837) ;  /* 0x0000000000048947 */ /* 0x004fea0003800000 */
[----:B------:R-:W-:Y:S01]  /*10f40*/  BPT.TRAP 0x1 ;  /* 0x000000040000795c */ /* 0x000fe20000300000 */
.L_x_4837:
[----:B-----5:R-:W-:Y:S01]  /*10f50*/  R2UR UR19, R4 ;  /* 0x00000000041372ca */ /* 0x020fe200000e0000 */
[C-C-:B--2---:R-:W-:Y:S01]  /*10f60*/  IMAD R0, R19.reuse, 0x4000, R16.reuse ;  /* 0x0000400013007824 */ /* 0x144fe200078e0210 */
[----:B-1----:R-:W-:Y:S01]  /*10f70*/  R2UR UR9, R14 ;  /* 0x000000000e0972ca */ /* 0x002fe200000e0000 */
[----:B---34-:R-:W-:Y:S01]  /*10f80*/  IMAD R16, R19, 0x200, R16 ;  /* 0x0000020013107824 */ /* 0x018fe200078e0210 */
[----:B------:R-:W-:Y:S01]  /*10f90*/  IADD3 R8, P0, R8, 0x1f0, RZ ;  /* 0x000001f008087810 */ /* 0x000fe20007f1e0ff */
[----:B------:R-:W-:Y:S01]  /*10fa0*/  ULDC.64 UR24, c[0x0][0x728] ;  /* 0x0001ca0000187ab9 */ /* 0x000fe20000000a00 */
[----:B------:R-:W-:Y:S01]  /*10fb0*/  R2UR UR17, R3 ;  /* 0x00000000031172ca */ /* 0x000fe200000e0000 */
[----:B------:R-:W-:Y:S01]  /*10fc0*/  UMOV UR18, URZ ;  /* 0x0000003f00127c82 */ /* 0x000fe20008000000 */
[----:B------:R-:W-:Y:S01]  /*10fd0*/  R2UR UR16, R0 ;  /* 0x00000000001072ca */ /* 0x000fe200000e0000 */
[----:B------:R-:W-:Y:S01]  /*10fe0*/  IMAD.X R7, RZ, RZ, R7, P0 ;  /* 0x000000ffff077224 */ /* 0x000fe200000e0607 */
[----:B------:R-:W-:Y:S01]  /*10ff0*/  R2UR UR10, R16 ;  /* 0x00000000100a72ca */ /* 0x000fe200000e0000 */
[----:B------:R-:W-:Y:S01]  /*11000*/  VIADD R2, R19, 0x1 ;  /* 0x0000000113027836 */ /* 0x000fe20000000000 */
[----:B------:R-:W-:Y:S01]  /*11010*/  R2UR UR22, R8 ;  /* 0x00000000081672ca */ /* 0x000fe200000e0000 */
[----:B------:R-:W-:Y:S01]  /*11020*/  USHF.L.U32 UR19, UR19, 0x7, URZ ;  /* 0x0000000713137899 */ /* 0x000fe2000800063f */
[----:B------:R-:W-:-:S02]  /*11030*/  R2UR UR23, R7 ;  /* 0x00000000071772ca */ /* 0x000fc400000e0000 */
[C---:B------:R-:W-:Y:S01]  /*11040*/  ISETP.NE.AND P0, PT, R2.reuse, 0x2, PT ;  /* 0x000000020200780c */ /* 0x040fe20003f05270 */
[----:B------:R-:W-:Y:S02]  /*11050*/  UIADD3 UR13, UP0, UR19, UR6, URZ ;  /* 0x00000006130d7290 */ /* 0x000fe4000ff1e03f */
[----:B------:R-:W-:Y:S01]  /*11060*/  UIADD3 UR17, UR17, 0x30c30, URZ ;  /* 0x00030c3011117890 */ /* 0x000fe2000fffe03f */
[----:B------:R-:W-:Y:S01]  /*11070*/  SEL R0, RZ, 0x1, P0 ;  /* 0x00000001ff007807 */ /* 0x000fe20000000000 */
[----:B------:R-:W-:Y:S01]  /*11080*/  ULEA UR8, UP1, UR13, UR24, 0x2 ;  /* 0x000000180d087291 */ /* 0x000fe2000f82103f */
[----:B------:R-:W-:Y:S01]  /*11090*/  SEL R2, R2, RZ, P0 ;  /* 0x000000ff02027207 */ /* 0x000fe20000000000 */
[----:B------:R-:W-:Y:S01]  /*110a0*/  ULEA.HI.X.SX32 UR9, UR19, UR9, 0x1, UP0 ;  /* 0x0000000913097291 */ /* 0x000fe200080f0e3f */
[----:B------:R-:W-:Y:S01]  /*110b0*/  LOP3.LUT R11, R11, R0, RZ, 0x3c, !PT ;  /* 0x000000000b0b7212 */ /* 0x000fe200078e3cff */
[----:B------:R-:W-:Y:S02]  /*110c0*/  UIADD3 UR16, UR16, 0x18000, URZ ;  /* 0x0001800010107890 */ /* 0x000fe4000fffe03f */
[----:B------:R-:W-:-:S02]  /*110d0*/  ULEA.HI.X UR9, UR13, UR25, UR9, 0x2, UP1 ;  /* 0x000000190d097291 */ /* 0x000fc400088f1409 */
        /* <DEDUP_REMOVED lines=8> */
.L_x_4818:
[----:B------:R-:W-:Y:S05]  /*11160*/  BSYNC B0 ;  /* 0x0000000000007941 */ /* 0x000fea0003800000 */
.L_x_4816:
[----:B------:R-:W-:-:S03]  /*11170*/  UMOV UR8, 0xffffffff ;  /* 0xffffffff00087882 */ /* 0x000fc60000000000 */
[----:B------:R-:W-:Y:S05]  /*11180*/  BRA.DIV UR8, `(.L_x_4838) ;  /* 0x0000000608e47947 */ /* 0x000fea000b800000 */
[----:B------:R-:W-:-:S13]  /*11190*/  ELECT P6, URZ, PT ;  /* 0x00000000003f782f */ /* 0x000fda00038c0000 */
.L_x_4858:
[----:B------:R-:W-:Y:S05]  /*111a0*/  @!P6 BRA `(.L_x_4726) ;  /* 0x000000000084e947 */ /* 0x000fea0003800000 */
[----:B------:R-:W-:-:S06]  /*111b0*/  ULOP3.LUT UR8, UR36, 0x2, URZ, 0xfc, !UPT ;  /* 0x0000000224087892 */ /* 0x000fcc000f8efc3f */
[----:B------:R-:W-:-:S05]  /*111c0*/  IMAD.U32 R0, RZ, RZ, UR8 ;  /* 0x00000008ff007e24 */ /* 0x000fca000f8e00ff */
[----:B------:R-:W-:-:S13]  /*111d0*/  ISETP.NE.AND P2, PT, R0, 0x3, PT ;  /* 0x000000030000780c */ /* 0x000fda0003f45270 */
[----:B------:R-:W-:Y:S05]  /*111e0*/  @!P2 BRA `(.L_x_4839) ;  /* 0x000000000004a947 */ /* 0x000fea0003800000 */
[----:B------:R-:W-:Y:S01]  /*111f0*/  BPT.TRAP 0x1 ;  /* 0x000000040000795c */ /* 0x000fe20000300000 */
.L_x_4839:
        /* <DEDUP_REMOVED lines=15> */
.L_x_4859:
[----:B------:R-:W2:Y:S02]  /*112f0*/  SYNCS.PHASECHK.TRANS64.TRYWAIT P0, [R3+URZ], R0 ;  /* 0x00000000030075a7 */ /* 0x000ea4000800017f */
[----:B--2---:R-:W-:Y:S05]  /*11300*/  @!P0 BRA `(.L_x_4841) ;  /* 0x0000000400b88947 */ /* 0x004fea0003800000 */
.L_x_4860:
[----:B------:R-:W-:Y:S05]  /*11310*/  @!P2 BRA `(.L_x_4842) ;  /* 0x000000000004a947 */ /* 0x000fea0003800000 */
[----:B------:R-:W-:Y:S01]  /*11320*/  BPT.TRAP 0x1 ;  /* 0x000000040000795c */ /* 0x000fe20000300000 */
.L_x_4842:
[----:B--2---:R-:W-:-:S04]  /*11330*/  VIADD R3, R7, 0x30c40 ;  /* 0x00030c4007037836 */ /* 0x004fc80000000000 */
[----:B------:R-:W-:-:S04]  /*11340*/  IMAD R2, R2, 0x8, R3 ;  /* 0x0000000802027824 */ /* 0x000fc800078e0203 */
[----:B------:R-:W2:Y:S02]  /*11350*/  SYNCS.PHASECHK.TRANS64.TRYWAIT P0, [R2+URZ], R5 ;  /* 0x00000005020075a7 */ /* 0x000ea4000800017f */
[----:B--2---:R-:W-:Y:S05]  /*11360*/  @!P0 BRA `(.L_x_4843) ;  /* 0x0000000400b48947 */ /* 0x004fea0003800000 */
.L_x_4861:
[----:B------:R-:W-:-:S07]  /*11370*/  IMAD R3, R4, 0x8, R3 ;  /* 0x0000000804037824 */ /* 0x000fce00078e0203 */
.L_x_4844:
[----:B---3--:R3:W4:Y:S02]  /*11380*/  SYNCS.PHASECHK.TRANS64.TRYWAIT P0, [R3+URZ], R0 ;  /* 0x00000000030075a7 */ /* 0x008724000800017f */
[----:B----4-:R-:W-:Y:S05]  /*11390*/  @!P0 NANOSLEEP.SYNCS 0x989680 ;  /* 0x009896800000895d */ /* 0x010fea0003900000 */
[----:B------:R-:W4:Y:S02]  /*113a0*/  @!P0 SYNCS.PHASECHK.TRANS64 P0, [R3+URZ], R0 ;  /* 0x00000000030085a7 */ /* 0x000f24000800007f */
[----:B----4-:R-:W-:Y:S05]  /*113b0*/  @!P0 BRA `(.L_x_4844) ;  /* 0xfffffffc00f08947 */ /* 0x010fea000383ffff */
.L_x_4726:
[----:B------:R-:W-:Y:S05]  /*113c0*/  BSYNC B6 ;  /* 0x0000000000067941 */ /* 0x000fea0003800000 */
.L_x_4723:
[----:B------:R-:W-:Y:S05]  /*113d0*/  EXIT ;  /* 0x000000000000794d */ /* 0x000fea0003800000 */
.L_x_4733:
[----:B------:R-:W-:Y:S02]  /*113e0*/  IMAD.MOV.U32 R13, RZ, RZ, R10 ;  /* 0x000000ffff0d7224 */ /* 0x000fe400078e000a */
[----:B------:R-:W-:Y:S02]  /*113f0*/  IMAD.MOV.U32 R12, RZ, RZ, RZ ;  /* 0x000000ffff0c7224 */ /* 0x000fe400078e00ff */
[----:B------:R-:W-:Y:S02]  /*11400*/  IMAD.MOV.U32 R11, RZ, RZ, 0x1f ;  /* 0x0000001fff0b7424 */ /* 0x000fe400078e00ff */
[----:B------:R-:W-:-:S07]  /*11410*/  IMAD.MOV.U32 R15, RZ, RZ, -0x1 ;  /* 0xffffffffff0f7424 */ /* 0x000fce00078e00ff */
[----:B------:R-:W-:Y:S05]  /*11420*/  WARPSYNC.COLLECTIVE R15, `(.L_x_4845) ;  /* 0x000000000f087348 */ /* 0x000fea0003c00000 */
[----:B------:R1:W2:Y:S02]  /*11430*/  SHFL.IDX P6, R14, R13, R12, R11 ;  /* 0x0000000c0d0e7389 */ /* 0x0002a400000c000b */
[----:B-12---:R-:W-:Y:S01]  /*11440*/  ENDCOLLECTIVE ;  /* 0x000000000000791b */ /* 0x006fe20003800000 */
.L_x_4845:
[----:B------:R-:W-:Y:S05]  /*11450*/  BRA `(.L_x_4846) ;  /* 0xfffffef800d87947 */ /* 0x000fea000383ffff */
.L_x_4735:
[----:B--2---:R2:W3:Y:S02]  /*11460*/  SYNCS.PHASECHK.TRANS64.TRYWAIT P0, [R222+URZ+0x30c00], R11 ;  /* 0x030c000bde0075a7 */ /* 0x0044e4000800017f */
[----:B---3--:R-:W-:Y:S05]  /*11470*/  @!P0 NANOSLEEP.SYNCS 0x989680 ;  /* 0x009896800000895d */ /* 0x008fea0003900000 */
[----:B------:R-:W3:Y:S02]  /*11480*/  @!P0 SYNCS.PHASECHK.TRANS64 P0, [R222+URZ+0x30c00], R11 ;  /* 0x030c000bde0085a7 */ /* 0x000ee4000800007f */
[----:B---3--:R-:W-:Y:S05]  /*11490*/  @!P0 BRA `(.L_x_4735) ;  /* 0xfffffffc00f08947 */ /* 0x008fea000383ffff */
[----:B------:R-:W-:Y:S05]  /*114a0*/  BRA `(.L_x_4734) ;  /* 0xfffffefc00207947 */ /* 0x000fea000383ffff */
.L_x_4740:
[----:B--2---:R2:W3:Y:S02]  /*114b0*/  SYNCS.PHASECHK.TRANS64.TRYWAIT P0, [R8+URZ+0x30c10], R21 ;  /* 0x030c1015080075a7 */ /* 0x0044e4000800017f */
[----:B---3--:R-:W-:Y:S05]  /*114c0*/  @!P0 NANOSLEEP.SYNCS 0x989680 ;  /* 0x009896800000895d */ /* 0x008fea0003900000 */
[----:B------:R-:W3:Y:S02]  /*114d0*/  @!P0 SYNCS.PHASECHK.TRANS64 P0, [R8+URZ+0x30c10], R21 ;  /* 0x030c1015080085a7 */ /* 0x000ee4000800007f */
[----:B---3--:R-:W-:Y:S05]  /*114e0*/  @!P0 BRA `(.L_x_4740) ;  /* 0xfffffffc00f08947 */ /* 0x008fea000383ffff */
[----:B------:R-:W-:Y:S05]  /*114f0*/  BRA `(.L_x_4739) ;  /* 0xffffff0400547947 */ /* 0x000fea000383ffff */
.L_x_4744:
[----:B------:R1:W1:Y:S02]  /*11500*/  SYNCS.PHASECHK.TRANS64.TRYWAIT P0, [R8+URZ+0x30c30], R21 ;  /* 0x030c3015080075a7 */ /* 0x000264000800017f */
[----:B-1----:R-:W-:Y:S05]  /*11510*/  @!P0 NANOSLEEP.SYNCS 0x989680 ;  /* 0x009896800000895d */ /* 0x002fea0003900000 */
[----:B------:R-:W1:Y:S02]  /*11520*/  @!P0 SYNCS.PHASECHK.TRANS64 P0, [R8+URZ+0x30c30], R21 ;  /* 0x030c3015080085a7 */ /* 0x000e64000800007f */
[----:B-1----:R-:W-:Y:S05]  /*11530*/  @!P0 BRA `(.L_x_4744) ;  /* 0xfffffffc00f08947 */ /* 0x002fea000383ffff */
[----:B------:R-:W-:Y:S05]  /*11540*/  BRA `(.L_x_4743) ;  /* 0xffffff0800587947 */ /* 0x000fea000383ffff */
.L_x_4752:
[----:B--2---:R2:W3:Y:S02]  /*11550*/  SYNCS.PHASECHK.TRANS64.TRYWAIT P1, [R6+URZ+0x30c10], R11 ;  /* 0x030c100b060075a7 */ /* 0x0044e4000802017f */
[----:B---3--:R-:W-:Y:S05]  /*11560*/  @!P1 NANOSLEEP.SYNCS 0x989680 ;  /* 0x009896800000995d */ /* 0x008fea0003900000 */
[----:B------:R-:W3:Y:S02]  /*11570*/  @!P1 SYNCS.PHASECHK.TRANS64 P1, [R6+URZ+0x30c10], R11 ;  /* 0x030c100b060095a7 */ /* 0x000ee4000802007f */
[----:B---3--:R-:W-:Y:S05]  /*11580*/  @!P1 BRA `(.L_x_4752) ;  /* 0xfffffffc00f09947 */ /* 0x008fea000383ffff */
[----:B------:R-:W-:Y:S05]  /*11590*/  BRA `(.L_x_4751) ;  /* 0xffffff4400c47947 */ /* 0x000fea000383ffff */
.L_x_4756:
[----:B------:R1:W1:Y:S02]  /*115a0*/  SYNCS.PHASECHK.TRANS64.TRYWAIT P1, [R6+URZ+0x30c30], R11 ;  /* 0x030c300b060075a7 */ /* 0x000264000802017f */
[----:B-1----:R-:W-:Y:S05]  /*115b0*/  @!P1 NANOSLEEP.SYNCS 0x989680 ;  /* 0x009896800000995d */ /* 0x002fea0003900000 */
[----:B------:R-:W1:Y:S02]  /*115c0*/  @!P1 SYNCS.PHASECHK.TRANS64 P1, [R6+URZ+0x30c30], R11 ;  /* 0x030c300b060095a7 */ /* 0x000e64000802007f */
[----:B-1----:R-:W-:Y:S05]  /*115d0*/  @!P1 BRA `(.L_x_4756) ;  /* 0xfffffffc00f09947 */ /* 0x002fea000383ffff */
[----:B------:R-:W-:Y:S05]  /*115e0*/  BRA `(.L_x_4755) ;  /* 0xffffff4800d47947 */ /* 0x000fea000383ffff */
.L_x_4764:
[----:B--2---:R2:W3:Y:S02]  /*115f0*/  SYNCS.PHASECHK.TRANS64.TRYWAIT P0, [R7+URZ+0x30c10], R18 ;  /* 0x030c1012070075a7 */ /* 0x0044e4000800017f */
[----:B---3--:R-:W-:Y:S05]  /*11600*/  @!P0 NANOSLEEP.SYNCS 0x989680 ;  /* 0x009896800000895d */ /* 0x008fea0003900000 */
[----:B------:R-:W3:Y:S02]  /*11610*/  @!P0 SYNCS.PHASECHK.TRANS64 P0, [R7+URZ+0x30c10], R18 ;  /* 0x030c1012070085a7 */ /* 0x000ee4000800007f */
[----:B---3--:R-:W-:Y:S05]  /*11620*/  @!P0 BRA `(.L_x_4764) ;  /* 0xfffffffc00f08947 */ /* 0x008fea000383ffff */
[----:B------:R-:W-:Y:S05]  /*11630*/  BRA `(.L_x_4763) ;  /* 0xffffff8000087947 */ /* 0x000fea000383ffff */
.L_x_4768:
[----:B------:R1:W1:Y:S02]  /*11640*/  SYNCS.PHASECHK.TRANS64.TRYWAIT P0, [R7+URZ+0x30c30], R18 ;  /* 0x030c3012070075a7 */ /* 0x000264000800017f */
[----:B-1----:R-:W-:Y:S05]  /*11650*/  @!P0 NANOSLEEP.SYNCS 0x989680 ;  /* 0x009896800000895d */ /* 0x002fea0003900000 */
[----:B------:R-:W1:Y:S02]  /*11660*/  @!P0 SYNCS.PHASECHK.TRANS64 P0, [R7+URZ+0x30c30], R18 ;  /* 0x030c3012070085a7 */ /* 0x000e64000800007f */
[----:B-1----:R-:W-:Y:S05]  /*11670*/  @!P0 BRA `(.L_x_4768) ;  /* 0xfffffffc00f08947 */ /* 0x002fea000383ffff */
[----:B------:R-:W-:Y:S05]  /*11680*/  BRA `(.L_x_4767) ;  /* 0xffffff84001c7947 */ /* 0x000fea000383ffff */
.L_x_4819:
[----:B-1----:R1:W2:Y:S02]  /*11690*/  SYNCS.PHASECHK.TRANS64.TRYWAIT P0, [R16+URZ+0x30c20], R3 ;  /* 0x030c2003100075a7 */ /* 0x0022a4000800017f */
[----:B--2---:R-:W-:Y:S05]  /*116a0*/  @!P0 NANOSLEEP.SYNCS 0x989680 ;  /* 0x009896800000895d */ /* 0x004fea0003900000 */
[----:B------:R-:W2:Y:S02]  /*116b0*/  @!P0 SYNCS.PHASECHK.TRANS64 P0, [R16+URZ+0x30c20], R3 ;  /* 0x030c2003100085a7 */ /* 0x000ea4000800007f */
[----:B--2---:R-:W-:Y:S05]  /*116c0*/  @!P0 BRA `(.L_x_4819) ;  /* 0xfffffffc00f08947 */ /* 0x004fea000383ffff */
[----:B------:R-:W-:Y:S05]  /*116d0*/  BRA `(.L_x_4847) ;  /* 0xffffffe400307947 */ /* 0x000fea000383ffff */
.L_x_4823:
[----:B-1----:R1:W2:Y:S02]  /*116e0*/  SYNCS.PHASECHK.TRANS64.TRYWAIT P1, [R16+URZ+0x30c40], R21 ;  /* 0x030c4015100075a7 */ /* 0x0022a4000802017f */
[----:B--2---:R-:W-:Y:S05]  /*116f0*/  @!P1 NANOSLEEP.SYNCS 0x989680 ;  /* 0x009896800000995d */ /* 0x004fea0003900000 */
[----:B------:R-:W2:Y:S02]  /*11700*/  @!P1 SYNCS.PHASECHK.TRANS64 P1, [R16+URZ+0x30c40], R21 ;  /* 0x030c4015100095a7 */ /* 0x000ea4000802007f */
[----:B--2---:R-:W-:Y:S05]  /*11710*/  @!P1 BRA `(.L_x_4823) ;  /* 0xfffffffc00f09947 */ /* 0x004fea000383ffff */
[----:B------:R-:W-:Y:S05]  /*11720*/  BRA `(.L_x_4848) ;  /* 0xffffffe800907947 */ /* 0x000fea000383ffff */
.L_x_4825:
[----:B--2---:R2:W3:Y:S02]  /*11730*/  SYNCS.PHASECHK.TRANS64.TRYWAIT P1, [R16+URZ+0x30c28], R21 ;  /* 0x030c2815100075a7 */ /* 0x0044e4000802017f */
[----:B---3--:R-:W-:Y:S05]  /*11740*/  @!P1 NANOSLEEP.SYNCS 0x989680 ;  /* 0x009896800000995d */ /* 0x008fea0003900000 */
[----:B------:R-:W3:Y:S02]  /*11750*/  @!P1 SYNCS.PHASECHK.TRANS64 P1, [R16+URZ+0x30c28], R21 ;  /* 0x030c2815100095a7 */ /* 0x000ee4000802007f */
[----:B---3--:R-:W-:Y:S05]  /*11760*/  @!P1 BRA `(.L_x_4825) ;  /* 0xfffffffc00f09947 */ /* 0x008fea000383ffff */
[----:B------:R-:W-:Y:S05]  /*11770*/  BRA `(.L_x_4849) ;  /* 0xffffffec00087947 */ /* 0x000fea000383ffff */
.L_x_4827:
[----:B---3--:R3:W4:Y:S02]  /*11780*/  SYNCS.PHASECHK.TRANS64.TRYWAIT P1, [R16+URZ+0x30c48], R21 ;  /* 0x030c4815100075a7 */ /* 0x008724000802017f */
[----:B----4-:R-:W-:Y:S05]  /*11790*/  @!P1 NANOSLEEP.SYNCS 0x989680 ;  /* 0x009896800000995d */ /* 0x010fea0003900000 */
[----:B------:R-:W4:Y:S02]  /*117a0*/  @!P1 SYNCS.PHASECHK.TRANS64 P1, [R16+URZ+0x30c48], R21 ;  /* 0x030c4815100095a7 */ /* 0x000f24000802007f */
[----:B----4-:R-:W-:Y:S05]  /*117b0*/  @!P1 BRA `(.L_x_4827) ;  /* 0xfffffffc00f09947 */ /* 0x010fea000383ffff */
[----:B------:R-:W-:Y:S05]  /*117c0*/  BRA `(.L_x_4850) ;  /* 0xffffffec00807947 */ /* 0x000fea000383ffff */
.L_x_4829:
[----:B------:R-:W-:-:S07]  /*117d0*/  SHF.L.U32 R5, R11, 0x1f, RZ ;  /* 0x0000001f0b057819 */ /* 0x000fce00000006ff */
.L_x_4851:
[----:B------:R1:W1:Y:S02]  /*117e0*/  SYNCS.PHASECHK.TRANS64.TRYWAIT P1, [R16+URZ+0x30c20], R5 ;  /* 0x030c2005100075a7 */ /* 0x000264000802017f */
[----:B-1----:R-:W-:Y:S05]  /*117f0*/  @!P1 NANOSLEEP.SYNCS 0x989680 ;  /* 0x009896800000995d */ /* 0x002fea0003900000 */
[----:B------:R-:W1:Y:S02]  /*11800*/  @!P1 SYNCS.PHASECHK.TRANS64 P1, [R16+URZ+0x30c20], R5 ;  /* 0x030c2005100095a7 */ /* 0x000e64000802007f */
[----:B-1----:R-:W-:Y:S05]  /*11810*/  @!P1 BRA `(.L_x_4851) ;  /* 0xfffffffc00f09947 */ /* 0x002fea000383ffff */
[----:B------:R-:W-:Y:S05]  /*11820*/  BRA `(.L_x_4852) ;  /* 0xffffffec00e07947 */ /* 0x000fea000383ffff */
.L_x_4832:
[----:B-1----:R1:W2:Y:S02]  /*11830*/  SYNCS.PHASECHK.TRANS64.TRYWAIT P1, [R16+URZ+0x30c40], R13 ;  /* 0x030c400d100075a7 */ /* 0x0022a4000802017f */
[----:B--2---:R-:W-:Y:S05]  /*11840*/  @!P1 NANOSLEEP.SYNCS 0x989680 ;  /* 0x009896800000995d */ /* 0x004fea0003900000 */
[----:B------:R-:W2:Y:S02]  /*11850*/  @!P1 SYNCS.PHASECHK.TRANS64 P1, [R16+URZ+0x30c40], R13 ;  /* 0x030c400d100095a7 */ /* 0x000ea4000802007f */
[----:B--2---:R-:W-:Y:S05]  /*11860*/  @!P1 BRA `(.L_x_4832) ;  /* 0xfffffffc00f09947 */ /* 0x004fea000383ffff */
[----:B------:R-:W-:Y:S05]  /*11870*/  BRA `(.L_x_4853) ;  /* 0xfffffff000787947 */ /* 0x000fea000383ffff */
.L_x_4834:
[----:B-1----:R1:W2:Y:S02]  /*11880*/  SYNCS.PHASECHK.TRANS64.TRYWAIT P1, [R16+URZ+0x30c28], R13 ;  /* 0x030c280d100075a7 */ /* 0x0022a4000802017f */
[----:B--2---:R-:W-:Y:S05]  /*11890*/  @!P1 NANOSLEEP.SYNCS 0x989680 ;  /* 0x009896800000995d */ /* 0x004fea0003900000 */
[----:B------:R-:W2:Y:S02]  /*118a0*/  @!P1 SYNCS.PHASECHK.TRANS64 P1, [R16+URZ+0x30c28], R13 ;  /* 0x030c280d100095a7 */ /* 0x000ea4000802007f */
[----:B--2---:R-:W-:Y:S05]  /*118b0*/  @!P1 BRA `(.L_x_4834) ;  /* 0xfffffffc00f09947 */ /* 0x004fea000383ffff */
[----:B------:R-:W-:Y:S05]  /*118c0*/  BRA `(.L_x_4854) ;  /* 0xfffffff000e47947 */ /* 0x000fea000383ffff */
.L_x_4836:
[----:B--2---:R2:W1:Y:S02]  /*118d0*/  SYNCS.PHASECHK.TRANS64.TRYWAIT P0, [R3+URZ+0x30c40], R0 ;  /* 0x030c4000030075a7 */ /* 0x004464000800017f */
[----:B-1----:R-:W-:Y:S05]  /*118e0*/  @!P0 NANOSLEEP.SYNCS 0x989680 ;  /* 0x009896800000895d */ /* 0x002fea0003900000 */
[----:B------:R-:W1:Y:S02]  /*118f0*/  @!P0 SYNCS.PHASECHK.TRANS64 P0, [R3+URZ+0x30c40], R0 ;  /* 0x030c4000030085a7 */ /* 0x000e64000800007f */
[----:B-1----:R-:W-:Y:S05]  /*11900*/  @!P0 BRA `(.L_x_4836) ;  /* 0xfffffffc00f08947 */ /* 0x002fea000383ffff */
[----:B------:R-:W-:Y:S05]  /*11910*/  BRA `(.L_x_4855) ;  /* 0xfffffff400707947 */ /* 0x000fea000383ffff */
.L_x_4838:
[----:B------:R-:W-:Y:S01]  /*11920*/  BSSY B0, `(.L_x_4856) ;  /* 0x0000006000007945 */ /* 0x000fe20003800000 */
[----:B------:R-:W-:-:S07]  /*11930*/  IMAD.MOV.U32 R15, RZ, RZ, -0x1 ;  /* 0xffffffffff0f7424 */ /* 0x000fce00078e00ff */
[----:B------:R-:W-:Y:S05]  /*11940*/  WARPSYNC.COLLECTIVE R15, `(.L_x_4857) ;  /* 0x000000000f0c7348 */ /* 0x000fea0003c00000 */
[----:B------:R-:W-:Y:S02]  /*11950*/  ELECT P6, UR62, PT ;  /* 0x00000000003e782f */ /* 0x000fe400038c0000 */
[----:B------:R-:W-:Y:S01]  /*11960*/  MOV R14, UR62 ;  /* 0x0000003e000e7c02 */ /* 0x000fe20008000f00 */
[----:B------:R-:W-:Y:S10]  /*11970*/  ENDCOLLECTIVE ;  /* 0x000000000000791b */ /* 0x000ff40003800000 */
.L_x_4857:
[----:B------:R-:W-:Y:S05]  /*11980*/  BSYNC B0 ;  /* 0x0000000000007941 */ /* 0x000fea0003800000 */
.L_x_4856:
[----:B------:R-:W-:Y:S05]  /*11990*/  BRA `(.L_x_4858) ;  /* 0xfffffff800007947 */ /* 0x000fea000383ffff */
.L_x_4840:
[----:B-1----:R1:W2:Y:S02]  /*119a0*/  SYNCS.PHASECHK.TRANS64.TRYWAIT P0, [R6+URZ], R5 ;  /* 0x00000005060075a7 */ /* 0x0022a4000800017f */
[----:B--2---:R-:W-:Y:S05]  /*119b0*/  @!P0 NANOSLEEP.SYNCS 0x989680 ;  /* 0x009896800000895d */ /* 0x004fea0003900000 */
[----:B------:R-:W2:Y:S02]  /*119c0*/  @!P0 SYNCS.PHASECHK.TRANS64 P0, [R6+URZ], R5 ;  /* 0x00000005060085a7 */ /* 0x000ea4000800007f */
[----:B--2---:R-:W-:Y:S05]  /*119d0*/  @!P0 BRA `(.L_x_4840) ;  /* 0xfffffffc00f08947 */ /* 0x004fea000383ffff */
[----:B------:R-:W-:Y:S05]  /*119e0*/  BRA `(.L_x_4859) ;  /* 0xfffffff800407947 */ /* 0x000fea000383ffff */
.L_x_4841:
[----:B--2---:R2:W3:Y:S02]  /*119f0*/  SYNCS.PHASECHK.TRANS64.TRYWAIT P0, [R3+URZ], R0 ;  /* 0x00000000030075a7 */ /* 0x0044e4000800017f */
[----:B---3--:R-:W-:Y:S05]  /*11a00*/  @!P0 NANOSLEEP.SYNCS 0x989680 ;  /* 0x009896800000895d */ /* 0x008fea0003900000 */
[----:B------:R-:W3:Y:S02]  /*11a10*/  @!P0 SYNCS.PHASECHK.TRANS64 P0, [R3+URZ], R0 ;  /* 0x00000000030085a7 */ /* 0x000ee4000800007f */
[----:B---3--:R-:W-:Y:S05]  /*11a20*/  @!P0 BRA `(.L_x_4841) ;  /* 0xfffffffc00f08947 */ /* 0x008fea000383ffff */
[----:B------:R-:W-:Y:S05]  /*11a30*/  BRA `(.L_x_4860) ;  /* 0xfffffff800347947 */ /* 0x000fea000383ffff */
.L_x_4843:
[----:B--2---:R2:W3:Y:S02]  /*11a40*/  SYNCS.PHASECHK.TRANS64.TRYWAIT P0, [R2+URZ], R5 ;  /* 0x00000005020075a7 */ /* 0x0044e4000800017f */
[----:B---3--:R-:W-:Y:S05]  /*11a50*/  @!P0 NANOSLEEP.SYNCS 0x989680 ;  /* 0x009896800000895d */ /* 0x008fea0003900000 */
[----:B------:R-:W3:Y:S02]  /*11a60*/  @!P0 SYNCS.PHASECHK.TRANS64 P0, [R2+URZ], R5 ;  /* 0x00000005020085a7 */ /* 0x000ee4000800007f */
[----:B---3--:R-:W-:Y:S05]  /*11a70*/  @!P0 BRA `(.L_x_4843) ;  /* 0xfffffffc00f08947 */ /* 0x008fea000383ffff */
[----:B------:R-:W-:Y:S05]  /*11a80*/  BRA `(.L_x_4861) ;  /* 0xfffffff800387947 */ /* 0x000fea000383ffff */
.L_x_4862:
        /* <DEDUP_REMOVED lines=15> */
.L_x_7409:


//--------------------- .text._ZN7cutlass13device_kernelIN5flash11enable_sm90INS1_16FlashAttnBwdSm90INS1_25CollectiveMainloopBwdSm90ILi2ELi2ELi2EN4cute5tupleIJNS5_1CILi1EEES8_S8_EEENS6_IJNS7_ILi128EEESA_NS7_ILi64EEEEEENS_6half_tEfNS_4arch4Sm90ELb0ELb1ELb0ELb0ELb1ELb1ELb0ELb0ELi2ELi1ELi2ELi2ELb0EEENS1_21CollectiveEpilogueBwdISC_SD_SF_Li256ELb0ELb0ELi1EEENS1_19SingleTileSchedulerILb0ELb0ELb0ELi128EEEEEEEEEvNT_6ParamsE --------------------------
	.section	.text._ZN7cutlass13device_kernelIN5flash11enable_sm90INS1_16FlashAttnBwdSm90INS1_25CollectiveMainloopBwdSm90ILi2ELi2ELi2EN4cute5tupleIJNS5_1CILi1EEES8_S8_EEENS6_IJNS7_ILi128EEESA_NS7_ILi64EEEEEENS_6half_tEfNS_4arch4Sm90ELb0ELb1ELb0ELb0ELb1ELb1ELb0ELb0ELi2ELi1ELi2ELi2ELb0EEENS1_21CollectiveEpilogueBwdISC_SD_SF_Li256ELb0ELb0ELi1EEENS1_19SingleTileSchedulerILb0ELb0ELb0ELi128EEEEEEEEEvNT_6ParamsE,"ax",@progbits
	.align	128
.text._ZN7cutlass13device_kernelIN5flash11enable_sm90INS1_16FlashAttnBwdSm90INS1_25CollectiveMainloopBwdSm90ILi2ELi2ELi2EN4cute5tupleIJNS5_1CILi1EEES8_S8_EEENS6_IJNS7_ILi128EEESA_NS7_ILi64EEEEEENS_6half_tEfNS_4arch4Sm90ELb0ELb1ELb0ELb0ELb1ELb1ELb0ELb0ELi2ELi1ELi2ELi2ELb0EEENS1_21CollectiveEpilogueBwdISC_SD_SF_Li256ELb0ELb0ELi1EEENS1_19SingleTileSchedulerILb0ELb0ELb0ELi128EEEEEEEEEvNT_6ParamsE:
        .type           _ZN7cutlass13device_kernelIN5flash11enable_sm90INS1_16FlashAttnBwdSm90INS1_25CollectiveMainloopBwdSm90ILi2ELi2ELi2EN4cute5tupleIJNS5_1CILi1EEES8_S8_EEENS6_IJNS7_ILi128EEESA_NS7_ILi64EEEEEENS_6half_tEfNS_4arch4Sm90ELb0ELb1ELb0ELb0ELb1ELb1ELb0ELb0ELi2ELi1ELi2ELi2ELb0EEENS1_21CollectiveEpilogueBwdISC_SD_SF_Li256ELb0ELb0ELi1EEENS1_19SingleTileSchedulerILb0ELb0ELb0ELi128EEEEEEEEEvNT_6ParamsE,@function
        .size           _ZN7cutlass13device_kernelIN5flash11enable_sm90INS1_16FlashAttnBwdSm90INS1_25CollectiveMainloopBwdSm90ILi2ELi2ELi2EN4cute5tupleIJNS5_1CILi1EEES8_S8_EEENS6_IJNS7_ILi128EEESA_NS7_ILi64EEEEEENS_6half_tEfNS_4arch4Sm90ELb0ELb1ELb0ELb0ELb1ELb1ELb0ELb0ELi2ELi1ELi2ELi2ELb0EEENS1_21CollectiveEpilogueBwdISC_SD_SF_Li256ELb0ELb0ELi1EEENS1_19SingleTileSchedulerILb0ELb0ELb0ELi128EEEEEEEEEvNT_6ParamsE,(.L_x_7410 - _ZN7cutlass13device_kernelIN5flash11enable_sm90INS1_16FlashAttnBwdSm90INS1_25CollectiveMainloopBwdSm90ILi2ELi2ELi2EN4cute5tupleIJNS5_1CILi1EEES8_S8_EEENS6_IJNS7_ILi128EEESA_NS7_ILi64EEEEEENS_6half_tEfNS_4arch4Sm90ELb0ELb1ELb0ELb0ELb1ELb1ELb0ELb0ELi2ELi1ELi2ELi2ELb0EEENS1_21CollectiveEpilogueBwdISC_SD_SF_Li256ELb0ELb0ELi1EEENS1_19SingleTileSchedulerILb0ELb0ELb0ELi128EEEEEEEEEvNT_6ParamsE)
        .other          _ZN7cutlass13device_kernelIN5flash11enable_sm90INS1_16FlashAttnBwdSm90INS1_25CollectiveMainloopBwdSm90ILi2ELi2ELi2EN4cute5tupleIJNS5_1CILi1EEES8_S8_EEENS6_IJNS7_ILi128EEESA_NS7_ILi64EEEEEENS_6half_tEfNS_4arch4Sm90ELb0ELb1ELb0ELb0ELb1ELb1ELb0ELb0ELi2ELi1ELi2ELi2ELb0EEENS1_21CollectiveEpilogueBwdISC_SD_SF_Li256ELb0ELb0ELi1EEENS1_19SingleTileSchedulerILb0ELb0ELb0ELi128EEEEEEEEEvNT_6ParamsE,@"STO_CUDA_ENTRY STV_DEFAULT"
_ZN7cutlass13device_kernelIN5flash11enable_sm90INS1_16FlashAttnBwdSm90INS1_25CollectiveMainloopBwdSm90ILi2ELi2ELi2EN4cute5tupleIJNS5_1CILi1EEES8_S8_EEENS6_IJNS7_ILi128EEESA_NS7_ILi64EEEEEENS_6half_tEfNS_4arch4Sm90ELb0ELb1ELb0ELb0ELb1ELb1ELb0ELb0ELi2ELi1ELi2ELi2ELb0EEENS1_21CollectiveEpilogueBwdISC_SD_SF_Li256ELb0ELb0ELi1EEENS1_19SingleTileSchedulerILb0ELb0ELb0ELi128EEEEEEEEEvNT_6ParamsE:
        /* <DEDUP_REMOVED lines=30> */
.L_x_4864:
[----:B------:R-:W-:Y:S05]  /*01e0*/  BSYNC B0 ;  /* 0x0000000000007941 */ /* 0x000fea0003800000 */
.L_x_4863:
        /* <DEDUP_REMOVED lines=37> */
.L_x_4865:
        /* <DEDUP_REMOVED lines=22> */
.L_x_4866:
[----:B------:R-:W-:Y:S01]  /*05a0*/  PLOP3.LUT P0, PT, PT, PT, UP0, 0x80, 0x0 ;  /* 0x000000000000781c */ /* 0x000fe20003f0f008 */
[----:B------:R-:W-:Y:S01]  /*05b0*/  NOP ;  /* 0x0000000000007918 */ /* 0x000fe20000000000 */
[----:B------:R-:W-:Y:S01]  /*05c0*/  ULDC.64 UR38, c[0x0][0x208] ;  /* 0x0000820000267ab9 */ /* 0x000fe20000000a00 */
[----:B------:R-:W-:Y:S01]  /*05d0*/  BSSY B6, `(.L_x_4867) ;  /* 0x00011c0000067945 */ /* 0x000fe20003800000 */
[----:B-12-4-:R-:W-:Y:S09]  /*05e0*/  BAR.SYNC.DEFER_BLOCKING 0x0 ;  /* 0x0000000000007b1d */ /* 0x016ff20000010000 */
[----:B------:R-:W-:Y:S05]  /*05f0*/  @!P0 BRA `(.L_x_4868) ;  /* 0x000000e000d08947 */ /* 0x000fea0003800000 */
.L_x_4869:
        /* <DEDUP_REMOVED lines=71> */
.L_x_4871:
        /* <DEDUP_REMOVED lines=28> */
.L_x_4874:
        /* <DEDUP_REMOVED lines=15> */
.L_x_4873:
        /* <DEDUP_REMOVED lines=22> */
.L_x_4876:
        /* <DEDUP_REMOVED lines=15> */
.L_x_4875:
[----:B------:R-:W-:Y:S01]  /*0f70*/  SHF.R.S32.HI R5, RZ, 0x1f, R16 ;  /* 0x0000001fff057819 */ /* 0x000fe20000011410 */
[----:B------:R-:W-:-:S03]  /*0f80*/  UMOV UR4, 0xffffffff ;  /* 0xffffffff00047882 */ /* 0x000fc60000000000 */
[----:B------:R-:W-:-:S04]  /*0f90*/  LEA.HI R0, R5, R16, RZ, 0x7 ;  /* 0x0000001005007211 */ /* 0x000fc800078f38ff */
[----:B------:R-:W-:Y:S01]  /*0fa0*/  SHF.R.S32.HI R10, RZ, 0x7, R0 ;  /* 0x00000007ff0a7819 */ /* 0x000fe20000011400 */
[----:B------:R-:W-:Y:S06]  /*0fb0*/  BRA.DIV UR4, `(.L_x_4877) ;  /* 0x00000112048c7947 */ /* 0x000fec000b800000 */
[----:B------:R1:W2:Y:S02]  /*0fc0*/  SHFL.IDX PT, R14, R10, RZ, 0x1f ;  /* 0x00001fff0a0e7589 */ /* 0x0002a400000e0000 */
.L_x_5019:
        /* <DEDUP_REMOVED lines=23> */
.L_x_4878:
        /* <DEDUP_REMOVED lines=129> */
.L_x_4891:
[----:B------:R-:W-:Y:S05]  /*1950*/  YIELD ;  /* 0x0000000000007946 */ /* 0x000fea0003800000 */
[----:B------:R-:W-:-:S06]  /*1960*/  ULOP3.LUT UR4, UR36, 0x1, URZ, 0xfc, !UPT ;  /* 0x0000000124047892 */ /* 0x000fcc000f8efc3f */
[----:B-1----:R-:W-:-:S05]  /*1970*/  IMAD.U32 R8, RZ, RZ, UR4 ;  /* 0x00000004ff087e24 */ /* 0x002fca000f8e00ff */
[----:B------:R-:W-:-:S13]  /*1980*/  ISETP.NE.AND P6, PT, R8, 0x3, PT ;  /* 0x000000030800780c */ /* 0x000fda0003fc5270 */
[----:B------:R-:W-:Y:S05]  /*1990*/  @!P6 BRA `(.L_x_4881) ;  /* 0x000000000004e947 */ /* 0x000fea0003800000 */
[----:B------:R-:W-:Y:S01]  /*19a0*/  BPT.TRAP 0x1 ;  /* 0x000000040000795c */ /* 0x000fe20000300000 */
.L_x_4881:
[----:B------:R-:W-:Y:S01]  /*19b0*/  IMAD R8, R0, 0x8, R222 ;  /* 0x0000000800087824 */ /* 0x000fe200078e02de */
[----:B------:R-:W-:-:S04]  /*19c0*/  SHF.L.U32 R21, R4, 0x1f, RZ ;  /* 0x0000001f04157819 */ /* 0x000fc800000006ff */
[----:B------:R1:W2:Y:S01]  /*19d0*/  SYNCS.PHASECHK.TRANS64.TRYWAIT P0, [R8+URZ+0x30c10], R21 ;  /* 0x030c1015080075a7 */ /* 0x0002a2000800017f */
[----:B------:R-:W-:Y:S05]  /*19e0*/  @!P6 BRA `(.L_x_4882) ;  /* 0x000000000004e947 */ /* 0x000fea0003800000 */
[----:B------:R-:W-:Y:S01]  /*19f0*/  BPT.TRAP 0x1 ;  /* 0x000000040000795c */ /* 0x000fe20000300000 */
.L_x_4882:
[----:B------:R-:W-:-:S05]  /*1a00*/  VIADD R9, R222, 0x10000 ;  /* 0x00010000de097836 */ /* 0x000fca0000000000 */
[----:B------:R-:W-:-:S04]  /*1a10*/  SHF.R.U32.HI R9, RZ, 0x4, R9 ;  /* 0x00000004ff097819 */ /* 0x000fc80000011609 */
[----:B------:R-:W-:Y:S01]  /*1a20*/  LOP3.LUT R9, R9, 0x3fff, RZ, 0xc0, !PT ;  /* 0x00003fff09097812 */ /* 0x000fe200078ec0ff */
[----:B--2---:R-:W-:Y:S06]  /*1a30*/  @P0 BRA `(.L_x_4883) ;  /* 0x0000000000080947 */ /* 0x004fec0003800000 */
[----:B------:R-:W2:Y:S02]  /*1a40*/  SYNCS.PHASECHK.TRANS64.TRYWAIT P0, [R8+URZ+0x30c10], R21 ;  /* 0x030c1015080075a7 */ /* 0x000ea4000800017f */
[----:B--2---:R-:W-:Y:S05]  /*1a50*/  @!P0 BRA `(.L_x_4884) ;  /* 0x0000010800188947 */ /* 0x004fea0003800000 */
.L_x_4883:
        /* <DEDUP_REMOVED lines=60> */
.L_x_4885:
[----:B------:R1:W1:Y:S01]  /*1e20*/  SYNCS.PHASECHK.TRANS64.TRYWAIT P0, [R8+URZ+0x30c30], R21 ;  /* 0x030c3015080075a7 */ /* 0x000262000800017f */
[----:B------:R-:W-:Y:S05]  /*1e30*/  @!P6 BRA `(.L_x_4886) ;  /* 0x000000000004e947 */ /* 0x000fea0003800000 */
[----:B------:R-:W-:Y:S01]  /*1e40*/  BPT.TRAP 0x1 ;  /* 0x000000040000795c */ /* 0x000fe20000300000 */
.L_x_4886:
[----:B------:R-:W-:-:S05]  /*1e50*/  VIADD R13, R222, 0x18000 ;  /* 0x00018000de0d7836 */ /* 0x000fca0000000000 */
[----:B------:R-:W-:-:S04]  /*1e60*/  SHF.R.U32.HI R13, RZ, 0x4, R13 ;  /* 0x00000004ff0d7819 */ /* 0x000fc8000001160d */
[----:B------:R-:W-:-:S04]  /*1e70*/  LOP3.LUT R13, R13, 0x3fff, RZ, 0xc0, !PT ;  /* 0x00003fff0d0d7812 */ /* 0x000fc800078ec0ff */
[----:B------:R-:W-:Y:S01]  /*1e80*/  LOP3.LUT R19, R13, 0x10000, RZ, 0xfc, !PT ;  /* 0x000100000d137812 */ /* 0x000fe200078efcff */
[----:B-1----:R-:W-:Y:S06]  /*1e90*/  @P0 BRA `(.L_x_4887) ;  /* 0x0000000000080947 */ /* 0x002fec0003800000 */
[----:B------:R-:W1:Y:S02]  /*1ea0*/  SYNCS.PHASECHK.TRANS64.TRYWAIT P0, [R8+URZ+0x30c30], R21 ;  /* 0x030c3015080075a7 */ /* 0x000e64000800017f */
[----:B-1----:R-:W-:Y:S05]  /*1eb0*/  @!P0 BRA `(.L_x_4888) ;  /* 0x0000010400148947 */ /* 0x002fea0003800000 */
.L_x_4887:
        /* <DEDUP_REMOVED lines=767> */
.L_x_4889:
        /* <DEDUP_REMOVED lines=68> */
.L_x_4890:
        /* <DEDUP_REMOVED lines=11> */
.L_x_4880:
        /* <DEDUP_REMOVED lines=128> */
.L_x_4903:
[----:B------:R-:W-:Y:S01]  /*5ba0*/  IMAD.U32 R6, RZ, RZ, UR36 ;  /* 0x00000024ff067e24 */ /* 0x000fe2000f8e00ff */
[----:B------:R-:W-:Y:S05]  /*5bb0*/  YIELD ;  /* 0x0000000000007946 */ /* 0x000fea0003800000 */
[----:B------:R-:W-:-:S04]  /*5bc0*/  LOP3.LUT R6, R6, 0x1, RZ, 0xfc, !PT ;  /* 0x0000000106067812 */ /* 0x000fc800078efcff */
[----:B------:R-:W-:-:S13]  /*5bd0*/  ISETP.NE.AND P0, PT, R6, 0x3, PT ;  /* 0x000000030600780c */ /* 0x000fda0003f05270 */
[----:B------:R-:W-:Y:S05]  /*5be0*/  @!P0 BRA `(.L_x_4893) ;  /* 0x0000000000048947 */ /* 0x000fea0003800000 */
[----:B------:R-:W-:Y:S01]  /*5bf0*/  BPT.TRAP 0x1 ;  /* 0x000000040000795c */ /* 0x000fe20000300000 */
.L_x_4893:
[----:B------:R-:W-:Y:S01]  /*5c00*/  IMAD R6, R0, 0x8, R222 ;  /* 0x0000000800067824 */ /* 0x000fe200078e02de */
[----:B-1----:R-:W-:-:S04]  /*5c10*/  SHF.L.U32 R11, R4, 0x1f, RZ ;  /* 0x0000001f040b7819 */ /* 0x002fc800000006ff */
[----:B------:R1:W2:Y:S01]  /*5c20*/  SYNCS.PHASECHK.TRANS64.TRYWAIT P1, [R6+URZ+0x30c10], R11 ;  /* 0x030c100b060075a7 */ /* 0x0002a2000802017f */
[----:B------:R-:W-:Y:S05]  /*5c30*/  @!P0 BRA `(.L_x_4894) ;  /* 0x0000000000048947 */ /* 0x000fea0003800000 */
[----:B------:R-:W-:Y:S01]  /*5c40*/  BPT.TRAP 0x1 ;  /* 0x000000040000795c */ /* 0x000fe20000300000 */
.L_x_4894:
[----:B------:R-:W-:-:S05]  /*5c50*/  VIADD R7, R222, 0x10000 ;  /* 0x00010000de077836 */ /* 0x000fca0000000000 */
[----:B------:R-:W-:-:S04]  /*5c60*/  SHF.R.U32.HI R7, RZ, 0x4, R7 ;  /* 0x00000004ff077819 */ /* 0x000fc80000011607 */
[----:B------:R-:W-:-:S04]  /*5c70*/  LOP3.LUT R220, R7, 0x3fff, RZ, 0xc0, !PT ;  /* 0x00003fff07dc7812 */ /* 0x000fc800078ec0ff */
[----:B------:R-:W-:Y:S01]  /*5c80*/  LOP3.LUT R7, R220, 0x10000, RZ, 0xfc, !PT ;  /* 0x00010000dc077812 */ /* 0x000fe200078efcff */
[----:B--2---:R-:W-:Y:S06]  /*5c90*/  @P1 BRA `(.L_x_4895) ;  /* 0x0000000000081947 */ /* 0x004fec0003800000 */
[----:B------:R-:W2:Y:S02]  /*5ca0*/  SYNCS.PHASECHK.TRANS64.TRYWAIT P1, [R6+URZ+0x30c10], R11 ;  /* 0x030c100b060075a7 */ /* 0x000ea4000802017f */
[----:B--2---:R-:W-:Y:S05]  /*5cb0*/  @!P1 BRA `(.L_x_4896) ;  /* 0x000000c400a89947 */ /* 0x004fea0003800000 */
.L_x_4895:
        /* <DEDUP_REMOVED lines=62> */
.L_x_4897:
[----:B------:R1:W1:Y:S01]  /*60a0*/  SYNCS.PHASECHK.TRANS64.TRYWAIT P1, [R6+URZ+0x30c30], R11 ;  /* 0x030c300b060075a7 */ /* 0x000262000802017f */
[----:B------:R-:W-:Y:S05]  /*60b0*/  @!P0 BRA `(.L_x_4898) ;  /* 0x0000000000048947 */ /* 0x000fea0003800000 */
[----:B------:R-:W-:Y:S01]  /*60c0*/  BPT.TRAP 0x1 ;  /* 0x000000040000795c */ /* 0x000fe20000300000 */
.L_x_4898:
        /* <DEDUP_REMOVED lines=8> */
.L_x_4899:
        /* <DEDUP_REMOVED lines=629> */
.L_x_4901:
        /* <DEDUP_REMOVED lines=70> */
.L_x_4902:
        /* <DEDUP_REMOVED lines=12> */
.L_x_4892:
        /* <DEDUP_REMOVED lines=121> */
.L_x_4915:
[----:B------:R-:W-:Y:S01]  /*9550*/  IMAD.U32 R7, RZ, RZ, UR36 ;  /* 0x00000024ff077e24 */ /* 0x000fe2000f8e00ff */
[----:B------:R-:W-:Y:S05]  /*9560*/  YIELD ;  /* 0x0000000000007946 */ /* 0x000fea0003800000 */
[----:B------:R-:W-:-:S04]  /*9570*/  LOP3.LUT R7, R7, 0x1, RZ, 0xfc, !PT ;  /* 0x0000000107077812 */ /* 0x000fc800078efcff */
[----:B------:R-:W-:-:S13]  /*9580*/  ISETP.NE.AND P6, PT, R7, 0x3, PT ;  /* 0x000000030700780c */ /* 0x000fda0003fc5270 */
[----:B--2---:R-:W-:Y:S05]  /*9590*/  @!P6 BRA `(.L_x_4905) ;  /* 0x000000000004e947 */ /* 0x004fea0003800000 */
[----:B------:R-:W-:Y:S01]  /*95a0*/  BPT.TRAP 0x1 ;  /* 0x000000040000795c */ /* 0x000fe20000300000 */
.L_x_4905:
[----:B------:R-:W-:Y:S01]  /*95b0*/  IMAD R7, R0, 0x8, R222 ;  /* 0x0000000800077824 */ /* 0x000fe200078e02de */
[----:B------:R-:W-:-:S04]  /*95c0*/  SHF.L.U32 R18, R4, 0x1f, RZ ;  /* 0x0000001f04127819 */ /* 0x000fc800000006ff */
[----:B------:R1:W2:Y:S01]  /*95d0*/  SYNCS.PHASECHK.TRANS64.TRYWAIT P0, [R7+URZ+0x30c10], R18 ;  /* 0x030c1012070075a7 */ /* 0x0002a2000800017f */
[----:B------:R-:W-:Y:S05]  /*95e0*/  @!P6 BRA `(.L_x_4906) ;  /* 0x000000000004e947 */ /* 0x000fea0003800000 */
[----:B------:R-:W-:Y:S01]  /*95f0*/  BPT.TRAP 0x1 ;  /* 0x000000040000795c */ /* 0x000fe20000300000 */
.L_x_4906:
[----:B---3--:R-:W-:-:S05]  /*9600*/  VIADD R8, R222, 0x10000 ;  /* 0x00010000de087836 */ /* 0x008fca0000000000 */
[----:B------:R-:W-:-:S04]  /*9610*/  SHF.R.U32.HI R8, RZ, 0x4, R8 ;  /* 0x00000004ff087819 */ /* 0x000fc80000011608 */
[----:B------:R-:W-:-:S04]  /*9620*/  LOP3.LUT R8, R8, 0x3fff, RZ, 0xc0, !PT ;  /* 0x00003fff08087812 */ /* 0x000fc800078ec0ff */
[----:B------:R-:W-:Y:S01]  /*9630*/  LOP3.LUT R9, R8, 0x10000, RZ, 0xfc, !PT ;  /* 0x0001000008097812 */ /* 0x000fe200078efcff */
[----:B--2---:R-:W-:Y:S06]  /*9640*/  @P0 BRA `(.L_x_4907) ;  /* 0x0000000000080947 */ /* 0x004fec0003800000 */
[----:B------:R-:W2:Y:S02]  /*9650*/  SYNCS.PHASECHK.TRANS64.TRYWAIT P0, [R7+URZ+0x30c10], R18 ;  /* 0x030c1012070075a7 */ /* 0x000ea4000800017f */
[----:B--2---:R-:W-:Y:S05]  /*9660*/  @!P0 BRA `(.L_x_4908) ;  /* 0x0000008c00648947 */ /* 0x004fea0003800000 */
.L_x_4907:
        /* <DEDUP_REMOVED lines=63> */
.L_x_4909:
[----:B------:R1:W1:Y:S01]  /*9a60*/  SYNCS.PHASECHK.TRANS64.TRYWAIT P0, [R7+URZ+0x30c30], R18 ;  /* 0x030c3012070075a7 */ /* 0x000262000800017f */
[----:B------:R-:W-:Y:S05]  /*9a70*/  @!P6 BRA `(.L_x_4910) ;  /* 0x000000000004e947 */ /* 0x000fea0003800000 */
[----:B------:R-:W-:Y:S01]  /*9a80*/  BPT.TRAP 0x1 ;  /* 0x000000040000795c */ /* 0x000fe20000300000 */
.L_x_4910:
        /* <DEDUP_REMOVED lines=8> */
.L_x_4911:
        /* <DEDUP_REMOVED lines=779> */
.L_x_4913:
        /* <DEDUP_REMOVED lines=70> */
.L_x_4914:
        /* <DEDUP_REMOVED lines=12> */
.L_x_4904:
        /* <DEDUP_REMOVED lines=34> */
.L_x_4872:
        /* <DEDUP_REMOVED lines=22> */
.L_x_4917:
        /* <DEDUP_REMOVED lines=19> */
.L_x_4918:
        /* <DEDUP_REMOVED lines=18> */
.L_x_4919:
        /* <DEDUP_REMOVED lines=18> */
.L_x_4920:
        /* <DEDUP_REMOVED lines=102> */
.L_x_4922:
[----:B------:R-:W-:Y:S05]  /*de30*/  BSYNC B0 ;  /* 0x0000000000007941 */ /* 0x000fea0003800000 */
.L_x_4921:
[----:B------:R-:W-:-:S04]  /*de40*/  DEPBAR.LE SB0, 0x0 ;  /* 0x000080000000791a */ /* 0x000fc80000000000 */
[----:B------:R-:W-:Y:S05]  /*de50*/  BRA `(.L_x_4870) ;  /* 0x0000004000dc7947 */ /* 0x000fea0003800000 */
.L_x_4916:
[----:B------:R-:W1:Y:S01]  /*de60*/  S2R R0, SR_TID.X ;  /* 0x0000000000007919 */ /* 0x000e620000002100 */
[----:B------:R-:W3:Y:S01]  /*de70*/  LDC.64 R16, c[0x0][0x808] ;  /* 0x00020200ff107b82 */ /* 0x000ee20000000a00 */
[----:B------:R-:W-:Y:S01]  /*de80*/  ULDC.64 UR4, c[0x0][0x820] ;  /* 0x0002080000047ab9 */ /* 0x000fe20000000a00 */
[----:B------:R-:W-:Y:S01]  /*de90*/  BSSY B0, `(.L_x_4923) ;  /* 0x0000030000007945 */ /* 0x000fe20003800000 */
[----:B------:R-:W4:Y:S01]  /*dea0*/  S2R R23, SR_CTAID.Y ;  /* 0x0000000000177919 */ /* 0x000f220000002600 */
[----:B------:R-:W3:Y:S04]  /*deb0*/  S2R R15, SR_CTAID.X ;  /* 0x00000000000f7919 */ /* 0x000ee80000002500 */
[----:B------:R-:W3:Y:S01]  /*dec0*/  LDC R19, c[0x0][0x83c] ;  /* 0x00020f00ff137b82 */ /* 0x000ee20000000800 */
[----:B------:R-:W5:Y:S01]  /*ded0*/  S2R R21, SR_CTAID.Z ;  /* 0x0000000000157919 */ /* 0x000f620000002700 */
[----:B-1----:R-:W-:Y:S01]  /*dee0*/  VIADD R3, R0, 0xffffff80 ;  /* 0xffffff8000037836 */ /* 0x002fe20000000000 */
[----:B----4-:R-:W-:-:S04]  /*def0*/  SHF.R.S32.HI R13, RZ, 0x1f, R23 ;  /* 0x0000001fff0d7819 */ /* 0x010fc80000011417 */
[----:B------:R-:W-:-:S04]  /*df00*/  SHF.R.S32.HI R0, RZ, 0x1f, R3 ;  /* 0x0000001fff007819 */ /* 0x000fc80000011403 */
[----:B--2---:R-:W-:Y:S02]  /*df10*/  LEA.HI R2, R0, R3, RZ, 0x3 ;  /* 0x0000000300027211 */ /* 0x004fe400078f18ff */
        /* <DEDUP_REMOVED lines=39> */
.L_x_4924:
[----:B------:R-:W-:Y:S05]  /*e190*/  BSYNC B0 ;  /* 0x0000000000007941 */ /* 0x000fea0003800000 */
.L_x_4923:
[----:B------:R-:W-:Y:S01]  /*e1a0*/  BSSY B0, `(.L_x_4925) ;  /* 0x0000010000007945 */ /* 0x000fe20003800000 */
[----:B------:R-:W-:-:S03]  /*e1b0*/  ISETP.GE.OR P6, PT, R6, R17, P0 ;  /* 0x000000110600720c */ /* 0x000fc600007c6670 */
[----:B------:R-:W-:Y:S10]  /*e1c0*/  @P5 BRA `(.L_x_4926) ;  /* 0x0000000000345947 */ /* 0x000ff40003800000 */
        /* <DEDUP_REMOVED lines=13> */
.L_x_4926:
[----:B------:R-:W-:Y:S05]  /*e2a0*/  BSYNC B0 ;  /* 0x0000000000007941 */ /* 0x000fea0003800000 */
.L_x_4925:
[----:B------:R-:W-:Y:S04]  /*e2b0*/  BSSY B0, `(.L_x_4927) ;  /* 0x000000f000007945 */ /* 0x000fe80003800000 */
[----:B------:R-:W-:Y:S05]  /*e2c0*/  @P4 BRA `(.L_x_4928) ;  /* 0x0000000000344947 */ /* 0x000fea0003800000 */
[----:B-12---:R-:W-:Y:S01]  /*e2d0*/  IADD3 R15, P4, R2, 0x40, RZ ;  /* 0x00000040020f7810 */ /* 0x006fe20007f9e0ff */
        /* <DEDUP_REMOVED lines=12> */
.L_x_4928:
[----:B------:R-:W-:Y:S05]  /*e3a0*/  BSYNC B0 ;  /* 0x0000000000007941 */ /* 0x000fea0003800000 */
.L_x_4927:
[----:B------:R-:W-:Y:S04]  /*e3b0*/  BSSY B0, `(.L_x_4929) ;  /* 0x000000e000007945 */ /* 0x000fe80003800000 */
[----:B------:R-:W-:Y:S05]  /*e3c0*/  @P6 BRA `(.L_x_4930) ;  /* 0x0000000000306947 */ /* 0x000fea0003800000 */
[----:B------:R-:W-:Y:S01]  /*e3d0*/  IADD3 R9, P4, R2, 0x60, RZ ;  /* 0x0000006002097810 */ /* 0x000fe20007f9e0ff */
[----:B------:R-:W-:Y:S01]  /*e3e0*/  ULDC.64 UR4, c[0x0][0x818] ;  /* 0x0002060000047ab9 */ /* 0x000fe20000000a00 */
[----:B------:R-:W-:-:S03]  /*e3f0*/  IMAD.MOV.U32 R5, RZ, RZ, R11 ;  /* 0x000000ffff057224 */ /* 0x000fc600078e000b */
        /* <DEDUP_REMOVED lines=9> */
.L_x_4930:
[----:B------:R-:W-:Y:S05]  /*e490*/  BSYNC B0 ;  /* 0x0000000000007941 */ /* 0x000fea0003800000 */
.L_x_4929:
        /* <DEDUP_REMOVED lines=26> */
.L_x_4932:
[----:B------:R-:W-:Y:S05]  /*e640*/  BSYNC B0 ;  /* 0x0000000000007941 */ /* 0x000fea0003800000 */
.L_x_4931:
        /* <DEDUP_REMOVED lines=15> */
.L_x_4934:
[----:B------:R-:W-:Y:S05]  /*e740*/  BSYNC B0 ;  /* 0x0000000000007941 */ /* 0x000fea0003800000 */
.L_x_4933:
        /* <DEDUP_REMOVED lines=15> */
.L_x_4936:
[----:B------:R-:W-:Y:S05]  /*e840*/  BSYNC B0 ;  /* 0x0000000000007941 */ /* 0x000fea0003800000 */
.L_x_4935:
[----:B------:R-:W-:Y:S05]  /*e850*/  @P0 BRA `(.L_x_4870) ;  /* 0x00000038005c0947 */ /* 0x000fea0003800000 */
[----:B------:R-:W-:Y:S01]  /*e860*/  IADD3 R5, P0, R2, 0x60, RZ ;  /* 0x0000006002057810 */ /* 0x000fe20007f1e0ff */
[----:B------:R-:W-:Y:S01]  /*e870*/  ULDC.64 UR4, c[0x0][0x848] ;  /* 0x0002120000047ab9 */ /* 0x000fe20000000a00 */
[----:B------:R-:W-:-:S03]  /*e880*/  IMAD.MOV.U32 R2, RZ, RZ, R4 ;  /* 0x000000ffff027224 */ /* 0x000fc600078e0004 */
[----:B------:R-:W-:Y:S02]  /*e890*/  IMAD.X R0, RZ, RZ, R3, P0 ;  /* 0x000000ffff007224 */ /* 0x000fe400000e0603 */
        /* <DEDUP_REMOVED lines=10> */
.L_x_4868:
        /* <DEDUP_REMOVED lines=34> */
.L_x_4938:
[----:B------:R-:W-:-:S07]  /*eb60*/  IMAD.U32 R9, RZ, RZ, UR5 ;  /* 0x00000005ff097e24 */ /* 0x000fce000f8e00ff */
.L_x_4939:
        /* <DEDUP_REMOVED lines=46> */
.L_x_4944:
[----:B------:R-:W2:Y:S04]  /*ee50*/  LDG.E.STRONG.GPU R0, desc[UR38][R2.64] ;  /* 0x0000002602007981 */ /* 0x000ea8000c1ef900 */
[----:B--2---:R-:W-:Y:S01]  /*ee60*/  CCTL.IVALL ;  /* 0x00000000ff00798f */ /* 0x004fe20002000000 */
[----:B------:R-:W-:Y:S05]  /*ee70*/  YIELD ;  /* 0x0000000000007946 */ /* 0x000fea0003800000 */
[----:B------:R-:W-:-:S13]  /*ee80*/  ISETP.NE.AND P1, PT, R0, UR22, PT ;  /* 0x0000001600007c0c */ /* 0x000fda000bf25270 */
[----:B------:R-:W-:Y:S05]  /*ee90*/  @P1 BRA `(.L_x_4944) ;  /* 0xfffffffc00ec1947 */ /* 0x000fea000383ffff */
.L_x_4943:
[----:B------:R-:W-:Y:S05]  /*eea0*/  BSYNC B0 ;  /* 0x0000000000007941 */ /* 0x000fea0003800000 */
.L_x_4942:
[----:B------:R-:W-:-:S03]  /*eeb0*/  UMOV UR4, 0xffffffff ;  /* 0xffffffff00047882 */ /* 0x000fc60000000000 */
[----:B------:R-:W-:Y:S05]  /*eec0*/  BRA.DIV UR4, `(.L_x_4945) ;  /* 0x0000003604747947 */ /* 0x000fea000b800000 */
[----:B------:R-:W-:Y:S01]  /*eed0*/  NOP ;  /* 0x0000000000007918 */ /* 0x000fe20000000000 */
.L_x_5022:
        /* <DEDUP_REMOVED lines=22> */
.L_x_4947:
[----:B------:R-:W-:Y:S05]  /*f040*/  BSYNC B0 ;  /* 0x0000000000007941 */ /* 0x000fea0003800000 */
.L_x_4946:
        /* <DEDUP_REMOVED lines=20> */
.L_x_4949:
[----:B------:R-:W-:Y:S05]  /*f190*/  BSYNC B0 ;  /* 0x0000000000007941 */ /* 0x000fea0003800000 */
.L_x_4948:
[----:B------:R-:W-:Y:S06]  /*f1a0*/  BAR.ARV 0xa, 0xa0 ;  /* 0x0282800000007b1d */ /* 0x000fec0000002000 */
[----:B------:R-:W-:Y:S04]  /*f1b0*/  BSSY B0, `(.L_x_4950) ;  /* 0x0000003000007945 */ /* 0x000fe80003800000 */
[----:B------:R-:W-:Y:S05]  /*f1c0*/  @!P0 BRA `(.L_x_4951) ;  /* 0x0000000000048947 */ /* 0x000fea0003800000 */
[----:B------:R-:W-:-:S04]  /*f1d0*/  DEPBAR.LE SB0, 0x0 ;  /* 0x000080000000791a */ /* 0x000fc80000000000 */
.L_x_4951:
[----:B------:R-:W-:Y:S05]  /*f1e0*/  BSYNC B0 ;  /* 0x0000000000007941 */ /* 0x000fea0003800000 */
.L_x_4950:
        /* <DEDUP_REMOVED lines=19> */
.L_x_4953:
[----:B------:R-:W-:Y:S05]  /*f320*/  BSYNC B0 ;  /* 0x0000000000007941 */ /* 0x000fea0003800000 */
.L_x_4952:
[----:B------:R-:W-:Y:S01]  /*f330*/  UIADD3 UR13, UR8, 0x1, URZ ;  /* 0x00000001080d7890 */ /* 0x000fe2000fffe03f */
[----:B------:R-:W-:Y:S11]  /*f340*/  BRA `(.L_x_4954) ;  /* 0x0000000000047947 */ /* 0x000ff60003800000 */
.L_x_4941:
[----:B------:R-:W-:-:S05]  /*f350*/  UMOV UR13, UR8 ;  /* 0x00000008000d7c82 */ /* 0x000fca0008000000 */
.L_x_4954:
        /* <DEDUP_REMOVED lines=11> */
.L_x_4979:
        /* <DEDUP_REMOVED lines=11> */
.L_x_4957:
[----:B------:R-:W2:Y:S04]  /*f4c0*/  LDG.E.STRONG.GPU R0, desc[UR38][R2.64] ;  /* 0x0000002602007981 */ /* 0x000ea8000c1ef900 */
[----:B--2---:R-:W-:Y:S01]  /*f4d0*/  CCTL.IVALL ;  /* 0x00000000ff00798f */ /* 0x004fe20002000000 */
[----:B------:R-:W-:Y:S05]  /*f4e0*/  YIELD ;  /* 0x0000000000007946 */ /* 0x000fea0003800000 */
[----:B------:R-:W-:-:S13]  /*f4f0*/  ISETP.NE.AND P1, PT, R0, UR22, PT ;  /* 0x0000001600007c0c */ /* 0x000fda000bf25270 */
[----:B------:R-:W-:Y:S05]  /*f500*/  @P1 BRA `(.L_x_4957) ;  /* 0xfffffffc00ec1947 */ /* 0x000fea000383ffff */
.L_x_4956:
[----:B------:R-:W-:Y:S05]  /*f510*/  BSYNC B0 ;  /* 0x0000000000007941 */ /* 0x000fea0003800000 */
.L_x_4955:
[----:B------:R-:W-:-:S03]  /*f520*/  UMOV UR16, 0xffffffff ;  /* 0xffffffff00107882 */ /* 0x000fc60000000000 */
[----:B------:R-:W-:Y:S05]  /*f530*/  BRA.DIV UR16, `(.L_x_4958) ;  /* 0x0000002e10f47947 */ /* 0x000fea000b800000 */
[----:B------:R-:W-:Y:S01]  /*f540*/  NOP ;  /* 0x0000000000007918 */ /* 0x000fe20000000000 */
.L_x_5025:
        /* <DEDUP_REMOVED lines=19> */
.L_x_4960:
[----:B------:R-:W-:Y:S05]  /*f680*/  BSYNC B0 ;  /* 0x0000000000007941 */ /* 0x000fea0003800000 */
.L_x_4959:
        /* <DEDUP_REMOVED lines=15> */
.L_x_4962:
[----:B------:R-:W-:Y:S05]  /*f780*/  BSYNC B0 ;  /* 0x0000000000007941 */ /* 0x000fea0003800000 */
.L_x_4961:
[----:B------:R-:W-:Y:S06]  /*f790*/  BAR.ARV 0xa, 0xa0 ;  /* 0x0282800000007b1d */ /* 0x000fec0000002000 */
[----:B------:R-:W-:Y:S04]  /*f7a0*/  BSSY B0, `(.L_x_4963) ;  /* 0x0000003000007945 */ /* 0x000fe80003800000 */
[----:B------:R-:W-:Y:S05]  /*f7b0*/  @!P0 BRA `(.L_x_4964) ;  /* 0x0000000000048947 */ /* 0x000fea0003800000 */
[----:B------:R-:W-:-:S04]  /*f7c0*/  DEPBAR.LE SB0, 0x0 ;  /* 0x000080000000791a */ /* 0x000fc80000000000 */
.L_x_4964:
[----:B------:R-:W-:Y:S05]  /*f7d0*/  BSYNC B0 ;  /* 0x0000000000007941 */ /* 0x000fea0003800000 */
.L_x_4963:
        /* <DEDUP_REMOVED lines=19> */
.L_x_4966:
[----:B------:R-:W-:Y:S05]  /*f910*/  BSYNC B0 ;  /* 0x0000000000007941 */ /* 0x000fea0003800000 */
.L_x_4965:
        /* <DEDUP_REMOVED lines=9> */
.L_x_4969:
[----:B------:R-:W2:Y:S04]  /*f9b0*/  LDG.E.STRONG.GPU R0, desc[UR38][R2.64] ;  /* 0x0000002602007981 */ /* 0x000ea8000c1ef900 */
[----:B--2---:R-:W-:Y:S01]  /*f9c0*/  CCTL.IVALL ;  /* 0x00000000ff00798f */ /* 0x004fe20002000000 */
[----:B------:R-:W-:Y:S05]  /*f9d0*/  YIELD ;  /* 0x0000000000007946 */ /* 0x000fea0003800000 */
[----:B------:R-:W-:-:S13]  /*f9e0*/  ISETP.NE.AND P1, PT, R0, UR22, PT ;  /* 0x0000001600007c0c */ /* 0x000fda000bf25270 */
[----:B------:R-:W-:Y:S05]  /*f9f0*/  @P1 BRA `(.L_x_4969) ;  /* 0xfffffffc00ec1947 */ /* 0x000fea000383ffff */
.L_x_4968:
[----:B------:R-:W-:Y:S05]  /*fa00*/  BSYNC B0 ;  /* 0x0000000000007941 */ /* 0x000fea0003800000 */
.L_x_4967:
[----:B------:R-:W-:-:S03]  /*fa10*/  UMOV UR14, 0xffffffff ;  /* 0xffffffff000e7882 */ /* 0x000fc60000000000 */
[----:B------:R-:W-:Y:S05]  /*fa20*/  BRA.DIV UR14, `(.L_x_4970) ;  /* 0x0000002a0ed47947 */ /* 0x000fea000b800000 */
[----:B------:R-:W-:Y:S01]  /*fa30*/  NOP ;  /* 0x0000000000007918 */ /* 0x000fe20000000000 */
.L_x_5028:
        /* <DEDUP_REMOVED lines=15> */
.L_x_4972:
[----:B------:R-:W-:Y:S05]  /*fb30*/  BSYNC B0 ;  /* 0x0000000000007941 */ /* 0x000fea0003800000 */
.L_x_4971:
        /* <DEDUP_REMOVED lines=15> */
.L_x_4974:
[----:B------:R-:W-:Y:S05]  /*fc30*/  BSYNC B0 ;  /* 0x0000000000007941 */ /* 0x000fea0003800000 */
.L_x_4973:
[----:B------:R-:W-:Y:S06]  /*fc40*/  BAR.ARV 0xa, 0xa0 ;  /* 0x0282800000007b1d */ /* 0x000fec0000002000 */
[----:B------:R-:W-:Y:S04]  /*fc50*/  BSSY B0, `(.L_x_4975) ;  /* 0x0000003000007945 */ /* 0x000fe80003800000 */
[----:B------:R-:W-:Y:S05]  /*fc60*/  @!P0 BRA `(.L_x_4976) ;  /* 0x0000000000048947 */ /* 0x000fea0003800000 */
[----:B------:R-:W-:-:S04]  /*fc70*/  DEPBAR.LE SB0, 0x0 ;  /* 0x000080000000791a */ /* 0x000fc80000000000 */
.L_x_4976:
[----:B------:R-:W-:Y:S05]  /*fc80*/  BSYNC B0 ;  /* 0x0000000000007941 */ /* 0x000fea0003800000 */
.L_x_4975:
        /* <DEDUP_REMOVED lines=19> */
.L_x_4978:
[----:B------:R-:W-:Y:S05]  /*fdc0*/  BSYNC B0 ;  /* 0x0000000000007941 */ /* 0x000fea0003800000 */
.L_x_4977:
[----:B------:R-:W-:Y:S02]  /*fdd0*/  UIADD3 UR8, UR8, 0x2, URZ ;  /* 0x0000000208087890 */ /* 0x000fe4000fffe03f */
[----:B------:R-:W-:-:S04]  /*fde0*/  UIADD3 UR4, UR4, 0x4000, URZ ;  /* 0x0000400004047890 */ /* 0x000fc8000fffe03f */
[----:B------:R-:W-:-:S13]  /*fdf0*/  ISETP.LE.AND P1, PT, R9, UR8, PT ;  /* 0x0000000809007c0c */ /* 0x000fda000bf23270 */
[----:B------:R-:W-:Y:S05]  /*fe00*/  @!P1 BRA `(.L_x_4979) ;  /* 0xfffffff400809947 */ /* 0x000fea000383ffff */
.L_x_4940:
        /* <DEDUP_REMOVED lines=38> */
[----:B-1----:R-:W-:Y:S01]  /*10070*/  ISETP.EQ.U32.AND P0, PT, R2, UR12, PT ;  /* 0x0000000c02007c0c */ /* 0x002fe2000bf02070 */
[----:B------:R-:W-:-:S12]  /*10080*/  IMAD.U32 R2, RZ, RZ, UR11 ;  /* 0x0000000bff027e24 */ /* 0x000fd8000f8e00ff */
[----:B--2---:R2:W-:Y:S02]  /*10090*/  @P0 REDG.E.ADD.S32.STRONG.GPU desc[UR38][R2.64], R5 ;  /* 0x000000050200098e */ /* 0x0045e4000c10e3a6 */
.L_x_4982:
[----:B------:R-:W-:Y:S05]  /*100a0*/  BSYNC B0 ;  /* 0x0000000000007941 */ /* 0x000fea0003800000 */
.L_x_4981:
[----:B------:R-:W-:Y:S05]  /*100b0*/  BRA `(.L_x_4983) ;  /* 0x0000000000047947 */ /* 0x000fea0003800000 */
.L_x_4980:
[----:B------:R-:W-:-:S05]  /*100c0*/  UMOV UR4, UR8 ;  /* 0x0000000800047c82 */ /* 0x000fca0008000000 */
.L_x_4983:
        /* <DEDUP_REMOVED lines=11> */
.L_x_4988:
        /* <DEDUP_REMOVED lines=24> */
.L_x_4985:
[----:B------:R-:W-:Y:S05]  /*10300*/  BSYNC B0 ;  /* 0x0000000000007941 */ /* 0x000fea0003800000 */
.L_x_4984:
        /* <DEDUP_REMOVED lines=18> */
[----:B-123--:R-:W-:Y:S01]  /*10430*/  IMAD.U32 R2, RZ, RZ, UR15 ;  /* 0x0000000fff027e24 */ /* 0x00efe2000f8e00ff */
[----:B------:R-:W-:-:S02]  /*10440*/  UFLO.U32 UR14, UR12 ;  /* 0x0000000c000e72bd */ /* 0x000fc400080e0000 */
[----:B------:R-:W1:Y:S01]  /*10450*/  POPC R5, UR12 ;  /* 0x0000000c00057d09 */ /* 0x000e620008000000 */
[----:B------:R-:W-:-:S03]  /*10460*/  IMAD.U32 R3, RZ, RZ, UR13 ;  /* 0x0000000dff037e24 */ /* 0x000fc6000f8e00ff */
[----:B----4-:R-:W-:-:S13]  /*10470*/  ISETP.EQ.U32.AND P0, PT, R0, UR14, PT ;  /* 0x0000000e00007c0c */ /* 0x010fda000bf02070 */
[----:B-1----:R4:W-:Y:S02]  /*10480*/  @P0 REDG.E.ADD.S32.STRONG.GPU desc[UR38][R2.64], R5 ;  /* 0x000000050200098e */ /* 0x0029e4000c10e3a6 */
.L_x_4987:
[----:B------:R-:W-:Y:S05]  /*10490*/  BSYNC B0 ;  /* 0x0000000000007941 */ /* 0x000fea0003800000 */
.L_x_4986:
[----:B------:R-:W-:Y:S02]  /*104a0*/  UIADD3 UR11, UR11, 0x2, URZ ;  /* 0x000000020b0b7890 */ /* 0x000fe4000fffe03f */
[----:B------:R-:W-:Y:S02]  /*104b0*/  ULEA UR6, UR18, UR6, 0x1 ;  /* 0x0000000612067291 */ /* 0x000fe4000f8e083f */
[----:B------:R-:W-:Y:S02]  /*104c0*/  ULEA UR7, UR18, UR7, 0x1 ;  /* 0x0000000712077291 */ /* 0x000fe4000f8e083f */
[----:B------:R-:W-:-:S13]  /*104d0*/  ISETP.NE.AND P0, PT, RZ, UR11, PT ;  /* 0x0000000bff007c0c */ /* 0x000fda000bf05270 */
[----:B------:R-:W-:Y:S05]  /*104e0*/  @!P0 BRA `(.L_x_4870) ;  /* 0x0000001c00388947 */ /* 0x000fea0003800000 */
[----:B------:R-:W-:Y:S05]  /*104f0*/  BRA `(.L_x_4988) ;  /* 0xfffffffc00207947 */ /* 0x000fea000383ffff */
.L_x_4937:
        /* <DEDUP_REMOVED lines=33> */
.L_x_4990:
        /* <DEDUP_REMOVED lines=42> */
.L_x_5029:
        /* <DEDUP_REMOVED lines=15> */
.L_x_4993:
        /* <DEDUP_REMOVED lines=75> */
.L_x_5004:
[----:B--234-:R-:W-:-:S04]  /*10f50*/  SHF.L.U32 R21, R11, 0x1f, RZ ;  /* 0x0000001f0b157819 */ /* 0x01cfc800000006ff */
[----:B------:R-:W1:Y:S02]  /*10f60*/  SYNCS.PHASECHK.TRANS64.TRYWAIT P1, [R16+URZ+0x30c40], R21 ;  /* 0x030c4015100075a7 */ /* 0x000e64000802017f */
[----:B-1----:R-:W-:Y:S05]  /*10f70*/  @!P1 BRA `(.L_x_4996) ;  /* 0x0000001400b09947 */ /* 0x002fea0003800000 */
.L_x_5030:
[----:B------:R-:W-:Y:S05]  /*10f80*/  @P0 BRA `(.L_x_4997) ;  /* 0x0000000000140947 */ /* 0x000fea0003800000 */
[----:B------:R-:W-:Y:S01]  /*10f90*/  ISETP.NE.AND P1, PT, R6, RZ, PT ;  /* 0x000000ff0600720c */ /* 0x000fe20003f25270 */
[----:B------:R-:W-:-:S04]  /*10fa0*/  IMAD.MOV.U32 R3, RZ, RZ, 0x4200 ;  /* 0x00004200ff037424 */ /* 0x000fc800078e00ff */
[----:B------:R2:W-:Y:S08]  /*10fb0*/  SYNCS.ARRIVE.TRANS64 RZ, [R16+URZ+0x30c30], R3 ;  /* 0x030c300310ff79a7 */ /* 0x0005f0000800003f */
[----:B------:R-:W-:Y:S05]  /*10fc0*/  @!P1 BRA `(.L_x_4997) ;  /* 0x0000000000049947 */ /* 0x000fea0003800000 */
[----:B------:R-:W-:Y:S01]  /*10fd0*/  BPT.TRAP 0x1 ;  /* 0x000000040000795c */ /* 0x000fe20000300000 */
.L_x_4997:
        /* <DEDUP_REMOVED lines=29> */
.L_x_5031:
[----:B------:R-:W-:Y:S05]  /*111b0*/  @P0 BRA `(.L_x_4999) ;  /* 0x0000000000140947 */ /* 0x000fea0003800000 */
[----:B------:R-:W-:Y:S01]  /*111c0*/  ISETP.NE.AND P1, PT, R6, RZ, PT ;  /* 0x000000ff0600720c */ /* 0x000fe20003f25270 */
[----:B------:R-:W-:-:S04]  /*111d0*/  IMAD.MOV.U32 R2, RZ, RZ, 0x4200 ;  /* 0x00004200ff027424 */ /* 0x000fc800078e00ff */
[----:B------:R3:W-:Y:S08]  /*111e0*/  SYNCS.ARRIVE.TRANS64 RZ, [R16+URZ+0x30c18], R2 ;  /* 0x030c180210ff79a7 */ /* 0x0007f0000800003f */
[----:B------:R-:W-:Y:S05]  /*111f0*/  @!P1 BRA `(.L_x_4999) ;  /* 0x0000000000049947 */ /* 0x000fea0003800000 */
[----:B------:R-:W-:Y:S01]  /*11200*/  BPT.TRAP 0x1 ;  /* 0x000000040000795c */ /* 0x000fe20000300000 */
.L_x_4999:
        /* <DEDUP_REMOVED lines=29> */
.L_x_5032:
[----:B------:R-:W-:Y:S05]  /*113e0*/  @P0 BRA `(.L_x_5001) ;  /* 0x0000000000140947 */ /* 0x000fea0003800000 */
[----:B------:R-:W-:Y:S01]  /*113f0*/  ISETP.NE.AND P1, PT, R6, RZ, PT ;  /* 0x000000ff0600720c */ /* 0x000fe20003f25270 */
[----:B-123--:R-:W-:-:S04]  /*11400*/  IMAD.MOV.U32 R21, RZ, RZ, 0x4200 ;  /* 0x00004200ff157424 */ /* 0x00efc800078e00ff */
[----:B------:R4:W-:Y:S08]  /*11410*/  SYNCS.ARRIVE.TRANS64 RZ, [R16+URZ+0x30c38], R21 ;  /* 0x030c381510ff79a7 */ /* 0x0009f0000800003f */
[----:B------:R-:W-:Y:S05]  /*11420*/  @!P1 BRA `(.L_x_5001) ;  /* 0x0000000000049947 */ /* 0x000fea0003800000 */
[----:B------:R-:W-:Y:S01]  /*11430*/  BPT.TRAP 0x1 ;  /* 0x000000040000795c */ /* 0x000fe20000300000 */
.L_x_5001:
        /* <DEDUP_REMOVED lines=24> */
.L_x_5034:
[----:B------:R-:W-:Y:S05]  /*115c0*/  @P0 BRA `(.L_x_5003) ;  /* 0x0000000000140947 */ /* 0x000fea0003800000 */
[----:B------:R-:W-:Y:S01]  /*115d0*/  ISETP.NE.AND P1, PT, R6, RZ, PT ;  /* 0x000000ff0600720c */ /* 0x000fe20003f25270 */
[----:B------:R-:W-:-:S04]  /*115e0*/  IMAD.MOV.U32 R5, RZ, RZ, 0x4200 ;  /* 0x00004200ff057424 */ /* 0x000fc800078e00ff */
[----:B------:R1:W-:Y:S08]  /*115f0*/  SYNCS.ARRIVE.TRANS64 RZ, [R16+URZ+0x30c10], R5 ;  /* 0x030c100510ff79a7 */ /* 0x0003f0000800003f */
[----:B------:R-:W-:Y:S05]  /*11600*/  @!P1 BRA `(.L_x_5003) ;  /* 0x0000000000049947 */ /* 0x000fea0003800000 */
[----:B------:R-:W-:Y:S01]  /*11610*/  BPT.TRAP 0x1 ;  /* 0x000000040000795c */ /* 0x000fe20000300000 */
.L_x_5003:
        /* <DEDUP_REMOVED lines=30> */
.L_x_4995:
[----:B------:R-:W2:Y:S02]  /*11800*/  LDL.LU R4, [R1+0x4] ;  /* 0x0000040001047983 */ /* 0x000ea40000300800 */
[----:B--2---:R-:W-:Y:S02]  /*11810*/  ISETP.NE.AND P1, PT, R4, RZ, PT ;  /* 0x000000ff0400720c */ /* 0x004fe40003f25270 */
[----:B------:R2:W5:Y:S11]  /*11820*/  LDL R4, [R1] ;  /* 0x0000000001047983 */ /* 0x0005760000100800 */
[----:B--2---:R-:W-:Y:S05]  /*11830*/  @!P1 BRA `(.L_x_4994) ;  /* 0x0000000400109947 */ /* 0x004fea0003800000 */
[----:B------:R-:W-:-:S04]  /*11840*/  SHF.L.U32 R13, R11, 0x1f, RZ ;  /* 0x0000001f0b0d7819 */ /* 0x000fc800000006ff */
[----:B------:R-:W1:Y:S02]  /*11850*/  SYNCS.PHASECHK.TRANS64.TRYWAIT P1, [R16+URZ+0x30c40], R13 ;  /* 0x030c400d100075a7 */ /* 0x000e64000802017f */
[----:B-1----:R-:W-:Y:S05]  /*11860*/  @!P1 BRA `(.L_x_5005) ;  /* 0x0000000c00c89947 */ /* 0x002fea0003800000 */
.L_x_5035:
[----:B------:R-:W-:Y:S05]  /*11870*/  @P0 BRA `(.L_x_5006) ;  /* 0x0000000000140947 */ /* 0x000fea0003800000 */
[----:B------:R-:W-:Y:S01]  /*11880*/  ISETP.NE.AND P1, PT, R6, RZ, PT ;  /* 0x000000ff0600720c */ /* 0x000fe20003f25270 */
[----:B------:R-:W-:-:S04]  /*11890*/  IMAD.MOV.U32 R5, RZ, RZ, 0x4200 ;  /* 0x00004200ff057424 */ /* 0x000fc800078e00ff */
[----:B------:R2:W-:Y:S08]  /*118a0*/  SYNCS.ARRIVE.TRANS64 RZ, [R16+URZ+0x30c30], R5 ;  /* 0x030c300510ff79a7 */ /* 0x0005f0000800003f */
[----:B------:R-:W-:Y:S05]  /*118b0*/  @!P1 BRA `(.L_x_5006) ;  /* 0x0000000000049947 */ /* 0x000fea0003800000 */
[----:B------:R-:W-:Y:S01]  /*118c0*/  BPT.TRAP 0x1 ;  /* 0x000000040000795c */ /* 0x000fe20000300000 */
.L_x_5006:
        /* <DEDUP_REMOVED lines=26> */
.L_x_5036:
[----:B------:R-:W-:Y:S05]  /*11a70*/  @P0 BRA `(.L_x_5008) ;  /* 0x0000000000140947 */ /* 0x000fea0003800000 */
[----:B------:R-:W-:Y:S01]  /*11a80*/  ISETP.NE.AND P0, PT, R6, RZ, PT ;  /* 0x000000ff0600720c */ /* 0x000fe20003f05270 */
[----:B------:R-:W-:-:S04]  /*11a90*/  IMAD.MOV.U32 R5, RZ, RZ, 0x4200 ;  /* 0x00004200ff057424 */ /* 0x000fc800078e00ff */
[----:B------:R2:W-:Y:S08]  /*11aa0*/  SYNCS.ARRIVE.TRANS64 RZ, [R16+URZ+0x30c18], R5 ;  /* 0x030c180510ff79a7 */ /* 0x0005f0000800003f */
[----:B------:R-:W-:Y:S05]  /*11ab0*/  @!P0 BRA `(.L_x_5008) ;  /* 0x0000000000048947 */ /* 0x000fea0003800000 */
[----:B------:R-:W-:Y:S01]  /*11ac0*/  BPT.TRAP 0x1 ;  /* 0x000000040000795c */ /* 0x000fe20000300000 */
.L_x_5008:
        /* <DEDUP_REMOVED lines=27> */
.L_x_4994:
[----:B------:R-:W2:Y:S01]  /*11c80*/  S2R R0, SR_TID.X ;  /* 0x0000000000007919 */ /* 0x000ea20000002100 */
[----:B------:R-:W-:Y:S01]  /*11c90*/  IMAD R3, R19, 0x8, R16 ;  /* 0x0000000813037824 */ /* 0x000fe200078e0210 */
[----:B--2---:R-:W-:Y:S02]  /*11ca0*/  LOP3.LUT R2, R0, 0x7f, RZ, 0xc0, !PT ;  /* 0x0000007f00027812 */ /* 0x004fe400078ec0ff */
[----:B------:R-:W-:Y:S02]  /*11cb0*/  SHF.L.U32 R0, R11, 0x1f, RZ ;  /* 0x0000001f0b007819 */ /* 0x000fe400000006ff */
[----:B------:R-:W-:Y:S02]  /*11cc0*/  ISETP.NE.AND P1, PT, R2, RZ, PT ;  /* 0x000000ff0200720c */ /* 0x000fe40003f25270 */
[----:B------:R-:W2:Y:S02]  /*11cd0*/  SYNCS.PHASECHK.TRANS64.TRYWAIT P0, [R3+URZ+0x30c40], R0 ;  /* 0x030c4000030075a7 */ /* 0x000ea4000800017f */
[----:B--2---:R-:W-:Y:S09]  /*11ce0*/  @!P0 BRA `(.L_x_5009) ;  /* 0x0000000800d08947 */ /* 0x004ff20003800000 */
.L_x_5037:
[----:B------:R-:W-:Y:S05]  /*11cf0*/  @P1 BRA `(.L_x_5010) ;  /* 0x0000000000181947 */ /* 0x000fea0003800000 */
[----:B------:R-:W1:Y:S01]  /*11d00*/  S2R R2, SR_TID.X ;  /* 0x0000000000027919 */ /* 0x000e620000002100 */
[----:B--2---:R-:W-:-:S04]  /*11d10*/  IMAD.MOV.U32 R0, RZ, RZ, 0x4200 ;  /* 0x00004200ff007424 */ /* 0x004fc800078e00ff */
[----:B------:R2:W-:Y:S01]  /*11d20*/  SYNCS.ARRIVE.TRANS64 RZ, [R3+URZ+0x30c30], R0 ;  /* 0x030c300003ff79a7 */ /* 0x0005e2000800003f */
[----:B-1----:R-:W-:-:S13]  /*11d30*/  LOP3.LUT P0, RZ, R2, 0x1f, RZ, 0xc0, !PT ;  /* 0x0000001f02ff7812 */ /* 0x002fda000780c0ff */
[----:B--2---:R-:W-:Y:S05]  /*11d40*/  @!P0 BRA `(.L_x_5010) ;  /* 0x0000000000048947 */ /* 0x004fea0003800000 */
[----:B------:R-:W-:Y:S01]  /*11d50*/  BPT.TRAP 0x1 ;  /* 0x000000040000795c */ /* 0x000fe20000300000 */
.L_x_5010:
        /* <DEDUP_REMOVED lines=33> */
.L_x_4991:
[----:B------:R-:W-:Y:S05]  /*11f70*/  BSYNC B0 ;  /* 0x0000000000007941 */ /* 0x000fea0003800000 */
.L_x_4989:
[----:B------:R-:W-:-:S03]  /*11f80*/  UMOV UR8, 0xffffffff ;  /* 0xffffffff00087882 */ /* 0x000fc60000000000 */
[----:B------:R-:W-:Y:S05]  /*11f90*/  BRA.DIV UR8, `(.L_x_5011) ;  /* 0x0000000a08387947 */ /* 0x000fea000b800000 */
[----:B------:R-:W-:-:S13]  /*11fa0*/  ELECT P6, URZ, PT ;  /* 0x00000000003f782f */ /* 0x000fda00038c0000 */
.L_x_5040:
[----:B------:R-:W-:Y:S05]  /*11fb0*/  @!P6 BRA `(.L_x_4870) ;  /* 0x000000000084e947 */ /* 0x000fea0003800000 */
[----:B------:R-:W-:-:S06]  /*11fc0*/  ULOP3.LUT UR8, UR36, 0x2, URZ, 0xfc, !UPT ;  /* 0x0000000224087892 */ /* 0x000fcc000f8efc3f */
[----:B------:R-:W-:-:S05]  /*11fd0*/  IMAD.U32 R0, RZ, RZ, UR8 ;  /* 0x00000008ff007e24 */ /* 0x000fca000f8e00ff */
[----:B------:R-:W-:-:S13]  /*11fe0*/  ISETP.NE.AND P2, PT, R0, 0x3, PT ;  /* 0x000000030000780c */ /* 0x000fda0003f45270 */
[----:B------:R-:W-:Y:S05]  /*11ff0*/  @!P2 BRA `(.L_x_5012) ;  /* 0x000000000004a947 */ /* 0x000fea0003800000 */
[----:B------:R-:W-:Y:S01]  /*12000*/  BPT.TRAP 0x1 ;  /* 0x000000040000795c */ /* 0x000fe20000300000 */
.L_x_5012:
        /* <DEDUP_REMOVED lines=15> */
.L_x_5041:
[----:B------:R-:W2:Y:S02]  /*12100*/  SYNCS.PHASECHK.TRANS64.TRYWAIT P0, [R3+URZ], R0 ;  /* 0x00000000030075a7 */ /* 0x000ea4000800017f */
[----:B--2---:R-:W-:Y:S05]  /*12110*/  @!P0 BRA `(.L_x_5014) ;  /* 0x00000008000c8947 */ /* 0x004fea0003800000 */
.L_x_5042:
[----:B------:R-:W-:Y:S05]  /*12120*/  @!P2 BRA `(.L_x_5015) ;  /* 0x000000000004a947 */ /* 0x000fea0003800000 */
[----:B------:R-:W-:Y:S01]  /*12130*/  BPT.TRAP 0x1 ;  /* 0x000000040000795c */ /* 0x000fe20000300000 */
.L_x_5015:
[----:B--2---:R-:W-:-:S04]  /*12140*/  VIADD R3, R7, 0x30c40 ;  /* 0x00030c4007037836 */ /* 0x004fc80000000000 */
[----:B------:R-:W-:-:S04]  /*12150*/  IMAD R2, R2, 0x8, R3 ;  /* 0x0000000802027824 */ /* 0x000fc800078e0203 */
[----:B------:R-:W2:Y:S02]  /*12160*/  SYNCS.PHASECHK.TRANS64.TRYWAIT P0, [R2+URZ], R5 ;  /* 0x00000005020075a7 */ /* 0x000ea4000800017f */
[----:B--2---:R-:W-:Y:S05]  /*12170*/  @!P0 BRA `(.L_x_5016) ;  /* 0x0000000800088947 */ /* 0x004fea0003800000 */
.L_x_5043:
[----:B------:R-:W-:-:S07]  /*12180*/  IMAD R3, R4, 0x8, R3 ;  /* 0x0000000804037824 */ /* 0x000fce00078e0203 */
.L_x_5017:
[----:B---3--:R3:W4:Y:S02]  /*12190*/  SYNCS.PHASECHK.TRANS64.TRYWAIT P0, [R3+URZ], R0 ;  /* 0x00000000030075a7 */ /* 0x008724000800017f */
[----:B----4-:R-:W-:Y:S05]  /*121a0*/  @!P0 NANOSLEEP.SYNCS 0x989680 ;  /* 0x009896800000895d */ /* 0x010fea0003900000 */
[----:B------:R-:W4:Y:S02]  /*121b0*/  @!P0 SYNCS.PHASECHK.TRANS64 P0, [R3+URZ], R0 ;  /* 0x00000000030085a7 */ /* 0x000f24000800007f */
[----:B----4-:R-:W-:Y:S05]  /*121c0*/  @!P0 BRA `(.L_x_5017) ;  /* 0xfffffffc00f08947 */ /* 0x010fea000383ffff */
.L_x_4870:
[----:B------:R-:W-:Y:S05]  /*121d0*/  BSYNC B6 ;  /* 0x0000000000067941 */ /* 0x000fea0003800000 */
.L_x_4867:
[----:B------:R-:W-:Y:S05]  /*121e0*/  EXIT ;  /* 0x000000000000794d */ /* 0x000fea0003800000 */
.L_x_4877:
[----:B------:R-:W-:Y:S02]  /*121f0*/  IMAD.MOV.U32 R13, RZ, RZ, R10 ;  /* 0x000000ffff0d7224 */ /* 0x000fe400078e000a */
[----:B------:R-:W-:Y:S02]  /*12200*/  IMAD.MOV.U32 R12, RZ, RZ, RZ ;  /* 0x000000ffff0c7224 */ /* 0x000fe400078e00ff */
[----:B------:R-:W-:Y:S02]  /*12210*/  IMAD.MOV.U32 R11, RZ, RZ, 0x1f ;  /* 0x0000001fff0b7424 */ /* 0x000fe400078e00ff */
[----:B------:R-:W-:-:S07]  /*12220*/  IMAD.MOV.U32 R15, RZ, RZ, -0x1 ;  /* 0xffffffffff0f7424 */ /* 0x000fce00078e00ff */
[----:B------:R-:W-:Y:S05]  /*12230*/  WARPSYNC.COLLECTIVE R15, `(.L_x_5018) ;  /* 0x000000000f087348 */ /* 0x000fea0003c00000 */
[----:B------:R1:W2:Y:S02]  /*12240*/  SHFL.IDX P6, R14, R13, R12, R11 ;  /* 0x0000000c0d0e7389 */ /* 0x0002a400000c000b */
[----:B-12---:R-:W-:Y:S01]  /*12250*/  ENDCOLLECTIVE ;  /* 0x000000000000791b */ /* 0x006fe20003800000 */
.L_x_5018:
[----:B------:R-:W-:Y:S05]  /*12260*/  BRA `(.L_x_5019) ;  /* 0xfffffeec00587947 */ /* 0x000fea000383ffff */
.L_x_4879:
[----:B--2---:R2:W3:Y:S02]  /*12270*/  SYNCS.PHASECHK.TRANS64.TRYWAIT P0, [R222+URZ+0x30c00], R11 ;  /* 0x030c000bde0075a7 */ /* 0x0044e4000800017f */
[----:B---3--:R-:W-:Y:S05]  /*12280*/  @!P0 NANOSLEEP.SYNCS 0x989680 ;  /* 0x009896800000895d */ /* 0x008fea0003900000 */
[----:B------:R-:W3:Y:S02]  /*12290*/  @!P0 SYNCS.PHASECHK.TRANS64 P0, [R222+URZ+0x30c00], R11 ;  /* 0x030c000bde0085a7 */ /* 0x000ee4000800007f */
[----:B---3--:R-:W-:Y:S05]  /*122a0*/  @!P0 BRA `(.L_x_4879) ;  /* 0xfffffffc00f08947 */ /* 0x008fea000383ffff */
[----:B------:R-:W-:Y:S05]  /*122b0*/  BRA `(.L_x_4878) ;  /* 0xfffffeec00a07947 */ /* 0x000fea000383ffff */
.L_x_4884:
[----:B--2---:R2:W3:Y:S02]  /*122c0*/  SYNCS.PHASECHK.TRANS64.TRYWAIT P0, [R8+URZ+0x30c10], R21 ;  /* 0x030c1015080075a7 */ /* 0x0044e4000800017f */
[----:B---3--:R-:W-:Y:S05]  /*122d0*/  @!P0 NANOSLEEP.SYNCS 0x989680 ;  /* 0x009896800000895d */ /* 0x008fea0003900000 */
[----:B------:R-:W3:Y:S02]  /*122e0*/  @!P0 SYNCS.PHASECHK.TRANS64 P0, [R8+URZ+0x30c10], R21 ;  /* 0x030c1015080085a7 */ /* 0x000ee4000800007f */
[----:B---3--:R-:W-:Y:S05]  /*122f0*/  @!P0 BRA `(.L_x_4884) ;  /* 0xfffffffc00f08947 */ /* 0x008fea000383ffff */
[----:B------:R-:W-:Y:S05]  /*12300*/  BRA `(.L_x_4883) ;  /* 0xfffffef400d47947 */ /* 0x000fea000383ffff */
.L_x_4888:
[----:B------:R1:W1:Y:S02]  /*12310*/  SYNCS.PHASECHK.TRANS64.TRYWAIT P0, [R8+URZ+0x30c30], R21 ;  /* 0x030c3015080075a7 */ /* 0x000264000800017f */
[----:B-1----:R-:W-:Y:S05]  /*12320*/  @!P0 NANOSLEEP.SYNCS 0x989680 ;  /* 0x009896800000895d */ /* 0x002fea0003900000 */
[----:B------:R-:W1:Y:S02]  /*12330*/  @!P0 SYNCS.PHASECHK.TRANS64 P0, [R8+URZ+0x30c30], R21 ;  /* 0x030c3015080085a7 */ /* 0x000e64000800007f */
[----:B-1----:R-:W-:Y:S05]  /*12340*/  @!P0 BRA `(.L_x_4888) ;  /* 0xfffffffc00f08947 */ /* 0x002fea000383ffff */
[----:B------:R-:W-:Y:S05]  /*12350*/  BRA `(.L_x_4887) ;  /* 0xfffffef800d87947 */ /* 0x000fea000383ffff */
.L_x_4896:
[----:B--2---:R2:W3:Y:S02]  /*12360*/  SYNCS.PHASECHK.TRANS64.TRYWAIT P1, [R6+URZ+0x30c10], R11 ;  /* 0x030c100b060075a7 */ /* 0x0044e4000802017f */
[----:B---3--:R-:W-:Y:S05]  /*12370*/  @!P1 NANOSLEEP.SYNCS 0x989680 ;  /* 0x009896800000995d */ /* 0x008fea0003900000 */
[----:B------:R-:W3:Y:S02]  /*12380*/  @!P1 SYNCS.PHASECHK.TRANS64 P1, [R6+URZ+0x30c10], R11 ;  /* 0x030c100b060095a7 */ /* 0x000ee4000802007f */
[----:B---3--:R-:W-:Y:S05]  /*12390*/  @!P1 BRA `(.L_x_4896) ;  /* 0xfffffffc00f09947 */ /* 0x008fea000383ffff */
[----:B------:R-:W-:Y:S05]  /*123a0*/  BRA `(.L_x_4895) ;  /* 0xffffff3800447947 */ /* 0x000fea000383ffff */
.L_x_4900:
[----:B------:R1:W1:Y:S02]  /*123b0*/  SYNCS.PHASECHK.TRANS64.TRYWAIT P1, [R6+URZ+0x30c30], R11 ;  /* 0x030c300b060075a7 */ /* 0x000264000802017f */
[----:B-1----:R-:W-:Y:S05]  /*123c0*/  @!P1 NANOSLEEP.SYNCS 0x989680 ;  /* 0x009896800000995d */ /* 0x002fea0003900000 */
[----:B------:R-:W1:Y:S02]  /*123d0*/  @!P1 SYNCS.PHASECHK.TRANS64 P1, [R6+URZ+0x30c30], R11 ;  /* 0x030c300b060095a7 */ /* 0x000e64000802007f */
[----:B-1----:R-:W-:Y:S05]  /*123e0*/  @!P1 BRA `(.L_x_4900) ;  /* 0xfffffffc00f09947 */ /* 0x002fea000383ffff */
[----:B------:R-:W-:Y:S05]  /*123f0*/  BRA `(.L_x_4899) ;  /* 0xffffff3c00547947 */ /* 0x000fea000383ffff */
.L_x_4908:
[----:B--2---:R2:W3:Y:S02]  /*12400*/  SYNCS.PHASECHK.TRANS64.TRYWAIT P0, [R7+URZ+0x30c10], R18 ;  /* 0x030c1012070075a7 */ /* 0x0044e4000800017f */
[----:B---3--:R-:W-:Y:S05]  /*12410*/  @!P0 NANOSLEEP.SYNCS 0x989680 ;  /* 0x009896800000895d */ /* 0x008fea0003900000 */
[----:B------:R-:W3:Y:S02]  /*12420*/  @!P0 SYNCS.PHASECHK.TRANS64 P0, [R7+URZ+0x30c10], R18 ;  /* 0x030c1012070085a7 */ /* 0x000ee4000800007f */
[----:B---3--:R-:W-:Y:S05]  /*12430*/  @!P0 BRA `(.L_x_4908) ;  /* 0xfffffffc00f08947 */ /* 0x008fea000383ffff */
[----:B------:R-:W-:Y:S05]  /*12440*/  BRA `(.L_x_4907) ;  /* 0xffffff7000887947 */ /* 0x000fea000383ffff */
.L_x_4912:
[----:B------:R1:W1:Y:S02]  /*12450*/  SYNCS.PHASECHK.TRANS64.TRYWAIT P0, [R7+URZ+0x30c30], R18 ;  /* 0x030c3012070075a7 */ /* 0x000264000800017f */
[----:B-1----:R-:W-:Y:S05]  /*12460*/  @!P0 NANOSLEEP.SYNCS 0x989680 ;  /* 0x009896800000895d */ /* 0x002fea0003900000 */
[----:B------:R-:W1:Y:S02]  /*12470*/  @!P0 SYNCS.PHASECHK.TRANS64 P0, [R7+URZ+0x30c30], R18 ;  /* 0x030c3012070085a7 */ /* 0x000e64000800007f */
[----:B-1----:R-:W-:Y:S05]  /*12480*/  @!P0 BRA `(.L_x_4912) ;  /* 0xfffffffc00f08947 */ /* 0x002fea000383ffff */
[----:B------:R-:W-:Y:S05]  /*12490*/  BRA `(.L_x_4911) ;  /* 0xffffff74009c7947 */ /* 0x000fea000383ffff */
.L_x_4945:
[----:B------:R-:W-:Y:S01]  /*124a0*/  BSSY B0, `(.L_x_5020) ;  /* 0x0000005000007945 */ /* 0x000fe20003800000 */
[----:B------:R-:W-:-:S07]  /*124b0*/  IMAD.MOV.U32 R15, RZ, RZ, -0x1 ;  /* 0xffffffffff0f7424 */ /* 0x000fce00078e00ff */
[----:B------:R-:W-:Y:S05]  /*124c0*/  WARPSYNC.COLLECTIVE R15, `(.L_x_5021) ;  /* 0x000000000f087348 */ /* 0x000fea0003c00000 */
[----:B------:R-:W-:Y:S01]  /*124d0*/  NOP ;  /* 0x0000000000007918 */ /* 0x000fe20000000000 */
[----:B------:R-:W-:Y:S01]  /*124e0*/  ENDCOLLECTIVE ;  /* 0x000000000000791b */ /* 0x000fe20003800000 */
.L_x_5021:
[----:B------:R-:W-:Y:S05]  /*124f0*/  BSYNC B0 ;  /* 0x0000000000007941 */ /* 0x000fea0003800000 */
.L_x_5020:
[----:B------:R-:W-:Y:S05]  /*12500*/  BRA `(.L_x_5022) ;  /* 0xffffffc800747947 */ /* 0x000fea000383ffff */
.L_x_4958:
[----:B------:R-:W-:Y:S01]  /*12510*/  BSSY B0, `(.L_x_5023) ;  /* 0x0000005000007945 */ /* 0x000fe20003800000 */
[----:B------:R-:W-:-:S07]  /*12520*/  IMAD.MOV.U32 R15, RZ, RZ, -0x1 ;  /* 0xffffffffff0f7424 */ /* 0x000fce00078e00ff */
[----:B------:R-:W-:Y:S05]  /*12530*/  WARPSYNC.COLLECTIVE R15, `(.L_x_5024) ;  /* 0x000000000f087348 */ /* 0x000fea0003c00000 */
[----:B------:R-:W-:Y:S01]  /*12540*/  NOP ;  /* 0x0000000000007918 */ /* 0x000fe20000000000 */
[----:B------:R-:W-:Y:S01]  /*12550*/  ENDCOLLECTIVE ;  /* 0x000000000000791b */ /* 0x000fe20003800000 */
.L_x_5024:
[----:B------:R-:W-:Y:S05]  /*12560*/  BSYNC B0 ;  /* 0x0000000000007941 */ /* 0x000fea0003800000 */
.L_x_5023:
[----:B------:R-:W-:Y:S05]  /*12570*/  BRA `(.L_x_5025) ;  /* 0xffffffcc00f47947 */ /* 0x000fea000383ffff */
.L_x_4970:
[----:B------:R-:W-:Y:S01]  /*12580*/  BSSY B0, `(.L_x_5026) ;  /* 0x0000005000007945 */ /* 0x000fe20003800000 */
[----:B------:R-:W-:-:S07]  /*12590*/  IMAD.MOV.U32 R15, RZ, RZ, -0x1 ;  /* 0xffffffffff0f7424 */ /* 0x000fce00078e00ff */
[----:B------:R-:W-:Y:S05]  /*125a0*/  WARPSYNC.COLLECTIVE R15, `(.L_x_5027) ;  /* 0x000000000f087348 */ /* 0x000fea0003c00000 */
[----:B------:R-:W-:Y:S01]  /*125b0*/  NOP ;  /* 0x0000000000007918 */ /* 0x000fe20000000000 */
[----:B------:R-:W-:Y:S01]  /*125c0*/  ENDCOLLECTIVE ;  /* 0x000000000000791b */ /* 0x000fe20003800000 */
.L_x_5027:
[----:B------:R-:W-:Y:S05]  /*125d0*/  BSYNC B0 ;  /* 0x0000000000007941 */ /* 0x000fea0003800000 */
.L_x_5026:
[----:B------:R-:W-:Y:S05]  /*125e0*/  BRA `(.L_x_5028) ;  /* 0xffffffd400147947 */ /* 0x000fea000383ffff */
.L_x_4992:
[----:B-1----:R1:W2:Y:S02]  /*125f0*/  SYNCS.PHASECHK.TRANS64.TRYWAIT P0, [R16+URZ+0x30c20], R3 ;  /* 0x030c2003100075a7 */ /* 0x0022a4000800017f */
[----:B--2---:R-:W-:Y:S05]  /*12600*/  @!P0 NANOSLEEP.SYNCS 0x989680 ;  /* 0x009896800000895d */ /* 0x004fea0003900000 */
[----:B------:R-:W2:Y:S02]  /*12610*/  @!P0 SYNCS.PHASECHK.TRANS64 P0, [R16+URZ+0x30c20], R3 ;  /* 0x030c2003100085a7 */ /* 0x000ea4000800007f */
[----:B--2---:R-:W-:Y:S05]  /*12620*/  @!P0 BRA `(.L_x_4992) ;  /* 0xfffffffc00f08947 */ /* 0x004fea000383ffff */
[----:B------:R-:W-:Y:S05]  /*12630*/  BRA `(.L_x_5029) ;  /* 0xffffffe000dc7947 */ /* 0x000fea000383ffff */
.L_x_4996:
[----:B-1----:R1:W2:Y:S02]  /*12640*/  SYNCS.PHASECHK.TRANS64.TRYWAIT P1, [R16+URZ+0x30c40], R21 ;  /* 0x030c4015100075a7 */ /* 0x0022a4000802017f */
[----:B--2---:R-:W-:Y:S05]  /*12650*/  @!P1 NANOSLEEP.SYNCS 0x989680 ;  /* 0x009896800000995d */ /* 0x004fea0003900000 */
[----:B------:R-:W2:Y:S02]  /*12660*/  @!P1 SYNCS.PHASECHK.TRANS64 P1, [R16+URZ+0x30c40], R21 ;  /* 0x030c4015100095a7 */ /* 0x000ea4000802007f */
[----:B--2---:R-:W-:Y:S05]  /*12670*/  @!P1 BRA `(.L_x_4996) ;  /* 0xfffffffc00f09947 */ /* 0x004fea000383ffff */
[----:B------:R-:W-:Y:S05]  /*12680*/  BRA `(.L_x_5030) ;  /* 0xffffffe8003c7947 */ /* 0x000fea000383ffff */
.L_x_4998:
[----:B--2---:R2:W3:Y:S02]  /*12690*/  SYNCS.PHASECHK.TRANS64.TRYWAIT P1, [R16+URZ+0x30c28], R21 ;  /* 0x030c2815100075a7 */ /* 0x0044e4000802017f */
[----:B---3--:R-:W-:Y:S05]  /*126a0*/  @!P1 NANOSLEEP.SYNCS 0x989680 ;  /* 0x009896800000995d */ /* 0x008fea0003900000 */
[----:B------:R-:W3:Y:S02]  /*126b0*/  @!P1 SYNCS.PHASECHK.TRANS64 P1, [R16+URZ+0x30c28], R21 ;  /* 0x030c2815100095a7 */ /* 0x000ee4000802007f */
[----:B---3--:R-:W-:Y:S05]  /*126c0*/  @!P1 BRA `(.L_x_4998) ;  /* 0xfffffffc00f09947 */ /* 0x008fea000383ffff */
[----:B------:R-:W-:Y:S05]  /*126d0*/  BRA `(.L_x_5031) ;  /* 0xffffffe800b47947 */ /* 0x000fea000383ffff */
.L_x_5000:
[----:B---3--:R3:W4:Y:S02]  /*126e0*/  SYNCS.PHASECHK.TRANS64.TRYWAIT P1, [R16+URZ+0x30c48], R21 ;  /* 0x030c4815100075a7 */ /* 0x008724000802017f */
[----:B----4-:R-:W-:Y:S05]  /*126f0*/  @!P1 NANOSLEEP.SYNCS 0x989680 ;  /* 0x009896800000995d */ /* 0x010fea0003900000 */
[----:B------:R-:W4:Y:S02]  /*12700*/  @!P1 SYNCS.PHASECHK.TRANS64 P1, [R16+URZ+0x30c48], R21 ;  /* 0x030c4815100095a7 */ /* 0x000f24000802007f */
[----:B----4-:R-:W-:Y:S05]  /*12710*/  @!P1 BRA `(.L_x_5000) ;  /* 0xfffffffc00f09947 */ /* 0x010fea000383ffff */
[----:B------:R-:W-:Y:S05]  /*12720*/  BRA `(.L_x_5032) ;  /* 0xffffffec002c7947 */ /* 0x000fea000383ffff */
.L_x_5002:
[----:B------:R-:W-:-:S07]  /*12730*/  SHF.L.U32 R5, R11, 0x1f, RZ ;  /* 0x0000001f0b057819 */ /* 0x000fce00000006ff */
.L_x_5033:
[----:B------:R1:W1:Y:S02]  /*12740*/  SYNCS.PHASECHK.TRANS64.TRYWAIT P1, [R16+URZ+0x30c20], R5 ;  /* 0x030c2005100075a7 */ /* 0x000264000802017f */
[----:B-1----:R-:W-:Y:S05]  /*12750*/  @!P1 NANOSLEEP.SYNCS 0x989680 ;  /* 0x009896800000995d */ /* 0x002fea0003900000 */
[----:B------:R-:W1:Y:S02]  /*12760*/  @!P1 SYNCS.PHASECHK.TRANS64 P1, [R16+URZ+0x30c20], R5 ;  /* 0x030c2005100095a7 */ /* 0x000e64000802007f */
[----:B-1----:R-:W-:Y:S05]  /*12770*/  @!P1 BRA `(.L_x_5033) ;  /* 0xfffffffc00f09947 */ /* 0x002fea000383ffff */
[----:B------:R-:W-:Y:S05]  /*12780*/  BRA `(.L_x_5034) ;  /* 0xffffffec008c7947 */ /* 0x000fea000383ffff */
.L_x_5005:
[----:B-1----:R1:W2:Y:S02]  /*12790*/  SYNCS.PHASECHK.TRANS64.TRYWAIT P1, [R16+URZ+0x30c40], R13 ;  /* 0x030c400d100075a7 */ /* 0x0022a4000802017f */
[----:B--2---:R-:W-:Y:S05]  /*127a0*/  @!P1 NANOSLEEP.SYNCS 0x989680 ;  /* 0x009896800000995d */ /* 0x004fea0003900000 */
[----:B------:R-:W2:Y:S02]  /*127b0*/  @!P1 SYNCS.PHASECHK.TRANS64 P1, [R16+URZ+0x30c40], R13 ;  /* 0x030c400d100095a7 */ /* 0x000ea4000802007f */
[----:B--2---:R-:W-:Y:S05]  /*127c0*/  @!P1 BRA `(.L_x_5005) ;  /* 0xfffffffc00f09947 */ /* 0x004fea000383ffff */
[----:B------:R-:W-:Y:S05]  /*127d0*/  BRA `(.L_x_5035) ;  /* 0xfffffff000247947 */ /* 0x000fea000383ffff */
.L_x_5007:
[----:B-1----:R1:W2:Y:S02]  /*127e0*/  SYNCS.PHASECHK.TRANS64.TRYWAIT P1, [R16+URZ+0x30c28], R13 ;  /* 0x030c280d100075a7 */ /* 0x0022a4000802017f */
[----:B--2---:R-:W-:Y:S05]  /*127f0*/  @!P1 NANOSLEEP.SYNCS 0x989680 ;  /* 0x009896800000995d */ /* 0x004fea0003900000 */
[----:B------:R-:W2:Y:S02]  /*12800*/  @!P1 SYNCS.PHASECHK.TRANS64 P1, [R16+URZ+0x30c28], R13 ;  /* 0x030c280d100095a7 */ /* 0x000ea4000802007f */
[----:B--2---:R-:W-:Y:S05]  /*12810*/  @!P1 BRA `(.L_x_5007) ;  /* 0xfffffffc00f09947 */ /* 0x004fea000383ffff */
[----:B------:R-:W-:Y:S05]  /*12820*/  BRA `(.L_x_5036) ;  /* 0xfffffff000907947 */ /* 0x000fea000383ffff */
.L_x_5009:
[----:B--2---:R2:W1:Y:S02]  /*12830*/  SYNCS.PHASECHK.TRANS64.TRYWAIT P0, [R3+URZ+0x30c40], R0 ;  /* 0x030c4000030075a7 */ /* 0x004464000800017f */
[----:B-1----:R-:W-:Y:S05]  /*12840*/  @!P0 NANOSLEEP.SYNCS 0x989680 ;  /* 0x009896800000895d */ /* 0x002fea0003900000 */
[----:B------:R-:W1:Y:S02]  /*12850*/  @!P0 SYNCS.PHASECHK.TRANS64 P0, [R3+URZ+0x30c40], R0 ;  /* 0x030c4000030085a7 */ /* 0x000e64000800007f */
[----:B-1----:R-:W-:Y:S05]  /*12860*/  @!P0 BRA `(.L_x_5009) ;  /* 0xfffffffc00f08947 */ /* 0x002fea000383ffff */
[----:B------:R-:W-:Y:S05]  /*12870*/  BRA `(.L_x_5037) ;  /* 0xfffffff4001c7947 */ /* 0x000fea000383ffff */
.L_x_5011:
[----:B------:R-:W-:Y:S01]  /*12880*/  BSSY B0, `(.L_x_5038) ;  /* 0x0000006000007945 */ /* 0x000fe20003800000 */
[----:B------:R-:W-:-:S07]  /*12890*/  IMAD.MOV.U32 R15, RZ, RZ, -0x1 ;  /* 0xffffffffff0f7424 */ /* 0x000fce00078e00ff */
[----:B------:R-:W-:Y:S05]  /*128a0*/  WARPSYNC.COLLECTIVE R15, `(.L_x_5039) ;  /* 0x000000000f0c7348 */ /* 0x000fea0003c00000 */
[----:B------:R-:W-:Y:S02]  /*128b0*/  ELECT P6, UR62, PT ;  /* 0x00000000003e782f */ /* 0x000fe400038c0000 */
[----:B------:R-:W-:Y:S01]  /*128c0*/  MOV R14, UR62 ;  /* 0x0000003e000e7c02 */ /* 0x000fe20008000f00 */
[----:B------:R-:W-:Y:S10]  /*128d0*/  ENDCOLLECTIVE ;  /* 0x000000000000791b */ /* 0x000ff40003800000 */
.L_x_5039:
[----:B------:R-:W-:Y:S05]  /*128e0*/  BSYNC B0 ;  /* 0x0000000000007941 */ /* 0x000fea0003800000 */
.L_x_5038:
[----:B------:R-:W-:Y:S05]  /*128f0*/  BRA `(.L_x_5040) ;  /* 0xfffffff400ac7947 */ /* 0x000fea000383ffff */
.L_x_5013:
[----:B-1----:R1:W2:Y:S02]  /*12900*/  SYNCS.PHASECHK.TRANS64.TRYWAIT P0, [R6+URZ], R5 ;  /* 0x00000005060075a7 */ /* 0x0022a4000800017f */
[----:B--2---:R-:W-:Y:S05]  /*12910*/  @!P0 NANOSLEEP.SYNCS 0x989680 ;  /* 0x009896800000895d */ /* 0x004fea0003900000 */
[----:B------:R-:W2:Y:S02]  /*12920*/  @!P0 SYNCS.PHASECHK.TRANS64 P0, [R6+URZ], R5 ;  /* 0x00000005060085a7 */ /* 0x000ea4000800007f */
[----:B--2---:R-:W-:Y:S05]  /*12930*/  @!P0 BRA `(.L_x_5013) ;  /* 0xfffffffc00f08947 */ /* 0x004fea000383ffff */
[----:B------:R-:W-:Y:S05]  /*12940*/  BRA `(.L_x_5041) ;  /* 0xfffffff400ec7947 */ /* 0x000fea000383ffff */
.L_x_5014:
[----:B--2---:R2:W3:Y:S02]  /*12950*/  SYNCS.PHASECHK.TRANS64.TRYWAIT P0, [R3+URZ], R0 ;  /* 0x00000000030075a7 */ /* 0x0044e4000800017f */
[----:B---3--:R-:W-:Y:S05]  /*12960*/  @!P0 NANOSLEEP.SYNCS 0x989680 ;  /* 0x009896800000895d */ /* 0x008fea0003900000 */
[----:B------:R-:W3:Y:S02]  /*12970*/  @!P0 SYNCS.PHASECHK.TRANS64 P0, [R3+URZ], R0 ;  /* 0x00000000030085a7 */ /* 0x000ee4000800007f */
[----:B---3--:R-:W-:Y:S05]  /*12980*/  @!P0 BRA `(.L_x_5014) ;  /* 0xfffffffc00f08947 */ /* 0x008fea000383ffff */
[----:B------:R-:W-:Y:S05]  /*12990*/  BRA `(.L_x_5042) ;  /* 0xfffffff400e07947 */ /* 0x000fea000383ffff */
.L_x_5016:
[----:B--2---:R2:W3:Y:S02]  /*129a0*/  SYNCS.PHASECHK.TRANS64.TRYWAIT P0, [R2+URZ], R5 ;  /* 0x00000005020075a7 */ /* 0x0044e4000800017f */
[----:B---3--:R-:W-:Y:S05]  /*129b0*/  @!P0 NANOSLEEP.SYNCS 0x989680 ;  /* 0x009896800000895d */ /* 0x008fea0003900000 */
[----:B------:R-:W3:Y:S02]  /*129c0*/  @!P0 SYNCS.PHASECHK.TRANS64 P0, [R2+URZ], R5 ;  /* 0x00000005020085a7 */ /* 0x000ee4000800007f */
[----:B---3--:R-:W-:Y:S05]  /*129d0*/  @!P0 BRA `(.L_x_5016) ;  /* 0xfffffffc00f08947 */ /* 0x008fea000383ffff */
[----:B------:R-:W-:Y:S05]  /*129e0*/  BRA `(.L_x_5043) ;  /* 0xfffffff400e47947 */ /* 0x000fea000383ffff */
.L_x_5044:
        /* <DEDUP_REMOVED lines=9> */
.L_x_7410:


//--------------------- .text._ZN7cutlass13device_kernelIN5flash11enable_sm90INS1_16FlashAttnBwdSm90INS1_25CollectiveMainloopBwdSm90ILi2ELi2ELi2EN4cute5tupleIJNS5_1CILi1EEES8_S8_EEENS6_IJNS7_ILi128EEESA_NS7_ILi64EEEEEENS_6half_tEfNS_4arch4Sm90ELb0ELb1ELb0ELb0ELb0ELb1ELb0ELb0ELi2ELi1ELi2ELi2ELb0EEENS1_24CollectiveEpilogueBwdGQAISC_fSF_Li256ELb0ELb0EEENS1_19SingleTileSchedulerILb0ELb0ELb0ELi128EEEEEEEEEvNT_6ParamsE --------------------------
	.section	.text._ZN7cutlass13device_kernelIN5flash11enable_sm90INS1_16FlashAttnBwdSm90INS1_25CollectiveMainloopBwdSm90ILi2ELi2ELi2EN4cute5tupleIJNS5_1CILi1EEES8_S8_EEENS6_IJNS7_ILi128EEESA_NS7_ILi64EEEEEENS_6half_tEfNS_4arch4Sm90ELb0ELb1ELb0ELb0ELb0ELb1ELb0ELb0ELi2ELi1ELi2ELi2ELb0EEENS1_24CollectiveEpilogueBwdGQAISC_fSF_Li256ELb0ELb0EEENS1_19SingleTileSchedulerILb0ELb0ELb0ELi128EEEEEEEEEvNT_6ParamsE,"ax",@progbits
	.align	128
.text._ZN7cutlass13device_kernelIN5flash11enable_sm90INS1_16FlashAttnBwdSm90INS1_25CollectiveMainloopBwdSm90ILi2ELi2ELi2EN4cute5tupleIJNS5_1CILi1EEES8_S8_EEENS6_IJNS7_ILi128EEESA_NS7_ILi64EEEEEENS_6half_tEfNS_4arch4Sm90ELb0ELb1ELb0ELb0ELb0ELb1ELb0ELb0ELi2ELi1ELi2ELi2ELb0EEENS1_24CollectiveEpilogueBwdGQAISC_fSF_Li256ELb0ELb0EEENS1_19SingleTileSchedulerILb0ELb0ELb0ELi128EEEEEEEEEvNT_6ParamsE:
        .type           _ZN7cutlass13device_kernelIN5flash11enable_sm90INS1_16FlashAttnBwdSm90INS1_25CollectiveMainloopBwdSm90ILi2ELi2ELi2EN4cute5tupleIJNS5_1CILi1EEES8_S8_EEENS6_IJNS7_ILi128EEESA_NS7_ILi64EEEEEENS_6half_tEfNS_4arch4Sm90ELb0ELb1ELb0ELb0ELb0ELb1ELb0ELb0ELi2ELi1ELi2ELi2ELb0EEENS1_24CollectiveEpilogueBwdGQAISC_fSF_Li256ELb0ELb0EEENS1_19SingleTileSchedulerILb0ELb0ELb0ELi128EEEEEEEEEvNT_6ParamsE,@function
        .size           _ZN7cutlass13device_kernelIN5flash11enable_sm90INS1_16FlashAttnBwdSm90INS1_25CollectiveMainloopBwdSm90ILi2ELi2ELi2EN4cute5tupleIJNS5_1CILi1EEES8_S8_EEENS6_IJNS7_ILi128EEESA_NS7_ILi64EEEEEENS_6half_tEfNS_4arch4Sm90ELb0ELb1ELb0ELb0ELb0ELb1ELb0ELb0ELi2ELi1ELi2ELi2ELb0EEENS1_24CollectiveEpilogueBwdGQAISC_fSF_Li256ELb0ELb0EEENS1_19SingleTileSchedulerILb0ELb0ELb0ELi128EEEEEEEEEvNT_6ParamsE,(.L_x_7411 - _ZN7cutlass13device_kernelIN5flash11enable_sm90INS1_16FlashAttnBwdSm90INS1_25CollectiveMainloopBwdSm90ILi2ELi2ELi2EN4cute5tupleIJNS5_1CILi1EEES8_S8_EEENS6_IJNS7_ILi128EEESA_NS7_ILi64EEEEEENS_6half_tEfNS_4arch4Sm90ELb0ELb1ELb0ELb0ELb0ELb1ELb0ELb0ELi2ELi1ELi2ELi2ELb0EEENS1_24CollectiveEpilogueBwdGQAISC_fSF_Li256ELb0ELb0EEENS1_19SingleTileSchedulerILb0ELb0ELb0ELi128EEEEEEEEEvNT_6ParamsE)
        .other          _ZN7cutlass13device_kernelIN5flash11enable_sm90INS1_16FlashAttnBwdSm90INS1_25CollectiveMainloopBwdSm90ILi2ELi2ELi2EN4cute5tupleIJNS5_1CILi1EEES8_S8_EEENS6_IJNS7_ILi128EEESA_NS7_ILi64EEEEEENS_6half_tEfNS_4arch4Sm90ELb0ELb1ELb0ELb0ELb0ELb1ELb0ELb0ELi2ELi1ELi2ELi2ELb0EEENS1_24CollectiveEpilogueBwdGQAISC_fSF_Li256ELb0ELb0EEENS1_19SingleTileSchedulerILb0ELb0ELb0ELi128EEEEEEEEEvNT_6ParamsE,@"STO_CUDA_ENTRY STV_DEFAULT"
_ZN7cutlass13device_kernelIN5flash11enable_sm90INS1_16FlashAttnBwdSm90INS1_25CollectiveMainloopBwdSm90ILi2ELi2ELi2EN4cute5tupleIJNS5_1CILi1EEES8_S8_EEENS6_IJNS7_ILi128EEESA_NS7_ILi64EEEEEENS_6half_tEfNS_4arch4Sm90ELb0ELb1ELb0ELb0ELb0ELb1ELb0ELb0ELi2ELi1ELi2ELi2ELb0EEENS1_24CollectiveEpilogueBwdGQAISC_fSF_Li256ELb0ELb0EEENS1_19SingleTileSchedulerILb0ELb0ELb0ELi128EEEEEEEEEvNT_6ParamsE:
        /* <DEDUP_REMOVED lines=24> */
.L_x_5046:
[----:B------:R-:W-:Y:S05]  /*0180*/  BSYNC B0 ;  /* 0x0000000000007941 */ /* 0x000fea0003800000 */
.L_x_5045:
        /* <DEDUP_REMOVED lines=37> */
.L_x_5047:
        /* <DEDUP_REMOVED lines=22> */
.L_x_5048:
[----:B------:R-:W-:Y:S01]  /*0540*/  PLOP3.LUT P0, PT, PT, PT, UP0, 0x80, 0x0 ;  /* 0x000000000000781c */ /* 0x000fe20003f0f008 */
[----:B------:R-:W-:Y:S01]  /*0550*/  NOP ;  /* 0x0000000000007918 */ /* 0x000fe20000000000 */
[----:B------:R-:W-:Y:S01]  /*0560*/  BSSY B6, `(.L_x_5049) ;  /* 0x0001006000067945 */ /* 0x000fe20003800000 */
[----:B-12-4-:R-:W-:Y:S10]  /*0570*/  BAR.SYNC.DEFER_BLOCKING 0x0 ;  /* 0x0000000000007b1d */ /* 0x016ff40000010000 */
[----:B------:R-:W-:Y:S05]  /*0580*/  @!P0 BRA `(.L_x_5050) ;  /* 0x000000d400ac8947 */ /* 0x000fea0003800000 */
.L_x_5051:
        /* <DEDUP_REMOVED lines=71> */
.L_x_5053:
        /* <DEDUP_REMOVED lines=28> */
.L_x_5056:
        /* <DEDUP_REMOVED lines=15> */
.L_x_5055:
        /* <DEDUP_REMOVED lines=22> */
.L_x_5058:
        /* <DEDUP_REMOVED lines=15> */
.L_x_5057:
[----:B------:R-:W-:Y:S01]  /*0f00*/  SHF.R.S32.HI R5, RZ, 0x1f, R16 ;  /* 0x0000001fff057819 */ /* 0x000fe20000011410 */
[----:B------:R-:W-:-:S03]  /*0f10*/  UMOV UR4, 0xffffffff ;  /* 0xffffffff00047882 */ /* 0x000fc60000000000 */
[----:B------:R-:W-:-:S04]  /*0f20*/  LEA.HI R0, R5, R16, RZ, 0x7 ;  /* 0x0000001005007211 */ /* 0x000fc800078f38ff */
[----:B------:R-:W-:Y:S01]  /*0f30*/  SHF.R.S32.HI R10, RZ, 0x7, R0 ;  /* 0x00000007ff0a7819 */ /* 0x000fe20000011400 */
[----:B------:R-:W-:Y:S06]  /*0f40*/  BRA.DIV UR4, `(.L_x_5059) ;  /* 0x000000f604a47947 */ /* 0x000fec000b800000 */
[----:B------:R1:W2:Y:S02]  /*0f50*/  SHFL.IDX PT, R14, R10, RZ, 0x1f ;  /* 0x00001fff0a0e7589 */ /* 0x0002a400000e0000 */
.L_x_5155:
        /* <DEDUP_REMOVED lines=23> */
.L_x_5060:
        /* <DEDUP_REMOVED lines=74> */
[----:B------:R-:W-:Y:S02]  /*1570*/  LOP3.LUT R9, R9, 0xfffffff8, RZ, 0xc0, !PT ;  /* 0xfffffff809097812 */ /* 0x000fe400078ec0ff */
[----:B------:R-:W-:-:S02]  /*1580*/  CS2R R174, SRZ ;  /* 0x0000000000ae7805 */ /* 0x000fc4000001ff00 */
[CC--:B------:R-:W-:Y:S02]  /*1590*/  LEA.HI R4, R0.reuse, R7.reuse, RZ, 0x3 ;  /* 0x0000000700047211 */ /* 0x0c0fe400078f18ff */
[----:B------:R-:W-:Y:S02]  /*15a0*/  CS2R R172, SRZ ;  /* 0x0000000000ac7805 */ /* 0x000fe4000001ff00 */
[----:B------:R-:W-:Y:S01]  /*15b0*/  LEA.HI R7, R0, R7, RZ, 0x2 ;  /* 0x0000000700077211 */ /* 0x000fe200078f10ff */
[----:B------:R-:W-:Y:S01]  /*15c0*/  IMAD.IADD R6, R6, 0x1, -R9 ;  /* 0x0000000106067824 */ /* 0x000fe200078e0a09 */
[--C-:B------:R-:W-:Y:S02]  /*15d0*/  SHF.R.S32.HI R0, RZ, 0x3, R4.reuse ;  /* 0x00000003ff007819 */ /* 0x100fe40000011404 */
[----:B------:R-:W-:Y:S02]  /*15e0*/  CS2R R170, SRZ ;  /* 0x0000000000aa7805 */ /* 0x000fe4000001ff00 */
[----:B------:R-:W-:-:S02]  /*15f0*/  SHF.R.S32.HI R9, RZ, 0x1f, R4 ;  /* 0x0000001fff097819 */ /* 0x000fc40000011404 */
[----:B------:R-:W-:Y:S02]  /*1600*/  CS2R R168, SRZ ;  /* 0x0000000000a87805 */ /* 0x000fe4000001ff00 */
[----:B------:R-:W-:Y:S02]  /*1610*/  SHF.R.S32.HI R4, RZ, 0x2, R7 ;  /* 0x00000002ff047819 */ /* 0x000fe40000011407 */
[----:B------:R-:W-:Y:S02]  /*1620*/  CS2R R166, SRZ ;  /* 0x0000000000a67805 */ /* 0x000fe4000001ff00 */
[----:B------:R-:W-:Y:S02]  /*1630*/  LEA.HI R9, R9, R0, RZ, 0x4 ;  /* 0x0000000009097211 */ /* 0x000fe400078f20ff */
[----:B------:R-:W-:Y:S02]  /*1640*/  CS2R R164, SRZ ;  /* 0x0000000000a47805 */ /* 0x000fe4000001ff00 */
[----:B------:R-:W-:-:S02]  /*1650*/  LEA.HI R7, R7, R4, RZ, 0x1 ;  /* 0x0000000407077211 */ /* 0x000fc400078f08ff */
[----:B------:R-:W-:Y:S02]  /*1660*/  CS2R R162, SRZ ;  /* 0x0000000000a27805 */ /* 0x000fe4000001ff00 */
[----:B--2---:R-:W-:Y:S02]  /*1670*/  SHF.R.S32.HI R11, RZ, 0x5, R8 ;  /* 0x00000005ff0b7819 */ /* 0x004fe40000011408 */
[----:B------:R-:W-:Y:S02]  /*1680*/  CS2R R160, SRZ ;  /* 0x0000000000a07805 */ /* 0x000fe4000001ff00 */
[----:B------:R-:W-:Y:S02]  /*1690*/  LEA.HI R10, R12, R12, RZ, 0x1 ;  /* 0x0000000c0c0a7211 */ /* 0x000fe400078f08ff */
[----:B------:R-:W-:Y:S02]  /*16a0*/  CS2R R158, SRZ ;  /* 0x00000000009e7805 */ /* 0x000fe4000001ff00 */
[----:B------:R-:W-:Y:S01]  /*16b0*/  LOP3.LUT R7, R7, 0xfffffffe, RZ, 0xc0, !PT ;  /* 0xfffffffe07077812 */ /* 0x000fe200078ec0ff */
[----:B------:R-:W-:Y:S01]  /*16c0*/  IMAD R11, R11, 0x10, R6 ;  /* 0x000000100b0b7824 */ /* 0x000fe200078e0206 */
[----:B------:R-:W-:Y:S01]  /*16d0*/  LOP3.LUT R9, R9, 0x1ffffff0, RZ, 0xc0, !PT ;  /* 0x1ffffff009097812 */ /* 0x000fe200078ec0ff */
[C---:B------:R-:W-:Y:S01]  /*16e0*/  VIADD R6, R4.reuse, 0x8 ;  /* 0x0000000804067836 */ /* 0x040fe20000000000 */
[----:B------:R-:W-:Y:S01]  /*16f0*/  LEA.HI R5, R5, R16, RZ, 0x2 ;  /* 0x0000001005057211 */ /* 0x000fe200078f10ff */
[----:B------:R-:W-:Y:S01]  /*1700*/  IMAD.IADD R7, R4, 0x1, -R7 ;  /* 0x0000000104077824 */ /* 0x000fe200078e0a07 */
[----:B------:R-:W-:Y:S01]  /*1710*/  LOP3.LUT R10, R10, 0x3fffffe, RZ, 0xc0, !PT ;  /* 0x03fffffe0a0a7812 */ /* 0x000fe200078ec0ff */
[----:B------:R-:W-:Y:S01]  /*1720*/  IMAD.IADD R0, R0, 0x1, -R9 ;  /* 0x0000000100007824 */ /* 0x000fe200078e0a09 */
[----:B------:R-:W-:-:S02]  /*1730*/  LOP3.LUT R5, R5, 0xfffffffc, RZ, 0xc0, !PT ;  /* 0xfffffffc05057812 */ /* 0x000fc400078ec0ff */
[----:B------:R-:W-:Y:S02]  /*1740*/  CS2R R156, SRZ ;  /* 0x00000000009c7805 */ /* 0x000fe4000001ff00 */
[----:B------:R-:W-:Y:S01]  /*1750*/  LEA.HI R8, R6, R6, RZ, 0x1 ;  /* 0x0000000606087211 */ /* 0x000fe200078f08ff */
[----:B------:R-:W-:Y:S01]  /*1760*/  IMAD.IADD R10, R12, 0x1, -R10 ;  /* 0x000000010c0a7824 */ /* 0x000fe200078e0a0a */
[----:B------:R-:W-:Y:S01]  /*1770*/  CS2R R154, SRZ ;  /* 0x00000000009a7805 */ /* 0x000fe2000001ff00 */
[----:B------:R-:W-:Y:S01]  /*1780*/  IMAD R229, R0, 0x8, R7 ;  /* 0x0000000800e57824 */ /* 0x000fe200078e0207 */
[----:B------:R-:W-:Y:S01]  /*1790*/  LOP3.LUT R9, R8, 0xfffffffe, RZ, 0xc0, !PT ;  /* 0xfffffffe08097812 */ /* 0x000fe200078ec0ff */
[----:B------:R-:W1:Y:S01]  /*17a0*/  S2R R7, SR_CTAID.X ;  /* 0x0000000000077919 */ /* 0x000e620000002500 */
[----:B------:R-:W-:Y:S01]  /*17b0*/  IMAD.IADD R5, R16, 0x1, -R5 ;  /* 0x0000000110057824 */ /* 0x000fe200078e0a05 */
[----:B------:R-:W-:Y:S01]  /*17c0*/  CS2R R152, SRZ ;  /* 0x0000000000987805 */ /* 0x000fe2000001ff00 */
[----:B------:R-:W-:Y:S01]  /*17d0*/  IMAD R16, R10, 0x40, R11 ;  /* 0x000000400a107824 */ /* 0x000fe200078e020b */
[--C-:B------:R-:W-:Y:S01]  /*17e0*/  SHF.R.S32.HI R11, RZ, 0x1f, R8.reuse ;  /* 0x0000001fff0b7819 */ /* 0x100fe20000011408 */
[C---:B------:R-:W-:Y:S01]  /*17f0*/  VIADD R10, R4.reuse, 0x10 ;  /* 0x00000010040a7836 */ /* 0x040fe20000000000 */
[----:B------:R-:W-:Y:S01]  /*1800*/  CS2R R214, SRZ ;  /* 0x0000000000d67805 */ /* 0x000fe2000001ff00 */
[----:B------:R-:W-:Y:S01]  /*1810*/  VIADD R12, R4, 0x18 ;  /* 0x00000018040c7836 */ /* 0x000fe20000000000 */
[----:B------:R-:W-:Y:S01]  /*1820*/  SHF.R.S32.HI R4, RZ, 0x1, R8 ;  /* 0x00000001ff047819 */ /* 0x000fe20000011408 */
[----:B------:R-:W-:Y:S01]  /*1830*/  IMAD.IADD R9, R6, 0x1, -R9 ;  /* 0x0000000106097824 */ /* 0x000fe200078e0a09 */
[----:B------:R-:W-:Y:S01]  /*1840*/  LEA.HI R6, R10, R10, RZ, 0x1 ;  /* 0x0000000a0a067211 */ /* 0x000fe200078f08ff */
[----:B------:R-:W-:Y:S01]  /*1850*/  IMAD.MOV.U32 R0, RZ, RZ, RZ ;  /* 0x000000ffff007224 */ /* 0x000fe200078e00ff */
[----:B------:R-:W-:-:S02]  /*1860*/  LEA.HI R14, R12, R12, RZ, 0x1 ;  /* 0x0000000c0c0e7211 */ /* 0x000fc400078f08ff */
[----:B------:R-:W-:Y:S02]  /*1870*/  CS2R R212, SRZ ;  /* 0x0000000000d47805 */ /* 0x000fe4000001ff00 */
[----:B------:R-:W-:Y:S02]  /*1880*/  LOP3.LUT R13, R6, 0xfffffffe, RZ, 0xc0, !PT ;  /* 0xfffffffe060d7812 */ /* 0x000fe400078ec0ff */
[----:B------:R-:W-:Y:S02]  /*1890*/  CS2R R210, SRZ ;  /* 0x0000000000d27805 */ /* 0x000fe4000001ff00 */
[--C-:B------:R-:W-:Y:S02]  /*18a0*/  SHF.R.S32.HI R8, RZ, 0x1, R6.reuse ;  /* 0x00000001ff087819 */ /* 0x100fe40000011406 */
[----:B------:R-:W-:Y:S02]  /*18b0*/  CS2R R208, SRZ ;  /* 0x0000000000d07805 */ /* 0x000fe4000001ff00 */
[----:B------:R-:W-:Y:S01]  /*18c0*/  SHF.R.S32.HI R15, RZ, 0x1f, R6 ;  /* 0x0000001fff0f7819 */ /* 0x000fe20000011406 */
[----:B------:R-:W-:Y:S01]  /*18d0*/  IMAD.IADD R13, R10, 0x1, -R13 ;  /* 0x000000010a0d7824 */ /* 0x000fe200078e0a0d */
        /* <DEDUP_REMOVED lines=8> */
[----:B------:R-:W-:Y:S02]  /*1960*/  LEA.HI R15, R15, R8, RZ, 0x4 ;  /* 0x000000080f0f7211 */ /* 0x000fe400078f20ff */
[----:B------:R-:W-:Y:S02]  /*1970*/  CS2R R198, SRZ ;  /* 0x0000000000c67805 */ /* 0x000fe4000001ff00 */
[----:B------:R-:W-:Y:S02]  /*1980*/  LOP3.LUT R17, R14, 0xfffffffe, RZ, 0xc0, !PT ;  /* 0xfffffffe0e117812 */ /* 0x000fe400078ec0ff */
[----:B------:R-:W-:Y:S02]  /*1990*/  CS2R R196, SRZ ;  /* 0x0000000000c47805 */ /* 0x000fe4000001ff00 */
[----:B------:R-:W-:-:S02]  /*19a0*/  LOP3.LUT R19, R10, 0x1ffffff0, RZ, 0xc0, !PT ;  /* 0x1ffffff00a137812 */ /* 0x000fc400078ec0ff */
[----:B------:R-:W-:Y:S02]  /*19b0*/  CS2R R194, SRZ ;  /* 0x0000000000c27805 */ /* 0x000fe4000001ff00 */
[----:B------:R-:W-:Y:S01]  /*19c0*/  LOP3.LUT R11, R11, 0x1ffffff0, RZ, 0xc0, !PT ;  /* 0x1ffffff00b0b7812 */ /* 0x000fe200078ec0ff */
[----:B------:R-:W-:Y:S01]  /*19d0*/  IMAD.IADD R17, R12, 0x1, -R17 ;  /* 0x000000010c117824 */ /* 0x000fe200078e0a11 */
[----:B------:R-:W-:Y:S01]  /*19e0*/  LOP3.LUT R15, R15, 0x1ffffff0, RZ, 0xc0, !PT ;  /* 0x1ffffff00f0f7812 */ /* 0x000fe200078ec0ff */
[----:B------:R-:W-:Y:S01]  /*19f0*/  IMAD.IADD R6, R6, 0x1, -R19 ;  /* 0x0000000106067824 */ /* 0x000fe200078e0a13 */
[----:B------:R-:W-:Y:S01]  /*1a00*/  CS2R R192, SRZ ;  /* 0x0000000000c07805 */ /* 0x000fe2000001ff00 */
[----:B------:R-:W-:Y:S01]  /*1a10*/  IMAD.IADD R4, R4, 0x1, -R11 ;  /* 0x0000000104047824 */ /* 0x000fe200078e0a0b */
[----:B------:R-:W-:Y:S01]  /*1a20*/  CS2R R190, SRZ ;  /* 0x0000000000be7805 */ /* 0x000fe2000001ff00 */
[----:B------:R-:W-:Y:S01]  /*1a30*/  IMAD.IADD R226, R8, 0x1, -R15 ;  /* 0x0000000108e27824 */ /* 0x000fe200078e0a0f */
[----:B------:R-:W-:Y:S01]  /*1a40*/  CS2R R188, SRZ ;  /* 0x0000000000bc7805 */ /* 0x000fe2000001ff00 */
[----:B------:R-:W-:Y:S01]  /*1a50*/  IMAD R225, R6, 0x8, R17 ;  /* 0x0000000806e17824 */ /* 0x000fe200078e0211 */
[----:B------:R-:W-:Y:S01]  /*1a60*/  CS2R R186, SRZ ;  /* 0x0000000000ba7805 */ /* 0x000fe2000001ff00 */
[----:B------:R-:W-:Y:S01]  /*1a70*/  IMAD R227, R4, 0x8, R9 ;  /* 0x0000000804e37824 */ /* 0x000fe200078e0209 */
[----:B------:R-:W-:Y:S01]  /*1a80*/  CS2R R184, SRZ ;  /* 0x0000000000b87805 */ /* 0x000fe2000001ff00 */
[----:B-1----:R-:W-:Y:S01]  /*1a90*/  IMAD R6, R7, -0x80, -R16 ;  /* 0xffffff8007067824 */ /* 0x002fe200078e0a10 */
[----:B------:R-:W-:Y:S01]  /*1aa0*/  IADD3 R7, -R16, UR4, RZ ;  /* 0x0000000410077c10 */ /* 0x000fe2000fffe1ff */
[----:B------:R-:W-:-:S02]  /*1ab0*/  IMAD R226, R226, 0x8, R13 ;  /* 0x00000008e2e27824 */ /* 0x000fc400078e020d */
[----:B------:R-:W-:-:S07]  /*1ac0*/  IMAD.MOV.U32 R4, RZ, RZ, RZ ;  /* 0x000000ffff047224 */ /* 0x000fce00078e00ff */
.L_x_5073:
[----:B------:R-:W-:-:S06]  /*1ad0*/  ULOP3.LUT UR4, UR36, 0x1, URZ, 0xfc, !UPT ;  /* 0x0000000124047892 */ /* 0x000fcc000f8efc3f */
[----:B-1----:R-:W-:-:S05]  /*1ae0*/  IMAD.U32 R8, RZ, RZ, UR4 ;  /* 0x00000004ff087e24 */ /* 0x002fca000f8e00ff */
[----:B------:R-:W-:-:S13]  /*1af0*/  ISETP.NE.AND P6, PT, R8, 0x3, PT ;  /* 0x000000030800780c */ /* 0x000fda0003fc5270 */
[----:B------:R-:W-:Y:S05]  /*1b00*/  @!P6 BRA `(.L_x_5063) ;  /* 0x000000000004e947 */ /* 0x000fea0003800000 */
[----:B------:R-:W-:Y:S01]  /*1b10*/  BPT.TRAP 0x1 ;  /* 0x000000040000795c */ /* 0x000fe20000300000 */
.L_x_5063:
[----:B------:R-:W-:Y:S01]  /*1b20*/  IMAD R8, R0, 0x8, R222 ;  /* 0x0000000800087824 */ /* 0x000fe200078e02de */
[----:B------:R-:W-:-:S04]  /*1b30*/  SHF.L.U32 R21, R4, 0x1f, RZ ;  /* 0x0000001f04157819 */ /* 0x000fc800000006ff */
[----:B------:R1:W2:Y:S01]  /*1b40*/  SYNCS.PHASECHK.TRANS64.TRYWAIT P0, [R8+URZ+0x30c10], R21 ;  /* 0x030c1015080075a7 */ /* 0x0002a2000800017f */
[----:B------:R-:W-:Y:S05]  /*1b50*/  @!P6 BRA `(.L_x_5064) ;  /* 0x000000000004e947 */ /* 0x000fea0003800000 */
[----:B------:R-:W-:Y:S01]  /*1b60*/  BPT.TRAP 0x1 ;  /* 0x000000040000795c */ /* 0x000fe20000300000 */
.L_x_5064:
[----:B------:R-:W-:-:S05]  /*1b70*/  VIADD R9, R222, 0x10000 ;  /* 0x00010000de097836 */ /* 0x000fca0000000000 */
[----:B------:R-:W-:-:S04]  /*1b80*/  SHF.R.U32.HI R9, RZ, 0x4, R9 ;  /* 0x00000004ff097819 */ /* 0x000fc80000011609 */
[----:B------:R-:W-:Y:S01]  /*1b90*/  LOP3.LUT R9, R9, 0x3fff, RZ, 0xc0, !PT ;  /* 0x00003fff09097812 */ /* 0x000fe200078ec0ff */
[----:B--2---:R-:W-:Y:S06]  /*1ba0*/  @P0 BRA `(.L_x_5065) ;  /* 0x0000000000080947 */ /* 0x004fec0003800000 */
[----:B------:R-:W2:Y:S02]  /*1bb0*/  SYNCS.PHASECHK.TRANS64.TRYWAIT P0, [R8+URZ+0x30c10], R21 ;  /* 0x030c1015080075a7 */ /* 0x000ea4000800017f */
[----:B--2---:R-:W-:Y:S05]  /*1bc0*/  @!P0 BRA `(.L_x_5066) ;  /* 0x000000e800b88947 */ /* 0x004fea0003800000 */
.L_x_5065:
        /* <DEDUP_REMOVED lines=60> */
.L_x_5067:
[----:B------:R1:W1:Y:S01]  /*1f90*/  SYNCS.PHASECHK.TRANS64.TRYWAIT P0, [R8+URZ+0x30c30], R21 ;  /* 0x030c3015080075a7 */ /* 0x000262000800017f */
[----:B------:R-:W-:Y:S05]  /*1fa0*/  @!P6 BRA `(.L_x_5068) ;  /* 0x000000000004e947 */ /* 0x000fea0003800000 */
[----:B------:R-:W-:Y:S01]  /*1fb0*/  BPT.TRAP 0x1 ;  /* 0x000000040000795c */ /* 0x000fe20000300000 */
.L_x_5068:
[----:B------:R-:W-:-:S05]  /*1fc0*/  VIADD R13, R222, 0x18000 ;  /* 0x00018000de0d7836 */ /* 0x000fca0000000000 */
[----:B------:R-:W-:-:S04]  /*1fd0*/  SHF.R.U32.HI R13, RZ, 0x4, R13 ;  /* 0x00000004ff0d7819 */ /* 0x000fc8000001160d */
[----:B------:R-:W-:-:S04]  /*1fe0*/  LOP3.LUT R13, R13, 0x3fff, RZ, 0xc0, !PT ;  /* 0x00003fff0d0d7812 */ /* 0x000fc800078ec0ff */
[----:B------:R-:W-:Y:S01]  /*1ff0*/  LOP3.LUT R19, R13, 0x10000, RZ, 0xfc, !PT ;  /* 0x000100000d137812 */ /* 0x000fe200078efcff */
[----:B-1----:R-:W-:Y:S06]  /*2000*/  @P0 BRA `(.L_x_5069) ;  /* 0x0000000000080947 */ /* 0x002fec0003800000 */
[----:B------:R-:W1:Y:S02]  /*2010*/  SYNCS.PHASECHK.TRANS64.TRYWAIT P0, [R8+URZ+0x30c30], R21 ;  /* 0x030c3015080075a7 */ /* 0x000e64000800017f */
[----:B-1----:R-:W-:Y:S05]  /*2020*/  @!P0 BRA `(.L_x_5070) ;  /* 0x000000e400b48947 */ /* 0x002fea0003800000 */
.L_x_5069:
        /* <DEDUP_REMOVED lines=11> */
[C---:B------:R-:W-:Y:S01]  /*20e0*/  ISETP.GT.AND P2, PT, R6.reuse, RZ, PT ;  /* 0x000000ff0600720c */ /* 0x040fe20003f44270 */
[----:B------:R-:W-:Y:S01]  /*20f0*/  ULOP3.LUT UR9, UR9, 0x10000, URZ, 0xfc, !UPT ;  /* 0x0001000009097892 */ /* 0x000fe2000f8efc3f */
[----:B------:R-:W-:Y:S01]  /*2100*/  R2UR UR10, R13 ;  /* 0x000000000d0a72ca */ /* 0x000fe200000e0000 */
[----:B---3--:R-:W1:Y:S01]  /*2110*/  SHFL.IDX PT, R23, R20, R5, 0x1f ;  /* 0x00001f0514177589 */ /* 0x008e6200000e0000 */
[----:B------:R-:W-:Y:S01]  /*2120*/  ISETP.GT.AND P1, PT, R7, RZ, PT ;  /* 0x000000ff0700720c */ /* 0x000fe20003f24270 */
[----:B------:R-:W-:Y:S01]  /*2130*/  VIADD R220, R5, 0x8 ;  /* 0x0000000805dc7836 */ /* 0x000fe20000000000 */
[----:B------:R-:W-:Y:S01]  /*2140*/  ISETP.GT.AND P0, PT, R6, 0x8, PT ;  /* 0x000000080600780c */ /* 0x000fe20003f04270 */
[----:B------:R-:W-:Y:S01]  /*2150*/  ULDC UR11, c[0x0][0x744] ;  /* 0x0001d100000b7ab9 */ /* 0x000fe20000000800 */
        /* <DEDUP_REMOVED lines=18> */
[----:B------:R-:W-:-:S02]  /*2280*/  SEL R19, R217, 0x80, P1 ;  /* 0x00000080d9137807 */ /* 0x000fc40000800000 */
[----:B------:R-:W-:Y:S02]  /*2290*/  ISETP.GE.AND P1, PT, R21, RZ, PT ;  /* 0x000000ff1500720c */ /* 0x000fe40003f26270 */
[----:B------:R-:W-:Y:S02]  /*22a0*/  SEL R13, R13, 0x80, !P0 ;  /* 0x000000800d0d7807 */ /* 0x000fe40004000000 */
[----:B------:R-:W-:Y:S02]  /*22b0*/  ISETP.GT.OR P1, PT, R19, RZ, !P1 ;  /* 0x000000ff1300720c */ /* 0x000fe40004f24670 */
[----:B------:R-:W-:Y:S02]  /*22c0*/  ISETP.GE.AND P2, PT, R21, 0x1, PT ;  /* 0x000000011500780c */ /* 0x000fe40003f46270 */
[----:B------:R-:W-:Y:S02]  /*22d0*/  SEL R18, R216, 0x80, P3 ;  /* 0x00000080d8127807 */ /* 0x000fe40001800000 */
[----:B------:R-:W-:-:S02]  /*22e0*/  ISETP.GE.AND P0, PT, R13, 0x1, PT ;  /* 0x000000010d00780c */ /* 0x000fc40003f06270 */
[----:B------:R-:W-:Y:S02]  /*22f0*/  ISETP.GE.AND P3, PT, R13, RZ, PT ;  /* 0x000000ff0d00720c */ /* 0x000fe40003f66270 */
[----:B------:R-:W-:Y:S02]  /*2300*/  FSEL R216, R88, -INF , !P1 ;  /* 0xff80000058d87808 */ /* 0x000fe40004800000 */
[----:B------:R-:W-:Y:S02]  /*2310*/  ISETP.GE.AND P1, PT, R21, 0x8, PT ;  /* 0x000000081500780c */ /* 0x000fe40003f26270 */
[----:B------:R-:W-:Y:S01]  /*2320*/  ISETP.GT.OR P2, PT, R19, 0x1, !P2 ;  /* 0x000000011300780c */ /* 0x000fe20005744670 */
[----:B-1----:R-:W-:Y:S01]  /*2330*/  FFMA.FTZ R216, R216, UR11, -R23 ;  /* 0x0000000bd8d87c23 */ /* 0x002fe20008010817 */
[C---:B------:R-:W-:Y:S02]  /*2340*/  ISETP.GT.OR P0, PT, R18.reuse, 0x1, !P0 ;  /* 0x000000011200780c */ /* 0x040fe40004704670 */
[----:B------:R-:W-:-:S02]  /*2350*/  ISETP.GT.OR P3, PT, R18, RZ, !P3 ;  /* 0x000000ff1200720c */ /* 0x000fc40005f64670 */
[----:B------:R-:W-:Y:S01]  /*2360*/  ISETP.GT.OR P1, PT, R19, 0x8, !P1 ;  /* 0x000000081300780c */ /* 0x000fe20004f24670 */
[----:B------:R-:W1:Y:S01]  /*2370*/  MUFU.EX2 R216, R216 ;  /* 0x000000d800d87308 */ /* 0x000e620000000800 */
[----:B------:R-:W-:Y:S02]  /*2380*/  FSEL R89, R89, -INF , !P2 ;  /* 0xff80000059597808 */ /* 0x000fe40005000000 */
[----:B------:R-:W-:Y:S02]  /*2390*/  FSEL R91, R91, -INF , !P0 ;  /* 0xff8000005b5b7808 */ /* 0x000fe40004000000 */
[----:B------:R-:W-:Y:S01]  /*23a0*/  FSEL R88, R90, -INF , !P3 ;  /* 0xff8000005a587808 */ /* 0x000fe20005800000 */
[--C-:B--2---:R-:W-:Y:S01]  /*23b0*/  FFMA.FTZ R218, R89, UR11, -R22.reuse ;  /* 0x0000000b59da7c23 */ /* 0x104fe20008010816 */
[----:B------:R-:W-:Y:S01]  /*23c0*/  FSEL R90, R92, -INF , !P1 ;  /* 0xff8000005c5a7808 */ /* 0x000fe20004800000 */
[----:B------:R-:W-:Y:S01]  /*23d0*/  FFMA.FTZ R89, R91, UR11, -R22 ;  /* 0x0000000b5b597c23 */ /* 0x000fe20008010816 */
[----:B------:R-:W-:Y:S01]  /*23e0*/  ISETP.GE.AND P1, PT, R13, 0x10, PT ;  /* 0x000000100d00780c */ /* 0x000fe20003f26270 */
[----:B------:R-:W2:Y:S01]  /*23f0*/  SHFL.IDX PT, R91, R20, R220, 0x1f ;  /* 0x00001fdc145b7589 */ /* 0x000ea200000e0000 */
[----:B------:R-:W-:Y:S01]  /*2400*/  ISETP.GE.AND P4, PT, R21, 0x18, PT ;  /* 0x000000181500780c */ /* 0x000fe20003f86270 */
[----:B------:R-:W-:Y:S01]  /*2410*/  FFMA.FTZ R88, R88, UR11, -R23 ;  /* 0x0000000b58587c23 */ /* 0x000fe20008010817 */
[----:B------:R-:W-:Y:S01]  /*2420*/  ISETP.GT.OR P1, PT, R18, 0x10, !P1 ;  /* 0x000000101200780c */ /* 0x000fe20004f24670 */
[----:B------:R-:W-:Y:S01]  /*2430*/  VIADD R23, R5, 0x10 ;  /* 0x0000001005177836 */ /* 0x000fe20000000000 */
[----:B------:R-:W-:Y:S01]  /*2440*/  ISETP.GT.OR P4, PT, R19, 0x18, !P4 ;  /* 0x000000181300780c */ /* 0x000fe20006784670 */
[----:B------:R-:W-:Y:S01]  /*2450*/  VIADD R22, R5, 0xc ;  /* 0x0000000c05167836 */ /* 0x000fe20000000000 */
[----:B------:R-:W-:Y:S01]  /*2460*/  FSEL R98, R98, -INF , !P1 ;  /* 0xff80000062627808 */ /* 0x000fe20004800000 */
[----:B------:R-:W-:Y:S01]  /*2470*/  MUFU.EX2 R88, R88 ;  /* 0x0000005800587308 */ /* 0x000fe20000000800 */
[----:B------:R-:W-:Y:S01]  /*2480*/  ISETP.GE.AND P1, PT, R21, 0x11, PT ;  /* 0x000000111500780c */ /* 0x000fe20003f26270 */
[----:B------:R-:W3:Y:S01]  /*2490*/  SHFL.IDX PT, R217, R20, R23, 0x1f ;  /* 0x00001f1714d97589 */ /* 0x000ee200000e0000 */
[----:B------:R-:W-:-:S02]  /*24a0*/  FSEL R100, R100, -INF , !P4 ;  /* 0xff80000064647808 */ /* 0x000fc40006000000 */
[----:B------:R-:W-:Y:S01]  /*24b0*/  ISETP.GE.AND P4, PT, R21, 0x30, PT ;  /* 0x000000301500780c */ /* 0x000fe20003f86270 */
[----:B------:R-:W5:Y:S01]  /*24c0*/  SHFL.IDX PT, R219, R20, R22, 0x1f ;  /* 0x00001f1614db7589 */ /* 0x000f6200000e0000 */
[----:B------:R-:W-:Y:S01]  /*24d0*/  ISETP.GE.AND P0, PT, R13, 0x9, PT ;  /* 0x000000090d00780c */ /* 0x000fe20003f06270 */
[----:B------:R-:W-:Y:S01]  /*24e0*/  MUFU.EX2 R89, R89 ;  /* 0x0000005900597308 */ /* 0x000fe20000000800 */
[----:B------:R-:W-:Y:S02]  /*24f0*/  ISETP.GT.OR P1, PT, R19, 0x11, !P1 ;  /* 0x000000111300780c */ /* 0x000fe40004f24670 */
[----:B------:R-:W-:Y:S02]  /*2500*/  ISETP.GE.AND P3, PT, R13, 0x8, PT ;  /* 0x000000080d00780c */ /* 0x000fe40003f66270 */
[----:B------:R-:W-:Y:S02]  /*2510*/  ISETP.GT.OR P4, PT, R19, 0x30, !P4 ;  /* 0x000000301300780c */ /* 0x000fe40006784670 */
[----:B------:R-:W-:Y:S01]  /*2520*/  ISETP.GT.OR P0, PT, R18, 0x9, !P0 ;  /* 0x000000091200780c */ /* 0x000fe20004704670 */
[----:B--2---:R-:W-:Y:S01]  /*2530*/  FFMA.FTZ R90, R90, UR11, -R91 ;  /* 0x0000000b5a5a7c23 */ /* 0x004fe2000801085b */
[----:B------:R-:W-:-:S02]  /*2540*/  FSEL R97, R97, -INF , !P1 ;  /* 0xff80000061617808 */ /* 0x000fc40004800000 */
[C---:B------:R-:W-:Y:S02]  /*2550*/  ISETP.GE.AND P1, PT, R21.reuse, 0x29, PT ;  /* 0x000000291500780c */ /* 0x040fe40003f26270 */
[----:B------:R-:W-:Y:S02]  /*2560*/  ISETP.GT.OR P3, PT, R18, 0x8, !P3 ;  /* 0x000000081200780c */ /* 0x000fe40005f64670 */
[C---:B------:R-:W-:Y:S02]  /*2570*/  ISETP.GE.AND P2, PT, R21.reuse, 0x9, PT ;  /* 0x000000091500780c */ /* 0x040fe40003f46270 */
[----:B------:R-:W-:Y:S01]  /*2580*/  ISETP.GE.AND P5, PT, R21, 0x19, PT ;  /* 0x000000191500780c */ /* 0x000fe20003fa6270 */
[----:B------:R-:W-:Y:S02]  /*2590*/  WARPGROUP.DEPBAR.LE gsb0, 0x0 ;  /* 0x00008000000079c5 */ /* 0x000fe40000010000 */
[----:B------:R-:W-:Y:S01]  /*25a0*/  WARPGROUP.ARRIVE ;  /* 0x00000000000079c5 */ /* 0x000fe20000000000 */
[----:B------:R-:W-:Y:S01]  /*25b0*/  FSEL R112, R112, -INF , !P4 ;  /* 0xff80000070707808 */ /* 0x000fe20006000000 */
[----:B----4-:R-:W-:Y:S01]  /*25c0*/  SHFL.IDX PT, R230, R17, R22, 0x1f ;  /* 0x00001f1611e67589 */ /* 0x010fe200000e0000 */
[----:B------:R-:W-:Y:S01]  /*25d0*/  FSEL R224, R95, -INF , !P0 ;  /* 0xff8000005fe07808 */ /* 0x000fe20004000000 */
[----:B---3--:R-:W-:Y:S01]  /*25e0*/  FFMA.FTZ R95, R98, UR11, -R217 ;  /* 0x0000000b625f7c23 */ /* 0x008fe200080108d9 */
[C---:B------:R-:W-:Y:S01]  /*25f0*/  ISETP.GE.AND P4, PT, R21.reuse, 0x48, PT ;  /* 0x000000481500780c */ /* 0x040fe20003f86270 */
[----:B------:R-:W-:Y:S01]  /*2600*/  HGMMA.64x128x16.F32 R24, gdesc[UR4], R24, gsb0 ;  /* 0x01e00000041879f0 */ /* 0x000fe20008000818 */
[----:B------:R-:W-:Y:S01]  /*2610*/  UIADD3 UR6, UR8, 0x4, URZ ;  /* 0x0000000408067890 */ /* 0x000fe2000fffe03f */
[----:B------:R-:W-:Y:S01]  /*2620*/  ISETP.GE.AND P0, PT, R21, 0x10, PT ;  /* 0x000000101500780c */ /* 0x000fe20003f06270 */
[----:B------:R-:W-:Y:S01]  /*2630*/  UIADD3 UR4, UR9, 0x4, URZ ;  /* 0x0000000409047890 */ /* 0x000fe2000fffe03f */
[C---:B------:R-:W-:Y:S01]  /*2640*/  ISETP.GT.OR P1, PT, R19.reuse, 0x29, !P1 ;  /* 0x000000291300780c */ /* 0x040fe20004f24670 */
[----:B------:R-:W-:Y:S01]  /*2650*/  UMOV UR7, 0x40000040 ;  /* 0x4000004000077882 */ /* 0x000fe20000000000 */
[----:B------:R-:W-:Y:S01]  /*2660*/  UMOV UR5, 0x40000040 ;  /* 0x4000004000057882 */ /* 0x000fe20000000000 */
[----:B------:R-:W-:Y:S01]  /*2670*/  FSEL R94, R94, -INF , !P3 ;  /* 0xff8000005e5e7808 */ /* 0x000fe20005800000 */
[----:B------:R-:W-:Y:S01]  /*2680*/  MUFU.EX2 R90, R90 ;  /* 0x0000005a005a7308 */ /* 0x000fe20000000800 */
[----:B------:R-:W-:-:S02]  /*2690*/  ISETP.GT.OR P4, PT, R19, 0x48, !P4 ;  /* 0x000000481300780c */ /* 0x000fc40006784670 */
[----:B------:R-:W-:Y:S01]  /*26a0*/  ISETP.GT.OR P0, PT, R19, 0x10, !P0 ;  /* 0x000000101300780c */ /* 0x000fe20004704670 */
[----:B------:R-:W-:Y:S01]  /*26b0*/  FFMA.FTZ R91, R94, UR11, -R91 ;  /* 0x0000000b5e5b7c23 */ /* 0x000fe2000801085b */
[----:B------:R-:W-:Y:S02]  /*26c0*/  FSEL R109, R109, -INF , !P1 ;  /* 0xff8000006d6d7808 */ /* 0x000fe40004800000 */
[C---:B------:R-:W-:Y:S01]  /*26d0*/  ISETP.GE.AND P1, PT, R21.reuse, 0x41, PT ;  /* 0x000000411500780c */ /* 0x040fe20003f26270 */
[----:B------:R-:W-:Y:S01]  /*26e0*/  MUFU.EX2 R95, R95 ;  /* 0x0000005f005f7308 */ /* 0x000fe20000000800 */
[----:B------:R-:W-:Y:S02]  /*26f0*/  FSEL R124, R124, -INF , !P4 ;  /* 0xff8000007c7c7808 */ /* 0x000fe40006000000 */
[----:B------:R-:W-:Y:S02]  /*2700*/  FSEL R94, R96, -INF , !P0 ;  /* 0xff800000605e7808 */ /* 0x000fe40004000000 */
[----:B------:R-:W-:-:S02]  /*2710*/  ISETP.GE.AND P4, PT, R21, 0x60, PT ;  /* 0x000000601500780c */ /* 0x000fc40003f86270 */
[C---:B------:R-:W-:Y:S01]  /*2720*/  ISETP.GT.OR P1, PT, R19.reuse, 0x41, !P1 ;  /* 0x000000411300780c */ /* 0x040fe20004f24670 */
[----:B------:R-:W-:Y:S01]  /*2730*/  FFMA.FTZ R94, R94, UR11, -R217 ;  /* 0x0000000b5e5e7c23 */ /* 0x000fe200080108d9 */
[----:B------:R-:W-:Y:S01]  /*2740*/  ISETP.GT.OR P4, PT, R19, 0x60, !P4 ;  /* 0x000000601300780c */ /* 0x000fe20006784670 */
[----:B------:R-:W-:Y:S01]  /*2750*/  MUFU.EX2 R91, R91 ;  /* 0x0000005b005b7308 */ /* 0x000fe20000000800 */
[----:B------:R-:W-:Y:S02]  /*2760*/  FSEL R217, R121, -INF , !P1 ;  /* 0xff80000079d97808 */ /* 0x000fe40004800000 */
[----:B------:R-:W-:Y:S02]  /*2770*/  FSEL R136, R136, -INF , !P4 ;  /* 0xff80000088887808 */ /* 0x000fe40006000000 */
[----:B------:R-:W-:Y:S02]  /*2780*/  ISETP.GE.AND P4, PT, R13, 0x18, PT ;  /* 0x000000180d00780c */ /* 0x000fe40003f86270 */
[----:B------:R-:W-:Y:S01]  /*2790*/  ISETP.GE.AND P1, PT, R21, 0x59, PT ;  /* 0x000000591500780c */ /* 0x000fe20003f26270 */
[----:B------:R2:W3:Y:S01]  /*27a0*/  MUFU.EX2 R121, R218 ;  /* 0x000000da00797308 */ /* 0x0004e20000000800 */
[----:B------:R-:W-:-:S02]  /*27b0*/  ISETP.GT.OR P4, PT, R18, 0x18, !P4 ;  /* 0x000000181200780c */ /* 0x000fc40006784670 */
[----:B------:R-:W-:Y:S02]  /*27c0*/  ISETP.GT.OR P1, PT, R19, 0x59, !P1 ;  /* 0x000000591300780c */ /* 0x000fe40004f24670 */
[----:B------:R-:W-:Y:S02]  /*27d0*/  FSEL R96, R102, -INF , !P4 ;  /* 0xff80000066607808 */ /* 0x000fe40006000000 */
[----:B------:R-:W-:Y:S01]  /*27e0*/  ISETP.GE.AND P4, PT, R13, 0x21, PT ;  /* 0x000000210d00780c */ /* 0x000fe20003f86270 */
[----:B------:R-:W-:Y:S01]  /*27f0*/  MUFU.EX2 R94, R94 ;  /* 0x0000005e005e7308 */ /* 0x000fe20000000800 */
[----:B--2---:R-:W-:Y:S01]  /*2800*/  VIADD R218, R5, 0x14 ;  /* 0x0000001405da7836 */ /* 0x004fe20000000000 */
[C---:B------:R-:W-:Y:S02]  /*2810*/  ISETP.GT.OR P2, PT, R19.reuse, 0x9, !P2 ;  /* 0x000000091300780c */ /* 0x040fe40005744670 */
[----:B------:R-:W-:Y:S02]  /*2820*/  ISETP.GT.OR P5, PT, R19, 0x19, !P5 ;  /* 0x000000191300780c */ /* 0x000fe40006fa4670 */
[----:B------:R-:W2:Y:S01]  /*2830*/  SHFL.IDX PT, R98, R20, R218, 0x1f ;  /* 0x00001fda14627589 */ /* 0x000ea200000e0000 */
[----:B------:R-:W-:-:S02]  /*2840*/  ISETP.GT.OR P4, PT, R18, 0x21, !P4 ;  /* 0x000000211200780c */ /* 0x000fc40006784670 */
[----:B------:R-:W-:Y:S02]  /*2850*/  FSEL R133, R133, -INF , !P1 ;  /* 0xff80000085857808 */ /* 0x000fe40004800000 */
[----:B------:R-:W-:Y:S01]  /*2860*/  FSEL R92, R93, -INF , !P2 ;  /* 0xff8000005d5c7808 */ /* 0x000fe20005000000 */
[--C-:B-----5:R-:W-:Y:S01]  /*2870*/  FFMA.FTZ R93, R224, UR11, -R219.reuse ;  /* 0x0000000be05d7c23 */ /* 0x120fe200080108db */
[----:B------:R-:W-:Y:S02]  /*2880*/  ISETP.GE.AND P1, PT, R13, 0x11, PT ;  /* 0x000000110d00780c */ /* 0x000fe40003f26270 */
[----:B------:R-:W-:Y:S01]  /*2890*/  FSEL R101, R101, -INF , !P5 ;  /* 0xff80000065657808 */ /* 0x000fe20006800000 */
[----:B------:R-:W-:Y:S01]  /*28a0*/  FFMA.FTZ R92, R92, UR11, -R219 ;  /* 0x0000000b5c5c7c23 */ /* 0x000fe200080108db */
[----:B------:R-:W-:Y:S01]  /*28b0*/  ISETP.GE.AND P5, PT, R21, 0x31, PT ;  /* 0x000000311500780c */ /* 0x000fe20003fa6270 */
[----:B------:R-:W-:Y:S01]  /*28c0*/  VIADD R219, R5, 0x18 ;  /* 0x0000001805db7836 */ /* 0x000fe20000000000 */
[----:B------:R-:W-:Y:S01]  /*28d0*/  FSEL R224, R107, -INF , !P4 ;  /* 0xff8000006be07808 */ /* 0x000fe20006000000 */
[----:B------:R-:W4:Y:S01]  /*28e0*/  MUFU.EX2 R93, R93 ;  /* 0x0000005d005d7308 */ /* 0x000f220000000800 */
[----:B------:R-:W-:-:S02]  /*28f0*/  ISETP.GE.AND P4, PT, R13, 0x30, PT ;  /* 0x000000300d00780c */ /* 0x000fc40003f86270 */
[C---:B------:R-:W-:Y:S01]  /*2900*/  ISETP.GT.OR P1, PT, R18.reuse, 0x11, !P1 ;  /* 0x000000111200780c */ /* 0x040fe20004f24670 */
[----:B------:R-:W5:Y:S01]  /*2910*/  SHFL.IDX PT, R228, R20, R219, 0x1f ;  /* 0x00001fdb14e47589 */ /* 0x000f6200000e0000 */
[----:B------:R-:W-:Y:S02]  /*2920*/  ISETP.GT.OR P5, PT, R19, 0x31, !P5 ;  /* 0x000000311300780c */ /* 0x000fe40006fa4670 */
[----:B------:R-:W-:Y:S01]  /*2930*/  ISETP.GT.OR P4, PT, R18, 0x30, !P4 ;  /* 0x000000301200780c */ /* 0x000fe20006784670 */
[----:B------:R-:W-:Y:S01]  /*2940*/  MUFU.EX2 R92, R92 ;  /* 0x0000005c005c7308 */ /* 0x000fe20000000800 */
[----:B------:R-:W-:Y:S02]  /*2950*/  FSEL R99, R99, -INF , !P1 ;  /* 0xff80000063637808 */ /* 0x000fe40004800000 */
[----:B------:R-:W-:Y:S02]  /*2960*/  FSEL R113, R113, -INF , !P5 ;  /* 0xff80000071717808 */ /* 0x000fe40006800000 */
[----:B------:R-:W-:Y:S01]  /*2970*/  ISETP.GE.AND P5, PT, R21, 0x49, PT ;  /* 0x000000491500780c */ /* 0x000fe20003fa6270 */
[----:B--2---:R-:W-:Y:S01]  /*2980*/  FFMA.FTZ R235, R99, UR11, -R98 ;  /* 0x0000000b63eb7c23 */ /* 0x004fe20008010862 */
[----:B------:R-:W-:Y:S01]  /*2990*/  FSEL R102, R114, -INF , !P4 ;  /* 0xff80000072667808 */ /* 0x000fe20006000000 */
[----:B------:R-:W-:Y:S01]  /*29a0*/  VIADD R114, R5, 0x1c ;  /* 0x0000001c05727836 */ /* 0x000fe20000000000 */
[----:B------:R-:W-:-:S02]  /*29b0*/  ISETP.GT.OR P5, PT, R19, 0x49, !P5 ;  /* 0x000000491300780c */ /* 0x000fc40006fa4670 */
[----:B------:R-:W-:Y:S02]  /*29c0*/  ISETP.GE.AND P2, PT, R21, 0x20, PT ;  /* 0x000000201500780c */ /* 0x000fe40003f46270 */
[----:B------:R2:W1:Y:S01]  /*29d0*/  SHFL.IDX PT, R232, R20, R114, 0x1f ;  /* 0x00001f7214e87589 */ /* 0x00046200000e0000 */
[----:B------:R-:W-:Y:S02]  /*29e0*/  FSEL R125, R125, -INF , !P5 ;  /* 0xff8000007d7d7808 */ /* 0x000fe40006800000 */
[C---:B------:R-:W-:Y:S02]  /*29f0*/  ISETP.GE.AND P3, PT, R21.reuse, 0x21, PT ;  /* 0x000000211500780c */ /* 0x040fe40003f66270 */
[C---:B------:R-:W-:Y:S02]  /*2a00*/  ISETP.GE.AND P0, PT, R21.reuse, 0x28, PT ;  /* 0x000000281500780c */ /* 0x040fe40003f06270 */
[----:B------:R-:W-:Y:S01]  /*2a10*/  ISETP.GE.AND P5, PT, R21, 0x61, PT ;  /* 0x000000611500780c */ /* 0x000fe20003fa6270 */
[----:B-----5:R-:W-:Y:S01]  /*2a20*/  FFMA.FTZ R96, R96, UR11, -R228 ;  /* 0x0000000b60607c23 */ /* 0x020fe200080108e4 */
[C---:B------:R-:W-:Y:S01]  /*2a30*/  ISETP.GT.OR P2, PT, R19.reuse, 0x20, !P2 ;  /* 0x000000201300780c */ /* 0x040fe20005744670 */
[----:B--2---:R2:W-:Y:S01]  /*2a40*/  MUFU.EX2 R20, R235 ;  /* 0x000000eb00147308 */ /* 0x0045e20000000800 */
[----:B------:R-:W-:-:S02]  /*2a50*/  ISETP.GT.OR P3, PT, R19, 0x21, !P3 ;  /* 0x000000211300780c */ /* 0x000fc40005f64670 */
[C---:B------:R-:W-:Y:S02]  /*2a60*/  ISETP.GT.OR P0, PT, R19.reuse, 0x28, !P0 ;  /* 0x000000281300780c */ /* 0x040fe40004704670 */
[----:B------:R-:W-:Y:S02]  /*2a70*/  ISETP.GT.OR P5, PT, R19, 0x61, !P5 ;  /* 0x000000611300780c */ /* 0x000fe40006fa4670 */
[----:B------:R-:W-:Y:S01]  /*2a80*/  FSEL R104, R104, -INF , !P2 ;  /* 0xff80000068687808 */ /* 0x000fe20005000000 */
[----:B--2---:R-:W2:Y:S01]  /*2a90*/  LDL R235, [R1+0x1c] ;  /* 0x00001c0001eb7983 */ /* 0x004ea20000100800 */
        /* <DEDUP_REMOVED lines=15> */
[----:B------:R-:W-:Y:S01]  /*2b90*/  FSEL R120, R120, -INF , !P0 ;  /* 0xff80000078787808 */ /* 0x000fe20004000000 */
[----:B------:R-:W-:Y:S02]  /*2ba0*/  WARPGROUP.DEPBAR.LE gsb0, 0x0 ;  /* 0x00008000000079c5 */ /* 0x000fe40000010000 */
[----:B------:R-:W-:Y:S01]  /*2bb0*/  WARPGROUP.ARRIVE ;  /* 0x00000000000079c5 */ /* 0x000fe20000000000 */
[----:B------:R-:W-:Y:S02]  /*2bc0*/  FSEL R103, R103, -INF , !P5 ;  /* 0xff80000067677808 */ /* 0x000fe40006800000 */
[----:B------:R-:W-:Y:S02]  /*2bd0*/  FSEL R106, R106, -INF , !P1 ;  /* 0xff8000006a6a7808 */ /* 0x000fe40004800000 */
[C---:B------:R-:W-:Y:S01]  /*2be0*/  ISETP.GE.AND P2, PT, R21.reuse, 0x50, PT ;  /* 0x000000501500780c */ /* 0x040fe20003f46270 */
[----:B------:R-:W-:Y:S01]  /*2bf0*/  HGMMA.64x128x16.F32 R24, gdesc[UR4], R24, gsb0 ;  /* 0x01e00000041879f0 */ /* 0x000fe20008000818 */
[----:B------:R-:W-:-:S02]  /*2c00*/  ISETP.GE.AND P3, PT, R21, 0x51, PT ;  /* 0x000000511500780c */ /* 0x000fc40003f66270 */
[----:B------:R-:W-:Y:S02]  /*2c10*/  ISETP.GE.AND P0, PT, R21, 0x58, PT ;  /* 0x000000581500780c */ /* 0x000fe40003f06270 */
[C---:B------:R-:W-:Y:S02]  /*2c20*/  ISETP.GE.AND P5, PT, R13.reuse, 0x28, PT ;  /* 0x000000280d00780c */ /* 0x040fe40003fa6270 */
[----:B------:R-:W-:Y:S01]  /*2c30*/  ISETP.GE.AND P1, PT, R13, 0x29, PT ;  /* 0x000000290d00780c */ /* 0x000fe20003f26270 */
[----:B------:R-:W-:Y:S01]  /*2c40*/  UIADD3 UR6, UR8, 0x6, URZ ;  /* 0x0000000608067890 */ /* 0x000fe2000fffe03f */
[C---:B------:R-:W-:Y:S01]  /*2c50*/  ISETP.GT.OR P2, PT, R19.reuse, 0x50, !P2 ;  /* 0x000000501300780c */ /* 0x040fe20005744670 */
[----:B------:R-:W-:Y:S01]  /*2c60*/  UIADD3 UR4, UR9, 0x6, URZ ;  /* 0x0000000609047890 */ /* 0x000fe2000fffe03f */
        /* <DEDUP_REMOVED lines=8> */
[----:B------:R-:W-:Y:S01]  /*2cf0*/  FSEL R107, R111, -INF , !P1 ;  /* 0xff8000006f6b7808 */ /* 0x000fe20004800000 */
[----:B------:R-:W-:Y:S01]  /*2d00*/  UMOV UR7, 0x40000040 ;  /* 0x4000004000077882 */ /* 0x000fe20000000000 */
[C---:B------:R-:W-:Y:S01]  /*2d10*/  ISETP.GE.AND P2, PT, R21.reuse, 0x68, PT ;  /* 0x000000681500780c */ /* 0x040fe20003f46270 */
[----:B------:R-:W-:Y:S01]  /*2d20*/  UMOV UR5, 0x40000040 ;  /* 0x4000004000057882 */ /* 0x000fe20000000000 */
[C---:B------:R-:W-:Y:S02]  /*2d30*/  ISETP.GE.AND P3, PT, R21.reuse, 0x69, PT ;  /* 0x000000691500780c */ /* 0x040fe40003f66270 */
[C---:B------:R-:W-:Y:S02]  /*2d40*/  ISETP.GE.AND P0, PT, R21.reuse, 0x70, PT ;  /* 0x000000701500780c */ /* 0x040fe40003f06270 */
[C---:B------:R-:W-:Y:S02]  /*2d50*/  ISETP.GE.AND P5, PT, R21.reuse, 0x71, PT ;  /* 0x000000711500780c */ /* 0x040fe40003fa6270 */
[----:B------:R-:W-:-:S02]  /*2d60*/  ISETP.GE.AND P1, PT, R21, 0x78, PT ;  /* 0x000000781500780c */ /* 0x000fc40003f26270 */
[----:B------:R-:W-:Y:S01]  /*2d70*/  ISETP.GE.AND P4, PT, R21, 0x79, PT ;  /* 0x000000791500780c */ /* 0x000fe20003f86270 */
[----:B------:R-:W-:Y:S01]  /*2d80*/  FFMA.FTZ R21, R97, UR11, -R98 ;  /* 0x0000000b61157c23 */ /* 0x000fe20008010862 */
[----:B------:R-:W-:Y:S01]  /*2d90*/  SHFL.IDX PT, R99, R17, R221, 0x1f ;  /* 0x00001fdd11637589 */ /* 0x000fe200000e0000 */
[----:B------:R-:W-:-:S03]  /*2da0*/  FFMA.FTZ R97, R100, UR11, -R228 ;  /* 0x0000000b64617c23 */ /* 0x000fc600080108e4 */
[----:B------:R-:W5:Y:S01]  /*2db0*/  SHFL.IDX PT, R98, R17, R5, 0x1f ;  /* 0x00001f0511627589 */ /* 0x000f6200000e0000 */
[----:B------:R-:W-:Y:S01]  /*2dc0*/  ISETP.GT.OR P0, PT, R19, 0x70, !P0 ;  /* 0x000000701300780c */ /* 0x000fe20004704670 */
[----:B------:R-:W4:Y:S02]  /*2dd0*/  MUFU.EX2 R21, R21 ;  /* 0x0000001500157308 */ /* 0x000f240000000800 */
[----:B------:R-:W3:Y:S04]  /*2de0*/  SHFL.IDX PT, R100, R17, R220, 0x1f ;  /* 0x00001fdc11647589 */ /* 0x000ee800000e0000 */
[----:B------:R-:W4:Y:S01]  /*2df0*/  SHFL.IDX PT, R111, R17, R23, 0x1f ;  /* 0x00001f17116f7589 */ /* 0x000f2200000e0000 */
[----:B------:R-:W-:Y:S02]  /*2e00*/  FSEL R144, R144, -INF , !P0 ;  /* 0xff80000090907808 */ /* 0x000fe40004000000 */
[----:B------:R-:W-:-:S02]  /*2e10*/  ISETP.GE.AND P0, PT, R13, 0x39, PT ;  /* 0x000000390d00780c */ /* 0x000fc40003f06270 */
[----:B------:R-:W-:Y:S02]  /*2e20*/  ISETP.GT.OR P2, PT, R19, 0x68, !P2 ;  /* 0x000000681300780c */ /* 0x000fe40005744670 */
[----:B------:R-:W-:Y:S01]  /*2e30*/  ISETP.GT.OR P0, PT, R18, 0x39, !P0 ;  /* 0x000000391200780c */ /* 0x000fe20004704670 */
[----:B-1----:R-:W-:Y:S01]  /*2e40*/  FFMA.FTZ R228, R101, UR11, -R232 ;  /* 0x0000000b65e47c23 */ /* 0x002fe200080108e8 */
[----:B------:R-:W-:Y:S02]  /*2e50*/  FSEL R140, R140, -INF , !P2 ;  /* 0xff8000008c8c7808 */ /* 0x000fe40005000000 */
[----:B------:R-:W-:Y:S02]  /*2e60*/  ISETP.GE.AND P2, PT, R13, 0x31, PT ;  /* 0x000000310d00780c */ /* 0x000fe40003f46270 */
[----:B------:R-:W-:Y:S02]  /*2e70*/  FSEL R119, R119, -INF , !P0 ;  /* 0xff80000077777808 */ /* 0x000fe40004000000 */
[----:B------:R-:W-:Y:S01]  /*2e80*/  ISETP.GE.AND P0, PT, R13, 0x48, PT ;  /* 0x000000480d00780c */ /* 0x000fe20003f06270 */
[--C-:B-----5:R-:W-:Y:S01]  /*2e90*/  FFMA.FTZ R231, R104, UR11, -R98.reuse ;  /* 0x0000000b68e77c23 */ /* 0x120fe20008010862 */
[----:B------:R-:W-:Y:S01]  /*2ea0*/  FFMA.FTZ R101, R106, UR11, -R98 ;  /* 0x0000000b6a657c23 */ /* 0x000fe20008010862 */
[----:B------:R-:W-:Y:S01]  /*2eb0*/  ISETP.GT.OR P3, PT, R19, 0x69, !P3 ;  /* 0x000000691300780c */ /* 0x000fe20005f64670 */
[----:B------:R1:W-:Y:S01]  /*2ec0*/  MUFU.EX2 R98, R228 ;  /* 0x000000e400627308 */ /* 0x0003e20000000800 */
[----:B------:R-:W-:-:S02]  /*2ed0*/  ISETP.GT.OR P2, PT, R18, 0x31, !P2 ;  /* 0x000000311200780c */ /* 0x000fc40005744670 */
[----:B------:R-:W-:Y:S01]  /*2ee0*/  ISETP.GT.OR P0, PT, R18, 0x48, !P0 ;  /* 0x000000481200780c */ /* 0x000fe20004704670 */
[----:B---3--:R-:W-:Y:S01]  /*2ef0*/  FFMA.FTZ R104, R108, UR11, -R100 ;  /* 0x0000000b6c687c23 */ /* 0x008fe20008010864 */
[----:B------:R-:W-:Y:S01]  /*2f00*/  FFMA.FTZ R106, R109, UR11, -R230 ;  /* 0x0000000b6d6a7c23 */ /* 0x000fe200080108e6 */
[----:B------:R-:W-:Y:S01]  /*2f10*/  FSEL R141, R141, -INF , !P3 ;  /* 0xff8000008d8d7808 */ /* 0x000fe20005800000 */
[----:B-1----:R-:W-:Y:S01]  /*2f20*/  FFMA.FTZ R228, R105, UR11, -R99 ;  /* 0x0000000b69e47c23 */ /* 0x002fe20008010863 */
[----:B------:R-:W-:Y:S01]  /*2f30*/  FFMA.FTZ R105, R110, UR11, -R100 ;  /* 0x0000000b6e697c23 */ /* 0x000fe20008010864 */
[----:B------:R-:W-:Y:S01]  /*2f40*/  FSEL R110, R115, -INF , !P2 ;  /* 0xff800000736e7808 */ /* 0x000fe20005000000 */
[--C-:B----4-:R-:W-:Y:S01]  /*2f50*/  FFMA.FTZ R108, R112, UR11, -R111.reuse ;  /* 0x0000000b706c7c23 */ /* 0x110fe2000801086f */
[----:B------:R-:W-:Y:S01]  /*2f60*/  FFMA.FTZ R109, R102, UR11, -R111 ;  /* 0x0000000b666d7c23 */ /* 0x000fe2000801086f */
[C---:B------:R-:W-:Y:S01]  /*2f70*/  ISETP.GE.AND P3, PT, R13.reuse, 0x38, PT ;  /* 0x000000380d00780c */ /* 0x040fe20003f66270 */
[----:B------:R1:W-:Y:S01]  /*2f80*/  MUFU.EX2 R102, R228 ;  /* 0x000000e400667308 */ /* 0x0003e20000000800 */
[----:B------:R-:W-:-:S02]  /*2f90*/  ISETP.GE.AND P2, PT, R13, 0x40, PT ;  /* 0x000000400d00780c */ /* 0x000fc40003f46270 */
[----:B------:R-:W-:Y:S02]  /*2fa0*/  FSEL R111, R126, -INF , !P0 ;  /* 0xff8000007e6f7808 */ /* 0x000fe40004000000 */
[----:B------:R-:W-:Y:S02]  /*2fb0*/  ISETP.GE.AND P0, PT, R13, 0x51, PT ;  /* 0x000000510d00780c */ /* 0x000fe40003f06270 */
[----:B------:R-:W-:Y:S01]  /*2fc0*/  ISETP.GT.OR P3, PT, R18, 0x38, !P3 ;  /* 0x000000381200780c */ /* 0x000fe20005f64670 */
[----:B-1----:R-:W1:Y:S01]  /*2fd0*/  SHFL.IDX PT, R228, R17, R218, 0x1f ;  /* 0x00001fda11e47589 */ /* 0x002e6200000e0000 */
[----:B------:R-:W-:Y:S02]  /*2fe0*/  WARPGROUP.DEPBAR.LE gsb0, 0x0 ;  /* 0x00008000000079c5 */ /* 0x000fe40000010000 */
[----:B------:R-:W-:-:S06]  /*2ff0*/  WARPGROUP.ARRIVE ;  /* 0x00000000000079c5 */ /* 0x000fcc0000000000 */
[----:B------:R-:W-:Y:S01]  /*3000*/  HGMMA.64x128x16.F32 R24, gdesc[UR4], R24, gsb0 ;  /* 0x01e00000041879f0 */ /* 0x000fe20008000818 */
[C---:B------:R-:W-:Y:S02]  /*3010*/  ISETP.GT.OR P2, PT, R18.reuse, 0x40, !P2 ;  /* 0x000000401200780c */ /* 0x040fe40005744670 */
[----:B------:R-:W-:Y:S02]  /*3020*/  ISETP.GT.OR P0, PT, R18, 0x51, !P0 ;  /* 0x000000511200780c */ /* 0x000fe40004704670 */
[----:B------:R-:W-:Y:S02]  /*3030*/  FSEL R118, R118, -INF , !P3 ;  /* 0xff80000076767808 */ /* 0x000fe40005800000 */
[----:B------:R-:W-:Y:S02]  /*3040*/  FSEL R122, R122, -INF , !P2 ;  /* 0xff8000007a7a7808 */ /* 0x000fe40005000000 */
[C---:B------:R-:W-:Y:S02]  /*3050*/  ISETP.GE.AND P3, PT, R13.reuse, 0x41, PT ;  /* 0x000000410d00780c */ /* 0x040fe40003f66270 */
[----:B------:R-:W-:-:S02]  /*3060*/  ISETP.GE.AND P2, PT, R13, 0x49, PT ;  /* 0x000000490d00780c */ /* 0x000fc40003f46270 */
[----:B------:R-:W-:Y:S02]  /*3070*/  FSEL R115, R131, -INF , !P0 ;  /* 0xff80000083737808 */ /* 0x000fe40004000000 */
[----:B------:R-:W-:Y:S02]  /*3080*/  ISETP.GE.AND P0, PT, R13, 0x60, PT ;  /* 0x000000600d00780c */ /* 0x000fe40003f06270 */
[C---:B------:R-:W-:Y:S02]  /*3090*/  ISETP.GT.OR P3, PT, R18.reuse, 0x41, !P3 ;  /* 0x000000411200780c */ /* 0x040fe40005f64670 */
[C---:B------:R-:W-:Y:S01]  /*30a0*/  ISETP.GT.OR P2, PT, R18.reuse, 0x49, !P2 ;  /* 0x000000491200780c */ /* 0x040fe20005744670 */
[----:B------:R-:W-:Y:S01]  /*30b0*/  FFMA.FTZ R232, R103, UR11, -R232 ;  /* 0x0000000b67e87c23 */ /* 0x000fe200080108e8 */
[----:B------:R-:W-:Y:S01]  /*30c0*/  ISETP.GT.OR P0, PT, R18, 0x60, !P0 ;  /* 0x000000601200780c */ /* 0x000fe20004704670 */
[----:B------:R-:W-:Y:S01]  /*30d0*/  FFMA.FTZ R103, R224, UR11, -R99 ;  /* 0x0000000be0677c23 */ /* 0x000fe20008010863 */
[----:B------:R-:W-:-:S02]  /*30e0*/  FSEL R123, R123, -INF , !P3 ;  /* 0xff8000007b7b7808 */ /* 0x000fc40005800000 */
[----:B------:R-:W-:Y:S02]  /*30f0*/  FSEL R224, R127, -INF , !P2 ;  /* 0xff8000007fe07808 */ /* 0x000fe40005000000 */
[C---:B------:R-:W-:Y:S02]  /*3100*/  ISETP.GE.AND P3, PT, R13.reuse, 0x50, PT ;  /* 0x000000500d00780c */ /* 0x040fe40003f66270 */
[C---:B------:R-:W-:Y:S02]  /*3110*/  ISETP.GE.AND P2, PT, R13.reuse, 0x58, PT ;  /* 0x000000580d00780c */ /* 0x040fe40003f46270 */
[----:B------:R-:W-:Y:S02]  /*3120*/  FSEL R131, R138, -INF , !P0 ;  /* 0xff8000008a837808 */ /* 0x000fe40004000000 */
[----:B------:R-:W-:Y:S02]  /*3130*/  ISETP.GE.AND P0, PT, R13, 0x69, PT ;  /* 0x000000690d00780c */ /* 0x000fe40003f06270 */
[----:B------:R-:W-:-:S02]  /*3140*/  ISETP.GT.OR P3, PT, R18, 0x50, !P3 ;  /* 0x000000501200780c */ /* 0x000fc40005f64670 */
[C---:B------:R-:W-:Y:S01]  /*3150*/  ISETP.GT.OR P2, PT, R18.reuse, 0x58, !P2 ;  /* 0x000000581200780c */ /* 0x040fe20005744670 */
[----:B------:R-:W3:Y:S01]  /*3160*/  SHFL.IDX PT, R138, R17, R219, 0x1f ;  /* 0x00001fdb118a7589 */ /* 0x000ee200000e0000 */
[----:B------:R-:W-:Y:S01]  /*3170*/  ISETP.GT.OR P0, PT, R18, 0x69, !P0 ;  /* 0x000000691200780c */ /* 0x000fe20004704670 */
[--C-:B-1----:R-:W-:Y:S01]  /*3180*/  FFMA.FTZ R113, R113, UR11, -R228.reuse ;  /* 0x0000000b71717c23 */ /* 0x102fe200080108e4 */
[----:B------:R-:W-:Y:S01]  /*3190*/  FSEL R112, R130, -INF , !P3 ;  /* 0xff80000082707808 */ /* 0x000fe20005800000 */
[----:B------:R-:W-:Y:S01]  /*31a0*/  FFMA.FTZ R110, R110, UR11, -R228 ;  /* 0x0000000b6e6e7c23 */ /* 0x000fe200080108e4 */
[----:B------:R-:W-:Y:S01]  /*31b0*/  FSEL R134, R134, -INF , !P2 ;  /* 0xff80000086867808 */ /* 0x000fe20005000000 */
[----:B------:R-:W-:Y:S01]  /*31c0*/  SHFL.IDX PT, R228, R17, R114, 0x1f ;  /* 0x00001f7211e47589 */ /* 0x000fe200000e0000 */
[C---:B------:R-:W-:Y:S02]  /*31d0*/  ISETP.GE.AND P3, PT, R13.reuse, 0x59, PT ;  /* 0x000000590d00780c */ /* 0x040fe40003f66270 */
[----:B------:R-:W-:-:S02]  /*31e0*/  ISETP.GE.AND P2, PT, R13, 0x61, PT ;  /* 0x000000610d00780c */ /* 0x000fc40003f46270 */
[----:B------:R-:W-:Y:S02]  /*31f0*/  FSEL R127, R143, -INF , !P0 ;  /* 0xff8000008f7f7808 */ /* 0x000fe40004000000 */
[----:B------:R-:W1:Y:S01]  /*3200*/  SHFL.IDX PT, R143, R12, R5, 0x1f ;  /* 0x00001f050c8f7589 */ /* 0x000e6200000e0000 */
[C---:B------:R-:W-:Y:S02]  /*3210*/  ISETP.GT.OR P3, PT, R18.reuse, 0x59, !P3 ;  /* 0x000000591200780c */ /* 0x040fe40005f64670 */
[----:B------:R-:W-:Y:S02]  /*3220*/  ISETP.GT.OR P2, PT, R18, 0x61, !P2 ;  /* 0x000000611200780c */ /* 0x000fe40005744670 */
[----:B------:R-:W-:Y:S02]  /*3230*/  FSEL R135, R135, -INF , !P3 ;  /* 0xff80000087877808 */ /* 0x000fe40005800000 */
[----:B------:R-:W-:Y:S02]  /*3240*/  FSEL R139, R139, -INF , !P2 ;  /* 0xff8000008b8b7808 */ /* 0x000fe40005000000 */
[----:B------:R-:W-:-:S02]  /*3250*/  ISETP.GE.AND P3, PT, R13, 0x68, PT ;  /* 0x000000680d00780c */ /* 0x000fc40003f66270 */
[C---:B------:R-:W-:Y:S02]  /*3260*/  ISETP.GE.AND P2, PT, R13.reuse, 0x70, PT ;  /* 0x000000700d00780c */ /* 0x040fe40003f46270 */
[C---:B------:R-:W-:Y:S02]  /*3270*/  ISETP.GT.OR P3, PT, R18.reuse, 0x68, !P3 ;  /* 0x000000681200780c */ /* 0x040fe40005f64670 */
[----:B------:R-:W-:Y:S02]  /*3280*/  ISETP.GT.OR P2, PT, R18, 0x70, !P2 ;  /* 0x000000701200780c */ /* 0x000fe40005744670 */
        /* <DEDUP_REMOVED lines=8> */
[--C-:B---3--:R-:W-:Y:S01]  /*3310*/  FFMA.FTZ R19, R116, UR11, -R138.reuse ;  /* 0x0000000b74137c23 */ /* 0x108fe2000801088a */
[----:B------:R-:W-:Y:S01]  /*3320*/  ISETP.GT.OR P3, PT, R18, 0x71, !P3 ;  /* 0x000000711200780c */ /* 0x000fe20005f64670 */
[----:B------:R-:W-:Y:S01]  /*3330*/  FFMA.FTZ R138, R118, UR11, -R138 ;  /* 0x0000000b768a7c23 */ /* 0x000fe2000801088a */
[C---:B------:R-:W-:Y:S01]  /*3340*/  ISETP.GT.OR P0, PT, R18.reuse, 0x78, !P0 ;  /* 0x000000781200780c */ /* 0x040fe20004704670 */
[----:B------:R-:W3:Y:S01]  /*3350*/  SHFL.IDX PT, R142, R12, R221, 0x1f ;  /* 0x00001fdd0c8e7589 */ /* 0x000ee200000e0000 */
[----:B------:R-:W-:Y:S01]  /*3360*/  ISETP.GT.OR P2, PT, R18, 0x79, !P2 ;  /* 0x000000791200780c */ /* 0x000fe20005744670 */
[----:B------:R4:W-:Y:S02]  /*3370*/  MUFU.EX2 R13, R113 ;  /* 0x00000071000d7308 */ /* 0x0009e40000000800 */
[----:B------:R-:W5:Y:S01]  /*3380*/  SHFL.IDX PT, R116, R12, R220, 0x1f ;  /* 0x00001fdc0c747589 */ /* 0x000f6200000e0000 */
[----:B-1----:R-:W-:-:S03]  /*3390*/  FFMA.FTZ R120, R120, UR11, -R143 ;  /* 0x0000000b78787c23 */ /* 0x002fc6000801088f */
[----:B------:R-:W1:Y:S02]  /*33a0*/  SHFL.IDX PT, R146, R12, R23, 0x1f ;  /* 0x00001f170c927589 */ /* 0x000e6400000e0000 */
[----:B------:R3:W-:Y:S02]  /*33b0*/  MUFU.EX2 R18, R110 ;  /* 0x0000006e00127308 */ /* 0x0007e40000000800 */
[----:B----4-:R-:W4:Y:S01]  /*33c0*/  SHFL.IDX PT, R113, R12, R218, 0x1f ;  /* 0x00001fda0c717589 */ /* 0x010f2200000e0000 */
[--C-:B---3--:R-:W-:Y:S01]  /*33d0*/  FFMA.FTZ R110, R117, UR11, -R228.reuse ;  /* 0x0000000b756e7c23 */ /* 0x108fe200080108e4 */
[----:B------:R-:W-:Y:S01]  /*33e0*/  FFMA.FTZ R228, R119, UR11, -R228 ;  /* 0x0000000b77e47c23 */ /* 0x000fe200080108e4 */
[----:B------:R-:W-:-:S03]  /*33f0*/  FFMA.FTZ R119, R122, UR11, -R143 ;  /* 0x0000000b7a777c23 */ /* 0x000fc6000801088f */
[----:B------:R3:W-:Y:S01]  /*3400*/  MUFU.EX2 R17, R138 ;  /* 0x0000008a00117308 */ /* 0x0007e20000000800 */
[----:B------:R-:W-:Y:S04]  /*3410*/  SHFL.IDX PT, R143, R12, R219, 0x1f ;  /* 0x00001fdb0c8f7589 */ /* 0x000fe800000e0000 */
[----:B---3--:R-:W3:Y:S04]  /*3420*/  SHFL.IDX PT, R138, R12, R114, 0x1f ;  /* 0x00001f720c8a7589 */ /* 0x008ee800000e0000 */
[----:B------:R-:W2:Y:S01]  /*3430*/  SHFL.IDX PT, R118, R12, R22, 0x1f ;  /* 0x00001f160c767589 */ /* 0x000ea200000e0000 */
[----:B------:R-:W-:Y:S01]  /*3440*/  FFMA.FTZ R217, R217, UR11, -R142 ;  /* 0x0000000bd9d97c23 */ /* 0x000fe2000801088e */
[----:B-----5:R-:W-:Y:S01]  /*3450*/  FFMA.FTZ R117, R111, UR11, -R116 ;  /* 0x0000000b6f757c23 */ /* 0x020fe20008010874 */
[----:B-1----:R-:W-:Y:S01]  /*3460*/  FFMA.FTZ R122, R112, UR11, -R146 ;  /* 0x0000000b707a7c23 */ /* 0x002fe20008010892 */
[----:B------:R4:W-:Y:S08]  /*3470*/  MUFU.EX2 R111, R120 ;  /* 0x00000078006f7308 */ /* 0x0009f00000000800 */
[----:B------:R1:W-:Y:S01]  /*3480*/  MUFU.EX2 R112, R119 ;  /* 0x0000007700707308 */ /* 0x0003e20000000800 */
[----:B----4-:R-:W-:Y:S01]  /*3490*/  FFMA.FTZ R120, R115, UR11, -R113 ;  /* 0x0000000b73787c23 */ /* 0x010fe20008010871 */
[----:B------:R-:W-:-:S02]  /*34a0*/  WARPGROUP.DEPBAR.LE gsb0, 0x0 ;  /* 0x00008000000079c5 */ /* 0x000fc40000010000 */
[----:B-1----:R-:W-:-:S04]  /*34b0*/  FFMA.FTZ R119, R129, UR11, -R113 ;  /* 0x0000000b81777c23 */ /* 0x002fc80008010871 */
[----:B------:R1:W-:Y:S01]  /*34c0*/  MUFU.EX2 R113, R217 ;  /* 0x000000d900717308 */ /* 0x0003e20000000800 */
[----:B---3--:R-:W-:Y:S01]  /*34d0*/  FFMA.FTZ R133, R133, UR11, -R138 ;  /* 0x0000000b85857c23 */ /* 0x008fe2000801088a */
[----:B------:R-:W-:Y:S01]  /*34e0*/  FFMA.FTZ R142, R123, UR11, -R142 ;  /* 0x0000000b7b8e7c23 */ /* 0x000fe2000801088e */
[--C-:B-1----:R-:W-:Y:S01]  /*34f0*/  FFMA.FTZ R217, R132, UR11, -R143.reuse ;  /* 0x0000000b84d97c23 */ /* 0x102fe2000801088f */
[----:B------:R-:W-:Y:S02]  /*3500*/  FFMA.FTZ R132, R135, UR11, -R138 ;  /* 0x0000000b87847c23 */ /* 0x000fe4000801088a */
[----:B------:R-:W-:Y:S01]  /*3510*/  LDS R138, [R11+0x400] ;  /* 0x000400000b8a7984 */ /* 0x000fe20000000800 */
[----:B------:R-:W-:Y:S01]  /*3520*/  FFMA.FTZ R123, R128, UR11, -R146 ;  /* 0x0000000b807b7c23 */ /* 0x000fe20008010892 */
[----:B------:R-:W-:Y:S01]  /*3530*/  FFMA.FTZ R124, R124, UR11, -R116 ;  /* 0x0000000b7c7c7c23 */ /* 0x000fe20008010874 */
[----:B--2---:R-:W-:Y:S01]  /*3540*/  FFMA.FTZ R116, R125, UR11, -R118 ;  /* 0x0000000b7d747c23 */ /* 0x004fe20008010876 */
[----:B------:R-:W1:Y:S01]  /*3550*/  SHFL.IDX PT, R128, R16, R5, 0x1f ;  /* 0x00001f0510807589 */ /* 0x000e6200000e0000 */
[----:B------:R-:W-:-:S03]  /*3560*/  FFMA.FTZ R134, R134, UR11, -R143 ;  /* 0x0000000b86867c23 */ /* 0x000fc6000801088f */
[----:B------:R-:W2:Y:S04]  /*3570*/  SHFL.IDX PT, R125, R16, R23, 0x1f ;  /* 0x00001f17107d7589 */ /* 0x000ea800000e0000 */
[----:B------:R-:W3:Y:S01]  /*3580*/  SHFL.IDX PT, R143, R16, R220, 0x1f ;  /* 0x00001fdc108f7589 */ /* 0x000ee200000e0000 */
[----:B------:R4:W5:Y:S03]  /*3590*/  MUFU.EX2 R115, R124 ;  /* 0x0000007c00737308 */ /* 0x0009660000000800 */
[----:B------:R-:W5:Y:S04]  /*35a0*/  SHFL.IDX PT, R129, R16, R221, 0x1f ;  /* 0x00001fdd10817589 */ /* 0x000f6800000e0000 */
[----:B------:R-:W5:Y:S04]  /*35b0*/  SHFL.IDX PT, R135, R16, R22, 0x1f ;  /* 0x00001f1610877589 */ /* 0x000f6800000e0000 */
[----:B----4-:R-:W4:Y:S01]  /*35c0*/  SHFL.IDX PT, R124, R16, R219, 0x1f ;  /* 0x00001fdb107c7589 */ /* 0x010f2200000e0000 */
[--C-:B-1----:R-:W-:Y:S01]  /*35d0*/  FFMA.FTZ R136, R136, UR11, -R128.reuse ;  /* 0x0000000b88887c23 */ /* 0x102fe20008010880 */
[----:B------:R-:W-:-:S02]  /*35e0*/  FFMA.FTZ R131, R131, UR11, -R128 ;  /* 0x0000000b83837c23 */ /* 0x000fc40008010880 */
[----:B------:R-:W1:Y:S01]  /*35f0*/  SHFL.IDX PT, R128, R16, R218, 0x1f ;  /* 0x00001fda10807589 */ /* 0x000e6200000e0000 */
[--C-:B--2---:R-:W-:Y:S01]  /*3600*/  FFMA.FTZ R144, R144, UR11, -R125.reuse ;  /* 0x0000000b90907c23 */ /* 0x104fe2000801087d */
[----:B------:R-:W-:Y:S01]  /*3610*/  FFMA.FTZ R130, R130, UR11, -R125 ;  /* 0x0000000b82827c23 */ /* 0x000fe2000801087d */
[----:B------:R-:W-:Y:S01]  /*3620*/  FSEL R125, R148, -INF , !P1 ;  /* 0xff800000947d7808 */ /* 0x000fe20004800000 */
[----:B------:R2:W-:Y:S01]  /*3630*/  MUFU.EX2 R11, R142 ;  /* 0x0000008e000b7308 */ /* 0x0005e20000000800 */
[--C-:B---3--:R-:W-:Y:S01]  /*3640*/  FFMA.FTZ R140, R140, UR11, -R143.reuse ;  /* 0x0000000b8c8c7c23 */ /* 0x108fe2000801088f */
[----:B------:R-:W-:Y:S01]  /*3650*/  FFMA.FTZ R126, R126, UR11, -R143 ;  /* 0x0000000b7e7e7c23 */ /* 0x000fe2000801088f */
[----:B------:R-:W-:Y:S01]  /*3660*/  FSEL R143, R150, -INF , !P0 ;  /* 0xff800000968f7808 */ /* 0x000fe20004000000 */
[----:B--2---:R-:W2:Y:S01]  /*3670*/  SHFL.IDX PT, R142, R16, R114, 0x1f ;  /* 0x00001f72108e7589 */ /* 0x004ea200000e0000 */
[----:B-----5:R-:W-:Y:S01]  /*3680*/  FFMA.FTZ R137, R137, UR11, -R129 ;  /* 0x0000000b89897c23 */ /* 0x020fe20008010881 */
[--C-:B------:R-:W-:Y:S01]  /*3690*/  FFMA.FTZ R141, R141, UR11, -R135.reuse ;  /* 0x0000000b8d8d7c23 */ /* 0x100fe20008010887 */
[--C-:B----4-:R-:W-:Y:S01]  /*36a0*/  FFMA.FTZ R125, R125, UR11, -R124.reuse ;  /* 0x0000000b7d7d7c23 */ /* 0x110fe2000801087c */
[----:B------:R-:W-:Y:S01]  /*36b0*/  FFMA.FTZ R124, R143, UR11, -R124 ;  /* 0x0000000b8f7c7c23 */ /* 0x000fe2000801087c */
[----:B------:R-:W-:Y:S01]  /*36c0*/  FFMA.FTZ R127, R127, UR11, -R135 ;  /* 0x0000000b7f7f7c23 */ /* 0x000fe20008010887 */
[----:B------:R-:W3:Y:S01]  /*36d0*/  SHFL.IDX PT, R146, R138, R5, 0x1f ;  /* 0x00001f058a927589 */ /* 0x000ee200000e0000 */
[----:B------:R-:W-:Y:S01]  /*36e0*/  FFMA.FTZ R129, R139, UR11, -R129 ;  /* 0x0000000b8b817c23 */ /* 0x000fe20008010881 */
[----:B------:R-:W-:-:S02]  /*36f0*/  FSEL R135, R145, -INF , !P5 ;  /* 0xff80000091877808 */ /* 0x000fc40006800000 */
[----:B------:R-:W-:Y:S04]  /*3700*/  SHFL.IDX PT, R143, R138, R221, 0x1f ;  /* 0x00001fdd8a8f7589 */ /* 0x000fe800000e0000 */
[----:B------:R-:W4:Y:S04]  /*3710*/  SHFL.IDX PT, R148, R138, R220, 0x1f ;  /* 0x00001fdc8a947589 */ /* 0x000f2800000e0000 */
[----:B------:R5:W-:Y:S04]  /*3720*/  LDS R139, [R15+0x400] ;  /* 0x000400000f8b7984 */ /* 0x000be80000000800 */
[----:B------:R-:W4:Y:S01]  /*3730*/  SHFL.IDX PT, R145, R138, R22, 0x1f ;  /* 0x00001f168a917589 */ /* 0x000f2200000e0000 */
[----:B------:R-:W-:Y:S01]  /*3740*/  FSEL R147, R147, -INF , !P3 ;  /* 0xff80000093937808 */ /* 0x000fe20005800000 */
[--C-:B-1----:R-:W-:Y:S01]  /*3750*/  FFMA.FTZ R135, R135, UR11, -R128.reuse ;  /* 0x0000000b87877c23 */ /* 0x102fe20008010880 */
[----:B------:R-:W-:Y:S01]  /*3760*/  FSEL R149, R149, -INF , !P4 ;  /* 0xff80000095957808 */ /* 0x000fe20006000000 */
[----:B-----5:R2:W-:Y:S02]  /*3770*/  MUFU.EX2 R15, R123 ;  /* 0x0000007b000f7308 */ /* 0x0205e40000000800 */
[----:B------:R-:W-:Y:S01]  /*3780*/  FFMA.FTZ R128, R147, UR11, -R128 ;  /* 0x0000000b93807c23 */ /* 0x000fe20008010880 */
[----:B------:R-:W-:Y:S01]  /*3790*/  FSEL R151, R151, -INF , !P2 ;  /* 0xff80000097977808 */ /* 0x000fe20005000000 */
[----:B------:R-:W1:Y:S04]  /*37a0*/  SHFL.IDX PT, R147, R138, R23, 0x1f ;  /* 0x00001f178a937589 */ /* 0x000e6800000e0000 */
[----:B------:R-:W5:Y:S01]  /*37b0*/  SHFL.IDX PT, R150, R138, R218, 0x1f ;  /* 0x00001fda8a967589 */ /* 0x000f6200000e0000 */
[----:B--2---:R-:W-:Y:S01]  /*37c0*/  FFMA.FTZ R123, R149, UR11, -R142 ;  /* 0x0000000b957b7c23 */ /* 0x004fe2000801088e */
[----:B------:R2:W-:Y:S02]  /*37d0*/  MUFU.EX2 R16, R122 ;  /* 0x0000007a00107308 */ /* 0x0005e40000000800 */
[----:B------:R-:W5:Y:S01]  /*37e0*/  SHFL.IDX PT, R149, R138, R219, 0x1f ;  /* 0x00001fdb8a957589 */ /* 0x000f6200000e0000 */
[--C-:B---3--:R-:W-:Y:S01]  /*37f0*/  FADD.FTZ R24, R24, -R146.reuse ;  /* 0x8000009218187221 */ /* 0x108fe20000010000 */
[----:B------:R-:W-:Y:S01]  /*3800*/  FADD.FTZ R26, R26, -R146 ;  /* 0x800000921a1a7221 */ /* 0x000fe20000010000 */
[----:B----4-:R-:W-:Y:S01]  /*3810*/  FADD.FTZ R146, R28, -R148 ;  /* 0x800000941c927221 */ /* 0x010fe20000010000 */
[----:B--2---:R-:W-:Y:S01]  /*3820*/  FFMA.FTZ R122, R151, UR11, -R142 ;  /* 0x0000000b977a7c23 */ /* 0x004fe2000801088e */
[----:B------:R-:W-:Y:S01]  /*3830*/  FADD.FTZ R142, R25, -R143 ;  /* 0x8000008f198e7221 */ /* 0x000fe20000010000 */
[----:B------:R-:W-:Y:S01]  /*3840*/  FADD.FTZ R25, R30, -R148 ;  /* 0x800000941e197221 */ /* 0x000fe20000010000 */
[----:B------:R-:W-:-:S02]  /*3850*/  FADD.FTZ R148, R29, -R145 ;  /* 0x800000911d947221 */ /* 0x000fc40000010000 */
[----:B------:R2:W-:Y:S02]  /*3860*/  MUFU.EX2 R29, R134 ;  /* 0x00000086001d7308 */ /* 0x0005e40000000800 */
[----:B--2---:R2:W-:Y:S01]  /*3870*/  LDS R134, [R14+0x400] ;  /* 0x000400000e867984 */ /* 0x0045e20000000800 */
[----:B------:R-:W-:Y:S01]  /*3880*/  FADD.FTZ R143, R27, -R143 ;  /* 0x8000008f1b8f7221 */ /* 0x000fe20000010000 */
[----:B------:R-:W-:-:S04]  /*3890*/  FADD.FTZ R27, R31, -R145 ;  /* 0x800000911f1b7221 */ /* 0x000fc80000010000 */
[----:B--2---:R2:W-:Y:S01]  /*38a0*/  MUFU.EX2 R14, R133 ;  /* 0x00000085000e7308 */ /* 0x0045e20000000800 */
[--C-:B-1----:R-:W-:Y:S01]  /*38b0*/  FADD.FTZ R145, R32, -R147.reuse ;  /* 0x8000009320917221 */ /* 0x102fe20000010000 */
[----:B------:R-:W-:Y:S01]  /*38c0*/  FADD.FTZ R34, R34, -R147 ;  /* 0x8000009322227221 */ /* 0x000fe20000010000 */
[--C-:B-----5:R-:W-:Y:S01]  /*38d0*/  FADD.FTZ R147, R33, -R150.reuse ;  /* 0x8000009621937221 */ /* 0x120fe20000010000 */
[----:B--2---:R-:W-:Y:S01]  /*38e0*/  LDS R133, [R10+0x400] ;  /* 0x000400000a857984 */ /* 0x004fe20000000800 */
[----:B------:R-:W-:Y:S01]  /*38f0*/  FADD.FTZ R35, R35, -R150 ;  /* 0x8000009623237221 */ /* 0x000fe20000010000 */
[--C-:B------:R-:W-:Y:S02]  /*3900*/  FADD.FTZ R36, R36, -R149.reuse ;  /* 0x8000009524247221 */ /* 0x100fe40000010000 */
[----:B------:R-:W1:Y:S01]  /*3910*/  SHFL.IDX PT, R31, R139, R221, 0x1f ;  /* 0x00001fdd8b1f7589 */ /* 0x000e6200000e0000 */
[----:B------:R-:W-:-:S03]  /*3920*/  FADD.FTZ R38, R38, -R149 ;  /* 0x8000009526267221 */ /* 0x000fc60000010000 */
[----:B------:R-:W2:Y:S04]  /*3930*/  SHFL.IDX PT, R33, R139, R219, 0x1f ;  /* 0x00001fdb8b217589 */ /* 0x000ea800000e0000 */
[----:B------:R-:W3:Y:S04]  /*3940*/  SHFL.IDX PT, R30, R138, R114, 0x1f ;  /* 0x00001f728a1e7589 */ /* 0x000ee800000e0000 */
[----:B------:R-:W4:Y:S04]  /*3950*/  SHFL.IDX PT, R150, R139, R220, 0x1f ;  /* 0x00001fdc8b967589 */ /* 0x000f2800000e0000 */
[----:B------:R-:W5:Y:S04]  /*3960*/  SHFL.IDX PT, R149, R139, R22, 0x1f ;  /* 0x00001f168b957589 */ /* 0x000f6800000e0000 */
[----:B------:R-:W5:Y:S04]  /*3970*/  SHFL.IDX PT, R138, R139, R23, 0x1f ;  /* 0x00001f178b8a7589 */ /* 0x000f6800000e0000 */
[----:B------:R-:W5:Y:S01]  /*3980*/  SHFL.IDX PT, R32, R139, R218, 0x1f ;  /* 0x00001fda8b207589 */ /* 0x000f6200000e0000 */
[--C-:B-1----:R-:W-:Y:S01]  /*3990*/  FADD.FTZ R41, R41, -R31.reuse ;  /* 0x8000001f29297221 */ /* 0x102fe20000010000 */
[----:B------:R-:W-:-:S02]  /*39a0*/  FADD.FTZ R43, R43, -R31 ;  /* 0x8000001f2b2b7221 */ /* 0x000fc40000010000 */
[----:B------:R1:W-:Y:S01]  /*39b0*/  MUFU.EX2 R31, R131 ;  /* 0x00000083001f7308 */ /* 0x0003e20000000800 */
[--C-:B--2---:R-:W-:Y:S01]  /*39c0*/  FADD.FTZ R52, R52, -R33.reuse ;  /* 0x8000002134347221 */ /* 0x104fe20000010000 */
[----:B------:R-:W-:Y:S01]  /*39d0*/  FADD.FTZ R54, R54, -R33 ;  /* 0x8000002136367221 */ /* 0x000fe20000010000 */
[----:B------:R-:W-:Y:S01]  /*39e0*/  SHFL.IDX PT, R151, R139, R5, 0x1f ;  /* 0x00001f058b977589 */ /* 0x000fe200000e0000 */
[--C-:B---3--:R-:W-:Y:S01]  /*39f0*/  FADD.FTZ R37, R37, -R30.reuse ;  /* 0x8000001e25257221 */ /* 0x108fe20000010000 */
[----:B------:R-:W-:Y:S01]  /*3a00*/  FADD.FTZ R39, R39, -R30 ;  /* 0x8000001e27277221 */ /* 0x000fe20000010000 */
[--C-:B----4-:R-:W-:Y:S01]  /*3a10*/  FADD.FTZ R44, R44, -R150.reuse ;  /* 0x800000962c2c7221 */ /* 0x110fe20000010000 */
[----:B------:R-:W-:Y:S01]  /*3a20*/  FADD.FTZ R46, R46, -R150 ;  /* 0x800000962e2e7221 */ /* 0x000fe20000010000 */
[----:B------:R2:W-:Y:S01]  /*3a30*/  MUFU.EX2 R33, R129 ;  /* 0x0000008100217308 */ /* 0x0005e20000000800 */
[----:B-1----:R-:W1:Y:S01]  /*3a40*/  SHFL.IDX PT, R131, R134, R218, 0x1f ;  /* 0x00001fda86837589 */ /* 0x002e6200000e0000 */
[--C-:B-----5:R-:W-:Y:S01]  /*3a50*/  FADD.FTZ R45, R45, -R149.reuse ;  /* 0x800000952d2d7221 */ /* 0x120fe20000010000 */
[----:B------:R-:W-:-:S02]  /*3a60*/  FADD.FTZ R47, R47, -R149 ;  /* 0x800000952f2f7221 */ /* 0x000fc40000010000 */
[----:B------:R-:W-:Y:S01]  /*3a70*/  SHFL.IDX PT, R150, R139, R114, 0x1f ;  /* 0x00001f728b967589 */ /* 0x000fe200000e0000 */
[--C-:B------:R-:W-:Y:S01]  /*3a80*/  FADD.FTZ R48, R48, -R138.reuse ;  /* 0x8000008a30307221 */ /* 0x100fe20000010000 */
[----:B------:R-:W-:Y:S01]  /*3a90*/  FADD.FTZ R50, R50, -R138 ;  /* 0x8000008a32327221 */ /* 0x000fe20000010000 */
[----:B------:R-:W-:Y:S01]  /*3aa0*/  MUFU.EX2 R10, R132 ;  /* 0x00000084000a7308 */ /* 0x000fe20000000800 */
[----:B--2---:R-:W2:Y:S04]  /*3ab0*/  SHFL.IDX PT, R129, R134, R219, 0x1f ;  /* 0x00001fdb86817589 */ /* 0x004ea800000e0000 */
        /* <DEDUP_REMOVED lines=12> */
[----:B----4-:R4:W5:Y:S04]  /*3b80*/  SHFL.IDX PT, R137, R133, R22, 0x1f ;  /* 0x00001f1685897589 */ /* 0x01096800000e0000 */
[----:B------:R-:W5:Y:S04]  /*3b90*/  SHFL.IDX PT, R114, R133, R114, 0x1f ;  /* 0x00001f7285727589 */ /* 0x000f6800000e0000 */
[----:B------:R-:W-:Y:S04]  /*3ba0*/  SHFL.IDX PT, R221, R133, R221, 0x1f ;  /* 0x00001fdd85dd7589 */ /* 0x000fe800000e0000 */
[----:B------:R-:W-:Y:S04]  /*3bb0*/  SHFL.IDX PT, R220, R133, R220, 0x1f ;  /* 0x00001fdc85dc7589 */ /* 0x000fe800000e0000 */
[----:B------:R-:W-:Y:S04]  /*3bc0*/  SHFL.IDX PT, R218, R133, R218, 0x1f ;  /* 0x00001fda85da7589 */ /* 0x000fe800000e0000 */
[----:B------:R-:W5:Y:S01]  /*3bd0*/  SHFL.IDX PT, R133, R133, R5, 0x1f ;  /* 0x00001f0585857589 */ /* 0x000f6200000e0000 */
[----:B------:R-:W5:Y:S01]  /*3be0*/  MUFU.EX2 R116, R116 ;  /* 0x0000007400747308 */ /* 0x000f620000000800 */
[--C-:B-1----:R-:W-:Y:S01]  /*3bf0*/  FADD.FTZ R65, R65, -R131.reuse ;  /* 0x8000008341417221 */ /* 0x102fe20000010000 */
[----:B------:R-:W-:Y:S01]  /*3c00*/  FADD.FTZ R67, R67, -R131 ;  /* 0x8000008343437221 */ /* 0x000fe20000010000 */
[--C-:B--2---:R-:W-:Y:S01]  /*3c10*/  FADD.FTZ R131, R68, -R129.reuse ;  /* 0x8000008144837221 */ /* 0x104fe20000010000 */
[----:B------:R-:W-:-:S04]  /*3c20*/  FADD.FTZ R129, R70, -R129 ;  /* 0x8000008146817221 */ /* 0x000fc80000010000 */
[----:B------:R-:W1:Y:S01]  /*3c30*/  MUFU.EX2 R119, R119 ;  /* 0x0000007700777308 */ /* 0x000e620000000800 */
[----:B---3--:R-:W-:Y:S01]  /*3c40*/  FADD.FTZ R70, R69, -R134 ;  /* 0x8000008645467221 */ /* 0x008fe20000010000 */
[----:B------:R-:W-:Y:S01]  /*3c50*/  FFMA.FTZ R118, R224, UR11, -R118 ;  /* 0x0000000be0767c23 */ /* 0x000fe20008010876 */
[----:B------:R-:W-:Y:S01]  /*3c60*/  FMUL.FTZ R24, R216, R24 ;  /* 0x00000018d8187220 */ /* 0x000fe20000410000 */
[----:B------:R-:W-:Y:S01]  /*3c70*/  FMUL.FTZ R69, R121, R142 ;  /* 0x0000008e79457220 */ /* 0x000fe20000410000 */
[----:B------:R-:W-:Y:S01]  /*3c80*/  FFMA.FTZ R107, R107, UR11, -R230 ;  /* 0x0000000b6b6b7c23 */ /* 0x000fe200080108e6 */
[--C-:B------:R-:W-:Y:S01]  /*3c90*/  FADD.FTZ R53, R53, -R150.reuse ;  /* 0x8000009635357221 */ /* 0x100fe20000010000 */
[----:B------:R-:W-:Y:S01]  /*3ca0*/  FADD.FTZ R55, R55, -R150 ;  /* 0x8000009637377221 */ /* 0x000fe20000010000 */
[----:B----4-:R2:W-:Y:S01]  /*3cb0*/  MUFU.EX2 R22, R140 ;  /* 0x0000008c00167308 */ /* 0x0105e20000000800 */
[--C-:B------:R-:W-:Y:S01]  /*3cc0*/  FADD.FTZ R56, R56, -R139.reuse ;  /* 0x8000008b38387221 */ /* 0x100fe20000010000 */
[----:B------:R-:W-:Y:S01]  /*3cd0*/  FADD.FTZ R58, R58, -R139 ;  /* 0x8000008b3a3a7221 */ /* 0x000fe20000010000 */
[----:B-----5:R-:W-:Y:S01]  /*3ce0*/  FADD.FTZ R150, R84, -R219 ;  /* 0x800000db54967221 */ /* 0x020fe20000010000 */
[--C-:B------:R-:W-:Y:S01]  /*3cf0*/  FADD.FTZ R139, R77, -R137.reuse ;  /* 0x800000894d8b7221 */ /* 0x100fe20000010000 */
[----:B------:R-:W-:Y:S01]  /*3d00*/  F2FP.F16.F32.PACK_AB R84, R69, R24 ;  /* 0x000000184554723e */ /* 0x000fe200000000ff */
[----:B------:R-:W-:Y:S01]  /*3d10*/  FMUL.FTZ R25, R91, R25 ;  /* 0x000000195b197220 */ /* 0x000fe20000410000 */
[----:B------:R-:W-:Y:S01]  /*3d20*/  FMUL.FTZ R24, R93, R27 ;  /* 0x0000001b5d187220 */ /* 0x000fe20000410000 */
[----:B------:R-:W3:Y:S01]  /*3d30*/  MUFU.EX2 R117, R117 ;  /* 0x0000007500757308 */ /* 0x000ee20000000800 */
[----:B--2---:R-:W-:Y:S01]  /*3d40*/  FADD.FTZ R140, R79, -R137 ;  /* 0x800000894f8c7221 */ /* 0x004fe20000010000 */
[----:B------:R-:W-:Y:S01]  /*3d50*/  FADD.FTZ R137, R80, -R23 ;  /* 0x8000001750897221 */ /* 0x000fe20000010000 */
[----:B------:R-:W-:Y:S01]  /*3d60*/  FMUL.FTZ R80, R94, R145 ;  /* 0x000000915e507220 */ /* 0x000fe20000410000 */
[----:B------:R-:W-:Y:S01]  /*3d70*/  FMUL.FTZ R147, R21, R147 ;  /* 0x0000009315937220 */ /* 0x000fe20000410000 */
[--C-:B------:R-:W-:Y:S01]  /*3d80*/  FADD.FTZ R40, R40, -R151.reuse ;  /* 0x8000009728287221 */ /* 0x100fe20000010000 */
[----:B------:R-:W-:-:S02]  /*3d90*/  FADD.FTZ R42, R42, -R151 ;  /* 0x800000972a2a7221 */ /* 0x000fc40000010000 */
[----:B------:R-:W2:Y:S01]  /*3da0*/  MUFU.EX2 R118, R118 ;  /* 0x0000007600767308 */ /* 0x000ea20000000800 */
[----:B------:R-:W-:Y:S01]  /*3db0*/  FADD.FTZ R60, R60, -R138 ;  /* 0x8000008a3c3c7221 */ /* 0x000fe20000010000 */
[----:B------:R-:W-:Y:S01]  /*3dc0*/  FADD.FTZ R61, R61, -R136 ;  /* 0x800000883d3d7221 */ /* 0x000fe20000010000 */
[----:B------:R-:W-:Y:S01]  /*3dd0*/  FADD.FTZ R64, R64, -R132 ;  /* 0x8000008440407221 */ /* 0x000fe20000010000 */
[----:B------:R-:W-:-:S04]  /*3de0*/  FADD.FTZ R151, R85, -R114 ;  /* 0x8000007255977221 */ /* 0x000fc80000010000 */
[----:B------:R-:W4:Y:S01]  /*3df0*/  MUFU.EX2 R120, R120 ;  /* 0x0000007800787308 */ /* 0x000f220000000800 */
[----:B------:R-:W-:Y:S01]  /*3e00*/  FADD.FTZ R114, R87, -R114 ;  /* 0x8000007257727221 */ /* 0x000fe20000010000 */
[----:B------:R-:W-:Y:S01]  /*3e10*/  F2FP.F16.F32.PACK_AB R87, R24, R25 ;  /* 0x000000191857723e */ /* 0x000fe200000000ff */
[----:B------:R-:W-:-:S05]  /*3e20*/  FMUL.FTZ R60, R115, R60 ;  /* 0x0000003c733c7220 */ /* 0x000fca0000410000 */
[----:B------:R-:W5:Y:S01]  /*3e30*/  MUFU.EX2 R97, R97 ;  /* 0x0000006100617308 */ /* 0x000f620000000800 */
[----:B------:R-:W-:Y:S01]  /*3e40*/  F2FP.F16.F32.PACK_AB R80, R147, R80 ;  /* 0x000000509350723e */ /* 0x000fe200000000ff */
[----:B------:R-:W-:Y:S01]  /*3e50*/  FMUL.FTZ R61, R116, R61 ;  /* 0x0000003d743d7220 */ /* 0x000fe20000410000 */
[----:B------:R-:W-:-:S05]  /*3e60*/  FMUL.FTZ R64, R15, R64 ;  /* 0x000000400f407220 */ /* 0x000fca0000410000 */
[----:B------:R-:W5:Y:S01]  /*3e70*/  MUFU.EX2 R96, R96 ;  /* 0x0000006000607308 */ /* 0x000f620000000800 */
[----:B-1----:R-:W-:Y:S01]  /*3e80*/  FMUL.FTZ R25, R119, R65 ;  /* 0x0000004177197220 */ /* 0x002fe20000410000 */
[----:B------:R-:W-:-:S06]  /*3e90*/  FADD.FTZ R63, R63, -R136 ;  /* 0x800000883f3f7221 */ /* 0x000fcc0000010000 */
[----:B------:R-:W1:Y:S01]  /*3ea0*/  MUFU.EX2 R99, R232 ;  /* 0x000000e800637308 */ /* 0x000e620000000800 */
[----:B------:R-:W-:Y:S01]  /*3eb0*/  FADD.FTZ R66, R66, -R132 ;  /* 0x8000008442427221 */ /* 0x000fe20000010000 */
[----:B------:R-:W-:-:S06]  /*3ec0*/  FADD.FTZ R132, R72, -R133 ;  /* 0x8000008548847221 */ /* 0x000fcc0000010000 */
[----:B------:R-:W1:Y:S01]  /*3ed0*/  MUFU.EX2 R100, R231 ;  /* 0x000000e700647308 */ /* 0x000e620000000800 */
[----:B------:R-:W-:-:S07]  /*3ee0*/  FADD.FTZ R136, R73, -R221 ;  /* 0x800000dd49887221 */ /* 0x000fce0000010000 */
        /* <DEDUP_REMOVED lines=10> */
[----:B------:R-:W1:Y:S08]  /*3f90*/  MUFU.EX2 R110, R110 ;  /* 0x0000006e006e7308 */ /* 0x000e700000000800 */
[----:B------:R-:W1:Y:S01]  /*3fa0*/  MUFU.EX2 R12, R228 ;  /* 0x000000e4000c7308 */ /* 0x000e620000000800 */
[----:B------:R-:W-:-:S07]  /*3fb0*/  F2FP.F16.F32.PACK_AB R70, R61, R60 ;  /* 0x0000003c3d46723e */ /* 0x000fce00000000ff */
[----:B------:R-:W1:Y:S01]  /*3fc0*/  MUFU.EX2 R28, R217 ;  /* 0x000000d9001c7308 */ /* 0x000e620000000800 */
[----:B------:R-:W-:Y:S01]  /*3fd0*/  F2FP.F16.F32.PACK_AB R64, R25, R64 ;  /* 0x000000401940723e */ /* 0x000fe200000000ff */
[----:B------:R-:W-:-:S06]  /*3fe0*/  FMUL.FTZ R60, R30, R132 ;  /* 0x000000841e3c7220 */ /* 0x000fcc0000410000 */
[----:B------:R-:W1:Y:S01]  /*3ff0*/  MUFU.EX2 R126, R126 ;  /* 0x0000007e007e7308 */ /* 0x000e620000000800 */
[----:B------:R-:W-:-:S07]  /*4000*/  FMUL.FTZ R25, R32, R136 ;  /* 0x0000008820197220 */ /* 0x000fce0000410000 */
[----:B------:R-:W1:Y:S01]  /*4010*/  MUFU.EX2 R141, R141 ;  /* 0x0000008d008d7308 */ /* 0x000e620000000800 */
[----:B------:R-:W-:-:S07]  /*4020*/  FADD.FTZ R62, R62, -R138 ;  /* 0x8000008a3e3e7221 */ /* 0x000fce0000010000 */
[----:B------:R-:W1:Y:S01]  /*4030*/  MUFU.EX2 R127, R127 ;  /* 0x0000007f007f7308 */ /* 0x000e620000000800 */
[----:B------:R-:W-:-:S07]  /*4040*/  FADD.FTZ R57, R57, -R149 ;  /* 0x8000009539397221 */ /* 0x000fce0000010000 */
[----:B------:R-:W1:Y:S01]  /*4050*/  MUFU.EX2 R144, R144 ;  /* 0x0000009000907308 */ /* 0x000e620000000800 */
[----:B------:R-:W-:-:S07]  /*4060*/  FADD.FTZ R59, R59, -R149 ;  /* 0x800000953b3b7221 */ /* 0x000fce0000010000 */
[----:B------:R-:W1:Y:S08]  /*4070*/  MUFU.EX2 R130, R130 ;  /* 0x0000008200827308 */ /* 0x000e700000000800 */
[----:B------:R-:W1:Y:S08]  /*4080*/  MUFU.EX2 R135, R135 ;  /* 0x0000008700877308 */ /* 0x000e700000000800 */
[----:B------:R-:W1:Y:S08]  /*4090*/  MUFU.EX2 R128, R128 ;  /* 0x0000008000807308 */ /* 0x000e700000000800 */
[----:B------:R-:W1:Y:S08]  /*40a0*/  MUFU.EX2 R125, R125 ;  /* 0x0000007d007d7308 */ /* 0x000e700000000800 */
[----:B------:R-:W1:Y:S08]  /*40b0*/  MUFU.EX2 R124, R124 ;  /* 0x0000007c007c7308 */ /* 0x000e700000000800 */
[----:B------:R-:W1:Y:S08]  /*40c0*/  MUFU.EX2 R123, R123 ;  /* 0x0000007b007b7308 */ /* 0x000e700000000800 */
[----:B------:R-:W1:Y:S01]  /*40d0*/  MUFU.EX2 R147, R122 ;  /* 0x0000007a00937308 */ /* 0x000e620000000800 */
        /* <DEDUP_REMOVED lines=8> */
[----:B---3--:R-:W-:Y:S01]  /*4160*/  FMUL.FTZ R62, R117, R62 ;  /* 0x0000003e753e7220 */ /* 0x008fe20000410000 */
[----:B--2---:R-:W-:Y:S01]  /*4170*/  FMUL.FTZ R63, R118, R63 ;  /* 0x0000003f763f7220 */ /* 0x004fe20000410000 */
[----:B------:R-:W-:Y:S01]  /*4180*/  FMUL.FTZ R65, R16, R66 ;  /* 0x0000004210417220 */ /* 0x000fe20000410000 */
[----:B----4-:R-:W-:Y:S01]  /*4190*/  FMUL.FTZ R24, R120, R67 ;  /* 0x0000004378187220 */ /* 0x010fe20000410000 */
[----:B------:R-:W-:Y:S01]  /*41a0*/  F2FP.F16.F32.PACK_AB R60, R25, R60 ;  /* 0x0000003c193c723e */ /* 0x000fe200000000ff */
[----:B------:R-:W-:Y:S01]  /*41b0*/  FADD.FTZ R138, R76, -R220 ;  /* 0x800000dc4c8a7221 */ /* 0x000fe20000010000 */
        /* <DEDUP_REMOVED lines=12> */
[--C-:B------:R-:W-:Y:S01]  /*4280*/  FADD.FTZ R149, R81, -R218.reuse ;  /* 0x800000da51957221 */ /* 0x100fe20000010000 */
        /* <DEDUP_REMOVED lines=217> */
.L_x_5071:
        /* <DEDUP_REMOVED lines=68> */
.L_x_5072:
        /* <DEDUP_REMOVED lines=11> */
.L_x_5062:
        /* <DEDUP_REMOVED lines=128> */
.L_x_5085:
[----:B------:R-:W-:-:S05]  /*5d10*/  IMAD.U32 R6, RZ, RZ, UR36 ;  /* 0x00000024ff067e24 */ /* 0x000fca000f8e00ff */
[----:B------:R-:W-:-:S04]  /*5d20*/  LOP3.LUT R6, R6, 0x1, RZ, 0xfc, !PT ;  /* 0x0000000106067812 */ /* 0x000fc800078efcff */
[----:B------:R-:W-:-:S13]  /*5d30*/  ISETP.NE.AND P0, PT, R6, 0x3, PT ;  /* 0x000000030600780c */ /* 0x000fda0003f05270 */
[----:B------:R-:W-:Y:S05]  /*5d40*/  @!P0 BRA `(.L_x_5075) ;  /* 0x0000000000048947 */ /* 0x000fea0003800000 */
[----:B------:R-:W-:Y:S01]  /*5d50*/  BPT.TRAP 0x1 ;  /* 0x000000040000795c */ /* 0x000fe20000300000 */
.L_x_5075:
[----:B------:R-:W-:Y:S01]  /*5d60*/  IMAD R6, R0, 0x8, R222 ;  /* 0x0000000800067824 */ /* 0x000fe200078e02de */
[----:B-1----:R-:W-:-:S04]  /*5d70*/  SHF.L.U32 R11, R4, 0x1f, RZ ;  /* 0x0000001f040b7819 */ /* 0x002fc800000006ff */
[----:B------:R1:W2:Y:S01]  /*5d80*/  SYNCS.PHASECHK.TRANS64.TRYWAIT P1, [R6+URZ+0x30c10], R11 ;  /* 0x030c100b060075a7 */ /* 0x0002a2000802017f */
[----:B------:R-:W-:Y:S05]  /*5d90*/  @!P0 BRA `(.L_x_5076) ;  /* 0x0000000000048947 */ /* 0x000fea0003800000 */
[----:B------:R-:W-:Y:S01]  /*5da0*/  BPT.TRAP 0x1 ;  /* 0x000000040000795c */ /* 0x000fe20000300000 */
.L_x_5076:
[----:B------:R-:W-:-:S05]  /*5db0*/  VIADD R7, R222, 0x10000 ;  /* 0x00010000de077836 */ /* 0x000fca0000000000 */
[----:B------:R-:W-:-:S04]  /*5dc0*/  SHF.R.U32.HI R7, RZ, 0x4, R7 ;  /* 0x00000004ff077819 */ /* 0x000fc80000011607 */
[----:B------:R-:W-:-:S04]  /*5dd0*/  LOP3.LUT R220, R7, 0x3fff, RZ, 0xc0, !PT ;  /* 0x00003fff07dc7812 */ /* 0x000fc800078ec0ff */
[----:B------:R-:W-:Y:S01]  /*5de0*/  LOP3.LUT R7, R220, 0x10000, RZ, 0xfc, !PT ;  /* 0x00010000dc077812 */ /* 0x000fe200078efcff */
[----:B--2---:R-:W-:Y:S06]  /*5df0*/  @P1 BRA `(.L_x_5077) ;  /* 0x0000000000081947 */ /* 0x004fec0003800000 */
[----:B------:R-:W2:Y:S02]  /*5e00*/  SYNCS.PHASECHK.TRANS64.TRYWAIT P1, [R6+URZ+0x30c10], R11 ;  /* 0x030c100b060075a7 */ /* 0x000ea4000802017f */
[----:B--2---:R-:W-:Y:S05]  /*5e10*/  @!P1 BRA `(.L_x_5078) ;  /* 0x000000a8004c9947 */ /* 0x004fea0003800000 */
.L_x_5077:
        /* <DEDUP_REMOVED lines=62> */
.L_x_5079:
[----:B------:R1:W1:Y:S01]  /*6200*/  SYNCS.PHASECHK.TRANS64.TRYWAIT P1, [R6+URZ+0x30c30], R11 ;  /* 0x030c300b060075a7 */ /* 0x000262000802017f */
[----:B------:R-:W-:Y:S05]  /*6210*/  @!P0 BRA `(.L_x_5080) ;  /* 0x0000000000048947 */ /* 0x000fea0003800000 */
[----:B------:R-:W-:Y:S01]  /*6220*/  BPT.TRAP 0x1 ;  /* 0x000000040000795c */ /* 0x000fe20000300000 */
.L_x_5080:
        /* <DEDUP_REMOVED lines=8> */
.L_x_5081:
        /* <DEDUP_REMOVED lines=9> */
[----:B--2---:R-:W-:Y:S01]  /*6340*/  SHFL.IDX PT, R7, R15, R5, 0x1f ;  /* 0x00001f050f077589 */ /* 0x004fe200000e0000 */
[C---:B------:R-:W-:Y:S01]  /*6350*/  VIADD R13, R5.reuse, 0x18 ;  /* 0x00000018050d7836 */ /* 0x040fe20000000000 */
[C---:B------:R-:W-:Y:S01]  /*6360*/  ISETP.GT.AND P2, PT, R232.reuse, RZ, PT ;  /* 0x000000ffe800720c */ /* 0x040fe20003f44270 */
[C---:B------:R-:W-:Y:S01]  /*6370*/  VIADD R9, R5.reuse, 0x8 ;  /* 0x0000000805097836 */ /* 0x040fe20000000000 */
[----:B------:R-:W1:Y:S01]  /*6380*/  SHFL.IDX PT, R12, R15, R23, 0x1f ;  /* 0x00001f170f0c7589 */ /* 0x000e6200000e0000 */
[----:B------:R-:W-:Y:S01]  /*6390*/  ISETP.GT.AND P1, PT, R232, 0x8, PT ;  /* 0x00000008e800780c */ /* 0x000fe20003f24270 */
[----:B------:R-:W-:Y:S01]  /*63a0*/  VIADD R11, R5, 0x14 ;  /* 0x00000014050b7836 */ /* 0x000fe20000000000 */
[----:B------:R-:W-:Y:S01]  /*63b0*/  FSEL R93, R93, -INF , P2 ;  /* 0xff8000005d5d7808 */ /* 0x000fe20001000000 */
[----:B------:R-:W2:Y:S01]  /*63c0*/  SHFL.IDX PT, R18, R15, R13, 0x1f ;  /* 0x00001f0d0f127589 */ /* 0x000ea200000e0000 */
[----:B------:R-:W-:Y:S01]  /*63d0*/  FSEL R95, R95, -INF , P1 ;  /* 0xff8000005f5f7808 */ /* 0x000fe20000800000 */
[----:B------:R-:W-:Y:S01]  /*63e0*/  IMAD R216, R0, 0x400, R216 ;  /* 0x0000040000d87824 */ /* 0x000fe200078e02d8 */
[----:B------:R-:W-:Y:S01]  /*63f0*/  FSEL R88, R88, -INF , P2 ;  /* 0xff80000058587808 */ /* 0x000fe20001000000 */
[----:B------:R-:W4:Y:S01]  /*6400*/  SHFL.IDX PT, R10, R15, R9, 0x1f ;  /* 0x00001f090f0a7589 */ /* 0x000f2200000e0000 */
[----:B------:R-:W-:-:S02]  /*6410*/  FSEL R100, R100, -INF , P2 ;  /* 0xff80000064647808 */ /* 0x000fc40001000000 */
[----:B------:R-:W-:Y:S01]  /*6420*/  FSEL R89, R89, -INF , P2 ;  /* 0xff80000059597808 */ /* 0x000fe20001000000 */
[----:B------:R1:W-:Y:S01]  /*6430*/  SHFL.IDX PT, R16, R15, R11, 0x1f ;  /* 0x00001f0b0f107589 */ /* 0x0003e200000e0000 */
[----:B------:R-:W-:Y:S02]  /*6440*/  FSEL R92, R92, -INF , P2 ;  /* 0xff8000005c5c7808 */ /* 0x000fe40001000000 */
[----:B------:R-:W-:Y:S01]  /*6450*/  FSEL R94, R94, -INF , P1 ;  /* 0xff8000005e5e7808 */ /* 0x000fe20000800000 */
[----:B---3--:R-:W-:Y:S01]  /*6460*/  SHFL.IDX PT, R22, R227, R5, 0x1f ;  /* 0x00001f05e3167589 */ /* 0x008fe200000e0000 */
        /* <DEDUP_REMOVED lines=51> */
[--C-:B------:R-:W-:Y:S01]  /*67a0*/  FFMA.FTZ R88, R88, UR5, -R7.reuse ;  /* 0x0000000558587c23 */ /* 0x100fe20008010807 */
[----:B------:R-:W-:Y:S01]  /*67b0*/  UIADD3 UR6, UR6, 0x6, URZ ;  /* 0x0000000606067890 */ /* 0x000fe2000fffe03f */
[----:B------:R-:W1:Y:S01]  /*67c0*/  SHFL.IDX PT, R20, R15, R95, 0x1f ;  /* 0x00001f5f0f147589 */ /* 0x000e6200000e0000 */
[----:B--2---:R-:W-:Y:S01]  /*67d0*/  FFMA.FTZ R17, R100, UR5, -R18 ;  /* 0x0000000564117c23 */ /* 0x004fe20008010812 */
[----:B------:R-:W-:Y:S01]  /*67e0*/  VIADD R100, R5, 0x4 ;  /* 0x0000000405647836 */ /* 0x000fe20000000000 */
[----:B------:R2:W-:Y:S01]  /*67f0*/  MUFU.EX2 R219, R88 ;  /* 0x0000005800db7308 */ /* 0x0005e20000000800 */
[--C-:B----4-:R-:W-:Y:S01]  /*6800*/  FFMA.FTZ R9, R92, UR5, -R10.reuse ;  /* 0x000000055c097c23 */ /* 0x110fe2000801080a */
[----:B------:R-:W-:Y:S01]  /*6810*/  FFMA.FTZ R10, R94, UR5, -R10 ;  /* 0x000000055e0a7c23 */ /* 0x000fe2000801080a */
[--C-:B---3--:R-:W-:Y:S01]  /*6820*/  FFMA.FTZ R89, R89, UR5, -R8.reuse ;  /* 0x0000000559597c23 */ /* 0x108fe20008010808 */
[----:B------:R-:W-:Y:S01]  /*6830*/  FFMA.FTZ R7, R90, UR5, -R7 ;  /* 0x000000055a077c23 */ /* 0x000fe20008010807 */
[----:B------:R-:W3:Y:S01]  /*6840*/  SHFL.IDX PT, R92, R227, R23, 0x1f ;  /* 0x00001f17e35c7589 */ /* 0x000ee200000e0000 */
[----:B------:R-:W-:Y:S01]  /*6850*/  FFMA.FTZ R8, R91, UR5, -R8 ;  /* 0x000000055b087c23 */ /* 0x000fe20008010808 */
[--C-:B------:R-:W-:Y:S01]  /*6860*/  FFMA.FTZ R21, R104, UR5, -R22.reuse ;  /* 0x0000000568157c23 */ /* 0x100fe20008010816 */
        /* <DEDUP_REMOVED lines=8> */
[----:B-1----:R-:W-:-:S03]  /*68f0*/  FFMA.FTZ R19, R101, UR5, -R20 ;  /* 0x0000000565137c23 */ /* 0x002fc60008010814 */
[----:B------:R-:W1:Y:S01]  /*6900*/  SHFL.IDX PT, R94, R227, R89, 0x1f ;  /* 0x00001f59e35e7589 */ /* 0x000e6200000e0000 */
[----:B------:R-:W-:Y:S01]  /*6910*/  FFMA.FTZ R20, R103, UR5, -R20 ;  /* 0x0000000567147c23 */ /* 0x000fe20008010814 */
[----:B------:R-:W-:Y:S01]  /*6920*/  VIADD R103, R5, 0x8 ;  /* 0x0000000805677836 */ /* 0x000fe20000000000 */
[----:B------:R-:W5:Y:S01]  /*6930*/  MUFU.EX2 R10, R10 ;  /* 0x0000000a000a7308 */ /* 0x000f620000000800 */
[----:B------:R2:W5:Y:S01]  /*6940*/  SHFL.IDX PT, R14, R15, R89, 0x1f ;  /* 0x00001f590f0e7589 */ /* 0x00056200000e0000 */
[----:B---3--:R-:W-:-:S03]  /*6950*/  FFMA.FTZ R91, R109, UR5, -R92 ;  /* 0x000000056d5b7c23 */ /* 0x008fc6000801085c */
[----:B------:R-:W3:Y:S01]  /*6960*/  SHFL.IDX PT, R90, R227, R103, 0x1f ;  /* 0x00001f67e35a7589 */ /* 0x000ee200000e0000 */
[----:B------:R-:W-:Y:S01]  /*6970*/  FFMA.FTZ R92, R111, UR5, -R92 ;  /* 0x000000056f5c7c23 */ /* 0x000fe2000801085c */
[----:B------:R-:W-:Y:S01]  /*6980*/  FSEL R111, R129, -INF , P2 ;  /* 0xff800000816f7808 */ /* 0x000fe20001000000 */
[----:B--2---:R-:W-:Y:S01]  /*6990*/  FFMA.FTZ R23, R105, UR5, -R88 ;  /* 0x0000000569177c23 */ /* 0x004fe20008010858 */
[----:B------:R-:W-:Y:S01]  /*69a0*/  VIADD R105, R5, 0x14 ;  /* 0x0000001405697836 */ /* 0x000fe20000000000 */
[----:B------:R2:W3:Y:S01]  /*69b0*/  SHFL.IDX PT, R106, R218, R103, 0x1f ;  /* 0x00001f67da6a7589 */ /* 0x0004e200000e0000 */
[--C-:B------:R-:W-:Y:S01]  /*69c0*/  FFMA.FTZ R15, R97, UR5, -R16.reuse ;  /* 0x00000005610f7c23 */ /* 0x100fe20008010810 */
[----:B------:R-:W-:Y:S01]  /*69d0*/  FFMA.FTZ R16, R99, UR5, -R16 ;  /* 0x0000000563107c23 */ /* 0x000fe20008010810 */
[----:B------:R-:W-:Y:S01]  /*69e0*/  FFMA.FTZ R88, R107, UR5, -R88 ;  /* 0x000000056b587c23 */ /* 0x000fe20008010858 */
[----:B------:R-:W-:Y:S01]  /*69f0*/  VIADD R107, R5, 0xc ;  /* 0x0000000c056b7836 */ /* 0x000fe20000000000 */
[----:B------:R-:W-:Y:S01]  /*6a00*/  FSEL R129, R140, -INF , P2 ;  /* 0xff8000008c817808 */ /* 0x000fe20001000000 */
[----:B------:R-:W3:Y:S01]  /*6a10*/  MUFU.EX2 R19, R19 ;  /* 0x0000001300137308 */ /* 0x000ee20000000800 */
[----:B------:R-:W-:Y:S01]  /*6a20*/  FSEL R109, R128, -INF , P2 ;  /* 0xff800000806d7808 */ /* 0x000fe20001000000 */
[----:B----4-:R-:W-:Y:S01]  /*6a30*/  FFMA.FTZ R101, R120, UR5, -R102 ;  /* 0x0000000578657c23 */ /* 0x010fe20008010866 */
[----:B------:R-:W-:Y:S01]  /*6a40*/  FSEL R120, R148, -INF , P2 ;  /* 0xff80000094787808 */ /* 0x000fe20001000000 */
[----:B------:R-:W-:Y:S01]  /*6a50*/  SHFL.IDX PT, R107, R218, R107, 0x1f ;  /* 0x00001f6bda6b7589 */ /* 0x000fe200000e0000 */
[--C-:B-1----:R-:W-:Y:S01]  /*6a60*/  FFMA.FTZ R93, R112, UR5, -R94.reuse ;  /* 0x00000005705d7c23 */ /* 0x102fe2000801085e */
[----:B------:R-:W-:Y:S01]  /*6a70*/  FFMA.FTZ R94, R114, UR5, -R94 ;  /* 0x00000005725e7c23 */ /* 0x000fe2000801085e */
[----:B--2---:R-:W-:Y:S01]  /*6a80*/  FSEL R103, R121, -INF , P2 ;  /* 0xff80000079677808 */ /* 0x004fe20001000000 */
[----:B------:R-:W1:Y:S01]  /*6a90*/  SHFL.IDX PT, R112, R218, R105, 0x1f ;  /* 0x00001f69da707589 */ /* 0x000e6200000e0000 */
[--C-:B-----5:R-:W-:Y:S01]  /*6aa0*/  FFMA.FTZ R13, R96, UR5, -R14.reuse ;  /* 0x00000005600d7c23 */ /* 0x120fe2000801080e */
[----:B------:R-:W-:Y:S01]  /*6ab0*/  FFMA.FTZ R14, R98, UR5, -R14 ;  /* 0x00000005620e7c23 */ /* 0x000fe2000801080e */
[C---:B------:R-:W-:Y:S01]  /*6ac0*/  VIADD R148, R5.reuse, 0xc ;  /* 0x0000000c05947836 */ /* 0x040fe20000000000 */
[----:B------:R2:W4:Y:S01]  /*6ad0*/  SHFL.IDX PT, R96, R227, R105, 0x1f ;  /* 0x00001f69e3607589 */ /* 0x00052200000e0000 */
[----:B---3--:R-:W-:Y:S01]  /*6ae0*/  FFMA.FTZ R89, R108, UR5, -R90 ;  /* 0x000000056c597c23 */ /* 0x008fe2000801085a */
[----:B------:R-:W-:-:S02]  /*6af0*/  VIADD R108, R5, 0x18 ;  /* 0x00000018056c7836 */ /* 0x000fc40000000000 */
[----:B------:R-:W-:Y:S01]  /*6b00*/  FFMA.FTZ R103, R103, UR5, -R104 ;  /* 0x0000000567677c23 */ /* 0x000fe20008010868 */
[----:B------:R-:W-:Y:S01]  /*6b10*/  FFMA.FTZ R90, R110, UR5, -R90 ;  /* 0x000000056e5a7c23 */ /* 0x000fe2000801085a */
[----:B------:R-:W-:Y:S01]  /*6b20*/  FFMA.FTZ R104, R123, UR5, -R104 ;  /* 0x000000057b687c23 */ /* 0x000fe20008010868 */
[----:B------:R-:W-:Y:S01]  /*6b30*/  FFMA.FTZ R102, R122, UR5, -R102 ;  /* 0x000000057a667c23 */ /* 0x000fe20008010866 */
[----:B------:R-:W3:Y:S01]  /*6b40*/  SHFL.IDX PT, R98, R227, R108, 0x1f ;  /* 0x00001f6ce3627589 */ /* 0x000ee200000e0000 */
[----:B------:R-:W-:Y:S01]  /*6b50*/  FSEL R122, R145, -INF , P2 ;  /* 0xff800000917a7808 */ /* 0x000fe20001000000 */
[----:B------:R-:W5:Y:S01]  /*6b60*/  MUFU.EX2 R12, R12 ;  /* 0x0000000c000c7308 */ /* 0x000f620000000800 */
[----:B--2---:R-:W-:Y:S01]  /*6b70*/  FSEL R105, R124, -INF , P2 ;  /* 0xff8000007c697808 */ /* 0x004fe20001000000 */
[----:B------:R4:W2:Y:S01]  /*6b80*/  SHFL.IDX PT, R227, R227, R95, 0x1f ;  /* 0x00001f5fe3e37589 */ /* 0x0008a200000e0000 */
[----:B------:R-:W-:-:S03]  /*6b90*/  FSEL R124, R144, -INF , P2 ;  /* 0xff800000907c7808 */ /* 0x000fc60001000000 */
[----:B------:R4:W-:Y:S01]  /*6ba0*/  SHFL.IDX PT, R114, R218, R108, 0x1f ;  /* 0x00001f6cda727589 */ /* 0x0009e200000e0000 */
[--C-:B------:R-:W-:Y:S01]  /*6bb0*/  FFMA.FTZ R105, R105, UR5, -R106.reuse ;  /* 0x0000000569697c23 */ /* 0x100fe2000801086a */
[----:B------:R-:W-:Y:S01]  /*6bc0*/  FFMA.FTZ R106, R126, UR5, -R106 ;  /* 0x000000057e6a7c23 */ /* 0x000fe2000801086a */
[----:B------:R-:W-:Y:S01]  /*6bd0*/  FSEL R126, R141, -INF , P2 ;  /* 0xff8000008d7e7808 */ /* 0x000fe20001000000 */
[----:B------:R-:W5:Y:S01]  /*6be0*/  MUFU.EX2 R7, R7 ;  /* 0x0000000700077308 */ /* 0x000f620000000800 */
[--C-:B-1----:R-:W-:Y:S01]  /*6bf0*/  FFMA.FTZ R111, R111, UR5, -R112.reuse ;  /* 0x000000056f6f7c23 */ /* 0x102fe20008010870 */
[----:B------:R-:W-:Y:S01]  /*6c00*/  FFMA.FTZ R112, R131, UR5, -R112 ;  /* 0x0000000583707c23 */ /* 0x000fe20008010870 */
[----:B------:R-:W-:Y:S02]  /*6c10*/  VIADD R131, R5, 0x8 ;  /* 0x0000000805837836 */ /* 0x000fe40000000000 */
[--C-:B----4-:R-:W-:Y:S01]  /*6c20*/  FFMA.FTZ R95, R113, UR5, -R96.reuse ;  /* 0x00000005715f7c23 */ /* 0x110fe20008010860 */
[----:B------:R-:W-:Y:S01]  /*6c30*/  FSEL R108, R127, -INF , P1 ;  /* 0xff8000007f6c7808 */ /* 0x000fe20000800000 */
[----:B------:R-:W-:Y:S01]  /*6c40*/  FFMA.FTZ R96, R115, UR5, -R96 ;  /* 0x0000000573607c23 */ /* 0x000fe20008010860 */
[----:B------:R-:W1:Y:S01]  /*6c50*/  SHFL.IDX PT, R127, R217, R131, 0x1f ;  /* 0x00001f83d97f7589 */ /* 0x000e6200000e0000 */
[----:B------:R-:W-:Y:S01]  /*6c60*/  FSEL R115, R133, -INF , P2 ;  /* 0xff80000085737808 */ /* 0x000fe20001000000 */
[----:B------:R-:W-:Y:S01]  /*6c70*/  MUFU.EX2 R8, R8 ;  /* 0x0000000800087308 */ /* 0x000fe20000000800 */
[----:B------:R-:W-:Y:S01]  /*6c80*/  FSEL R113, R125, -INF , P2 ;  /* 0xff8000007d717808 */ /* 0x000fe20001000000 */
[--C-:B---3--:R-:W-:Y:S01]  /*6c90*/  FFMA.FTZ R97, R116, UR5, -R98.reuse ;  /* 0x0000000574617c23 */ /* 0x108fe20008010862 */
[----:B------:R-:W-:Y:S01]  /*6ca0*/  FFMA.FTZ R108, R108, UR5, -R107 ;  /* 0x000000056c6c7c23 */ /* 0x000fe2000801086b */
[----:B------:R-:W-:Y:S01]  /*6cb0*/  FFMA.FTZ R98, R118, UR5, -R98 ;  /* 0x0000000576627c23 */ /* 0x000fe20008010862 */
[----:B------:R-:W-:Y:S01]  /*6cc0*/  FSEL R118, R149, -INF , P2 ;  /* 0xff80000095767808 */ /* 0x000fe20001000000 */
[--C-:B--2---:R-:W-:Y:S01]  /*6cd0*/  FFMA.FTZ R99, R117, UR5, -R227.reuse ;  /* 0x0000000575637c23 */ /* 0x104fe200080108e3 */
[----:B------:R-:W-:Y:S01]  /*6ce0*/  FFMA.FTZ R100, R119, UR5, -R227 ;  /* 0x0000000577647c23 */ /* 0x000fe200080108e3 */
[----:B------:R-:W-:-:S02]  /*6cf0*/  VIADD R117, R5, 0x10 ;  /* 0x0000001005757836 */ /* 0x000fc40000000000 */
[----:B------:R-:W-:Y:S01]  /*6d00*/  FFMA.FTZ R113, R113, UR5, -R107 ;  /* 0x0000000571717c23 */ /* 0x000fe2000801086b */
[C---:B------:R-:W-:Y:S01]  /*6d10*/  VIADD R227, R5.reuse, 0x1c ;  /* 0x0000001c05e37836 */ /* 0x040fe20000000000 */
[----:B------:R-:W2:Y:S01]  /*6d20*/  SHFL.IDX PT, R125, R217, R148, 0x1f ;  /* 0x00001f94d97d7589 */ /* 0x000ea200000e0000 */
[----:B------:R-:W-:Y:S01]  /*6d30*/  VIADD R149, R5, 0x14 ;  /* 0x0000001405957836 */ /* 0x000fe20000000000 */
[----:B------:R3:W-:Y:S02]  /*6d40*/  MUFU.EX2 R107, R113 ;  /* 0x00000071006b7308 */ /* 0x0007e40000000800 */
[----:B------:R-:W4:Y:S04]  /*6d50*/  SHFL.IDX PT, R110, R218, R117, 0x1f ;  /* 0x00001f75da6e7589 */ /* 0x000f2800000e0000 */
[----:B------:R5:W4:Y:S02]  /*6d60*/  SHFL.IDX PT, R123, R217, R117, 0x1f ;  /* 0x00001f75d97b7589 */ /* 0x000b2400000e0000 */
[----:B------:R-:W-:Y:S01]  /*6d70*/  MUFU.EX2 R18, R18 ;  /* 0x0000001200127308 */ /* 0x000fe20000000800 */
[--C-:B-1----:R-:W-:Y:S01]  /*6d80*/  FFMA.FTZ R129, R129, UR5, -R127.reuse ;  /* 0x0000000581817c23 */ /* 0x102fe2000801087f */
[----:B------:R1:W4:Y:S01]  /*6d90*/  SHFL.IDX PT, R116, R218, R227, 0x1f ;  /* 0x00001fe3da747589 */ /* 0x00032200000e0000 */
[----:B------:R-:W-:Y:S01]  /*6da0*/  FFMA.FTZ R127, R142, UR5, -R127 ;  /* 0x000000058e7f7c23 */ /* 0x000fe2000801087f */
[----:B---3--:R-:W-:Y:S01]  /*6db0*/  FSEL R113, R132, -INF , P2 ;  /* 0xff80000084717808 */ /* 0x008fe20001000000 */
[----:B------:R-:W-:Y:S01]  /*6dc0*/  VIADD R132, R5, 0x4 ;  /* 0x0000000405847836 */ /* 0x000fe20000000000 */
[----:B------:R-:W3:Y:S01]  /*6dd0*/  SHFL.IDX PT, R121, R217, R149, 0x1f ;  /* 0x00001f95d9797589 */ /* 0x000ee200000e0000 */
[----:B-----5:R-:W-:Y:S01]  /*6de0*/  FSEL R117, R151, -INF , P1 ;  /* 0xff80000097757808 */ /* 0x020fe20000800000 */
[----:B------:R-:W-:-:S02]  /*6df0*/  VIADD R151, R5, 0x10 ;  /* 0x0000001005977836 */ /* 0x000fc40000000000 */
[----:B------:R-:W5:Y:S01]  /*6e00*/  SHFL.IDX PT, R128, R217, R132, 0x1f ;  /* 0x00001f84d9807589 */ /* 0x000f6200000e0000 */
[--C-:B------:R-:W-:Y:S01]  /*6e10*/  FFMA.FTZ R113, R113, UR5, -R114.reuse ;  /* 0x0000000571717c23 */ /* 0x100fe20008010872 */
[----:B-1----:R-:W-:Y:S02]  /*6e20*/  VIADD R218, R5, 0x18 ;  /* 0x0000001805da7836 */ /* 0x002fe40000000000 */
[----:B------:R-:W-:Y:S01]  /*6e30*/  FFMA.FTZ R114, R134, UR5, -R114 ;  /* 0x0000000586727c23 */ /* 0x000fe20008010872 */
[----:B------:R-:W-:Y:S01]  /*6e40*/  FSEL R134, R136, -INF , P2 ;  /* 0xff80000088867808 */ /* 0x000fe20001000000 */
[----:B--2---:R-:W-:Y:S01]  /*6e50*/  FFMA.FTZ R126, R126, UR5, -R125 ;  /* 0x000000057e7e7c23 */ /* 0x004fe2000801087d */
[----:B------:R-:W-:Y:S02]  /*6e60*/  WARPGROUP.DEPBAR.LE gsb0, 0x0 ;  /* 0x00008000000079c5 */ /* 0x000fe40000010000 */
[----:B------:R-:W-:Y:S01]  /*6e70*/  WARPGROUP.ARRIVE ;  /* 0x00000000000079c5 */ /* 0x000fe20000000000 */
[--C-:B----4-:R-:W-:Y:S01]  /*6e80*/  FFMA.FTZ R109, R109, UR5, -R110.reuse ;  /* 0x000000056d6d7c23 */ /* 0x110fe2000801086e */
[----:B------:R-:W-:Y:S01]  /*6e90*/  FFMA.FTZ R110, R130, UR5, -R110 ;  /* 0x00000005826e7c23 */ /* 0x000fe2000801086e */
[----:B------:R-:W-:Y:S01]  /*6ea0*/  FSEL R130, R139, -INF , P1 ;  /* 0xff8000008b827808 */ /* 0x000fe20000800000 */
[----:B------:R-:W1:Y:S01]  /*6eb0*/  SHFL.IDX PT, R119, R217, R218, 0x1f ;  /* 0x00001fdad9777589 */ /* 0x000e6200000e0000 */
[----:B------:R-:W-:Y:S01]  /*6ec0*/  FFMA.FTZ R124, R124, UR5, -R123 ;  /* 0x000000057c7c7c23 */ /* 0x000fe2000801087b */
[----:B------:R-:W-:Y:S01]  /*6ed0*/  HGMMA.64x128x16.F32 R24, gdesc[UR8], R24, gsb0 ;  /* 0x01e00000081879f0 */ /* 0x000fe20008000818 */
[----:B------:R-:W-:Y:S01]  /*6ee0*/  R2UR UR8, R230 ;  /* 0x00000000e60872ca */ /* 0x000fe200000e0000 */
[----:B------:R-:W-:Y:S01]  /*6ef0*/  UMOV UR10, UR4 ;  /* 0x00000004000a7c82 */ /* 0x000fe20008000000 */
[----:B------:R-:W-:Y:S01]  /*6f00*/  R2UR UR9, R231 ;  /* 0x00000000e70972ca */ /* 0x000fe200000e0000 */
[----:B------:R-:W-:Y:S01]  /*6f10*/  UMOV UR11, 0x40000040 ;  /* 0x40000040000b7882 */ /* 0x000fe20000000000 */
[--C-:B------:R-:W-:Y:S01]  /*6f20*/  FFMA.FTZ R115, R115, UR5, -R116.reuse ;  /* 0x0000000573737c23 */ /* 0x100fe20008010874 */
[----:B------:R-:W-:Y:S01]  /*6f30*/  FFMA.FTZ R116, R135, UR5, -R116 ;  /* 0x0000000587747c23 */ /* 0x000fe20008010874 */
[--C-:B---3--:R-:W-:Y:S01]  /*6f40*/  FFMA.FTZ R122, R122, UR5, -R121.reuse ;  /* 0x000000057a7a7c23 */ /* 0x108fe20008010879 */
[----:B------:R-:W2:Y:S01]  /*6f50*/  SHFL.IDX PT, R135, R217, R5, 0x1f ;  /* 0x00001f05d9877589 */ /* 0x000ea200000e0000 */
[----:B------:R-:W-:Y:S01]  /*6f60*/  FFMA.FTZ R121, R147, UR5, -R121 ;  /* 0x0000000593797c23 */ /* 0x000fe20008010879 */
[----:B-----5:R-:W-:Y:S01]  /*6f70*/  FFMA.FTZ R139, R137, UR5, -R128 ;  /* 0x00000005898b7c23 */ /* 0x020fe20008010880 */
[----:B------:R-:W-:Y:S01]  /*6f80*/  FFMA.FTZ R123, R146, UR5, -R123 ;  /* 0x00000005927b7c23 */ /* 0x000fe2000801087b */
[----:B------:R-:W3:Y:S01]  /*6f90*/  SHFL.IDX PT, R217, R217, R227, 0x1f ;  /* 0x00001fe3d9d97589 */ /* 0x000ee200000e0000 */
[----:B------:R-:W-:Y:S01]  /*6fa0*/  FFMA.FTZ R125, R143, UR5, -R125 ;  /* 0x000000058f7d7c23 */ /* 0x000fe2000801087d */
[----:B------:R-:W4:Y:S01]  /*6fb0*/  MUFU.EX2 R20, R20 ;  /* 0x0000001400147308 */ /* 0x000f220000000800 */
[----:B------:R-:W-:Y:S01]  /*6fc0*/  R2UR UR4, R216 ;  /* 0x00000000d80472ca */ /* 0x000fe200000e0000 */
[--C-:B-1----:R-:W-:Y:S01]  /*6fd0*/  FFMA.FTZ R120, R120, UR5, -R119.reuse ;  /* 0x0000000578787c23 */ /* 0x102fe20008010877 */
[----:B------:R-:W-:Y:S01]  /*6fe0*/  FFMA.FTZ R119, R150, UR5, -R119 ;  /* 0x0000000596777c23 */ /* 0x000fe20008010877 */
[----:B------:R-:W-:-:S04]  /*6ff0*/  VIADD R150, R5, 0x8 ;  /* 0x0000000805967836 */ /* 0x000fc80000000000 */
[----:B------:R-:W1:Y:S01]  /*7000*/  MUFU.EX2 R105, R105 ;  /* 0x0000006900697308 */ /* 0x000e620000000800 */
[--C-:B--2---:R-:W-:Y:S01]  /*7010*/  FFMA.FTZ R134, R134, UR5, -R135.reuse ;  /* 0x0000000586867c23 */ /* 0x104fe20008010887 */
[----:B------:R-:W-:Y:S01]  /*7020*/  FFMA.FTZ R135, R138, UR5, -R135 ;  /* 0x000000058a877c23 */ /* 0x000fe20008010887 */
[----:B------:R-:W-:-:S05]  /*7030*/  FFMA.FTZ R138, R130, UR5, -R128 ;  /* 0x00000005828a7c23 */ /* 0x000fca0008010880 */
[----:B------:R-:W2:Y:S01]  /*7040*/  MUFU.EX2 R109, R109 ;  /* 0x0000006d006d7308 */ /* 0x000ea20000000800 */
[--C-:B---3--:R-:W-:Y:S01]  /*7050*/  FFMA.FTZ R118, R118, UR5, -R217.reuse ;  /* 0x0000000576767c23 */ /* 0x108fe200080108d9 */
[----:B------:R-:W-:Y:S01]  /*7060*/  FFMA.FTZ R117, R117, UR5, -R217 ;  /* 0x0000000575757c23 */ /* 0x000fe200080108d9 */
[----:B------:R-:W-:-:S05]  /*7070*/  VIADD R217, R5, 0x4 ;  /* 0x0000000405d97836 */ /* 0x000fca0000000000 */
[----:B------:R-:W3:Y:S08]  /*7080*/  MUFU.EX2 R111, R111 ;  /* 0x0000006f006f7308 */ /* 0x000ef00000000800 */
        /* <DEDUP_REMOVED lines=9> */
[----:B------:R-:W5:Y:S08]  /*7120*/  MUFU.EX2 R15, R15 ;  /* 0x0000000f000f7308 */ /* 0x000f700000000800 */
        /* <DEDUP_REMOVED lines=9> */
[----:B------:R-:W-:Y:S08]  /*71c0*/  MUFU.EX2 R102, R102 ;  /* 0x0000006600667308 */ /* 0x000ff00000000800 */
[----:B------:R-:W5:Y:S08]  /*71d0*/  MUFU.EX2 R103, R103 ;  /* 0x0000006700677308 */ /* 0x000f700000000800 */
        /* <DEDUP_REMOVED lines=22> */
[----:B------:R-:W-:Y:S01]  /*7340*/  MUFU.EX2 R116, R116 ;  /* 0x0000007400747308 */ /* 0x000fe20000000800 */
[----:B------:R-:W-:-:S02]  /*7350*/  WARPGROUP.DEPBAR.LE gsb0, 0x0 ;  /* 0x00008000000079c5 */ /* 0x000fc40000010000 */
[----:B------:R-:W4:Y:S04]  /*7360*/  LDS R226, [R226+0x400] ;  /* 0x00040000e2e27984 */ /* 0x000f280000000800 */
[----:B------:R-:W1:Y:S04]  /*7370*/  LDS R223, [R223+0x400] ;  /* 0x00040000dfdf7984 */ /* 0x000e680000000800 */
[----:B------:R-:W-:Y:S04]  /*7380*/  LDS R225, [R225+0x400] ;  /* 0x00040000e1e17984 */ /* 0x000fe80000000800 */
[----:B------:R-:W-:Y:S04]  /*7390*/  LDS R224, [R224+0x400] ;  /* 0x00040000e0e07984 */ /* 0x000fe80000000800 */
[----:B----4-:R-:W4:Y:S04]  /*73a0*/  SHFL.IDX PT, R142, R226, R151, 0x1f ;  /* 0x00001f97e28e7589 */ /* 0x010f2800000e0000 */
[----:B------:R-:W2:Y:S04]  /*73b0*/  SHFL.IDX PT, R140, R226, R218, 0x1f ;  /* 0x00001fdae28c7589 */ /* 0x000ea800000e0000 */
[----:B-1----:R-:W-:Y:S04]  /*73c0*/  SHFL.IDX PT, R133, R223, R151, 0x1f ;  /* 0x00001f97df857589 */ /* 0x002fe800000e0000 */
[----:B------:R-:W1:Y:S04]  /*73d0*/  SHFL.IDX PT, R128, R223, R5, 0x1f ;  /* 0x00001f05df807589 */ /* 0x000e6800000e0000 */
[----:B------:R-:W3:Y:S04]  /*73e0*/  SHFL.IDX PT, R130, R223, R132, 0x1f ;  /* 0x00001f84df827589 */ /* 0x000ee800000e0000 */
[----:B------:R-:W5:Y:S01]  /*73f0*/  SHFL.IDX PT, R137, R223, R131, 0x1f ;  /* 0x00001f83df897589 */ /* 0x000f6200000e0000 */
[--C-:B----4-:R-:W-:Y:S01]  /*7400*/  FADD.FTZ R48, R48, -R142.reuse ;  /* 0x8000008e30307221 */ /* 0x110fe20000010000 */
[----:B------:R-:W-:-:S02]  /*7410*/  FADD.FTZ R50, R50, -R142 ;  /* 0x8000008e32327221 */ /* 0x000fc40000010000 */
[----:B------:R-:W4:Y:S01]  /*7420*/  SHFL.IDX PT, R131, R223, R148, 0x1f ;  /* 0x00001f94df837589 */ /* 0x000f2200000e0000 */
[--C-:B--2---:R-:W-:Y:S01]  /*7430*/  FADD.FTZ R52, R52, -R140.reuse ;  /* 0x8000008c34347221 */ /* 0x104fe20000010000 */
[----:B------:R-:W-:Y:S02]  /*7440*/  FADD.FTZ R54, R54, -R140 ;  /* 0x8000008c36367221 */ /* 0x000fe40000010000 */
[----:B------:R-:W-:Y:S04]  /*7450*/  SHFL.IDX PT, R142, R224, R151, 0x1f ;  /* 0x00001f97e08e7589 */ /* 0x000fe800000e0000 */
[----:B------:R2:W4:Y:S01]  /*7460*/  SHFL.IDX PT, R140, R225, R151, 0x1f ;  /* 0x00001f97e18c7589 */ /* 0x00052200000e0000 */
[--C-:B-1----:R-:W-:Y:S01]  /*7470*/  FADD.FTZ R24, R24, -R128.reuse ;  /* 0x8000008018187221 */ /* 0x102fe20000010000 */
[----:B------:R-:W-:-:S02]  /*7480*/  FADD.FTZ R26, R26, -R128 ;  /* 0x800000801a1a7221 */ /* 0x000fc40000010000 */
[----:B------:R-:W1:Y:S01]  /*7490*/  SHFL.IDX PT, R141, R226, R148, 0x1f ;  /* 0x00001f94e28d7589 */ /* 0x000e6200000e0000 */
[--C-:B---3--:R-:W-:Y:S01]  /*74a0*/  FADD.FTZ R128, R25, -R130.reuse ;  /* 0x8000008219807221 */ /* 0x108fe20000010000 */
[----:B------:R-:W-:Y:S02]  /*74b0*/  FADD.FTZ R130, R27, -R130 ;  /* 0x800000821b827221 */ /* 0x000fe40000010000 */
[----:B------:R-:W3:Y:S01]  /*74c0*/  SHFL.IDX PT, R136, R223, R149, 0x1f ;  /* 0x00001f95df887589 */ /* 0x000ee200000e0000 */
[--C-:B-----5:R-:W-:Y:S01]  /*74d0*/  FADD.FTZ R132, R28, -R137.reuse ;  /* 0x800000891c847221 */ /* 0x120fe20000010000 */
[----:B------:R-:W-:Y:S02]  /*74e0*/  FADD.FTZ R25, R30, -R137 ;  /* 0x800000891e197221 */ /* 0x000fe40000010000 */
[----:B--2---:R-:W2:Y:S01]  /*74f0*/  LDL R151, [R1+0x1c] ;  /* 0x00001c0001977983 */ /* 0x004ea20000100800 */
[----:B------:R5:W3:Y:S01]  /*7500*/  MUFU.EX2 R28, R134 ;  /* 0x00000086001c7308 */ /* 0x000ae20000000800 */
[----:B----4-:R-:W-:-:S02]  /*7510*/  FADD.FTZ R27, R31, -R131 ;  /* 0x800000831f1b7221 */ /* 0x010fc40000010000 */
[----:B------:R-:W4:Y:S04]  /*7520*/  SHFL.IDX PT, R147, R223, R218, 0x1f ;  /* 0x00001fdadf937589 */ /* 0x000f2800000e0000 */
[----:B------:R-:W4:Y:S01]  /*7530*/  SHFL.IDX PT, R146, R223, R227, 0x1f ;  /* 0x00001fe3df927589 */ /* 0x000f2200000e0000 */
[----:B-----5:R-:W-:Y:S01]  /*7540*/  FADD.FTZ R134, R29, -R131 ;  /* 0x800000831d867221 */ /* 0x020fe20000010000 */
[--C-:B------:R-:W-:Y:S01]  /*7550*/  FADD.FTZ R131, R32, -R133.reuse ;  /* 0x8000008520837221 */ /* 0x100fe20000010000 */
[----:B------:R5:W4:Y:S01]  /*7560*/  MUFU.EX2 R30, R139 ;  /* 0x0000008b001e7308 */ /* 0x000b220000000800 */
[----:B------:R-:W4:Y:S01]  /*7570*/  SHFL.IDX PT, R32, R226, R149, 0x1f ;  /* 0x00001f95e2207589 */ /* 0x000f2200000e0000 */
[----:B------:R-:W-:Y:S01]  /*7580*/  FADD.FTZ R133, R34, -R133 ;  /* 0x8000008522857221 */ /* 0x000fe20000010000 */
[--C-:B------:R-:W-:Y:S01]  /*7590*/  FADD.FTZ R64, R64, -R140.reuse ;  /* 0x8000008c40407221 */ /* 0x100fe20000010000 */
[--C-:B-1----:R-:W-:Y:S01]  /*75a0*/  FADD.FTZ R45, R45, -R141.reuse ;  /* 0x8000008d2d2d7221 */ /* 0x102fe20000010000 */
[----:B------:R-:W1:Y:S01]  /*75b0*/  SHFL.IDX PT, R143, R226, R150, 0x1f ;  /* 0x00001f96e28f7589 */ /* 0x000e6200000e0000 */
[----:B------:R-:W-:Y:S01]  /*75c0*/  FADD.FTZ R47, R47, -R141 ;  /* 0x8000008d2f2f7221 */ /* 0x000fe20000010000 */
[----:B------:R-:W-:Y:S01]  /*75d0*/  FADD.FTZ R66, R66, -R140 ;  /* 0x8000008c42427221 */ /* 0x000fe20000010000 */
[----:B------:R3:W1:Y:S01]  /*75e0*/  MUFU.EX2 R29, R135 ;  /* 0x00000087001d7308 */ /* 0x0006620000000800 */
[----:B-----5:R-:W5:Y:S04]  /*75f0*/  SHFL.IDX PT, R139, R225, R5, 0x1f ;  /* 0x00001f05e18b7589 */ /* 0x020f6800000e0000 */
[----:B------:R-:W5:Y:S03]  /*7600*/  SHFL.IDX PT, R141, R225, R150, 0x1f ;  /* 0x00001f96e18d7589 */ /* 0x000f6600000e0000 */
[----:B------:R5:W5:Y:S01]  /*7610*/  MUFU.EX2 R31, R138 ;  /* 0x0000008a001f7308 */ /* 0x000b620000000800 */
[--C-:B---3--:R-:W-:Y:S01]  /*7620*/  FADD.FTZ R135, R33, -R136.reuse ;  /* 0x8000008821877221 */ /* 0x108fe20000010000 */
[----:B------:R-:W-:Y:S01]  /*7630*/  FADD.FTZ R136, R35, -R136 ;  /* 0x8000008823887221 */ /* 0x000fe20000010000 */
[----:B------:R-:W3:Y:S01]  /*7640*/  SHFL.IDX PT, R33, R226, R227, 0x1f ;  /* 0x00001fe3e2217589 */ /* 0x000ee200000e0000 */
[----:B----4-:R-:W-:Y:S01]  /*7650*/  FADD.FTZ R137, R36, -R147 ;  /* 0x8000009324897221 */ /* 0x010fe20000010000 */
[--C-:B------:R-:W-:Y:S01]  /*7660*/  FADD.FTZ R37, R37, -R146.reuse ;  /* 0x8000009225257221 */ /* 0x100fe20000010000 */
[----:B------:R-:W-:Y:S01]  /*7670*/  FADD.FTZ R39, R39, -R146 ;  /* 0x8000009227277221 */ /* 0x000fe20000010000 */
[----:B------:R-:W4:Y:S04]  /*7680*/  SHFL.IDX PT, R35, R225, R148, 0x1f ;  /* 0x00001f94e1237589 */ /* 0x000f2800000e0000 */
[----:B------:R-:W-:Y:S01]  /*7690*/  SHFL.IDX PT, R144, R226, R217, 0x1f ;  /* 0x00001fd9e2907589 */ /* 0x000fe200000e0000 */
[--C-:B------:R-:W-:Y:S01]  /*76a0*/  FADD.FTZ R49, R49, -R32.reuse ;  /* 0x8000002031317221 */ /* 0x100fe20000010000 */
[----:B------:R-:W-:Y:S01]  /*76b0*/  FADD.FTZ R51, R51, -R32 ;  /* 0x8000002033337221 */ /* 0x000fe20000010000 */
[--C-:B-1----:R-:W-:Y:S01]  /*76c0*/  FADD.FTZ R44, R44, -R143.reuse ;  /* 0x8000008f2c2c7221 */ /* 0x102fe20000010000 */
[----:B------:R-:W1:Y:S01]  /*76d0*/  SHFL.IDX PT, R34, R225, R217, 0x1f ;  /* 0x00001fd9e1227589 */ /* 0x000e6200000e0000 */
[----:B------:R-:W-:Y:S01]  /*76e0*/  FADD.FTZ R46, R46, -R143 ;  /* 0x8000008f2e2e7221 */ /* 0x000fe20000010000 */
[----:B------:R4:W1:Y:S01]  /*76f0*/  MUFU.EX2 R32, R129 ;  /* 0x0000008100207308 */ /* 0x0008620000000800 */
[--C-:B-----5:R-:W-:Y:S01]  /*7700*/  FADD.FTZ R56, R56, -R139.reuse ;  /* 0x8000008b38387221 */ /* 0x120fe20000010000 */
[----:B------:R-:W5:Y:S01]  /*7710*/  SHFL.IDX PT, R138, R225, R149, 0x1f ;  /* 0x00001f95e18a7589 */ /* 0x000f6200000e0000 */
[----:B------:R-:W-:Y:S01]  /*7720*/  FADD.FTZ R58, R58, -R139 ;  /* 0x8000008b3a3a7221 */ /* 0x000fe20000010000 */
[--C-:B------:R-:W-:Y:S01]  /*7730*/  FADD.FTZ R60, R60, -R141.reuse ;  /* 0x8000008d3c3c7221 */ /* 0x100fe20000010000 */
[----:B------:R-:W-:Y:S01]  /*7740*/  FADD.FTZ R62, R62, -R141 ;  /* 0x8000008d3e3e7221 */ /* 0x000fe20000010000 */
[----:B------:R-:W-:Y:S04]  /*7750*/  SHFL.IDX PT, R36, R225, R218, 0x1f ;  /* 0x00001fdae1247589 */ /* 0x000fe800000e0000 */
[----:B------:R-:W5:Y:S01]  /*7760*/  SHFL.IDX PT, R145, R226, R5, 0x1f ;  /* 0x00001f05e2917589 */ /* 0x000f6200000e0000 */
[--C-:B---3--:R-:W-:Y:S01]  /*7770*/  FADD.FTZ R53, R53, -R33.reuse ;  /* 0x8000002135357221 */ /* 0x108fe20000010000 */
[----:B------:R-:W-:Y:S01]  /*7780*/  FADD.FTZ R55, R55, -R33 ;  /* 0x8000002137377221 */ /* 0x000fe20000010000 */
[----:B------:R-:W-:Y:S01]  /*7790*/  FMUL.FTZ R25, R10, R25 ;  /* 0x000000190a197220 */ /* 0x000fe20000410000 */
[----:B------:R-:W-:Y:S01]  /*77a0*/  SHFL.IDX PT, R146, R224, R149, 0x1f ;  /* 0x00001f95e0927589 */ /* 0x000fe200000e0000 */
[----:B------:R-:W-:Y:S01]  /*77b0*/  FMUL.FTZ R37, R19, R37 ;  /* 0x0000002513257220 */ /* 0x000fe20000410000 */
[--C-:B----4-:R-:W-:Y:S01]  /*77c0*/  FADD.FTZ R61, R61, -R35.reuse ;  /* 0x800000233d3d7221 */ /* 0x110fe20000010000 */
[----:B------:R-:W-:Y:S01]  /*77d0*/  FADD.FTZ R63, R63, -R35 ;  /* 0x800000233f3f7221 */ /* 0x000fe20000010000 */
[----:B------:R-:W-:Y:S01]  /*77e0*/  SHFL.IDX PT, R129, R224, R5, 0x1f ;  /* 0x00001f05e0817589 */ /* 0x000fe200000e0000 */
[----:B------:R-:W-:Y:S01]  /*77f0*/  FMUL.FTZ R27, R12, R27 ;  /* 0x0000001b0c1b7220 */ /* 0x000fe20000410000 */
[----:B------:R-:W-:Y:S01]  /*7800*/  MUFU.EX2 R123, R123 ;  /* 0x0000007b007b7308 */ /* 0x000fe20000000800 */
[----:B------:R-:W-:Y:S01]  /*7810*/  FADD.FTZ R38, R38, -R147 ;  /* 0x8000009326267221 */ /* 0x000fe20000010000 */
[----:B------:R-:W-:Y:S01]  /*7820*/  SHFL.IDX PT, R139, R224, R217, 0x1f ;  /* 0x00001fd9e08b7589 */ /* 0x000fe200000e0000 */
[--C-:B-1----:R-:W-:Y:S01]  /*7830*/  FADD.FTZ R57, R57, -R34.reuse ;  /* 0x8000002239397221 */ /* 0x102fe20000010000 */
[----:B------:R-:W-:-:S04]  /*7840*/  FADD.FTZ R59, R59, -R34 ;  /* 0x800000223b3b7221 */ /* 0x000fc80000010000 */
[----:B------:R-:W-:Y:S01]  /*7850*/  MUFU.EX2 R122, R122 ;  /* 0x0000007a007a7308 */ /* 0x000fe20000000800 */
[----:B------:R-:W-:Y:S01]  /*7860*/  SHFL.IDX PT, R143, R224, R150, 0x1f ;  /* 0x00001f96e08f7589 */ /* 0x000fe200000e0000 */
[----:B------:R-:W-:Y:S01]  /*7870*/  FMUL.FTZ R26, R7, R26 ;  /* 0x0000001a071a7220 */ /* 0x000fe20000410000 */
[----:B------:R-:W-:-:S05]  /*7880*/  FMUL.FTZ R39, R20, R39 ;  /* 0x0000002714277220 */ /* 0x000fca0000410000 */
[----:B------:R-:W-:Y:S01]  /*7890*/  MUFU.EX2 R121, R121 ;  /* 0x0000007900797308 */ /* 0x000fe20000000800 */
[----:B------:R-:W-:Y:S01]  /*78a0*/  SHFL.IDX PT, R148, R224, R148, 0x1f ;  /* 0x00001f94e0947589 */ /* 0x000fe200000e0000 */
[----:B------:R-:W-:Y:S01]  /*78b0*/  FADD.FTZ R141, R80, -R142 ;  /* 0x8000008e508d7221 */ /* 0x000fe20000010000 */
[----:B-----5:R-:W-:-:S05]  /*78c0*/  FADD.FTZ R65, R65, -R138 ;  /* 0x8000008a41417221 */ /* 0x020fca0000010000 */
[----:B------:R-:W-:Y:S01]  /*78d0*/  MUFU.EX2 R120, R120 ;  /* 0x0000007800787308 */ /* 0x000fe20000000800 */
[----:B------:R-:W-:Y:S01]  /*78e0*/  SHFL.IDX PT, R149, R224, R218, 0x1f ;  /* 0x00001fdae0957589 */ /* 0x000fe200000e0000 */
[----:B------:R-:W-:Y:S01]  /*78f0*/  FMUL.FTZ R60, R105, R60 ;  /* 0x0000003c693c7220 */ /* 0x000fe20000410000 */
[----:B------:R-:W-:Y:S01]  /*7900*/  FMUL.FTZ R64, R109, R64 ;  /* 0x000000406d407220 */ /* 0x000fe20000410000 */
[--C-:B------:R-:W-:Y:S01]  /*7910*/  FADD.FTZ R41, R41, -R144.reuse ;  /* 0x8000009029297221 */ /* 0x100fe20000010000 */
[----:B------:R-:W1:Y:S01]  /*7920*/  SHFL.IDX PT, R224, R224, R227, 0x1f ;  /* 0x00001fe3e0e07589 */ /* 0x000e6200000e0000 */
[----:B------:R-:W-:-:S03]  /*7930*/  FADD.FTZ R43, R43, -R144 ;  /* 0x800000902b2b7221 */ /* 0x000fc60000010000 */
[----:B------:R-:W3:Y:S01]  /*7940*/  SHFL.IDX PT, R225, R225, R227, 0x1f ;  /* 0x00001fe3e1e17589 */ /* 0x000ee200000e0000 */
[----:B------:R-:W-:Y:S01]  /*7950*/  FADD.FTZ R142, R82, -R142 ;  /* 0x8000008e528e7221 */ /* 0x000fe20000010000 */
[----:B------:R-:W-:Y:S01]  /*7960*/  FMUL.FTZ R82, R17, R137 ;  /* 0x0000008911527220 */ /* 0x000fe20000410000 */
[----:B------:R4:W-:Y:S01]  /*7970*/  MUFU.EX2 R35, R125 ;  /* 0x0000007d00237308 */ /* 0x0009e20000000800 */
[--C-:B------:R-:W-:Y:S01]  /*7980*/  FADD.FTZ R40, R40, -R145.reuse ;  /* 0x8000009128287221 */ /* 0x100fe20000010000 */
[----:B------:R-:W-:Y:S02]  /*7990*/  FADD.FTZ R42, R42, -R145 ;  /* 0x800000912a2a7221 */ /* 0x000fe40000010000 */
[----:B------:R-:W-:-:S04]  /*79a0*/  F2FP.F16.F32.PACK_AB R82, R37, R82 ;  /* 0x000000522552723e */ /* 0x000fc800000000ff */
[----:B------:R5:W3:Y:S01]  /*79b0*/  MUFU.EX2 R33, R127 ;  /* 0x0000007f00217308 */ /* 0x000ae20000000800 */
[----:B----4-:R-:W-:Y:S01]  /*79c0*/  FADD.FTZ R125, R67, -R138 ;  /* 0x8000008a437d7221 */ /* 0x010fe20000010000 */
[----:B------:R-:W-:-:S06]  /*79d0*/  FADD.FTZ R67, R70, -R36 ;  /* 0x8000002446437221 */ /* 0x000fcc0000010000 */
[----:B------:R4:W4:Y:S01]  /*79e0*/  MUFU.EX2 R34, R126 ;  /* 0x0000007e00227308 */ /* 0x0009220000000800 */
[----:B-----5:R-:W-:Y:S01]  /*79f0*/  FADD.FTZ R127, R68, -R36 ;  /* 0x80000024447f7221 */ /* 0x020fe20000010000 */
[--C-:B-1----:R-:W-:Y:S01]  /*7a00*/  FADD.FTZ R150, R85, -R224.reuse ;  /* 0x800000e055967221 */ /* 0x102fe20000010000 */
[----:B------:R-:W-:Y:S01]  /*7a10*/  FADD.FTZ R224, R87, -R224 ;  /* 0x800000e057e07221 */ /* 0x000fe20000010000 */
[----:B------:R-:W-:-:S04]  /*7a20*/  FMUL.FTZ R85, R8, R130 ;  /* 0x0000008208557220 */ /* 0x000fc80000410000 */
[----:B------:R1:W5:Y:S01]  /*7a30*/  MUFU.EX2 R36, R124 ;  /* 0x0000007c00247308 */ /* 0x0003620000000800 */
[----:B------:R-:W-:Y:S01]  /*7a40*/  F2FP.F16.F32.PACK_AB R87, R27, R25 ;  /* 0x000000191b57723e */ /* 0x000fe200000000ff */
[----:B---3--:R-:W-:Y:S01]  /*7a50*/  FADD.FTZ R70, R69, -R225 ;  /* 0x800000e145467221 */ /* 0x008fe20000010000 */
[----:B------:R-:W-:-:S05]  /*7a60*/  FMUL.FTZ R38, R18, R38 ;  /* 0x0000002612267220 */ /* 0x000fca0000410000 */
[----:B------:R-:W3:Y:S01]  /*7a70*/  MUFU.EX2 R119, R119 ;  /* 0x0000007700777308 */ /* 0x000ee20000000800 */
[----:B------:R-:W-:Y:S01]  /*7a80*/  FMUL.FTZ R61, R107, R61 ;  /* 0x0000003d6b3d7220 */ /* 0x000fe20000410000 */
[----:B------:R-:W-:-:S06]  /*7a90*/  FMUL.FTZ R25, R111, R65 ;  /* 0x000000416f197220 */ /* 0x000fcc0000410000 */
[----:B------:R-:W3:Y:S01]  /*7aa0*/  MUFU.EX2 R118, R118 ;  /* 0x0000007600767308 */ /* 0x000ee20000000800 */
[----:B----4-:R-:W-:-:S07]  /*7ab0*/  FADD.FTZ R126, R72, -R129 ;  /* 0x80000081487e7221 */ /* 0x010fce0000010000 */
[----:B------:R-:W4:Y:S01]  /*7ac0*/  MUFU.EX2 R37, R117 ;  /* 0x0000007500257308 */ /* 0x000f220000000800 */
[----:B------:R-:W-:Y:S01]  /*7ad0*/  FADD.FTZ R138, R73, -R139 ;  /* 0x8000008b498a7221 */ /* 0x000fe20000010000 */
[--C-:B------:R-:W-:Y:S01]  /*7ae0*/  FADD.FTZ R144, R81, -R146.reuse ;  /* 0x8000009251907221 */ /* 0x100fe20000010000 */
[--C-:B------:R-:W-:Y:S01]  /*7af0*/  FADD.FTZ R147, R84, -R149.reuse ;  /* 0x8000009554937221 */ /* 0x100fe20000010000 */
[----:B------:R-:W-:Y:S01]  /*7b00*/  FADD.FTZ R146, R83, -R146 ;  /* 0x8000009253927221 */ /* 0x000fe20000010000 */
[----:B------:R-:W-:Y:S01]  /*7b10*/  FADD.FTZ R149, R86, -R149 ;  /* 0x8000009556957221 */ /* 0x000fe20000010000 */
        /* <DEDUP_REMOVED lines=75> */
[----:B------:R-:W-:Y:S01]  /*7fd0*/  FMUL.FTZ R27, R118, R150 ;  /* 0x00000096761b7220 */ /* 0x000fe20000410000 */
[----:B----4-:R-:W-:Y:S01]  /*7fe0*/  FMUL.FTZ R224, R37, R224 ;  /* 0x000000e025e07220 */ /* 0x010fe20000410000 */
[----:B------:R-:W-:Y:S01]  /*7ff0*/  F2FP.F16.F32.PACK_AB R72, R49, R48 ;  /* 0x000000303148723e */ /* 0x000fe200000000ff */
[----:B------:R-:W-:Y:S01]  /*8000*/  UMOV UR6, UR4 ;  /* 0x0000000400067c82 */ /* 0x000fe20008000000 */
[----:B------:R-:W-:Y:S01]  /*8010*/  F2FP.F16.F32.PACK_AB R73, R51, R50 ;  /* 0x000000323349723e */ /* 0x000fe200000000ff */
[----:B------:R-:W-:Y:S01]  /*8020*/  UMOV UR7, 0x40000040 ;  /* 0x4000004000077882 */ /* 0x000fe20000000000 */
        /* <DEDUP_REMOVED lines=157> */
.L_x_5083:
        /* <DEDUP_REMOVED lines=70> */
.L_x_5084:
        /* <DEDUP_REMOVED lines=12> */
.L_x_5074:
        /* <DEDUP_REMOVED lines=121> */
.L_x_5097:
[----:B------:R-:W-:-:S05]  /*96b0*/  IMAD.U32 R7, RZ, RZ, UR36 ;  /* 0x00000024ff077e24 */ /* 0x000fca000f8e00ff */
[----:B------:R-:W-:-:S04]  /*96c0*/  LOP3.LUT R7, R7, 0x1, RZ, 0xfc, !PT ;  /* 0x0000000107077812 */ /* 0x000fc800078efcff */
[----:B------:R-:W-:-:S13]  /*96d0*/  ISETP.NE.AND P6, PT, R7, 0x3, PT ;  /* 0x000000030700780c */ /* 0x000fda0003fc5270 */
[----:B--2---:R-:W-:Y:S05]  /*96e0*/  @!P6 BRA `(.L_x_5087) ;  /* 0x000000000004e947 */ /* 0x004fea0003800000 */
[----:B------:R-:W-:Y:S01]  /*96f0*/  BPT.TRAP 0x1 ;  /* 0x000000040000795c */ /* 0x000fe20000300000 */
.L_x_5087:
[----:B------:R-:W-:Y:S01]  /*9700*/  IMAD R7, R0, 0x8, R222 ;  /* 0x0000000800077824 */ /* 0x000fe200078e02de */
[----:B------:R-:W-:-:S04]  /*9710*/  SHF.L.U32 R18, R4, 0x1f, RZ ;  /* 0x0000001f04127819 */ /* 0x000fc800000006ff */
[----:B------:R1:W2:Y:S01]  /*9720*/  SYNCS.PHASECHK.TRANS64.TRYWAIT P0, [R7+URZ+0x30c10], R18 ;  /* 0x030c1012070075a7 */ /* 0x0002a2000800017f */
[----:B------:R-:W-:Y:S05]  /*9730*/  @!P6 BRA `(.L_x_5088) ;  /* 0x000000000004e947 */ /* 0x000fea0003800000 */
[----:B------:R-:W-:Y:S01]  /*9740*/  BPT.TRAP 0x1 ;  /* 0x000000040000795c */ /* 0x000fe20000300000 */
.L_x_5088:
[----:B---3--:R-:W-:-:S05]  /*9750*/  VIADD R8, R222, 0x10000 ;  /* 0x00010000de087836 */ /* 0x008fca0000000000 */
[----:B------:R-:W-:-:S04]  /*9760*/  SHF.R.U32.HI R8, RZ, 0x4, R8 ;  /* 0x00000004ff087819 */ /* 0x000fc80000011608 */
[----:B------:R-:W-:-:S04]  /*9770*/  LOP3.LUT R8, R8, 0x3fff, RZ, 0xc0, !PT ;  /* 0x00003fff08087812 */ /* 0x000fc800078ec0ff */
[----:B------:R-:W-:Y:S01]  /*9780*/  LOP3.LUT R9, R8, 0x10000, RZ, 0xfc, !PT ;  /* 0x0001000008097812 */ /* 0x000fe200078efcff */
[----:B--2---:R-:W-:Y:S06]  /*9790*/  @P0 BRA `(.L_x_5089) ;  /* 0x0000000000080947 */ /* 0x004fec0003800000 */
[----:B------:R-:W2:Y:S02]  /*97a0*/  SYNCS.PHASECHK.TRANS64.TRYWAIT P0, [R7+URZ+0x30c10], R18 ;  /* 0x030c1012070075a7 */ /* 0x000ea4000800017f */
[----:B--2---:R-:W-:Y:S05]  /*97b0*/  @!P0 BRA `(.L_x_5090) ;  /* 0x00000070000c8947 */ /* 0x004fea0003800000 */
.L_x_5089:
        /* <DEDUP_REMOVED lines=27> */
[----:B------:R-:W-:Y:S02]  /*9970*/  IMAD R9, R3, 0x2, R10 ;  /* 0x0000000203097824 */ /* 0x000fe400078e020a */
[----:B------:R-:W-:-:S04]  /*9980*/  VIADD R10, R222, 0x20000 ;  /* 0x00020000de0a7836 */ /* 0x000fc80000000000 */
        /* <DEDUP_REMOVED lines=12> */
[C---:B------:R-:W-:Y:S02]  /*9a50*/  IMAD R13, R3.reuse, 0x2, R14 ;  /* 0x00000002030d7824 */ /* 0x040fe400078e020e */
[----:B------:R-:W-:Y:S02]  /*9a60*/  IMAD R219, R3, 0x2, R16 ;  /* 0x0000000203db7824 */ /* 0x000fe400078e0210 */
[--C-:B------:R-:W-:Y:S02]  /*9a70*/  IMAD R16, R9, 0x4, R222.reuse ;  /* 0x0000000409107824 */ /* 0x100fe400078e02de */
[--C-:B------:R-:W-:Y:S02]  /*9a80*/  IMAD R232, R11, 0x4, R222.reuse ;  /* 0x000000040be87824 */ /* 0x100fe400078e02de */
[--C-:B------:R-:W-:Y:S02]  /*9a90*/  IMAD R220, R13, 0x4, R222.reuse ;  /* 0x000000040ddc7824 */ /* 0x100fe400078e02de */
[----:B------:R-:W-:-:S02]  /*9aa0*/  IMAD R221, R219, 0x4, R222 ;  /* 0x00000004dbdd7824 */ /* 0x000fc400078e02de */
[--C-:B------:R-:W-:Y:S02]  /*9ab0*/  IMAD R216, R11, 0x4, R10.reuse ;  /* 0x000000040bd87824 */ /* 0x100fe400078e020a */
[--C-:B------:R-:W-:Y:S02]  /*9ac0*/  IMAD R218, R13, 0x4, R10.reuse ;  /* 0x000000040dda7824 */ /* 0x100fe400078e020a */
        /* <DEDUP_REMOVED lines=14> */
.L_x_5091:
[----:B------:R1:W1:Y:S01]  /*9bb0*/  SYNCS.PHASECHK.TRANS64.TRYWAIT P0, [R7+URZ+0x30c30], R18 ;  /* 0x030c3012070075a7 */ /* 0x000262000800017f */
[----:B------:R-:W-:Y:S05]  /*9bc0*/  @!P6 BRA `(.L_x_5092) ;  /* 0x000000000004e947 */ /* 0x000fea0003800000 */
[----:B------:R-:W-:Y:S01]  /*9bd0*/  BPT.TRAP 0x1 ;  /* 0x000000040000795c */ /* 0x000fe20000300000 */
.L_x_5092:
        /* <DEDUP_REMOVED lines=8> */
.L_x_5093:
        /* <DEDUP_REMOVED lines=41> */
[----:B------:R-:W-:Y:S01]  /*9ef0*/  ISETP.GE.AND P2, PT, R226, 0x1, PT ;  /* 0x00000001e200780c */ /* 0x000fe20003f46270 */
[----:B------:R-:W-:Y:S01]  /*9f00*/  VIADD R13, R5, 0x10 ;  /* 0x00000010050d7836 */ /* 0x000fe20000000000 */
[----:B------:R-:W-:Y:S02]  /*9f10*/  ISETP.GE.AND P0, PT, R217, 0x1, PT ;  /* 0x00000001d900780c */ /* 0x000fe40003f06270 */
[----:B------:R-:W-:-:S02]  /*9f20*/  SEL R223, R223, 0x80, P3 ;  /* 0x00000080dfdf7807 */ /* 0x000fc40001800000 */
[----:B------:R-:W-:Y:S01]  /*9f30*/  ISETP.GE.AND P1, PT, R226, RZ, PT ;  /* 0x000000ffe200720c */ /* 0x000fe20003f26270 */
[----:B------:R-:W-:Y:S01]  /*9f40*/  SHFL.IDX PT, R17, R16, R13, 0x1f ;  /* 0x00001f0d10117589 */ /* 0x000fe200000e0000 */
[----:B------:R-:W-:Y:S02]  /*9f50*/  ISETP.GT.OR P2, PT, R225, 0x1, !P2 ;  /* 0x00000001e100780c */ /* 0x000fe40005744670 */
[----:B------:R-:W-:Y:S02]  /*9f60*/  ISETP.GT.OR P0, PT, R223, 0x1, !P0 ;  /* 0x00000001df00780c */ /* 0x000fe40004704670 */
[----:B------:R-:W-:Y:S02]  /*9f70*/  ISETP.GT.OR P1, PT, R225, RZ, !P1 ;  /* 0x000000ffe100720c */ /* 0x000fe40004f24670 */
[----:B------:R-:W-:Y:S01]  /*9f80*/  FSEL R227, R89, -INF , !P2 ;  /* 0xff80000059e37808 */ /* 0x000fe20005000000 */
[----:B------:R-:W-:Y:S01]  /*9f90*/  VIADD R89, R5, 0x8 ;  /* 0x0000000805597836 */ /* 0x000fe20000000000 */
[----:B------:R-:W-:-:S02]  /*9fa0*/  FSEL R91, R91, -INF , !P0 ;  /* 0xff8000005b5b7808 */ /* 0x000fc40004000000 */
[----:B------:R-:W-:Y:S01]  /*9fb0*/  FSEL R88, R88, -INF , !P1 ;  /* 0xff80000058587808 */ /* 0x000fe20004800000 */
[--C-:B-1----:R-:W-:Y:S01]  /*9fc0*/  FFMA.FTZ R227, R227, UR5, -R11.reuse ;  /* 0x00000005e3e37c23 */ /* 0x102fe2000801080b */
[----:B------:R-:W-:Y:S01]  /*9fd0*/  ISETP.GE.AND P1, PT, R226, 0x8, PT ;  /* 0x00000008e200780c */ /* 0x000fe20003f26270 */
[----:B------:R-:W-:Y:S01]  /*9fe0*/  FFMA.FTZ R11, R91, UR5, -R11 ;  /* 0x000000055b0b7c23 */ /* 0x000fe2000801080b */
[----:B------:R-:W-:Y:S01]  /*9ff0*/  ISETP.GE.AND P0, PT, R217, 0x9, PT ;  /* 0x00000009d900780c */ /* 0x000fe20003f06270 */
[----:B------:R-:W-:Y:S01]  /*a000*/  VIADD R91, R5, 0xc ;  /* 0x0000000c055b7836 */ /* 0x000fe20000000000 */
[----:B------:R-:W-:Y:S01]  /*a010*/  ISETP.GT.OR P1, PT, R225, 0x8, !P1 ;  /* 0x00000008e100780c */ /* 0x000fe20004f24670 */
[----:B------:R-:W1:Y:S01]  /*a020*/  SHFL.IDX PT, R12, R16, R89, 0x1f ;  /* 0x00001f59100c7589 */ /* 0x000e6200000e0000 */
[----:B------:R-:W-:Y:S01]  /*a030*/  ISETP.GE.AND P3, PT, R217, RZ, PT ;  /* 0x000000ffd900720c */ /* 0x000fe20003f66270 */
[----:B------:R-:W-:Y:S01]  /*a040*/  FFMA.FTZ R88, R88, UR5, -R9 ;  /* 0x0000000558587c23 */ /* 0x000fe20008010809 */
[C---:B------:R-:W-:Y:S01]  /*a050*/  ISETP.GT.OR P0, PT, R223.reuse, 0x9, !P0 ;  /* 0x00000009df00780c */ /* 0x040fe20004704670 */
[----:B------:R-:W2:Y:S01]  /*a060*/  SHFL.IDX PT, R10, R16, R91, 0x1f ;  /* 0x00001f5b100a7589 */ /* 0x000ea200000e0000 */
[----:B------:R-:W-:Y:S01]  /*a070*/  FSEL R92, R92, -INF , !P1 ;  /* 0xff8000005c5c7808 */ /* 0x000fe20004800000 */
[----:B------:R3:W-:Y:S01]  /*a080*/  MUFU.EX2 R228, R88 ;  /* 0x0000005800e47308 */ /* 0x0007e20000000800 */
[----:B------:R-:W-:-:S02]  /*a090*/  ISETP.GT.OR P3, PT, R223, RZ, !P3 ;  /* 0x000000ffdf00720c */ /* 0x000fc40005f64670 */
[----:B------:R-:W-:Y:S02]  /*a0a0*/  ISETP.GE.AND P1, PT, R217, 0x10, PT ;  /* 0x00000010d900780c */ /* 0x000fe40003f26270 */
[----:B------:R-:W-:Y:S02]  /*a0b0*/  FSEL R95, R95, -INF , !P0 ;  /* 0xff8000005f5f7808 */ /* 0x000fe40004000000 */
[----:B------:R-:W-:Y:S01]  /*a0c0*/  ISETP.GE.AND P0, PT, R226, 0x10, PT ;  /* 0x00000010e200780c */ /* 0x000fe20003f06270 */
[----:B------:R-:W-:Y:S01]  /*a0d0*/  MUFU.EX2 R11, R11 ;  /* 0x0000000b000b7308 */ /* 0x000fe20000000800 */
[----:B------:R-:W-:Y:S01]  /*a0e0*/  FSEL R90, R90, -INF , !P3 ;  /* 0xff8000005a5a7808 */ /* 0x000fe20005800000 */
[----:B---3--:R-:W-:Y:S01]  /*a0f0*/  SHFL.IDX PT, R88, R232, R5, 0x1f ;  /* 0x00001f05e8587589 */ /* 0x008fe200000e0000 */
[----:B------:R-:W-:Y:S02]  /*a100*/  ISETP.GT.OR P1, PT, R223, 0x10, !P1 ;  /* 0x00000010df00780c */ /* 0x000fe40004f24670 */
[----:B------:R-:W-:Y:S01]  /*a110*/  ISETP.GE.AND P3, PT, R217, 0x8, PT ;  /* 0x00000008d900780c */ /* 0x000fe20003f66270 */
[----:B------:R-:W-:Y:S01]  /*a120*/  FFMA.FTZ R9, R90, UR5, -R9 ;  /* 0x000000055a097c23 */ /* 0x000fe20008010809 */
[----:B------:R-:W-:Y:S01]  /*a130*/  ISETP.GT.OR P0, PT, R225, 0x10, !P0 ;  /* 0x00000010e100780c */ /* 0x000fe20004704670 */
[----:B------:R-:W-:Y:S01]  /*a140*/  SHFL.IDX PT, R90, R232, R22, 0x1f ;  /* 0x00001f16e85a7589 */ /* 0x000fe200000e0000 */
[----:B------:R-:W-:Y:S01]  /*a150*/  ISETP.GE.AND P2, PT, R226, 0x9, PT ;  /* 0x00000009e200780c */ /* 0x000fe20003f46270 */
[----:B-1----:R-:W-:Y:S01]  /*a160*/  FFMA.FTZ R92, R92, UR5, -R12 ;  /* 0x000000055c5c7c23 */ /* 0x002fe2000801080c */
[----:B------:R-:W-:Y:S01]  /*a170*/  FSEL R98, R98, -INF , !P1 ;  /* 0xff80000062627808 */ /* 0x000fe20004800000 */
[----:B------:R-:W1:Y:S01]  /*a180*/  MUFU.EX2 R9, R9 ;  /* 0x0000000900097308 */ /* 0x000e620000000800 */
[----:B------:R-:W-:Y:S01]  /*a190*/  ISETP.GT.OR P3, PT, R223, 0x8, !P3 ;  /* 0x00000008df00780c */ /* 0x000fe20005f64670 */
[----:B--2---:R-:W-:Y:S01]  /*a1a0*/  FFMA.FTZ R14, R95, UR5, -R10 ;  /* 0x000000055f0e7c23 */ /* 0x004fe2000801080a */
[----:B------:R-:W-:Y:S01]  /*a1b0*/  ISETP.GE.AND P1, PT, R217, 0x11, PT ;  /* 0x00000011d900780c */ /* 0x000fe20003f26270 */
[----:B------:R-:W-:Y:S01]  /*a1c0*/  VIADD R95, R5, 0x14 ;  /* 0x00000014055f7836 */ /* 0x000fe20000000000 */
[----:B------:R-:W-:-:S02]  /*a1d0*/  FSEL R15, R96, -INF , !P0 ;  /* 0xff800000600f7808 */ /* 0x000fc40004000000 */
[----:B------:R-:W-:Y:S01]  /*a1e0*/  ISETP.GT.OR P2, PT, R225, 0x9, !P2 ;  /* 0x00000009e100780c */ /* 0x000fe20005744670 */
[----:B------:R-:W-:Y:S01]  /*a1f0*/  MUFU.EX2 R14, R14 ;  /* 0x0000000e000e7308 */ /* 0x000fe20000000800 */
[----:B------:R-:W-:Y:S01]  /*a200*/  ISETP.GE.AND P0, PT, R226, 0x11, PT ;  /* 0x00000011e200780c */ /* 0x000fe20003f06270 */
[----:B------:R-:W2:Y:S01]  /*a210*/  SHFL.IDX PT, R18, R16, R95, 0x1f ;  /* 0x00001f5f10127589 */ /* 0x000ea200000e0000 */
[----:B------:R-:W-:Y:S01]  /*a220*/  FSEL R94, R94, -INF , !P3 ;  /* 0xff8000005e5e7808 */ /* 0x000fe20005800000 */
[--C-:B------:R-:W-:Y:S01]  /*a230*/  FFMA.FTZ R15, R15, UR5, -R17.reuse ;  /* 0x000000050f0f7c23 */ /* 0x100fe20008010811 */
[----:B------:R-:W-:Y:S01]  /*a240*/  ISETP.GT.OR P1, PT, R223, 0x11, !P1 ;  /* 0x00000011df00780c */ /* 0x000fe20004f24670 */
[----:B------:R-:W-:Y:S01]  /*a250*/  FFMA.FTZ R17, R98, UR5, -R17 ;  /* 0x0000000562117c23 */ /* 0x000fe20008010811 */
[----:B------:R-:W-:Y:S01]  /*a260*/  ISETP.GE.AND P3, PT, R217, 0x18, PT ;  /* 0x00000018d900780c */ /* 0x000fe20003f66270 */
[----:B------:R-:W-:Y:S01]  /*a270*/  FFMA.FTZ R12, R94, UR5, -R12 ;  /* 0x000000055e0c7c23 */ /* 0x000fe2000801080c */
[----:B------:R-:W-:Y:S01]  /*a280*/  FSEL R93, R93, -INF , !P2 ;  /* 0xff8000005d5d7808 */ /* 0x000fe20005000000 */
[----:B------:R-:W-:Y:S01]  /*a290*/  SHFL.IDX PT, R94, R232, R91, 0x1f ;  /* 0x00001f5be85e7589 */ /* 0x000fe200000e0000 */
[----:B------:R-:W-:Y:S01]  /*a2a0*/  ISETP.GT.OR P0, PT, R225, 0x11, !P0 ;  /* 0x00000011e100780c */ /* 0x000fe20004704670 */
[----:B------:R-:W-:Y:S01]  /*a2b0*/  MUFU.EX2 R15, R15 ;  /* 0x0000000f000f7308 */ /* 0x000fe20000000800 */
[----:B------:R-:W-:Y:S01]  /*a2c0*/  ISETP.GE.AND P2, PT, R226, 0x18, PT ;  /* 0x00000018e200780c */ /* 0x000fe20003f46270 */
[----:B------:R-:W-:Y:S01]  /*a2d0*/  FFMA.FTZ R13, R93, UR5, -R10 ;  /* 0x000000055d0d7c23 */ /* 0x000fe2000801080a */
[----:B------:R-:W-:Y:S01]  /*a2e0*/  FSEL R99, R99, -INF , !P1 ;  /* 0xff80000063637808 */ /* 0x000fe20004800000 */
[----:B------:R-:W-:Y:S01]  /*a2f0*/  VIADD R93, R5, 0x10 ;  /* 0x00000010055d7836 */ /* 0x000fe20000000000 */
[----:B------:R-:W-:Y:S01]  /*a300*/  ISETP.GT.OR P1, PT, R223, 0x18, !P3 ;  /* 0x00000018df00780c */ /* 0x000fe20005f24670 */
[----:B------:R-:W-:Y:S01]  /*a310*/  SHFL.IDX PT, R98, R232, R95, 0x1f ;  /* 0x00001f5fe8627589 */ /* 0x000fe200000e0000 */
[----:B------:R-:W-:Y:S01]  /*a320*/  FSEL R97, R97, -INF , !P0 ;  /* 0xff80000061617808 */ /* 0x000fe20004000000 */
[----:B------:R3:W-:Y:S01]  /*a330*/  MUFU.EX2 R10, R92 ;  /* 0x0000005c000a7308 */ /* 0x0007e20000000800 */
[----:B------:R-:W-:Y:S01]  /*a340*/  ISETP.GT.OR P0, PT, R225, 0x18, !P2 ;  /* 0x00000018e100780c */ /* 0x000fe20005704670 */
[----:B------:R-:W-:Y:S01]  /*a350*/  SHFL.IDX PT, R96, R232, R93, 0x1f ;  /* 0x00001f5de8607589 */ /* 0x000fe200000e0000 */
[----:B------:R-:W-:-:S02]  /*a360*/  FSEL R102, R102, -INF , !P1 ;  /* 0xff80000066667808 */ /* 0x000fc40004800000 */
[----:B------:R-:W-:Y:S01]  /*a370*/  ISETP.GE.AND P1, PT, R226, 0x20, PT ;  /* 0x00000020e200780c */ /* 0x000fe20003f26270 */
[--C-:B--2---:R-:W-:Y:S01]  /*a380*/  FFMA.FTZ R16, R97, UR5, -R18.reuse ;  /* 0x0000000561107c23 */ /* 0x104fe20008010812 */
[----:B------:R-:W-:Y:S01]  /*a390*/  FSEL R20, R100, -INF , !P0 ;  /* 0xff80000064147808 */ /* 0x000fe20004000000 */
[----:B------:R-:W-:Y:S01]  /*a3a0*/  VIADD R97, R5, 0x18 ;  /* 0x0000001805617836 */ /* 0x000fe20000000000 */
[----:B------:R-:W-:Y:S01]  /*a3b0*/  ISETP.GE.AND P0, PT, R226, 0x19, PT ;  /* 0x00000019e200780c */ /* 0x000fe20003f06270 */
[----:B---3--:R2:W3:Y:S01]  /*a3c0*/  SHFL.IDX PT, R92, R232, R89, 0x1f ;  /* 0x00001f59e85c7589 */ /* 0x0084e200000e0000 */
[----:B------:R-:W-:Y:S01]  /*a3d0*/  ISETP.GT.OR P1, PT, R225, 0x20, !P1 ;  /* 0x00000020e100780c */ /* 0x000fe20004f24670 */
[----:B------:R-:W-:Y:S01]  /*a3e0*/  FFMA.FTZ R18, R99, UR5, -R18 ;  /* 0x0000000563127c23 */ /* 0x000fe20008010812 */
[----:B------:R-:W-:Y:S01]  /*a3f0*/  ISETP.GT.OR P0, PT, R225, 0x19, !P0 ;  /* 0x00000019e100780c */ /* 0x000fe20004704670 */
[----:B------:R-:W5:Y:S01]  /*a400*/  SHFL.IDX PT, R100, R232, R97, 0x1f ;  /* 0x00001f61e8647589 */ /* 0x000f6200000e0000 */
[C---:B------:R-:W-:Y:S01]  /*a410*/  ISETP.GE.AND P3, PT, R217.reuse, 0x20, PT ;  /* 0x00000020d900780c */ /* 0x040fe20003f66270 */
[--C-:B------:R-:W-:Y:S01]  /*a420*/  FFMA.FTZ R20, R20, UR5, -R19.reuse ;  /* 0x0000000514147c23 */ /* 0x100fe20008010813 */
[----:B------:R-:W-:Y:S01]  /*a430*/  FSEL R22, R104, -INF , !P1 ;  /* 0xff80000068167808 */ /* 0x000fe20004800000 */
[----:B------:R-:W-:Y:S01]  /*a440*/  FFMA.FTZ R19, R102, UR5, -R19 ;  /* 0x0000000566137c23 */ /* 0x000fe20008010813 */
[----:B------:R-:W-:Y:S01]  /*a450*/  ISETP.GE.AND P1, PT, R217, 0x21, PT ;  /* 0x00000021d900780c */ /* 0x000fe20003f26270 */
[----:B------:R-:W-:Y:S01]  /*a460*/  VIADD R102, R5, 0x1c ;  /* 0x0000001c05667836 */ /* 0x000fe20000000000 */
[----:B------:R-:W-:Y:S01]  /*a470*/  FSEL R21, R101, -INF , !P0 ;  /* 0xff80000065157808 */ /* 0x000fe20004000000 */
[----:B------:R-:W-:Y:S01]  /*a480*/  FFMA.FTZ R22, R22, UR5, -R88 ;  /* 0x0000000516167c23 */ /* 0x000fe20008010858 */
[----:B------:R-:W-:-:S02]  /*a490*/  WARPGROUP.DEPBAR.LE gsb0, 0x0 ;  /* 0x00008000000079c5 */ /* 0x000fc40000010000 */
[----:B------:R-:W-:Y:S01]  /*a4a0*/  WARPGROUP.ARRIVE ;  /* 0x00000000000079c5 */ /* 0x000fe20000000000 */
[----:B------:R-:W-:Y:S01]  /*a4b0*/  ISETP.GT.OR P0, PT, R223, 0x20, !P3 ;  /* 0x00000020df00780c */ /* 0x000fe20005f04670 */
[----:B------:R-:W-:Y:S01]  /*a4c0*/  SHFL.IDX PT, R232, R232, R102, 0x1f ;  /* 0x00001f66e8e87589 */ /* 0x000fe200000e0000 */
[----:B------:R-:W-:Y:S01]  /*a4d0*/  ISETP.GE.AND P2, PT, R217, 0x19, PT ;  /* 0x00000019d900780c */ /* 0x000fe20003f46270 */
[----:B------:R-:W-:Y:S01]  /*a4e0*/  FFMA.FTZ R21, R21, UR5, -R23 ;  /* 0x0000000515157c23 */ /* 0x000fe20008010817 */
[----:B------:R-:W-:Y:S01]  /*a4f0*/  ISETP.GT.OR P1, PT, R223, 0x21, !P1 ;  /* 0x00000021df00780c */ /* 0x000fe20004f24670 */
[----:B------:R-:W-:Y:S01]  /*a500*/  HGMMA.64x128x16.F32 R24, gdesc[UR12], R24, gsb0 ;  /* 0x01e000000c1879f0 */ /* 0x000fe20008000818 */
[----:B------:R-:W-:Y:S01]  /*a510*/  R2UR UR12, R234 ;  /* 0x00000000ea0c72ca */ /* 0x000fe200000e0000 */
[----:B------:R-:W-:Y:S01]  /*a520*/  UMOV UR14, UR4 ;  /* 0x00000004000e7c82 */ /* 0x000fe20008000000 */
[----:B------:R-:W-:Y:S01]  /*a530*/  R2UR UR13, R235 ;  /* 0x00000000eb0d72ca */ /* 0x000fe200000e0000 */
[----:B------:R-:W-:Y:S01]  /*a540*/  UMOV UR15, 0x40000040 ;  /* 0x40000040000f7882 */ /* 0x000fe20000000000 */
[----:B------:R-:W-:Y:S01]  /*a550*/  ISETP.GE.AND P3, PT, R217, 0x28, PT ;  /* 0x00000028d900780c */ /* 0x000fe20003f66270 */
[----:B------:R-:W1:Y:S01]  /*a560*/  MUFU.EX2 R12, R12 ;  /* 0x0000000c000c7308 */ /* 0x000e620000000800 */
[----:B------:R-:W-:-:S02]  /*a570*/  FSEL R106, R106, -INF , !P0 ;  /* 0xff8000006a6a7808 */ /* 0x000fc40004000000 */
[----:B------:R-:W-:Y:S02]  /*a580*/  ISETP.GT.OR P2, PT, R223, 0x19, !P2 ;  /* 0x00000019df00780c */ /* 0x000fe40005744670 */
[----:B------:R-:W-:Y:S01]  /*a590*/  ISETP.GE.AND P0, PT, R226, 0x21, PT ;  /* 0x00000021e200780c */ /* 0x000fe20003f06270 */
[----:B------:R-:W-:Y:S01]  /*a5a0*/  FFMA.FTZ R88, R106, UR5, -R88 ;  /* 0x000000056a587c23 */ /* 0x000fe20008010858 */
[----:B------:R-:W-:Y:S01]  /*a5b0*/  FSEL R107, R107, -INF , !P1 ;  /* 0xff8000006b6b7808 */ /* 0x000fe20004800000 */
[----:B------:R-:W-:Y:S01]  /*a5c0*/  MUFU.EX2 R16, R16 ;  /* 0x0000001000107308 */ /* 0x000fe20000000800 */
[----:B------:R-:W-:Y:S02]  /*a5d0*/  ISETP.GT.OR P1, PT, R223, 0x28, !P3 ;  /* 0x00000028df00780c */ /* 0x000fe40005f24670 */
[----:B------:R-:W-:Y:S02]  /*a5e0*/  FSEL R103, R103, -INF , !P2 ;  /* 0xff80000067677808 */ /* 0x000fe40005000000 */
[----:B------:R-:W-:-:S02]  /*a5f0*/  ISETP.GT.OR P0, PT, R225, 0x21, !P0 ;  /* 0x00000021e100780c */ /* 0x000fc40004704670 */
[----:B------:R-:W-:Y:S01]  /*a600*/  ISETP.GE.AND P2, PT, R226, 0x28, PT ;  /* 0x00000028e200780c */ /* 0x000fe20003f46270 */
[----:B------:R-:W-:Y:S01]  /*a610*/  FFMA.FTZ R23, R103, UR5, -R23 ;  /* 0x0000000567177c23 */ /* 0x000fe20008010817 */
[----:B------:R-:W-:Y:S01]  /*a620*/  FSEL R110, R110, -INF , !P1 ;  /* 0xff8000006e6e7808 */ /* 0x000fe20004800000 */
[----:B----4-:R-:W-:Y:S01]  /*a630*/  SHFL.IDX PT, R103, R220, R5, 0x1f ;  /* 0x00001f05dc677589 */ /* 0x010fe200000e0000 */
[----:B------:R-:W-:Y:S01]  /*a640*/  ISETP.GE.AND P1, PT, R217, 0x29, PT ;  /* 0x00000029d900780c */ /* 0x000fe20003f26270 */
[----:B------:R-:W4:Y:S01]  /*a650*/  MUFU.EX2 R19, R19 ;  /* 0x0000001300137308 */ /* 0x000f220000000800 */
[----:B--2---:R-:W-:Y:S02]  /*a660*/  FSEL R89, R105, -INF , !P0 ;  /* 0xff80000069597808 */ /* 0x004fe40004000000 */
[----:B------:R-:W-:Y:S02]  /*a670*/  ISETP.GT.OR P0, PT, R225, 0x28, !P2 ;  /* 0x00000028e100780c */ /* 0x000fe40005704670 */
[----:B------:R-:W-:Y:S01]  /*a680*/  ISETP.GT.OR P1, PT, R223, 0x29, !P1 ;  /* 0x00000029df00780c */ /* 0x000fe20004f24670 */
[--C-:B------:R-:W-:Y:S01]  /*a690*/  FFMA.FTZ R89, R89, UR5, -R90.reuse ;  /* 0x0000000559597c23 */ /* 0x100fe2000801085a */
[----:B------:R-:W-:Y:S01]  /*a6a0*/  FSEL R91, R108, -INF , !P0 ;  /* 0xff8000006c5b7808 */ /* 0x000fe20004000000 */
[----:B------:R-:W-:Y:S01]  /*a6b0*/  FFMA.FTZ R90, R107, UR5, -R90 ;  /* 0x000000056b5a7c23 */ /* 0x000fe2000801085a */
[----:B------:R-:W-:Y:S01]  /*a6c0*/  ISETP.GE.AND P0, PT, R226, 0x29, PT ;  /* 0x00000029e200780c */ /* 0x000fe20003f06270 */
[----:B------:R-:W2:Y:S01]  /*a6d0*/  MUFU.EX2 R23, R23 ;  /* 0x0000001700177308 */ /* 0x000ea20000000800 */
[----:B------:R-:W-:Y:S01]  /*a6e0*/  FSEL R111, R111, -INF , !P1 ;  /* 0xff8000006f6f7808 */ /* 0x000fe20004800000 */
[--C-:B---3--:R-:W-:Y:S01]  /*a6f0*/  FFMA.FTZ R91, R91, UR5, -R92.reuse ;  /* 0x000000055b5b7c23 */ /* 0x108fe2000801085c */
[----:B------:R-:W-:Y:S01]  /*a700*/  ISETP.GE.AND P1, PT, R217, 0x30, PT ;  /* 0x00000030d900780c */ /* 0x000fe20003f26270 */
[----:B------:R-:W-:Y:S01]  /*a710*/  FFMA.FTZ R92, R110, UR5, -R92 ;  /* 0x000000056e5c7c23 */ /* 0x000fe2000801085c */
[----:B------:R-:W-:Y:S01]  /*a720*/  ISETP.GE.AND P2, PT, R226, 0x38, PT ;  /* 0x00000038e200780c */ /* 0x000fe20003f46270 */
[----:B------:R-:W-:Y:S01]  /*a730*/  VIADD R110, R5, 0xc ;  /* 0x0000000c056e7836 */ /* 0x000fe20000000000 */
[----:B------:R-:W-:Y:S01]  /*a740*/  ISETP.GT.OR P0, PT, R225, 0x29, !P0 ;  /* 0x00000029e100780c */ /* 0x000fe20004704670 */
[----:B------:R-:W-:Y:S01]  /*a750*/  MUFU.EX2 R227, R227 ;  /* 0x000000e300e37308 */ /* 0x000fe20000000800 */
[----:B------:R-:W-:-:S02]  /*a760*/  ISETP.GT.OR P1, PT, R223, 0x30, !P1 ;  /* 0x00000030df00780c */ /* 0x000fc40004f24670 */
[----:B------:R-:W-:Y:S01]  /*a770*/  ISETP.GT.OR P2, PT, R225, 0x38, !P2 ;  /* 0x00000038e100780c */ /* 0x000fe20005744670 */
[----:B------:R-:W-:Y:S01]  /*a780*/  SHFL.IDX PT, R110, R220, R110, 0x1f ;  /* 0x00001f6edc6e7589 */ /* 0x000fe200000e0000 */
[----:B------:R-:W-:Y:S02]  /*a790*/  FSEL R93, R109, -INF , !P0 ;  /* 0xff8000006d5d7808 */ /* 0x000fe40004000000 */
[----:B------:R-:W-:Y:S01]  /*a7a0*/  ISETP.GE.AND P0, PT, R226, 0x30, PT ;  /* 0x00000030e200780c */ /* 0x000fe20003f06270 */
[----:B------:R-:W-:Y:S01]  /*a7b0*/  MUFU.EX2 R13, R13 ;  /* 0x0000000d000d7308 */ /* 0x000fe20000000800 */
[----:B------:R-:W-:Y:S01]  /*a7c0*/  FSEL R114, R114, -INF , !P1 ;  /* 0xff80000072727808 */ /* 0x000fe20004800000 */
[--C-:B------:R-:W-:Y:S01]  /*a7d0*/  FFMA.FTZ R93, R93, UR5, -R94.reuse ;  /* 0x000000055d5d7c23 */ /* 0x100fe2000801085e */
[----:B------:R-:W-:Y:S01]  /*a7e0*/  ISETP.GE.AND P1, PT, R226, 0x31, PT ;  /* 0x00000031e200780c */ /* 0x000fe20003f26270 */
[----:B------:R-:W-:Y:S01]  /*a7f0*/  FFMA.FTZ R94, R111, UR5, -R94 ;  /* 0x000000056f5e7c23 */ /* 0x000fe2000801085e */
[----:B------:R-:W-:Y:S01]  /*a800*/  ISETP.GE.AND P3, PT, R217, 0x31, PT ;  /* 0x00000031d900780c */ /* 0x000fe20003f66270 */
[----:B------:R-:W-:Y:S01]  /*a810*/  VIADD R111, R5, 0x8 ;  /* 0x00000008056f7836 */ /* 0x000fe20000000000 */
[----:B------:R-:W-:Y:S01]  /*a820*/  FSEL R99, R116, -INF , !P2 ;  /* 0xff80000074637808 */ /* 0x000fe20005000000 */
[----:B------:R-:W-:Y:S01]  /*a830*/  MUFU.EX2 R17, R17 ;  /* 0x0000001100117308 */ /* 0x000fe20000000800 */
[----:B------:R-:W-:-:S02]  /*a840*/  ISETP.GE.AND P2, PT, R226, 0x48, PT ;  /* 0x00000048e200780c */ /* 0x000fc40003f46270 */
[----:B------:R-:W-:Y:S01]  /*a850*/  ISETP.GT.OR P0, PT, R225, 0x30, !P0 ;  /* 0x00000030e100780c */ /* 0x000fe20004704670 */
[----:B-----5:R-:W-:Y:S01]  /*a860*/  FFMA.FTZ R99, R99, UR5, -R100 ;  /* 0x0000000563637c23 */ /* 0x020fe20008010864 */
[----:B------:R-:W-:Y:S01]  /*a870*/  ISETP.GT.OR P1, PT, R225, 0x31, !P1 ;  /* 0x00000031e100780c */ /* 0x000fe20004f24670 */
[----:B------:R-:W3:Y:S01]  /*a880*/  SHFL.IDX PT, R109, R220, R111, 0x1f ;  /* 0x00001f6fdc6d7589 */ /* 0x000ee200000e0000 */
[----:B------:R-:W-:Y:S01]  /*a890*/  ISETP.GT.OR P3, PT, R223, 0x31, !P3 ;  /* 0x00000031df00780c */ /* 0x000fe20005f64670 */
[----:B------:R-:W-:Y:S01]  /*a8a0*/  MUFU.EX2 R18, R18 ;  /* 0x0000001200127308 */ /* 0x000fe20000000800 */
[----:B------:R-:W-:Y:S02]  /*a8b0*/  ISETP.GT.OR P2, PT, R225, 0x48, !P2 ;  /* 0x00000048e100780c */ /* 0x000fe40005744670 */
[----:B------:R-:W-:Y:S01]  /*a8c0*/  FSEL R95, R112, -INF , !P0 ;  /* 0xff800000705f7808 */ /* 0x000fe20004000000 */
[----:B------:R-:W-:Y:S01]  /*a8d0*/  VIADD R112, R5, 0x10 ;  /* 0x0000001005707836 */ /* 0x000fe20000000000 */
[----:B------:R-:W-:-:S02]  /*a8e0*/  ISETP.GE.AND P0, PT, R217, 0x38, PT ;  /* 0x00000038d900780c */ /* 0x000fc40003f06270 */
[----:B------:R-:W-:Y:S01]  /*a8f0*/  FSEL R97, R113, -INF , !P1 ;  /* 0xff80000071617808 */ /* 0x000fe20004800000 */
[----:B------:R-:W-:Y:S01]  /*a900*/  FFMA.FTZ R95, R95, UR5, -R96 ;  /* 0x000000055f5f7c23 */ /* 0x000fe20008010860 */
[----:B------:R-:W-:Y:S01]  /*a910*/  FSEL R115, R115, -INF , !P3 ;  /* 0xff80000073737808 */ /* 0x000fe20005800000 */
[----:B------:R-:W-:Y:S01]  /*a920*/  SHFL.IDX PT, R112, R220, R112, 0x1f ;  /* 0x00001f70dc707589 */ /* 0x000fe200000e0000 */
[C---:B------:R-:W-:Y:S01]  /*a930*/  ISETP.GE.AND P1, PT, R226.reuse, 0x41, PT ;  /* 0x00000041e200780c */ /* 0x040fe20003f26270 */
[--C-:B------:R-:W-:Y:S01]  /*a940*/  FFMA.FTZ R97, R97, UR5, -R98.reuse ;  /* 0x0000000561617c23 */ /* 0x100fe20008010862 */
[----:B------:R-:W-:Y:S01]  /*a950*/  ISETP.GE.AND P3, PT, R226, 0x49, PT ;  /* 0x00000049e200780c */ /* 0x000fe20003f66270 */
[----:B------:R-:W-:Y:S01]  /*a960*/  FFMA.FTZ R98, R115, UR5, -R98 ;  /* 0x0000000573627c23 */ /* 0x000fe20008010862 */
[----:B------:R-:W-:Y:S01]  /*a970*/  FSEL R124, R124, -INF , !P2 ;  /* 0xff8000007c7c7808 */ /* 0x000fe20005000000 */
[----:B------:R-:W-:Y:S01]  /*a980*/  FFMA.FTZ R96, R114, UR5, -R96 ;  /* 0x0000000572607c23 */ /* 0x000fe20008010860 */
[----:B------:R-:W-:Y:S01]  /*a990*/  ISETP.GE.AND P2, PT, R226, 0x60, PT ;  /* 0x00000060e200780c */ /* 0x000fe20003f46270 */
[----:B------:R-:W-:Y:S01]  /*a9a0*/  MUFU.EX2 R20, R20 ;  /* 0x0000001400147308 */ /* 0x000fe20000000800 */
[----:B------:R-:W-:-:S02]  /*a9b0*/  ISETP.GT.OR P0, PT, R223, 0x38, !P0 ;  /* 0x00000038df00780c */ /* 0x000fc40004704670 */
[C---:B------:R-:W-:Y:S01]  /*a9c0*/  ISETP.GT.OR P1, PT, R225.reuse, 0x41, !P1 ;  /* 0x00000041e100780c */ /* 0x040fe20004f24670 */
[----:B---3--:R-:W-:Y:S01]  /*a9d0*/  FFMA.FTZ R107, R124, UR5, -R109 ;  /* 0x000000057c6b7c23 */ /* 0x008fe2000801086d */
[C---:B------:R-:W-:Y:S02]  /*a9e0*/  ISETP.GT.OR P3, PT, R225.reuse, 0x49, !P3 ;  /* 0x00000049e100780c */ /* 0x040fe40005f64670 */
[----:B------:R-:W-:Y:S01]  /*a9f0*/  ISETP.GT.OR P2, PT, R225, 0x60, !P2 ;  /* 0x00000060e100780c */ /* 0x000fe20005744670 */
[----:B------:R-:W-:Y:S01]  /*aa00*/  MUFU.EX2 R21, R21 ;  /* 0x0000001500157308 */ /* 0x000fe20000000800 */
[----:B------:R-:W-:Y:S02]  /*aa10*/  FSEL R118, R118, -INF , !P0 ;  /* 0xff80000076767808 */ /* 0x000fe40004000000 */
[----:B------:R-:W-:Y:S02]  /*aa20*/  FSEL R121, R121, -INF , !P1 ;  /* 0xff80000079797808 */ /* 0x000fe40004800000 */
[----:B------:R-:W-:Y:S01]  /*aa30*/  FSEL R108, R125, -INF , !P3 ;  /* 0xff8000007d6c7808 */ /* 0x000fe20005800000 */
[----:B------:R-:W-:Y:S01]  /*aa40*/  FFMA.FTZ R100, R118, UR5, -R100 ;  /* 0x0000000576647c23 */ /* 0x000fe20008010864 */
[C---:B------:R-:W-:Y:S01]  /*aa50*/  ISETP.GE.AND P1, PT, R226.reuse, 0x59, PT ;  /* 0x00000059e200780c */ /* 0x040fe20003f26270 */
[----:B------:R-:W-:Y:S01]  /*aa60*/  VIADD R118, R5, 0x4 ;  /* 0x0000000405767836 */ /* 0x000fe20000000000 */
[----:B------:R-:W-:Y:S01]  /*aa70*/  ISETP.GE.AND P3, PT, R226, 0x61, PT ;  /* 0x00000061e200780c */ /* 0x000fe20003f66270 */
[----:B------:R-:W-:Y:S01]  /*aa80*/  FFMA.FTZ R108, R108, UR5, -R110 ;  /* 0x000000056c6c7c23 */ /* 0x000fe2000801086e */
[----:B------:R-:W-:Y:S01]  /*aa90*/  FSEL R136, R136, -INF , !P2 ;  /* 0xff80000088887808 */ /* 0x000fe20005000000 */
[----:B------:R-:W-:Y:S01]  /*aaa0*/  MUFU.EX2 R107, R107 ;  /* 0x0000006b006b7308 */ /* 0x000fe20000000800 */
[----:B------:R-:W-:Y:S01]  /*aab0*/  ISETP.GE.AND P2, PT, R217, 0x40, PT ;  /* 0x00000040d900780c */ /* 0x000fe20003f46270 */
[----:B------:R-:W3:Y:S01]  /*aac0*/  SHFL.IDX PT, R102, R220, R118, 0x1f ;  /* 0x00001f76dc667589 */ /* 0x000ee200000e0000 */
[----:B------:R-:W-:-:S02]  /*aad0*/  ISETP.GT.OR P1, PT, R225, 0x59, !P1 ;  /* 0x00000059e100780c */ /* 0x000fc40004f24670 */
[----:B------:R-:W-:Y:S02]  /*aae0*/  ISETP.GT.OR P3, PT, R225, 0x61, !P3 ;  /* 0x00000061e100780c */ /* 0x000fe40005f64670 */
[----:B------:R-:W-:Y:S01]  /*aaf0*/  ISETP.GT.OR P2, PT, R223, 0x40, !P2 ;  /* 0x00000040df00780c */ /* 0x000fe20005744670 */
[----:B------:R-:W-:Y:S01]  /*ab00*/  MUFU.EX2 R108, R108 ;  /* 0x0000006c006c7308 */ /* 0x000fe20000000800 */
[----:B------:R-:W-:Y:S02]  /*ab10*/  FSEL R133, R133, -INF , !P1 ;  /* 0xff80000085857808 */ /* 0x000fe40004800000 */
[----:B------:R-:W-:Y:S02]  /*ab20*/  FSEL R137, R137, -INF , !P3 ;  /* 0xff80000089897808 */ /* 0x000fe40005800000 */
[----:B------:R-:W-:Y:S02]  /*ab30*/  ISETP.GE.AND P5, PT, R226, 0x39, PT ;  /* 0x00000039e200780c */ /* 0x000fe40003fa6270 */
[C---:B------:R-:W-:Y:S01]  /*ab40*/  ISETP.GE.AND P1, PT, R217.reuse, 0x39, PT ;  /* 0x00000039d900780c */ /* 0x040fe20003f26270 */
[----:B------:R-:W-:Y:S01]  /*ab50*/  MUFU.EX2 R22, R22 ;  /* 0x0000001600167308 */ /* 0x000fe20000000800 */
[----:B------:R-:W-:-:S02]  /*ab60*/  ISETP.GE.AND P3, PT, R217, 0x41, PT ;  /* 0x00000041d900780c */ /* 0x000fc40003f66270 */
[----:B------:R-:W-:Y:S02]  /*ab70*/  FSEL R104, R122, -INF , !P2 ;  /* 0xff8000007a687808 */ /* 0x000fe40005000000 */
[C---:B------:R-:W-:Y:S02]  /*ab80*/  ISETP.GE.AND P2, PT, R226.reuse, 0x71, PT ;  /* 0x00000071e200780c */ /* 0x040fe40003f46270 */
[----:B------:R-:W-:Y:S01]  /*ab90*/  ISETP.GE.AND P4, PT, R226, 0x40, PT ;  /* 0x00000040e200780c */ /* 0x000fe20003f86270 */
[----:B------:R-:W-:Y:S01]  /*aba0*/  FFMA.FTZ R104, R104, UR5, -R103 ;  /* 0x0000000568687c23 */ /* 0x000fe20008010867 */
[----:B------:R-:W-:Y:S01]  /*abb0*/  ISETP.GT.OR P5, PT, R225, 0x39, !P5 ;  /* 0x00000039e100780c */ /* 0x000fe20006fa4670 */
[----:B---3--:R-:W-:Y:S01]  /*abc0*/  FFMA.FTZ R105, R121, UR5, -R102 ;  /* 0x0000000579697c23 */ /* 0x008fe20008010866 */
[C---:B------:R-:W-:Y:S01]  /*abd0*/  ISETP.GT.OR P1, PT, R223.reuse, 0x39, !P1 ;  /* 0x00000039df00780c */ /* 0x040fe20004f24670 */
[----:B------:R-:W-:Y:S02]  /*abe0*/  WARPGROUP.DEPBAR.LE gsb0, 0x0 ;  /* 0x00008000000079c5 */ /* 0x000fe40000010000 */
[----:B------:R-:W-:Y:S01]  /*abf0*/  WARPGROUP.ARRIVE ;  /* 0x00000000000079c5 */ /* 0x000fe20000000000 */
[----:B------:R-:W-:Y:S01]  /*ac00*/  ISETP.GT.OR P3, PT, R223, 0x41, !P3 ;  /* 0x00000041df00780c */ /* 0x000fe20005f64670 */
[----:B------:R-:W-:Y:S01]  /*ac10*/  MUFU.EX2 R104, R104 ;  /* 0x0000006800687308 */ /* 0x000fe20000000800 */
[----:B------:R-:W-:-:S02]  /*ac20*/  ISETP.GT.OR P2, PT, R225, 0x71, !P2 ;  /* 0x00000071e100780c */ /* 0x000fc40005744670 */
[----:B------:R-:W-:Y:S01]  /*ac30*/  ISETP.GT.OR P4, PT, R225, 0x40, !P4 ;  /* 0x00000040e100780c */ /* 0x000fe20006784670 */
[----:B------:R-:W-:Y:S01]  /*ac40*/  HGMMA.64x128x16.F32 R24, gdesc[UR12], R24, gsb0 ;  /* 0x01e000000c1879f0 */ /* 0x000fe20008000818 */
[----:B------:R-:W-:Y:S01]  /*ac50*/  R2UR UR12, R230 ;  /* 0x00000000e60c72ca */ /* 0x000fe200000e0000 */
[----:B------:R-:W-:Y:S01]  /*ac60*/  UMOV UR14, UR6 ;  /* 0x00000006000e7c82 */ /* 0x000fe20008000000 */
[----:B------:R-:W-:Y:S01]  /*ac70*/  R2UR UR13, R231 ;  /* 0x00000000e70d72ca */ /* 0x000fe200000e0000 */
[----:B------:R-:W-:Y:S01]  /*ac80*/  UMOV UR15, 0x40000040 ;  /* 0x40000040000f7882 */ /* 0x000fe20000000000 */
[----:B------:R-:W-:Y:S01]  /*ac90*/  ISETP.GE.AND P0, PT, R226, 0x50, PT ;  /* 0x00000050e200780c */ /* 0x000fe20003f06270 */
[----:B------:R-:W-:Y:S01]  /*aca0*/  MUFU.EX2 R105, R105 ;  /* 0x0000006900697308 */ /* 0x000fe20000000800 */
[----:B------:R-:W-:Y:S02]  /*acb0*/  FSEL R117, R117, -INF , !P5 ;  /* 0xff80000075757808 */ /* 0x000fe40006800000 */
[----:B------:R-:W-:-:S02]  /*acc0*/  FSEL R119, R119, -INF , !P1 ;  /* 0xff80000077777808 */ /* 0x000fc40004800000 */
[----:B------:R-:W-:Y:S01]  /*acd0*/  FSEL R106, R123, -INF , !P3 ;  /* 0xff8000007b6a7808 */ /* 0x000fe20005800000 */
[--C-:B------:R-:W-:Y:S01]  /*ace0*/  FFMA.FTZ R101, R117, UR5, -R232.reuse ;  /* 0x0000000575657c23 */ /* 0x100fe200080108e8 */
[----:B------:R-:W-:Y:S01]  /*acf0*/  FSEL R123, R145, -INF , !P2 ;  /* 0xff800000917b7808 */ /* 0x000fe20005000000 */
[----:B------:R-:W-:Y:S01]  /*ad00*/  FFMA.FTZ R119, R119, UR5, -R232 ;  /* 0x0000000577777c23 */ /* 0x000fe200080108e8 */
[----:B------:R-:W-:Y:S01]  /*ad10*/  ISETP.GE.AND P2, PT, R217, 0x58, PT ;  /* 0x00000058d900780c */ /* 0x000fe20003f46270 */
[----:B------:R-:W-:Y:S01]  /*ad20*/  VIADD R232, R5, 0x14 ;  /* 0x0000001405e87836 */ /* 0x000fe20000000000 */
[----:B------:R-:W-:Y:S01]  /*ad30*/  ISETP.GE.AND P5, PT, R226, 0x51, PT ;  /* 0x00000051e200780c */ /* 0x000fe20003fa6270 */
[----:B------:R-:W-:Y:S01]  /*ad40*/  FFMA.FTZ R106, R106, UR5, -R102 ;  /* 0x000000056a6a7c23 */ /* 0x000fe20008010866 */
[----:B------:R-:W-:Y:S01]  /*ad50*/  FSEL R120, R120, -INF , !P4 ;  /* 0xff80000078787808 */ /* 0x000fe20006000000 */
[----:B------:R-:W-:Y:S01]  /*ad60*/  MUFU.EX2 R88, R88 ;  /* 0x0000005800587308 */ /* 0x000fe20000000800 */
[----:B------:R-:W-:-:S02]  /*ad70*/  ISETP.GE.AND P4, PT, R226, 0x58, PT ;  /* 0x00000058e200780c */ /* 0x000fc40003f86270 */
[----:B------:R-:W-:Y:S01]  /*ad80*/  ISETP.GT.OR P0, PT, R225, 0x50, !P0 ;  /* 0x00000050e100780c */ /* 0x000fe20004704670 */
[----:B------:R-:W-:Y:S01]  /*ad90*/  FFMA.FTZ R120, R120, UR5, -R103 ;  /* 0x0000000578787c23 */ /* 0x000fe20008010867 */
[----:B------:R-:W-:Y:S02]  /*ada0*/  ISETP.GE.AND P1, PT, R217, 0x48, PT ;  /* 0x00000048d900780c */ /* 0x000fe40003f26270 */
[----:B------:R-:W-:Y:S01]  /*adb0*/  ISETP.GT.OR P2, PT, R223, 0x58, !P2 ;  /* 0x00000058df00780c */ /* 0x000fe20005744670 */
[----:B------:R3:W-:Y:S01]  /*adc0*/  MUFU.EX2 R103, R119 ;  /* 0x0000007700677308 */ /* 0x0007e20000000800 */
[C---:B------:R-:W-:Y:S02]  /*add0*/  ISETP.GT.OR P5, PT, R225.reuse, 0x51, !P5 ;  /* 0x00000051e100780c */ /* 0x040fe40006fa4670 */
[----:B------:R-:W-:Y:S02]  /*ade0*/  FSEL R128, R128, -INF , !P0 ;  /* 0xff80000080807808 */ /* 0x000fe40004000000 */
[----:B------:R-:W-:-:S02]  /*adf0*/  ISETP.GT.OR P4, PT, R225, 0x58, !P4 ;  /* 0x00000058e100780c */ /* 0x000fc40006784670 */
[C---:B------:R-:W-:Y:S01]  /*ae00*/  ISETP.GE.AND P3, PT, R226.reuse, 0x78, PT ;  /* 0x00000078e200780c */ /* 0x040fe20003f66270 */
[----:B------:R5:W-:Y:S01]  /*ae10*/  MUFU.EX2 R102, R120 ;  /* 0x0000007800667308 */ /* 0x000be20000000800 */
[----:B------:R-:W-:Y:S02]  /*ae20*/  ISETP.GE.AND P0, PT, R226, 0x68, PT ;  /* 0x00000068e200780c */ /* 0x000fe40003f06270 */
[----:B------:R-:W-:Y:S02]  /*ae30*/  ISETP.GT.OR P1, PT, R223, 0x48, !P1 ;  /* 0x00000048df00780c */ /* 0x000fe40004f24670 */
[----:B------:R-:W-:Y:S02]  /*ae40*/  FSEL R116, R134, -INF , !P2 ;  /* 0xff80000086747808 */ /* 0x000fe40005000000 */
[----:B------:R-:W-:Y:S01]  /*ae50*/  FSEL R129, R129, -INF , !P5 ;  /* 0xff80000081817808 */ /* 0x000fe20006800000 */
[----:B------:R-:W1:Y:S01]  /*ae60*/  SHFL.IDX PT, R134, R220, R232, 0x1f ;  /* 0x00001fe8dc867589 */ /* 0x000e6200000e0000 */
[----:B------:R-:W-:Y:S01]  /*ae70*/  ISETP.GE.AND P5, PT, R226, 0x69, PT ;  /* 0x00000069e200780c */ /* 0x000fe20003fa6270 */
[----:B------:R-:W-:Y:S01]  /*ae80*/  MUFU.EX2 R106, R106 ;  /* 0x0000006a006a7308 */ /* 0x000fe20000000800 */
[----:B------:R-:W-:-:S02]  /*ae90*/  FSEL R132, R132, -INF , !P4 ;  /* 0xff80000084847808 */ /* 0x000fc40006000000 */
[C---:B------:R-:W-:Y:S02]  /*aea0*/  ISETP.GT.OR P3, PT, R225.reuse, 0x78, !P3 ;  /* 0x00000078e100780c */ /* 0x040fe40005f64670 */
[----:B------:R-:W-:Y:S02]  /*aeb0*/  ISETP.GE.AND P4, PT, R226, 0x70, PT ;  /* 0x00000070e200780c */ /* 0x000fe40003f86270 */
[----:B------:R-:W-:Y:S01]  /*aec0*/  ISETP.GT.OR P0, PT, R225, 0x68, !P0 ;  /* 0x00000068e100780c */ /* 0x000fe20004704670 */
[----:B------:R-:W-:Y:S01]  /*aed0*/  MUFU.EX2 R89, R89 ;  /* 0x0000005900597308 */ /* 0x000fe20000000800 */
[----:B------:R-:W-:Y:S02]  /*aee0*/  FSEL R126, R126, -INF , !P1 ;  /* 0xff8000007e7e7808 */ /* 0x000fe40004800000 */
[----:B------:R-:W-:Y:S01]  /*aef0*/  ISETP.GE.AND P1, PT, R226, 0x79, PT ;  /* 0x00000079e200780c */ /* 0x000fe20003f26270 */
[----:B------:R-:W-:Y:S01]  /*af00*/  VIADD R226, R5, 0x1c ;  /* 0x0000001c05e27836 */ /* 0x000fe20000000000 */
[C---:B------:R-:W-:Y:S01]  /*af10*/  ISETP.GT.OR P5, PT, R225.reuse, 0x69, !P5 ;  /* 0x00000069e100780c */ /* 0x040fe20006fa4670 */
[----:B------:R-:W-:Y:S01]  /*af20*/  FFMA.FTZ R109, R126, UR5, -R109 ;  /* 0x000000057e6d7c23 */ /* 0x000fe2000801086d */
[----:B------:R-:W-:Y:S01]  /*af30*/  FSEL R121, R148, -INF , !P3 ;  /* 0xff80000094797808 */ /* 0x000fe20005800000 */
[----:B------:R-:W-:Y:S01]  /*af40*/  MUFU.EX2 R90, R90 ;  /* 0x0000005a005a7308 */ /* 0x000fe20000000800 */
[----:B------:R-:W-:-:S02]  /*af50*/  ISETP.GT.OR P4, PT, R225, 0x70, !P4 ;  /* 0x00000070e100780c */ /* 0x000fc40006784670 */
[----:B------:R-:W-:Y:S02]  /*af60*/  FSEL R113, R140, -INF , !P0 ;  /* 0xff8000008c717808 */ /* 0x000fe40004000000 */
[C---:B------:R-:W-:Y:S02]  /*af70*/  ISETP.GE.AND P3, PT, R217.reuse, 0x59, PT ;  /* 0x00000059d900780c */ /* 0x040fe40003f66270 */
[----:B------:R-:W-:Y:S01]  /*af80*/  ISETP.GE.AND P0, PT, R217, 0x49, PT ;  /* 0x00000049d900780c */ /* 0x000fe20003f06270 */
[----:B------:R-:W-:Y:S01]  /*af90*/  MUFU.EX2 R109, R109 ;  /* 0x0000006d006d7308 */ /* 0x000fe20000000800 */
[----:B------:R-:W-:Y:S01]  /*afa0*/  ISETP.GT.OR P1, PT, R225, 0x79, !P1 ;  /* 0x00000079e100780c */ /* 0x000fe20004f24670 */
[----:B------:R-:W-:Y:S01]  /*afb0*/  VIADD R225, R5, 0x18 ;  /* 0x0000001805e17836 */ /* 0x000fe20000000000 */
[----:B------:R-:W-:Y:S02]  /*afc0*/  FSEL R115, R141, -INF , !P5 ;  /* 0xff8000008d737808 */ /* 0x000fe40006800000 */
[----:B------:R-:W-:-:S02]  /*afd0*/  ISETP.GE.AND P5, PT, R217, 0x50, PT ;  /* 0x00000050d900780c */ /* 0x000fc40003fa6270 */
[----:B------:R-:W-:Y:S01]  /*afe0*/  FSEL R125, R144, -INF , !P4 ;  /* 0xff800000907d7808 */ /* 0x000fe20006000000 */
[----:B------:R-:W-:Y:S01]  /*aff0*/  MUFU.EX2 R91, R91 ;  /* 0x0000005b005b7308 */ /* 0x000fe20000000800 */
[----:B------:R-:W-:Y:S02]  /*b000*/  ISETP.GT.OR P3, PT, R223, 0x59, !P3 ;  /* 0x00000059df00780c */ /* 0x000fe40005f64670 */
[----:B------:R-:W-:Y:S02]  /*b010*/  ISETP.GE.AND P4, PT, R217, 0x51, PT ;  /* 0x00000051d900780c */ /* 0x000fe40003f86270 */
[----:B------:R-:W-:Y:S02]  /*b020*/  ISETP.GT.OR P0, PT, R223, 0x49, !P0 ;  /* 0x00000049df00780c */ /* 0x000fe40004704670 */
[----:B---3--:R-:W-:Y:S01]  /*b030*/  FSEL R119, R149, -INF , !P1 ;  /* 0xff80000095777808 */ /* 0x008fe20004800000 */
[----:B------:R-:W-:Y:S01]  /*b040*/  MUFU.EX2 R92, R92 ;  /* 0x0000005c005c7308 */ /* 0x000fe20000000800 */
[----:B------:R-:W-:-:S02]  /*b050*/  ISETP.GE.AND P1, PT, R217, 0x60, PT ;  /* 0x00000060d900780c */ /* 0x000fc40003f26270 */
[----:B------:R-:W-:Y:S02]  /*b060*/  ISETP.GT.OR P5, PT, R223, 0x50, !P5 ;  /* 0x00000050df00780c */ /* 0x000fe40006fa4670 */
[----:B------:R-:W-:Y:S02]  /*b070*/  FSEL R135, R135, -INF , !P3 ;  /* 0xff80000087877808 */ /* 0x000fe40005800000 */
[----:B------:R-:W-:Y:S01]  /*b080*/  FSEL R127, R127, -INF , !P0 ;  /* 0xff8000007f7f7808 */ /* 0x000fe20004000000 */
[----:B------:R-:W-:Y:S01]  /*b090*/  MUFU.EX2 R93, R93 ;  /* 0x0000005d005d7308 */ /* 0x000fe20000000800 */
[----:B------:R-:W-:Y:S02]  /*b0a0*/  ISETP.GT.OR P4, PT, R223, 0x51, !P4 ;  /* 0x00000051df00780c */ /* 0x000fe40006784670 */
[----:B------:R-:W-:Y:S01]  /*b0b0*/  ISETP.GE.AND P3, PT, R217, 0x71, PT ;  /* 0x00000071d900780c */ /* 0x000fe20003f66270 */
[----:B------:R-:W-:Y:S01]  /*b0c0*/  FFMA.FTZ R110, R127, UR5, -R110 ;  /* 0x000000057f6e7c23 */ /* 0x000fe2000801086e */
[----:B------:R-:W-:Y:S01]  /*b0d0*/  ISETP.GT.OR P1, PT, R223, 0x60, !P1 ;  /* 0x00000060df00780c */ /* 0x000fe20004f24670 */
[----:B------:R3:W-:Y:S01]  /*b0e0*/  SHFL.IDX PT, R127, R221, R111, 0x1f ;  /* 0x00001f6fdd7f7589 */ /* 0x0007e200000e0000 */
[----:B------:R-:W-:Y:S01]  /*b0f0*/  FSEL R114, R130, -INF , !P5 ;  /* 0xff80000082727808 */ /* 0x000fe20006800000 */
[----:B------:R-:W-:Y:S01]  /*b100*/  MUFU.EX2 R94, R94 ;  /* 0x0000005e005e7308 */ /* 0x000fe20000000800 */
[----:B------:R-:W-:Y:S01]  /*b110*/  FSEL R117, R131, -INF , !P4 ;  /* 0xff80000083757808 */ /* 0x000fe20006000000 */
[----:B------:R-:W4:Y:S01]  /*b120*/  SHFL.IDX PT, R130, R221, R118, 0x1f ;  /* 0x00001f76dd827589 */ /* 0x000f2200000e0000 */
[----:B------:R-:W-:-:S02]  /*b130*/  ISETP.GT.OR P3, PT, R223, 0x71, !P3 ;  /* 0x00000071df00780c */ /* 0x000fc40005f64670 */
[----:B------:R-:W-:Y:S01]  /*b140*/  FSEL R145, R138, -INF , !P1 ;  /* 0xff8000008a917808 */ /* 0x000fe20004800000 */
[----:B------:R-:W2:Y:S01]  /*b150*/  SHFL.IDX PT, R131, R221, R5, 0x1f ;  /* 0x00001f05dd837589 */ /* 0x000ea200000e0000 */
[----:B------:R-:W-:Y:S01]  /*b160*/  FSEL R122, R147, -INF , !P3 ;  /* 0xff800000937a7808 */ /* 0x000fe20005800000 */
[--C-:B---3--:R-:W-:Y:S01]  /*b170*/  FFMA.FTZ R111, R128, UR5, -R112.reuse ;  /* 0x00000005806f7c23 */ /* 0x108fe20008010870 */
[----:B------:R-:W-:Y:S01]  /*b180*/  FFMA.FTZ R112, R114, UR5, -R112 ;  /* 0x0000000572707c23 */ /* 0x000fe20008010870 */
[----:B------:R-:W3:Y:S01]  /*b190*/  SHFL.IDX PT, R138, R220, R225, 0x1f ;  /* 0x00001fe1dc8a7589 */ /* 0x000ee200000e0000 */
[--C-:B-1----:R-:W-:Y:S01]  /*b1a0*/  FFMA.FTZ R114, R129, UR5, -R134.reuse ;  /* 0x0000000581727c23 */ /* 0x102fe20008010886 */
[----:B------:R-:W-:Y:S01]  /*b1b0*/  FFMA.FTZ R147, R117, UR5, -R134 ;  /* 0x0000000575937c23 */ /* 0x000fe20008010886 */
[C---:B------:R-:W-:Y:S01]  /*b1c0*/  ISETP.GE.AND P0, PT, R217.reuse, 0x61, PT ;  /* 0x00000061d900780c */ /* 0x040fe20003f06270 */
[----:B------:R-:W1:Y:S01]  /*b1d0*/  SHFL.IDX PT, R220, R220, R226, 0x1f ;  /* 0x00001fe2dcdc7589 */ /* 0x000e6200000e0000 */
[----:B------:R-:W-:Y:S01]  /*b1e0*/  ISETP.GE.AND P1, PT, R217, 0x78, PT ;  /* 0x00000078d900780c */ /* 0x000fe20003f26270 */
[----:B------:R-:W-:Y:S01]  /*b1f0*/  MUFU.EX2 R111, R111 ;  /* 0x0000006f006f7308 */ /* 0x000fe20000000800 */
[----:B------:R-:W-:Y:S01]  /*b200*/  ISETP.GT.OR P0, PT, R223, 0x61, !P0 ;  /* 0x00000061df00780c */ /* 0x000fe20004704670 */
[----:B------:R-:W1:Y:S01]  /*b210*/  SHFL.IDX PT, R134, R221, R232, 0x1f ;  /* 0x00001fe8dd867589 */ /* 0x000e6200000e0000 */
[----:B------:R-:W-:-:S02]  /*b220*/  ISETP.GE.AND P5, PT, R217, 0x68, PT ;  /* 0x00000068d900780c */ /* 0x000fc40003fa6270 */
[----:B------:R-:W-:Y:S02]  /*b230*/  FSEL R140, R139, -INF , !P0 ;  /* 0xff8000008b8c7808 */ /* 0x000fe40004000000 */
[----:B------:R-:W-:Y:S01]  /*b240*/  ISETP.GE.AND P0, PT, R217, 0x79, PT ;  /* 0x00000079d900780c */ /* 0x000fe20003f06270 */
[----:B------:R-:W1:Y:S01]  /*b250*/  SHFL.IDX PT, R139, R221, R225, 0x1f ;  /* 0x00001fe1dd8b7589 */ /* 0x000e6200000e0000 */
[----:B------:R-:W-:Y:S01]  /*b260*/  ISETP.GT.OR P1, PT, R223, 0x78, !P1 ;  /* 0x00000078df00780c */ /* 0x000fe20004f24670 */
[--C-:B----4-:R-:W-:Y:S01]  /*b270*/  FFMA.FTZ R141, R137, UR5, -R130.reuse ;  /* 0x00000005898d7c23 */ /* 0x110fe20008010882 */
[C---:B------:R-:W-:Y:S01]  /*b280*/  ISETP.GT.OR P0, PT, R223.reuse, 0x79, !P0 ;  /* 0x00000079df00780c */ /* 0x040fe20004704670 */
[----:B------:R-:W-:Y:S01]  /*b290*/  FFMA.FTZ R140, R140, UR5, -R130 ;  /* 0x000000058c8c7c23 */ /* 0x000fe20008010882 */
[----:B------:R-:W-:Y:S01]  /*b2a0*/  ISETP.GT.OR P5, PT, R223, 0x68, !P5 ;  /* 0x00000068df00780c */ /* 0x000fe20006fa4670 */
[----:B--2---:R-:W-:Y:S01]  /*b2b0*/  FFMA.FTZ R145, R145, UR5, -R131 ;  /* 0x0000000591917c23 */ /* 0x004fe20008010883 */
[----:B-----5:R-:W-:Y:S01]  /*b2c0*/  FSEL R120, R150, -INF , !P1 ;  /* 0xff80000096787808 */ /* 0x020fe20004800000 */
[----:B------:R-:W-:-:S02]  /*b2d0*/  WARPGROUP.DEPBAR.LE gsb0, 0x0 ;  /* 0x00008000000079c5 */ /* 0x000fc40000010000 */
[----:B------:R-:W-:Y:S01]  /*b2e0*/  WARPGROUP.ARRIVE ;  /* 0x00000000000079c5 */ /* 0x000fe20000000000 */
[----:B------:R-:W-:Y:S01]  /*b2f0*/  FSEL R118, R151, -INF , !P0 ;  /* 0xff80000097767808 */ /* 0x000fe20004000000 */
[----:B------:R-:W-:Y:S01]  /*b300*/  VIADD R151, R5, 0x4 ;  /* 0x0000000405977836 */ /* 0x000fe20000000000 */
[----:B------:R-:W-:Y:S01]  /*b310*/  ISETP.GE.AND P4, PT, R217, 0x69, PT ;  /* 0x00000069d900780c */ /* 0x000fe20003f86270 */
[----:B------:R-:W-:Y:S01]  /*b320*/  VIADD R150, R5, 0x8 ;  /* 0x0000000805967836 */ /* 0x000fe20000000000 */
[----:B------:R-:W-:Y:S01]  /*b330*/  ISETP.GE.AND P2, PT, R217, 0x70, PT ;  /* 0x00000070d900780c */ /* 0x000fe20003f46270 */
[----:B------:R-:W-:Y:S01]  /*b340*/  HGMMA.64x128x16.F32 R24, gdesc[UR12], R24, gsb0 ;  /* 0x01e000000c1879f0 */ /* 0x000fe20008000818 */
[----:B------:R-:W-:Y:S01]  /*b350*/  FSEL R142, R142, -INF , !P5 ;  /* 0xff8000008e8e7808 */ /* 0x000fe20006800000 */
[----:B------:R-:W-:Y:S02]  /*b360*/  VIADD R217, R5, 0x10 ;  /* 0x0000001005d97836 */ /* 0x000fe40000000000 */
[----:B---3--:R-:W-:Y:S01]  /*b370*/  FFMA.FTZ R144, R132, UR5, -R138 ;  /* 0x0000000584907c23 */ /* 0x008fe2000801088a */
[----:B-1----:R-:W-:Y:S01]  /*b380*/  FFMA.FTZ R132, R135, UR5, -R220 ;  /* 0x0000000587847c23 */ /* 0x002fe200080108dc */
[--C-:B------:R-:W-:Y:S01]  /*b390*/  FFMA.FTZ R123, R123, UR5, -R134.reuse ;  /* 0x000000057b7b7c23 */ /* 0x100fe20008010886 */
[----:B------:R-:W-:Y:S01]  /*b3a0*/  FFMA.FTZ R129, R142, UR5, -R127 ;  /* 0x000000058e817c23 */ /* 0x000fe2000801087f */
[----:B------:R-:W-:Y:S01]  /*b3b0*/  FFMA.FTZ R122, R122, UR5, -R134 ;  /* 0x000000057a7a7c23 */ /* 0x000fe20008010886 */
[----:B------:R-:W-:Y:S01]  /*b3c0*/  ISETP.GT.OR P4, PT, R223, 0x69, !P4 ;  /* 0x00000069df00780c */ /* 0x000fe20006784670 */
[----:B------:R-:W-:Y:S01]  /*b3d0*/  FFMA.FTZ R117, R133, UR5, -R220 ;  /* 0x0000000585757c23 */ /* 0x000fe200080108dc */
[----:B------:R-:W-:Y:S01]  /*b3e0*/  ISETP.GT.OR P2, PT, R223, 0x70, !P2 ;  /* 0x00000070df00780c */ /* 0x000fe20005744670 */
[----:B------:R-:W-:Y:S01]  /*b3f0*/  VIADD R223, R5, 0xc ;  /* 0x0000000c05df7836 */ /* 0x000fe20000000000 */
[----:B------:R-:W-:Y:S01]  /*b400*/  FSEL R126, R143, -INF , !P4 ;  /* 0xff8000008f7e7808 */ /* 0x000fe20006000000 */
[----:B------:R-:W-:Y:S01]  /*b410*/  FFMA.FTZ R116, R116, UR5, -R138 ;  /* 0x0000000574747c23 */ /* 0x000fe2000801088a */
[----:B------:R-:W1:Y:S01]  /*b420*/  SHFL.IDX PT, R143, R221, R217, 0x1f ;  /* 0x00001fd9dd8f7589 */ /* 0x000e6200000e0000 */
[----:B------:R-:W-:Y:S01]  /*b430*/  FSEL R124, R146, -INF , !P2 ;  /* 0xff800000927c7808 */ /* 0x000fe20005000000 */
[----:B------:R-:W-:Y:S01]  /*b440*/  FFMA.FTZ R138, R136, UR5, -R131 ;  /* 0x00000005888a7c23 */ /* 0x000fe20008010883 */
[----:B------:R-:W-:Y:S01]  /*b450*/  FFMA.FTZ R131, R113, UR5, -R127 ;  /* 0x0000000571837c23 */ /* 0x000fe2000801087f */
[----:B------:R-:W2:Y:S01]  /*b460*/  SHFL.IDX PT, R146, R221, R223, 0x1f ;  /* 0x00001fdfdd927589 */ /* 0x000ea200000e0000 */
[--C-:B------:R-:W-:Y:S01]  /*b470*/  FFMA.FTZ R121, R121, UR5, -R139.reuse ;  /* 0x0000000579797c23 */ /* 0x100fe2000801088b */
[----:B------:R-:W-:Y:S01]  /*b480*/  FFMA.FTZ R120, R120, UR5, -R139 ;  /* 0x0000000578787c23 */ /* 0x000fe2000801088b */
[----:B------:R-:W-:Y:S01]  /*b490*/  MUFU.EX2 R113, R147 ;  /* 0x0000009300717308 */ /* 0x000fe20000000800 */
[----:B------:R-:W3:Y:S07]  /*b4a0*/  SHFL.IDX PT, R221, R221, R226, 0x1f ;  /* 0x00001fe2dddd7589 */ /* 0x000eee00000e0000 */
[----:B------:R-:W4:Y:S08]  /*b4b0*/  MUFU.EX2 R114, R114 ;  /* 0x0000007200727308 */ /* 0x000f300000000800 */
[----:B------:R-:W5:Y:S01]  /*b4c0*/  MUFU.EX2 R112, R112 ;  /* 0x0000007000707308 */ /* 0x000f620000000800 */
[--C-:B-1----:R-:W-:Y:S01]  /*b4d0*/  FFMA.FTZ R125, R125, UR5, -R143.reuse ;  /* 0x000000057d7d7c23 */ /* 0x102fe2000801088f */
[----:B------:R-:W-:Y:S01]  /*b4e0*/  FFMA.FTZ R124, R124, UR5, -R143 ;  /* 0x000000057c7c7c23 */ /* 0x000fe2000801088f */
[--C-:B--2---:R-:W-:Y:S01]  /*b4f0*/  FFMA.FTZ R127, R115, UR5, -R146.reuse ;  /* 0x00000005737f7c23 */ /* 0x104fe20008010892 */
[----:B------:R-:W-:-:S04]  /*b500*/  FFMA.FTZ R126, R126, UR5, -R146 ;  /* 0x000000057e7e7c23 */ /* 0x000fc80008010892 */
[----:B------:R-:W-:Y:S01]  /*b510*/  MUFU.EX2 R115, R144 ;  /* 0x0000009000737308 */ /* 0x000fe20000000800 */
[--C-:B---3--:R-:W-:Y:S01]  /*b520*/  FFMA.FTZ R119, R119, UR5, -R221.reuse ;  /* 0x0000000577777c23 */ /* 0x108fe200080108dd */
[----:B------:R-:W-:-:S06]  /*b530*/  FFMA.FTZ R118, R118, UR5, -R221 ;  /* 0x0000000576767c23 */ /* 0x000fcc00080108dd */
[----:B------:R-:W1:Y:S08]  /*b540*/  MUFU.EX2 R117, R117 ;  /* 0x0000007500757308 */ /* 0x000e700000000800 */
[----:B------:R-:W2:Y:S08]  /*b550*/  MUFU.EX2 R110, R110 ;  /* 0x0000006e006e7308 */ /* 0x000eb00000000800 */
        /* <DEDUP_REMOVED lines=10> */
[----:B------:R-:W4:Y:S04]  /*b600*/  LDS R216, [R216+0x400] ;  /* 0x00040000d8d87984 */ /* 0x000f280000000800 */
[----:B------:R-:W-:Y:S04]  /*b610*/  LDS R218, [R218+0x400] ;  /* 0x00040000dada7984 */ /* 0x000fe80000000800 */
[----:B------:R-:W-:Y:S04]  /*b620*/  LDS R219, [R219+0x400] ;  /* 0x00040000dbdb7984 */ /* 0x000fe80000000800 */
[----:B---3--:R-:W3:Y:S04]  /*b630*/  SHFL.IDX PT, R128, R224, R5, 0x1f ;  /* 0x00001f05e0807589 */ /* 0x008ee800000e0000 */
[----:B------:R-:W5:Y:S04]  /*b640*/  SHFL.IDX PT, R130, R224, R151, 0x1f ;  /* 0x00001f97e0827589 */ /* 0x000f6800000e0000 */
[----:B------:R-:W1:Y:S04]  /*b650*/  SHFL.IDX PT, R135, R224, R150, 0x1f ;  /* 0x00001f96e0877589 */ /* 0x000e6800000e0000 */
[----:B------:R-:W-:Y:S04]  /*b660*/  SHFL.IDX PT, R134, R224, R217, 0x1f ;  /* 0x00001fd9e0867589 */ /* 0x000fe800000e0000 */
[----:B----4-:R-:W4:Y:S04]  /*b670*/  SHFL.IDX PT, R142, R216, R225, 0x1f ;  /* 0x00001fe1d88e7589 */ /* 0x010f2800000e0000 */
[----:B------:R-:W2:Y:S01]  /*b680*/  SHFL.IDX PT, R136, R224, R223, 0x1f ;  /* 0x00001fdfe0887589 */ /* 0x000ea200000e0000 */
[--C-:B---3--:R-:W-:Y:S01]  /*b690*/  FADD.FTZ R24, R24, -R128.reuse ;  /* 0x8000008018187221 */ /* 0x108fe20000010000 */
[----:B------:R-:W-:-:S02]  /*b6a0*/  FADD.FTZ R26, R26, -R128 ;  /* 0x800000801a1a7221 */ /* 0x000fc40000010000 */
[----:B------:R-:W3:Y:S01]  /*b6b0*/  SHFL.IDX PT, R137, R224, R232, 0x1f ;  /* 0x00001fe8e0897589 */ /* 0x000ee200000e0000 */
[--C-:B-----5:R-:W-:Y:S01]  /*b6c0*/  FADD.FTZ R128, R25, -R130.reuse ;  /* 0x8000008219807221 */ /* 0x120fe20000010000 */
[----:B------:R-:W-:Y:S02]  /*b6d0*/  FADD.FTZ R130, R27, -R130 ;  /* 0x800000821b827221 */ /* 0x000fe40000010000 */
[----:B------:R-:W5:Y:S01]  /*b6e0*/  SHFL.IDX PT, R139, R224, R225, 0x1f ;  /* 0x00001fe1e08b7589 */ /* 0x000f6200000e0000 */
[--C-:B-1----:R-:W-:Y:S01]  /*b6f0*/  FADD.FTZ R133, R28, -R135.reuse ;  /* 0x800000871c857221 */ /* 0x102fe20000010000 */
[----:B------:R-:W-:Y:S01]  /*b700*/  FADD.FTZ R25, R30, -R135 ;  /* 0x800000871e197221 */ /* 0x000fe20000010000 */
[----:B------:R1:W-:Y:S01]  /*b710*/  MUFU.EX2 R28, R132 ;  /* 0x00000084001c7308 */ /* 0x0003e20000000800 */
[----:B------:R-:W5:Y:S04]  /*b720*/  SHFL.IDX PT, R149, R224, R226, 0x1f ;  /* 0x00001fe2e0957589 */ /* 0x000f6800000e0000 */
[----:B------:R-:W5:Y:S01]  /*b730*/  SHFL.IDX PT, R148, R216, R5, 0x1f ;  /* 0x00001f05d8947589 */ /* 0x000f6200000e0000 */
[--C-:B----4-:R-:W-:Y:S01]  /*b740*/  FADD.FTZ R52, R52, -R142.reuse ;  /* 0x8000008e34347221 */ /* 0x110fe20000010000 */
[----:B------:R-:W-:Y:S01]  /*b750*/  FADD.FTZ R54, R54, -R142 ;  /* 0x8000008e36367221 */ /* 0x000fe20000010000 */
[----:B------:R4:W-:Y:S01]  /*b760*/  MUFU.EX2 R30, R145 ;  /* 0x00000091001e7308 */ /* 0x0009e20000000800 */
[----:B-1----:R-:W-:Y:S01]  /*b770*/  FADD.FTZ R132, R32, -R134 ;  /* 0x8000008620847221 */ /* 0x002fe20000010000 */
[----:B------:R-:W-:Y:S01]  /*b780*/  SHFL.IDX PT, R142, R218, R217, 0x1f ;  /* 0x00001fd9da8e7589 */ /* 0x000fe200000e0000 */
[--C-:B--2---:R-:W-:Y:S01]  /*b790*/  FADD.FTZ R135, R29, -R136.reuse ;  /* 0x800000881d877221 */ /* 0x104fe20000010000 */
[----:B------:R-:W-:Y:S01]  /*b7a0*/  FADD.FTZ R27, R31, -R136 ;  /* 0x800000881f1b7221 */ /* 0x000fe20000010000 */
[----:B------:R-:W-:Y:S01]  /*b7b0*/  FADD.FTZ R134, R34, -R134 ;  /* 0x8000008622867221 */ /* 0x000fe20000010000 */
[----:B------:R-:W1:Y:S01]  /*b7c0*/  SHFL.IDX PT, R32, R216, R217, 0x1f ;  /* 0x00001fd9d8207589 */ /* 0x000e6200000e0000 */
[--C-:B---3--:R-:W-:Y:S01]  /*b7d0*/  FADD.FTZ R136, R33, -R137.reuse ;  /* 0x8000008921887221 */ /* 0x108fe20000010000 */
[----:B------:R2:W3:Y:S02]  /*b7e0*/  MUFU.EX2 R29, R138 ;  /* 0x0000008a001d7308 */ /* 0x0004e40000000800 */
[----:B----4-:R4:W-:Y:S01]  /*b7f0*/  SHFL.IDX PT, R145, R219, R217, 0x1f ;  /* 0x00001fd9db917589 */ /* 0x0109e200000e0000 */
[----:B------:R-:W-:Y:S01]  /*b800*/  FADD.FTZ R137, R35, -R137 ;  /* 0x8000008923897221 */ /* 0x000fe20000010000 */
[----:B-----5:R-:W-:-:S02]  /*b810*/  FADD.FTZ R38, R38, -R139 ;  /* 0x8000008b26267221 */ /* 0x020fc40000010000 */
[----:B------:R-:W5:Y:S02]  /*b820*/  SHFL.IDX PT, R144, R216, R232, 0x1f ;  /* 0x00001fe8d8907589 */ /* 0x000f6400000e0000 */
[----:B------:R3:W3:Y:S02]  /*b830*/  MUFU.EX2 R31, R141 ;  /* 0x0000008d001f7308 */ /* 0x0006e40000000800 */
[----:B------:R-:W3:Y:S01]  /*b840*/  SHFL.IDX PT, R33, R216, R226, 0x1f ;  /* 0x00001fe2d8217589 */ /* 0x000ee200000e0000 */
[----:B--2---:R-:W-:Y:S01]  /*b850*/  FADD.FTZ R138, R36, -R139 ;  /* 0x8000008b248a7221 */ /* 0x004fe20000010000 */
[--C-:B------:R-:W-:Y:S01]  /*b860*/  FADD.FTZ R139, R37, -R149.reuse ;  /* 0x80000095258b7221 */ /* 0x100fe20000010000 */
[----:B------:R-:W-:Y:S01]  /*b870*/  FADD.FTZ R39, R39, -R149 ;  /* 0x8000009527277221 */ /* 0x000fe20000010000 */
[----:B----4-:R-:W2:Y:S01]  /*b880*/  LDL R217, [R1+0x1c] ;  /* 0x00001c0001d97983 */ /* 0x010ea20000100800 */
[--C-:B------:R-:W-:Y:S01]  /*b890*/  FADD.FTZ R40, R40, -R148.reuse ;  /* 0x8000009428287221 */ /* 0x100fe20000010000 */
[----:B------:R-:W-:-:S02]  /*b8a0*/  FADD.FTZ R42, R42, -R148 ;  /* 0x800000942a2a7221 */ /* 0x000fc40000010000 */
[----:B------:R-:W4:Y:S04]  /*b8b0*/  SHFL.IDX PT, R143, R216, R223, 0x1f ;  /* 0x00001fdfd88f7589 */ /* 0x000f2800000e0000 */
[----:B------:R-:W-:Y:S01]  /*b8c0*/  SHFL.IDX PT, R147, R216, R151, 0x1f ;  /* 0x00001f97d8937589 */ /* 0x000fe200000e0000 */
[--C-:B-1----:R-:W-:Y:S01]  /*b8d0*/  FADD.FTZ R48, R48, -R32.reuse ;  /* 0x8000002030307221 */ /* 0x102fe20000010000 */
[----:B------:R-:W-:Y:S02]  /*b8e0*/  FADD.FTZ R50, R50, -R32 ;  /* 0x8000002032327221 */ /* 0x000fe40000010000 */
[----:B------:R-:W-:Y:S01]  /*b8f0*/  SHFL.IDX PT, R146, R216, R150, 0x1f ;  /* 0x00001f96d8927589 */ /* 0x000fe200000e0000 */
[----:B------:R1:W4:Y:S01]  /*b900*/  MUFU.EX2 R32, R140 ;  /* 0x0000008c00207308 */ /* 0x0003220000000800 */
[----:B------:R-:W-:Y:S01]  /*b910*/  FMUL.FTZ R26, R9, R26 ;  /* 0x0000001a091a7220 */ /* 0x000fe20000410000 */
[----:B------:R-:W-:Y:S01]  /*b920*/  FMUL.FTZ R25, R12, R25 ;  /* 0x000000190c197220 */ /* 0x000fe20000410000 */
[----:B------:R-:W4:Y:S01]  /*b930*/  SHFL.IDX PT, R35, R218, R151, 0x1f ;  /* 0x00001f97da237589 */ /* 0x000f2200000e0000 */
[--C-:B-----5:R-:W-:Y:S01]  /*b940*/  FADD.FTZ R49, R49, -R144.reuse ;  /* 0x8000009031317221 */ /* 0x120fe20000010000 */
[----:B------:R-:W-:Y:S01]  /*b950*/  FADD.FTZ R51, R51, -R144 ;  /* 0x8000009033337221 */ /* 0x000fe20000010000 */
[--C-:B------:R-:W-:Y:S01]  /*b960*/  FADD.FTZ R64, R64, -R142.reuse ;  /* 0x8000008e40407221 */ /* 0x100fe20000010000 */
[----:B---3--:R-:W-:Y:S01]  /*b970*/  SHFL.IDX PT, R141, R219, R151, 0x1f ;  /* 0x00001f97db8d7589 */ /* 0x008fe200000e0000 */
[--C-:B------:R-:W-:Y:S01]  /*b980*/  FADD.FTZ R53, R53, -R33.reuse ;  /* 0x8000002135357221 */ /* 0x100fe20000010000 */
[----:B------:R-:W-:Y:S01]  /*b990*/  FADD.FTZ R55, R55, -R33 ;  /* 0x8000002137377221 */ /* 0x000fe20000010000 */
[----:B------:R-:W-:Y:S01]  /*b9a0*/  MUFU.EX2 R124, R124 ;  /* 0x0000007c007c7308 */ /* 0x000fe20000000800 */
[----:B-1----:R-:W-:Y:S01]  /*b9b0*/  SHFL.IDX PT, R140, R219, R5, 0x1f ;  /* 0x00001f05db8c7589 */ /* 0x002fe200000e0000 */
[----:B------:R-:W-:-:S03]  /*b9c0*/  FADD.FTZ R66, R66, -R142 ;  /* 0x8000008e42427221 */ /* 0x000fc60000010000 */
[----:B------:R-:W-:Y:S01]  /*b9d0*/  SHFL.IDX PT, R144, R219, R150, 0x1f ;  /* 0x00001f96db907589 */ /* 0x000fe200000e0000 */
[--C-:B----4-:R-:W-:Y:S01]  /*b9e0*/  FADD.FTZ R45, R45, -R143.reuse ;  /* 0x8000008f2d2d7221 */ /* 0x110fe20000010000 */
[----:B------:R-:W-:Y:S01]  /*b9f0*/  FADD.FTZ R47, R47, -R143 ;  /* 0x8000008f2f2f7221 */ /* 0x000fe20000010000 */
[----:B------:R1:W-:Y:S01]  /*ba00*/  MUFU.EX2 R33, R131 ;  /* 0x0000008300217308 */ /* 0x0003e20000000800 */
[----:B------:R-:W-:Y:S04]  /*ba10*/  SHFL.IDX PT, R149, R219, R223, 0x1f ;  /* 0x00001fdfdb957589 */ /* 0x000fe800000e0000 */
[----:B------:R-:W3:Y:S04]  /*ba20*/  SHFL.IDX PT, R34, R218, R5, 0x1f ;  /* 0x00001f05da227589 */ /* 0x000ee800000e0000 */
[----:B------:R-:W4:Y:S01]  /*ba30*/  SHFL.IDX PT, R36, R218, R223, 0x1f ;  /* 0x00001fdfda247589 */ /* 0x000f2200000e0000 */
[--C-:B------:R-:W-:Y:S01]  /*ba40*/  FADD.FTZ R57, R57, -R35.reuse ;  /* 0x8000002339397221 */ /* 0x100fe20000010000 */
[----:B------:R-:W-:-:S02]  /*ba50*/  FADD.FTZ R59, R59, -R35 ;  /* 0x800000233b3b7221 */ /* 0x000fc40000010000 */
[----:B------:R-:W-:Y:S01]  /*ba60*/  SHFL.IDX PT, R37, R218, R225, 0x1f ;  /* 0x00001fe1da257589 */ /* 0x000fe200000e0000 */
[----:B------:R-:W5:Y:S01]  /*ba70*/  MUFU.EX2 R35, R127 ;  /* 0x0000007f00237308 */ /* 0x000f620000000800 */
[----:B------:R-:W-:Y:S01]  /*ba80*/  FMUL.FTZ R38, R19, R38 ;  /* 0x0000002613267220 */ /* 0x000fe20000410000 */
[----:B------:R-:W-:Y:S01]  /*ba90*/  FMUL.FTZ R39, R23, R39 ;  /* 0x0000002717277220 */ /* 0x000fe20000410000 */
[----:B------:R-:W-:Y:S01]  /*baa0*/  SHFL.IDX PT, R148, R219, R232, 0x1f ;  /* 0x00001fe8db947589 */ /* 0x000fe200000e0000 */
[--C-:B------:R-:W-:Y:S01]  /*bab0*/  FADD.FTZ R44, R44, -R146.reuse ;  /* 0x800000922c2c7221 */ /* 0x100fe20000010000 */
[----:B------:R-:W-:Y:S01]  /*bac0*/  FADD.FTZ R46, R46, -R146 ;  /* 0x800000922e2e7221 */ /* 0x000fe20000010000 */
[--C-:B------:R-:W-:Y:S01]  /*bad0*/  FADD.FTZ R41, R41, -R147.reuse ;  /* 0x8000009329297221 */ /* 0x100fe20000010000 */
[----:B------:R-:W-:Y:S01]  /*bae0*/  SHFL.IDX PT, R151, R219, R225, 0x1f ;  /* 0x00001fe1db977589 */ /* 0x000fe200000e0000 */
[----:B------:R-:W-:Y:S01]  /*baf0*/  MUFU.EX2 R123, R123 ;  /* 0x0000007b007b7308 */ /* 0x000fe20000000800 */
[----:B------:R-:W-:-:S02]  /*bb00*/  FADD.FTZ R43, R43, -R147 ;  /* 0x800000932b2b7221 */ /* 0x000fc40000010000 */
[----:B------:R-:W5:Y:S04]  /*bb10*/  SHFL.IDX PT, R219, R219, R226, 0x1f ;  /* 0x00001fe2dbdb7589 */ /* 0x000f6800000e0000 */
[----:B-1----:R-:W1:Y:S01]  /*bb20*/  SHFL.IDX PT, R131, R218, R232, 0x1f ;  /* 0x00001fe8da837589 */ /* 0x002e6200000e0000 */
[--C-:B---3--:R-:W-:Y:S01]  /*bb30*/  FADD.FTZ R56, R56, -R34.reuse ;  /* 0x8000002238387221 */ /* 0x108fe20000010000 */
[----:B------:R-:W-:Y:S02]  /*bb40*/  FADD.FTZ R58, R58, -R34 ;  /* 0x800000223a3a7221 */ /* 0x000fe40000010000 */
[----:B------:R-:W3:Y:S01]  /*bb50*/  SHFL.IDX PT, R143, R218, R150, 0x1f ;  /* 0x00001f96da8f7589 */ /* 0x000ee200000e0000 */
[----:B------:R1:W3:Y:S01]  /*bb60*/  MUFU.EX2 R34, R129 ;  /* 0x0000008100227308 */ /* 0x0002e20000000800 */
[--C-:B----4-:R-:W-:Y:S01]  /*bb70*/  FADD.FTZ R61, R61, -R36.reuse ;  /* 0x800000243d3d7221 */ /* 0x110fe20000010000 */
[----:B------:R-:W-:Y:S01]  /*bb80*/  FADD.FTZ R63, R63, -R36 ;  /* 0x800000243f3f7221 */ /* 0x000fe20000010000 */
[----:B------:R-:W4:Y:S01]  /*bb90*/  SHFL.IDX PT, R218, R218, R226, 0x1f ;  /* 0x00001fe2dada7589 */ /* 0x000f2200000e0000 */
[----:B------:R-:W-:Y:S01]  /*bba0*/  FADD.FTZ R142, R80, -R145 ;  /* 0x80000091508e7221 */ /* 0x000fe20000010000 */
[----:B-----5:R-:W-:Y:S01]  /*bbb0*/  FADD.FTZ R216, R85, -R219 ;  /* 0x800000db55d87221 */ /* 0x020fe20000010000 */
[----:B------:R-:W-:-:S02]  /*bbc0*/  FMUL.FTZ R85, R11, R130 ;  /* 0x000000820b557220 */ /* 0x000fc40000410000 */
[----:B------:R-:W5:Y:S01]  /*bbd0*/  MUFU.EX2 R36, R126 ;  /* 0x0000007e00247308 */ /* 0x000f620000000800 */
[--C-:B-1----:R-:W-:Y:S01]  /*bbe0*/  FADD.FTZ R65, R65, -R131.reuse ;  /* 0x8000008341417221 */ /* 0x102fe20000010000 */
[----:B------:R-:W-:Y:S01]  /*bbf0*/  FADD.FTZ R129, R67, -R131 ;  /* 0x8000008343817221 */ /* 0x000fe20000010000 */
[----:B------:R-:W-:Y:S01]  /*bc00*/  F2FP.F16.F32.PACK_AB R85, R85, R26 ;  /* 0x0000001a5555723e */ /* 0x000fe200000000ff */
[----:B------:R-:W-:Y:S01]  /*bc10*/  FMUL.FTZ R26, R14, R27 ;  /* 0x0000001b0e1a7220 */ /* 0x000fe20000410000 */
[--C-:B------:R-:W-:Y:S01]  /*bc20*/  FADD.FTZ R131, R68, -R37.reuse ;  /* 0x8000002544837221 */ /* 0x100fe20000010000 */
[----:B------:R-:W-:Y:S02]  /*bc30*/  FADD.FTZ R67, R70, -R37 ;  /* 0x8000002546437221 */ /* 0x000fe40000010000 */
[----:B------:R-:W-:Y:S01]  /*bc40*/  MUFU.EX2 R122, R122 ;  /* 0x0000007a007a7308 */ /* 0x000fe20000000800 */
[----:B---3--:R-:W-:Y:S01]  /*bc50*/  FADD.FTZ R60, R60, -R143 ;  /* 0x8000008f3c3c7221 */ /* 0x008fe20000010000 */
[----:B------:R-:W-:Y:S01]  /*bc60*/  FADD.FTZ R219, R87, -R219 ;  /* 0x800000db57db7221 */ /* 0x000fe20000010000 */
[----:B------:R-:W-:Y:S01]  /*bc70*/  FMUL.FTZ R80, R15, R132 ;  /* 0x000000840f507220 */ /* 0x000fe20000410000 */
[----:B------:R-:W-:Y:S01]  /*bc80*/  FMUL.FTZ R27, R16, R136 ;  /* 0x00000088101b7220 */ /* 0x000fe20000410000 */
[----:B------:R-:W-:-:S03]  /*bc90*/  F2FP.F16.F32.PACK_AB R87, R26, R25 ;  /* 0x000000191a57723e */ /* 0x000fc600000000ff */
[----:B------:R-:W-:Y:S01]  /*bca0*/  MUFU.EX2 R121, R121 ;  /* 0x0000007900797308 */ /* 0x000fe20000000800 */
[----:B------:R-:W-:Y:S01]  /*bcb0*/  FMUL.FTZ R25, R114, R65 ;  /* 0x0000004172197220 */ /* 0x000fe20000410000 */
[----:B----4-:R-:W-:Y:S01]  /*bcc0*/  FADD.FTZ R70, R69, -R218 ;  /* 0x800000da45467221 */ /* 0x010fe20000010000 */
[----:B------:R-:W-:-:S05]  /*bcd0*/  FADD.FTZ R127, R72, -R140 ;  /* 0x8000008c487f7221 */ /* 0x000fca0000010000 */
[----:B------:R-:W-:Y:S01]  /*bce0*/  MUFU.EX2 R120, R120 ;  /* 0x0000007800787308 */ /* 0x000fe20000000800 */
[----:B------:R-:W-:Y:S01]  /*bcf0*/  FMUL.FTZ R60, R107, R60 ;  /* 0x0000003c6b3c7220 */ /* 0x000fe20000410000 */
[----:B------:R-:W-:Y:S01]  /*bd00*/  FMUL.FTZ R61, R108, R61 ;  /* 0x0000003d6c3d7220 */ /* 0x000fe20000410000 */
[----:B------:R-:W-:Y:S01]  /*bd10*/  FMUL.FTZ R64, R111, R64 ;  /* 0x000000406f407220 */ /* 0x000fe20000410000 */
[----:B------:R-:W-:-:S04]  /*bd20*/  FADD.FTZ R62, R62, -R143 ;  /* 0x8000008f3e3e7221 */ /* 0x000fc80000010000 */
[----:B------:R1:W3:Y:S01]  /*bd30*/  MUFU.EX2 R37, R125 ;  /* 0x0000007d00257308 */ /* 0x0002e20000000800 */
[----:B------:R-:W-:Y:S01]  /*bd40*/  FMUL.FTZ R65, R112, R66 ;  /* 0x0000004270417220 */ /* 0x000fe20000410000 */
[----:B------:R-:W-:-:S06]  /*bd50*/  FMUL.FTZ R26, R113, R129 ;  /* 0x00000081711a7220 */ /* 0x000fcc0000410000 */
[----:B------:R-:W4:Y:S01]  /*bd60*/  MUFU.EX2 R119, R119 ;  /* 0x0000007700777308 */ /* 0x000f220000000800 */
[----:B-1----:R-:W-:Y:S01]  /*bd70*/  FADD.FTZ R125, R74, -R140 ;  /* 0x8000008c4a7d7221 */ /* 0x002fe20000010000 */
[----:B------:R-:W-:-:S06]  /*bd80*/  FADD.FTZ R140, R73, -R141 ;  /* 0x8000008d498c7221 */ /* 0x000fcc0000010000 */
[----:B------:R-:W1:Y:S01]  /*bd90*/  MUFU.EX2 R118, R118 ;  /* 0x0000007600767308 */ /* 0x000e620000000800 */
[----:B------:R-:W-:Y:S01]  /*bda0*/  FADD.FTZ R141, R75, -R141 ;  /* 0x8000008d4b8d7221 */ /* 0x000fe20000010000 */
[--C-:B------:R-:W-:Y:S01]  /*bdb0*/  FADD.FTZ R146, R81, -R148.reuse ;  /* 0x8000009451927221 */ /* 0x100fe20000010000 */
[--C-:B------:R-:W-:Y:S01]  /*bdc0*/  FADD.FTZ R150, R84, -R151.reuse ;  /* 0x8000009754967221 */ /* 0x100fe20000010000 */
[----:B------:R-:W-:Y:S01]  /*bdd0*/  F2FP.F16.F32.PACK_AB R80, R27, R80 ;  /* 0x000000501b50723e */ /* 0x000fe200000000ff */
[----:B------:R-:W-:Y:S01]  /*bde0*/  FADD.FTZ R148, R83, -R148 ;  /* 0x8000009453947221 */ /* 0x000fe20000010000 */
[----:B------:R-:W-:Y:S01]  /*bdf0*/  FADD.FTZ R151, R86, -R151 ;  /* 0x8000009756977221 */ /* 0x000fe20000010000 */
        /* <DEDUP_REMOVED lines=12> */
[----:B------:R-:W-:Y:S01]  /*bec0*/  FADD.FTZ R126, R71, -R218 ;  /* 0x800000da477e7221 */ /* 0x000fe20000010000 */
[----:B------:R-:W-:Y:S01]  /*bed0*/  F2FP.F16.F32.PACK_AB R64, R25, R64 ;  /* 0x000000401940723e */ /* 0x000fe200000000ff */
[--C-:B------:R-:W-:Y:S01]  /*bee0*/  FADD.FTZ R143, R76, -R144.reuse ;  /* 0x800000904c8f7221 */ /* 0x100fe20000010000 */
[----:B------:R-:W-:Y:S01]  /*bef0*/  F2FP.F16.F32.PACK_AB R65, R26, R65 ;  /* 0x000000411a41723e */ /* 0x000fe200000000ff */
        /* <DEDUP_REMOVED lines=43> */
[----:B---3--:R-:W-:Y:S01]  /*c1b0*/  FMUL.FTZ R56, R37, R142 ;  /* 0x0000008e25387220 */ /* 0x008fe20000410000 */
        /* <DEDUP_REMOVED lines=13> */
[----:B-1----:R-:W-:Y:S01]  /*c290*/  FMUL.FTZ R26, R118, R219 ;  /* 0x000000db761a7220 */ /* 0x002fe20000410000 */
        /* <DEDUP_REMOVED lines=167> */
.L_x_5095:
        /* <DEDUP_REMOVED lines=70> */
.L_x_5096:
        /* <DEDUP_REMOVED lines=12> */
.L_x_5086:
        /* <DEDUP_REMOVED lines=34> */
.L_x_5054:
[----:B------:R-:W-:Y:S05]  /*d450*/  @P0 BRA `(.L_x_5052) ;  /* 0x0000003000580947 */ /* 0x000fea0003800000 */
[----:B------:R-:W1:Y:S01]  /*d460*/  S2UR UR8, SR_CTAID.Y ;  /* 0x00000000000879c3 */ /* 0x000e620000002600 */
        /* <DEDUP_REMOVED lines=9> */
[----:B------:R-:W4:Y:S01]  /*d500*/  S2UR UR14, SR_CTAID.Z ;  /* 0x00000000000e79c3 */ /* 0x000f220000002700 */
[----:B-1----:R-:W-:-:S07]  /*d510*/  UIMAD.WIDE.U32 UR4, UR8, UR4, URZ ;  /* 0x00000004080472a5 */ /* 0x002fce000f8e003f */
[----:B--2---:R-:W1:Y:S01]  /*d520*/  LDC.64 R10, c[0x0][0x820] ;  /* 0x00020800ff0a7b82 */ /* 0x004e620000000a00 */
[----:B------:R-:W-:Y:S02]  /*d530*/  @UP0 USHF.R.U32.HI UR8, URZ, UR7, UR5 ;  /* 0x000000073f080299 */ /* 0x000fe40008011605 */
[----:B-----5:R-:W-:-:S05]  /*d540*/  USHF.L.U32 UR6, UR6, 0xd, URZ ;  /* 0x0000000d06067899 */ /* 0x020fca000800063f */
[----:B------:R-:W2:Y:S01]  /*d550*/  LDC.64 R12, c[0x0][0x848] ;  /* 0x00021200ff0c7b82 */ /* 0x000ea20000000a00 */
[----:B------:R-:W-:Y:S01]  /*d560*/  USHF.R.S32.HI UR9, URZ, 0x1f, UR8 ;  /* 0x0000001f3f097899 */ /* 0x000fe20008011408 */
[----:B---3--:R-:W-:Y:S01]  /*d570*/  VIADD R15, R14, 0xffffff80 ;  /* 0xffffff800e0f7836 */ /* 0x008fe20000000000 */
[----:B------:R-:W-:Y:S01]  /*d580*/  USHF.R.S32.HI UR7, URZ, 0x1f, UR6 ;  /* 0x0000001f3f077899 */ /* 0x000fe20008011406 */
[----:B----4-:R-:W-:Y:S01]  /*d590*/  LEA R17, R4, R3, 0x18 ;  /* 0x0000000304117211 */ /* 0x010fe200078ec0ff */
[----:B------:R-:W-:Y:S02]  /*d5a0*/  UIMAD UR10, UR9, UR12, URZ ;  /* 0x0000000c090a72a4 */ /* 0x000fe4000f8e023f */
[----:B------:R-:W-:Y:S01]  /*d5b0*/  UIMAD.WIDE.U32 UR4, UR8, UR12, UR6 ;  /* 0x0000000c080472a5 */ /* 0x000fe2000f8e0006 */
[----:B------:R-:W-:Y:S01]  /*d5c0*/  SHF.R.S32.HI R0, RZ, 0x1f, R15 ;  /* 0x0000001fff007819 */ /* 0x000fe2000001140f */
[----:B------:R-:W-:Y:S02]  /*d5d0*/  UIMAD UR10, UR8, UR13, UR10 ;  /* 0x0000000d080a72a4 */ /* 0x000fe4000f8e020a */
[----:B------:R-:W-:Y:S01]  /*d5e0*/  USHF.R.S32.HI UR11, URZ, 0x1f, UR14 ;  /* 0x0000001f3f0b7899 */ /* 0x000fe2000801140e */
[----:B------:R-:W-:Y:S01]  /*d5f0*/  LEA.HI R2, R0, R15, RZ, 0x7 ;  /* 0x0000000f00027211 */ /* 0x000fe200078f38ff */
[----:B------:R-:W-:Y:S01]  /*d600*/  ULDC.64 UR12, c[0x0][0x840] ;  /* 0x00021000000c7ab9 */ /* 0x000fe20000000a00 */
[----:B------:R-:W-:Y:S01]  /*d610*/  IMAD.U32 R3, RZ, RZ, UR5 ;  /* 0x00000005ff037e24 */ /* 0x000fe2000f8e00ff */
[----:B------:R-:W-:Y:S01]  /*d620*/  UIMAD UR9, UR9, UR12, URZ ;  /* 0x0000000c090972a4 */ /* 0x000fe2000f8e023f */
[C---:B------:R-:W-:Y:S01]  /*d630*/  LOP3.LUT R0, R2.reuse, 0xfffff80, RZ, 0xc0, !PT ;  /* 0x0fffff8002007812 */ /* 0x040fe200078ec0ff */
[----:B------:R-:W-:Y:S01]  /*d640*/  UIMAD.WIDE.U32 UR6, UR8, UR12, UR6 ;  /* 0x0000000c080672a5 */ /* 0x000fe2000f8e0006 */
[----:B------:R-:W-:Y:S01]  /*d650*/  IMAD.SHL.U32 R2, R2, 0x20, RZ ;  /* 0x0000002002027824 */ /* 0x000fe200078e00ff */
[----:B------:R-:W-:Y:S01]  /*d660*/  UIMAD UR8, UR8, UR13, UR9 ;  /* 0x0000000d080872a4 */ /* 0x000fe2000f8e0209 */
[----:B-1----:R-:W-:Y:S01]  /*d670*/  IMAD R6, R10, UR11, RZ ;  /* 0x0000000b0a067c24 */ /* 0x002fe2000f8e02ff */
[----:B------:R-:W-:Y:S01]  /*d680*/  UIADD3 UR9, UR5, UR10, URZ ;  /* 0x0000000a05097290 */ /* 0x000fe2000fffe03f */
[----:B------:R-:W-:Y:S01]  /*d690*/  IMAD.IADD R0, R15, 0x1, -R0 ;  /* 0x000000010f007824 */ /* 0x000fe200078e0a00 */
[----:B------:R-:W-:Y:S01]  /*d6a0*/  UIADD3 UR8, UR7, UR8, URZ ;  /* 0x0000000807087290 */ /* 0x000fe2000fffe03f */
[----:B------:R-:W-:Y:S01]  /*d6b0*/  LOP3.LUT R7, R2, 0x3ffff000, RZ, 0xc0, !PT ;  /* 0x3ffff00002077812 */ /* 0x000fe200078ec0ff */
[----:B------:R-:W-:-:S02]  /*d6c0*/  IMAD.U32 R5, RZ, RZ, UR7 ;  /* 0x00000007ff057e24 */ /* 0x000fc4000f8e00ff */
[----:B------:R-:W-:Y:S02]  /*d6d0*/  IMAD.U32 R2, RZ, RZ, UR4 ;  /* 0x00000004ff027e24 */ /* 0x000fe4000f8e00ff */
[----:B------:R-:W-:Y:S02]  /*d6e0*/  IMAD.U32 R3, RZ, RZ, UR9 ;  /* 0x00000009ff037e24 */ /* 0x000fe4000f8e00ff */
[----:B------:R-:W-:Y:S02]  /*d6f0*/  IMAD.U32 R4, RZ, RZ, UR6 ;  /* 0x00000006ff047e24 */ /* 0x000fe4000f8e00ff */
[----:B------:R-:W-:Y:S02]  /*d700*/  IMAD.U32 R5, RZ, RZ, UR8 ;  /* 0x00000008ff057e24 */ /* 0x000fe4000f8e00ff */
[----:B--2---:R-:W-:Y:S02]  /*d710*/  IMAD R8, R12, UR11, RZ ;  /* 0x0000000b0c087c24 */ /* 0x004fe4000f8e02ff */
[----:B------:R-:W-:-:S02]  /*d720*/  IMAD R0, R0, 0x4, R7 ;  /* 0x0000000400007824 */ /* 0x000fc400078e0207 */
[----:B------:R-:W-:Y:S02]  /*d730*/  IMAD R7, R11, UR14, R6 ;  /* 0x0000000e0b077c24 */ /* 0x000fe4000f8e0206 */
[----:B------:R-:W-:-:S04]  /*d740*/  IMAD.WIDE.U32 R2, R10, UR14, R2 ;  /* 0x0000000e0a027c25 */ /* 0x000fc8000f8e0002 */
[----:B------:R-:W-:Y:S02]  /*d750*/  IMAD R9, R13, UR14, R8 ;  /* 0x0000000e0d097c24 */ /* 0x000fe4000f8e0208 */
[----:B------:R-:W-:Y:S01]  /*d760*/  IMAD.WIDE.U32 R4, R12, UR14, R4 ;  /* 0x0000000e0c047c25 */ /* 0x000fe2000f8e0004 */
[----:B------:R-:W-:Y:S05]  /*d770*/  WARPSYNC.ALL ;  /* 0x0000000000007948 */ /* 0x000fea0003800000 */
[----:B------:R-:W-:Y:S02]  /*d780*/  IMAD R0, R0, 0x4, R17 ;  /* 0x0000000400007824 */ /* 0x000fe400078e0211 */
[----:B------:R-:W-:-:S02]  /*d790*/  IMAD.IADD R7, R3, 0x1, R7 ;  /* 0x0000000103077824 */ /* 0x000fc400078e0207 */
        /* <DEDUP_REMOVED lines=33> */
.L_x_5100:
[----:B------:R-:W-:Y:S01]  /*d9b0*/  @P0 ELECT P1, URZ, PT ;  /* 0x00000000003f082f */ /* 0x000fe20003820000 */
[----:B------:R1:W-:-:S12]  /*d9c0*/  UBLKRED.G.S.ADD.F32.RN [UR4], [UR6], UR7, desc[UR8] ;  /* 0x00000804060073bb */ /* 0x0003d800080a1407 */
[----:B------:R-:W-:Y:S02]  /*d9d0*/  @P1 PLOP3.LUT P0, PT, P1, PT, PT, 0x8, 0x0 ;  /* 0x000000000000181c */ /* 0x000fe40000f0e170 */
[----:B------:R-:W-:-:S11]  /*d9e0*/  PLOP3.LUT P1, PT, PT, PT, PT, 0x8, 0x0 ;  /* 0x000000000000781c */ /* 0x000fd60003f2e170 */
[----:B-1----:R-:W-:Y:S05]  /*d9f0*/  @P0 BRA.U.ANY `(.L_x_5100) ;  /* 0xfffffffd00ec0947 */ /* 0x002fea000393ffff */
[----:B------:R0:W-:Y:S01]  /*da00*/  UTMACMDFLUSH ;  /* 0x00000000000079b7 */ /* 0x0001e20000000000 */
[----:B------:R-:W-:-:S04]  /*da10*/  DEPBAR.LE SB0, 0x0 ;  /* 0x000080000000791a */ /* 0x000fc80000000000 */
.L_x_5099:
[----:B------:R-:W-:Y:S05]  /*da20*/  BSYNC B0 ;  /* 0x0000000000007941 */ /* 0x000fea0003800000 */
.L_x_5098:
        /* <DEDUP_REMOVED lines=25> */
.L_x_5101:
        /* <DEDUP_REMOVED lines=8> */
.L_x_5050:
        /* <DEDUP_REMOVED lines=41> */
.L_x_5103:
        /* <DEDUP_REMOVED lines=36> */
.L_x_5106:
[----:B------:R-:W-:Y:S05]  /*e110*/  BSYNC B0 ;  /* 0x0000000000007941 */ /* 0x000fea0003800000 */
.L_x_5105:
        /* <DEDUP_REMOVED lines=19> */
.L_x_5108:
[----:B------:R-:W-:Y:S05]  /*e250*/  BSYNC B0 ;  /* 0x0000000000007941 */ /* 0x000fea0003800000 */
.L_x_5107:
[----:B------:R-:W-:Y:S06]  /*e260*/  BAR.ARV 0xa, 0xa0 ;  /* 0x0282800000007b1d */ /* 0x000fec0000002000 */
[----:B------:R-:W-:Y:S04]  /*e270*/  BSSY B0, `(.L_x_5109) ;  /* 0x0000003000007945 */ /* 0x000fe80003800000 */
[----:B------:R-:W-:Y:S05]  /*e280*/  @!P0 BRA `(.L_x_5110) ;  /* 0x0000000000048947 */ /* 0x000fea0003800000 */
[----:B------:R-:W-:-:S04]  /*e290*/  DEPBAR.LE SB0, 0x0 ;  /* 0x000080000000791a */ /* 0x000fc80000000000 */
.L_x_5110:
[----:B------:R-:W-:Y:S05]  /*e2a0*/  BSYNC B0 ;  /* 0x0000000000007941 */ /* 0x000fea0003800000 */
.L_x_5109:
[----:B------:R-:W-:Y:S06]  /*e2b0*/  BAR.ARV 0xb, 0xa0 ;  /* 0x02c2800000007b1d */ /* 0x000fec0000002000 */
[----:B------:R-:W-:Y:S01]  /*e2c0*/  UIADD3 UR9, UR5, 0x1, URZ ;  /* 0x0000000105097890 */ /* 0x000fe2000fffe03f */
[----:B------:R-:W-:Y:S11]  /*e2d0*/  BRA `(.L_x_5111) ;  /* 0x0000000000047947 */ /* 0x000ff60003800000 */
.L_x_5104:
[----:B------:R-:W-:-:S05]  /*e2e0*/  UMOV UR9, UR5 ;  /* 0x0000000500097c82 */ /* 0x000fca0008000000 */
.L_x_5111:
        /* <DEDUP_REMOVED lines=16> */
.L_x_5124:
        /* <DEDUP_REMOVED lines=20> */
.L_x_5113:
[----:B------:R-:W-:Y:S05]  /*e530*/  BSYNC B0 ;  /* 0x0000000000007941 */ /* 0x000fea0003800000 */
.L_x_5112:
        /* <DEDUP_REMOVED lines=13> */
.L_x_5115:
[----:B------:R-:W-:Y:S05]  /*e610*/  BSYNC B0 ;  /* 0x0000000000007941 */ /* 0x000fea0003800000 */
.L_x_5114:
[----:B------:R-:W-:Y:S06]  /*e620*/  BAR.ARV 0xa, 0xa0 ;  /* 0x0282800000007b1d */ /* 0x000fec0000002000 */
[----:B------:R-:W-:Y:S04]  /*e630*/  BSSY B0, `(.L_x_5116) ;  /* 0x0000003000007945 */ /* 0x000fe80003800000 */
[----:B------:R-:W-:Y:S05]  /*e640*/  @!P0 BRA `(.L_x_5117) ;  /* 0x0000000000048947 */ /* 0x000fea0003800000 */
[----:B------:R-:W-:-:S04]  /*e650*/  DEPBAR.LE SB0, 0x0 ;  /* 0x000080000000791a */ /* 0x000fc80000000000 */
.L_x_5117:
[----:B------:R-:W-:Y:S05]  /*e660*/  BSYNC B0 ;  /* 0x0000000000007941 */ /* 0x000fea0003800000 */
.L_x_5116:
        /* <DEDUP_REMOVED lines=13> */
.L_x_5119:
[----:B------:R-:W-:Y:S05]  /*e740*/  BSYNC B0 ;  /* 0x0000000000007941 */ /* 0x000fea0003800000 */
.L_x_5118:
        /* <DEDUP_REMOVED lines=13> */
.L_x_5121:
[----:B------:R-:W-:Y:S05]  /*e820*/  BSYNC B0 ;  /* 0x0000000000007941 */ /* 0x000fea0003800000 */
.L_x_5120:
[----:B------:R-:W-:Y:S01]  /*e830*/  UIADD3 UR9, UR9, 0x2, URZ ;  /* 0x0000000209097890 */ /* 0x000fe2000fffe03f */
[----:B------:R-:W-:Y:S06]  /*e840*/  BAR.ARV 0xa, 0xa0 ;  /* 0x0282800000007b1d */ /* 0x000fec0000002000 */
[----:B------:R-:W-:Y:S01]  /*e850*/  BSSY B0, `(.L_x_5122) ;  /* 0x0000004000007945 */ /* 0x000fe20003800000 */
[----:B------:R-:W-:-:S03]  /*e860*/  ISETP.LE.AND P1, PT, R0, UR9, PT ;  /* 0x0000000900007c0c */ /* 0x000fc6000bf23270 */
[----:B------:R-:W-:Y:S10]  /*e870*/  @!P0 BRA `(.L_x_5123) ;  /* 0x0000000000048947 */ /* 0x000ff40003800000 */
[----:B------:R-:W-:-:S04]  /*e880*/  DEPBAR.LE SB0, 0x0 ;  /* 0x000080000000791a */ /* 0x000fc80000000000 */
.L_x_5123:
[----:B------:R-:W-:Y:S05]  /*e890*/  BSYNC B0 ;  /* 0x0000000000007941 */ /* 0x000fea0003800000 */
.L_x_5122:
[----:B------:R-:W-:Y:S06]  /*e8a0*/  BAR.ARV 0xb, 0xa0 ;  /* 0x02c2800000007b1d */ /* 0x000fec0000002000 */
[----:B------:R-:W-:Y:S02]  /*e8b0*/  UIADD3 UR13, UR13, 0x4000, URZ ;  /* 0x000040000d0d7890 */ /* 0x000fe4000fffe03f */
[----:B------:R-:W-:Y:S01]  /*e8c0*/  UIADD3 UR4, UR4, 0x4000, URZ ;  /* 0x0000400004047890 */ /* 0x000fe2000fffe03f */
[----:B------:R-:W-:Y:S11]  /*e8d0*/  @!P1 BRA `(.L_x_5124) ;  /* 0xfffffff800c49947 */ /* 0x000ff6000383ffff */
[----:B------:R-:W-:Y:S05]  /*e8e0*/  BRA `(.L_x_5052) ;  /* 0x0000001c00347947 */ /* 0x000fea0003800000 */
.L_x_5102:
        /* <DEDUP_REMOVED lines=33> */
.L_x_5126:
        /* <DEDUP_REMOVED lines=42> */
.L_x_5156:
        /* <DEDUP_REMOVED lines=15> */
.L_x_5129:
        /* <DEDUP_REMOVED lines=75> */
.L_x_5140:
[----:B--234-:R-:W-:-:S04]  /*f340*/  SHF.L.U32 R21, R11, 0x1f, RZ ;  /* 0x0000001f0b157819 */ /* 0x01cfc800000006ff */
[----:B------:R-:W1:Y:S02]  /*f350*/  SYNCS.PHASECHK.TRANS64.TRYWAIT P1, [R16+URZ+0x30c40], R21 ;  /* 0x030c4015100075a7 */ /* 0x000e64000802017f */
[----:B-1----:R-:W-:Y:S05]  /*f360*/  @!P1 BRA `(.L_x_5132) ;  /* 0x00000014005c9947 */ /* 0x002fea0003800000 */
.L_x_5157:
[----:B------:R-:W-:Y:S05]  /*f370*/  @P0 BRA `(.L_x_5133) ;  /* 0x0000000000140947 */ /* 0x000fea0003800000 */
[----:B------:R-:W-:Y:S01]  /*f380*/  ISETP.NE.AND P1, PT, R6, RZ, PT ;  /* 0x000000ff0600720c */ /* 0x000fe20003f25270 */
[----:B------:R-:W-:-:S04]  /*f390*/  IMAD.MOV.U32 R3, RZ, RZ, 0x4200 ;  /* 0x00004200ff037424 */ /* 0x000fc800078e00ff */
[----:B------:R2:W-:Y:S08]  /*f3a0*/  SYNCS.ARRIVE.TRANS64 RZ, [R16+URZ+0x30c30], R3 ;  /* 0x030c300310ff79a7 */ /* 0x0005f0000800003f */
[----:B------:R-:W-:Y:S05]  /*f3b0*/  @!P1 BRA `(.L_x_5133) ;  /* 0x0000000000049947 */ /* 0x000fea0003800000 */
[----:B------:R-:W-:Y:S01]  /*f3c0*/  BPT.TRAP 0x1 ;  /* 0x000000040000795c */ /* 0x000fe20000300000 */
.L_x_5133:
        /* <DEDUP_REMOVED lines=29> */
.L_x_5158:
[----:B------:R-:W-:Y:S05]  /*f5a0*/  @P0 BRA `(.L_x_5135) ;  /* 0x0000000000140947 */ /* 0x000fea0003800000 */
[----:B------:R-:W-:Y:S01]  /*f5b0*/  ISETP.NE.AND P1, PT, R6, RZ, PT ;  /* 0x000000ff0600720c */ /* 0x000fe20003f25270 */
[----:B------:R-:W-:-:S04]  /*f5c0*/  IMAD.MOV.U32 R2, RZ, RZ, 0x4200 ;  /* 0x00004200ff027424 */ /* 0x000fc800078e00ff */
[----:B------:R3:W-:Y:S08]  /*f5d0*/  SYNCS.ARRIVE.TRANS64 RZ, [R16+URZ+0x30c18], R2 ;  /* 0x030c180210ff79a7 */ /* 0x0007f0000800003f */
[----:B------:R-:W-:Y:S05]  /*f5e0*/  @!P1 BRA `(.L_x_5135) ;  /* 0x0000000000049947 */ /* 0x000fea0003800000 */
[----:B------:R-:W-:Y:S01]  /*f5f0*/  BPT.TRAP 0x1 ;  /* 0x000000040000795c */ /* 0x000fe20000300000 */
.L_x_5135:
        /* <DEDUP_REMOVED lines=29> */
.L_x_5159:
[----:B------:R-:W-:Y:S05]  /*f7d0*/  @P0 BRA `(.L_x_5137) ;  /* 0x0000000000140947 */ /* 0x000fea0003800000 */
[----:B------:R-:W-:Y:S01]  /*f7e0*/  ISETP.NE.AND P1, PT, R6, RZ, PT ;  /* 0x000000ff0600720c */ /* 0x000fe20003f25270 */
[----:B-123--:R-:W-:-:S04]  /*f7f0*/  IMAD.MOV.U32 R21, RZ, RZ, 0x4200 ;  /* 0x00004200ff157424 */ /* 0x00efc800078e00ff */
[----:B------:R4:W-:Y:S08]  /*f800*/  SYNCS.ARRIVE.TRANS64 RZ, [R16+URZ+0x30c38], R21 ;  /* 0x030c381510ff79a7 */ /* 0x0009f0000800003f */
[----:B------:R-:W-:Y:S05]  /*f810*/  @!P1 BRA `(.L_x_5137) ;  /* 0x0000000000049947 */ /* 0x000fea0003800000 */
[----:B------:R-:W-:Y:S01]  /*f820*/  BPT.TRAP 0x1 ;  /* 0x000000040000795c */ /* 0x000fe20000300000 */
.L_x_5137:
        /* <DEDUP_REMOVED lines=24> */
.L_x_5161:
[----:B------:R-:W-:Y:S05]  /*f9b0*/  @P0 BRA `(.L_x_5139) ;  /* 0x0000000000140947 */ /* 0x000fea0003800000 */
[----:B------:R-:W-:Y:S01]  /*f9c0*/  ISETP.NE.AND P1, PT, R6, RZ, PT ;  /* 0x000000ff0600720c */ /* 0x000fe20003f25270 */
[----:B------:R-:W-:-:S04]  /*f9d0*/  IMAD.MOV.U32 R5, RZ, RZ, 0x4200 ;  /* 0x00004200ff057424 */ /* 0x000fc800078e00ff */
[----:B------:R1:W-:Y:S08]  /*f9e0*/  SYNCS.ARRIVE.TRANS64 RZ, [R16+URZ+0x30c10], R5 ;  /* 0x030c100510ff79a7 */ /* 0x0003f0000800003f */
[----:B------:R-:W-:Y:S05]  /*f9f0*/  @!P1 BRA `(.L_x_5139) ;  /* 0x0000000000049947 */ /* 0x000fea0003800000 */
[----:B------:R-:W-:Y:S01]  /*fa00*/  BPT.TRAP 0x1 ;  /* 0x000000040000795c */ /* 0x000fe20000300000 */
.L_x_5139:
        /* <DEDUP_REMOVED lines=30> */
.L_x_5131:
[----:B------:R-:W2:Y:S02]  /*fbf0*/  LDL.LU R4, [R1+0x4] ;  /* 0x0000040001047983 */ /* 0x000ea40000300800 */
[----:B--2---:R-:W-:Y:S02]  /*fc00*/  ISETP.NE.AND P1, PT, R4, RZ, PT ;  /* 0x000000ff0400720c */ /* 0x004fe40003f25270 */
[----:B------:R2:W5:Y:S11]  /*fc10*/  LDL R4, [R1] ;  /* 0x0000000001047983 */ /* 0x0005760000100800 */
[----:B--2---:R-:W-:Y:S05]  /*fc20*/  @!P1 BRA `(.L_x_5130) ;  /* 0x0000000400109947 */ /* 0x004fea0003800000 */
[----:B------:R-:W-:-:S04]  /*fc30*/  SHF.L.U32 R13, R11, 0x1f, RZ ;  /* 0x0000001f0b0d7819 */ /* 0x000fc800000006ff */
[----:B------:R-:W1:Y:S02]  /*fc40*/  SYNCS.PHASECHK.TRANS64.TRYWAIT P1, [R16+URZ+0x30c40], R13 ;  /* 0x030c400d100075a7 */ /* 0x000e64000802017f */
[----:B-1----:R-:W-:Y:S05]  /*fc50*/  @!P1 BRA `(.L_x_5141) ;  /* 0x0000000c00749947 */ /* 0x002fea0003800000 */
.L_x_5162:
[----:B------:R-:W-:Y:S05]  /*fc60*/  @P0 BRA `(.L_x_5142) ;  /* 0x0000000000140947 */ /* 0x000fea0003800000 */
[----:B------:R-:W-:Y:S01]  /*fc70*/  ISETP.NE.AND P1, PT, R6, RZ, PT ;  /* 0x000000ff0600720c */ /* 0x000fe20003f25270 */
[----:B------:R-:W-:-:S04]  /*fc80*/  IMAD.MOV.U32 R5, RZ, RZ, 0x4200 ;  /* 0x00004200ff057424 */ /* 0x000fc800078e00ff */
[----:B------:R2:W-:Y:S08]  /*fc90*/  SYNCS.ARRIVE.TRANS64 RZ, [R16+URZ+0x30c30], R5 ;  /* 0x030c300510ff79a7 */ /* 0x0005f0000800003f */
[----:B------:R-:W-:Y:S05]  /*fca0*/  @!P1 BRA `(.L_x_5142) ;  /* 0x0000000000049947 */ /* 0x000fea0003800000 */
[----:B------:R-:W-:Y:S01]  /*fcb0*/  BPT.TRAP 0x1 ;  /* 0x000000040000795c */ /* 0x000fe20000300000 */
.L_x_5142:
        /* <DEDUP_REMOVED lines=26> */
.L_x_5163:
[----:B------:R-:W-:Y:S05]  /*fe60*/  @P0 BRA `(.L_x_5144) ;  /* 0x0000000000140947 */ /* 0x000fea0003800000 */
[----:B------:R-:W-:Y:S01]  /*fe70*/  ISETP.NE.AND P0, PT, R6, RZ, PT ;  /* 0x000000ff0600720c */ /* 0x000fe20003f05270 */
[----:B------:R-:W-:-:S04]  /*fe80*/  IMAD.MOV.U32 R5, RZ, RZ, 0x4200 ;  /* 0x00004200ff057424 */ /* 0x000fc800078e00ff */
[----:B------:R2:W-:Y:S08]  /*fe90*/  SYNCS.ARRIVE.TRANS64 RZ, [R16+URZ+0x30c18], R5 ;  /* 0x030c180510ff79a7 */ /* 0x0005f0000800003f */
[----:B------:R-:W-:Y:S05]  /*fea0*/  @!P0 BRA `(.L_x_5144) ;  /* 0x0000000000048947 */ /* 0x000fea0003800000 */
[----:B------:R-:W-:Y:S01]  /*feb0*/  BPT.TRAP 0x1 ;  /* 0x000000040000795c */ /* 0x000fe20000300000 */
.L_x_5144:
        /* <DEDUP_REMOVED lines=27> */
.L_x_5130:
[----:B------:R-:W2:Y:S01]  /*10070*/  S2R R0, SR_TID.X ;  /* 0x0000000000007919 */ /* 0x000ea20000002100 */
[----:B------:R-:W-:Y:S01]  /*10080*/  IMAD R3, R19, 0x8, R16 ;  /* 0x0000000813037824 */ /* 0x000fe200078e0210 */
[----:B--2---:R-:W-:Y:S02]  /*10090*/  LOP3.LUT R2, R0, 0x7f, RZ, 0xc0, !PT ;  /* 0x0000007f00027812 */ /* 0x004fe400078ec0ff */
[----:B------:R-:W-:Y:S02]  /*100a0*/  SHF.L.U32 R0, R11, 0x1f, RZ ;  /* 0x0000001f0b007819 */ /* 0x000fe400000006ff */
[----:B------:R-:W-:Y:S02]  /*100b0*/  ISETP.NE.AND P1, PT, R2, RZ, PT ;  /* 0x000000ff0200720c */ /* 0x000fe40003f25270 */
[----:B------:R-:W2:Y:S02]  /*100c0*/  SYNCS.PHASECHK.TRANS64.TRYWAIT P0, [R3+URZ+0x30c40], R0 ;  /* 0x030c4000030075a7 */ /* 0x000ea4000800017f */
[----:B--2---:R-:W-:Y:S09]  /*100d0*/  @!P0 BRA `(.L_x_5145) ;  /* 0x00000008007c8947 */ /* 0x004ff20003800000 */
.L_x_5164:
[----:B------:R-:W-:Y:S05]  /*100e0*/  @P1 BRA `(.L_x_5146) ;  /* 0x0000000000181947 */ /* 0x000fea0003800000 */
[----:B------:R-:W1:Y:S01]  /*100f0*/  S2R R2, SR_TID.X ;  /* 0x0000000000027919 */ /* 0x000e620000002100 */
[----:B--2---:R-:W-:-:S04]  /*10100*/  IMAD.MOV.U32 R0, RZ, RZ, 0x4200 ;  /* 0x00004200ff007424 */ /* 0x004fc800078e00ff */
[----:B------:R2:W-:Y:S01]  /*10110*/  SYNCS.ARRIVE.TRANS64 RZ, [R3+URZ+0x30c30], R0 ;  /* 0x030c300003ff79a7 */ /* 0x0005e2000800003f */
[----:B-1----:R-:W-:-:S13]  /*10120*/  LOP3.LUT P0, RZ, R2, 0x1f, RZ, 0xc0, !PT ;  /* 0x0000001f02ff7812 */ /* 0x002fda000780c0ff */
[----:B--2---:R-:W-:Y:S05]  /*10130*/  @!P0 BRA `(.L_x_5146) ;  /* 0x0000000000048947 */ /* 0x004fea0003800000 */
[----:B------:R-:W-:Y:S01]  /*10140*/  BPT.TRAP 0x1 ;  /* 0x000000040000795c */ /* 0x000fe20000300000 */
.L_x_5146:
        /* <DEDUP_REMOVED lines=33> */
.L_x_5127:
[----:B------:R-:W-:Y:S05]  /*10360*/  BSYNC B0 ;  /* 0x0000000000007941 */ /* 0x000fea0003800000 */
.L_x_5125:
[----:B------:R-:W-:-:S03]  /*10370*/  UMOV UR8, 0xffffffff ;  /* 0xffffffff00087882 */ /* 0x000fc60000000000 */
[----:B------:R-:W-:Y:S05]  /*10380*/  BRA.DIV UR8, `(.L_x_5147) ;  /* 0x0000000608e47947 */ /* 0x000fea000b800000 */
[----:B------:R-:W-:-:S13]  /*10390*/  ELECT P6, URZ, PT ;  /* 0x00000000003f782f */ /* 0x000fda00038c0000 */
.L_x_5167:
[----:B------:R-:W-:Y:S05]  /*103a0*/  @!P6 BRA `(.L_x_5052) ;  /* 0x000000000084e947 */ /* 0x000fea0003800000 */
[----:B------:R-:W-:-:S06]  /*103b0*/  ULOP3.LUT UR8, UR36, 0x2, URZ, 0xfc, !UPT ;  /* 0x0000000224087892 */ /* 0x000fcc000f8efc3f */
[----:B------:R-:W-:-:S05]  /*103c0*/  IMAD.U32 R0, RZ, RZ, UR8 ;  /* 0x00000008ff007e24 */ /* 0x000fca000f8e00ff */
[----:B------:R-:W-:-:S13]  /*103d0*/  ISETP.NE.AND P2, PT, R0, 0x3, PT ;  /* 0x000000030000780c */ /* 0x000fda0003f45270 */
[----:B------:R-:W-:Y:S05]  /*103e0*/  @!P2 BRA `(.L_x_5148) ;  /* 0x000000000004a947 */ /* 0x000fea0003800000 */
[----:B------:R-:W-:Y:S01]  /*103f0*/  BPT.TRAP 0x1 ;  /* 0x000000040000795c */ /* 0x000fe20000300000 */
.L_x_5148:
        /* <DEDUP_REMOVED lines=15> */
.L_x_5168:
[----:B------:R-:W2:Y:S02]  /*104f0*/  SYNCS.PHASECHK.TRANS64.TRYWAIT P0, [R3+URZ], R0 ;  /* 0x00000000030075a7 */ /* 0x000ea4000800017f */
[----:B--2---:R-:W-:Y:S05]  /*10500*/  @!P0 BRA `(.L_x_5150) ;  /* 0x0000000400b88947 */ /* 0x004fea0003800000 */
.L_x_5169:
[----:B------:R-:W-:Y:S05]  /*10510*/  @!P2 BRA `(.L_x_5151) ;  /* 0x000000000004a947 */ /* 0x000fea0003800000 */
[----:B------:R-:W-:Y:S01]  /*10520*/  BPT.TRAP 0x1 ;  /* 0x000000040000795c */ /* 0x000fe20000300000 */
.L_x_5151:
[----:B--2---:R-:W-:-:S04]  /*10530*/  VIADD R3, R7, 0x30c40 ;  /* 0x00030c4007037836 */ /* 0x004fc80000000000 */
[----:B------:R-:W-:-:S04]  /*10540*/  IMAD R2, R2, 0x8, R3 ;  /* 0x0000000802027824 */ /* 0x000fc800078e0203 */
[----:B------:R-:W2:Y:S02]  /*10550*/  SYNCS.PHASECHK.TRANS64.TRYWAIT P0, [R2+URZ], R5 ;  /* 0x00000005020075a7 */ /* 0x000ea4000800017f */
[----:B--2---:R-:W-:Y:S05]  /*10560*/  @!P0 BRA `(.L_x_5152) ;  /* 0x0000000400b48947 */ /* 0x004fea0003800000 */
.L_x_5170:
[----:B------:R-:W-:-:S07]  /*10570*/  IMAD R3, R4, 0x8, R3 ;  /* 0x0000000804037824 */ /* 0x000fce00078e0203 */
.L_x_5153:
[----:B---3--:R3:W4:Y:S02]  /*10580*/  SYNCS.PHASECHK.TRANS64.TRYWAIT P0, [R3+URZ], R0 ;  /* 0x00000000030075a7 */ /* 0x008724000800017f */
[----:B----4-:R-:W-:Y:S05]  /*10590*/  @!P0 NANOSLEEP.SYNCS 0x989680 ;  /* 0x009896800000895d */ /* 0x010fea0003900000 */
[----:B------:R-:W4:Y:S02]  /*105a0*/  @!P0 SYNCS.PHASECHK.TRANS64 P0, [R3+URZ], R0 ;  /* 0x00000000030085a7 */ /* 0x000f24000800007f */
[----:B----4-:R-:W-:Y:S05]  /*105b0*/  @!P0 BRA `(.L_x_5153) ;  /* 0xfffffffc00f08947 */ /* 0x010fea000383ffff */
.L_x_5052:
[----:B------:R-:W-:Y:S05]  /*105c0*/  BSYNC B6 ;  /* 0x0000000000067941 */ /* 0x000fea0003800000 */
.L_x_5049:
[----:B------:R-:W-:Y:S05]  /*105d0*/  EXIT ;  /* 0x000000000000794d */ /* 0x000fea0003800000 */
.L_x_5059:
[----:B------:R-:W-:Y:S02]  /*105e0*/  IMAD.MOV.U32 R13, RZ, RZ, R10 ;  /* 0x000000ffff0d7224 */ /* 0x000fe400078e000a */
[----:B------:R-:W-:Y:S02]  /*105f0*/  IMAD.MOV.U32 R12, RZ, RZ, RZ ;  /* 0x000000ffff0c7224 */ /* 0x000fe400078e00ff */
[----:B------:R-:W-:Y:S02]  /*10600*/  IMAD.MOV.U32 R11, RZ, RZ, 0x1f ;  /* 0x0000001fff0b7424 */ /* 0x000fe400078e00ff */
[----:B------:R-:W-:-:S07]  /*10610*/  IMAD.MOV.U32 R15, RZ, RZ, -0x1 ;  /* 0xffffffffff0f7424 */ /* 0x000fce00078e00ff */
[----:B------:R-:W-:Y:S05]  /*10620*/  WARPSYNC.COLLECTIVE R15, `(.L_x_5154) ;  /* 0x000000000f087348 */ /* 0x000fea0003c00000 */
[----:B------:R1:W2:Y:S02]  /*10630*/  SHFL.IDX P6, R14, R13, R12, R11 ;  /* 0x0000000c0d0e7389 */ /* 0x0002a400000c000b */
[----:B-12---:R-:W-:Y:S01]  /*10640*/  ENDCOLLECTIVE ;  /* 0x000000000000791b */ /* 0x006fe20003800000 */
.L_x_5154:
[----:B------:R-:W-:Y:S05]  /*10650*/  BRA `(.L_x_5155) ;  /* 0xffffff0800407947 */ /* 0x000fea000383ffff */
.L_x_5061:
[----:B--2---:R2:W3:Y:S02]  /*10660*/  SYNCS.PHASECHK.TRANS64.TRYWAIT P0, [R222+URZ+0x30c00], R11 ;  /* 0x030c000bde0075a7 */ /* 0x0044e4000800017f */
[----:B---3--:R-:W-:Y:S05]  /*10670*/  @!P0 NANOSLEEP.SYNCS 0x989680 ;  /* 0x009896800000895d */ /* 0x008fea0003900000 */
[----:B------:R-:W3:Y:S02]  /*10680*/  @!P0 SYNCS.PHASECHK.TRANS64 P0, [R222+URZ+0x30c00], R11 ;  /* 0x030c000bde0085a7 */ /* 0x000ee4000800007f */
[----:B---3--:R-:W-:Y:S05]  /*10690*/  @!P0 BRA `(.L_x_5061) ;  /* 0xfffffffc00f08947 */ /* 0x008fea000383ffff */
[----:B------:R-:W-:Y:S05]  /*106a0*/  BRA `(.L_x_5060) ;  /* 0xffffff0800887947 */ /* 0x000fea000383ffff */
.L_x_5066:
[----:B--2---:R2:W3:Y:S02]  /*106b0*/  SYNCS.PHASECHK.TRANS64.TRYWAIT P0, [R8+URZ+0x30c10], R21 ;  /* 0x030c1015080075a7 */ /* 0x0044e4000800017f */
[----:B---3--:R-:W-:Y:S05]  /*106c0*/  @!P0 NANOSLEEP.SYNCS 0x989680 ;  /* 0x009896800000895d */ /* 0x008fea0003900000 */
[----:B------:R-:W3:Y:S02]  /*106d0*/  @!P0 SYNCS.PHASECHK.TRANS64 P0, [R8+URZ+0x30c10], R21 ;  /* 0x030c1015080085a7 */ /* 0x000ee4000800007f */
[----:B---3--:R-:W-:Y:S05]  /*106e0*/  @!P0 BRA `(.L_x_5066) ;  /* 0xfffffffc00f08947 */ /* 0x008fea000383ffff */
[----:B------:R-:W-:Y:S05]  /*106f0*/  BRA `(.L_x_5065) ;  /* 0xffffff1400347947 */ /* 0x000fea000383ffff */
.L_x_5070:
[----:B------:R1:W1:Y:S02]  /*10700*/  SYNCS.PHASECHK.TRANS64.TRYWAIT P0, [R8+URZ+0x30c30], R21 ;  /* 0x030c3015080075a7 */ /* 0x000264000800017f */
[----:B-1----:R-:W-:Y:S05]  /*10710*/  @!P0 NANOSLEEP.SYNCS 0x989680 ;  /* 0x009896800000895d */ /* 0x002fea0003900000 */
[----:B------:R-:W1:Y:S02]  /*10720*/  @!P0 SYNCS.PHASECHK.TRANS64 P0, [R8+URZ+0x30c30], R21 ;  /* 0x030c3015080085a7 */ /* 0x000e64000800007f */
[----:B-1----:R-:W-:Y:S05]  /*10730*/  @!P0 BRA `(.L_x_5070) ;  /* 0xfffffffc00f08947 */ /* 0x002fea000383ffff */
[----:B------:R-:W-:Y:S05]  /*10740*/  BRA `(.L_x_5069) ;  /* 0xffffff1800387947 */ /* 0x000fea000383ffff */
.L_x_5078:
[----:B--2---:R2:W3:Y:S02]  /*10750*/  SYNCS.PHASECHK.TRANS64.TRYWAIT P1, [R6+URZ+0x30c10], R11 ;  /* 0x030c100b060075a7 */ /* 0x0044e4000802017f */
[----:B---3--:R-:W-:Y:S05]  /*10760*/  @!P1 NANOSLEEP.SYNCS 0x989680 ;  /* 0x009896800000995d */ /* 0x008fea0003900000 */
[----:B------:R-:W3:Y:S02]  /*10770*/  @!P1 SYNCS.PHASECHK.TRANS64 P1, [R6+URZ+0x30c10], R11 ;  /* 0x030c100b060095a7 */ /* 0x000ee4000802007f */
[----:B---3--:R-:W-:Y:S05]  /*10780*/  @!P1 BRA `(.L_x_5078) ;  /* 0xfffffffc00f09947 */ /* 0x008fea000383ffff */
[----:B------:R-:W-:Y:S05]  /*10790*/  BRA `(.L_x_5077) ;  /* 0xffffff5400a07947 */ /* 0x000fea000383ffff */
.L_x_5082:
[----:B------:R1:W1:Y:S02]  /*107a0*/  SYNCS.PHASECHK.TRANS64.TRYWAIT P1, [R6+URZ+0x30c30], R11 ;  /* 0x030c300b060075a7 */ /* 0x000264000802017f */
[----:B-1----:R-:W-:Y:S05]  /*107b0*/  @!P1 NANOSLEEP.SYNCS 0x989680 ;  /* 0x009896800000995d */ /* 0x002fea0003900000 */
[----:B------:R-:W1:Y:S02]  /*107c0*/  @!P1 SYNCS.PHASECHK.TRANS64 P1, [R6+URZ+0x30c30], R11 ;  /* 0x030c300b060095a7 */ /* 0x000e64000802007f */
[----:B-1----:R-:W-:Y:S05]  /*107d0*/  @!P1 BRA `(.L_x_5082) ;  /* 0xfffffffc00f09947 */ /* 0x002fea000383ffff */
[----:B------:R-:W-:Y:S05]  /*107e0*/  BRA `(.L_x_5081) ;  /* 0xffffff5800b07947 */ /* 0x000fea000383ffff */
.L_x_5090:
[----:B--2---:R2:W3:Y:S02]  /*107f0*/  SYNCS.PHASECHK.TRANS64.TRYWAIT P0, [R7+URZ+0x30c10], R18 ;  /* 0x030c1012070075a7 */ /* 0x0044e4000800017f */
[----:B---3--:R-:W-:Y:S05]  /*10800*/  @!P0 NANOSLEEP.SYNCS 0x989680 ;  /* 0x009896800000895d */ /* 0x008fea0003900000 */
[----:B------:R-:W3:Y:S02]  /*10810*/  @!P0 SYNCS.PHASECHK.TRANS64 P0, [R7+URZ+0x30c10], R18 ;  /* 0x030c1012070085a7 */ /* 0x000ee4000800007f */
[----:B---3--:R-:W-:Y:S05]  /*10820*/  @!P0 BRA `(.L_x_5090) ;  /* 0xfffffffc00f08947 */ /* 0x008fea000383ffff */
[----:B------:R-:W-:Y:S05]  /*10830*/  BRA `(.L_x_5089) ;  /* 0xffffff8c00e07947 */ /* 0x000fea000383ffff */
.L_x_5094:
[----:B------:R1:W1:Y:S02]  /*10840*/  SYNCS.PHASECHK.TRANS64.TRYWAIT P0, [R7+URZ+0x30c30], R18 ;  /* 0x030c3012070075a7 */ /* 0x000264000800017f */
[----:B-1----:R-:W-:Y:S05]  /*10850*/  @!P0 NANOSLEEP.SYNCS 0x989680 ;  /* 0x009896800000895d */ /* 0x002fea0003900000 */
[----:B------:R-:W1:Y:S02]  /*10860*/  @!P0 SYNCS.PHASECHK.TRANS64 P0, [R7+URZ+0x30c30], R18 ;  /* 0x030c3012070085a7 */ /* 0x000e64000800007f */
[----:B-1----:R-:W-:Y:S05]  /*10870*/  @!P0 BRA `(.L_x_5094) ;  /* 0xfffffffc00f08947 */ /* 0x002fea000383ffff */
[----:B------:R-:W-:Y:S05]  /*10880*/  BRA `(.L_x_5093) ;  /* 0xffffff9000f47947 */ /* 0x000fea000383ffff */
.L_x_5128:
[----:B-1----:R1:W2:Y:S02]  /*10890*/  SYNCS.PHASECHK.TRANS64.TRYWAIT P0, [R16+URZ+0x30c20], R3 ;  /* 0x030c2003100075a7 */ /* 0x0022a4000800017f */
[----:B--2---:R-:W-:Y:S05]  /*108a0*/  @!P0 NANOSLEEP.SYNCS 0x989680 ;  /* 0x009896800000895d */ /* 0x004fea0003900000 */
[----:B------:R-:W2:Y:S02]  /*108b0*/  @!P0 SYNCS.PHASECHK.TRANS64 P0, [R16+URZ+0x30c20], R3 ;  /* 0x030c2003100085a7 */ /* 0x000ea4000800007f */
[----:B--2---:R-:W-:Y:S05]  /*108c0*/  @!P0 BRA `(.L_x_5128) ;  /* 0xfffffffc00f08947 */ /* 0x004fea000383ffff */
[----:B------:R-:W-:Y:S05]  /*108d0*/  BRA `(.L_x_5156) ;  /* 0xffffffe400307947 */ /* 0x000fea000383ffff */
.L_x_5132:
[----:B-1----:R1:W2:Y:S02]  /*108e0*/  SYNCS.PHASECHK.TRANS64.TRYWAIT P1, [R16+URZ+0x30c40], R21 ;  /* 0x030c4015100075a7 */ /* 0x0022a4000802017f */
[----:B--2---:R-:W-:Y:S05]  /*108f0*/  @!P1 NANOSLEEP.SYNCS 0x989680 ;  /* 0x009896800000995d */ /* 0x004fea0003900000 */
[----:B------:R-:W2:Y:S02]  /*10900*/  @!P1 SYNCS.PHASECHK.TRANS64 P1, [R16+URZ+0x30c40], R21 ;  /* 0x030c4015100095a7 */ /* 0x000ea4000802007f */
[----:B--2---:R-:W-:Y:S05]  /*10910*/  @!P1 BRA `(.L_x_5132) ;  /* 0xfffffffc00f09947 */ /* 0x004fea000383ffff */
[----:B------:R-:W-:Y:S05]  /*10920*/  BRA `(.L_x_5157) ;  /* 0xffffffe800907947 */ /* 0x000fea000383ffff */
.L_x_5134:
[----:B--2---:R2:W3:Y:S02]  /*10930*/  SYNCS.PHASECHK.TRANS64.TRYWAIT P1, [R16+URZ+0x30c28], R21 ;  /* 0x030c2815100075a7 */ /* 0x0044e4000802017f */
[----:B---3--:R-:W-:Y:S05]  /*10940*/  @!P1 NANOSLEEP.SYNCS 0x989680 ;  /* 0x009896800000995d */ /* 0x008fea0003900000 */
[----:B------:R-:W3:Y:S02]  /*10950*/  @!P1 SYNCS.PHASECHK.TRANS64 P1, [R16+URZ+0x30c28], R21 ;  /* 0x030c2815100095a7 */ /* 0x000ee4000802007f */
[----:B---3--:R-:W-:Y:S05]  /*10960*/  @!P1 BRA `(.L_x_5134) ;  /* 0xfffffffc00f09947 */ /* 0x008fea000383ffff */
[----:B------:R-:W-:Y:S05]  /*10970*/  BRA `(.L_x_5158) ;  /* 0xffffffec00087947 */ /* 0x000fea000383ffff */
.L_x_5136:
[----:B---3--:R3:W4:Y:S02]  /*10980*/  SYNCS.PHASECHK.TRANS64.TRYWAIT P1, [R16+URZ+0x30c48], R21 ;  /* 0x030c4815100075a7 */ /* 0x008724000802017f */
[----:B----4-:R-:W-:Y:S05]  /*10990*/  @!P1 NANOSLEEP.SYNCS 0x989680 ;  /* 0x009896800000995d */ /* 0x010fea0003900000 */
[----:B------:R-:W4:Y:S02]  /*109a0*/  @!P1 SYNCS.PHASECHK.TRANS64 P1, [R16+URZ+0x30c48], R21 ;  /* 0x030c4815100095a7 */ /* 0x000f24000802007f */
[----:B----4-:R-:W-:Y:S05]  /*109b0*/  @!P1 BRA `(.L_x_5136) ;  /* 0xfffffffc00f09947 */ /* 0x010fea000383ffff */
[----:B------:R-:W-:Y:S05]  /*109c0*/  BRA `(.L_x_5159) ;  /* 0xffffffec00807947 */ /* 0x000fea000383ffff */
.L_x_5138:
[----:B------:R-:W-:-:S07]  /*109d0*/  SHF.L.U32 R5, R11, 0x1f, RZ ;  /* 0x0000001f0b057819 */ /* 0x000fce00000006ff */
.L_x_5160:
[----:B------:R1:W1:Y:S02]  /*109e0*/  SYNCS.PHASECHK.TRANS64.TRYWAIT P1, [R16+URZ+0x30c20], R5 ;  /* 0x030c2005100075a7 */ /* 0x000264000802017f */
[----:B-1----:R-:W-:Y:S05]  /*109f0*/  @!P1 NANOSLEEP.SYNCS 0x989680 ;  /* 0x009896800000995d */ /* 0x002fea0003900000 */
[----:B------:R-:W1:Y:S02]  /*10a00*/  @!P1 SYNCS.PHASECHK.TRANS64 P1, [R16+URZ+0x30c20], R5 ;  /* 0x030c2005100095a7 */ /* 0x000e64000802007f */
[----:B-1----:R-:W-:Y:S05]  /*10a10*/  @!P1 BRA `(.L_x_5160) ;  /* 0xfffffffc00f09947 */ /* 0x002fea000383ffff */
[----:B------:R-:W-:Y:S05]  /*10a20*/  BRA `(.L_x_5161) ;  /* 0xffffffec00e07947 */ /* 0x000fea000383ffff */
.L_x_5141:
[----:B-1----:R1:W2:Y:S02]  /*10a30*/  SYNCS.PHASECHK.TRANS64.TRYWAIT P1, [R16+URZ+0x30c40], R13 ;  /* 0x030c400d100075a7 */ /* 0x0022a4000802017f */
[----:B--2---:R-:W-:Y:S05]  /*10a40*/  @!P1 NANOSLEEP.SYNCS 0x989680 ;  /* 0x009896800000995d */ /* 0x004fea0003900000 */
[----:B------:R-:W2:Y:S02]  /*10a50*/  @!P1 SYNCS.PHASECHK.TRANS64 P1, [R16+URZ+0x30c40], R13 ;  /* 0x030c400d100095a7 */ /* 0x000ea4000802007f */
[----:B--2---:R-:W-:Y:S05]  /*10a60*/  @!P1 BRA `(.L_x_5141) ;  /* 0xfffffffc00f09947 */ /* 0x004fea000383ffff */
[----:B------:R-:W-:Y:S05]  /*10a70*/  BRA `(.L_x_5162) ;  /* 0xfffffff000787947 */ /* 0x000fea000383ffff */
.L_x_5143:
[----:B-1----:R1:W2:Y:S02]  /*10a80*/  SYNCS.PHASECHK.TRANS64.TRYWAIT P1, [R16+URZ+0x30c28], R13 ;  /* 0x030c280d100075a7 */ /* 0x0022a4000802017f */
[----:B--2---:R-:W-:Y:S05]  /*10a90*/  @!P1 NANOSLEEP.SYNCS 0x989680 ;  /* 0x009896800000995d */ /* 0x004fea0003900000 */
[----:B------:R-:W2:Y:S02]  /*10aa0*/  @!P1 SYNCS.PHASECHK.TRANS64 P1, [R16+URZ+0x30c28], R13 ;  /* 0x030c280d100095a7 */ /* 0x000ea4000802007f */
[----:B--2---:R-:W-:Y:S05]  /*10ab0*/  @!P1 BRA `(.L_x_5143) ;  /* 0xfffffffc00f09947 */ /* 0x004fea000383ffff */
[----:B------:R-:W-:Y:S05]  /*10ac0*/  BRA `(.L_x_5163) ;  /* 0xfffffff000e47947 */ /* 0x000fea000383ffff */
.L_x_5145:
[----:B--2---:R2:W1:Y:S02]  /*10ad0*/  SYNCS.PHASECHK.TRANS64.TRYWAIT P0, [R3+URZ+0x30c40], R0 ;  /* 0x030c4000030075a7 */ /* 0x004464000800017f */
[----:B-1----:R-:W-:Y:S05]  /*10ae0*/  @!P0 NANOSLEEP.SYNCS 0x989680 ;  /* 0x009896800000895d */ /* 0x002fea0003900000 */
[----:B------:R-:W1:Y:S02]  /*10af0*/  @!P0 SYNCS.PHASECHK.TRANS64 P0, [R3+URZ+0x30c40], R0 ;  /* 0x030c4000030085a7 */ /* 0x000e64000800007f */
[----:B-1----:R-:W-:Y:S05]  /*10b00*/  @!P0 BRA `(.L_x_5145) ;  /* 0xfffffffc00f08947 */ /* 0x002fea000383ffff */
[----:B------:R-:W-:Y:S05]  /*10b10*/  BRA `(.L_x_5164) ;  /* 0xfffffff400707947 */ /* 0x000fea000383ffff */
.L_x_5147:
[----:B------:R-:W-:Y:S01]  /*10b20*/  BSSY B0, `(.L_x_5165) ;  /* 0x0000006000007945 */ /* 0x000fe20003800000 */
[----:B------:R-:W-:-:S07]  /*10b30*/  IMAD.MOV.U32 R15, RZ, RZ, -0x1 ;  /* 0xffffffffff0f7424 */ /* 0x000fce00078e00ff */
[----:B------:R-:W-:Y:S05]  /*10b40*/  WARPSYNC.COLLECTIVE R15, `(.L_x_5166) ;  /* 0x000000000f0c7348 */ /* 0x000fea0003c00000 */
[----:B------:R-:W-:Y:S02]  /*10b50*/  ELECT P6, UR62, PT ;  /* 0x00000000003e782f */ /* 0x000fe400038c0000 */
[----:B------:R-:W-:Y:S01]  /*10b60*/  MOV R14, UR62 ;  /* 0x0000003e000e7c02 */ /* 0x000fe20008000f00 */
[----:B------:R-:W-:Y:S10]  /*10b70*/  ENDCOLLECTIVE ;  /* 0x000000000000791b */ /* 0x000ff40003800000 */
.L_x_5166:
[----:B------:R-:W-:Y:S05]  /*10b80*/  BSYNC B0 ;  /* 0x0000000000007941 */ /* 0x000fea0003800000 */
.L_x_5165:
[----:B------:R-:W-:Y:S05]  /*10b90*/  BRA `(.L_x_5167) ;  /* 0xfffffff800007947 */ /* 0x000fea000383ffff */
.L_x_5149:
[----:B-1----:R1:W2:Y:S02]  /*10ba0*/  SYNCS.PHASECHK.TRANS64.TRYWAIT P0, [R6+URZ], R5 ;  /* 0x00000005060075a7 */ /* 0x0022a4000800017f */
[----:B--2---:R-:W-:Y:S05]  /*10bb0*/  @!P0 NANOSLEEP.SYNCS 0x989680 ;  /* 0x009896800000895d */ /* 0x004fea0003900000 */
[----:B------:R-:W2:Y:S02]  /*10bc0*/  @!P0 SYNCS.PHASECHK.TRANS64 P0, [R6+URZ], R5 ;  /* 0x00000005060085a7 */ /* 0x000ea4000800007f */
[----:B--2---:R-:W-:Y:S05]  /*10bd0*/  @!P0 BRA `(.L_x_5149) ;  /* 0xfffffffc00f08947 */ /* 0x004fea000383ffff */
[----:B------:R-:W-:Y:S05]  /*10be0*/  BRA `(.L_x_5168) ;  /* 0xfffffff800407947 */ /* 0x000fea000383ffff */
.L_x_5150:
[----:B--2---:R2:W3:Y:S02]  /*10bf0*/  SYNCS.PHASECHK.TRANS64.TRYWAIT P0, [R3+URZ], R0 ;  /* 0x00000000030075a7 */ /* 0x0044e4000800017f */
[----:B---3--:R-:W-:Y:S05]  /*10c00*/  @!P0 NANOSLEEP.SYNCS 0x989680 ;  /* 0x009896800000895d */ /* 0x008fea0003900000 */
[----:B------:R-:W3:Y:S02]  /*10c10*/  @!P0 SYNCS.PHASECHK.TRANS64 P0, [R3+URZ], R0 ;  /* 0x00000000030085a7 */ /* 0x000ee4000800007f */
[----:B---3--:R-:W-:Y:S05]  /*10c20*/  @!P0 BRA `(.L_x_5150) ;  /* 0xfffffffc00f08947 */ /* 0x008fea000383ffff */
[----:B------:R-:W-:Y:S05]  /*10c30*/  BRA `(.L_x_5169) ;  /* 0xfffffff800347947 */ /* 0x000fea000383ffff */
.L_x_5152:
[----:B--2---:R2:W3:Y:S02]  /*10c40*/  SYNCS.PHASECHK.TRANS64.TRYWAIT P0, [R2+URZ], R5 ;  /* 0x00000005020075a7 */ /* 0x0044e4000800017f */
[----:B---3--:R-:W-:Y:S05]  /*10c50*/  @!P0 NANOSLEEP.SYNCS 0x989680 ;  /* 0x009896800000895d */ /* 0x008fea0003900000 */
[----:B------:R-:W3:Y:S02]  /*10c60*/  @!P0 SYNCS.PHASECHK.TRANS64 P0, [R2+URZ], R5 ;  /* 0x00000005020085a7 */ /* 0x000ee4000800007f */
[----:B---3--:R-:W-:Y:S05]  /*10c70*/  @!P0 BRA `(.L_x_5152) ;  /* 0xfffffffc00f08947 */ /* 0x008fea000383ffff */
[----:B------:R-:W-:Y:S05]  /*10c80*/  BRA `(.L_x_5170) ;  /* 0xfffffff800387947 */ /* 0x000fea000383ffff */
.L_x_5171:
        /* <DEDUP_REMOVED lines=15> */
.L_x_7411:


//--------------------- .text._ZN7cutlass13device_kernelIN5flash11enable_sm90INS1_16FlashAttnBwdSm90INS1_25CollectiveMainloopBwdSm90ILi2ELi2ELi2EN4cute5tupleIJNS5_1CILi1EEES8_S8_EEENS6_IJNS7_ILi128EEESA_NS7_ILi64EEEEEENS_6half_tEfNS_4arch4Sm90ELb0ELb1ELb0ELb0ELb1ELb1ELb0ELb0ELi2ELi1ELi2ELi2ELb0EEENS1_24CollectiveEpilogueBwdGQAISC_fSF_Li256ELb0ELb1EEENS1_19SingleTileSchedulerILb0ELb0ELb0ELi128EEEEEEEEEvNT_6ParamsE --------------------------
	.section	.text._ZN7cutlass13device_kernelIN5flash11enable_sm90INS1_16FlashAttnBwdSm90INS1_25CollectiveMainloopBwdSm90ILi2ELi2ELi2EN4cute5tupleIJNS5_1CILi1EEES8_S8_EEENS6_IJNS7_ILi128EEESA_NS7_ILi64EEEEEENS_6half_tEfNS_4arch4Sm90ELb0ELb1ELb0ELb0ELb1ELb1ELb0ELb0ELi2ELi1ELi2ELi2ELb0EEENS1_24CollectiveEpilogueBwdGQAISC_fSF_Li256ELb0ELb1EEENS1_19SingleTileSchedulerILb0ELb0ELb0ELi128EEEEEEEEEvNT_6ParamsE,"ax",@progbits
	.align	128
.text._ZN7cutlass13device_kernelIN5flash11enable_sm90INS1_16FlashAttnBwdSm90INS1_25CollectiveMainloopBwdSm90ILi2ELi2ELi2EN4cute5tupleIJNS5_1CILi1EEES8_S8_EEENS6_IJNS7_ILi128EEESA_NS7_ILi64EEEEEENS_6half_tEfNS_4arch4Sm90ELb0ELb1ELb0ELb0ELb1ELb1ELb0ELb0ELi2ELi1ELi2ELi2ELb0EEENS1_24CollectiveEpilogueBwdGQAISC_fSF_Li256ELb0ELb1EEENS1_19SingleTileSchedulerILb0ELb0ELb0ELi128EEEEEEEEEvNT_6ParamsE:
        .type           _ZN7cutlass13device_kernelIN5flash11enable_sm90INS1_16FlashAttnBwdSm90INS1_25CollectiveMainloopBwdSm90ILi2ELi2ELi2EN4cute5tupleIJNS5_1CILi1EEES8_S8_EEENS6_IJNS7_ILi128EEESA_NS7_ILi64EEEEEENS_6half_tEfNS_4arch4Sm90ELb0ELb1ELb0ELb0ELb1ELb1ELb0ELb0ELi2ELi1ELi2ELi2ELb0EEENS1_24CollectiveEpilogueBwdGQAISC_fSF_Li256ELb0ELb1EEENS1_19SingleTileSchedulerILb0ELb0ELb0ELi128EEEEEEEEEvNT_6ParamsE,@function
        .size           _ZN7cutlass13device_kernelIN5flash11enable_sm90INS1_16FlashAttnBwdSm90INS1_25CollectiveMainloopBwdSm90ILi2ELi2ELi2EN4cute5tupleIJNS5_1CILi1EEES8_S8_EEENS6_IJNS7_ILi128EEESA_NS7_ILi64EEEEEENS_6half_tEfNS_4arch4Sm90ELb0ELb1ELb0ELb0ELb1ELb1ELb0ELb0ELi2ELi1ELi2ELi2ELb0EEENS1_24CollectiveEpilogueBwdGQAISC_fSF_Li256ELb0ELb1EEENS1_19SingleTileSchedulerILb0ELb0ELb0ELi128EEEEEEEEEvNT_6ParamsE,(.L_x_7412 - _ZN7cutlass13device_kernelIN5flash11enable_sm90INS1_16FlashAttnBwdSm90INS1_25CollectiveMainloopBwdSm90ILi2ELi2ELi2EN4cute5tupleIJNS5_1CILi1EEES8_S8_EEENS6_IJNS7_ILi128EEESA_NS7_ILi64EEEEEENS_6half_tEfNS_4arch4Sm90ELb0ELb1ELb0ELb0ELb1ELb1ELb0ELb0ELi2ELi1ELi2ELi2ELb0EEENS1_24CollectiveEpilogueBwdGQAISC_fSF_Li256ELb0ELb1EEENS1_19SingleTileSchedulerILb0ELb0ELb0ELi128EEEEEEEEEvNT_6ParamsE)
        .other          _ZN7cutlass13device_kernelIN5flash11enable_sm90INS1_16FlashAttnBwdSm90INS1_25CollectiveMainloopBwdSm90ILi2ELi2ELi2EN4cute5tupleIJNS5_1CILi1EEES8_S8_EEENS6_IJNS7_ILi128EEESA_NS7_ILi64EEEEEENS_6half_tEfNS_4arch4Sm90ELb0ELb1ELb0ELb0ELb1ELb1ELb0ELb0ELi2ELi1ELi2ELi2ELb0EEENS1_24CollectiveEpilogueBwdGQAISC_fSF_Li256ELb0ELb1EEENS1_19SingleTileSchedulerILb0ELb0ELb0ELi128EEEEEEEEEvNT_6ParamsE,@"STO_CUDA_ENTRY STV_DEFAULT"
_ZN7cutlass13device_kernelIN5flash11enable_sm90INS1_16FlashAttnBwdSm90INS1_25CollectiveMainloopBwdSm90ILi2ELi2ELi2EN4cute5tupleIJNS5_1CILi1EEES8_S8_EEENS6_IJNS7_ILi128EEESA_NS7_ILi64EEEEEENS_6half_tEfNS_4arch4Sm90ELb0ELb1ELb0ELb0ELb1ELb1ELb0ELb0ELi2ELi1ELi2ELi2ELb0EEENS1_24CollectiveEpilogueBwdGQAISC_fSF_Li256ELb0ELb1EEENS1_19SingleTileSchedulerILb0ELb0ELb0ELi128EEEEEEEEEvNT_6ParamsE:
        /* <DEDUP_REMOVED lines=24> */
.L_x_5173:
[----:B------:R-:W-:Y:S05]  /*0180*/  BSYNC B0 ;  /* 0x0000000000007941 */ /* 0x000fea0003800000 */
.L_x_5172:
        /* <DEDUP_REMOVED lines=37> */
.L_x_5174:
        /* <DEDUP_REMOVED lines=22> */
.L_x_5175:
[----:B------:R-:W-:Y:S01]  /*0540*/  PLOP3.LUT P0, PT, PT, PT, UP0, 0x80, 0x0 ;  /* 0x000000000000781c */ /* 0x000fe20003f0f008 */
[----:B------:R-:W-:Y:S01]  /*0550*/  NOP ;  /* 0x0000000000007918 */ /* 0x000fe20000000000 */
[----:B------:R-:W-:Y:S01]  /*0560*/  ULDC.64 UR38, c[0x0][0x208] ;  /* 0x0000820000267ab9 */ /* 0x000fe20000000a00 */
[----:B------:R-:W-:Y:S01]  /*0570*/  BSSY B6, `(.L_x_5176) ;  /* 0x000113b000067945 */ /* 0x000fe20003800000 */
[----:B-12-4-:R-:W-:Y:S09]  /*0580*/  BAR.SYNC.DEFER_BLOCKING 0x0 ;  /* 0x0000000000007b1d */ /* 0x016ff20000010000 */
[----:B------:R-:W-:Y:S05]  /*0590*/  @!P0 BRA `(.L_x_5177) ;  /* 0x000000d800bc8947 */ /* 0x000fea0003800000 */
.L_x_5178:
        /* <DEDUP_REMOVED lines=71> */
.L_x_5180:
        /* <DEDUP_REMOVED lines=28> */
.L_x_5183:
        /* <DEDUP_REMOVED lines=15> */
.L_x_5182:
        /* <DEDUP_REMOVED lines=22> */
.L_x_5185:
        /* <DEDUP_REMOVED lines=15> */
.L_x_5184:
[----:B------:R-:W-:Y:S01]  /*0f10*/  SHF.R.S32.HI R5, RZ, 0x1f, R16 ;  /* 0x0000001fff057819 */ /* 0x000fe20000011410 */
[----:B------:R-:W-:-:S03]  /*0f20*/  UMOV UR4, 0xffffffff ;  /* 0xffffffff00047882 */ /* 0x000fc60000000000 */
[----:B------:R-:W-:-:S04]  /*0f30*/  LEA.HI R0, R5, R16, RZ, 0x7 ;  /* 0x0000001005007211 */ /* 0x000fc800078f38ff */
[----:B------:R-:W-:Y:S01]  /*0f40*/  SHF.R.S32.HI R10, RZ, 0x7, R0 ;  /* 0x00000007ff0a7819 */ /* 0x000fe20000011400 */
[----:B------:R-:W-:Y:S06]  /*0f50*/  BRA.DIV UR4, `(.L_x_5186) ;  /* 0x0000010a04787947 */ /* 0x000fec000b800000 */
[----:B------:R1:W2:Y:S02]  /*0f60*/  SHFL.IDX PT, R14, R10, RZ, 0x1f ;  /* 0x00001fff0a0e7589 */ /* 0x0002a400000e0000 */
.L_x_5323:
        /* <DEDUP_REMOVED lines=23> */
.L_x_5187:
        /* <DEDUP_REMOVED lines=160> */
.L_x_5200:
[----:B------:R-:W-:-:S06]  /*1ae0*/  ULOP3.LUT UR4, UR36, 0x1, URZ, 0xfc, !UPT ;  /* 0x0000000124047892 */ /* 0x000fcc000f8efc3f */
[----:B-1----:R-:W-:-:S05]  /*1af0*/  IMAD.U32 R8, RZ, RZ, UR4 ;  /* 0x00000004ff087e24 */ /* 0x002fca000f8e00ff */
[----:B------:R-:W-:-:S13]  /*1b00*/  ISETP.NE.AND P6, PT, R8, 0x3, PT ;  /* 0x000000030800780c */ /* 0x000fda0003fc5270 */
[----:B------:R-:W-:Y:S05]  /*1b10*/  @!P6 BRA `(.L_x_5190) ;  /* 0x000000000004e947 */ /* 0x000fea0003800000 */
[----:B------:R-:W-:Y:S01]  /*1b20*/  BPT.TRAP 0x1 ;  /* 0x000000040000795c */ /* 0x000fe20000300000 */
.L_x_5190:
[----:B------:R-:W-:Y:S01]  /*1b30*/  IMAD R8, R0, 0x8, R222 ;  /* 0x0000000800087824 */ /* 0x000fe200078e02de */
[----:B------:R-:W-:-:S04]  /*1b40*/  SHF.L.U32 R21, R4, 0x1f, RZ ;  /* 0x0000001f04157819 */ /* 0x000fc800000006ff */
[----:B------:R1:W2:Y:S01]  /*1b50*/  SYNCS.PHASECHK.TRANS64.TRYWAIT P0, [R8+URZ+0x30c10], R21 ;  /* 0x030c1015080075a7 */ /* 0x0002a2000800017f */
[----:B------:R-:W-:Y:S05]  /*1b60*/  @!P6 BRA `(.L_x_5191) ;  /* 0x000000000004e947 */ /* 0x000fea0003800000 */
[----:B------:R-:W-:Y:S01]  /*1b70*/  BPT.TRAP 0x1 ;  /* 0x000000040000795c */ /* 0x000fe20000300000 */
.L_x_5191:
[----:B------:R-:W-:-:S05]  /*1b80*/  VIADD R9, R222, 0x10000 ;  /* 0x00010000de097836 */ /* 0x000fca0000000000 */
[----:B------:R-:W-:-:S04]  /*1b90*/  SHF.R.U32.HI R9, RZ, 0x4, R9 ;  /* 0x00000004ff097819 */ /* 0x000fc80000011609 */
[----:B------:R-:W-:Y:S01]  /*1ba0*/  LOP3.LUT R9, R9, 0x3fff, RZ, 0xc0, !PT ;  /* 0x00003fff09097812 */ /* 0x000fe200078ec0ff */
[----:B--2---:R-:W-:Y:S06]  /*1bb0*/  @P0 BRA `(.L_x_5192) ;  /* 0x0000000000080947 */ /* 0x004fec0003800000 */
[----:B------:R-:W2:Y:S02]  /*1bc0*/  SYNCS.PHASECHK.TRANS64.TRYWAIT P0, [R8+URZ+0x30c10], R21 ;  /* 0x030c1015080075a7 */ /* 0x000ea4000800017f */
[----:B--2---:R-:W-:Y:S05]  /*1bd0*/  @!P0 BRA `(.L_x_5193) ;  /* 0x000000fc008c8947 */ /* 0x004fea0003800000 */
.L_x_5192:
        /* <DEDUP_REMOVED lines=60> */
.L_x_5194:
[----:B------:R1:W1:Y:S01]  /*1fa0*/  SYNCS.PHASECHK.TRANS64.TRYWAIT P0, [R8+URZ+0x30c30], R21 ;  /* 0x030c3015080075a7 */ /* 0x000262000800017f */
[----:B------:R-:W-:Y:S05]  /*1fb0*/  @!P6 BRA `(.L_x_5195) ;  /* 0x000000000004e947 */ /* 0x000fea0003800000 */
[----:B------:R-:W-:Y:S01]  /*1fc0*/  BPT.TRAP 0x1 ;  /* 0x000000040000795c */ /* 0x000fe20000300000 */
.L_x_5195:
[----:B------:R-:W-:-:S05]  /*1fd0*/  VIADD R13, R222, 0x18000 ;  /* 0x00018000de0d7836 */ /* 0x000fca0000000000 */
[----:B------:R-:W-:-:S04]  /*1fe0*/  SHF.R.U32.HI R13, RZ, 0x4, R13 ;  /* 0x00000004ff0d7819 */ /* 0x000fc8000001160d */
[----:B------:R-:W-:-:S04]  /*1ff0*/  LOP3.LUT R13, R13, 0x3fff, RZ, 0xc0, !PT ;  /* 0x00003fff0d0d7812 */ /* 0x000fc800078ec0ff */
[----:B------:R-:W-:Y:S01]  /*2000*/  LOP3.LUT R19, R13, 0x10000, RZ, 0xfc, !PT ;  /* 0x000100000d137812 */ /* 0x000fe200078efcff */
[----:B-1----:R-:W-:Y:S06]  /*2010*/  @P0 BRA `(.L_x_5196) ;  /* 0x0000000000080947 */ /* 0x002fec0003800000 */
[----:B------:R-:W1:Y:S02]  /*2020*/  SYNCS.PHASECHK.TRANS64.TRYWAIT P0, [R8+URZ+0x30c30], R21 ;  /* 0x030c3015080075a7 */ /* 0x000e64000800017f */
[----:B-1----:R-:W-:Y:S05]  /*2030*/  @!P0 BRA `(.L_x_5197) ;  /* 0x000000f800888947 */ /* 0x002fea0003800000 */
.L_x_5196:
        /* <DEDUP_REMOVED lines=767> */
.L_x_5198:
        /* <DEDUP_REMOVED lines=68> */
.L_x_5199:
        /* <DEDUP_REMOVED lines=11> */
.L_x_5189:
        /* <DEDUP_REMOVED lines=128> */
.L_x_5212:
[----:B------:R-:W-:-:S05]  /*5d20*/  IMAD.U32 R6, RZ, RZ, UR36 ;  /* 0x00000024ff067e24 */ /* 0x000fca000f8e00ff */
[----:B------:R-:W-:-:S04]  /*5d30*/  LOP3.LUT R6, R6, 0x1, RZ, 0xfc, !PT ;  /* 0x0000000106067812 */ /* 0x000fc800078efcff */
[----:B------:R-:W-:-:S13]  /*5d40*/  ISETP.NE.AND P0, PT, R6, 0x3, PT ;  /* 0x000000030600780c */ /* 0x000fda0003f05270 */
[----:B------:R-:W-:Y:S05]  /*5d50*/  @!P0 BRA `(.L_x_5202) ;  /* 0x0000000000048947 */ /* 0x000fea0003800000 */
[----:B------:R-:W-:Y:S01]  /*5d60*/  BPT.TRAP 0x1 ;  /* 0x000000040000795c */ /* 0x000fe20000300000 */
.L_x_5202:
[----:B------:R-:W-:Y:S01]  /*5d70*/  IMAD R6, R0, 0x8, R222 ;  /* 0x0000000800067824 */ /* 0x000fe200078e02de */
[----:B-1----:R-:W-:-:S04]  /*5d80*/  SHF.L.U32 R11, R4, 0x1f, RZ ;  /* 0x0000001f040b7819 */ /* 0x002fc800000006ff */
[----:B------:R1:W2:Y:S01]  /*5d90*/  SYNCS.PHASECHK.TRANS64.TRYWAIT P1, [R6+URZ+0x30c10], R11 ;  /* 0x030c100b060075a7 */ /* 0x0002a2000802017f */
[----:B------:R-:W-:Y:S05]  /*5da0*/  @!P0 BRA `(.L_x_5203) ;  /* 0x0000000000048947 */ /* 0x000fea0003800000 */
[----:B------:R-:W-:Y:S01]  /*5db0*/  BPT.TRAP 0x1 ;  /* 0x000000040000795c */ /* 0x000fe20000300000 */
.L_x_5203:
[----:B------:R-:W-:-:S05]  /*5dc0*/  VIADD R7, R222, 0x10000 ;  /* 0x00010000de077836 */ /* 0x000fca0000000000 */
[----:B------:R-:W-:-:S04]  /*5dd0*/  SHF.R.U32.HI R7, RZ, 0x4, R7 ;  /* 0x00000004ff077819 */ /* 0x000fc80000011607 */
[----:B------:R-:W-:-:S04]  /*5de0*/  LOP3.LUT R220, R7, 0x3fff, RZ, 0xc0, !PT ;  /* 0x00003fff07dc7812 */ /* 0x000fc800078ec0ff */
[----:B------:R-:W-:Y:S01]  /*5df0*/  LOP3.LUT R7, R220, 0x10000, RZ, 0xfc, !PT ;  /* 0x00010000dc077812 */ /* 0x000fe200078efcff */
[----:B--2---:R-:W-:Y:S06]  /*5e00*/  @P1 BRA `(.L_x_5204) ;  /* 0x0000000000081947 */ /* 0x004fec0003800000 */
[----:B------:R-:W2:Y:S02]  /*5e10*/  SYNCS.PHASECHK.TRANS64.TRYWAIT P1, [R6+URZ+0x30c10], R11 ;  /* 0x030c100b060075a7 */ /* 0x000ea4000802017f */
[----:B--2---:R-:W-:Y:S05]  /*5e20*/  @!P1 BRA `(.L_x_5205) ;  /* 0x000000bc00209947 */ /* 0x004fea0003800000 */
.L_x_5204:
        /* <DEDUP_REMOVED lines=62> */
.L_x_5206:
[----:B------:R1:W1:Y:S01]  /*6210*/  SYNCS.PHASECHK.TRANS64.TRYWAIT P1, [R6+URZ+0x30c30], R11 ;  /* 0x030c300b060075a7 */ /* 0x000262000802017f */
[----:B------:R-:W-:Y:S05]  /*6220*/  @!P0 BRA `(.L_x_5207) ;  /* 0x0000000000048947 */ /* 0x000fea0003800000 */
[----:B------:R-:W-:Y:S01]  /*6230*/  BPT.TRAP 0x1 ;  /* 0x000000040000795c */ /* 0x000fe20000300000 */
.L_x_5207:
        /* <DEDUP_REMOVED lines=8> */
.L_x_5208:
        /* <DEDUP_REMOVED lines=629> */
.L_x_5210:
        /* <DEDUP_REMOVED lines=70> */
.L_x_5211:
        /* <DEDUP_REMOVED lines=12> */
.L_x_5201:
        /* <DEDUP_REMOVED lines=121> */
.L_x_5224:
[----:B------:R-:W-:-:S05]  /*96c0*/  IMAD.U32 R7, RZ, RZ, UR36 ;  /* 0x00000024ff077e24 */ /* 0x000fca000f8e00ff */
[----:B------:R-:W-:-:S04]  /*96d0*/  LOP3.LUT R7, R7, 0x1, RZ, 0xfc, !PT ;  /* 0x0000000107077812 */ /* 0x000fc800078efcff */
[----:B------:R-:W-:-:S13]  /*96e0*/  ISETP.NE.AND P6, PT, R7, 0x3, PT ;  /* 0x000000030700780c */ /* 0x000fda0003fc5270 */
[----:B--2---:R-:W-:Y:S05]  /*96f0*/  @!P6 BRA `(.L_x_5214) ;  /* 0x000000000004e947 */ /* 0x004fea0003800000 */
[----:B------:R-:W-:Y:S01]  /*9700*/  BPT.TRAP 0x1 ;  /* 0x000000040000795c */ /* 0x000fe20000300000 */
.L_x_5214:
[----:B------:R-:W-:Y:S01]  /*9710*/  IMAD R7, R0, 0x8, R222 ;  /* 0x0000000800077824 */ /* 0x000fe200078e02de */
[----:B------:R-:W-:-:S04]  /*9720*/  SHF.L.U32 R18, R4, 0x1f, RZ ;  /* 0x0000001f04127819 */ /* 0x000fc800000006ff */
[----:B------:R1:W2:Y:S01]  /*9730*/  SYNCS.PHASECHK.TRANS64.TRYWAIT P0, [R7+URZ+0x30c10], R18 ;  /* 0x030c1012070075a7 */ /* 0x0002a2000800017f */
[----:B------:R-:W-:Y:S05]  /*9740*/  @!P6 BRA `(.L_x_5215) ;  /* 0x000000000004e947 */ /* 0x000fea0003800000 */
[----:B------:R-:W-:Y:S01]  /*9750*/  BPT.TRAP 0x1 ;  /* 0x000000040000795c */ /* 0x000fe20000300000 */
.L_x_5215:
[----:B---3--:R-:W-:-:S05]  /*9760*/  VIADD R8, R222, 0x10000 ;  /* 0x00010000de087836 */ /* 0x008fca0000000000 */
[----:B------:R-:W-:-:S04]  /*9770*/  SHF.R.U32.HI R8, RZ, 0x4, R8 ;  /* 0x00000004ff087819 */ /* 0x000fc80000011608 */
[----:B------:R-:W-:-:S04]  /*9780*/  LOP3.LUT R8, R8, 0x3fff, RZ, 0xc0, !PT ;  /* 0x00003fff08087812 */ /* 0x000fc800078ec0ff */
[----:B------:R-:W-:Y:S01]  /*9790*/  LOP3.LUT R9, R8, 0x10000, RZ, 0xfc, !PT ;  /* 0x0001000008097812 */ /* 0x000fe200078efcff */
[----:B--2---:R-:W-:Y:S06]  /*97a0*/  @P0 BRA `(.L_x_5216) ;  /* 0x0000000000080947 */ /* 0x004fec0003800000 */
[----:B------:R-:W2:Y:S02]  /*97b0*/  SYNCS.PHASECHK.TRANS64.TRYWAIT P0, [R7+URZ+0x30c10], R18 ;  /* 0x030c1012070075a7 */ /* 0x000ea4000800017f */
[----:B--2---:R-:W-:Y:S05]  /*97c0*/  @!P0 BRA `(.L_x_5217) ;  /* 0x0000008000e08947 */ /* 0x004fea0003800000 */
.L_x_5216:
        /* <DEDUP_REMOVED lines=63> */
.L_x_5218:
[----:B------:R1:W1:Y:S01]  /*9bc0*/  SYNCS.PHASECHK.TRANS64.TRYWAIT P0, [R7+URZ+0x30c30], R18 ;  /* 0x030c3012070075a7 */ /* 0x000262000800017f */
[----:B------:R-:W-:Y:S05]  /*9bd0*/  @!P6 BRA `(.L_x_5219) ;  /* 0x000000000004e947 */ /* 0x000fea0003800000 */
[----:B------:R-:W-:Y:S01]  /*9be0*/  BPT.TRAP 0x1 ;  /* 0x000000040000795c */ /* 0x000fe20000300000 */
.L_x_5219:
        /* <DEDUP_REMOVED lines=8> */
.L_x_5220:
        /* <DEDUP_REMOVED lines=779> */
.L_x_5222:
        /* <DEDUP_REMOVED lines=70> */
.L_x_5223:
        /* <DEDUP_REMOVED lines=12> */
.L_x_5213:
        /* <DEDUP_REMOVED lines=34> */
.L_x_5181:
[----:B------:R-:W-:Y:S05]  /*d460*/  @P0 BRA `(.L_x_5179) ;  /* 0x00000044002c0947 */ /* 0x000fea0003800000 */
[----:B------:R-:W1:Y:S01]  /*d470*/  LDC R17, c[0x0][0x850] ;  /* 0x00021400ff117b82 */ /* 0x000e620000000800 */
[----:B------:R-:W3:Y:S01]  /*d480*/  S2R R14, SR_TID.X ;  /* 0x00000000000e7919 */ /* 0x000ee20000002100 */
[----:B------:R-:W-:Y:S01]  /*d490*/  MOV R4, 0x400 ;  /* 0x0000040000047802 */ /* 0x000fe20000000f00 */
[----:B------:R-:W-:Y:S01]  /*d4a0*/  ULDC.64 UR4, c[0x0][0x818] ;  /* 0x0002060000047ab9 */ /* 0x000fe20000000a00 */
[----:B------:R-:W-:Y:S01]  /*d4b0*/  ULDC.64 UR6, c[0x0][0x840] ;  /* 0x0002100000067ab9 */ /* 0x000fe20000000a00 */
[----:B------:R-:W4:Y:S01]  /*d4c0*/  S2R R10, SR_CTAID.Y ;  /* 0x00000000000a7919 */ /* 0x000f220000002600 */
[----:B--2---:R-:W2:Y:S01]  /*d4d0*/  S2R R9, SR_CgaCtaId ;  /* 0x0000000000097919 */ /* 0x004ea20000008800 */
[----:B------:R-:W5:Y:S01]  /*d4e0*/  S2R R12, SR_CTAID.X ;  /* 0x00000000000c7919 */ /* 0x000f620000002500 */
[----:B------:R-:W5:Y:S01]  /*d4f0*/  S2R R21, SR_CTAID.Z ;  /* 0x0000000000157919 */ /* 0x000f620000002700 */
[----:B-1----:R-:W-:Y:S01]  /*d500*/  ISETP.NE.AND P0, PT, R17, 0x1, PT ;  /* 0x000000011100780c */ /* 0x002fe20003f05270 */
[----:B---3--:R-:W-:-:S12]  /*d510*/  VIADD R19, R14, 0xffffff80 ;  /* 0xffffff800e137836 */ /* 0x008fd80000000000 */
[----:B------:R-:W1:Y:S01]  /*d520*/  @P0 LDC R3, c[0x0][0x854] ;  /* 0x00021500ff030b82 */ /* 0x000e620000000800 */
[----:B----4-:R-:W-:Y:S01]  /*d530*/  IMAD.MOV.U32 R7, RZ, RZ, R10 ;  /* 0x000000ffff077224 */ /* 0x010fe200078e000a */
[----:B------:R-:W-:Y:S02]  /*d540*/  SHF.R.S32.HI R2, RZ, 0x1f, R19 ;  /* 0x0000001fff027819 */ /* 0x000fe40000011413 */
[----:B--2---:R-:W-:Y:S02]  /*d550*/  LEA R23, R9, R4, 0x18 ;  /* 0x0000000409177211 */ /* 0x004fe400078ec0ff */
[----:B------:R-:W-:Y:S02]  /*d560*/  LEA.HI R2, R2, R19, RZ, 0x7 ;  /* 0x0000001302027211 */ /* 0x000fe400078f38ff */
[----:B------:R-:W2:Y:S01]  /*d570*/  @P0 LDC R5, c[0x0][0x858] ;  /* 0x00021600ff050b82 */ /* 0x000ea20000000800 */
[----:B-----5:R-:W-:Y:S02]  /*d580*/  IMAD.SHL.U32 R4, R12, 0x2000, RZ ;  /* 0x000020000c047824 */ /* 0x020fe400078e00ff */
[----:B-1----:R-:W-:-:S05]  /*d590*/  @P0 IMAD.HI.U32 R0, R10, R3, RZ ;  /* 0x000000030a000227 */ /* 0x002fca00078e00ff */
[----:B--2---:R-:W-:Y:S02]  /*d5a0*/  @P0 SHF.R.U32.HI R7, RZ, R5, R0 ;  /* 0x00000005ff070219 */ /* 0x004fe40000011600 */
[C---:B------:R-:W-:Y:S01]  /*d5b0*/  LOP3.LUT R0, R2.reuse, 0xfffff80, RZ, 0xc0, !PT ;  /* 0x0fffff8002007812 */ /* 0x040fe200078ec0ff */
[----:B------:R-:W-:Y:S01]  /*d5c0*/  IMAD.SHL.U32 R2, R2, 0x20, RZ ;  /* 0x0000002002027824 */ /* 0x000fe200078e00ff */
[----:B------:R-:W-:Y:S02]  /*d5d0*/  SHF.R.S32.HI R11, RZ, 0x1f, R7 ;  /* 0x0000001fff0b7819 */ /* 0x000fe40000011407 */
[----:B------:R-:W-:Y:S01]  /*d5e0*/  SHF.R.S32.HI R5, RZ, 0x1f, R4 ;  /* 0x0000001fff057819 */ /* 0x000fe20000011404 */
[----:B------:R-:W-:Y:S01]  /*d5f0*/  IMAD.IADD R0, R19, 0x1, -R0 ;  /* 0x0000000113007824 */ /* 0x000fe200078e0a00 */
[----:B------:R-:W-:Y:S01]  /*d600*/  LOP3.LUT R9, R2, 0x3ffff000, RZ, 0xc0, !PT ;  /* 0x3ffff00002097812 */ /* 0x000fe200078ec0ff */
[C---:B------:R-:W-:Y:S02]  /*d610*/  IMAD R6, R11.reuse, UR4, RZ ;  /* 0x000000040b067c24 */ /* 0x040fe4000f8e02ff */
[----:B------:R-:W-:-:S02]  /*d620*/  IMAD R8, R11, UR6, RZ ;  /* 0x000000060b087c24 */ /* 0x000fc4000f8e02ff */
[C---:B------:R-:W-:Y:S01]  /*d630*/  IMAD R13, R7.reuse, UR5, R6 ;  /* 0x00000005070d7c24 */ /* 0x040fe2000f8e0206 */
[----:B------:R-:W-:Y:S01]  /*d640*/  SHF.R.S32.HI R6, RZ, 0x1f, R21 ;  /* 0x0000001fff067819 */ /* 0x000fe20000011415 */
[----:B------:R-:W-:Y:S01]  /*d650*/  IMAD.WIDE.U32 R2, R7, UR4, R4 ;  /* 0x0000000407027c25 */ /* 0x000fe2000f8e0004 */
[----:B------:R-:W-:-:S03]  /*d660*/  ULDC.64 UR4, c[0x0][0x820] ;  /* 0x0002080000047ab9 */ /* 0x000fc60000000a00 */
[----:B------:R-:W-:-:S04]  /*d670*/  IMAD.WIDE.U32 R4, R7, UR6, R4 ;  /* 0x0000000607047c25 */ /* 0x000fc8000f8e0004 */
[----:B------:R-:W-:Y:S01]  /*d680*/  IMAD R15, R7, UR7, R8 ;  /* 0x00000007070f7c24 */ /* 0x000fe2000f8e0208 */
[----:B------:R-:W-:Y:S01]  /*d690*/  ULDC.64 UR6, c[0x0][0x848] ;  /* 0x0002120000067ab9 */ /* 0x000fe20000000a00 */
[C---:B------:R-:W-:Y:S02]  /*d6a0*/  IMAD R8, R6.reuse, UR4, RZ ;  /* 0x0000000406087c24 */ /* 0x040fe4000f8e02ff */
[----:B------:R-:W-:Y:S02]  /*d6b0*/  IMAD.IADD R3, R3, 0x1, R13 ;  /* 0x0000000103037824 */ /* 0x000fe400078e020d */
[----:B------:R-:W-:Y:S02]  /*d6c0*/  IMAD.IADD R5, R5, 0x1, R15 ;  /* 0x0000000105057824 */ /* 0x000fe400078e020f */
[----:B------:R-:W-:Y:S02]  /*d6d0*/  IMAD R6, R6, UR6, RZ ;  /* 0x0000000606067c24 */ /* 0x000fe4000f8e02ff */
[----:B------:R-:W-:-:S02]  /*d6e0*/  IMAD R0, R0, 0x4, R9 ;  /* 0x0000000400007824 */ /* 0x000fc400078e0209 */
[C---:B------:R-:W-:Y:S02]  /*d6f0*/  IMAD R13, R21.reuse, UR5, R8 ;  /* 0x00000005150d7c24 */ /* 0x040fe4000f8e0208 */
[----:B------:R-:W-:-:S04]  /*d700*/  IMAD.WIDE.U32 R2, R21, UR4, R2 ;  /* 0x0000000415027c25 */ /* 0x000fc8000f8e0002 */
[C---:B------:R-:W-:Y:S02]  /*d710*/  IMAD R9, R21.reuse, UR7, R6 ;  /* 0x0000000715097c24 */ /* 0x040fe4000f8e0206 */
[----:B------:R-:W-:Y:S01]  /*d720*/  IMAD.WIDE.U32 R4, R21, UR6, R4 ;  /* 0x0000000615047c25 */ /* 0x000fe2000f8e0004 */
[----:B------:R-:W-:Y:S05]  /*d730*/  WARPSYNC.ALL ;  /* 0x0000000000007948 */ /* 0x000fea0003800000 */
[----:B------:R-:W-:Y:S02]  /*d740*/  IMAD R0, R0, 0x4, R23 ;  /* 0x0000000400007824 */ /* 0x000fe400078e0217 */
[----:B------:R-:W-:-:S02]  /*d750*/  IMAD.IADD R13, R3, 0x1, R13 ;  /* 0x00000001030d7824 */ /* 0x000fc400078e020d */
        /* <DEDUP_REMOVED lines=18> */
[C---:B------:R-:W-:Y:S01]  /*d880*/  IMAD.SHL.U32 R12, R6.reuse, 0x4, RZ ;  /* 0x00000004060c7824 */ /* 0x040fe200078e00ff */
[----:B------:R3:W-:Y:S02]  /*d890*/  STS.128 [R0+0x800], R188 ;  /* 0x000800bc00007388 */ /* 0x0007e40000000c00 */
[----:B------:R-:W-:Y:S01]  /*d8a0*/  SHF.L.U64.HI R11, R6, 0x2, R11 ;  /* 0x00000002060b7819 */ /* 0x000fe2000001020b */
[----:B------:R-:W-:Y:S01]  /*d8b0*/  IMAD.MOV R8, RZ, RZ, -R7 ;  /* 0x000000ffff087224 */ /* 0x000fe200078e0a07 */
[----:B------:R-:W-:Y:S01]  /*d8c0*/  IADD3 R6, P4, R12, UR4, RZ ;  /* 0x000000040c067c10 */ /* 0x000fe2000ff9e0ff */
[----:B------:R3:W-:Y:S01]  /*d8d0*/  STS.128 [R0+0x1000], R192 ;  /* 0x001000c000007388 */ /* 0x0007e20000000c00 */
[----:B-1----:R-:W-:Y:S01]  /*d8e0*/  LEA R14, P2, R2, R14, 0x2 ;  /* 0x0000000e020e7211 */ /* 0x002fe200078410ff */
[----:B------:R-:W-:Y:S01]  /*d8f0*/  IMAD R17, R17, R8, R10 ;  /* 0x0000000811117224 */ /* 0x000fe200078e020a */
        /* <DEDUP_REMOVED lines=8> */
.L_x_5227:
[----:B------:R-:W2:Y:S04]  /*d980*/  LDG.E.STRONG.GPU R8, desc[UR38][R6.64] ;  /* 0x0000002606087981 */ /* 0x000ea8000c1ef900 */
[----:B--2---:R-:W-:Y:S01]  /*d990*/  CCTL.IVALL ;  /* 0x00000000ff00798f */ /* 0x004fe20002000000 */
[----:B------:R-:W-:Y:S05]  /*d9a0*/  YIELD ;  /* 0x0000000000007946 */ /* 0x000fea0003800000 */
[----:B------:R-:W-:-:S13]  /*d9b0*/  ISETP.NE.AND P0, PT, R8, R17, PT ;  /* 0x000000110800720c */ /* 0x000fda0003f05270 */
[----:B------:R-:W-:Y:S05]  /*d9c0*/  @P0 BRA `(.L_x_5227) ;  /* 0xfffffffc00ec0947 */ /* 0x000fea000383ffff */
.L_x_5226:
[----:B------:R-:W-:Y:S05]  /*d9d0*/  BSYNC B0 ;  /* 0x0000000000007941 */ /* 0x000fea0003800000 */
.L_x_5225:
[----:B------:R-:W-:Y:S01]  /*d9e0*/  UMOV UR4, 0xffffffff ;  /* 0xffffffff00047882 */ /* 0x000fe20000000000 */
[----:B------:R-:W-:Y:S02]  /*d9f0*/  LEA.HI.X R13, R2, R15, R13, 0x2, P2 ;  /* 0x0000000f020d7211 */ /* 0x000fe400010f140d */
[----:B------:R-:W-:Y:S01]  /*da00*/  LEA.HI.X R9, R4, R19, R9, 0x2, P3 ;  /* 0x0000001304097211 */ /* 0x000fe200018f1409 */
[----:B------:R-:W-:Y:S06]  /*da10*/  BRA.DIV UR4, `(.L_x_5228) ;  /* 0x0000004204747947 */ /* 0x000fec000b800000 */
[----:B------:R-:W-:Y:S01]  /*da20*/  NOP ;  /* 0x0000000000007918 */ /* 0x000fe20000000000 */
.L_x_5326:
        /* <DEDUP_REMOVED lines=17> */
.L_x_5231:
[----:B------:R-:W-:Y:S01]  /*db40*/  @P0 ELECT P2, URZ, PT ;  /* 0x00000000003f082f */ /* 0x000fe20003840000 */
[----:B------:R1:W-:-:S12]  /*db50*/  UBLKRED.G.S.ADD.F32.RN [UR4], [UR6], UR7, desc[UR8] ;  /* 0x00000804060073bb */ /* 0x0003d800080a1407 */
[----:B------:R-:W-:Y:S02]  /*db60*/  @P2 PLOP3.LUT P0, PT, P2, PT, PT, 0x8, 0x0 ;  /* 0x000000000000281c */ /* 0x000fe4000170e170 */
[----:B------:R-:W-:-:S11]  /*db70*/  PLOP3.LUT P2, PT, PT, PT, PT, 0x8, 0x0 ;  /* 0x000000000000781c */ /* 0x000fd60003f4e170 */
[----:B-1----:R-:W-:Y:S05]  /*db80*/  @P0 BRA.U.ANY `(.L_x_5231) ;  /* 0xfffffffd00ec0947 */ /* 0x002fea000393ffff */
[----:B------:R0:W-:Y:S01]  /*db90*/  UTMACMDFLUSH ;  /* 0x00000000000079b7 */ /* 0x0001e20000000000 */
[----:B------:R-:W-:-:S04]  /*dba0*/  DEPBAR.LE SB0, 0x0 ;  /* 0x000080000000791a */ /* 0x000fc80000000000 */
.L_x_5230:
[----:B------:R-:W-:Y:S05]  /*dbb0*/  BSYNC B0 ;  /* 0x0000000000007941 */ /* 0x000fea0003800000 */
.L_x_5229:
        /* <DEDUP_REMOVED lines=14> */
.L_x_5233:
[----:B------:R-:W-:Y:S05]  /*dca0*/  BSYNC B0 ;  /* 0x0000000000007941 */ /* 0x000fea0003800000 */
.L_x_5232:
        /* <DEDUP_REMOVED lines=14> */
.L_x_5236:
[----:B-1-3--:R-:W2:Y:S04]  /*dd90*/  LDG.E.STRONG.GPU R0, desc[UR38][R2.64] ;  /* 0x0000002602007981 */ /* 0x00aea8000c1ef900 */
[----:B--2---:R-:W-:Y:S01]  /*dda0*/  CCTL.IVALL ;  /* 0x00000000ff00798f */ /* 0x004fe20002000000 */
[----:B------:R-:W-:Y:S05]  /*ddb0*/  YIELD ;  /* 0x0000000000007946 */ /* 0x000fea0003800000 */
[----:B------:R-:W-:-:S13]  /*ddc0*/  ISETP.NE.AND P0, PT, R0, R17, PT ;  /* 0x000000110000720c */ /* 0x000fda0003f05270 */
[----:B------:R-:W-:Y:S05]  /*ddd0*/  @P0 BRA `(.L_x_5236) ;  /* 0xfffffffc00ec0947 */ /* 0x000fea000383ffff */
.L_x_5235:
[----:B------:R-:W-:Y:S05]  /*dde0*/  BSYNC B0 ;  /* 0x0000000000007941 */ /* 0x000fea0003800000 */
.L_x_5234:
[----:B------:R-:W-:-:S03]  /*ddf0*/  UMOV UR4, 0xffffffff ;  /* 0xffffffff00047882 */ /* 0x000fc60000000000 */
[----:B------:R-:W-:Y:S05]  /*de00*/  BRA.DIV UR4, `(.L_x_5237) ;  /* 0x0000003e04947947 */ /* 0x000fea000b800000 */
[----:B------:R-:W-:Y:S01]  /*de10*/  NOP ;  /* 0x0000000000007918 */ /* 0x000fe20000000000 */
.L_x_5329:
        /* <DEDUP_REMOVED lines=17> */
.L_x_5240:
[----:B------:R-:W-:Y:S01]  /*df30*/  @P0 ELECT P2, URZ, PT ;  /* 0x00000000003f082f */ /* 0x000fe20003840000 */
[----:B------:R2:W-:-:S12]  /*df40*/  UBLKRED.G.S.ADD.F32.RN [UR4], [UR6], UR7, desc[UR8] ;  /* 0x00000804060073bb */ /* 0x0005d800080a1407 */
[----:B------:R-:W-:Y:S02]  /*df50*/  @P2 PLOP3.LUT P0, PT, P2, PT, PT, 0x8, 0x0 ;  /* 0x000000000000281c */ /* 0x000fe4000170e170 */
[----:B------:R-:W-:-:S11]  /*df60*/  PLOP3.LUT P2, PT, PT, PT, PT, 0x8, 0x0 ;  /* 0x000000000000781c */ /* 0x000fd60003f4e170 */
[----:B--2---:R-:W-:Y:S05]  /*df70*/  @P0 BRA.U.ANY `(.L_x_5240) ;  /* 0xfffffffd00ec0947 */ /* 0x004fea000393ffff */
[----:B------:R0:W-:Y:S01]  /*df80*/  UTMACMDFLUSH ;  /* 0x00000000000079b7 */ /* 0x0001e20000000000 */
[----:B------:R-:W-:-:S04]  /*df90*/  DEPBAR.LE SB0, 0x0 ;  /* 0x000080000000791a */ /* 0x000fc80000000000 */
.L_x_5239:
[----:B------:R-:W-:Y:S05]  /*dfa0*/  BSYNC B0 ;  /* 0x0000000000007941 */ /* 0x000fea0003800000 */
.L_x_5238:
        /* <DEDUP_REMOVED lines=14> */
.L_x_5177:
        /* <DEDUP_REMOVED lines=34> */
.L_x_5242:
[----:B------:R-:W-:-:S07]  /*e2b0*/  IMAD.U32 R9, RZ, RZ, UR5 ;  /* 0x00000005ff097e24 */ /* 0x000fce000f8e00ff */
.L_x_5243:
        /* <DEDUP_REMOVED lines=46> */
.L_x_5248:
[----:B------:R-:W2:Y:S04]  /*e5a0*/  LDG.E.STRONG.GPU R0, desc[UR38][R2.64] ;  /* 0x0000002602007981 */ /* 0x000ea8000c1ef900 */
[----:B--2---:R-:W-:Y:S01]  /*e5b0*/  CCTL.IVALL ;  /* 0x00000000ff00798f */ /* 0x004fe20002000000 */
[----:B------:R-:W-:Y:S05]  /*e5c0*/  YIELD ;  /* 0x0000000000007946 */ /* 0x000fea0003800000 */
[----:B------:R-:W-:-:S13]  /*e5d0*/  ISETP.NE.AND P1, PT, R0, UR22, PT ;  /* 0x0000001600007c0c */ /* 0x000fda000bf25270 */
[----:B------:R-:W-:Y:S05]  /*e5e0*/  @P1 BRA `(.L_x_5248) ;  /* 0xfffffffc00ec1947 */ /* 0x000fea000383ffff */
.L_x_5247:
[----:B------:R-:W-:Y:S05]  /*e5f0*/  BSYNC B0 ;  /* 0x0000000000007941 */ /* 0x000fea0003800000 */
.L_x_5246:
[----:B------:R-:W-:-:S03]  /*e600*/  UMOV UR4, 0xffffffff ;  /* 0xffffffff00047882 */ /* 0x000fc60000000000 */
[----:B------:R-:W-:Y:S05]  /*e610*/  BRA.DIV UR4, `(.L_x_5249) ;  /* 0x0000003604ac7947 */ /* 0x000fea000b800000 */
[----:B------:R-:W-:Y:S01]  /*e620*/  NOP ;  /* 0x0000000000007918 */ /* 0x000fe20000000000 */
.L_x_5332:
        /* <DEDUP_REMOVED lines=22> */
.L_x_5251:
[----:B------:R-:W-:Y:S05]  /*e790*/  BSYNC B0 ;  /* 0x0000000000007941 */ /* 0x000fea0003800000 */
.L_x_5250:
        /* <DEDUP_REMOVED lines=20> */
.L_x_5253:
[----:B------:R-:W-:Y:S05]  /*e8e0*/  BSYNC B0 ;  /* 0x0000000000007941 */ /* 0x000fea0003800000 */
.L_x_5252:
[----:B------:R-:W-:Y:S06]  /*e8f0*/  BAR.ARV 0xa, 0xa0 ;  /* 0x0282800000007b1d */ /* 0x000fec0000002000 */
[----:B------:R-:W-:Y:S04]  /*e900*/  BSSY B0, `(.L_x_5254) ;  /* 0x0000003000007945 */ /* 0x000fe80003800000 */
[----:B------:R-:W-:Y:S05]  /*e910*/  @!P0 BRA `(.L_x_5255) ;  /* 0x0000000000048947 */ /* 0x000fea0003800000 */
[----:B------:R-:W-:-:S04]  /*e920*/  DEPBAR.LE SB0, 0x0 ;  /* 0x000080000000791a */ /* 0x000fc80000000000 */
.L_x_5255:
[----:B------:R-:W-:Y:S05]  /*e930*/  BSYNC B0 ;  /* 0x0000000000007941 */ /* 0x000fea0003800000 */
.L_x_5254:
        /* <DEDUP_REMOVED lines=19> */
.L_x_5257:
[----:B------:R-:W-:Y:S05]  /*ea70*/  BSYNC B0 ;  /* 0x0000000000007941 */ /* 0x000fea0003800000 */
.L_x_5256:
[----:B------:R-:W-:Y:S01]  /*ea80*/  UIADD3 UR13, UR6, 0x1, URZ ;  /* 0x00000001060d7890 */ /* 0x000fe2000fffe03f */
[----:B------:R-:W-:Y:S11]  /*ea90*/  BRA `(.L_x_5258) ;  /* 0x0000000000047947 */ /* 0x000ff60003800000 */
.L_x_5245:
[----:B------:R-:W-:-:S05]  /*eaa0*/  UMOV UR13, UR6 ;  /* 0x00000006000d7c82 */ /* 0x000fca0008000000 */
.L_x_5258:
        /* <DEDUP_REMOVED lines=11> */
.L_x_5283:
        /* <DEDUP_REMOVED lines=11> */
.L_x_5261:
[----:B------:R-:W2:Y:S04]  /*ec10*/  LDG.E.STRONG.GPU R0, desc[UR38][R2.64] ;  /* 0x0000002602007981 */ /* 0x000ea8000c1ef900 */
[----:B--2---:R-:W-:Y:S01]  /*ec20*/  CCTL.IVALL ;  /* 0x00000000ff00798f */ /* 0x004fe20002000000 */
[----:B------:R-:W-:Y:S05]  /*ec30*/  YIELD ;  /* 0x0000000000007946 */ /* 0x000fea0003800000 */
[----:B------:R-:W-:-:S13]  /*ec40*/  ISETP.NE.AND P1, PT, R0, UR22, PT ;  /* 0x0000001600007c0c */ /* 0x000fda000bf25270 */
[----:B------:R-:W-:Y:S05]  /*ec50*/  @P1 BRA `(.L_x_5261) ;  /* 0xfffffffc00ec1947 */ /* 0x000fea000383ffff */
.L_x_5260:
[----:B------:R-:W-:Y:S05]  /*ec60*/  BSYNC B0 ;  /* 0x0000000000007941 */ /* 0x000fea0003800000 */
.L_x_5259:
[----:B------:R-:W-:-:S03]  /*ec70*/  UMOV UR16, 0xffffffff ;  /* 0xffffffff00107882 */ /* 0x000fc60000000000 */
[----:B------:R-:W-:Y:S05]  /*ec80*/  BRA.DIV UR16, `(.L_x_5262) ;  /* 0x00000032102c7947 */ /* 0x000fea000b800000 */
[----:B------:R-:W-:Y:S01]  /*ec90*/  NOP ;  /* 0x0000000000007918 */ /* 0x000fe20000000000 */
.L_x_5335:
        /* <DEDUP_REMOVED lines=19> */
.L_x_5264:
[----:B------:R-:W-:Y:S05]  /*edd0*/  BSYNC B0 ;  /* 0x0000000000007941 */ /* 0x000fea0003800000 */
.L_x_5263:
        /* <DEDUP_REMOVED lines=15> */
.L_x_5266:
[----:B------:R-:W-:Y:S05]  /*eed0*/  BSYNC B0 ;  /* 0x0000000000007941 */ /* 0x000fea0003800000 */
.L_x_5265:
[----:B------:R-:W-:Y:S06]  /*eee0*/  BAR.ARV 0xa, 0xa0 ;  /* 0x0282800000007b1d */ /* 0x000fec0000002000 */
[----:B------:R-:W-:Y:S04]  /*eef0*/  BSSY B0, `(.L_x_5267) ;  /* 0x0000003000007945 */ /* 0x000fe80003800000 */
[----:B------:R-:W-:Y:S05]  /*ef00*/  @!P0 BRA `(.L_x_5268) ;  /* 0x0000000000048947 */ /* 0x000fea0003800000 */
[----:B------:R-:W-:-:S04]  /*ef10*/  DEPBAR.LE SB0, 0x0 ;  /* 0x000080000000791a */ /* 0x000fc80000000000 */
.L_x_5268:
[----:B------:R-:W-:Y:S05]  /*ef20*/  BSYNC B0 ;  /* 0x0000000000007941 */ /* 0x000fea0003800000 */
.L_x_5267:
        /* <DEDUP_REMOVED lines=19> */
.L_x_5270:
[----:B------:R-:W-:Y:S05]  /*f060*/  BSYNC B0 ;  /* 0x0000000000007941 */ /* 0x000fea0003800000 */
.L_x_5269:
        /* <DEDUP_REMOVED lines=9> */
.L_x_5273:
[----:B------:R-:W2:Y:S04]  /*f100*/  LDG.E.STRONG.GPU R0, desc[UR38][R2.64] ;  /* 0x0000002602007981 */ /* 0x000ea8000c1ef900 */
[----:B--2---:R-:W-:Y:S01]  /*f110*/  CCTL.IVALL ;  /* 0x00000000ff00798f */ /* 0x004fe20002000000 */
[----:B------:R-:W-:Y:S05]  /*f120*/  YIELD ;  /* 0x0000000000007946 */ /* 0x000fea0003800000 */
[----:B------:R-:W-:-:S13]  /*f130*/  ISETP.NE.AND P1, PT, R0, UR22, PT ;  /* 0x0000001600007c0c */ /* 0x000fda000bf25270 */
[----:B------:R-:W-:Y:S05]  /*f140*/  @P1 BRA `(.L_x_5273) ;  /* 0xfffffffc00ec1947 */ /* 0x000fea000383ffff */
.L_x_5272:
[----:B------:R-:W-:Y:S05]  /*f150*/  BSYNC B0 ;  /* 0x0000000000007941 */ /* 0x000fea0003800000 */
.L_x_5271:
[----:B------:R-:W-:-:S03]  /*f160*/  UMOV UR14, 0xffffffff ;  /* 0xffffffff000e7882 */ /* 0x000fc60000000000 */
[----:B------:R-:W-:Y:S05]  /*f170*/  BRA.DIV UR14, `(.L_x_5274) ;  /* 0x0000002e0e0c7947 */ /* 0x000fea000b800000 */
[----:B------:R-:W-:Y:S01]  /*f180*/  NOP ;  /* 0x0000000000007918 */ /* 0x000fe20000000000 */
.L_x_5338:
        /* <DEDUP_REMOVED lines=15> */
.L_x_5276:
[----:B------:R-:W-:Y:S05]  /*f280*/  BSYNC B0 ;  /* 0x0000000000007941 */ /* 0x000fea0003800000 */
.L_x_5275:
        /* <DEDUP_REMOVED lines=15> */
.L_x_5278:
[----:B------:R-:W-:Y:S05]  /*f380*/  BSYNC B0 ;  /* 0x0000000000007941 */ /* 0x000fea0003800000 */
.L_x_5277:
[----:B------:R-:W-:Y:S06]  /*f390*/  BAR.ARV 0xa, 0xa0 ;  /* 0x0282800000007b1d */ /* 0x000fec0000002000 */
[----:B------:R-:W-:Y:S04]  /*f3a0*/  BSSY B0, `(.L_x_5279) ;  /* 0x0000003000007945 */ /* 0x000fe80003800000 */
[----:B------:R-:W-:Y:S05]  /*f3b0*/  @!P0 BRA `(.L_x_5280) ;  /* 0x0000000000048947 */ /* 0x000fea0003800000 */
[----:B------:R-:W-:-:S04]  /*f3c0*/  DEPBAR.LE SB0, 0x0 ;  /* 0x000080000000791a */ /* 0x000fc80000000000 */
.L_x_5280:
[----:B------:R-:W-:Y:S05]  /*f3d0*/  BSYNC B0 ;  /* 0x0000000000007941 */ /* 0x000fea0003800000 */
.L_x_5279:
        /* <DEDUP_REMOVED lines=19> */
.L_x_5282:
[----:B------:R-:W-:Y:S05]  /*f510*/  BSYNC B0 ;  /* 0x0000000000007941 */ /* 0x000fea0003800000 */
.L_x_5281:
[----:B------:R-:W-:Y:S02]  /*f520*/  UIADD3 UR6, UR6, 0x2, URZ ;  /* 0x0000000206067890 */ /* 0x000fe4000fffe03f */
[----:B------:R-:W-:-:S04]  /*f530*/  UIADD3 UR4, UR4, 0x4000, URZ ;  /* 0x0000400004047890 */ /* 0x000fc8000fffe03f */
[----:B------:R-:W-:-:S13]  /*f540*/  ISETP.LE.AND P1, PT, R9, UR6, PT ;  /* 0x0000000609007c0c */ /* 0x000fda000bf23270 */
[----:B------:R-:W-:Y:S05]  /*f550*/  @!P1 BRA `(.L_x_5283) ;  /* 0xfffffff400809947 */ /* 0x000fea000383ffff */
.L_x_5244:
        /* <DEDUP_REMOVED lines=41> */
.L_x_5286:
[----:B------:R-:W-:Y:S05]  /*f7f0*/  BSYNC B0 ;  /* 0x0000000000007941 */ /* 0x000fea0003800000 */
.L_x_5285:
[----:B------:R-:W-:Y:S05]  /*f800*/  BRA `(.L_x_5287) ;  /* 0x0000000000047947 */ /* 0x000fea0003800000 */
.L_x_5284:
[----:B------:R-:W-:-:S05]  /*f810*/  UMOV UR4, UR6 ;  /* 0x0000000600047c82 */ /* 0x000fca0008000000 */
.L_x_5287:
        /* <DEDUP_REMOVED lines=11> */
.L_x_5292:
        /* <DEDUP_REMOVED lines=24> */
.L_x_5289:
[----:B------:R-:W-:Y:S05]  /*fa50*/  BSYNC B0 ;  /* 0x0000000000007941 */ /* 0x000fea0003800000 */
.L_x_5288:
        /* <DEDUP_REMOVED lines=24> */
.L_x_5291:
[----:B------:R-:W-:Y:S05]  /*fbe0*/  BSYNC B0 ;  /* 0x0000000000007941 */ /* 0x000fea0003800000 */
.L_x_5290:
[----:B------:R-:W-:Y:S02]  /*fbf0*/  UIADD3 UR11, UR11, 0x2, URZ ;  /* 0x000000020b0b7890 */ /* 0x000fe4000fffe03f */
[----:B------:R-:W-:Y:S02]  /*fc00*/  ULEA UR8, UR18, UR8, 0x1 ;  /* 0x0000000812087291 */ /* 0x000fe4000f8e083f */
[----:B------:R-:W-:Y:S02]  /*fc10*/  ULEA UR9, UR18, UR9, 0x1 ;  /* 0x0000000912097291 */ /* 0x000fe4000f8e083f */
[----:B------:R-:W-:-:S13]  /*fc20*/  ISETP.NE.AND P0, PT, RZ, UR11, PT ;  /* 0x0000000bff007c0c */ /* 0x000fda000bf05270 */
[----:B------:R-:W-:Y:S05]  /*fc30*/  @!P0 BRA `(.L_x_5179) ;  /* 0x0000001c00388947 */ /* 0x000fea0003800000 */
[----:B------:R-:W-:Y:S05]  /*fc40*/  BRA `(.L_x_5292) ;  /* 0xfffffffc00207947 */ /* 0x000fea000383ffff */
.L_x_5241:
        /* <DEDUP_REMOVED lines=33> */
.L_x_5294:
        /* <DEDUP_REMOVED lines=42> */
.L_x_5339:
        /* <DEDUP_REMOVED lines=15> */
.L_x_5297:
        /* <DEDUP_REMOVED lines=75> */
.L_x_5308:
[----:B--234-:R-:W-:-:S04]  /*106a0*/  SHF.L.U32 R21, R11, 0x1f, RZ ;  /* 0x0000001f0b157819 */ /* 0x01cfc800000006ff */
[----:B------:R-:W1:Y:S02]  /*106b0*/  SYNCS.PHASECHK.TRANS64.TRYWAIT P1, [R16+URZ+0x30c40], R21 ;  /* 0x030c4015100075a7 */ /* 0x000e64000802017f */
[----:B-1----:R-:W-:Y:S05]  /*106c0*/  @!P1 BRA `(.L_x_5300) ;  /* 0x0000001400e89947 */ /* 0x002fea0003800000 */
.L_x_5340:
[----:B------:R-:W-:Y:S05]  /*106d0*/  @P0 BRA `(.L_x_5301) ;  /* 0x0000000000140947 */ /* 0x000fea0003800000 */
[----:B------:R-:W-:Y:S01]  /*106e0*/  ISETP.NE.AND P1, PT, R6, RZ, PT ;  /* 0x000000ff0600720c */ /* 0x000fe20003f25270 */
[----:B------:R-:W-:-:S04]  /*106f0*/  IMAD.MOV.U32 R3, RZ, RZ, 0x4200 ;  /* 0x00004200ff037424 */ /* 0x000fc800078e00ff */
[----:B------:R2:W-:Y:S08]  /*10700*/  SYNCS.ARRIVE.TRANS64 RZ, [R16+URZ+0x30c30], R3 ;  /* 0x030c300310ff79a7 */ /* 0x0005f0000800003f */
[----:B------:R-:W-:Y:S05]  /*10710*/  @!P1 BRA `(.L_x_5301) ;  /* 0x0000000000049947 */ /* 0x000fea0003800000 */
[----:B------:R-:W-:Y:S01]  /*10720*/  BPT.TRAP 0x1 ;  /* 0x000000040000795c */ /* 0x000fe20000300000 */
.L_x_5301:
        /* <DEDUP_REMOVED lines=29> */
.L_x_5341:
[----:B------:R-:W-:Y:S05]  /*10900*/  @P0 BRA `(.L_x_5303) ;  /* 0x0000000000140947 */ /* 0x000fea0003800000 */
[----:B------:R-:W-:Y:S01]  /*10910*/  ISETP.NE.AND P1, PT, R6, RZ, PT ;  /* 0x000000ff0600720c */ /* 0x000fe20003f25270 */
[----:B------:R-:W-:-:S04]  /*10920*/  IMAD.MOV.U32 R2, RZ, RZ, 0x4200 ;  /* 0x00004200ff027424 */ /* 0x000fc800078e00ff */
[----:B------:R3:W-:Y:S08]  /*10930*/  SYNCS.ARRIVE.TRANS64 RZ, [R16+URZ+0x30c18], R2 ;  /* 0x030c180210ff79a7 */ /* 0x0007f0000800003f */
[----:B------:R-:W-:Y:S05]  /*10940*/  @!P1 BRA `(.L_x_5303) ;  /* 0x0000000000049947 */ /* 0x000fea0003800000 */
[----:B------:R-:W-:Y:S01]  /*10950*/  BPT.TRAP 0x1 ;  /* 0x000000040000795c */ /* 0x000fe20000300000 */
.L_x_5303:
        /* <DEDUP_REMOVED lines=29> */
.L_x_5342:
[----:B------:R-:W-:Y:S05]  /*10b30*/  @P0 BRA `(.L_x_5305) ;  /* 0x0000000000140947 */ /* 0x000fea0003800000 */
[----:B------:R-:W-:Y:S01]  /*10b40*/  ISETP.NE.AND P1, PT, R6, RZ, PT ;  /* 0x000000ff0600720c */ /* 0x000fe20003f25270 */
[----:B-123--:R-:W-:-:S04]  /*10b50*/  IMAD.MOV.U32 R21, RZ, RZ, 0x4200 ;  /* 0x00004200ff157424 */ /* 0x00efc800078e00ff */
[----:B------:R4:W-:Y:S08]  /*10b60*/  SYNCS.ARRIVE.TRANS64 RZ, [R16+URZ+0x30c38], R21 ;  /* 0x030c381510ff79a7 */ /* 0x0009f0000800003f */
[----:B------:R-:W-:Y:S05]  /*10b70*/  @!P1 BRA `(.L_x_5305) ;  /* 0x0000000000049947 */ /* 0x000fea0003800000 */
[----:B------:R-:W-:Y:S01]  /*10b80*/  BPT.TRAP 0x1 ;  /* 0x000000040000795c */ /* 0x000fe20000300000 */
.L_x_5305:
        /* <DEDUP_REMOVED lines=24> */
.L_x_5344:
[----:B------:R-:W-:Y:S05]  /*10d10*/  @P0 BRA `(.L_x_5307) ;  /* 0x0000000000140947 */ /* 0x000fea0003800000 */
[----:B------:R-:W-:Y:S01]  /*10d20*/  ISETP.NE.AND P1, PT, R6, RZ, PT ;  /* 0x000000ff0600720c */ /* 0x000fe20003f25270 */
[----:B------:R-:W-:-:S04]  /*10d30*/  IMAD.MOV.U32 R5, RZ, RZ, 0x4200 ;  /* 0x00004200ff057424 */ /* 0x000fc800078e00ff */
[----:B------:R1:W-:Y:S08]  /*10d40*/  SYNCS.ARRIVE.TRANS64 RZ, [R16+URZ+0x30c10], R5 ;  /* 0x030c100510ff79a7 */ /* 0x0003f0000800003f */
[----:B------:R-:W-:Y:S05]  /*10d50*/  @!P1 BRA `(.L_x_5307) ;  /* 0x0000000000049947 */ /* 0x000fea0003800000 */
[----:B------:R-:W-:Y:S01]  /*10d60*/  BPT.TRAP 0x1 ;  /* 0x000000040000795c */ /* 0x000fe20000300000 */
.L_x_5307:
        /* <DEDUP_REMOVED lines=30> */
.L_x_5299:
[----:B------:R-:W2:Y:S02]  /*10f50*/  LDL.LU R4, [R1+0x4] ;  /* 0x0000040001047983 */ /* 0x000ea40000300800 */
[----:B--2---:R-:W-:Y:S02]  /*10f60*/  ISETP.NE.AND P1, PT, R4, RZ, PT ;  /* 0x000000ff0400720c */ /* 0x004fe40003f25270 */
[----:B------:R2:W5:Y:S11]  /*10f70*/  LDL R4, [R1] ;  /* 0x0000000001047983 */ /* 0x0005760000100800 */
[----:B--2---:R-:W-:Y:S05]  /*10f80*/  @!P1 BRA `(.L_x_5298) ;  /* 0x0000000400109947 */ /* 0x004fea0003800000 */
[----:B------:R-:W-:-:S04]  /*10f90*/  SHF.L.U32 R13, R11, 0x1f, RZ ;  /* 0x0000001f0b0d7819 */ /* 0x000fc800000006ff */
[----:B------:R-:W1:Y:S02]  /*10fa0*/  SYNCS.PHASECHK.TRANS64.TRYWAIT P1, [R16+URZ+0x30c40], R13 ;  /* 0x030c400d100075a7 */ /* 0x000e64000802017f */
[----:B-1----:R-:W-:Y:S05]  /*10fb0*/  @!P1 BRA `(.L_x_5309) ;  /* 0x0000001000009947 */ /* 0x002fea0003800000 */
.L_x_5345:
[----:B------:R-:W-:Y:S05]  /*10fc0*/  @P0 BRA `(.L_x_5310) ;  /* 0x0000000000140947 */ /* 0x000fea0003800000 */
[----:B------:R-:W-:Y:S01]  /*10fd0*/  ISETP.NE.AND P1, PT, R6, RZ, PT ;  /* 0x000000ff0600720c */ /* 0x000fe20003f25270 */
[----:B------:R-:W-:-:S04]  /*10fe0*/  IMAD.MOV.U32 R5, RZ, RZ, 0x4200 ;  /* 0x00004200ff057424 */ /* 0x000fc800078e00ff */
[----:B------:R2:W-:Y:S08]  /*10ff0*/  SYNCS.ARRIVE.TRANS64 RZ, [R16+URZ+0x30c30], R5 ;  /* 0x030c300510ff79a7 */ /* 0x0005f0000800003f */
[----:B------:R-:W-:Y:S05]  /*11000*/  @!P1 BRA `(.L_x_5310) ;  /* 0x0000000000049947 */ /* 0x000fea0003800000 */
[----:B------:R-:W-:Y:S01]  /*11010*/  BPT.TRAP 0x1 ;  /* 0x000000040000795c */ /* 0x000fe20000300000 */
.L_x_5310:
        /* <DEDUP_REMOVED lines=26> */
.L_x_5346:
[----:B------:R-:W-:Y:S05]  /*111c0*/  @P0 BRA `(.L_x_5312) ;  /* 0x0000000000140947 */ /* 0x000fea0003800000 */
[----:B------:R-:W-:Y:S01]  /*111d0*/  ISETP.NE.AND P0, PT, R6, RZ, PT ;  /* 0x000000ff0600720c */ /* 0x000fe20003f05270 */
[----:B------:R-:W-:-:S04]  /*111e0*/  IMAD.MOV.U32 R5, RZ, RZ, 0x4200 ;  /* 0x00004200ff057424 */ /* 0x000fc800078e00ff */
[----:B------:R2:W-:Y:S08]  /*111f0*/  SYNCS.ARRIVE.TRANS64 RZ, [R16+URZ+0x30c18], R5 ;  /* 0x030c180510ff79a7 */ /* 0x0005f0000800003f */
[----:B------:R-:W-:Y:S05]  /*11200*/  @!P0 BRA `(.L_x_5312) ;  /* 0x0000000000048947 */ /* 0x000fea0003800000 */
[----:B------:R-:W-:Y:S01]  /*11210*/  BPT.TRAP 0x1 ;  /* 0x000000040000795c */ /* 0x000fe20000300000 */
.L_x_5312:
        /* <DEDUP_REMOVED lines=27> */
.L_x_5298:
[----:B------:R-:W2:Y:S01]  /*113d0*/  S2R R0, SR_TID.X ;  /* 0x0000000000007919 */ /* 0x000ea20000002100 */
[----:B------:R-:W-:Y:S01]  /*113e0*/  IMAD R3, R19, 0x8, R16 ;  /* 0x0000000813037824 */ /* 0x000fe200078e0210 */
[----:B--2---:R-:W-:Y:S02]  /*113f0*/  LOP3.LUT R2, R0, 0x7f, RZ, 0xc0, !PT ;  /* 0x0000007f00027812 */ /* 0x004fe400078ec0ff */
[----:B------:R-:W-:Y:S02]  /*11400*/  SHF.L.U32 R0, R11, 0x1f, RZ ;  /* 0x0000001f0b007819 */ /* 0x000fe400000006ff */
[----:B------:R-:W-:Y:S02]  /*11410*/  ISETP.NE.AND P1, PT, R2, RZ, PT ;  /* 0x000000ff0200720c */ /* 0x000fe40003f25270 */
[----:B------:R-:W2:Y:S02]  /*11420*/  SYNCS.PHASECHK.TRANS64.TRYWAIT P0, [R3+URZ+0x30c40], R0 ;  /* 0x030c4000030075a7 */ /* 0x000ea4000800017f */
[----:B--2---:R-:W-:Y:S09]  /*11430*/  @!P0 BRA `(.L_x_5313) ;  /* 0x0000000c00088947 */ /* 0x004ff20003800000 */
.L_x_5347:
[----:B------:R-:W-:Y:S05]  /*11440*/  @P1 BRA `(.L_x_5314) ;  /* 0x0000000000181947 */ /* 0x000fea0003800000 */
[----:B------:R-:W1:Y:S01]  /*11450*/  S2R R2, SR_TID.X ;  /* 0x0000000000027919 */ /* 0x000e620000002100 */
[----:B--2---:R-:W-:-:S04]  /*11460*/  IMAD.MOV.U32 R0, RZ, RZ, 0x4200 ;  /* 0x00004200ff007424 */ /* 0x004fc800078e00ff */
[----:B------:R2:W-:Y:S01]  /*11470*/  SYNCS.ARRIVE.TRANS64 RZ, [R3+URZ+0x30c30], R0 ;  /* 0x030c300003ff79a7 */ /* 0x0005e2000800003f */
[----:B-1----:R-:W-:-:S13]  /*11480*/  LOP3.LUT P0, RZ, R2, 0x1f, RZ, 0xc0, !PT ;  /* 0x0000001f02ff7812 */ /* 0x002fda000780c0ff */
[----:B--2---:R-:W-:Y:S05]  /*11490*/  @!P0 BRA `(.L_x_5314) ;  /* 0x0000000000048947 */ /* 0x004fea0003800000 */
[----:B------:R-:W-:Y:S01]  /*114a0*/  BPT.TRAP 0x1 ;  /* 0x000000040000795c */ /* 0x000fe20000300000 */
.L_x_5314:
        /* <DEDUP_REMOVED lines=33> */
.L_x_5295:
[----:B------:R-:W-:Y:S05]  /*116c0*/  BSYNC B0 ;  /* 0x0000000000007941 */ /* 0x000fea0003800000 */
.L_x_5293:
[----:B------:R-:W-:-:S03]  /*116d0*/  UMOV UR8, 0xffffffff ;  /* 0xffffffff00087882 */ /* 0x000fc60000000000 */
[----:B------:R-:W-:Y:S05]  /*116e0*/  BRA.DIV UR8, `(.L_x_5315) ;  /* 0x0000000a08707947 */ /* 0x000fea000b800000 */
[----:B------:R-:W-:-:S13]  /*116f0*/  ELECT P6, URZ, PT ;  /* 0x00000000003f782f */ /* 0x000fda00038c0000 */
.L_x_5350:
[----:B------:R-:W-:Y:S05]  /*11700*/  @!P6 BRA `(.L_x_5179) ;  /* 0x000000000084e947 */ /* 0x000fea0003800000 */
[----:B------:R-:W-:-:S06]  /*11710*/  ULOP3.LUT UR8, UR36, 0x2, URZ, 0xfc, !UPT ;  /* 0x0000000224087892 */ /* 0x000fcc000f8efc3f */
[----:B------:R-:W-:-:S05]  /*11720*/  IMAD.U32 R0, RZ, RZ, UR8 ;  /* 0x00000008ff007e24 */ /* 0x000fca000f8e00ff */
[----:B------:R-:W-:-:S13]  /*11730*/  ISETP.NE.AND P2, PT, R0, 0x3, PT ;  /* 0x000000030000780c */ /* 0x000fda0003f45270 */
[----:B------:R-:W-:Y:S05]  /*11740*/  @!P2 BRA `(.L_x_5316) ;  /* 0x000000000004a947 */ /* 0x000fea0003800000 */
[----:B------:R-:W-:Y:S01]  /*11750*/  BPT.TRAP 0x1 ;  /* 0x000000040000795c */ /* 0x000fe20000300000 */
.L_x_5316:
        /* <DEDUP_REMOVED lines=15> */
.L_x_5351:
[----:B------:R-:W2:Y:S02]  /*11850*/  SYNCS.PHASECHK.TRANS64.TRYWAIT P0, [R3+URZ], R0 ;  /* 0x00000000030075a7 */ /* 0x000ea4000800017f */
[----:B--2---:R-:W-:Y:S05]  /*11860*/  @!P0 BRA `(.L_x_5318) ;  /* 0x0000000800448947 */ /* 0x004fea0003800000 */
.L_x_5352:
[----:B------:R-:W-:Y:S05]  /*11870*/  @!P2 BRA `(.L_x_5319) ;  /* 0x000000000004a947 */ /* 0x000fea0003800000 */
[----:B------:R-:W-:Y:S01]  /*11880*/  BPT.TRAP 0x1 ;  /* 0x000000040000795c */ /* 0x000fe20000300000 */
.L_x_5319:
[----:B--2---:R-:W-:-:S04]  /*11890*/  VIADD R3, R7, 0x30c40 ;  /* 0x00030c4007037836 */ /* 0x004fc80000000000 */
[----:B------:R-:W-:-:S04]  /*118a0*/  IMAD R2, R2, 0x8, R3 ;  /* 0x0000000802027824 */ /* 0x000fc800078e0203 */
[----:B------:R-:W2:Y:S02]  /*118b0*/  SYNCS.PHASECHK.TRANS64.TRYWAIT P0, [R2+URZ], R5 ;  /* 0x00000005020075a7 */ /* 0x000ea4000800017f */
[----:B--2---:R-:W-:Y:S05]  /*118c0*/  @!P0 BRA `(.L_x_5320) ;  /* 0x0000000800408947 */ /* 0x004fea0003800000 */
.L_x_5353:
[----:B------:R-:W-:-:S07]  /*118d0*/  IMAD R3, R4, 0x8, R3 ;  /* 0x0000000804037824 */ /* 0x000fce00078e0203 */
.L_x_5321:
[----:B---3--:R3:W4:Y:S02]  /*118e0*/  SYNCS.PHASECHK.TRANS64.TRYWAIT P0, [R3+URZ], R0 ;  /* 0x00000000030075a7 */ /* 0x008724000800017f */
[----:B----4-:R-:W-:Y:S05]  /*118f0*/  @!P0 NANOSLEEP.SYNCS 0x989680 ;  /* 0x009896800000895d */ /* 0x010fea0003900000 */
[----:B------:R-:W4:Y:S02]  /*11900*/  @!P0 SYNCS.PHASECHK.TRANS64 P0, [R3+URZ], R0 ;  /* 0x00000000030085a7 */ /* 0x000f24000800007f */
[----:B----4-:R-:W-:Y:S05]  /*11910*/  @!P0 BRA `(.L_x_5321) ;  /* 0xfffffffc00f08947 */ /* 0x010fea000383ffff */
.L_x_5179:
[----:B------:R-:W-:Y:S05]  /*11920*/  BSYNC B6 ;  /* 0x0000000000067941 */ /* 0x000fea0003800000 */
.L_x_5176:
[----:B------:R-:W-:Y:S05]  /*11930*/  EXIT ;  /* 0x000000000000794d */ /* 0x000fea0003800000 */
.L_x_5186:
[----:B------:R-:W-:Y:S02]  /*11940*/  IMAD.MOV.U32 R13, RZ, RZ, R10 ;  /* 0x000000ffff0d7224 */ /* 0x000fe400078e000a */
[----:B------:R-:W-:Y:S02]  /*11950*/  IMAD.MOV.U32 R12, RZ, RZ, RZ ;  /* 0x000000ffff0c7224 */ /* 0x000fe400078e00ff */
[----:B------:R-:W-:Y:S02]  /*11960*/  IMAD.MOV.U32 R11, RZ, RZ, 0x1f ;  /* 0x0000001fff0b7424 */ /* 0x000fe400078e00ff */
[----:B------:R-:W-:-:S07]  /*11970*/  IMAD.MOV.U32 R15, RZ, RZ, -0x1 ;  /* 0xffffffffff0f7424 */ /* 0x000fce00078e00ff */
[----:B------:R-:W-:Y:S05]  /*11980*/  WARPSYNC.COLLECTIVE R15, `(.L_x_5322) ;  /* 0x000000000f087348 */ /* 0x000fea0003c00000 */
[----:B------:R1:W2:Y:S02]  /*11990*/  SHFL.IDX P6, R14, R13, R12, R11 ;  /* 0x0000000c0d0e7389 */ /* 0x0002a400000c000b */
[----:B-12---:R-:W-:Y:S01]  /*119a0*/  ENDCOLLECTIVE ;  /* 0x000000000000791b */ /* 0x006fe20003800000 */
.L_x_5322:
[----:B------:R-:W-:Y:S05]  /*119b0*/  BRA `(.L_x_5323) ;  /* 0xfffffef4006c7947 */ /* 0x000fea000383ffff */
.L_x_5188:
[----:B--2---:R2:W3:Y:S02]  /*119c0*/  SYNCS.PHASECHK.TRANS64.TRYWAIT P0, [R222+URZ+0x30c00], R11 ;  /* 0x030c000bde0075a7 */ /* 0x0044e4000800017f */
[----:B---3--:R-:W-:Y:S05]  /*119d0*/  @!P0 NANOSLEEP.SYNCS 0x989680 ;  /* 0x009896800000895d */ /* 0x008fea0003900000 */
[----:B------:R-:W3:Y:S02]  /*119e0*/  @!P0 SYNCS.PHASECHK.TRANS64 P0, [R222+URZ+0x30c00], R11 ;  /* 0x030c000bde0085a7 */ /* 0x000ee4000800007f */
[----:B---3--:R-:W-:Y:S05]  /*119f0*/  @!P0 BRA `(.L_x_5188) ;  /* 0xfffffffc00f08947 */ /* 0x008fea000383ffff */
[----:B------:R-:W-:Y:S05]  /*11a00*/  BRA `(.L_x_5187) ;  /* 0xfffffef400b47947 */ /* 0x000fea000383ffff */
.L_x_5193:
[----:B--2---:R2:W3:Y:S02]  /*11a10*/  SYNCS.PHASECHK.TRANS64.TRYWAIT P0, [R8+URZ+0x30c10], R21 ;  /* 0x030c1015080075a7 */ /* 0x0044e4000800017f */
[----:B---3--:R-:W-:Y:S05]  /*11a20*/  @!P0 NANOSLEEP.SYNCS 0x989680 ;  /* 0x009896800000895d */ /* 0x008fea0003900000 */
[----:B------:R-:W3:Y:S02]  /*11a30*/  @!P0 SYNCS.PHASECHK.TRANS64 P0, [R8+URZ+0x30c10], R21 ;  /* 0x030c1015080085a7 */ /* 0x000ee4000800007f */
[----:B---3--:R-:W-:Y:S05]  /*11a40*/  @!P0 BRA `(.L_x_5193) ;  /* 0xfffffffc00f08947 */ /* 0x008fea000383ffff */
[----:B------:R-:W-:Y:S05]  /*11a50*/  BRA `(.L_x_5192) ;  /* 0xffffff0000607947 */ /* 0x000fea000383ffff */
.L_x_5197:
[----:B------:R1:W1:Y:S02]  /*11a60*/  SYNCS.PHASECHK.TRANS64.TRYWAIT P0, [R8+URZ+0x30c30], R21 ;  /* 0x030c3015080075a7 */ /* 0x000264000800017f */
[----:B-1----:R-:W-:Y:S05]  /*11a70*/  @!P0 NANOSLEEP.SYNCS 0x989680 ;  /* 0x009896800000895d */ /* 0x002fea0003900000 */
[----:B------:R-:W1:Y:S02]  /*11a80*/  @!P0 SYNCS.PHASECHK.TRANS64 P0, [R8+URZ+0x30c30], R21 ;  /* 0x030c3015080085a7 */ /* 0x000e64000800007f */
[----:B-1----:R-:W-:Y:S05]  /*11a90*/  @!P0 BRA `(.L_x_5197) ;  /* 0xfffffffc00f08947 */ /* 0x002fea000383ffff */
[----:B------:R-:W-:Y:S05]  /*11aa0*/  BRA `(.L_x_5196) ;  /* 0xffffff0400647947 */ /* 0x000fea000383ffff */
.L_x_5205:
[----:B--2---:R2:W3:Y:S02]  /*11ab0*/  SYNCS.PHASECHK.TRANS64.TRYWAIT P1, [R6+URZ+0x30c10], R11 ;  /* 0x030c100b060075a7 */ /* 0x0044e4000802017f */
[----:B---3--:R-:W-:Y:S05]  /*11ac0*/  @!P1 NANOSLEEP.SYNCS 0x989680 ;  /* 0x009896800000995d */ /* 0x008fea0003900000 */
[----:B------:R-:W3:Y:S02]  /*11ad0*/  @!P1 SYNCS.PHASECHK.TRANS64 P1, [R6+URZ+0x30c10], R11 ;  /* 0x030c100b060095a7 */ /* 0x000ee4000802007f */
[----:B---3--:R-:W-:Y:S05]  /*11ae0*/  @!P1 BRA `(.L_x_5205) ;  /* 0xfffffffc00f09947 */ /* 0x008fea000383ffff */
[----:B------:R-:W-:Y:S05]  /*11af0*/  BRA `(.L_x_5204) ;  /* 0xffffff4000cc7947 */ /* 0x000fea000383ffff */
.L_x_5209:
[----:B------:R1:W1:Y:S02]  /*11b00*/  SYNCS.PHASECHK.TRANS64.TRYWAIT P1, [R6+URZ+0x30c30], R11 ;  /* 0x030c300b060075a7 */ /* 0x000264000802017f */
[----:B-1----:R-:W-:Y:S05]  /*11b10*/  @!P1 NANOSLEEP.SYNCS 0x989680 ;  /* 0x009896800000995d */ /* 0x002fea0003900000 */
[----:B------:R-:W1:Y:S02]  /*11b20*/  @!P1 SYNCS.PHASECHK.TRANS64 P1, [R6+URZ+0x30c30], R11 ;  /* 0x030c300b060095a7 */ /* 0x000e64000802007f */
[----:B-1----:R-:W-:Y:S05]  /*11b30*/  @!P1 BRA `(.L_x_5209) ;  /* 0xfffffffc00f09947 */ /* 0x002fea000383ffff */
[----:B------:R-:W-:Y:S05]  /*11b40*/  BRA `(.L_x_5208) ;  /* 0xffffff4400dc7947 */ /* 0x000fea000383ffff */
.L_x_5217:
[----:B--2---:R2:W3:Y:S02]  /*11b50*/  SYNCS.PHASECHK.TRANS64.TRYWAIT P0, [R7+URZ+0x30c10], R18 ;  /* 0x030c1012070075a7 */ /* 0x0044e4000800017f */
[----:B---3--:R-:W-:Y:S05]  /*11b60*/  @!P0 NANOSLEEP.SYNCS 0x989680 ;  /* 0x009896800000895d */ /* 0x008fea0003900000 */
[----:B------:R-:W3:Y:S02]  /*11b70*/  @!P0 SYNCS.PHASECHK.TRANS64 P0, [R7+URZ+0x30c10], R18 ;  /* 0x030c1012070085a7 */ /* 0x000ee4000800007f */
[----:B---3--:R-:W-:Y:S05]  /*11b80*/  @!P0 BRA `(.L_x_5217) ;  /* 0xfffffffc00f08947 */ /* 0x008fea000383ffff */
[----:B------:R-:W-:Y:S05]  /*11b90*/  BRA `(.L_x_5216) ;  /* 0xffffff7c000c7947 */ /* 0x000fea000383ffff */
.L_x_5221:
[----:B------:R1:W1:Y:S02]  /*11ba0*/  SYNCS.PHASECHK.TRANS64.TRYWAIT P0, [R7+URZ+0x30c30], R18 ;  /* 0x030c3012070075a7 */ /* 0x000264000800017f */
[----:B-1----:R-:W-:Y:S05]  /*11bb0*/  @!P0 NANOSLEEP.SYNCS 0x989680 ;  /* 0x009896800000895d */ /* 0x002fea0003900000 */
[----:B------:R-:W1:Y:S02]  /*11bc0*/  @!P0 SYNCS.PHASECHK.TRANS64 P0, [R7+URZ+0x30c30], R18 ;  /* 0x030c3012070085a7 */ /* 0x000e64000800007f */
[----:B-1----:R-:W-:Y:S05]  /*11bd0*/  @!P0 BRA `(.L_x_5221) ;  /* 0xfffffffc00f08947 */ /* 0x002fea000383ffff */
[----:B------:R-:W-:Y:S05]  /*11be0*/  BRA `(.L_x_5220) ;  /* 0xffffff8000207947 */ /* 0x000fea000383ffff */
.L_x_5228:
[----:B------:R-:W-:Y:S01]  /*11bf0*/  BSSY B0, `(.L_x_5324) ;  /* 0x0000005000007945 */ /* 0x000fe20003800000 */
[----:B------:R-:W-:-:S07]  /*11c00*/  IMAD.MOV.U32 R15, RZ, RZ, -0x1 ;  /* 0xffffffffff0f7424 */ /* 0x000fce00078e00ff */
[----:B---3--:R-:W-:Y:S05]  /*11c10*/  WARPSYNC.COLLECTIVE R15, `(.L_x_5325) ;  /* 0x000000000f087348 */ /* 0x008fea0003c00000 */
[----:B------:R-:W-:Y:S01]  /*11c20*/  NOP ;  /* 0x0000000000007918 */ /* 0x000fe20000000000 */
[----:B---3--:R-:W-:Y:S01]  /*11c30*/  ENDCOLLECTIVE ;  /* 0x000000000000791b */ /* 0x008fe20003800000 */
.L_x_5325:
[----:B------:R-:W-:Y:S05]  /*11c40*/  BSYNC B0 ;  /* 0x0000000000007941 */ /* 0x000fea0003800000 */
.L_x_5324:
[----:B------:R-:W-:Y:S05]  /*11c50*/  BRA `(.L_x_5326) ;  /* 0xffffffbc00747947 */ /* 0x000fea000383ffff */
.L_x_5237:
[----:B------:R-:W-:Y:S01]  /*11c60*/  BSSY B0, `(.L_x_5327) ;  /* 0x0000005000007945 */ /* 0x000fe20003800000 */
[----:B------:R-:W-:-:S07]  /*11c70*/  IMAD.MOV.U32 R15, RZ, RZ, -0x1 ;  /* 0xffffffffff0f7424 */ /* 0x000fce00078e00ff */
[----:B-1-3--:R-:W-:Y:S05]  /*11c80*/  WARPSYNC.COLLECTIVE R15, `(.L_x_5328) ;  /* 0x000000000f087348 */ /* 0x00afea0003c00000 */
[----:B------:R-:W-:Y:S01]  /*11c90*/  NOP ;  /* 0x0000000000007918 */ /* 0x000fe20000000000 */
[----:B-1-3--:R-:W-:Y:S01]  /*11ca0*/  ENDCOLLECTIVE ;  /* 0x000000000000791b */ /* 0x00afe20003800000 */
.L_x_5328:
[----:B------:R-:W-:Y:S05]  /*11cb0*/  BSYNC B0 ;  /* 0x0000000000007941 */ /* 0x000fea0003800000 */
.L_x_5327:
[----:B------:R-:W-:Y:S05]  /*11cc0*/  BRA `(.L_x_5329) ;  /* 0xffffffc000547947 */ /* 0x000fea000383ffff */
.L_x_5249:
[----:B------:R-:W-:Y:S01]  /*11cd0*/  BSSY B0, `(.L_x_5330) ;  /* 0x0000005000007945 */ /* 0x000fe20003800000 */
[----:B------:R-:W-:-:S07]  /*11ce0*/  IMAD.MOV.U32 R15, RZ, RZ, -0x1 ;  /* 0xffffffffff0f7424 */ /* 0x000fce00078e00ff */
[----:B------:R-:W-:Y:S05]  /*11cf0*/  WARPSYNC.COLLECTIVE R15, `(.L_x_5331) ;  /* 0x000000000f087348 */ /* 0x000fea0003c00000 */
[----:B------:R-:W-:Y:S01]  /*11d00*/  NOP ;  /* 0x0000000000007918 */ /* 0x000fe20000000000 */
[----:B------:R-:W-:Y:S01]  /*11d10*/  ENDCOLLECTIVE ;  /* 0x000000000000791b */ /* 0x000fe20003800000 */
.L_x_5331:
[----:B------:R-:W-:Y:S05]  /*11d20*/  BSYNC B0 ;  /* 0x0000000000007941 */ /* 0x000fea0003800000 */
.L_x_5330:
[----:B------:R-:W-:Y:S05]  /*11d30*/  BRA `(.L_x_5332) ;  /* 0xffffffc8003c7947 */ /* 0x000fea000383ffff */
.L_x_5262:
[----:B------:R-:W-:Y:S01]  /*11d40*/  BSSY B0, `(.L_x_5333) ;  /* 0x0000005000007945 */ /* 0x000fe20003800000 */
[----:B------:R-:W-:-:S07]  /*11d50*/  IMAD.MOV.U32 R15, RZ, RZ, -0x1 ;  /* 0xffffffffff0f7424 */ /* 0x000fce00078e00ff */
[----:B------:R-:W-:Y:S05]  /*11d60*/  WARPSYNC.COLLECTIVE R15, `(.L_x_5334) ;  /* 0x000000000f087348 */ /* 0x000fea0003c00000 */
[----:B------:R-:W-:Y:S01]  /*11d70*/  NOP ;  /* 0x0000000000007918 */ /* 0x000fe20000000000 */
[----:B------:R-:W-:Y:S01]  /*11d80*/  ENDCOLLECTIVE ;  /* 0x000000000000791b */ /* 0x000fe20003800000 */
.L_x_5334:
[----:B------:R-:W-:Y:S05]  /*11d90*/  BSYNC B0 ;  /* 0x0000000000007941 */ /* 0x000fea0003800000 */
.L_x_5333:
[----:B------:R-:W-:Y:S05]  /*11da0*/  BRA `(.L_x_5335) ;  /* 0xffffffcc00bc7947 */ /* 0x000fea000383ffff */
.L_x_5274:
[----:B------:R-:W-:Y:S01]  /*11db0*/  BSSY B0, `(.L_x_5336) ;  /* 0x0000005000007945 */ /* 0x000fe20003800000 */
[----:B------:R-:W-:-:S07]  /*11dc0*/  IMAD.MOV.U32 R15, RZ, RZ, -0x1 ;  /* 0xffffffffff0f7424 */ /* 0x000fce00078e00ff */
[----:B------:R-:W-:Y:S05]  /*11dd0*/  WARPSYNC.COLLECTIVE R15, `(.L_x_5337) ;  /* 0x000000000f087348 */ /* 0x000fea0003c00000 */
[----:B------:R-:W-:Y:S01]  /*11de0*/  NOP ;  /* 0x0000000000007918 */ /* 0x000fe20000000000 */
[----:B------:R-:W-:Y:S01]  /*11df0*/  ENDCOLLECTIVE ;  /* 0x000000000000791b */ /* 0x000fe20003800000 */
.L_x_5337:
[----:B------:R-:W-:Y:S05]  /*11e00*/  BSYNC B0 ;  /* 0x0000000000007941 */ /* 0x000fea0003800000 */
.L_x_5336:
[----:B------:R-:W-:Y:S05]  /*11e10*/  BRA `(.L_x_5338) ;  /* 0xffffffd000dc7947 */ /* 0x000fea000383ffff */
.L_x_5296:
[----:B-1----:R1:W2:Y:S02]  /*11e20*/  SYNCS.PHASECHK.TRANS64.TRYWAIT P0, [R16+URZ+0x30c20], R3 ;  /* 0x030c2003100075a7 */ /* 0x0022a4000800017f */
[----:B--2---:R-:W-:Y:S05]  /*11e30*/  @!P0 NANOSLEEP.SYNCS 0x989680 ;  /* 0x009896800000895d */ /* 0x004fea0003900000 */
[----:B------:R-:W2:Y:S02]  /*11e40*/  @!P0 SYNCS.PHASECHK.TRANS64 P0, [R16+URZ+0x30c20], R3 ;  /* 0x030c2003100085a7 */ /* 0x000ea4000800007f */
[----:B--2---:R-:W-:Y:S05]  /*11e50*/  @!P0 BRA `(.L_x_5296) ;  /* 0xfffffffc00f08947 */ /* 0x004fea000383ffff */
[----:B------:R-:W-:Y:S05]  /*11e60*/  BRA `(.L_x_5339) ;  /* 0xffffffe000a47947 */ /* 0x000fea000383ffff */
.L_x_5300:
[----:B-1----:R1:W2:Y:S02]  /*11e70*/  SYNCS.PHASECHK.TRANS64.TRYWAIT P1, [R16+URZ+0x30c40], R21 ;  /* 0x030c4015100075a7 */ /* 0x0022a4000802017f */
[----:B--2---:R-:W-:Y:S05]  /*11e80*/  @!P1 NANOSLEEP.SYNCS 0x989680 ;  /* 0x009896800000995d */ /* 0x004fea0003900000 */
[----:B------:R-:W2:Y:S02]  /*11e90*/  @!P1 SYNCS.PHASECHK.TRANS64 P1, [R16+URZ+0x30c40], R21 ;  /* 0x030c4015100095a7 */ /* 0x000ea4000802007f */
[----:B--2---:R-:W-:Y:S05]  /*11ea0*/  @!P1 BRA `(.L_x_5300) ;  /* 0xfffffffc00f09947 */ /* 0x004fea000383ffff */
[----:B------:R-:W-:Y:S05]  /*11eb0*/  BRA `(.L_x_5340) ;  /* 0xffffffe800047947 */ /* 0x000fea000383ffff */
.L_x_5302:
[----:B--2---:R2:W3:Y:S02]  /*11ec0*/  SYNCS.PHASECHK.TRANS64.TRYWAIT P1, [R16+URZ+0x30c28], R21 ;  /* 0x030c2815100075a7 */ /* 0x0044e4000802017f */
[----:B---3--:R-:W-:Y:S05]  /*11ed0*/  @!P1 NANOSLEEP.SYNCS 0x989680 ;  /* 0x009896800000995d */ /* 0x008fea0003900000 */
[----:B------:R-:W3:Y:S02]  /*11ee0*/  @!P1 SYNCS.PHASECHK.TRANS64 P1, [R16+URZ+0x30c28], R21 ;  /* 0x030c2815100095a7 */ /* 0x000ee4000802007f */
[----:B---3--:R-:W-:Y:S05]  /*11ef0*/  @!P1 BRA `(.L_x_5302) ;  /* 0xfffffffc00f09947 */ /* 0x008fea000383ffff */
[----:B------:R-:W-:Y:S05]  /*11f00*/  BRA `(.L_x_5341) ;  /* 0xffffffe8007c7947 */ /* 0x000fea000383ffff */
.L_x_5304:
[----:B---3--:R3:W4:Y:S02]  /*11f10*/  SYNCS.PHASECHK.TRANS64.TRYWAIT P1, [R16+URZ+0x30c48], R21 ;  /* 0x030c4815100075a7 */ /* 0x008724000802017f */
[----:B----4-:R-:W-:Y:S05]  /*11f20*/  @!P1 NANOSLEEP.SYNCS 0x989680 ;  /* 0x009896800000995d */ /* 0x010fea0003900000 */
[----:B------:R-:W4:Y:S02]  /*11f30*/  @!P1 SYNCS.PHASECHK.TRANS64 P1, [R16+URZ+0x30c48], R21 ;  /* 0x030c4815100095a7 */ /* 0x000f24000802007f */
[----:B----4-:R-:W-:Y:S05]  /*11f40*/  @!P1 BRA `(.L_x_5304) ;  /* 0xfffffffc00f09947 */ /* 0x010fea000383ffff */
[----:B------:R-:W-:Y:S05]  /*11f50*/  BRA `(.L_x_5342) ;  /* 0xffffffe800f47947 */ /* 0x000fea000383ffff */
.L_x_5306:
[----:B------:R-:W-:-:S07]  /*11f60*/  SHF.L.U32 R5, R11, 0x1f, RZ ;  /* 0x0000001f0b057819 */ /* 0x000fce00000006ff */
.L_x_5343:
[----:B------:R1:W1:Y:S02]  /*11f70*/  SYNCS.PHASECHK.TRANS64.TRYWAIT P1, [R16+URZ+0x30c20], R5 ;  /* 0x030c2005100075a7 */ /* 0x000264000802017f */
[----:B-1----:R-:W-:Y:S05]  /*11f80*/  @!P1 NANOSLEEP.SYNCS 0x989680 ;  /* 0x009896800000995d */ /* 0x002fea0003900000 */
[----:B------:R-:W1:Y:S02]  /*11f90*/  @!P1 SYNCS.PHASECHK.TRANS64 P1, [R16+URZ+0x30c20], R5 ;  /* 0x030c2005100095a7 */ /* 0x000e64000802007f */
[----:B-1----:R-:W-:Y:S05]  /*11fa0*/  @!P1 BRA `(.L_x_5343) ;  /* 0xfffffffc00f09947 */ /* 0x002fea000383ffff */
[----:B------:R-:W-:Y:S05]  /*11fb0*/  BRA `(.L_x_5344) ;  /* 0xffffffec00547947 */ /* 0x000fea000383ffff */
.L_x_5309:
[----:B-1----:R1:W2:Y:S02]  /*11fc0*/  SYNCS.PHASECHK.TRANS64.TRYWAIT P1, [R16+URZ+0x30c40], R13 ;  /* 0x030c400d100075a7 */ /* 0x0022a4000802017f */
[----:B--2---:R-:W-:Y:S05]  /*11fd0*/  @!P1 NANOSLEEP.SYNCS 0x989680 ;  /* 0x009896800000995d */ /* 0x004fea0003900000 */
[----:B------:R-:W2:Y:S02]  /*11fe0*/  @!P1 SYNCS.PHASECHK.TRANS64 P1, [R16+URZ+0x30c40], R13 ;  /* 0x030c400d100095a7 */ /* 0x000ea4000802007f */
[----:B--2---:R-:W-:Y:S05]  /*11ff0*/  @!P1 BRA `(.L_x_5309) ;  /* 0xfffffffc00f09947 */ /* 0x004fea000383ffff */
[----:B------:R-:W-:Y:S05]  /*12000*/  BRA `(.L_x_5345) ;  /* 0xffffffec00ec7947 */ /* 0x000fea000383ffff */
.L_x_5311:
[----:B-1----:R1:W2:Y:S02]  /*12010*/  SYNCS.PHASECHK.TRANS64.TRYWAIT P1, [R16+URZ+0x30c28], R13 ;  /* 0x030c280d100075a7 */ /* 0x0022a4000802017f */
[----:B--2---:R-:W-:Y:S05]  /*12020*/  @!P1 NANOSLEEP.SYNCS 0x989680 ;  /* 0x009896800000995d */ /* 0x004fea0003900000 */
[----:B------:R-:W2:Y:S02]  /*12030*/  @!P1 SYNCS.PHASECHK.TRANS64 P1, [R16+URZ+0x30c28], R13 ;  /* 0x030c280d100095a7 */ /* 0x000ea4000802007f */
[----:B--2---:R-:W-:Y:S05]  /*12040*/  @!P1 BRA `(.L_x_5311) ;  /* 0xfffffffc00f09947 */ /* 0x004fea000383ffff */
[----:B------:R-:W-:Y:S05]  /*12050*/  BRA `(.L_x_5346) ;  /* 0xfffffff000587947 */ /* 0x000fea000383ffff */
.L_x_5313:
[----:B--2---:R2:W1:Y:S02]  /*12060*/  SYNCS.PHASECHK.TRANS64.TRYWAIT P0, [R3+URZ+0x30c40], R0 ;  /* 0x030c4000030075a7 */ /* 0x004464000800017f */
[----:B-1----:R-:W-:Y:S05]  /*12070*/  @!P0 NANOSLEEP.SYNCS 0x989680 ;  /* 0x009896800000895d */ /* 0x002fea0003900000 */
[----:B------:R-:W1:Y:S02]  /*12080*/  @!P0 SYNCS.PHASECHK.TRANS64 P0, [R3+URZ+0x30c40], R0 ;  /* 0x030c4000030085a7 */ /* 0x000e64000800007f */
[----:B-1----:R-:W-:Y:S05]  /*12090*/  @!P0 BRA `(.L_x_5313) ;  /* 0xfffffffc00f08947 */ /* 0x002fea000383ffff */
[----:B------:R-:W-:Y:S05]  /*120a0*/  BRA `(.L_x_5347) ;  /* 0xfffffff000e47947 */ /* 0x000fea000383ffff */
.L_x_5315:
[----:B------:R-:W-:Y:S01]  /*120b0*/  BSSY B0, `(.L_x_5348) ;  /* 0x0000006000007945 */ /* 0x000fe20003800000 */
[----:B------:R-:W-:-:S07]  /*120c0*/  IMAD.MOV.U32 R15, RZ, RZ, -0x1 ;  /* 0xffffffffff0f7424 */ /* 0x000fce00078e00ff */
[----:B------:R-:W-:Y:S05]  /*120d0*/  WARPSYNC.COLLECTIVE R15, `(.L_x_5349) ;  /* 0x000000000f0c7348 */ /* 0x000fea0003c00000 */
[----:B------:R-:W-:Y:S02]  /*120e0*/  ELECT P6, UR62, PT ;  /* 0x00000000003e782f */ /* 0x000fe400038c0000 */
[----:B------:R-:W-:Y:S01]  /*120f0*/  MOV R14, UR62 ;  /* 0x0000003e000e7c02 */ /* 0x000fe20008000f00 */
[----:B------:R-:W-:Y:S10]  /*12100*/  ENDCOLLECTIVE ;  /* 0x000000000000791b */ /* 0x000ff40003800000 */
.L_x_5349:
[----:B------:R-:W-:Y:S05]  /*12110*/  BSYNC B0 ;  /* 0x0000000000007941 */ /* 0x000fea0003800000 */
.L_x_5348:
[----:B------:R-:W-:Y:S05]  /*12120*/  BRA `(.L_x_5350) ;  /* 0xfffffff400747947 */ /* 0x000fea000383ffff */
.L_x_5317:
[----:B-1----:R1:W2:Y:S02]  /*12130*/  SYNCS.PHASECHK.TRANS64.TRYWAIT P0, [R6+URZ], R5 ;  /* 0x00000005060075a7 */ /* 0x0022a4000800017f */
[----:B--2---:R-:W-:Y:S05]  /*12140*/  @!P0 NANOSLEEP.SYNCS 0x989680 ;  /* 0x009896800000895d */ /* 0x004fea0003900000 */
[----:B------:R-:W2:Y:S02]  /*12150*/  @!P0 SYNCS.PHASECHK.TRANS64 P0, [R6+URZ], R5 ;  /* 0x00000005060085a7 */ /* 0x000ea4000800007f */
[----:B--2---:R-:W-:Y:S05]  /*12160*/  @!P0 BRA `(.L_x_5317) ;  /* 0xfffffffc00f08947 */ /* 0x004fea000383ffff */
[----:B------:R-:W-:Y:S05]  /*12170*/  BRA `(.L_x_5351) ;  /* 0xfffffff400b47947 */ /* 0x000fea000383ffff */
.L_x_5318:
[----:B--2---:R2:W3:Y:S02]  /*12180*/  SYNCS.PHASECHK.TRANS64.TRYWAIT P0, [R3+URZ], R0 ;  /* 0x00000000030075a7 */ /* 0x0044e4000800017f */
[----:B---3--:R-:W-:Y:S05]  /*12190*/  @!P0 NANOSLEEP.SYNCS 0x989680 ;  /* 0x009896800000895d */ /* 0x008fea0003900000 */
[----:B------:R-:W3:Y:S02]  /*121a0*/  @!P0 SYNCS.PHASECHK.TRANS64 P0, [R3+URZ], R0 ;  /* 0x00000000030085a7 */ /* 0x000ee4000800007f */
[----:B---3--:R-:W-:Y:S05]  /*121b0*/  @!P0 BRA `(.L_x_5318) ;  /* 0xfffffffc00f08947 */ /* 0x008fea000383ffff */
[----:B------:R-:W-:Y:S05]  /*121c0*/  BRA `(.L_x_5352) ;  /* 0xfffffff400a87947 */ /* 0x000fea000383ffff */
.L_x_5320:
[----:B--2---:R2:W3:Y:S02]  /*121d0*/  SYNCS.PHASECHK.TRANS64.TRYWAIT P0, [R2+URZ], R5 ;  /* 0x00000005020075a7 */ /* 0x0044e4000800017f */
[----:B---3--:R-:W-:Y:S05]  /*121e0*/  @!P0 NANOSLEEP.SYNCS 0x989680 ;  /* 0x009896800000895d */ /* 0x008fea0003900000 */
[----:B------:R-:W3:Y:S02]  /*121f0*/  @!P0 SYNCS.PHASECHK.TRANS64 P0, [R2+URZ], R5 ;  /* 0x00000005020085a7 */ /* 0x000ee4000800007f */
[----:B---3--:R-:W-:Y:S05]  /*12200*/  @!P0 BRA `(.L_x_5320) ;  /* 0xfffffffc00f08947 */ /* 0x008fea000383ffff */
[----:B------:R-:W-:Y:S05]  /*12210*/  BRA `(.L_x_5353) ;  /* 0xfffffff400ac7947 */ /* 0x000fea000383ffff */
.L_x_5354:
        /* <DEDUP_REMOVED lines=14> */
.L_x_7412:


//--------------------- .text._ZN7cutlass13device_kernelIN5flash11enable_sm90INS1_16FlashAttnBwdSm90INS1_25CollectiveMainloopBwdSm90ILi2ELi2ELi2EN4cute5tupleIJNS5_1CILi1EEES8_S8_EEENS6_IJNS7_ILi128EEESA_NS7_ILi64EEEEEENS_6half_tEfNS_4arch4Sm90ELb0ELb1ELb0ELb1ELb0ELb1ELb0ELb0ELi2ELi1ELi2ELi2ELb0EEENS1_21CollectiveEpilogueBwdISC_SD_SF_Li256ELb1ELb0ELi1EEENS1_19SingleTileSchedulerILb1ELb0ELb0ELi128EEEEEEEEEvNT_6ParamsE --------------------------
	.section	.text._ZN7cutlass13device_kernelIN5flash11enable_sm90INS1_16FlashAttnBwdSm90INS1_25CollectiveMainloopBwdSm90ILi2ELi2ELi2EN4cute5tupleIJNS5_1CILi1EEES8_S8_EEENS6_IJNS7_ILi128EEESA_NS7_ILi64EEEEEENS_6half_tEfNS_4arch4Sm90ELb0ELb1ELb0ELb1ELb0ELb1ELb0ELb0ELi2ELi1ELi2ELi2ELb0EEENS1_21CollectiveEpilogueBwdISC_SD_SF_Li256ELb1ELb0ELi1EEENS1_19SingleTileSchedulerILb1ELb0ELb0ELi128EEEEEEEEEvNT_6ParamsE,"ax",@progbits
	.align	128
.text._ZN7cutlass13device_kernelIN5flash11enable_sm90INS1_16FlashAttnBwdSm90INS1_25CollectiveMainloopBwdSm90ILi2ELi2ELi2EN4cute5tupleIJNS5_1CILi1EEES8_S8_EEENS6_IJNS7_ILi128EEESA_NS7_ILi64EEEEEENS_6half_tEfNS_4arch4Sm90ELb0ELb1ELb0ELb1ELb0ELb1ELb0ELb0ELi2ELi1ELi2ELi2ELb0EEENS1_21CollectiveEpilogueBwdISC_SD_SF_Li256ELb1ELb0ELi1EEENS1_19SingleTileSchedulerILb1ELb0ELb0ELi128EEEEEEEEEvNT_6ParamsE:
        .type           _ZN7cutlass13device_kernelIN5flash11enable_sm90INS1_16FlashAttnBwdSm90INS1_25CollectiveMainloopBwdSm90ILi2ELi2ELi2EN4cute5tupleIJNS5_1CILi1EEES8_S8_EEENS6_IJNS7_ILi128EEESA_NS7_ILi64EEEEEENS_6half_tEfNS_4arch4Sm90ELb0ELb1ELb0ELb1ELb0ELb1ELb0ELb0ELi2ELi1ELi2ELi2ELb0EEENS1_21CollectiveEpilogueBwdISC_SD_SF_Li256ELb1ELb0ELi1EEENS1_19SingleTileSchedulerILb1ELb0ELb0ELi128EEEEEEEEEvNT_6ParamsE,@function
        .size           _ZN7cutlass13device_kernelIN5flash11enable_sm90INS1_16FlashAttnBwdSm90INS1_25CollectiveMainloopBwdSm90ILi2ELi2ELi2EN4cute5tupleIJNS5_1CILi1EEES8_S8_EEENS6_IJNS7_ILi128EEESA_NS7_ILi64EEEEEENS_6half_tEfNS_4arch4Sm90ELb0ELb1ELb0ELb1ELb0ELb1ELb0ELb0ELi2ELi1ELi2ELi2ELb0EEENS1_21CollectiveEpilogueBwdISC_SD_SF_Li256ELb1ELb0ELi1EEENS1_19SingleTileSchedulerILb1ELb0ELb0ELi128EEEEEEEEEvNT_6ParamsE,(.L_x_7413 - _ZN7cutlass13device_kernelIN5flash11enable_sm90INS1_16FlashAttnBwdSm90INS1_25CollectiveMainloopBwdSm90ILi2ELi2ELi2EN4cute5tupleIJNS5_1CILi1EEES8_S8_EEENS6_IJNS7_ILi128EEESA_NS7_ILi64EEEEEENS_6half_tEfNS_4arch4Sm90ELb0ELb1ELb0ELb1ELb0ELb1ELb0ELb0ELi2ELi1ELi2ELi2ELb0EEENS1_21CollectiveEpilogueBwdISC_SD_SF_Li256ELb1ELb0ELi1EEENS1_19SingleTileSchedulerILb1ELb0ELb0ELi128EEEEEEEEEvNT_6ParamsE)
        .other          _ZN7cutlass13device_kernelIN5flash11enable_sm90INS1_16FlashAttnBwdSm90INS1_25CollectiveMainloopBwdSm90ILi2ELi2ELi2EN4cute5tupleIJNS5_1CILi1EEES8_S8_EEENS6_IJNS7_ILi128EEESA_NS7_ILi64EEEEEENS_6half_tEfNS_4arch4Sm90ELb0ELb1ELb0ELb1ELb0ELb1ELb0ELb0ELi2ELi1ELi2ELi2ELb0EEENS1_21CollectiveEpilogueBwdISC_SD_SF_Li256ELb1ELb0ELi1EEENS1_19SingleTileSchedulerILb1ELb0ELb0ELi128EEEEEEEEEvNT_6ParamsE,@"STO_CUDA_ENTRY STV_DEFAULT"
_ZN7cutlass13device_kernelIN5flash11enable_sm90INS1_16FlashAttnBwdSm90INS1_25CollectiveMainloopBwdSm90ILi2ELi2ELi2EN4cute5tupleIJNS5_1CILi1EEES8_S8_EEENS6_IJNS7_ILi128EEESA_NS7_ILi64EEEEEENS_6half_tEfNS_4arch4Sm90ELb0ELb1ELb0ELb1ELb0ELb1ELb0ELb0ELi2ELi1ELi2ELi2ELb0EEENS1_21CollectiveEpilogueBwdISC_SD_SF_Li256ELb1ELb0ELi1EEENS1_19SingleTileSchedulerILb1ELb0ELb0ELi128EEEEEEEEEvNT_6ParamsE:
        /* <DEDUP_REMOVED lines=24> */
.L_x_5356:
[----:B------:R-:W-:Y:S05]  /*0180*/  BSYNC B0 ;  /* 0x0000000000007941 */ /* 0x000fea0003800000 */
.L_x_5355:
        /* <DEDUP_REMOVED lines=37> */
.L_x_5357:
        /* <DEDUP_REMOVED lines=22> */
.L_x_5358:
[----:B------:R-:W-:Y:S01]  /*0540*/  PLOP3.LUT P0, PT, PT, PT, UP0, 0x80, 0x0 ;  /* 0x000000000000781c */ /* 0x000fe20003f0f008 */
[----:B------:R-:W-:Y:S01]  /*0550*/  NOP ;  /* 0x0000000000007918 */ /* 0x000fe20000000000 */
[----:B------:R-:W-:Y:S01]  /*0560*/  ULDC.64 UR38, c[0x0][0x208] ;  /* 0x0000820000267ab9 */ /* 0x000fe20000000a00 */
[----:B------:R-:W-:Y:S01]  /*0570*/  BSSY B6, `(.L_x_5359) ;  /* 0x0001283000067945 */ /* 0x000fe20003800000 */
[----:B-12-4-:R-:W-:Y:S09]  /*0580*/  BAR.SYNC.DEFER_BLOCKING 0x0 ;  /* 0x0000000000007b1d */ /* 0x016ff20000010000 */
[----:B------:R-:W-:Y:S05]  /*0590*/  @!P0 BRA `(.L_x_5360) ;  /* 0x000000f0003c8947 */ /* 0x000fea0003800000 */
.L_x_5361:
        /* <DEDUP_REMOVED lines=19> */
[----:B------:R-:W-:Y:S02]  /*06d0*/  IMAD.U32 R2, RZ, RZ, UR4 ;  /* 0x00000004ff027e24 */ /* 0x000fe4000f8e00ff */
[----:B------:R-:W-:-:S05]  /*06e0*/  IMAD.U32 R3, RZ, RZ, UR5 ;  /* 0x00000005ff037e24 */ /* 0x000fca000f8e00ff */
[----:B------:R-:W2:Y:S02]  /*06f0*/  LDG.E R2, desc[UR38][R2.64] ;  /* 0x0000002602027981 */ /* 0x000ea4000c1e1900 */
[----:B--2---:R-:W-:Y:S01]  /*0700*/  R2UR UR4, R2 ;  /* 0x00000000020472ca */ /* 0x004fe200000e0000 */
[----:B------:R-:W-:-:S14]  /*0710*/  BRA `(.L_x_5363) ;  /* 0x00000000003c7947 */ /* 0x000fdc0003800000 */
.L_x_5362:
        /* <DEDUP_REMOVED lines=14> */
.L_x_5364:
[----:B------:R-:W-:-:S05]  /*0800*/  ULDC UR4, c[0x0][0x8bc] ;  /* 0x00022f0000047ab9 */ /* 0x000fca0000000800 */
.L_x_5363:
        /* <DEDUP_REMOVED lines=19> */
.L_x_5366:
        /* <DEDUP_REMOVED lines=14> */
.L_x_5367:
        /* <DEDUP_REMOVED lines=11> */
.L_x_5368:
        /* <DEDUP_REMOVED lines=13> */
.L_x_5369:
        /* <DEDUP_REMOVED lines=50> */
.L_x_5370:
        /* <DEDUP_REMOVED lines=28> */
.L_x_5373:
        /* <DEDUP_REMOVED lines=15> */
.L_x_5372:
        /* <DEDUP_REMOVED lines=22> */
.L_x_5375:
        /* <DEDUP_REMOVED lines=15> */
.L_x_5374:
[----:B------:R-:W-:Y:S01]  /*13c0*/  SHF.R.S32.HI R6, RZ, 0x1f, R17 ;  /* 0x0000001fff067819 */ /* 0x000fe20000011411 */
[----:B------:R-:W-:-:S03]  /*13d0*/  UMOV UR4, 0xffffffff ;  /* 0xffffffff00047882 */ /* 0x000fc60000000000 */
[----:B------:R-:W-:-:S04]  /*13e0*/  LEA.HI R0, R6, R17, RZ, 0x7 ;  /* 0x0000001106007211 */ /* 0x000fc800078f38ff */
[----:B------:R-:W-:Y:S01]  /*13f0*/  SHF.R.S32.HI R10, RZ, 0x7, R0 ;  /* 0x00000007ff0a7819 */ /* 0x000fe20000011400 */
[----:B------:R-:W-:Y:S06]  /*1400*/  BRA.DIV UR4, `(.L_x_5376) ;  /* 0x0000011a046c7947 */ /* 0x000fec000b800000 */
[----:B------:R1:W2:Y:S02]  /*1410*/  SHFL.IDX PT, R14, R10, RZ, 0x1f ;  /* 0x00001fff0a0e7589 */ /* 0x0002a400000e0000 */
.L_x_5511:
        /* <DEDUP_REMOVED lines=23> */
.L_x_5377:
[----:B------:R-:W-:Y:S01]  /*1590*/  UIADD3 UR4, UR44, UR45, -UR41 ;  /* 0x0000002d2c047290 */ /* 0x000fe2000fffe829 */
[----:B------:R-:W-:Y:S01]  /*15a0*/  IMAD.U32 R3, R2, 0x200, R3 ;  /* 0x0000020002037824 */ /* 0x000fe200078e0003 */
[----:B------:R-:W-:Y:S01]  /*15b0*/  ULDC UR5, c[0x0][0x74c] ;  /* 0x0001d30000057ab9 */ /* 0x000fe20000000800 */
[----:B------:R-:W-:Y:S01]  /*15c0*/  LOP3.LUT R2, R0, 0xffffff80, RZ, 0xc0, !PT ;  /* 0xffffff8000027812 */ /* 0x000fe200078ec0ff */
[----:B------:R-:W-:Y:S01]  /*15d0*/  UIADD3 UR4, UR4, -UR5, URZ ;  /* 0x8000000504047290 */ /* 0x000fe2000fffe03f */
[----:B------:R-:W-:Y:S01]  /*15e0*/  LEA.HI R12, R6, R17, RZ, 0x7 ;  /* 0x00000011060c7211 */ /* 0x000fe200078f38ff */
[----:B------:R3:W-:Y:S01]  /*15f0*/  STL [R1+0x2c], R3 ;  /* 0x00002c0301007387 */ /* 0x0007e20000100800 */
[----:B------:R-:W-:Y:S01]  /*1600*/  IMAD.MOV.U32 R0, RZ, RZ, RZ ;  /* 0x000000ffff007224 */ /* 0x000fe200078e00ff */
[----:B------:R-:W-:Y:S01]  /*1610*/  USHF.R.S32.HI UR5, URZ, 0x1f, UR4 ;  /* 0x0000001f3f057899 */ /* 0x000fe20008011404 */
[----:B--2---:R-:W-:Y:S01]  /*1620*/  IMAD.IADD R11, R17, 0x1, -R2 ;  /* 0x00000001110b7824 */ /* 0x004fe200078e0a02 */
[----:B------:R-:W-:Y:S01]  /*1630*/  SHF.R.S32.HI R12, RZ, 0x7, R12 ;  /* 0x00000007ff0c7819 */ /* 0x000fe2000001140c */
[----:B------:R-:W-:Y:S01]  /*1640*/  IMAD.MOV.U32 R4, RZ, RZ, RZ ;  /* 0x000000ffff047224 */ /* 0x000fe200078e00ff */
[----:B------:R-:W-:Y:S01]  /*1650*/  ULEA.HI UR5, UR5, UR4, URZ, 0x7 ;  /* 0x0000000405057291 */ /* 0x000fe2000f8f383f */
[----:B------:R-:W-:-:S02]  /*1660*/  CS2R R182, SRZ ;  /* 0x0000000000b67805 */ /* 0x000fc4000001ff00 */
[--C-:B-1----:R-:W-:Y:S01]  /*1670*/  SHF.R.S32.HI R10, RZ, 0x1f, R11.reuse ;  /* 0x0000001fff0a7819 */ /* 0x102fe2000001140b */
[----:B------:R1:W-:Y:S01]  /*1680*/  STL [R1+0x44], R11 ;  /* 0x0000440b01007387 */ /* 0x0003e20000100800 */
[----:B------:R-:W-:Y:S01]  /*1690*/  ULEA.HI.SX32 UR5, UR5, 0x1, 0x19 ;  /* 0x0000000105057891 */ /* 0x000fe2000f8fca3f */
[----:B------:R-:W-:Y:S01]  /*16a0*/  IMAD R7, R12, 0x400, R11 ;  /* 0x000004000c077824 */ /* 0x000fe200078e020b */
[----:B------:R-:W-:Y:S01]  /*16b0*/  LEA.HI R9, R10, R11, RZ, 0x2 ;  /* 0x0000000b0a097211 */ /* 0x000fe200078f10ff */
[----:B------:R1:W-:Y:S01]  /*16c0*/  STL [R1+0x4c], R10 ;  /* 0x00004c0a01007387 */ /* 0x0003e20000100800 */
[----:B------:R-:W-:Y:S01]  /*16d0*/  CS2R R180, SRZ ;  /* 0x0000000000b47805 */ /* 0x000fe2000001ff00 */
[----:B------:R-:W-:Y:S01]  /*16e0*/  IMAD.SHL.U32 R7, R7, 0x4, RZ ;  /* 0x0000000407077824 */ /* 0x000fe200078e00ff */
[----:B---3--:R-:W-:Y:S01]  /*16f0*/  LOP3.LUT R3, R9, 0x7ffffffc, RZ, 0xc0, !PT ;  /* 0x7ffffffc09037812 */ /* 0x008fe200078ec0ff */
[----:B------:R-:W-:Y:S01]  /*1700*/  IMAD.U32 R224, RZ, RZ, UR5 ;  /* 0x00000005ffe07e24 */ /* 0x000fe2000f8e00ff */
[----:B------:R1:W-:Y:S01]  /*1710*/  STL [R1+0x48], R9 ;  /* 0x0000480901007387 */ /* 0x0003e20000100800 */
[----:B------:R-:W-:-:S02]  /*1720*/  CS2R R178, SRZ ;  /* 0x0000000000b27805 */ /* 0x000fc4000001ff00 */
[----:B------:R-:W-:Y:S02]  /*1730*/  CS2R R176, SRZ ;  /* 0x0000000000b07805 */ /* 0x000fe4000001ff00 */
[----:B------:R-:W-:Y:S02]  /*1740*/  CS2R R174, SRZ ;  /* 0x0000000000ae7805 */ /* 0x000fe4000001ff00 */
[----:B------:R-:W-:Y:S02]  /*1750*/  VIMNMX R224, R224, UR42, PT ;  /* 0x0000002ae0e07c48 */ /* 0x000fe4000bfe0100 */
[----:B------:R-:W-:Y:S02]  /*1760*/  CS2R R172, SRZ ;  /* 0x0000000000ac7805 */ /* 0x000fe4000001ff00 */
[----:B------:R-:W-:Y:S02]  /*1770*/  CS2R R170, SRZ ;  /* 0x0000000000aa7805 */ /* 0x000fe4000001ff00 */
[----:B------:R-:W-:-:S02]  /*1780*/  CS2R R168, SRZ ;  /* 0x0000000000a87805 */ /* 0x000fc4000001ff00 */
[----:B------:R-:W-:Y:S02]  /*1790*/  ISETP.LE.AND P0, PT, R224, UR43, PT ;  /* 0x0000002be0007c0c */ /* 0x000fe4000bf03270 */
        /* <DEDUP_REMOVED lines=24> */
[----:B------:R-:W-:Y:S02]  /*1920*/  IMAD R2, R7, 0x4, R16 ;  /* 0x0000000407027824 */ /* 0x000fe400078e0210 */
[----:B------:R-:W-:Y:S01]  /*1930*/  IMAD.IADD R3, R11, 0x1, -R3 ;  /* 0x000000010b037824 */ /* 0x000fe200078e0a03 */
[----:B-1----:R-:W-:Y:S06]  /*1940*/  @P0 BRA `(.L_x_5379) ;  /* 0x0000003c009c0947 */ /* 0x002fec0003800000 */
        /* <DEDUP_REMOVED lines=9> */
[----:B------:R-:W-:Y:S01]  /*19e0*/  LOP3.LUT R9, R5, 0xfffffff8, RZ, 0xc0, !PT ;  /* 0xfffffff805097812 */ /* 0x000fe200078ec0ff */
[----:B------:R-:W-:Y:S01]  /*19f0*/  IMAD.IADD R5, R17, 0x1, -R6 ;  /* 0x0000000111057824 */ /* 0x000fe200078e0a06 */
[CC--:B------:R-:W-:Y:S02]  /*1a00*/  LEA.HI R4, R7.reuse, R0.reuse, RZ, 0x3 ;  /* 0x0000000007047211 */ /* 0x0c0fe400078f18ff */
[----:B------:R-:W-:Y:S01]  /*1a10*/  LEA.HI R7, R7, R0, RZ, 0x2 ;  /* 0x0000000007077211 */ /* 0x000fe200078f10ff */
[----:B------:R-:W-:Y:S01]  /*1a20*/  IMAD.IADD R8, R8, 0x1, -R9 ;  /* 0x0000000108087824 */ /* 0x000fe200078e0a09 */
[----:B------:R-:W-:Y:S02]  /*1a30*/  LEA.HI R6, R10, R11, RZ, 0x5 ;  /* 0x0000000b0a067211 */ /* 0x000fe400078f28ff */
[----:B------:R-:W-:-:S02]  /*1a40*/  LEA.HI R10, R12, R12, RZ, 0x1 ;  /* 0x0000000c0c0a7211 */ /* 0x000fc400078f08ff */
[--C-:B------:R-:W-:Y:S02]  /*1a50*/  SHF.R.S32.HI R0, RZ, 0x3, R4.reuse ;  /* 0x00000003ff007819 */ /* 0x100fe40000011404 */
[----:B------:R-:W-:Y:S02]  /*1a60*/  SHF.R.S32.HI R9, RZ, 0x1f, R4 ;  /* 0x0000001fff097819 */ /* 0x000fe40000011404 */
[----:B------:R-:W-:Y:S02]  /*1a70*/  SHF.R.S32.HI R4, RZ, 0x2, R7 ;  /* 0x00000002ff047819 */ /* 0x000fe40000011407 */
[----:B------:R-:W-:Y:S02]  /*1a80*/  SHF.R.S32.HI R11, RZ, 0x5, R6 ;  /* 0x00000005ff0b7819 */ /* 0x000fe40000011406 */
[----:B------:R-:W-:Y:S01]  /*1a90*/  LOP3.LUT R10, R10, 0x3fffffe, RZ, 0xc0, !PT ;  /* 0x03fffffe0a0a7812 */ /* 0x000fe200078ec0ff */
[----:B------:R-:W-:Y:S01]  /*1aa0*/  VIADD R6, R4, 0x8 ;  /* 0x0000000804067836 */ /* 0x000fe20000000000 */
[----:B------:R-:W-:Y:S01]  /*1ab0*/  LEA.HI R9, R9, R0, RZ, 0x4 ;  /* 0x0000000009097211 */ /* 0x000fe200078f20ff */
[----:B------:R-:W-:Y:S01]  /*1ac0*/  IMAD R11, R11, 0x10, R8 ;  /* 0x000000100b0b7824 */ /* 0x000fe200078e0208 */
[----:B------:R-:W-:Y:S01]  /*1ad0*/  LEA.HI R7, R7, R4, RZ, 0x1 ;  /* 0x0000000407077211 */ /* 0x000fe200078f08ff */
[----:B------:R-:W-:Y:S01]  /*1ae0*/  IMAD.IADD R10, R12, 0x1, -R10 ;  /* 0x000000010c0a7824 */ /* 0x000fe200078e0a0a */
[----:B------:R-:W-:Y:S01]  /*1af0*/  LOP3.LUT R9, R9, 0x1ffffff0, RZ, 0xc0, !PT ;  /* 0x1ffffff009097812 */ /* 0x000fe200078ec0ff */
[----:B------:R-:W-:Y:S01]  /*1b00*/  VIADD R12, R4, 0x18 ;  /* 0x00000018040c7836 */ /* 0x000fe20000000000 */
[----:B------:R-:W-:Y:S01]  /*1b10*/  LEA.HI R8, R6, R6, RZ, 0x1 ;  /* 0x0000000606087211 */ /* 0x000fe200078f08ff */
[----:B------:R-:W-:Y:S01]  /*1b20*/  IMAD R18, R10, 0x40, R11 ;  /* 0x000000400a127824 */ /* 0x000fe200078e020b */
[----:B------:R-:W-:Y:S01]  /*1b30*/  LOP3.LUT R7, R7, 0xfffffffe, RZ, 0xc0, !PT ;  /* 0xfffffffe07077812 */ /* 0x000fe200078ec0ff */
        /* <DEDUP_REMOVED lines=10> */
[--C-:B------:R-:W-:Y:S01]  /*1be0*/  SHF.R.S32.HI R6, RZ, 0x1, R4.reuse ;  /* 0x00000001ff067819 */ /* 0x100fe20000011404 */
[----:B------:R-:W-:Y:S01]  /*1bf0*/  IMAD.U32 R7, RZ, RZ, UR44 ;  /* 0x0000002cff077e24 */ /* 0x000fe2000f8e00ff */
[----:B------:R-:W-:Y:S01]  /*1c00*/  SHF.R.S32.HI R15, RZ, 0x1f, R4 ;  /* 0x0000001fff0f7819 */ /* 0x000fe20000011404 */
[----:B------:R-:W-:Y:S01]  /*1c10*/  IMAD.IADD R13, R10, 0x1, -R13 ;  /* 0x000000010a0d7824 */ /* 0x000fe200078e0a0d */
[----:B------:R-:W-:Y:S02]  /*1c20*/  SHF.R.S32.HI R11, RZ, 0x1f, R8 ;  /* 0x0000001fff0b7819 */ /* 0x000fe40000011408 */
        /* <DEDUP_REMOVED lines=10> */
[----:B------:R-:W-:Y:S02]  /*1cd0*/  IMAD.IADD R0, R0, 0x1, -R11 ;  /* 0x0000000100007824 */ /* 0x000fe400078e0a0b */
[----:B------:R-:W-:Y:S02]  /*1ce0*/  IMAD.IADD R4, R4, 0x1, -R19 ;  /* 0x0000000104047824 */ /* 0x000fe400078e0a13 */
[----:B------:R-:W-:Y:S01]  /*1cf0*/  IMAD.IADD R226, R6, 0x1, -R15 ;  /* 0x0000000106e27824 */ /* 0x000fe200078e0a0f */
[----:B------:R-:W-:Y:S01]  /*1d00*/  IADD3 R6, -R18, UR41, -R7 ;  /* 0x0000002912067c10 */ /* 0x000fe2000fffe907 */
[----:B------:R-:W-:Y:S01]  /*1d10*/  IMAD R227, R0, 0x8, R9 ;  /* 0x0000000800e37824 */ /* 0x000fe200078e0209 */
[----:B------:R-:W-:Y:S01]  /*1d20*/  IADD3 R7, RZ, -UR44, -R18 ;  /* 0x8000002cff077c10 */ /* 0x000fe2000fffe812 */
[----:B------:R-:W-:-:S02]  /*1d30*/  IMAD R225, R4, 0x8, R17 ;  /* 0x0000000804e17824 */ /* 0x000fc400078e0211 */
[----:B------:R-:W-:Y:S02]  /*1d40*/  IMAD R226, R226, 0x8, R13 ;  /* 0x00000008e2e27824 */ /* 0x000fe400078e020d */
[----:B------:R-:W-:Y:S02]  /*1d50*/  IMAD.MOV.U32 R4, RZ, RZ, RZ ;  /* 0x000000ffff047224 */ /* 0x000fe400078e00ff */
[----:B------:R-:W-:-:S07]  /*1d60*/  IMAD.MOV.U32 R0, RZ, RZ, RZ ;  /* 0x000000ffff007224 */ /* 0x000fce00078e00ff */
.L_x_5390:
[----:B------:R-:W-:-:S06]  /*1d70*/  ULOP3.LUT UR4, UR36, 0x1, URZ, 0xfc, !UPT ;  /* 0x0000000124047892 */ /* 0x000fcc000f8efc3f */
[----:B-1----:R-:W-:-:S05]  /*1d80*/  IMAD.U32 R8, RZ, RZ, UR4 ;  /* 0x00000004ff087e24 */ /* 0x002fca000f8e00ff */
[----:B------:R-:W-:-:S13]  /*1d90*/  ISETP.NE.AND P6, PT, R8, 0x3, PT ;  /* 0x000000030800780c */ /* 0x000fda0003fc5270 */
[----:B------:R-:W-:Y:S05]  /*1da0*/  @!P6 BRA `(.L_x_5380) ;  /* 0x000000000004e947 */ /* 0x000fea0003800000 */
[----:B------:R-:W-:Y:S01]  /*1db0*/  BPT.TRAP 0x1 ;  /* 0x000000040000795c */ /* 0x000fe20000300000 */
.L_x_5380:
[----:B------:R-:W-:Y:S01]  /*1dc0*/  IMAD R8, R0, 0x8, R16 ;  /* 0x0000000800087824 */ /* 0x000fe200078e0210 */
[----:B------:R-:W-:-:S04]  /*1dd0*/  SHF.L.U32 R23, R4, 0x1f, RZ ;  /* 0x0000001f04177819 */ /* 0x000fc800000006ff */
[----:B------:R1:W2:Y:S01]  /*1de0*/  SYNCS.PHASECHK.TRANS64.TRYWAIT P0, [R8+URZ+0x30c10], R23 ;  /* 0x030c1017080075a7 */ /* 0x0002a2000800017f */
[----:B------:R-:W-:Y:S05]  /*1df0*/  @!P6 BRA `(.L_x_5381) ;  /* 0x000000000004e947 */ /* 0x000fea0003800000 */
[----:B------:R-:W-:Y:S01]  /*1e00*/  BPT.TRAP 0x1 ;  /* 0x000000040000795c */ /* 0x000fe20000300000 */
.L_x_5381:
[----:B------:R-:W-:-:S05]  /*1e10*/  VIADD R9, R16, 0x10000 ;  /* 0x0001000010097836 */ /* 0x000fca0000000000 */
[----:B------:R-:W-:-:S04]  /*1e20*/  SHF.R.U32.HI R9, RZ, 0x4, R9 ;  /* 0x00000004ff097819 */ /* 0x000fc80000011609 */
[----:B------:R-:W-:Y:S01]  /*1e30*/  LOP3.LUT R9, R9, 0x3fff, RZ, 0xc0, !PT ;  /* 0x00003fff09097812 */ /* 0x000fe200078ec0ff */
[----:B--2---:R-:W-:Y:S06]  /*1e40*/  @P0 BRA `(.L_x_5382) ;  /* 0x0000000000080947 */ /* 0x004fec0003800000 */
[----:B------:R-:W2:Y:S02]  /*1e50*/  SYNCS.PHASECHK.TRANS64.TRYWAIT P0, [R8+URZ+0x30c10], R23 ;  /* 0x030c1017080075a7 */ /* 0x000ea4000800017f */
[----:B--2---:R-:W-:Y:S05]  /*1e60*/  @!P0 BRA `(.L_x_5383) ;  /* 0x0000011000088947 */ /* 0x004fea0003800000 */
.L_x_5382:
        /* <DEDUP_REMOVED lines=60> */
.L_x_5384:
[----:B------:R1:W1:Y:S01]  /*2230*/  SYNCS.PHASECHK.TRANS64.TRYWAIT P0, [R8+URZ+0x30c30], R23 ;  /* 0x030c3017080075a7 */ /* 0x000262000800017f */
[----:B------:R-:W-:Y:S05]  /*2240*/  @!P6 BRA `(.L_x_5385) ;  /* 0x000000000004e947 */ /* 0x000fea0003800000 */
[----:B------:R-:W-:Y:S01]  /*2250*/  BPT.TRAP 0x1 ;  /* 0x000000040000795c */ /* 0x000fe20000300000 */
.L_x_5385:
[----:B------:R-:W2:Y:S01]  /*2260*/  LDC.64 R24, c[0x0][0x748] ;  /* 0x0001d200ff187b82 */ /* 0x000ea20000000a00 */
[----:B------:R-:W-:-:S05]  /*2270*/  VIADD R13, R16, 0x18000 ;  /* 0x00018000100d7836 */ /* 0x000fca0000000000 */
[----:B------:R-:W-:Y:S01]  /*2280*/  SHF.R.U32.HI R13, RZ, 0x4, R13 ;  /* 0x00000004ff0d7819 */ /* 0x000fe2000001160d */
[----:B-1----:R-:W-:Y:S06]  /*2290*/  @P0 BRA `(.L_x_5386) ;  /* 0x0000000000080947 */ /* 0x002fec0003800000 */
[----:B------:R-:W1:Y:S02]  /*22a0*/  SYNCS.PHASECHK.TRANS64.TRYWAIT P0, [R8+URZ+0x30c30], R23 ;  /* 0x030c3017080075a7 */ /* 0x000e64000800017f */
[----:B-1----:R-:W-:Y:S05]  /*22b0*/  @!P0 BRA `(.L_x_5387) ;  /* 0x0000010c00088947 */ /* 0x002fea0003800000 */
.L_x_5386:
[----:B------:R-:W-:Y:S01]  /*22c0*/  ULEA UR4, UR43, -UR40, 0x7 ;  /* 0x800000282b047291 */ /* 0x000fe2000f8e383f */
[----:B------:R-:W-:Y:S01]  /*22d0*/  LOP3.LUT R13, R13, 0x3fff, RZ, 0xc0, !PT ;  /* 0x00003fff0d0d7812 */ /* 0x000fe200078ec0ff */
[----:B------:R-:W5:Y:S01]  /*22e0*/  LDL R234, [R1+0x2c] ;  /* 0x00002c0001ea7983 */ /* 0x000f620000100800 */
[----:B------:R-:W-:Y:S01]  /*22f0*/  ISETP.GT.AND P2, PT, R7, RZ, PT ;  /* 0x000000ff0700720c */ /* 0x000fe20003f44270 */
[----:B------:R-:W-:Y:S01]  /*2300*/  UIADD3 UR9, UR9, 0x4000, URZ ;  /* 0x0000400009097890 */ /* 0x000fe2000fffe03f */
[----:B--2---:R-:W-:Y:S01]  /*2310*/  LOP3.LUT R23, R13, 0x10000, RZ, 0xfc, !PT ;  /* 0x000100000d177812 */ /* 0x004fe200078efcff */
[C---:B------:R-:W-:Y:S01]  /*2320*/  IMAD R13, R0.reuse, 0x400, R13 ;  /* 0x00000400000d7824 */ /* 0x040fe200078e020d */
[----:B------:R-:W-:Y:S01]  /*2330*/  LEA R19, R3, UR4, 0x1 ;  /* 0x0000000403137c11 */ /* 0x000fe2000f8e08ff */
[----:B------:R-:W-:Y:S01]  /*2340*/  USHF.R.U32.HI UR9, URZ, 0x4, UR9 ;  /* 0x000000043f097899 */ /* 0x000fe20008011609 */
[----:B------:R-:W-:Y:S01]  /*2350*/  ISETP.GT.AND P0, PT, R7, 0x8, PT ;  /* 0x000000080700780c */ /* 0x000fe20003f04270 */
[----:B------:R-:W-:Y:S01]  /*2360*/  IMAD R23, R0, 0x400, R23 ;  /* 0x0000040000177824 */ /* 0x000fe200078e0217 */
[----:B------:R-:W-:Y:S01]  /*2370*/  R2UR UR8, R13 ;  /* 0x000000000d0872ca */ /* 0x000fe200000e0000 */
[C---:B------:R-:W-:Y:S01]  /*2380*/  IMAD.IADD R19, R6.reuse, 0x1, R19 ;  /* 0x0000000106137824 */ /* 0x040fe200078e0213 */
[----:B------:R-:W-:Y:S01]  /*2390*/  ISETP.GT.AND P1, PT, R6, RZ, PT ;  /* 0x000000ff0600720c */ /* 0x000fe20003f24270 */
[----:B------:R-:W-:Y:S01]  /*23a0*/  ULOP3.LUT UR9, UR9, 0x3fff, URZ, 0xc0, !UPT ;  /* 0x00003fff09097892 */ /* 0x000fe2000f8ec03f */
[----:B------:R-:W-:Y:S01]  /*23b0*/  R2UR UR10, R23 ;  /* 0x00000000170a72ca */ /* 0x000fe200000e0000 */
[C-C-:B------:R-:W-:Y:S01]  /*23c0*/  IMAD.IADD R22, R24.reuse, 0x1, -R19.reuse ;  /* 0x0000000118167824 */ /* 0x140fe200078e0a13 */
[----:B------:R-:W-:Y:S01]  /*23d0*/  IADD3 R13, R24, 0x8, -R19 ;  /* 0x00000008180d7810 */ /* 0x000fe20007ffe813 */
[----:B------:R-:W-:Y:S01]  /*23e0*/  ULOP3.LUT UR9, UR9, 0x10000, URZ, 0xfc, !UPT ;  /* 0x0001000009097892 */ /* 0x000fe2000f8efc3f */
[--C-:B------:R-:W-:Y:S01]  /*23f0*/  IADD3 R20, RZ, -R19, -R25.reuse ;  /* 0x80000013ff147210 */ /* 0x100fe20007ffe819 */
[----:B------:R-:W-:Y:S01]  /*2400*/  UMOV UR7, 0x40000040 ;  /* 0x4000004000077882 */ /* 0x000fe20000000000 */
[----:B------:R-:W-:Y:S01]  /*2410*/  IADD3 R23, -R19, 0x8, -R25 ;  /* 0x0000000813177810 */ /* 0x000fe20007ffe919 */
[----:B------:R-:W-:Y:S01]  /*2420*/  UMOV UR5, 0x40000040 ;  /* 0x4000004000057882 */ /* 0x000fe20000000000 */
[----:B------:R-:W-:Y:S01]  /*2430*/  ISETP.GT.AND P3, PT, R6, 0x8, PT ;  /* 0x000000080600780c */ /* 0x000fe20003f64270 */
[----:B---3--:R-:W1:Y:S01]  /*2440*/  SHFL.IDX PT, R220, R21, R5, 0x1f ;  /* 0x00001f0515dc7589 */ /* 0x008e6200000e0000 */
[----:B------:R-:W-:Y:S01]  /*2450*/  SEL R22, R22, 0x80, !P2 ;  /* 0x0000008016167807 */ /* 0x000fe20005000000 */
[----:B------:R-:W-:Y:S01]  /*2460*/  UMOV UR4, UR9 ;  /* 0x0000000900047c82 */ /* 0x000fe20008000000 */
[----:B------:R-:W-:Y:S01]  /*2470*/  SEL R13, R13, 0x80, !P0 ;  /* 0x000000800d0d7807 */ /* 0x000fe20004000000 */
[----:B------:R-:W-:Y:S01]  /*2480*/  UMOV UR6, UR10 ;  /* 0x0000000a00067c82 */ /* 0x000fe20008000000 */
[----:B------:R-:W-:Y:S01]  /*2490*/  SEL R20, R20, 0x80, P1 ;  /* 0x0000008014147807 */ /* 0x000fe20000800000 */
[----:B------:R-:W-:Y:S01]  /*24a0*/  VIADD R223, R5, 0x4 ;  /* 0x0000000405df7836 */ /* 0x000fe20000000000 */
[----:B------:R-:W-:Y:S01]  /*24b0*/  SEL R19, R23, 0x80, P3 ;  /* 0x0000008017137807 */ /* 0x000fe20001800000 */
[----:B------:R-:W-:Y:S01]  /*24c0*/  ULDC UR11, c[0x0][0x744] ;  /* 0x0001d100000b7ab9 */ /* 0x000fe20000000800 */
[C---:B------:R-:W-:Y:S01]  /*24d0*/  ISETP.GE.AND P1, PT, R22.reuse, RZ, PT ;  /* 0x000000ff1600720c */ /* 0x040fe20003f26270 */
[----:B------:R-:W-:Y:S01]  /*24e0*/  VIADD R221, R5, 0x8 ;  /* 0x0000000805dd7836 */ /* 0x000fe20000000000 */
[----:B------:R-:W-:Y:S01]  /*24f0*/  ISETP.GE.AND P3, PT, R13, RZ, PT ;  /* 0x000000ff0d00720c */ /* 0x000fe20003f66270 */
[----:B------:R-:W2:Y:S01]  /*2500*/  SHFL.IDX PT, R217, R21, R223, 0x1f ;  /* 0x00001fdf15d97589 */ /* 0x000ea200000e0000 */
[----:B------:R-:W-:-:S02]  /*2510*/  ISETP.GE.AND P2, PT, R22, 0x1, PT ;  /* 0x000000011600780c */ /* 0x000fc40003f46270 */
[----:B------:R-:W-:Y:S01]  /*2520*/  ISETP.GE.AND P0, PT, R13, 0x1, PT ;  /* 0x000000010d00780c */ /* 0x000fe20003f06270 */
[----:B------:R-:W3:Y:S01]  /*2530*/  SHFL.IDX PT, R149, R21, R221, 0x1f ;  /* 0x00001fdd15957589 */ /* 0x000ee200000e0000 */
[C---:B------:R-:W-:Y:S02]  /*2540*/  ISETP.GT.OR P1, PT, R20.reuse, RZ, !P1 ;  /* 0x000000ff1400720c */ /* 0x040fe40004f24670 */
[C---:B------:R-:W-:Y:S02]  /*2550*/  ISETP.GT.OR P3, PT, R19.reuse, RZ, !P3 ;  /* 0x000000ff1300720c */ /* 0x040fe40005f64670 */
[----:B------:R-:W-:Y:S02]  /*2560*/  ISETP.GT.OR P2, PT, R20, 0x1, !P2 ;  /* 0x000000011400780c */ /* 0x000fe40005744670 */
[----:B------:R-:W-:Y:S02]  /*2570*/  ISETP.GT.OR P0, PT, R19, 0x1, !P0 ;  /* 0x000000011300780c */ /* 0x000fe40004704670 */
[----:B------:R-:W-:-:S02]  /*2580*/  FSEL R219, R84, -INF , !P1 ;  /* 0xff80000054db7808 */ /* 0x000fc40004800000 */
[----:B------:R-:W-:Y:S02]  /*2590*/  FSEL R23, R86, -INF , !P3 ;  /* 0xff80000056177808 */ /* 0x000fe40005800000 */
[----:B------:R-:W-:Y:S01]  /*25a0*/  FSEL R222, R85, -INF , !P2 ;  /* 0xff80000055de7808 */ /* 0x000fe20005000000 */
[--C-:B-1----:R-:W-:Y:S01]  /*25b0*/  FFMA.FTZ R219, R219, UR11, -R220.reuse ;  /* 0x0000000bdbdb7c23 */ /* 0x102fe200080108dc */
[----:B------:R-:W-:Y:S01]  /*25c0*/  FSEL R148, R87, -INF , !P0 ;  /* 0xff80000057947808 */ /* 0x000fe20004000000 */
[----:B------:R-:W-:Y:S01]  /*25d0*/  FFMA.FTZ R220, R23, UR11, -R220 ;  /* 0x0000000b17dc7c23 */ /* 0x000fe200080108dc */
[----:B------:R-:W-:Y:S01]  /*25e0*/  WARPGROUP.ARRIVE ;  /* 0x00000000000079c5 */ /* 0x000fe20000000000 */
[C---:B------:R-:W-:Y:S01]  /*25f0*/  VIADD R23, R5.reuse, 0xc ;  /* 0x0000000c05177836 */ /* 0x040fe20000000000 */
[----:B------:R-:W-:Y:S01]  /*2600*/  ISETP.GE.AND P1, PT, R22, 0x8, PT ;  /* 0x000000081600780c */ /* 0x000fe20003f26270 */
[--C-:B--2---:R-:W-:Y:S01]  /*2610*/  FFMA.FTZ R222, R222, UR11, -R217.reuse ;  /* 0x0000000bdede7c23 */ /* 0x104fe200080108d9 */
[----:B------:R-:W-:Y:S01]  /*2620*/  FFMA.FTZ R217, R148, UR11, -R217 ;  /* 0x0000000b94d97c23 */ /* 0x000fe200080108d9 */
[----:B------:R-:W-:Y:S01]  /*2630*/  VIADD R148, R5, 0x10 ;  /* 0x0000001005947836 */ /* 0x000fe20000000000 */
[----:B------:R-:W-:Y:S01]  /*2640*/  HGMMA.64x128x16.F32 R24, gdesc[UR4], RZ, !UPT, gsb0 ;  /* 0x01e00000041879f0 */ /* 0x000fe2000c0008ff */
[----:B------:R-:W-:Y:S01]  /*2650*/  UIADD3 UR6, UR10, 0x2, URZ ;  /* 0x000000020a067890 */ /* 0x000fe2000fffe03f */
[----:B------:R-:W1:Y:S01]  /*2660*/  SHFL.IDX PT, R216, R21, R23, 0x1f ;  /* 0x00001f1715d87589 */ /* 0x000e6200000e0000 */
[----:B------:R-:W-:Y:S01]  /*2670*/  UIADD3 UR4, UR9, 0x2, URZ ;  /* 0x0000000209047890 */ /* 0x000fe2000fffe03f */
[C---:B------:R-:W-:Y:S01]  /*2680*/  ISETP.GE.AND P3, PT, R13.reuse, 0x8, PT ;  /* 0x000000080d00780c */ /* 0x040fe20003f66270 */
[----:B------:R-:W-:Y:S01]  /*2690*/  UMOV UR7, 0x40000040 ;  /* 0x4000004000077882 */ /* 0x000fe20000000000 */
[----:B------:R-:W-:Y:S01]  /*26a0*/  UMOV UR5, 0x40000040 ;  /* 0x4000004000057882 */ /* 0x000fe20000000000 */
[----:B------:R-:W2:Y:S01]  /*26b0*/  SHFL.IDX PT, R150, R21, R148, 0x1f ;  /* 0x00001f9415967589 */ /* 0x000ea200000e0000 */
[----:B------:R-:W-:Y:S01]  /*26c0*/  ISETP.GE.AND P0, PT, R13, 0x9, PT ;  /* 0x000000090d00780c */ /* 0x000fe20003f06270 */
[----:B------:R-:W-:Y:S01]  /*26d0*/  MUFU.EX2 R219, R219 ;  /* 0x000000db00db7308 */ /* 0x000fe20000000800 */
[----:B------:R-:W-:-:S02]  /*26e0*/  ISETP.GT.OR P1, PT, R20, 0x8, !P1 ;  /* 0x000000081400780c */ /* 0x000fc40004f24670 */
[----:B------:R-:W-:Y:S02]  /*26f0*/  ISETP.GE.AND P2, PT, R22, 0x9, PT ;  /* 0x000000091600780c */ /* 0x000fe40003f46270 */
[C---:B------:R-:W-:Y:S02]  /*2700*/  ISETP.GT.OR P3, PT, R19.reuse, 0x8, !P3 ;  /* 0x000000081300780c */ /* 0x040fe40005f64670 */
[----:B------:R-:W-:Y:S02]  /*2710*/  ISETP.GT.OR P0, PT, R19, 0x9, !P0 ;  /* 0x000000091300780c */ /* 0x000fe40004704670 */
[----:B------:R-:W-:Y:S02]  /*2720*/  FSEL R88, R88, -INF , !P1 ;  /* 0xff80000058587808 */ /* 0x000fe40004800000 */
[----:B------:R-:W-:Y:S02]  /*2730*/  ISETP.GE.AND P1, PT, R13, 0x10, PT ;  /* 0x000000100d00780c */ /* 0x000fe40003f26270 */
[----:B------:R-:W-:-:S02]  /*2740*/  ISETP.GT.OR P2, PT, R20, 0x9, !P2 ;  /* 0x000000091400780c */ /* 0x000fc40005744670 */
[----:B------:R-:W-:Y:S01]  /*2750*/  FSEL R218, R90, -INF , !P3 ;  /* 0xff8000005ada7808 */ /* 0x000fe20005800000 */
[--C-:B---3--:R-:W-:Y:S01]  /*2760*/  FFMA.FTZ R90, R88, UR11, -R149.reuse ;  /* 0x0000000b585a7c23 */ /* 0x108fe20008010895 */
[----:B------:R-:W-:Y:S01]  /*2770*/  FSEL R151, R91, -INF , !P0 ;  /* 0xff8000005b977808 */ /* 0x000fe20004000000 */
[----:B------:R-:W-:Y:S01]  /*2780*/  MUFU.EX2 R88, R220 ;  /* 0x000000dc00587308 */ /* 0x000fe20000000800 */
[----:B------:R-:W-:Y:S01]  /*2790*/  ISETP.GE.AND P0, PT, R22, 0x10, PT ;  /* 0x000000101600780c */ /* 0x000fe20003f06270 */
[----:B------:R-:W-:Y:S01]  /*27a0*/  FFMA.FTZ R91, R218, UR11, -R149 ;  /* 0x0000000bda5b7c23 */ /* 0x000fe20008010895 */
[----:B------:R-:W-:Y:S02]  /*27b0*/  ISETP.GT.OR P1, PT, R19, 0x10, !P1 ;  /* 0x000000101300780c */ /* 0x000fe40004f24670 */
[----:B------:R-:W-:Y:S02]  /*27c0*/  FSEL R89, R89, -INF , !P2 ;  /* 0xff80000059597808 */ /* 0x000fe40005000000 */
[----:B------:R-:W-:Y:S01]  /*27d0*/  ISETP.GT.OR P0, PT, R20, 0x10, !P0 ;  /* 0x000000101400780c */ /* 0x000fe20004704670 */
[----:B------:R-:W-:Y:S01]  /*27e0*/  MUFU.EX2 R91, R91 ;  /* 0x0000005b005b7308 */ /* 0x000fe20000000800 */
[----:B------:R-:W-:Y:S01]  /*27f0*/  FSEL R149, R94, -INF , !P1 ;  /* 0xff8000005e957808 */ /* 0x000fe20004800000 */
[--C-:B-1----:R-:W-:Y:S01]  /*2800*/  FFMA.FTZ R218, R89, UR11, -R216.reuse ;  /* 0x0000000b59da7c23 */ /* 0x102fe200080108d8 */
[C---:B------:R-:W-:Y:S01]  /*2810*/  ISETP.GE.AND P1, PT, R22.reuse, 0x11, PT ;  /* 0x000000111600780c */ /* 0x040fe20003f26270 */
[----:B------:R-:W-:Y:S01]  /*2820*/  FFMA.FTZ R216, R151, UR11, -R216 ;  /* 0x0000000b97d87c23 */ /* 0x000fe200080108d8 */
[----:B------:R-:W-:-:S02]  /*2830*/  ISETP.GE.AND P4, PT, R22, 0x18, PT ;  /* 0x000000181600780c */ /* 0x000fc40003f86270 */
[----:B------:R-:W-:Y:S01]  /*2840*/  ISETP.GE.AND P5, PT, R22, 0x19, PT ;  /* 0x000000191600780c */ /* 0x000fe20003fa6270 */
[----:B------:R-:W-:Y:S01]  /*2850*/  MUFU.EX2 R90, R90 ;  /* 0x0000005a005a7308 */ /* 0x000fe20000000800 */
[----:B------:R-:W-:Y:S02]  /*2860*/  FSEL R89, R92, -INF , !P0 ;  /* 0xff8000005c597808 */ /* 0x000fe40004000000 */
[C---:B------:R-:W-:Y:S02]  /*2870*/  ISETP.GT.OR P1, PT, R20.reuse, 0x11, !P1 ;  /* 0x000000111400780c */ /* 0x040fe40004f24670 */
[C---:B------:R-:W-:Y:S01]  /*2880*/  ISETP.GT.OR P4, PT, R20.reuse, 0x18, !P4 ;  /* 0x000000181400780c */ /* 0x040fe20006784670 */
[--C-:B--2---:R-:W-:Y:S01]  /*2890*/  FFMA.FTZ R94, R89, UR11, -R150.reuse ;  /* 0x0000000b595e7c23 */ /* 0x104fe20008010896 */
[----:B------:R-:W-:Y:S01]  /*28a0*/  ISETP.GT.OR P5, PT, R20, 0x19, !P5 ;  /* 0x000000191400780c */ /* 0x000fe20006fa4670 */
[----:B------:R-:W-:Y:S01]  /*28b0*/  FFMA.FTZ R150, R149, UR11, -R150 ;  /* 0x0000000b95967c23 */ /* 0x000fe20008010896 */
[----:B------:R-:W-:Y:S01]  /*28c0*/  FSEL R151, R93, -INF , !P1 ;  /* 0xff8000005d977808 */ /* 0x000fe20004800000 */
[----:B------:R1:W-:Y:S01]  /*28d0*/  MUFU.EX2 R89, R217 ;  /* 0x000000d900597308 */ /* 0x0003e20000000800 */
[----:B------:R-:W-:-:S02]  /*28e0*/  FSEL R96, R96, -INF , !P4 ;  /* 0xff80000060607808 */ /* 0x000fc40006000000 */
[C---:B------:R-:W-:Y:S02]  /*28f0*/  ISETP.GE.AND P1, PT, R22.reuse, 0x29, PT ;  /* 0x000000291600780c */ /* 0x040fe40003f26270 */
[C---:B------:R-:W-:Y:S02]  /*2900*/  ISETP.GE.AND P4, PT, R22.reuse, 0x30, PT ;  /* 0x000000301600780c */ /* 0x040fe40003f86270 */
[----:B------:R-:W-:Y:S01]  /*2910*/  FSEL R149, R97, -INF , !P5 ;  /* 0xff80000061957808 */ /* 0x000fe20006800000 */
[----:B------:R2:W3:Y:S01]  /*2920*/  MUFU.EX2 R92, R218 ;  /* 0x000000da005c7308 */ /* 0x0004e20000000800 */
[----:B------:R-:W-:Y:S01]  /*2930*/  ISETP.GE.AND P5, PT, R22, 0x31, PT ;  /* 0x000000311600780c */ /* 0x000fe20003fa6270 */
[----:B-1----:R-:W-:Y:S01]  /*2940*/  VIADD R217, R5, 0x18 ;  /* 0x0000001805d97836 */ /* 0x002fe20000000000 */
[C---:B------:R-:W-:Y:S02]  /*2950*/  ISETP.GT.OR P1, PT, R20.reuse, 0x29, !P1 ;  /* 0x000000291400780c */ /* 0x040fe40004f24670 */
[----:B------:R-:W-:-:S02]  /*2960*/  ISETP.GT.OR P4, PT, R20, 0x30, !P4 ;  /* 0x000000301400780c */ /* 0x000fc40006784670 */
[----:B------:R-:W-:Y:S01]  /*2970*/  ISETP.GT.OR P5, PT, R20, 0x31, !P5 ;  /* 0x000000311400780c */ /* 0x000fe20006fa4670 */
[----:B------:R-:W1:Y:S01]  /*2980*/  SHFL.IDX PT, R229, R21, R217, 0x1f ;  /* 0x00001fd915e57589 */ /* 0x000e6200000e0000 */
[----:B------:R-:W-:Y:S01]  /*2990*/  FSEL R105, R105, -INF , !P1 ;  /* 0xff80000069697808 */ /* 0x000fe20004800000 */
[----:B--2---:R-:W-:Y:S01]  /*29a0*/  VIADD R218, R5, 0x14 ;  /* 0x0000001405da7836 */ /* 0x004fe20000000000 */
[----:B------:R-:W-:Y:S01]  /*29b0*/  FSEL R108, R108, -INF , !P4 ;  /* 0xff8000006c6c7808 */ /* 0x000fe20006000000 */
[----:B------:R4:W-:Y:S01]  /*29c0*/  MUFU.EX2 R93, R216 ;  /* 0x000000d8005d7308 */ /* 0x0009e20000000800 */
[C---:B------:R-:W-:Y:S02]  /*29d0*/  ISETP.GE.AND P1, PT, R22.reuse, 0x41, PT ;  /* 0x000000411600780c */ /* 0x040fe40003f26270 */
[----:B------:R-:W-:Y:S01]  /*29e0*/  ISETP.GE.AND P4, PT, R22, 0x48, PT ;  /* 0x000000481600780c */ /* 0x000fe20003f86270 */
[----:B------:R-:W2:Y:S01]  /*29f0*/  SHFL.IDX PT, R228, R21, R218, 0x1f ;  /* 0x00001fda15e47589 */ /* 0x000ea200000e0000 */
[----:B------:R-:W-:-:S02]  /*2a00*/  FSEL R109, R109, -INF , !P5 ;  /* 0xff8000006d6d7808 */ /* 0x000fc40006800000 */
[----:B------:R-:W-:Y:S01]  /*2a10*/  ISETP.GE.AND P5, PT, R22, 0x49, PT ;  /* 0x000000491600780c */ /* 0x000fe20003fa6270 */
[----:B------:R-:W-:Y:S01]  /*2a20*/  MUFU.EX2 R94, R94 ;  /* 0x0000005e005e7308 */ /* 0x000fe20000000800 */
[C---:B------:R-:W-:Y:S01]  /*2a30*/  ISETP.GT.OR P1, PT, R20.reuse, 0x41, !P1 ;  /* 0x000000411400780c */ /* 0x040fe20004f24670 */
[----:B----4-:R-:W-:Y:S01]  /*2a40*/  SHFL.IDX PT, R216, R18, R23, 0x1f ;  /* 0x00001f1712d87589 */ /* 0x010fe200000e0000 */
[C---:B------:R-:W-:Y:S02]  /*2a50*/  ISETP.GT.OR P4, PT, R20.reuse, 0x48, !P4 ;  /* 0x000000481400780c */ /* 0x040fe40006784670 */
[----:B------:R-:W-:Y:S02]  /*2a60*/  ISETP.GT.OR P5, PT, R20, 0x49, !P5 ;  /* 0x000000491400780c */ /* 0x000fe40006fa4670 */
[----:B------:R-:W-:Y:S02]  /*2a70*/  FSEL R117, R117, -INF , !P1 ;  /* 0xff80000075757808 */ /* 0x000fe40004800000 */
[----:B------:R-:W-:-:S02]  /*2a80*/  FSEL R220, R120, -INF , !P4 ;  /* 0xff80000078dc7808 */ /* 0x000fc40006000000 */
[C---:B------:R-:W-:Y:S01]  /*2a90*/  ISETP.GE.AND P1, PT, R22.reuse, 0x59, PT ;  /* 0x000000591600780c */ /* 0x040fe20003f26270 */
[----:B------:R-:W-:Y:S01]  /*2aa0*/  MUFU.EX2 R120, R222 ;  /* 0x000000de00787308 */ /* 0x000fe20000000800 */
[----:B------:R-:W-:Y:S01]  /*2ab0*/  ISETP.GE.AND P4, PT, R22, 0x60, PT ;  /* 0x000000601600780c */ /* 0x000fe20003f86270 */
[----:B-1----:R-:W-:Y:S01]  /*2ac0*/  FFMA.FTZ R96, R96, UR11, -R229 ;  /* 0x0000000b60607c23 */ /* 0x002fe200080108e5 */
[----:B------:R-:W-:Y:S02]  /*2ad0*/  FSEL R121, R121, -INF , !P5 ;  /* 0xff80000079797808 */ /* 0x000fe40006800000 */
[----:B------:R-:W-:Y:S02]  /*2ae0*/  ISETP.GE.AND P5, PT, R22, 0x61, PT ;  /* 0x000000611600780c */ /* 0x000fe40003fa6270 */
[C---:B------:R-:W-:Y:S02]  /*2af0*/  ISETP.GT.OR P1, PT, R20.reuse, 0x59, !P1 ;  /* 0x000000591400780c */ /* 0x040fe40004f24670 */
[----:B------:R-:W-:-:S02]  /*2b00*/  ISETP.GT.OR P4, PT, R20, 0x60, !P4 ;  /* 0x000000601400780c */ /* 0x000fc40006784670 */
[----:B------:R-:W-:Y:S02]  /*2b10*/  ISETP.GT.OR P5, PT, R20, 0x61, !P5 ;  /* 0x000000611400780c */ /* 0x000fe40006fa4670 */
[----:B------:R-:W-:Y:S02]  /*2b20*/  FSEL R129, R129, -INF , !P1 ;  /* 0xff80000081817808 */ /* 0x000fe40004800000 */
[----:B------:R-:W-:Y:S02]  /*2b30*/  FSEL R132, R132, -INF , !P4 ;  /* 0xff80000084847808 */ /* 0x000fe40006000000 */
[C---:B------:R-:W-:Y:S02]  /*2b40*/  ISETP.GE.AND P2, PT, R22.reuse, 0x20, PT ;  /* 0x000000201600780c */ /* 0x040fe40003f46270 */
[C---:B------:R-:W-:Y:S02]  /*2b50*/  ISETP.GE.AND P3, PT, R22.reuse, 0x21, PT ;  /* 0x000000211600780c */ /* 0x040fe40003f66270 */
[----:B------:R-:W-:-:S02]  /*2b60*/  ISETP.GE.AND P0, PT, R22, 0x28, PT ;  /* 0x000000281600780c */ /* 0x000fc40003f06270 */
[C---:B------:R-:W-:Y:S02]  /*2b70*/  ISETP.GE.AND P1, PT, R13.reuse, 0x11, PT ;  /* 0x000000110d00780c */ /* 0x040fe40003f26270 */
[----:B------:R-:W-:Y:S02]  /*2b80*/  ISETP.GE.AND P4, PT, R13, 0x18, PT ;  /* 0x000000180d00780c */ /* 0x000fe40003f86270 */
[----:B------:R-:W-:Y:S02]  /*2b90*/  FSEL R133, R133, -INF , !P5 ;  /* 0xff80000085857808 */ /* 0x000fe40006800000 */
[----:B------:R-:W-:Y:S02]  /*2ba0*/  ISETP.GE.AND P5, PT, R13, 0x19, PT ;  /* 0x000000190d00780c */ /* 0x000fe40003fa6270 */
[C---:B------:R-:W-:Y:S02]  /*2bb0*/  ISETP.GT.OR P2, PT, R20.reuse, 0x20, !P2 ;  /* 0x000000201400780c */ /* 0x040fe40005744670 */
[----:B------:R-:W-:-:S02]  /*2bc0*/  ISETP.GT.OR P3, PT, R20, 0x21, !P3 ;  /* 0x000000211400780c */ /* 0x000fc40005f64670 */
[----:B------:R-:W-:Y:S02]  /*2bd0*/  ISETP.GT.OR P0, PT, R20, 0x28, !P0 ;  /* 0x000000281400780c */ /* 0x000fe40004704670 */
[C---:B------:R-:W-:Y:S02]  /*2be0*/  ISETP.GT.OR P1, PT, R19.reuse, 0x11, !P1 ;  /* 0x000000111300780c */ /* 0x040fe40004f24670 */
[C---:B------:R-:W-:Y:S01]  /*2bf0*/  ISETP.GT.OR P4, PT, R19.reuse, 0x18, !P4 ;  /* 0x000000181300780c */ /* 0x040fe20006784670 */
[----:B------:R-:W-:Y:S02]  /*2c00*/  WARPGROUP.DEPBAR.LE gsb0, 0x0 ;  /* 0x00008000000079c5 */ /* 0x000fe40000010000 */
[----:B------:R-:W-:Y:S01]  /*2c10*/  WARPGROUP.ARRIVE ;  /* 0x00000000000079c5 */ /* 0x000fe20000000000 */
[----:B------:R-:W-:Y:S02]  /*2c20*/  ISETP.GT.OR P5, PT, R19, 0x19, !P5 ;  /* 0x000000191300780c */ /* 0x000fe40006fa4670 */
[----:B------:R-:W-:-:S02]  /*2c30*/  FSEL R100, R100, -INF , !P2 ;  /* 0xff80000064647808 */ /* 0x000fc40005000000 */
[----:B------:R-:W-:Y:S01]  /*2c40*/  FSEL R101, R101, -INF , !P3 ;  /* 0xff80000065657808 */ /* 0x000fe20005800000 */
[----:B------:R-:W-:Y:S01]  /*2c50*/  HGMMA.64x128x16.F32 R24, gdesc[UR4], R24, gsb0 ;  /* 0x01e00000041879f0 */ /* 0x000fe20008000818 */
[----:B------:R-:W-:Y:S01]  /*2c60*/  UIADD3 UR6, UR10, 0x4, URZ ;  /* 0x000000040a067890 */ /* 0x000fe2000fffe03f */
[----:B------:R-:W-:Y:S01]  /*2c70*/  FSEL R104, R104, -INF , !P0 ;  /* 0xff80000068687808 */ /* 0x000fe20004000000 */
[----:B------:R-:W-:Y:S01]  /*2c80*/  UIADD3 UR4, UR9, 0x4, URZ ;  /* 0x0000000409047890 */ /* 0x000fe2000fffe03f */
[----:B------:R-:W-:Y:S01]  /*2c90*/  FSEL R97, R95, -INF , !P1 ;  /* 0xff8000005f617808 */ /* 0x000fe20004800000 */
[----:B------:R-:W-:Y:S01]  /*2ca0*/  UMOV UR7, 0x40000040 ;  /* 0x4000004000077882 */ /* 0x000fe20000000000 */
[----:B------:R-:W-:Y:S01]  /*2cb0*/  UMOV UR5, 0x40000040 ;  /* 0x4000004000057882 */ /* 0x000fe20000000000 */
[----:B------:R-:W-:Y:S01]  /*2cc0*/  FSEL R98, R98, -INF , !P4 ;  /* 0xff80000062627808 */ /* 0x000fe20006000000 */
[----:B------:R1:W-:Y:S01]  /*2cd0*/  MUFU.EX2 R95, R150 ;  /* 0x00000096005f7308 */ /* 0x0003e20000000800 */
[C---:B------:R-:W-:Y:S01]  /*2ce0*/  ISETP.GE.AND P2, PT, R22.reuse, 0x38, PT ;  /* 0x000000381600780c */ /* 0x040fe20003f46270 */
[----:B--2---:R-:W-:Y:S01]  /*2cf0*/  FFMA.FTZ R233, R97, UR11, -R228 ;  /* 0x0000000b61e97c23 */ /* 0x004fe200080108e4 */
[----:B------:R-:W-:Y:S01]  /*2d00*/  ISETP.GE.AND P3, PT, R22, 0x39, PT ;  /* 0x000000391600780c */ /* 0x000fe20003f66270 */
[----:B------:R-:W-:Y:S01]  /*2d10*/  FFMA.FTZ R229, R98, UR11, -R229 ;  /* 0x0000000b62e57c23 */ /* 0x000fe200080108e5 */
[----:B------:R-:W-:Y:S01]  /*2d20*/  ISETP.GE.AND P0, PT, R22, 0x40, PT ;  /* 0x000000401600780c */ /* 0x000fe20003f06270 */
[----:B------:R-:W2:Y:S01]  /*2d30*/  SHFL.IDX PT, R98, R18, R5, 0x1f ;  /* 0x00001f0512627589 */ /* 0x000ea200000e0000 */
[C---:B------:R-:W-:Y:S01]  /*2d40*/  ISETP.GE.AND P1, PT, R13.reuse, 0x20, PT ;  /* 0x000000200d00780c */ /* 0x040fe20003f26270 */
[----:B------:R-:W4:Y:S01]  /*2d50*/  MUFU.EX2 R97, R96 ;  /* 0x0000006000617308 */ /* 0x000f220000000800 */
[----:B------:R-:W-:Y:S01]  /*2d60*/  ISETP.GE.AND P4, PT, R13, 0x21, PT ;  /* 0x000000210d00780c */ /* 0x000fe20003f86270 */
[----:B-1----:R-:W-:Y:S01]  /*2d70*/  VIADD R150, R5, 0x1c ;  /* 0x0000001c05967836 */ /* 0x002fe20000000000 */
[----:B------:R-:W-:-:S02]  /*2d80*/  FSEL R99, R99, -INF , !P5 ;  /* 0xff80000063637808 */ /* 0x000fc40006800000 */
[----:B------:R-:W-:Y:S02]  /*2d90*/  ISETP.GE.AND P5, PT, R13, 0x28, PT ;  /* 0x000000280d00780c */ /* 0x000fe40003fa6270 */
[C---:B------:R-:W-:Y:S01]  /*2da0*/  ISETP.GT.OR P2, PT, R20.reuse, 0x38, !P2 ;  /* 0x000000381400780c */ /* 0x040fe20005744670 */
[----:B------:R1:W3:Y:S01]  /*2db0*/  SHFL.IDX PT, R232, R21, R150, 0x1f ;  /* 0x00001f9615e87589 */ /* 0x0002e200000e0000 */
[C---:B------:R-:W-:Y:S01]  /*2dc0*/  ISETP.GT.OR P3, PT, R20.reuse, 0x39, !P3 ;  /* 0x000000391400780c */ /* 0x040fe20005f64670 */
[----:B------:R3:W-:Y:S01]  /*2dd0*/  MUFU.EX2 R96, R229 ;  /* 0x000000e500607308 */ /* 0x0007e20000000800 */
[----:B------:R-:W-:Y:S02]  /*2de0*/  ISETP.GT.OR P0, PT, R20, 0x40, !P0 ;  /* 0x000000401400780c */ /* 0x000fe40004704670 */
[C---:B------:R-:W-:Y:S02]  /*2df0*/  ISETP.GT.OR P1, PT, R19.reuse, 0x20, !P1 ;  /* 0x000000201300780c */ /* 0x040fe40004f24670 */
[----:B------:R-:W-:-:S02]  /*2e00*/  ISETP.GT.OR P4, PT, R19, 0x21, !P4 ;  /* 0x000000211300780c */ /* 0x000fc40006784670 */
[----:B------:R-:W-:Y:S01]  /*2e10*/  ISETP.GT.OR P5, PT, R19, 0x28, !P5 ;  /* 0x000000281300780c */ /* 0x000fe20006fa4670 */
[----:B-1----:R-:W1:Y:S01]  /*2e20*/  MUFU.EX2 R21, R233 ;  /* 0x000000e900157308 */ /* 0x002e620000000800 */
[----:B------:R-:W-:Y:S02]  /*2e30*/  FSEL R112, R112, -INF , !P2 ;  /* 0xff80000070707808 */ /* 0x000fe40005000000 */
[----:B------:R-:W-:Y:S01]  /*2e40*/  FSEL R113, R113, -INF , !P3 ;  /* 0xff80000071717808 */ /* 0x000fe20005800000 */
[----:B--2---:R-:W-:Y:S01]  /*2e50*/  FFMA.FTZ R100, R100, UR11, -R98 ;  /* 0x0000000b64647c23 */ /* 0x004fe20008010862 */
[----:B------:R-:W-:Y:S02]  /*2e60*/  FSEL R116, R116, -INF , !P0 ;  /* 0xff80000074747808 */ /* 0x000fe40004000000 */
[----:B------:R-:W-:Y:S02]  /*2e70*/  FSEL R102, R102, -INF , !P1 ;  /* 0xff80000066667808 */ /* 0x000fe40004800000 */
[----:B------:R-:W-:Y:S01]  /*2e80*/  FSEL R103, R103, -INF , !P4 ;  /* 0xff80000067677808 */ /* 0x000fe20006000000 */
[----:B------:R-:W-:Y:S01]  /*2e90*/  MUFU.EX2 R100, R100 ;  /* 0x0000006400647308 */ /* 0x000fe20000000800 */
[----:B------:R-:W-:-:S02]  /*2ea0*/  ISETP.GE.AND P2, PT, R22, 0x50, PT ;  /* 0x000000501600780c */ /* 0x000fc40003f46270 */
[C---:B------:R-:W-:Y:S01]  /*2eb0*/  ISETP.GE.AND P3, PT, R22.reuse, 0x51, PT ;  /* 0x000000511600780c */ /* 0x040fe20003f66270 */
[----:B---3--:R-:W-:Y:S01]  /*2ec0*/  FFMA.FTZ R229, R149, UR11, -R232 ;  /* 0x0000000b95e57c23 */ /* 0x008fe200080108e8 */
[----:B------:R-:W-:Y:S01]  /*2ed0*/  ISETP.GE.AND P0, PT, R22, 0x58, PT ;  /* 0x000000581600780c */ /* 0x000fe20003f06270 */
[----:B------:R-:W-:Y:S01]  /*2ee0*/  FFMA.FTZ R149, R102, UR11, -R98 ;  /* 0x0000000b66957c23 */ /* 0x000fe20008010862 */
[C---:B------:R-:W-:Y:S01]  /*2ef0*/  ISETP.GE.AND P1, PT, R13.reuse, 0x29, PT ;  /* 0x000000290d00780c */ /* 0x040fe20003f26270 */
[----:B------:R-:W-:Y:S01]  /*2f00*/  MUFU.EX2 R98, R229 ;  /* 0x000000e500627308 */ /* 0x000fe20000000800 */
[----:B------:R-:W-:Y:S01]  /*2f10*/  ISETP.GE.AND P4, PT, R13, 0x30, PT ;  /* 0x000000300d00780c */ /* 0x000fe20003f86270 */
[----:B------:R-:W-:Y:S01]  /*2f20*/  FFMA.FTZ R99, R99, UR11, -R232 ;  /* 0x0000000b63637c23 */ /* 0x000fe200080108e8 */
[----:B------:R-:W-:Y:S02]  /*2f30*/  FSEL R222, R106, -INF , !P5 ;  /* 0xff8000006ade7808 */ /* 0x000fe40006800000 */
[----:B------:R-:W2:Y:S01]  /*2f40*/  SHFL.IDX PT, R106, R18, R221, 0x1f ;  /* 0x00001fdd126a7589 */ /* 0x000ea200000e0000 */
[----:B------:R-:W-:-:S02]  /*2f50*/  ISETP.GT.OR P2, PT, R20, 0x50, !P2 ;  /* 0x000000501400780c */ /* 0x000fc40005744670 */
[C---:B------:R-:W-:Y:S01]  /*2f60*/  ISETP.GT.OR P3, PT, R20.reuse, 0x51, !P3 ;  /* 0x000000511400780c */ /* 0x040fe20005f64670 */
[----:B------:R-:W-:Y:S01]  /*2f70*/  MUFU.EX2 R99, R99 ;  /* 0x0000006300637308 */ /* 0x000fe20000000800 */
[----:B------:R-:W-:Y:S02]  /*2f80*/  ISETP.GT.OR P0, PT, R20, 0x58, !P0 ;  /* 0x000000581400780c */ /* 0x000fe40004704670 */
[C---:B------:R-:W-:Y:S02]  /*2f90*/  ISETP.GT.OR P1, PT, R19.reuse, 0x29, !P1 ;  /* 0x000000291300780c */ /* 0x040fe40004f24670 */
[----:B------:R-:W-:Y:S02]  /*2fa0*/  ISETP.GT.OR P4, PT, R19, 0x30, !P4 ;  /* 0x000000301300780c */ /* 0x000fe40006784670 */
[----:B------:R-:W-:Y:S02]  /*2fb0*/  FSEL R124, R124, -INF , !P2 ;  /* 0xff8000007c7c7808 */ /* 0x000fe40005000000 */
[----:B------:R-:W-:-:S02]  /*2fc0*/  FSEL R125, R125, -INF , !P3 ;  /* 0xff8000007d7d7808 */ /* 0x000fc40005800000 */
[----:B------:R-:W-:Y:S02]  /*2fd0*/  FSEL R128, R128, -INF , !P0 ;  /* 0xff80000080807808 */ /* 0x000fe40004000000 */
[----:B------:R-:W-:Y:S02]  /*2fe0*/  FSEL R107, R107, -INF , !P1 ;  /* 0xff8000006b6b7808 */ /* 0x000fe40004800000 */
[----:B------:R-:W-:Y:S02]  /*2ff0*/  FSEL R110, R110, -INF , !P4 ;  /* 0xff8000006e6e7808 */ /* 0x000fe40006000000 */
[C---:B------:R-:W-:Y:S01]  /*3000*/  ISETP.GE.AND P2, PT, R22.reuse, 0x68, PT ;  /* 0x000000681600780c */ /* 0x040fe20003f46270 */
[----:B------:R-:W-:Y:S01]  /*3010*/  FFMA.FTZ R107, R107, UR11, -R216 ;  /* 0x0000000b6b6b7c23 */ /* 0x000fe200080108d8 */
[----:B------:R-:W-:Y:S01]  /*3020*/  ISETP.GE.AND P3, PT, R22, 0x69, PT ;  /* 0x000000691600780c */ /* 0x000fe20003f66270 */
[--C-:B--2---:R-:W-:Y:S01]  /*3030*/  FFMA.FTZ R104, R104, UR11, -R106.reuse ;  /* 0x0000000b68687c23 */ /* 0x104fe2000801086a */
[----:B------:R-:W-:Y:S01]  /*3040*/  ISETP.GE.AND P0, PT, R22, 0x70, PT ;  /* 0x000000701600780c */ /* 0x000fe20003f06270 */
[----:B------:R-:W-:Y:S01]  /*3050*/  FFMA.FTZ R222, R222, UR11, -R106 ;  /* 0x0000000bdede7c23 */ /* 0x000fe2000801086a */
[C---:B------:R-:W-:Y:S01]  /*3060*/  ISETP.GE.AND P5, PT, R22.reuse, 0x71, PT ;  /* 0x000000711600780c */ /* 0x040fe20003fa6270 */
[----:B------:R-:W-:Y:S01]  /*3070*/  FFMA.FTZ R106, R105, UR11, -R216 ;  /* 0x0000000b696a7c23 */ /* 0x000fe200080108d8 */
[C---:B------:R-:W-:Y:S01]  /*3080*/  ISETP.GE.AND P1, PT, R22.reuse, 0x78, PT ;  /* 0x000000781600780c */ /* 0x040fe20003f26270 */
[----:B------:R2:W-:Y:S01]  /*3090*/  MUFU.EX2 R105, R222 ;  /* 0x000000de00697308 */ /* 0x0005e20000000800 */
[----:B------:R-:W-:Y:S01]  /*30a0*/  ISETP.GE.AND P4, PT, R22, 0x79, PT ;  /* 0x000000791600780c */ /* 0x000fe20003f86270 */
[----:B------:R-:W-:Y:S01]  /*30b0*/  FFMA.FTZ R22, R151, UR11, -R228 ;  /* 0x0000000b97167c23 */ /* 0x000fe200080108e4 */
[C---:B------:R-:W-:Y:S01]  /*30c0*/  ISETP.GT.OR P2, PT, R20.reuse, 0x68, !P2 ;  /* 0x000000681400780c */ /* 0x040fe20005744670 */
[----:B------:R-:W3:Y:S01]  /*30d0*/  SHFL.IDX PT, R228, R18, R223, 0x1f ;  /* 0x00001fdf12e47589 */ /* 0x000ee200000e0000 */
[----:B------:R-:W-:-:S02]  /*30e0*/  ISETP.GT.OR P0, PT, R20, 0x70, !P0 ;  /* 0x000000701400780c */ /* 0x000fc40004704670 */
[----:B------:R-:W-:Y:S01]  /*30f0*/  FSEL R136, R136, -INF , !P2 ;  /* 0xff80000088887808 */ /* 0x000fe20005000000 */
[----:B------:R-:W4:Y:S01]  /*3100*/  SHFL.IDX PT, R151, R18, R148, 0x1f ;  /* 0x00001f9412977589 */ /* 0x000f2200000e0000 */
[C---:B------:R-:W-:Y:S01]  /*3110*/  ISETP.GE.AND P2, PT, R13.reuse, 0x31, PT ;  /* 0x000000310d00780c */ /* 0x040fe20003f46270 */
[----:B------:R-:W-:Y:S01]  /*3120*/  MUFU.EX2 R22, R22 ;  /* 0x0000001600167308 */ /* 0x000fe20000000800 */
[----:B------:R-:W-:Y:S01]  /*3130*/  FSEL R140, R140, -INF , !P0 ;  /* 0xff8000008c8c7808 */ /* 0x000fe20004000000 */
[----:B--2---:R-:W2:Y:S01]  /*3140*/  SHFL.IDX PT, R222, R18, R218, 0x1f ;  /* 0x00001fda12de7589 */ /* 0x004ea200000e0000 */
[----:B------:R-:W-:Y:S02]  /*3150*/  ISETP.GE.AND P0, PT, R13, 0x39, PT ;  /* 0x000000390d00780c */ /* 0x000fe40003f06270 */
[C---:B------:R-:W-:Y:S02]  /*3160*/  ISETP.GT.OR P2, PT, R19.reuse, 0x31, !P2 ;  /* 0x000000311300780c */ /* 0x040fe40005744670 */
[----:B------:R-:W-:Y:S01]  /*3170*/  ISETP.GT.OR P0, PT, R19, 0x39, !P0 ;  /* 0x000000391300780c */ /* 0x000fe20004704670 */
[----:B------:R-:W-:Y:S01]  /*3180*/  MUFU.EX2 R104, R104 ;  /* 0x0000006800687308 */ /* 0x000fe20000000800 */
[----:B------:R-:W-:-:S02]  /*3190*/  ISETP.GT.OR P3, PT, R20, 0x69, !P3 ;  /* 0x000000691400780c */ /* 0x000fc40005f64670 */
[----:B------:R-:W-:Y:S02]  /*31a0*/  FSEL R216, R111, -INF , !P2 ;  /* 0xff8000006fd87808 */ /* 0x000fe40005000000 */
[----:B------:R-:W-:Y:S02]  /*31b0*/  ISETP.GE.AND P2, PT, R13, 0x40, PT ;  /* 0x000000400d00780c */ /* 0x000fe40003f46270 */
[----:B------:R-:W-:Y:S01]  /*31c0*/  FSEL R111, R115, -INF , !P0 ;  /* 0xff800000736f7808 */ /* 0x000fe20004000000 */
[----:B------:R-:W-:Y:S01]  /*31d0*/  MUFU.EX2 R106, R106 ;  /* 0x0000006a006a7308 */ /* 0x000fe20000000800 */
[----:B------:R-:W-:Y:S01]  /*31e0*/  ISETP.GE.AND P0, PT, R13, 0x48, PT ;  /* 0x000000480d00780c */ /* 0x000fe20003f06270 */
[--C-:B---3--:R-:W-:Y:S01]  /*31f0*/  FFMA.FTZ R102, R101, UR11, -R228.reuse ;  /* 0x0000000b65667c23 */ /* 0x108fe200080108e4 */
[----:B------:R-:W-:Y:S01]  /*3200*/  FSEL R137, R137, -INF , !P3 ;  /* 0xff80000089897808 */ /* 0x000fe20005800000 */
[----:B------:R-:W-:Y:S01]  /*3210*/  FFMA.FTZ R103, R103, UR11, -R228 ;  /* 0x0000000b67677c23 */ /* 0x000fe200080108e4 */
[----:B------:R-:W-:Y:S01]  /*3220*/  ISETP.GE.AND P3, PT, R13, 0x38, PT ;  /* 0x000000380d00780c */ /* 0x000fe20003f66270 */
[--C-:B----4-:R-:W-:Y:S01]  /*3230*/  FFMA.FTZ R108, R108, UR11, -R151.reuse ;  /* 0x0000000b6c6c7c23 */ /* 0x110fe20008010897 */
[C---:B------:R-:W-:Y:S01]  /*3240*/  ISETP.GT.OR P2, PT, R19.reuse, 0x40, !P2 ;  /* 0x000000401300780c */ /* 0x040fe20005744670 */
[----:B------:R3:W-:Y:S01]  /*3250*/  MUFU.EX2 R101, R149 ;  /* 0x0000009500657308 */ /* 0x0007e20000000800 */
[C---:B------:R-:W-:Y:S01]  /*3260*/  ISETP.GT.OR P0, PT, R19.reuse, 0x48, !P0 ;  /* 0x000000481300780c */ /* 0x040fe20004704670 */
[----:B------:R-:W-:Y:S01]  /*3270*/  FFMA.FTZ R110, R110, UR11, -R151 ;  /* 0x0000000b6e6e7c23 */ /* 0x000fe20008010897 */
[----:B------:R-:W-:Y:S01]  /*3280*/  ISETP.GT.OR P3, PT, R19, 0x38, !P3 ;  /* 0x000000381300780c */ /* 0x000fe20005f64670 */
[----:B------:R-:W-:Y:S01]  /*3290*/  SHFL.IDX PT, R228, R18, R150, 0x1f ;  /* 0x00001f9612e47589 */ /* 0x000fe200000e0000 */
[----:B------:R-:W-:Y:S01]  /*32a0*/  FSEL R118, R118, -INF , !P2 ;  /* 0xff80000076767808 */ /* 0x000fe20005000000 */
[--C-:B--2---:R-:W-:Y:S01]  /*32b0*/  FFMA.FTZ R216, R216, UR11, -R222.reuse ;  /* 0x0000000bd8d87c23 */ /* 0x104fe200080108de */
[----:B------:R-:W-:Y:S01]  /*32c0*/  ISETP.GE.AND P2, PT, R13, 0x49, PT ;  /* 0x000000490d00780c */ /* 0x000fe20003f46270 */
[----:B------:R-:W-:Y:S01]  /*32d0*/  FFMA.FTZ R109, R109, UR11, -R222 ;  /* 0x0000000b6d6d7c23 */ /* 0x000fe200080108de */
[----:B---3--:R-:W-:Y:S01]  /*32e0*/  FSEL R149, R122, -INF , !P0 ;  /* 0xff8000007a957808 */ /* 0x008fe20004000000 */
[----:B------:R-:W-:Y:S01]  /*32f0*/  SHFL.IDX PT, R222, R12, R23, 0x1f ;  /* 0x00001f170cde7589 */ /* 0x000fe200000e0000 */
[----:B------:R-:W-:Y:S01]  /*3300*/  ISETP.GE.AND P0, PT, R13, 0x51, PT ;  /* 0x000000510d00780c */ /* 0x000fe20003f06270 */
[----:B------:R-:W2:Y:S01]  /*3310*/  MUFU.EX2 R102, R102 ;  /* 0x0000006600667308 */ /* 0x000ea20000000800 */
[----:B------:R-:W-:-:S02]  /*3320*/  WARPGROUP.DEPBAR.LE gsb0, 0x0 ;  /* 0x00008000000079c5 */ /* 0x000fc40000010000 */
[----:B------:R-:W-:Y:S01]  /*3330*/  WARPGROUP.ARRIVE ;  /* 0x00000000000079c5 */ /* 0x000fe20000000000 */
[----:B------:R-:W-:Y:S02]  /*3340*/  FSEL R151, R114, -INF , !P3 ;  /* 0xff80000072977808 */ /* 0x000fe40005800000 */
[----:B------:R-:W-:Y:S02]  /*3350*/  ISETP.GE.AND P3, PT, R13, 0x41, PT ;  /* 0x000000410d00780c */ /* 0x000fe40003f66270 */
[C---:B------:R-:W-:Y:S01]  /*3360*/  ISETP.GT.OR P2, PT, R19.reuse, 0x49, !P2 ;  /* 0x000000491300780c */ /* 0x040fe20005744670 */
[----:B------:R-:W-:Y:S01]  /*3370*/  HGMMA.64x128x16.F32 R24, gdesc[UR4], R24, gsb0 ;  /* 0x01e00000041879f0 */ /* 0x000fe20008000818 */
[----:B------:R-:W-:Y:S01]  /*3380*/  UIADD3 UR6, UR10, 0x6, URZ ;  /* 0x000000060a067890 */ /* 0x000fe2000fffe03f */
[C---:B------:R-:W-:Y:S01]  /*3390*/  ISETP.GT.OR P0, PT, R19.reuse, 0x51, !P0 ;  /* 0x000000511300780c */ /* 0x040fe20004704670 */
[----:B------:R-:W-:Y:S01]  /*33a0*/  UIADD3 UR4, UR9, 0x6, URZ ;  /* 0x0000000609047890 */ /* 0x000fe2000fffe03f */
[----:B------:R-:W-:Y:S01]  /*33b0*/  ISETP.GT.OR P3, PT, R19, 0x41, !P3 ;  /* 0x000000411300780c */ /* 0x000fe20005f64670 */
[----:B------:R-:W-:Y:S01]  /*33c0*/  UMOV UR7, 0x40000040 ;  /* 0x4000004000077882 */ /* 0x000fe20000000000 */
[----:B------:R-:W-:Y:S01]  /*33d0*/  UMOV UR5, 0x40000040 ;  /* 0x4000004000057882 */ /* 0x000fe20000000000 */
[----:B------:R-:W-:Y:S01]  /*33e0*/  FSEL R123, R123, -INF , !P2 ;  /* 0xff8000007b7b7808 */ /* 0x000fe20005000000 */
[----:B------:R-:W3:Y:S01]  /*33f0*/  MUFU.EX2 R103, R103 ;  /* 0x0000006700677308 */ /* 0x000ee20000000800 */
[----:B------:R-:W-:-:S02]  /*3400*/  ISETP.GE.AND P2, PT, R13, 0x58, PT ;  /* 0x000000580d00780c */ /* 0x000fc40003f46270 */
[----:B------:R-:W-:Y:S02]  /*3410*/  FSEL R122, R127, -INF , !P0 ;  /* 0xff8000007f7a7808 */ /* 0x000fe40004000000 */
[----:B------:R-:W-:Y:S02]  /*3420*/  ISETP.GE.AND P0, PT, R13, 0x60, PT ;  /* 0x000000600d00780c */ /* 0x000fe40003f06270 */
[----:B------:R-:W-:Y:S01]  /*3430*/  FSEL R119, R119, -INF , !P3 ;  /* 0xff80000077777808 */ /* 0x000fe20005800000 */
[----:B------:R-:W4:Y:S01]  /*3440*/  MUFU.EX2 R107, R107 ;  /* 0x0000006b006b7308 */ /* 0x000f220000000800 */
[----:B------:R-:W-:Y:S02]  /*3450*/  ISETP.GE.AND P3, PT, R13, 0x50, PT ;  /* 0x000000500d00780c */ /* 0x000fe40003f66270 */
[C---:B------:R-:W-:Y:S02]  /*3460*/  ISETP.GT.OR P2, PT, R19.reuse, 0x58, !P2 ;  /* 0x000000581300780c */ /* 0x040fe40005744670 */
[----:B------:R-:W-:-:S02]  /*3470*/  ISETP.GT.OR P0, PT, R19, 0x60, !P0 ;  /* 0x000000601300780c */ /* 0x000fc40004704670 */
[----:B------:R-:W-:Y:S01]  /*3480*/  ISETP.GT.OR P3, PT, R19, 0x50, !P3 ;  /* 0x000000501300780c */ /* 0x000fe20005f64670 */
[----:B------:R-:W5:Y:S01]  /*3490*/  MUFU.EX2 R108, R108 ;  /* 0x0000006c006c7308 */ /* 0x000f620000000800 */
[----:B------:R-:W-:Y:S02]  /*34a0*/  FSEL R114, R130, -INF , !P2 ;  /* 0xff80000082727808 */ /* 0x000fe40005000000 */
[----:B------:R-:W-:Y:S02]  /*34b0*/  FSEL R130, R134, -INF , !P0 ;  /* 0xff80000086827808 */ /* 0x000fe40004000000 */
[----:B------:R-:W-:Y:S01]  /*34c0*/  SHFL.IDX PT, R134, R18, R217, 0x1f ;  /* 0x00001fd912867589 */ /* 0x000fe200000e0000 */
[----:B------:R-:W-:Y:S02]  /*34d0*/  FSEL R126, R126, -INF , !P3 ;  /* 0xff8000007e7e7808 */ /* 0x000fe40005800000 */
[C---:B------:R-:W-:Y:S01]  /*34e0*/  ISETP.GE.AND P3, PT, R13.reuse, 0x59, PT ;  /* 0x000000590d00780c */ /* 0x040fe20003f66270 */
[----:B------:R-:W-:Y:S01]  /*34f0*/  MUFU.EX2 R110, R110 ;  /* 0x0000006e006e7308 */ /* 0x000fe20000000800 */
[----:B------:R-:W-:-:S02]  /*3500*/  ISETP.GE.AND P2, PT, R13, 0x61, PT ;  /* 0x000000610d00780c */ /* 0x000fc40003f46270 */
[C---:B------:R-:W-:Y:S02]  /*3510*/  ISETP.GT.OR P3, PT, R19.reuse, 0x59, !P3 ;  /* 0x000000591300780c */ /* 0x040fe40005f64670 */
[----:B------:R-:W-:Y:S02]  /*3520*/  ISETP.GT.OR P2, PT, R19, 0x61, !P2 ;  /* 0x000000611300780c */ /* 0x000fe40005744670 */
[----:B------:R-:W-:Y:S02]  /*3530*/  FSEL R131, R131, -INF , !P3 ;  /* 0xff80000083837808 */ /* 0x000fe40005800000 */
[----:B------:R-:W-:Y:S02]  /*3540*/  FSEL R115, R135, -INF , !P2 ;  /* 0xff80000087737808 */ /* 0x000fe40005000000 */
[C---:B------:R-:W-:Y:S01]  /*3550*/  ISETP.GE.AND P3, PT, R13.reuse, 0x68, PT ;  /* 0x000000680d00780c */ /* 0x040fe20003f66270 */
[----:B------:R-:W1:Y:S01]  /*3560*/  SHFL.IDX PT, R135, R12, R5, 0x1f ;  /* 0x00001f050c877589 */ /* 0x000e6200000e0000 */
[----:B------:R-:W-:-:S02]  /*3570*/  ISETP.GE.AND P0, PT, R13, 0x69, PT ;  /* 0x000000690d00780c */ /* 0x000fc40003f06270 */
[----:B------:R-:W-:Y:S02]  /*3580*/  ISETP.GE.AND P2, PT, R13, 0x70, PT ;  /* 0x000000700d00780c */ /* 0x000fe40003f46270 */
[C---:B------:R-:W-:Y:S02]  /*3590*/  ISETP.GT.OR P3, PT, R19.reuse, 0x68, !P3 ;  /* 0x000000681300780c */ /* 0x040fe40005f64670 */
[C---:B------:R-:W-:Y:S02]  /*35a0*/  ISETP.GT.OR P0, PT, R19.reuse, 0x69, !P0 ;  /* 0x000000691300780c */ /* 0x040fe40004704670 */
[----:B------:R-:W-:Y:S02]  /*35b0*/  ISETP.GT.OR P2, PT, R19, 0x70, !P2 ;  /* 0x000000701300780c */ /* 0x000fe40005744670 */
[----:B------:R-:W-:Y:S02]  /*35c0*/  FSEL R138, R138, -INF , !P3 ;  /* 0xff8000008a8a7808 */ /* 0x000fe40005800000 */
[----:B------:R-:W-:-:S02]  /*35d0*/  FSEL R127, R139, -INF , !P0 ;  /* 0xff8000008b7f7808 */ /* 0x000fc40004000000 */
[----:B------:R-:W-:Y:S01]  /*35e0*/  FSEL R142, R142, -INF , !P2 ;  /* 0xff8000008e8e7808 */ /* 0x000fe20005000000 */
[----:B------:R-:W2:Y:S01]  /*35f0*/  SHFL.IDX PT, R139, R12, R150, 0x1f ;  /* 0x00001f960c8b7589 */ /* 0x000ea200000e0000 */
[C---:B------:R-:W-:Y:S02]  /*3600*/  ISETP.GE.AND P3, PT, R13.reuse, 0x71, PT ;  /* 0x000000710d00780c */ /* 0x040fe40003f66270 */
[C---:B------:R-:W-:Y:S02]  /*3610*/  ISETP.GE.AND P0, PT, R13.reuse, 0x78, PT ;  /* 0x000000780d00780c */ /* 0x040fe40003f06270 */
[----:B------:R-:W-:Y:S02]  /*3620*/  ISETP.GE.AND P2, PT, R13, 0x79, PT ;  /* 0x000000790d00780c */ /* 0x000fe40003f46270 */
[C---:B------:R-:W-:Y:S01]  /*3630*/  ISETP.GT.OR P5, PT, R20.reuse, 0x71, !P5 ;  /* 0x000000711400780c */ /* 0x040fe20006fa4670 */
[----:B------:R3:W5:Y:S01]  /*3640*/  MUFU.EX2 R13, R109 ;  /* 0x0000006d000d7308 */ /* 0x0007620000000800 */
[----:B------:R-:W-:Y:S01]  /*3650*/  ISETP.GT.OR P1, PT, R20, 0x78, !P1 ;  /* 0x000000781400780c */ /* 0x000fe20004f24670 */
[--C-:B-1----:R-:W-:Y:S01]  /*3660*/  FFMA.FTZ R118, R118, UR11, -R135.reuse ;  /* 0x0000000b76767c23 */ /* 0x102fe20008010887 */
[----:B------:R-:W-:Y:S01]  /*3670*/  ISETP.GT.OR P4, PT, R20, 0x79, !P4 ;  /* 0x000000791400780c */ /* 0x000fe20006784670 */
[--C-:B------:R-:W-:Y:S01]  /*3680*/  FFMA.FTZ R20, R112, UR11, -R134.reuse ;  /* 0x0000000b70147c23 */ /* 0x100fe20008010886 */
[----:B------:R-:W-:Y:S01]  /*3690*/  ISETP.GT.OR P3, PT, R19, 0x71, !P3 ;  /* 0x000000711300780c */ /* 0x000fe20005f64670 */
[----:B------:R-:W-:Y:S01]  /*36a0*/  FFMA.FTZ R134, R151, UR11, -R134 ;  /* 0x0000000b97867c23 */ /* 0x000fe20008010886 */
[C---:B------:R-:W-:Y:S01]  /*36b0*/  ISETP.GT.OR P0, PT, R19.reuse, 0x78, !P0 ;  /* 0x000000781300780c */ /* 0x040fe20004704670 */
[----:B------:R-:W1:Y:S01]  /*36c0*/  SHFL.IDX PT, R151, R12, R221, 0x1f ;  /* 0x00001fdd0c977589 */ /* 0x000e6200000e0000 */
[----:B------:R-:W-:Y:S01]  /*36d0*/  ISETP.GT.OR P2, PT, R19, 0x79, !P2 ;  /* 0x000000791300780c */ /* 0x000fe20005744670 */
[--C-:B---3--:R-:W-:Y:S01]  /*36e0*/  FFMA.FTZ R109, R113, UR11, -R228.reuse ;  /* 0x0000000b716d7c23 */ /* 0x108fe200080108e4 */
[----:B------:R3:W5:Y:S01]  /*36f0*/  MUFU.EX2 R19, R216 ;  /* 0x000000d800137308 */ /* 0x0007620000000800 */
[----:B------:R-:W4:Y:S01]  /*3700*/  SHFL.IDX PT, R112, R12, R148, 0x1f ;  /* 0x00001f940c707589 */ /* 0x000f2200000e0000 */
[----:B------:R-:W-:Y:S01]  /*3710*/  FFMA.FTZ R228, R111, UR11, -R228 ;  /* 0x0000000b6fe47c23 */ /* 0x000fe200080108e4 */
[----:B------:R-:W-:Y:S01]  /*3720*/  FFMA.FTZ R111, R116, UR11, -R135 ;  /* 0x0000000b746f7c23 */ /* 0x000fe20008010887 */
[----:B------:R-:W-:Y:S01]  /*3730*/  FSEL R141, R141, -INF , !P5 ;  /* 0xff8000008d8d7808 */ /* 0x000fe20006800000 */
[----:B------:R-:W-:Y:S01]  /*3740*/  SHFL.IDX PT, R113, R12, R218, 0x1f ;  /* 0x00001fda0c717589 */ /* 0x000fe200000e0000 */
[----:B--2---:R-:W-:Y:S01]  /*3750*/  FFMA.FTZ R131, R131, UR11, -R139 ;  /* 0x0000000b83837c23 */ /* 0x004fe2000801088b */
[----:B------:R-:W-:Y:S01]  /*3760*/  FSEL R143, R143, -INF , !P3 ;  /* 0xff8000008f8f7808 */ /* 0x000fe20005800000 */
[----:B------:R2:W-:Y:S01]  /*3770*/  MUFU.EX2 R18, R134 ;  /* 0x0000008600127308 */ /* 0x0005e20000000800 */
[----:B---3--:R-:W2:Y:S01]  /*3780*/  SHFL.IDX PT, R216, R12, R223, 0x1f ;  /* 0x00001fdf0cd87589 */ /* 0x008ea200000e0000 */
[----:B------:R-:W-:-:S02]  /*3790*/  FSEL R146, R146, -INF , !P0 ;  /* 0xff80000092927808 */ /* 0x000fc40004000000 */
[----:B------:R-:W-:Y:S01]  /*37a0*/  FSEL R147, R147, -INF , !P2 ;  /* 0xff80000093937808 */ /* 0x000fe20005000000 */
[----:B------:R-:W3:Y:S03]  /*37b0*/  SHFL.IDX PT, R135, R12, R217, 0x1f ;  /* 0x00001fd90c877589 */ /* 0x000ee600000e0000 */
[----:B------:R-:W-:Y:S01]  /*37c0*/  MUFU.EX2 R111, R111 ;  /* 0x0000006f006f7308 */ /* 0x000fe20000000800 */
[--C-:B-1----:R-:W-:Y:S01]  /*37d0*/  FFMA.FTZ R220, R220, UR11, -R151.reuse ;  /* 0x0000000bdcdc7c23 */ /* 0x102fe20008010897 */
[----:B------:R-:W-:Y:S01]  /*37e0*/  FFMA.FTZ R116, R149, UR11, -R151 ;  /* 0x0000000b95747c23 */ /* 0x000fe20008010897 */
[----:B------:R-:W-:-:S05]  /*37f0*/  FFMA.FTZ R151, R121, UR11, -R222 ;  /* 0x0000000b79977c23 */ /* 0x000fca00080108de */
[----:B------:R-:W1:Y:S01]  /*3800*/  MUFU.EX2 R20, R20 ;  /* 0x0000001400147308 */ /* 0x000e620000000800 */
[--C-:B----4-:R-:W-:Y:S01]  /*3810*/  FFMA.FTZ R124, R124, UR11, -R112.reuse ;  /* 0x0000000b7c7c7c23 */ /* 0x110fe20008010870 */
[----:B------:R-:W-:Y:S02]  /*3820*/  FFMA.FTZ R121, R126, UR11, -R112 ;  /* 0x0000000b7e797c23 */ /* 0x000fe40008010870 */
[----:B------:R-:W-:Y:S04]  /*3830*/  SHFL.IDX PT, R126, R17, R218, 0x1f ;  /* 0x00001fda117e7589 */ /* 0x000fe800000e0000 */
[----:B------:R4:W-:Y:S01]  /*3840*/  MUFU.EX2 R112, R118 ;  /* 0x0000007600707308 */ /* 0x0009e20000000800 */
[--C-:B--2---:R-:W-:Y:S01]  /*3850*/  FFMA.FTZ R134, R117, UR11, -R216.reuse ;  /* 0x0000000b75867c23 */ /* 0x104fe200080108d8 */
[----:B------:R-:W-:Y:S01]  /*3860*/  FFMA.FTZ R216, R119, UR11, -R216 ;  /* 0x0000000b77d87c23 */ /* 0x000fe200080108d8 */
[----:B------:R-:W-:Y:S01]  /*3870*/  FFMA.FTZ R119, R122, UR11, -R113 ;  /* 0x0000000b7a777c23 */ /* 0x000fe20008010871 */
[----:B------:R-:W-:Y:S01]  /*3880*/  FFMA.FTZ R117, R123, UR11, -R222 ;  /* 0x0000000b7b757c23 */ /* 0x000fe200080108de */
[----:B------:R-:W2:Y:S01]  /*3890*/  SHFL.IDX PT, R122, R17, R223, 0x1f ;  /* 0x00001fdf117a7589 */ /* 0x000ea200000e0000 */
[--C-:B---3--:R-:W-:Y:S01]  /*38a0*/  FFMA.FTZ R149, R128, UR11, -R135.reuse ;  /* 0x0000000b80957c23 */ /* 0x108fe20008010887 */
[----:B------:R-:W-:Y:S01]  /*38b0*/  FFMA.FTZ R135, R114, UR11, -R135 ;  /* 0x0000000b72877c23 */ /* 0x000fe20008010887 */
[----:B------:R-:W-:Y:S01]  /*38c0*/  MUFU.EX2 R116, R116 ;  /* 0x0000007400747308 */ /* 0x000fe20000000800 */
[----:B----4-:R-:W-:Y:S01]  /*38d0*/  FFMA.FTZ R118, R125, UR11, -R113 ;  /* 0x0000000b7d767c23 */ /* 0x010fe20008010871 */
[----:B------:R-:W3:Y:S04]  /*38e0*/  SHFL.IDX PT, R123, R17, R5, 0x1f ;  /* 0x00001f05117b7589 */ /* 0x000ee800000e0000 */
[----:B------:R-:W4:Y:S02]  /*38f0*/  SHFL.IDX PT, R125, R17, R221, 0x1f ;  /* 0x00001fdd117d7589 */ /* 0x000f2400000e0000 */
[----:B------:R5:W1:Y:S01]  /*3900*/  MUFU.EX2 R113, R134 ;  /* 0x0000008600717308 */ /* 0x000a620000000800 */
[----:B------:R-:W-:-:S02]  /*3910*/  WARPGROUP.DEPBAR.LE gsb0, 0x0 ;  /* 0x00008000000079c5 */ /* 0x000fc40000010000 */
[----:B------:R-:W-:Y:S01]  /*3920*/  WARPGROUP.ARRIVE ;  /* 0x00000000000079c5 */ /* 0x000fe20000000000 */
[----:B-----5:R-:W-:-:S04]  /*3930*/  FFMA.FTZ R134, R129, UR11, -R139 ;  /* 0x0000000b81867c23 */ /* 0x020fc8000801088b */
[----:B------:R-:W5:Y:S01]  /*3940*/  MUFU.EX2 R114, R220 ;  /* 0x000000dc00727308 */ /* 0x000f620000000800 */
[----:B------:R-:W1:Y:S01]  /*3950*/  SHFL.IDX PT, R129, R17, R148, 0x1f ;  /* 0x00001f9411817589 */ /* 0x000e6200000e0000 */
[--C-:B--2---:R-:W-:Y:S01]  /*3960*/  FFMA.FTZ R128, R115, UR11, -R122.reuse ;  /* 0x0000000b73807c23 */ /* 0x104fe2000801087a */
[----:B------:R-:W-:Y:S01]  /*3970*/  HGMMA.64x128x16.F32 R24, gdesc[UR4], R24, gsb0 ;  /* 0x01e00000041879f0 */ /* 0x000fe20008000818 */
[----:B------:R-:W-:Y:S01]  /*3980*/  FFMA.FTZ R133, R133, UR11, -R122 ;  /* 0x0000000b85857c23 */ /* 0x000fe2000801087a */
[----:B------:R-:W-:Y:S01]  /*3990*/  FSEL R122, R144, -INF , !P1 ;  /* 0xff800000907a7808 */ /* 0x000fe20004800000 */
[----:B------:R-:W-:Y:S01]  /*39a0*/  UMOV UR6, UR8 ;  /* 0x0000000800067c82 */ /* 0x000fe20008000000 */
[--C-:B---3--:R-:W-:Y:S01]  /*39b0*/  FFMA.FTZ R132, R132, UR11, -R123.reuse ;  /* 0x0000000b84847c23 */ /* 0x108fe2000801087b */
[----:B------:R-:W-:Y:S01]  /*39c0*/  FFMA.FTZ R130, R130, UR11, -R123 ;  /* 0x0000000b82827c23 */ /* 0x000fe2000801087b */
[----:B------:R2:W3:Y:S01]  /*39d0*/  MUFU.EX2 R115, R151 ;  /* 0x0000009700737308 */ /* 0x0004e20000000800 */
[----:B------:R-:W5:Y:S01]  /*39e0*/  SHFL.IDX PT, R123, R17, R217, 0x1f ;  /* 0x00001fd9117b7589 */ /* 0x000f6200000e0000 */
[--C-:B----4-:R-:W-:Y:S01]  /*39f0*/  FFMA.FTZ R136, R136, UR11, -R125.reuse ;  /* 0x0000000b88887c23 */ /* 0x110fe2000801087d */
[----:B------:R-:W-:Y:S01]  /*3a00*/  FFMA.FTZ R125, R138, UR11, -R125 ;  /* 0x0000000b8a7d7c23 */ /* 0x000fe2000801087d */
[--C-:B------:R-:W-:Y:S01]  /*3a10*/  FFMA.FTZ R138, R141, UR11, -R126.reuse ;  /* 0x0000000b8d8a7c23 */ /* 0x100fe2000801087e */
[----:B------:R-:W-:Y:S01]  /*3a20*/  FFMA.FTZ R126, R143, UR11, -R126 ;  /* 0x0000000b8f7e7c23 */ /* 0x000fe2000801087e */
[----:B------:R-:W-:Y:S01]  /*3a30*/  UMOV UR7, 0x40000040 ;  /* 0x4000004000077882 */ /* 0x000fe20000000000 */
[----:B------:R-:W-:Y:S01]  /*3a40*/  UIADD3 UR4, UR8, 0x80, URZ ;  /* 0x0000008008047890 */ /* 0x000fe2000fffe03f */
[----:B------:R-:W-:Y:S01]  /*3a50*/  MUFU.EX2 R118, R118 ;  /* 0x0000007600767308 */ /* 0x000fe20000000800 */
[----:B--2---:R-:W-:Y:S01]  /*3a60*/  FSEL R151, R145, -INF , !P4 ;  /* 0xff80000091977808 */ /* 0x004fe20006000000 */
[----:B------:R-:W-:Y:S01]  /*3a70*/  UMOV UR5, 0x40000040 ;  /* 0x4000004000057882 */ /* 0x000fe20000000000 */
[--C-:B-1----:R-:W-:Y:S01]  /*3a80*/  FFMA.FTZ R140, R140, UR11, -R129.reuse ;  /* 0x0000000b8c8c7c23 */ /* 0x102fe20008010881 */
[----:B------:R-:W-:-:S04]  /*3a90*/  FFMA.FTZ R129, R142, UR11, -R129 ;  /* 0x0000000b8e817c23 */ /* 0x000fc80008010881 */
[----:B------:R-:W-:Y:S01]  /*3aa0*/  MUFU.EX2 R119, R119 ;  /* 0x0000007700777308 */ /* 0x000fe20000000800 */
[----:B------:R-:W1:Y:S07]  /*3ab0*/  SHFL.IDX PT, R142, R17, R150, 0x1f ;  /* 0x00001f96118e7589 */ /* 0x000e6e00000e0000 */
        /* <DEDUP_REMOVED lines=9> */
[----:B------:R2:W4:Y:S04]  /*3b50*/  LDS R139, [R10+0x400] ;  /* 0x000400000a8b7984 */ /* 0x0005280000000800 */
[----:B------:R3:W-:Y:S01]  /*3b60*/  LDS R141, [R15+0x400] ;  /* 0x000400000f8d7984 */ /* 0x0007e20000000800 */
[----:B--2---:R2:W-:Y:S08]  /*3b70*/  MUFU.EX2 R10, R216 ;  /* 0x000000d8000a7308 */ /* 0x0045f00000000800 */
[----:B---3--:R5:W3:Y:S01]  /*3b80*/  MUFU.EX2 R15, R124 ;  /* 0x0000007c000f7308 */ /* 0x008ae20000000800 */
[----:B--2---:R2:W3:Y:S01]  /*3b90*/  SHFL.IDX PT, R216, R17, R23, 0x1f ;  /* 0x00001f1711d87589 */ /* 0x0044e200000e0000 */
[--C-:B-----5:R-:W-:Y:S01]  /*3ba0*/  FFMA.FTZ R124, R122, UR11, -R123.reuse ;  /* 0x0000000b7a7c7c23 */ /* 0x120fe2000801087b */
[----:B------:R-:W-:Y:S01]  /*3bb0*/  FFMA.FTZ R123, R146, UR11, -R123 ;  /* 0x0000000b927b7c23 */ /* 0x000fe2000801087b */
[----:B-1----:R-:W-:-:S04]  /*3bc0*/  FFMA.FTZ R122, R151, UR11, -R142 ;  /* 0x0000000b977a7c23 */ /* 0x002fc8000801088e */
[----:B--2---:R1:W2:Y:S08]  /*3bd0*/  MUFU.EX2 R17, R121 ;  /* 0x0000007900117308 */ /* 0x0042b00000000800 */
[----:B------:R-:W-:Y:S01]  /*3be0*/  MUFU.EX2 R124, R124 ;  /* 0x0000007c007c7308 */ /* 0x000fe20000000800 */
[----:B-1----:R-:W-:Y:S01]  /*3bf0*/  FFMA.FTZ R121, R147, UR11, -R142 ;  /* 0x0000000b93797c23 */ /* 0x002fe2000801088e */
[----:B----4-:R-:W1:Y:S01]  /*3c00*/  SHFL.IDX PT, R145, R139, R23, 0x1f ;  /* 0x00001f178b917589 */ /* 0x010e6200000e0000 */
[--C-:B---3--:R-:W-:Y:S01]  /*3c10*/  FFMA.FTZ R137, R137, UR11, -R216.reuse ;  /* 0x0000000b89897c23 */ /* 0x108fe200080108d8 */
[----:B------:R-:W-:-:S02]  /*3c20*/  FFMA.FTZ R127, R127, UR11, -R216 ;  /* 0x0000000b7f7f7c23 */ /* 0x000fc400080108d8 */
[----:B------:R-:W3:Y:S02]  /*3c30*/  SHFL.IDX PT, R143, R139, R223, 0x1f ;  /* 0x00001fdf8b8f7589 */ /* 0x000ee400000e0000 */
[----:B------:R-:W-:Y:S02]  /*3c40*/  MUFU.EX2 R123, R123 ;  /* 0x0000007b007b7308 */ /* 0x000fe40000000800 */
[----:B------:R-:W4:Y:S04]  /*3c50*/  SHFL.IDX PT, R144, R139, R5, 0x1f ;  /* 0x00001f058b907589 */ /* 0x000f2800000e0000 */
[----:B------:R-:W5:Y:S02]  /*3c60*/  SHFL.IDX PT, R146, R139, R148, 0x1f ;  /* 0x00001f948b927589 */ /* 0x000f6400000e0000 */
[----:B------:R-:W-:Y:S02]  /*3c70*/  MUFU.EX2 R137, R137 ;  /* 0x0000008900897308 */ /* 0x000fe40000000800 */
[----:B------:R-:W2:Y:S04]  /*3c80*/  SHFL.IDX PT, R220, R139, R221, 0x1f ;  /* 0x00001fdd8bdc7589 */ /* 0x000ea800000e0000 */
[----:B------:R-:W2:Y:S02]  /*3c90*/  SHFL.IDX PT, R216, R139, R218, 0x1f ;  /* 0x00001fda8bd87589 */ /* 0x000ea400000e0000 */
[----:B------:R-:W-:Y:S02]  /*3ca0*/  MUFU.EX2 R127, R127 ;  /* 0x0000007f007f7308 */ /* 0x000fe40000000800 */
[----:B------:R-:W2:Y:S01]  /*3cb0*/  SHFL.IDX PT, R151, R139, R217, 0x1f ;  /* 0x00001fd98b977589 */ /* 0x000ea200000e0000 */
[----:B-1----:R-:W-:Y:S01]  /*3cc0*/  FADD.FTZ R147, R29, -R145 ;  /* 0x800000911d937221 */ /* 0x002fe20000010000 */
[----:B---3--:R-:W-:-:S04]  /*3cd0*/  FADD.FTZ R142, R25, -R143 ;  /* 0x8000008f198e7221 */ /* 0x008fc80000010000 */
[----:B------:R1:W-:Y:S01]  /*3ce0*/  MUFU.EX2 R29, R135 ;  /* 0x00000087001d7308 */ /* 0x0003e20000000800 */
[----:B------:R-:W-:Y:S01]  /*3cf0*/  FADD.FTZ R143, R27, -R143 ;  /* 0x8000008f1b8f7221 */ /* 0x000fe20000010000 */
[----:B------:R-:W-:Y:S01]  /*3d00*/  FADD.FTZ R27, R31, -R145 ;  /* 0x800000911f1b7221 */ /* 0x000fe20000010000 */
[--C-:B----4-:R-:W-:Y:S01]  /*3d10*/  FADD.FTZ R24, R24, -R144.reuse ;  /* 0x8000009018187221 */ /* 0x110fe20000010000 */
[----:B------:R-:W-:Y:S01]  /*3d20*/  FADD.FTZ R26, R26, -R144 ;  /* 0x800000901a1a7221 */ /* 0x000fe20000010000 */
[----:B------:R-:W3:Y:S01]  /*3d30*/  SHFL.IDX PT, R31, R141, R223, 0x1f ;  /* 0x00001fdf8d1f7589 */ /* 0x000ee200000e0000 */
[----:B------:R-:W-:Y:S01]  /*3d40*/  FMUL.FTZ R147, R92, R147 ;  /* 0x000000935c937220 */ /* 0x000fe20000410000 */
[--C-:B-----5:R-:W-:Y:S01]  /*3d50*/  FADD.FTZ R145, R32, -R146.reuse ;  /* 0x8000009220917221 */ /* 0x120fe20000010000 */
[----:B------:R-:W-:Y:S01]  /*3d60*/  FADD.FTZ R34, R34, -R146 ;  /* 0x8000009222227221 */ /* 0x000fe20000010000 */
[----:B-1----:R1:W-:Y:S01]  /*3d70*/  LDS R135, [R14+0x400] ;  /* 0x000400000e877984 */ /* 0x0023e20000000800 */
[----:B------:R-:W-:Y:S01]  /*3d80*/  FMUL.FTZ R26, R88, R26 ;  /* 0x0000001a581a7220 */ /* 0x000fe20000410000 */
[--C-:B--2---:R-:W-:Y:S01]  /*3d90*/  FADD.FTZ R144, R28, -R220.reuse ;  /* 0x800000dc1c907221 */ /* 0x104fe20000010000 */
[----:B------:R-:W-:Y:S01]  /*3da0*/  FADD.FTZ R25, R30, -R220 ;  /* 0x800000dc1e197221 */ /* 0x000fe20000010000 */
[----:B------:R2:W4:Y:S01]  /*3db0*/  MUFU.EX2 R28, R149 ;  /* 0x00000095001c7308 */ /* 0x0005220000000800 */
[----:B------:R-:W5:Y:S01]  /*3dc0*/  SHFL.IDX PT, R30, R139, R150, 0x1f ;  /* 0x00001f968b1e7589 */ /* 0x000f6200000e0000 */
[--C-:B------:R-:W-:Y:S01]  /*3dd0*/  FADD.FTZ R146, R33, -R216.reuse ;  /* 0x800000d821927221 */ /* 0x100fe20000010000 */
[----:B------:R-:W-:Y:S01]  /*3de0*/  FADD.FTZ R35, R35, -R216 ;  /* 0x800000d823237221 */ /* 0x000fe20000010000 */
[----:B------:R-:W-:Y:S01]  /*3df0*/  FMUL.FTZ R25, R91, R25 ;  /* 0x000000195b197220 */ /* 0x000fe20000410000 */
[----:B------:R-:W4:Y:S01]  /*3e00*/  SHFL.IDX PT, R33, R141, R217, 0x1f ;  /* 0x00001fd98d217589 */ /* 0x000f2200000e0000 */
[--C-:B------:R-:W-:Y:S01]  /*3e10*/  FADD.FTZ R36, R36, -R151.reuse ;  /* 0x8000009724247221 */ /* 0x100fe20000010000 */
[----:B------:R-:W-:Y:S01]  /*3e20*/  FADD.FTZ R38, R38, -R151 ;  /* 0x8000009726267221 */ /* 0x000fe20000010000 */
[----:B-1----:R1:W4:Y:S01]  /*3e30*/  MUFU.EX2 R14, R134 ;  /* 0x00000086000e7308 */ /* 0x0023220000000800 */
[----:B------:R-:W4:Y:S01]  /*3e40*/  SHFL.IDX PT, R151, R141, R221, 0x1f ;  /* 0x00001fdd8d977589 */ /* 0x000f2200000e0000 */
[----:B------:R-:W-:Y:S01]  /*3e50*/  FMUL.FTZ R36, R97, R36 ;  /* 0x0000002461247220 */ /* 0x000fe20000410000 */
[----:B------:R-:W-:Y:S01]  /*3e60*/  FMUL.FTZ R34, R95, R34 ;  /* 0x000000225f227220 */ /* 0x000fe20000410000 */
[----:B------:R-:W-:Y:S01]  /*3e70*/  FMUL.FTZ R35, R21, R35 ;  /* 0x0000002315237220 */ /* 0x000fe20000410000 */
[----:B--2---:R-:W2:Y:S01]  /*3e80*/  SHFL.IDX PT, R149, R141, R23, 0x1f ;  /* 0x00001f178d957589 */ /* 0x004ea200000e0000 */
[----:B------:R-:W-:Y:S01]  /*3e90*/  FMUL.FTZ R38, R96, R38 ;  /* 0x0000002660267220 */ /* 0x000fe20000410000 */
[----:B---3--:R-:W-:-:S02]  /*3ea0*/  FADD.FTZ R41, R41, -R31 ;  /* 0x8000001f29297221 */ /* 0x008fc40000010000 */
[----:B-1----:R1:W-:Y:S01]  /*3eb0*/  LDS R134, [R11+0x400] ;  /* 0x000400000b867984 */ /* 0x0023e20000000800 */
[----:B------:R-:W-:Y:S01]  /*3ec0*/  FADD.FTZ R43, R43, -R31 ;  /* 0x8000001f2b2b7221 */ /* 0x000fe20000010000 */
[----:B------:R-:W-:Y:S01]  /*3ed0*/  MUFU.EX2 R122, R122 ;  /* 0x0000007a007a7308 */ /* 0x000fe20000000800 */
[----:B------:R-:W-:Y:S01]  /*3ee0*/  FMUL.FTZ R41, R102, R41 ;  /* 0x0000002966297220 */ /* 0x000fe20000410000 */
[----:B------:R-:W3:Y:S01]  /*3ef0*/  SHFL.IDX PT, R139, R141, R148, 0x1f ;  /* 0x00001f948d8b7589 */ /* 0x000ee200000e0000 */
[----:B------:R-:W-:-:S03]  /*3f00*/  FMUL.FTZ R43, R103, R43 ;  /* 0x0000002b672b7220 */ /* 0x000fc60000410000 */
[----:B------:R-:W3:Y:S01]  /*3f10*/  SHFL.IDX PT, R32, R141, R218, 0x1f ;  /* 0x00001fda8d207589 */ /* 0x000ee200000e0000 */
[--C-:B-----5:R-:W-:Y:S01]  /*3f20*/  FADD.FTZ R37, R37, -R30.reuse ;  /* 0x8000001e25257221 */ /* 0x120fe20000010000 */
[----:B------:R-:W-:Y:S01]  /*3f30*/  FADD.FTZ R39, R39, -R30 ;  /* 0x8000001e27277221 */ /* 0x000fe20000010000 */
[----:B-1----:R-:W-:Y:S01]  /*3f40*/  MUFU.EX2 R11, R131 ;  /* 0x00000083000b7308 */ /* 0x002fe20000000800 */
[--C-:B----4-:R-:W-:Y:S01]  /*3f50*/  FADD.FTZ R52, R52, -R33.reuse ;  /* 0x8000002134347221 */ /* 0x110fe20000010000 */
[----:B------:R-:W-:Y:S01]  /*3f60*/  FADD.FTZ R54, R54, -R33 ;  /* 0x8000002136367221 */ /* 0x000fe20000010000 */
[----:B------:R-:W1:Y:S01]  /*3f70*/  SHFL.IDX PT, R216, R141, R5, 0x1f ;  /* 0x00001f058dd87589 */ /* 0x000e6200000e0000 */
[----:B------:R-:W-:Y:S01]  /*3f80*/  FMUL.FTZ R37, R98, R37 ;  /* 0x0000002562257220 */ /* 0x000fe20000410000 */
[--C-:B------:R-:W-:Y:S01]  /*3f90*/  FADD.FTZ R44, R44, -R151.reuse ;  /* 0x800000972c2c7221 */ /* 0x100fe20000010000 */
[----:B------:R-:W-:Y:S01]  /*3fa0*/  FADD.FTZ R46, R46, -R151 ;  /* 0x800000972e2e7221 */ /* 0x000fe20000010000 */
[----:B------:R-:W-:Y:S01]  /*3fb0*/  FMUL.FTZ R39, R99, R39 ;  /* 0x0000002763277220 */ /* 0x000fe20000410000 */
[----:B------:R4:W-:Y:S01]  /*3fc0*/  MUFU.EX2 R30, R132 ;  /* 0x00000084001e7308 */ /* 0x0009e20000000800 */
[--C-:B--2---:R-:W-:Y:S01]  /*3fd0*/  FADD.FTZ R45, R45, -R149.reuse ;  /* 0x800000952d2d7221 */ /* 0x104fe20000010000 */
[----:B------:R-:W-:Y:S01]  /*3fe0*/  FADD.FTZ R47, R47, -R149 ;  /* 0x800000952f2f7221 */ /* 0x000fe20000010000 */
[----:B------:R-:W2:Y:S01]  /*3ff0*/  SHFL.IDX PT, R151, R141, R150, 0x1f ;  /* 0x00001f968d977589 */ /* 0x000ea200000e0000 */
[----:B------:R-:W-:Y:S01]  /*4000*/  FMUL.FTZ R44, R104, R44 ;  /* 0x0000002c682c7220 */ /* 0x000fe20000410000 */
[----:B------:R-:W-:Y:S01]  /*4010*/  FMUL.FTZ R45, R106, R45 ;  /* 0x0000002d6a2d7220 */ /* 0x000fe20000410000 */
[----:B------:R-:W-:Y:S01]  /*4020*/  FMUL.FTZ R46, R105, R46 ;  /* 0x0000002e692e7220 */ /* 0x000fe20000410000 */
[----:B------:R-:W5:Y:S01]  /*4030*/  SHFL.IDX PT, R141, R135, R5, 0x1f ;  /* 0x00001f05878d7589 */ /* 0x000f6200000e0000 */
[----:B------:R1:W-:Y:S01]  /*4040*/  MUFU.EX2 R31, R130 ;  /* 0x00000082001f7308 */ /* 0x0003e20000000800 */
[--C-:B---3--:R-:W-:Y:S01]  /*4050*/  FADD.FTZ R48, R48, -R139.reuse ;  /* 0x8000008b30307221 */ /* 0x108fe20000010000 */
[----:B------:R-:W-:Y:S01]  /*4060*/  FADD.FTZ R50, R50, -R139 ;  /* 0x8000008b32327221 */ /* 0x000fe20000010000 */
[----:B------:R-:W3:Y:S01]  /*4070*/  SHFL.IDX PT, R149, R135, R223, 0x1f ;  /* 0x00001fdf87957589 */ /* 0x000ee200000e0000 */
[----:B------:R-:W-:Y:S01]  /*4080*/  FMUL.FTZ R47, R107, R47 ;  /* 0x0000002f6b2f7220 */ /* 0x000fe20000410000 */
[--C-:B------:R-:W-:Y:S01]  /*4090*/  FADD.FTZ R49, R49, -R32.reuse ;  /* 0x8000002031317221 */ /* 0x100fe20000010000 */
[----:B------:R-:W-:Y:S01]  /*40a0*/  FADD.FTZ R51, R51, -R32 ;  /* 0x8000002033337221 */ /* 0x000fe20000010000 */
[----:B------:R-:W3:Y:S01]  /*40b0*/  SHFL.IDX PT, R139, R135, R221, 0x1f ;  /* 0x00001fdd878b7589 */ /* 0x000ee200000e0000 */
[----:B------:R2:W3:Y:S01]  /*40c0*/  MUFU.EX2 R33, R128 ;  /* 0x0000008000217308 */ /* 0x0004e20000000800 */
[----:B------:R-:W-:Y:S01]  /*40d0*/  FMUL.FTZ R48, R108, R48 ;  /* 0x000000306c307220 */ /* 0x000fe20000410000 */
[----:B------:R-:W-:Y:S01]  /*40e0*/  FMUL.FTZ R49, R13, R49 ;  /* 0x000000310d317220 */ /* 0x000fe20000410000 */
[----:B----4-:R-:W4:Y:S01]  /*40f0*/  SHFL.IDX PT, R132, R135, R23, 0x1f ;  /* 0x00001f1787847589 */ /* 0x010f2200000e0000 */
[--C-:B-1----:R-:W-:Y:S01]  /*4100*/  FADD.FTZ R40, R40, -R216.reuse ;  /* 0x800000d828287221 */ /* 0x102fe20000010000 */
[----:B------:R-:W-:Y:S01]  /*4110*/  FADD.FTZ R42, R42, -R216 ;  /* 0x800000d82a2a7221 */ /* 0x000fe20000010000 */
[----:B------:R-:W-:Y:S01]  /*4120*/  FMUL.FTZ R50, R110, R50 ;  /* 0x000000326e327220 */ /* 0x000fe20000410000 */
[----:B------:R-:W1:Y:S01]  /*4130*/  SHFL.IDX PT, R131, R135, R148, 0x1f ;  /* 0x00001f9487837589 */ /* 0x000e6200000e0000 */
[----:B------:R3:W1:Y:S01]  /*4140*/  MUFU.EX2 R32, R133 ;  /* 0x0000008500207308 */ /* 0x0006620000000800 */
[----:B------:R-:W-:Y:S01]  /*4150*/  FMUL.FTZ R40, R100, R40 ;  /* 0x0000002864287220 */ /* 0x000fe20000410000 */
[----:B------:R-:W-:Y:S01]  /*4160*/  FMUL.FTZ R42, R101, R42 ;  /* 0x0000002a652a7220 */ /* 0x000fe20000410000 */
[----:B------:R-:W1:Y:S01]  /*4170*/  SHFL.IDX PT, R130, R135, R218, 0x1f ;  /* 0x00001fda87827589 */ /* 0x000e6200000e0000 */
[--C-:B--2---:R-:W-:Y:S01]  /*4180*/  FADD.FTZ R53, R53, -R151.reuse ;  /* 0x8000009735357221 */ /* 0x104fe20000010000 */
[----:B------:R-:W-:Y:S01]  /*4190*/  FADD.FTZ R55, R55, -R151 ;  /* 0x8000009737377221 */ /* 0x000fe20000010000 */
[----:B------:R-:W-:Y:S01]  /*41a0*/  FMUL.FTZ R51, R19, R51 ;  /* 0x0000003313337220 */ /* 0x000fe20000410000 */
[----:B------:R-:W2:Y:S01]  /*41b0*/  SHFL.IDX PT, R128, R135, R217, 0x1f ;  /* 0x00001fd987807589 */ /* 0x000ea200000e0000 */
[--C-:B-----5:R-:W-:Y:S01]  /*41c0*/  FADD.FTZ R56, R56, -R141.reuse ;  /* 0x8000008d38387221 */ /* 0x120fe20000010000 */
[----:B------:R-:W-:Y:S01]  /*41d0*/  FADD.FTZ R58, R58, -R141 ;  /* 0x8000008d3a3a7221 */ /* 0x000fe20000010000 */
[----:B------:R-:W-:Y:S01]  /*41e0*/  FMUL.FTZ R52, R20, R52 ;  /* 0x0000003414347220 */ /* 0x000fe20000410000 */
[----:B------:R-:W5:Y:S01]  /*41f0*/  SHFL.IDX PT, R135, R135, R150, 0x1f ;  /* 0x00001f9687877589 */ /* 0x000f6200000e0000 */
[--C-:B---3--:R-:W-:Y:S01]  /*4200*/  FADD.FTZ R57, R57, -R149.reuse ;  /* 0x8000009539397221 */ /* 0x108fe20000010000 */
[----:B------:R-:W-:Y:S01]  /*4210*/  FADD.FTZ R59, R59, -R149 ;  /* 0x800000953b3b7221 */ /* 0x000fe20000010000 */
[----:B------:R-:W-:Y:S01]  /*4220*/  FMUL.FTZ R56, R111, R56 ;  /* 0x000000386f387220 */ /* 0x000fe20000410000 */
[----:B------:R-:W3:Y:S01]  /*4230*/  SHFL.IDX PT, R150, R134, R150, 0x1f ;  /* 0x00001f9686967589 */ /* 0x000ee200000e0000 */
[--C-:B------:R-:W-:Y:S01]  /*4240*/  FADD.FTZ R60, R60, -R139.reuse ;  /* 0x8000008b3c3c7221 */ /* 0x100fe20000010000 */
[----:B------:R-:W-:Y:S01]  /*4250*/  FADD.FTZ R62, R62, -R139 ;  /* 0x8000008b3e3e7221 */ /* 0x000fe20000010000 */
[----:B------:R-:W-:Y:S01]  /*4260*/  FMUL.FTZ R57, R113, R57 ;  /* 0x0000003971397220 */ /* 0x000fe20000410000 */
[----:B------:R2:W3:Y:S01]  /*4270*/  SHFL.IDX PT, R133, R134, R23, 0x1f ;  /* 0x00001f1786857589 */ /* 0x0004e200000e0000 */
[--C-:B----4-:R-:W-:Y:S01]  /*4280*/  FADD.FTZ R61, R61, -R132.reuse ;  /* 0x800000843d3d7221 */ /* 0x110fe20000010000 */
[----:B------:R-:W-:Y:S01]  /*4290*/  FADD.FTZ R63, R63, -R132 ;  /* 0x800000843f3f7221 */ /* 0x000fe20000010000 */
[----:B------:R-:W-:Y:S01]  /*42a0*/  FMUL.FTZ R60, R114, R60 ;  /* 0x0000003c723c7220 */ /* 0x000fe20000410000 */
[----:B------:R-:W4:Y:S01]  /*42b0*/  SHFL.IDX PT, R148, R134, R148, 0x1f ;  /* 0x00001f9486947589 */ /* 0x000f2200000e0000 */
[--C-:B-1----:R-:W-:Y:S01]  /*42c0*/  FADD.FTZ R66, R66, -R131.reuse ;  /* 0x8000008342427221 */ /* 0x102fe20000010000 */
[----:B------:R-:W-:Y:S01]  /*42d0*/  FADD.FTZ R64, R64, -R131 ;  /* 0x8000008340407221 */ /* 0x000fe20000010000 */
[----:B------:R-:W-:Y:S01]  /*42e0*/  FMUL.FTZ R61, R115, R61 ;  /* 0x0000003d733d7220 */ /* 0x000fe20000410000 */
[----:B------:R-:W1:Y:S01]  /*42f0*/  SHFL.IDX PT, R223, R134, R223, 0x1f ;  /* 0x00001fdf86df7589 */ /* 0x000e6200000e0000 */
[--C-:B------:R-:W-:Y:S01]  /*4300*/  FADD.FTZ R65, R65, -R130.reuse ;  /* 0x8000008241417221 */ /* 0x100fe20000010000 */
[----:B------:R-:W-:Y:S01]  /*4310*/  FADD.FTZ R67, R67, -R130 ;  /* 0x8000008243437221 */ /* 0x000fe20000010000 */
[----:B--2---:R2:W2:Y:S01]  /*4320*/  MUFU.EX2 R23, R136 ;  /* 0x0000008800177308 */ /* 0x0044a20000000800 */
[----:B------:R-:W-:Y:S01]  /*4330*/  SHFL.IDX PT, R221, R134, R221, 0x1f ;  /* 0x00001fdd86dd7589 */ /* 0x000fe200000e0000 */
[--C-:B------:R-:W-:Y:S01]  /*4340*/  FADD.FTZ R130, R68, -R128.reuse ;  /* 0x8000008044827221 */ /* 0x100fe20000010000 */
[----:B------:R-:W-:Y:S01]  /*4350*/  FADD.FTZ R128, R70, -R128 ;  /* 0x8000008046807221 */ /* 0x000fe20000010000 */
[----:B------:R-:W-:Y:S01]  /*4360*/  FMUL.FTZ R64, R15, R64 ;  /* 0x000000400f407220 */ /* 0x000fe20000410000 */
[----:B------:R-:W2:Y:S01]  /*4370*/  SHFL.IDX PT, R218, R134, R218, 0x1f ;  /* 0x00001fda86da7589 */ /* 0x000ea200000e0000 */
[----:B-----5:R-:W-:Y:S01]  /*4380*/  FADD.FTZ R70, R69, -R135 ;  /* 0x8000008745467221 */ /* 0x020fe20000010000 */
[----:B------:R-:W-:Y:S01]  /*4390*/  FMUL.FTZ R69, R120, R142 ;  /* 0x0000008e78457220 */ /* 0x000fe20000410000 */
[----:B------:R-:W-:Y:S01]  /*43a0*/  FMUL.FTZ R62, R116, R62 ;  /* 0x0000003e743e7220 */ /* 0x000fe20000410000 */
[----:B------:R-:W5:Y:S01]  /*43b0*/  SHFL.IDX PT, R217, R134, R217, 0x1f ;  /* 0x00001fd986d97589 */ /* 0x000f6200000e0000 */
[--C-:B---3--:R-:W-:Y:S01]  /*43c0*/  FADD.FTZ R216, R85, -R150.reuse ;  /* 0x8000009655d87221 */ /* 0x108fe20000010000 */
[----:B------:R-:W-:Y:S01]  /*43d0*/  FMUL.FTZ R85, R89, R143 ;  /* 0x0000008f59557220 */ /* 0x000fe20000410000 */
[----:B------:R-:W-:Y:S01]  /*43e0*/  FADD.FTZ R150, R87, -R150 ;  /* 0x8000009657967221 */ /* 0x000fe20000010000 */
[----:B------:R-:W3:Y:S01]  /*43f0*/  SHFL.IDX PT, R134, R134, R5, 0x1f ;  /* 0x00001f0586867589 */ /* 0x000ee200000e0000 */
[--C-:B------:R-:W-:Y:S01]  /*4400*/  FADD.FTZ R139, R77, -R133.reuse ;  /* 0x800000854d8b7221 */ /* 0x100fe20000010000 */
[----:B------:R-:W-:Y:S01]  /*4410*/  FADD.FTZ R141, R79, -R133 ;  /* 0x800000854f8d7221 */ /* 0x000fe20000010000 */
[----:B------:R-:W-:Y:S01]  /*4420*/  F2FP.F16.F32.PACK_AB R85, R85, R26 ;  /* 0x0000001a5555723e */ /* 0x000fe200000000ff */
[--C-:B----4-:R-:W-:Y:S01]  /*4430*/  FADD.FTZ R133, R80, -R148.reuse ;  /* 0x8000009450857221 */ /* 0x110fe20000010000 */
[----:B------:R-:W-:Y:S01]  /*4440*/  FMUL.FTZ R26, R93, R27 ;  /* 0x0000001b5d1a7220 */ /* 0x000fe20000410000 */
[----:B------:R-:W-:Y:S01]  /*4450*/  FADD.FTZ R148, R82, -R148 ;  /* 0x8000009452947221 */ /* 0x000fe20000010000 */
[----:B------:R-:W-:Y:S01]  /*4460*/  FMUL.FTZ R80, R94, R145 ;  /* 0x000000915e507220 */ /* 0x000fe20000410000 */
[----:B------:R-:W-:Y:S01]  /*4470*/  FMUL.FTZ R27, R22, R146 ;  /* 0x00000092161b7220 */ /* 0x000fe20000410000 */
[----:B------:R-:W-:Y:S01]  /*4480*/  F2FP.F16.F32.PACK_AB R82, R37, R36 ;  /* 0x000000242552723e */ /* 0x000fe200000000ff */
[--C-:B-1----:R-:W-:Y:S01]  /*4490*/  FADD.FTZ R132, R73, -R223.reuse ;  /* 0x800000df49847221 */ /* 0x102fe20000010000 */
[----:B------:R-:W1:Y:S01]  /*44a0*/  MUFU.EX2 R36, R121 ;  /* 0x0000007900247308 */ /* 0x000e620000000800 */
[----:B------:R-:W-:Y:S01]  /*44b0*/  F2FP.F16.F32.PACK_AB R87, R26, R25 ;  /* 0x000000191a57723e */ /* 0x000fe200000000ff */
[----:B------:R-:W-:Y:S01]  /*44c0*/  FMUL.FTZ R25, R118, R65 ;  /* 0x0000004176197220 */ /* 0x000fe20000410000 */
[----:B------:R-:W-:Y:S01]  /*44d0*/  F2FP.F16.F32.PACK_AB R80, R27, R80 ;  /* 0x000000501b50723e */ /* 0x000fe200000000ff */
[----:B------:R-:W-:Y:S01]  /*44e0*/  FMUL.FTZ R65, R17, R66 ;  /* 0x0000004211417220 */ /* 0x000fe20000410000 */
[----:B------:R-:W-:Y:S01]  /*44f0*/  FADD.FTZ R223, R75, -R223 ;  /* 0x800000df4bdf7221 */ /* 0x000fe20000010000 */
[----:B------:R-:W-:Y:S01]  /*4500*/  FMUL.FTZ R66, R28, R130 ;  /* 0x000000821c427220 */ /* 0x000fe20000410000 */
[----:B------:R-:W-:Y:S01]  /*4510*/  FMUL.FTZ R27, R14, R70 ;  /* 0x000000460e1b7220 */ /* 0x000fe20000410000 */
[----:B--2---:R-:W-:Y:S01]  /*4520*/  FADD.FTZ R149, R81, -R218 ;  /* 0x800000da51957221 */ /* 0x004fe20000010000 */
[--C-:B-----5:R-:W-:Y:S01]  /*4530*/  FADD.FTZ R151, R84, -R217.reuse ;  /* 0x800000d954977221 */ /* 0x120fe20000010000 */
[----:B------:R-:W-:Y:S01]  /*4540*/  F2FP.F16.F32.PACK_AB R81, R35, R34 ;  /* 0x000000222351723e */ /* 0x000fe200000000ff */
[----:B------:R-:W-:Y:S01]  /*4550*/  FADD.FTZ R217, R86, -R217 ;  /* 0x800000d956d97221 */ /* 0x000fe20000010000 */
[----:B------:R-:W-:Y:S01]  /*4560*/  F2FP.F16.F32.PACK_AB R70, R61, R60 ;  /* 0x0000003c3d46723e */ /* 0x000fe200000000ff */
[--C-:B---3--:R-:W-:Y:S01]  /*4570*/  FADD.FTZ R131, R72, -R134.reuse ;  /* 0x8000008648837221 */ /* 0x108fe20000010000 */
        /* <DEDUP_REMOVED lines=8> */
[----:B------:R-:W-:Y:S01]  /*4600*/  FADD.FTZ R135, R71, -R135 ;  /* 0x8000008747877221 */ /* 0x000fe20000010000 */
[----:B------:R-:W-:Y:S01]  /*4610*/  F2FP.F16.F32.PACK_AB R66, R27, R66 ;  /* 0x000000421b42723e */ /* 0x000fe200000000ff */
[----:B------:R-:W-:Y:S01]  /*4620*/  FADD.FTZ R136, R76, -R221 ;  /* 0x800000dd4c887221 */ /* 0x000fe20000010000 */
        /* <DEDUP_REMOVED lines=37> */
[----:B-1----:R-:W-:Y:S01]  /*4880*/  FMUL.FTZ R150, R36, R150 ;  /* 0x0000009624967220 */ /* 0x002fe20000410000 */
        /* <DEDUP_REMOVED lines=22> */
[----:B------:R1:W-:Y:S01]  /*49f0*/  STSM.16.MT88.4 [R34+0x24400], R56 ;  /* 0x0244003822007844 */ /* 0x0003e20000004200 */
[----:B------:R-:W-:Y:S02]  /*4a00*/  F2FP.F16.F32.PACK_AB R100, R102, R100 ;  /* 0x000000646664723e */ /* 0x000fe400000000ff */
[----:B------:R-:W-:Y:S01]  /*4a10*/  WARPGROUP.ARRIVE ;  /* 0x00000000000079c5 */ /* 0x000fe20000000000 */
[----:B------:R-:W-:Y:S02]  /*4a20*/  F2FP.F16.F32.PACK_AB R101, R103, R101 ;  /* 0x000000656765723e */ /* 0x000fe400000000ff */
[----:B------:R-:W-:Y:S02]  /*4a30*/  F2FP.F16.F32.PACK_AB R102, R106, R104 ;  /* 0x000000686a66723e */ /* 0x000fe400000000ff */
[----:B------:R-:W-:Y:S01]  /*4a40*/  F2FP.F16.F32.PACK_AB R103, R107, R105 ;  /* 0x000000696b67723e */ /* 0x000fe200000000ff */
[----:B------:R-:W-:Y:S01]  /*4a50*/  HGMMA.64x64x16.F32 R184, R24, gdesc[UR4].tnspB, R184, gsb0 ;  /* 0x40e0000418b87df0 */ /* 0x000fe200080008b8 */
[----:B------:R-:W-:Y:S01]  /*4a60*/  UMOV UR6, UR4 ;  /* 0x0000000400067c82 */ /* 0x000fe20008000000 */
[----:B------:R-:W-:Y:S01]  /*4a70*/  UMOV UR7, 0x40000040 ;  /* 0x4000004000077882 */ /* 0x000fe20000000000 */
[----:B------:R-:W-:Y:S01]  /*4a80*/  UIADD3 UR4, UR8, 0x100, URZ ;  /* 0x0000010008047890 */ /* 0x000fe2000fffe03f */
[----:B------:R-:W-:-:S02]  /*4a90*/  F2FP.F16.F32.PACK_AB R32, R32, R30 ;  /* 0x0000001e2020723e */ /* 0x000fc400000000ff */
[----:B------:R-:W-:Y:S02]  /*4aa0*/  F2FP.F16.F32.PACK_AB R33, R33, R31 ;  /* 0x0000001f2121723e */ /* 0x000fe400000000ff */
[----:B-1----:R-:W-:Y:S02]  /*4ab0*/  F2FP.F16.F32.PACK_AB R34, R137, R23 ;  /* 0x000000178922723e */ /* 0x002fe400000000ff */
[----:B------:R-:W-:Y:S02]  /*4ac0*/  F2FP.F16.F32.PACK_AB R35, R127, R125 ;  /* 0x0000007d7f23723e */ /* 0x000fe400000000ff */
[----:B------:R-:W-:Y:S02]  /*4ad0*/  F2FP.F16.F32.PACK_AB R120, R138, R140 ;  /* 0x0000008c8a78723e */ /* 0x000fe400000000ff */
[----:B------:R-:W-:Y:S02]  /*4ae0*/  F2FP.F16.F32.PACK_AB R121, R126, R129 ;  /* 0x000000817e79723e */ /* 0x000fe400000000ff */
[----:B------:R-:W-:-:S02]  /*4af0*/  F2FP.F16.F32.PACK_AB R122, R122, R124 ;  /* 0x0000007c7a7a723e */ /* 0x000fc400000000ff */
[----:B------:R-:W-:Y:S01]  /*4b00*/  F2FP.F16.F32.PACK_AB R123, R36, R123 ;  /* 0x0000007b247b723e */ /* 0x000fe200000000ff */
[----:B------:R-:W-:Y:S02]  /*4b10*/  WARPGROUP.DEPBAR.LE gsb0, 0x0 ;  /* 0x00008000000079c5 */ /* 0x000fe40000010000 */
[----:B------:R-:W-:Y:S02]  /*4b20*/  F2FP.F16.F32.PACK_AB R24, R22, R94 ;  /* 0x0000005e1618723e */ /* 0x000fe400000000ff */
[----:B------:R-:W-:Y:S02]  /*4b30*/  F2FP.F16.F32.PACK_AB R25, R21, R95 ;  /* 0x0000005f1519723e */ /* 0x000fe400000000ff */
[----:B------:R-:W-:Y:S02]  /*4b40*/  F2FP.F16.F32.PACK_AB R26, R98, R97 ;  /* 0x00000061621a723e */ /* 0x000fe400000000ff */
[----:B------:R-:W-:-:S04]  /*4b50*/  F2FP.F16.F32.PACK_AB R27, R99, R96 ;  /* 0x00000060631b723e */ /* 0x000fc800000000ff */
[----:B------:R-:W-:-:S06]  /*4b60*/  WARPGROUP.ARRIVE ;  /* 0x00000000000079c5 */ /* 0x000fcc0000000000 */
[----:B------:R-:W-:Y:S01]  /*4b70*/  HGMMA.64x64x16.F32 R184, R24, gdesc[UR4].tnspB, R184, gsb0 ;  /* 0x40e0000418b87df0 */ /* 0x000fe200080008b8 */
[----:B------:R-:W-:Y:S01]  /*4b80*/  UMOV UR6, UR4 ;  /* 0x0000000400067c82 */ /* 0x000fe20008000000 */
[----:B------:R-:W-:Y:S01]  /*4b90*/  UMOV UR7, 0x40000040 ;  /* 0x4000004000077882 */ /* 0x000fe20000000000 */
[----:B------:R-:W-:Y:S01]  /*4ba0*/  UIADD3 UR4, UR8, 0x180, URZ ;  /* 0x0000018008047890 */ /* 0x000fe2000fffe03f */
[----:B------:R-:W-:Y:S02]  /*4bb0*/  WARPGROUP.DEPBAR.LE gsb0, 0x0 ;  /* 0x00008000000079c5 */ /* 0x000fe40000010000 */
[----:B------:R-:W-:Y:S01]  /*4bc0*/  WARPGROUP.ARRIVE ;  /* 0x00000000000079c5 */ /* 0x000fe20000000000 */
[----:B------:R-:W-:Y:S02]  /*4bd0*/  F2FP.F16.F32.PACK_AB R24, R13, R108 ;  /* 0x0000006c0d18723e */ /* 0x000fe400000000ff */
[----:B------:R-:W-:Y:S02]  /*4be0*/  F2FP.F16.F32.PACK_AB R25, R19, R110 ;  /* 0x0000006e1319723e */ /* 0x000fe400000000ff */
[----:B------:R-:W-:Y:S01]  /*4bf0*/  F2FP.F16.F32.PACK_AB R26, R109, R20 ;  /* 0x000000146d1a723e */ /* 0x000fe200000000ff */
[----:B------:R-:W-:Y:S01]  /*4c00*/  HGMMA.64x64x16.F32 R184, R100, gdesc[UR4].tnspB, R184, gsb0 ;  /* 0x40e0000464b87df0 */ /* 0x000fe200080008b8 */
[----:B------:R-:W-:Y:S01]  /*4c10*/  F2FP.F16.F32.PACK_AB R27, R12, R18 ;  /* 0x000000120c1b723e */ /* 0x000fe200000000ff */
[----:B------:R-:W-:Y:S01]  /*4c20*/  UMOV UR6, UR4 ;  /* 0x0000000400067c82 */ /* 0x000fe20008000000 */
[----:B------:R-:W-:Y:S01]  /*4c30*/  UMOV UR7, 0x40000040 ;  /* 0x4000004000077882 */ /* 0x000fe20000000000 */
[----:B------:R-:W-:Y:S01]  /*4c40*/  UIADD3 UR4, UR8, 0x200, URZ ;  /* 0x0000020008047890 */ /* 0x000fe2000fffe03f */
[----:B------:R-:W-:-:S02]  /*4c50*/  WARPGROUP.DEPBAR.LE gsb0, 0x0 ;  /* 0x00008000000079c5 */ /* 0x000fc40000010000 */
[----:B------:R-:W-:-:S06]  /*4c60*/  WARPGROUP.ARRIVE ;  /* 0x00000000000079c5 */ /* 0x000fcc0000000000 */
[----:B------:R-:W-:Y:S01]  /*4c70*/  HGMMA.64x64x16.F32 R184, R24, gdesc[UR4].tnspB, R184, gsb0 ;  /* 0x40e0000418b87df0 */ /* 0x000fe200080008b8 */
[----:B------:R-:W-:Y:S01]  /*4c80*/  UMOV UR6, UR4 ;  /* 0x0000000400067c82 */ /* 0x000fe20008000000 */
[----:B------:R-:W-:Y:S01]  /*4c90*/  UMOV UR7, 0x40000040 ;  /* 0x4000004000077882 */ /* 0x000fe20000000000 */
[----:B------:R-:W-:Y:S01]  /*4ca0*/  UIADD3 UR4, UR8, 0x280, URZ ;  /* 0x0000028008047890 */ /* 0x000fe2000fffe03f */
[----:B------:R-:W-:Y:S02]  /*4cb0*/  WARPGROUP.DEPBAR.LE gsb0, 0x0 ;  /* 0x00008000000079c5 */ /* 0x000fe40000010000 */
[----:B------:R-:W-:Y:S02]  /*4cc0*/  F2FP.F16.F32.PACK_AB R24, R113, R111 ;  /* 0x0000006f7118723e */ /* 0x000fe400000000ff */
[----:B------:R-:W-:Y:S01]  /*4cd0*/  F2FP.F16.F32.PACK_AB R25, R10, R112 ;  /* 0x000000700a19723e */ /* 0x000fe200000000ff */
[----:B------:R-:W-:Y:S01]  /*4ce0*/  IMAD R10, R235, 0x2000, R231 ;  /* 0x00002000eb0a7824 */ /* 0x000fe200078e02e7 */
[----:B------:R-:W-:-:S02]  /*4cf0*/  F2FP.F16.F32.PACK_AB R26, R115, R114 ;  /* 0x00000072731a723e */ /* 0x000fc400000000ff */
[----:B------:R-:W-:Y:S02]  /*4d00*/  F2FP.F16.F32.PACK_AB R27, R117, R116 ;  /* 0x00000074751b723e */ /* 0x000fe400000000ff */
[----:B------:R-:W-:Y:S02]  /*4d10*/  SHF.R.U32.HI R10, RZ, 0x4, R10 ;  /* 0x00000004ff0a7819 */ /* 0x000fe4000001160a */
[----:B------:R-:W-:Y:S02]  /*4d20*/  WARPGROUP.ARRIVE ;  /* 0x00000000000079c5 */ /* 0x000fe40000000000 */
[----:B------:R-:W-:-:S04]  /*4d30*/  LOP3.LUT R10, R10, 0x3fff, RZ, 0xc0, !PT ;  /* 0x00003fff0a0a7812 */ /* 0x000fc800078ec0ff */
[----:B------:R-:W-:Y:S01]  /*4d40*/  HGMMA.64x64x16.F32 R184, R24, gdesc[UR4].tnspB, R184, gsb0 ;  /* 0x40e0000418b87df0 */ /* 0x000fe200080008b8 */
[----:B------:R-:W-:Y:S01]  /*4d50*/  UMOV UR6, UR4 ;  /* 0x0000000400067c82 */ /* 0x000fe20008000000 */
[----:B------:R-:W-:Y:S01]  /*4d60*/  UMOV UR7, 0x40000040 ;  /* 0x4000004000077882 */ /* 0x000fe20000000000 */
[----:B------:R-:W-:Y:S02]  /*4d70*/  UIADD3 UR4, UR8, 0x300, URZ ;  /* 0x0000030008047890 */ /* 0x000fe4000fffe03f */
[----:B------:R-:W-:Y:S01]  /*4d80*/  UIADD3 UR8, UR8, 0x380, URZ ;  /* 0x0000038008087890 */ /* 0x000fe2000fffe03f */
[----:B------:R-:W-:Y:S02]  /*4d90*/  WARPGROUP.DEPBAR.LE gsb0, 0x0 ;  /* 0x00008000000079c5 */ /* 0x000fe40000010000 */
[----:B------:R-:W-:Y:S02]  /*4da0*/  F2FP.F16.F32.PACK_AB R24, R118, R15 ;  /* 0x0000000f7618723e */ /* 0x000fe400000000ff */
[----:B------:R-:W-:-:S02]  /*4db0*/  F2FP.F16.F32.PACK_AB R25, R119, R17 ;  /* 0x000000117719723e */ /* 0x000fc400000000ff */
[----:B------:R-:W-:Y:S02]  /*4dc0*/  F2FP.F16.F32.PACK_AB R26, R14, R28 ;  /* 0x0000001c0e1a723e */ /* 0x000fe400000000ff */
[----:B------:R-:W-:Y:S02]  /*4dd0*/  F2FP.F16.F32.PACK_AB R27, R11, R29 ;  /* 0x0000001d0b1b723e */ /* 0x000fe400000000ff */
[----:B------:R-:W-:Y:S02]  /*4de0*/  LOP3.LUT R11, R10, 0x10000, RZ, 0xfc, !PT ;  /* 0x000100000a0b7812 */ /* 0x000fe400078efcff */
[----:B------:R-:W-:-:S03]  /*4df0*/  WARPGROUP.ARRIVE ;  /* 0x00000000000079c5 */ /* 0x000fc60000000000 */
[----:B------:R-:W-:-:S03]  /*4e00*/  IMAD R11, R0, 0x800, R11 ;  /* 0x00000800000b7824 */ /* 0x000fc600078e020b */
[----:B------:R-:W-:Y:S01]  /*4e10*/  HGMMA.64x64x16.F32 R184, R24, gdesc[UR4].tnspB, R184, gsb0 ;  /* 0x40e0000418b87df0 */ /* 0x000fe200080008b8 */
[----:B------:R-:W-:Y:S01]  /*4e20*/  UMOV UR6, UR4 ;  /* 0x0000000400067c82 */ /* 0x000fe20008000000 */
[----:B------:R-:W-:Y:S01]  /*4e30*/  UMOV UR7, 0x40000040 ;  /* 0x4000004000077882 */ /* 0x000fe20000000000 */
[----:B------:R-:W-:Y:S02]  /*4e40*/  R2UR UR4, R16 ;  /* 0x00000000100472ca */ /* 0x000fe400000e0000 */
[----:B------:R-:W-:-:S11]  /*4e50*/  R2UR UR9, R11 ;  /* 0x000000000b0972ca */ /* 0x000fd600000e0000 */
[----:B------:R-:W-:-:S04]  /*4e60*/  USHF.R.U32.HI UR4, URZ, 0x4, UR4 ;  /* 0x000000043f047899 */ /* 0x000fc80008011604 */
[----:B------:R-:W-:-:S03]  /*4e70*/  ULOP3.LUT UR10, UR4, 0x3fff, URZ, 0xc0, !UPT ;  /* 0x00003fff040a7892 */ /* 0x000fc6000f8ec03f */
[----:B------:R-:W-:Y:S01]  /*4e80*/  UMOV UR4, UR9 ;  /* 0x0000000900047c82 */ /* 0x000fe20008000000 */
[----:B------:R-:W-:Y:S02]  /*4e90*/  WARPGROUP.DEPBAR.LE gsb0, 0x0 ;  /* 0x00008000000079c5 */ /* 0x000fe40000010000 */
[----:B------:R-:W-:-:S06]  /*4ea0*/  WARPGROUP.ARRIVE ;  /* 0x00000000000079c5 */ /* 0x000fcc0000000000 */
[----:B------:R-:W-:Y:S01]  /*4eb0*/  HGMMA.64x64x16.F32 R184, R32, gdesc[UR4].tnspB, R184, gsb0 ;  /* 0x40e0000420b87df0 */ /* 0x000fe200080008b8 */
[----:B------:R-:W-:Y:S01]  /*4ec0*/  UMOV UR6, UR8 ;  /* 0x0000000800067c82 */ /* 0x000fe20008000000 */
[----:B------:R-:W-:Y:S01]  /*4ed0*/  UMOV UR7, 0x40000040 ;  /* 0x4000004000077882 */ /* 0x000fe20000000000 */
[----:B------:R-:W-:Y:S02]  /*4ee0*/  WARPGROUP.DEPBAR.LE gsb0, 0x0 ;  /* 0x00008000000079c5 */ /* 0x000fe40000010000 */
[----:B------:R-:W-:-:S06]  /*4ef0*/  WARPGROUP.ARRIVE ;  /* 0x00000000000079c5 */ /* 0x000fcc0000000000 */
[----:B------:R-:W-:Y:S01]  /*4f00*/  HGMMA.64x64x16.F32 R184, R120, gdesc[UR4].tnspB, R184, gsb0 ;  /* 0x40e0000478b87df0 */ /* 0x000fe200080008b8 */
[----:B------:R-:W-:Y:S01]  /*4f10*/  UMOV UR6, UR10 ;  /* 0x0000000a00067c82 */ /* 0x000fe20008000000 */
[----:B------:R-:W-:Y:S01]  /*4f20*/  UMOV UR7, 0x40000040 ;  /* 0x4000004000077882 */ /* 0x000fe20000000000 */
        /* <DEDUP_REMOVED lines=58> */
.L_x_5388:
        /* <DEDUP_REMOVED lines=68> */
.L_x_5389:
        /* <DEDUP_REMOVED lines=11> */
.L_x_5379:
        /* <DEDUP_REMOVED lines=14> */
[----:B------:R-:W2:Y:S04]  /*58a0*/  LDL R10, [R1+0x4c] ;  /* 0x00004c00010a7983 */ /* 0x000ea80000100800 */
[----:B------:R-:W3:Y:S01]  /*58b0*/  LDL R9, [R1+0x48] ;  /* 0x0000480001097983 */ /* 0x000ee20000100800 */
[----:B------:R-:W-:Y:S01]  /*58c0*/  UIMAD UR4, UR6, -0x80, UR41 ;  /* 0xffffff80060478a4 */ /* 0x000fe2000f8e0229 */
[----:B------:R-:W-:Y:S01]  /*58d0*/  IMAD.MOV.U32 R237, RZ, RZ, 0x40000040 ;  /* 0x40000040ffed7424 */ /* 0x000fe200078e00ff */
[----:B------:R-:W4:Y:S01]  /*58e0*/  S2R R5, SR_TID.X ;  /* 0x0000000000057919 */ /* 0x000f220000002100 */
[----:B------:R-:W-:-:S03]  /*58f0*/  IMAD.MOV.U32 R233, RZ, RZ, 0x40000040 ;  /* 0x40000040ffe97424 */ /* 0x000fc600078e00ff */
[----:B------:R-:W-:Y:S02]  /*5900*/  IMAD.U32 R13, RZ, RZ, UR4 ;  /* 0x00000004ff0d7e24 */ /* 0x000fe4000f8e00ff */
[----:B----4-:R-:W-:-:S05]  /*5910*/  VIADD R7, R5, 0xffffff80 ;  /* 0xffffff8005077836 */ /* 0x010fca0000000000 */
[----:B-1----:R-:W-:-:S04]  /*5920*/  SHF.R.S32.HI R8, RZ, 0x1f, R7 ;  /* 0x0000001fff087819 */ /* 0x002fc80000011407 */
[----:B------:R-:W-:Y:S02]  /*5930*/  LEA.HI R5, R8, R7, RZ, 0x5 ;  /* 0x0000000708057211 */ /* 0x000fe400078f28ff */
[----:B--2---:R-:W-:Y:S02]  /*5940*/  LEA.HI R6, R10, R11, RZ, 0x5 ;  /* 0x0000000b0a067211 */ /* 0x004fe400078f28ff */
[--C-:B---3--:R-:W-:Y:S02]  /*5950*/  SHF.R.S32.HI R11, RZ, 0x2, R9.reuse ;  /* 0x00000002ff0b7819 */ /* 0x108fe40000011409 */
[----:B------:R-:W-:Y:S02]  /*5960*/  SHF.R.S32.HI R10, RZ, 0x1f, R9 ;  /* 0x0000001fff0a7819 */ /* 0x000fe40000011409 */
[----:B------:R-:W1:Y:S01]  /*5970*/  S2R R9, SR_TID.X ;  /* 0x0000000000097919 */ /* 0x000e620000002100 */
[----:B------:R-:W-:Y:S02]  /*5980*/  SHF.R.S32.HI R12, RZ, 0x5, R6 ;  /* 0x00000005ff0c7819 */ /* 0x000fe40000011406 */
[----:B------:R-:W-:-:S02]  /*5990*/  LOP3.LUT R6, R5, 0xffffffe0, RZ, 0xc0, !PT ;  /* 0xffffffe005067812 */ /* 0x000fc400078ec0ff */
[----:B------:R-:W-:Y:S01]  /*59a0*/  LEA.HI R10, R10, R11, RZ, 0x3 ;  /* 0x0000000b0a0a7211 */ /* 0x000fe200078f18ff */
[C---:B-1----:R-:W-:Y:S02]  /*59b0*/  VIADD R14, R9.reuse, 0xffffff80 ;  /* 0xffffff80090e7836 */ /* 0x042fe40000000000 */
[----:B------:R-:W-:Y:S02]  /*59c0*/  VIADD R15, R9, 0xffffff80 ;  /* 0xffffff80090f7836 */ /* 0x000fe40000000000 */
[----:B------:R-:W-:Y:S01]  /*59d0*/  IMAD.IADD R9, R7, 0x1, -R6 ;  /* 0x0000000107097824 */ /* 0x000fe200078e0a06 */
[----:B------:R-:W-:Y:S01]  /*59e0*/  SHF.R.S32.HI R14, RZ, 0x1f, R14 ;  /* 0x0000001fff0e7819 */ /* 0x000fe2000001140e */
[----:B------:R-:W-:Y:S01]  /*59f0*/  IMAD R6, R12, -0x10, R13 ;  /* 0xfffffff00c067824 */ /* 0x000fe200078e020d */
[----:B------:R-:W-:Y:S02]  /*5a00*/  LOP3.LUT R12, R10, 0xfffffff8, RZ, 0xc0, !PT ;  /* 0xfffffff80a0c7812 */ /* 0x000fe400078ec0ff */
[----:B------:R-:W-:-:S02]  /*5a10*/  LEA.HI R14, R14, R15, RZ, 0x7 ;  /* 0x0000000f0e0e7211 */ /* 0x000fc400078f38ff */
[----:B------:R-:W-:Y:S02]  /*5a20*/  SHF.R.S32.HI R10, RZ, 0x1f, R9 ;  /* 0x0000001fff0a7819 */ /* 0x000fe40000011409 */
[----:B------:R-:W-:Y:S02]  /*5a30*/  SHF.R.S32.HI R14, RZ, 0x7, R14 ;  /* 0x00000007ff0e7819 */ /* 0x000fe4000001140e */
[----:B------:R-:W-:Y:S02]  /*5a40*/  IADD3 R6, R6, R12, -R11 ;  /* 0x0000000c06067210 */ /* 0x000fe40007ffe80b */
[----:B------:R-:W-:Y:S02]  /*5a50*/  LEA.HI R5, R14, R14, RZ, 0x1 ;  /* 0x0000000e0e057211 */ /* 0x000fe400078f08ff */
[CC--:B------:R-:W-:Y:S02]  /*5a60*/  LEA.HI R11, R10.reuse, R9.reuse, RZ, 0x3 ;  /* 0x000000090a0b7211 */ /* 0x0c0fe400078f18ff */
[----:B------:R-:W-:-:S02]  /*5a70*/  LEA.HI R10, R10, R9, RZ, 0x2 ;  /* 0x000000090a0a7211 */ /* 0x000fc400078f10ff */
[----:B------:R-:W-:Y:S02]  /*5a80*/  LOP3.LUT R5, R5, 0xfffffffe, RZ, 0xc0, !PT ;  /* 0xfffffffe05057812 */ /* 0x000fe400078ec0ff */
[--C-:B------:R-:W-:Y:S02]  /*5a90*/  SHF.R.S32.HI R9, RZ, 0x3, R11.reuse ;  /* 0x00000003ff097819 */ /* 0x100fe4000001140b */
[----:B------:R-:W-:Y:S01]  /*5aa0*/  SHF.R.S32.HI R12, RZ, 0x1f, R11 ;  /* 0x0000001fff0c7819 */ /* 0x000fe2000001140b */
[----:B------:R-:W-:Y:S01]  /*5ab0*/  IMAD.IADD R5, R14, 0x1, -R5 ;  /* 0x000000010e057824 */ /* 0x000fe200078e0a05 */
[----:B------:R-:W-:Y:S02]  /*5ac0*/  SHF.R.S32.HI R11, RZ, 0x2, R10 ;  /* 0x00000002ff0b7819 */ /* 0x000fe4000001140a */
[----:B------:R-:W-:Y:S01]  /*5ad0*/  LEA.HI R12, R12, R9, RZ, 0x4 ;  /* 0x000000090c0c7211 */ /* 0x000fe200078f20ff */
[----:B------:R-:W-:Y:S01]  /*5ae0*/  IMAD R5, R5, -0x40, R6 ;  /* 0xffffffc005057824 */ /* 0x000fe200078e0206 */
[----:B------:R-:W-:Y:S01]  /*5af0*/  LEA.HI R10, R10, R11, RZ, 0x1 ;  /* 0x0000000b0a0a7211 */ /* 0x000fe200078f08ff */
[C---:B------:R-:W-:Y:S01]  /*5b00*/  VIADD R15, R11.reuse, 0x18 ;  /* 0x000000180b0f7836 */ /* 0x040fe20000000000 */
[----:B------:R-:W-:Y:S01]  /*5b10*/  LEA.HI R6, R8, R7, RZ, 0x2 ;  /* 0x0000000708067211 */ /* 0x000fe200078f10ff */
[----:B------:R-:W-:Y:S01]  /*5b20*/  VIADD R8, R11, 0x8 ;  /* 0x000000080b087836 */ /* 0x000fe20000000000 */
[----:B------:R-:W-:-:S02]  /*5b30*/  LOP3.LUT R12, R12, 0x1ffffff0, RZ, 0xc0, !PT ;  /* 0x1ffffff00c0c7812 */ /* 0x000fc400078ec0ff */
[----:B------:R-:W-:Y:S02]  /*5b40*/  LOP3.LUT R10, R10, 0xfffffffe, RZ, 0xc0, !PT ;  /* 0xfffffffe0a0a7812 */ /* 0x000fe400078ec0ff */
[----:B------:R-:W-:Y:S01]  /*5b50*/  LOP3.LUT R6, R6, 0xfffffffc, RZ, 0xc0, !PT ;  /* 0xfffffffc06067812 */ /* 0x000fe200078ec0ff */
[----:B------:R-:W-:Y:S01]  /*5b60*/  IMAD.IADD R9, R9, 0x1, -R12 ;  /* 0x0000000109097824 */ /* 0x000fe200078e0a0c */
[----:B------:R-:W-:Y:S01]  /*5b70*/  LEA.HI R13, R8, R8, RZ, 0x1 ;  /* 0x00000008080d7211 */ /* 0x000fe200078f08ff */
[----:B------:R-:W-:Y:S01]  /*5b80*/  IMAD.IADD R10, R11, 0x1, -R10 ;  /* 0x000000010b0a7824 */ /* 0x000fe200078e0a0a */
[----:B------:R-:W-:Y:S01]  /*5b90*/  LEA.HI R17, R15, R15, RZ, 0x1 ;  /* 0x0000000f0f117211 */ /* 0x000fe200078f08ff */
[----:B------:R-:W-:Y:S02]  /*5ba0*/  VIADD R12, R11, 0x10 ;  /* 0x000000100b0c7836 */ /* 0x000fe40000000000 */
[----:B------:R-:W-:Y:S01]  /*5bb0*/  IMAD.IADD R6, R7, 0x1, -R6 ;  /* 0x0000000107067824 */ /* 0x000fe200078e0a06 */
[----:B------:R-:W-:Y:S01]  /*5bc0*/  LOP3.LUT R7, R13, 0xfffffffe, RZ, 0xc0, !PT ;  /* 0xfffffffe0d077812 */ /* 0x000fe200078ec0ff */
[----:B------:R-:W-:Y:S01]  /*5bd0*/  IMAD R10, R9, 0x8, R10 ;  /* 0x00000008090a7824 */ /* 0x000fe200078e020a */
[----:B------:R-:W-:-:S02]  /*5be0*/  LEA.HI R9, R12, R12, RZ, 0x1 ;  /* 0x0000000c0c097211 */ /* 0x000fc400078f08ff */
[----:B------:R-:W-:Y:S01]  /*5bf0*/  SHF.R.S32.HI R18, RZ, 0x1f, R17 ;  /* 0x0000001fff127819 */ /* 0x000fe20000011411 */
[----:B------:R-:W-:Y:S01]  /*5c00*/  IMAD.IADD R8, R8, 0x1, -R7 ;  /* 0x0000000108087824 */ /* 0x000fe200078e0a07 */
[----:B------:R1:W-:Y:S01]  /*5c10*/  STL [R1+0x3c], R10 ;  /* 0x00003c0a01007387 */ /* 0x0003e20000100800 */
[----:B------:R-:W-:Y:S02]  /*5c20*/  SHF.R.S32.HI R7, RZ, 0x1, R13 ;  /* 0x00000001ff077819 */ /* 0x000fe4000001140d */
[--C-:B------:R-:W-:Y:S02]  /*5c30*/  SHF.R.S32.HI R11, RZ, 0x1, R9.reuse ;  /* 0x00000001ff0b7819 */ /* 0x100fe40000011409 */
[----:B------:R-:W-:-:S04]  /*5c40*/  SHF.R.S32.HI R14, RZ, 0x1f, R9 ;  /* 0x0000001fff0e7819 */ /* 0x000fc80000011409 */
[----:B------:R-:W-:Y:S02]  /*5c50*/  LEA.HI R14, R14, R11, RZ, 0x4 ;  /* 0x0000000b0e0e7211 */ /* 0x000fe400078f20ff */
[----:B-1----:R-:W-:Y:S02]  /*5c60*/  SHF.R.S32.HI R10, RZ, 0x1f, R13 ;  /* 0x0000001fff0a7819 */ /* 0x002fe4000001140d */
[----:B------:R-:W-:Y:S02]  /*5c70*/  LOP3.LUT R13, R9, 0xfffffffe, RZ, 0xc0, !PT ;  /* 0xfffffffe090d7812 */ /* 0x000fe400078ec0ff */
[----:B------:R-:W-:Y:S02]  /*5c80*/  LEA.HI R10, R10, R7, RZ, 0x4 ;  /* 0x000000070a0a7211 */ /* 0x000fe400078f20ff */
[----:B------:R-:W-:Y:S01]  /*5c90*/  SHF.R.S32.HI R9, RZ, 0x1, R17 ;  /* 0x00000001ff097819 */ /* 0x000fe20000011411 */
[----:B------:R-:W-:Y:S01]  /*5ca0*/  IMAD.IADD R13, R12, 0x1, -R13 ;  /* 0x000000010c0d7824 */ /* 0x000fe200078e0a0d */
        /* <DEDUP_REMOVED lines=10> */
[----:B------:R1:W-:Y:S01]  /*5d50*/  STL [R1+0x38], R10 ;  /* 0x0000380a01007387 */ /* 0x0003e20000100800 */
[----:B------:R-:W-:-:S02]  /*5d60*/  IMAD.IADD R9, R9, 0x1, -R18 ;  /* 0x0000000109097824 */ /* 0x000fc400078e0a12 */
[----:B------:R-:W-:Y:S01]  /*5d70*/  IMAD R8, R235, 0x2000, R16 ;  /* 0x00002000eb087824 */ /* 0x000fe200078e0210 */
[----:B------:R2:W-:Y:S01]  /*5d80*/  STL [R1+0x34], R7 ;  /* 0x0000340701007387 */ /* 0x0005e20000100800 */
[----:B------:R-:W-:Y:S02]  /*5d90*/  IMAD.MOV.U32 R15, RZ, RZ, 0x40000040 ;  /* 0x40000040ff0f7424 */ /* 0x000fe400078e00ff */
[----:B------:R-:W-:Y:S02]  /*5da0*/  IMAD.MOV.U32 R13, RZ, RZ, 0x40000040 ;  /* 0x40000040ff0d7424 */ /* 0x000fe400078e00ff */
[----:B------:R-:W-:Y:S02]  /*5db0*/  IMAD.MOV.U32 R11, RZ, RZ, 0x40000040 ;  /* 0x40000040ff0b7424 */ /* 0x000fe400078e00ff */
[----:B-1----:R-:W-:Y:S02]  /*5dc0*/  IMAD R10, R9, 0x8, R12 ;  /* 0x00000008090a7824 */ /* 0x002fe400078e020c */
[----:B------:R-:W-:-:S02]  /*5dd0*/  VIADD R9, R8, 0x4000 ;  /* 0x0000400008097836 */ /* 0x000fc40000000000 */
[----:B--2---:R-:W-:Y:S01]  /*5de0*/  VIADD R7, R8, 0x20c00 ;  /* 0x00020c0008077836 */ /* 0x004fe20000000000 */
[----:B------:R-:W-:Y:S01]  /*5df0*/  SHF.R.U32.HI R8, RZ, 0x4, R8 ;  /* 0x00000004ff087819 */ /* 0x000fe20000011608 */
[----:B------:R1:W-:Y:S01]  /*5e00*/  STL [R1+0x30], R10 ;  /* 0x0000300a01007387 */ /* 0x0003e20000100800 */
[----:B------:R-:W-:Y:S01]  /*5e10*/  SHF.R.U32.HI R9, RZ, 0x4, R9 ;  /* 0x00000004ff097819 */ /* 0x000fe20000011609 */
[C---:B------:R-:W-:Y:S01]  /*5e20*/  VIADD R18, R6.reuse, 0x8 ;  /* 0x0000000806127836 */ /* 0x040fe20000000000 */
[----:B------:R-:W-:Y:S01]  /*5e30*/  SHF.R.U32.HI R7, RZ, 0x4, R7 ;  /* 0x00000004ff077819 */ /* 0x000fe20000011607 */
[----:B------:R-:W-:Y:S01]  /*5e40*/  VIADD R18, R6, 0x14 ;  /* 0x0000001406127836 */ /* 0x000fe20000000000 */
[----:B------:R-:W-:Y:S02]  /*5e50*/  LOP3.LUT R8, R8, 0x3fff, RZ, 0xc0, !PT ;  /* 0x00003fff08087812 */ /* 0x000fe400078ec0ff */
[----:B------:R-:W-:Y:S02]  /*5e60*/  LOP3.LUT R9, R9, 0x3fff, RZ, 0xc0, !PT ;  /* 0x00003fff09097812 */ /* 0x000fe400078ec0ff */
[----:B------:R-:W-:-:S02]  /*5e70*/  LOP3.LUT R7, R7, 0x3fff, RZ, 0xc0, !PT ;  /* 0x00003fff07077812 */ /* 0x000fc400078ec0ff */
[----:B------:R-:W-:Y:S02]  /*5e80*/  LOP3.LUT R8, R8, 0x10000, RZ, 0xfc, !PT ;  /* 0x0001000008087812 */ /* 0x000fe400078efcff */
[----:B------:R-:W-:Y:S01]  /*5e90*/  LOP3.LUT R17, R9, 0x10000, RZ, 0xfc, !PT ;  /* 0x0001000009117812 */ /* 0x000fe200078efcff */
[----:B------:R-:W-:Y:S01]  /*5ea0*/  IMAD.MOV.U32 R9, RZ, RZ, 0x40000040 ;  /* 0x40000040ff097424 */ /* 0x000fe200078e00ff */
[----:B------:R-:W-:Y:S01]  /*5eb0*/  LOP3.LUT R7, R7, 0x10000, RZ, 0xfc, !PT ;  /* 0x0001000007077812 */ /* 0x000fe200078efcff */
[C---:B------:R-:W-:Y:S01]  /*5ec0*/  VIADD R14, R8.reuse, 0x2 ;  /* 0x00000002080e7836 */ /* 0x040fe20000000000 */
[----:B------:R2:W-:Y:S01]  /*5ed0*/  STL [R1+0x24], R8 ;  /* 0x0000240801007387 */ /* 0x0005e20000100800 */
[C---:B------:R-:W-:Y:S02]  /*5ee0*/  VIADD R12, R8.reuse, 0x4 ;  /* 0x00000004080c7836 */ /* 0x040fe40000000000 */
[----:B-1----:R-:W-:Y:S01]  /*5ef0*/  VIADD R10, R8, 0x6 ;  /* 0x00000006080a7836 */ /* 0x002fe20000000000 */
[----:B------:R1:W-:Y:S01]  /*5f00*/  STL [R1+0x40], R7 ;  /* 0x0000400701007387 */ /* 0x0003e20000100800 */
[----:B------:R-:W-:-:S02]  /*5f10*/  VIADD R236, R17, 0x4 ;  /* 0x0000000411ec7836 */ /* 0x000fc40000000000 */
[C---:B------:R-:W-:Y:S01]  /*5f20*/  VIADD R232, R17.reuse, 0x6 ;  /* 0x0000000611e87836 */ /* 0x040fe20000000000 */
[----:B------:R3:W-:Y:S01]  /*5f30*/  STL [R1+0x20], R17 ;  /* 0x0000201101007387 */ /* 0x0007e20000100800 */
[----:B--2---:R-:W-:-:S03]  /*5f40*/  VIADD R8, R17, 0x2 ;  /* 0x0000000211087836 */ /* 0x004fc60000000000 */
[----:B------:R2:W-:Y:S01]  /*5f50*/  STL.64 [R1+0x18], R14 ;  /* 0x0000180e01007387 */ /* 0x0005e20000100a00 */
[----:B-1----:R-:W-:-:S03]  /*5f60*/  VIADD R7, R6, 0x4 ;  /* 0x0000000406077836 */ /* 0x002fc60000000000 */
[----:B------:R2:W-:Y:S01]  /*5f70*/  STL.64 [R1+0x10], R12 ;  /* 0x0000100c01007387 */ /* 0x0005e20000100a00 */
[C---:B------:R-:W-:Y:S02]  /*5f80*/  VIADD R7, R6.reuse, 0x10 ;  /* 0x0000001006077836 */ /* 0x040fe40000000000 */
[C---:B---3--:R-:W-:Y:S01]  /*5f90*/  VIADD R17, R6.reuse, 0xc ;  /* 0x0000000c06117836 */ /* 0x048fe20000000000 */
[----:B------:R2:W-:Y:S01]  /*5fa0*/  STL.64 [R1+0x8], R10 ;  /* 0x0000080a01007387 */ /* 0x0005e20000100a00 */
[C---:B------:R-:W-:Y:S02]  /*5fb0*/  VIADD R17, R6.reuse, 0x18 ;  /* 0x0000001806117836 */ /* 0x040fe40000000000 */
[----:B------:R-:W-:Y:S01]  /*5fc0*/  VIADD R7, R6, 0x1c ;  /* 0x0000001c06077836 */ /* 0x000fe20000000000 */
[----:B------:R2:W-:Y:S06]  /*5fd0*/  STL.64 [R1], R8 ;  /* 0x0000000801007387 */ /* 0x0005ec0000100a00 */
.L_x_5402:
[----:B------:R-:W-:-:S05]  /*5fe0*/  IMAD.U32 R7, RZ, RZ, UR36 ;  /* 0x00000024ff077e24 */ /* 0x000fca000f8e00ff */
[----:B------:R-:W-:-:S04]  /*5ff0*/  LOP3.LUT R7, R7, 0x1, RZ, 0xfc, !PT ;  /* 0x0000000107077812 */ /* 0x000fc800078efcff */
[----:B------:R-:W-:-:S13]  /*6000*/  ISETP.NE.AND P0, PT, R7, 0x3, PT ;  /* 0x000000030700780c */ /* 0x000fda0003f05270 */
[----:B------:R-:W-:Y:S05]  /*6010*/  @!P0 BRA `(.L_x_5392) ;  /* 0x0000000000048947 */ /* 0x000fea0003800000 */
[----:B------:R-:W-:Y:S01]  /*6020*/  BPT.TRAP 0x1 ;  /* 0x000000040000795c */ /* 0x000fe20000300000 */
.L_x_5392:
[----:B------:R-:W-:Y:S01]  /*6030*/  IMAD R7, R0, 0x8, R16 ;  /* 0x0000000800077824 */ /* 0x000fe200078e0210 */
[----:B------:R-:W-:-:S04]  /*6040*/  SHF.L.U32 R20, R4, 0x1f, RZ ;  /* 0x0000001f04147819 */ /* 0x000fc800000006ff */
[----:B------:R1:W3:Y:S01]  /*6050*/  SYNCS.PHASECHK.TRANS64.TRYWAIT P1, [R7+URZ+0x30c10], R20 ;  /* 0x030c1014070075a7 */ /* 0x0002e2000802017f */
[----:B------:R-:W-:Y:S05]  /*6060*/  @!P0 BRA `(.L_x_5393) ;  /* 0x0000000000048947 */ /* 0x000fea0003800000 */
[----:B------:R-:W-:Y:S01]  /*6070*/  BPT.TRAP 0x1 ;  /* 0x000000040000795c */ /* 0x000fe20000300000 */
.L_x_5393:
[----:B--2---:R-:W-:-:S05]  /*6080*/  VIADD R8, R16, 0x10000 ;  /* 0x0001000010087836 */ /* 0x004fca0000000000 */
[----:B------:R-:W-:-:S04]  /*6090*/  SHF.R.U32.HI R8, RZ, 0x4, R8 ;  /* 0x00000004ff087819 */ /* 0x000fc80000011608 */
[----:B------:R-:W-:-:S04]  /*60a0*/  LOP3.LUT R8, R8, 0x3fff, RZ, 0xc0, !PT ;  /* 0x00003fff08087812 */ /* 0x000fc800078ec0ff */
[----:B------:R-:W-:Y:S01]  /*60b0*/  LOP3.LUT R9, R8, 0x10000, RZ, 0xfc, !PT ;  /* 0x0001000008097812 */ /* 0x000fe200078efcff */
[----:B---3--:R-:W-:Y:S06]  /*60c0*/  @P1 BRA `(.L_x_5394) ;  /* 0x0000000000081947 */ /* 0x008fec0003800000 */
[----:B------:R-:W2:Y:S02]  /*60d0*/  SYNCS.PHASECHK.TRANS64.TRYWAIT P1, [R7+URZ+0x30c10], R20 ;  /* 0x030c1014070075a7 */ /* 0x000ea4000802017f */
[----:B--2---:R-:W-:Y:S05]  /*60e0*/  @!P1 BRA `(.L_x_5395) ;  /* 0x000000cc00909947 */ /* 0x004fea0003800000 */
.L_x_5394:
        /* <DEDUP_REMOVED lines=63> */
.L_x_5396:
[----:B------:R1:W1:Y:S01]  /*64e0*/  SYNCS.PHASECHK.TRANS64.TRYWAIT P1, [R7+URZ+0x30c30], R20 ;  /* 0x030c3014070075a7 */ /* 0x000262000802017f */
[----:B------:R-:W-:Y:S05]  /*64f0*/  @!P0 BRA `(.L_x_5397) ;  /* 0x0000000000048947 */ /* 0x000fea0003800000 */
[----:B------:R-:W-:Y:S01]  /*6500*/  BPT.TRAP 0x1 ;  /* 0x000000040000795c */ /* 0x000fe20000300000 */
.L_x_5397:
        /* <DEDUP_REMOVED lines=8> */
.L_x_5398:
[----:B------:R-:W5:Y:S04]  /*6590*/  LDL R12, [R1+0x20] ;  /* 0x00002000010c7983 */ /* 0x000f680000100800 */
[----:B------:R-:W4:Y:S01]  /*65a0*/  LDL.64 R10, [R1] ;  /* 0x00000000010a7983 */ /* 0x000f220000100a00 */
[----:B------:R-:W-:Y:S01]  /*65b0*/  R2UR UR6, R9 ;  /* 0x00000000090672ca */ /* 0x000fe200000e0000 */
[----:B------:R-:W-:Y:S01]  /*65c0*/  WARPGROUP.ARRIVE ;  /* 0x00000000000079c5 */ /* 0x000fe20000000000 */
[----:B------:R-:W-:Y:S01]  /*65d0*/  UMOV UR5, 0x40000040 ;  /* 0x4000004000057882 */ /* 0x000fe20000000000 */
[----:B------:R-:W-:Y:S01]  /*65e0*/  UMOV UR7, 0x40000040 ;  /* 0x4000004000077882 */ /* 0x000fe20000000000 */
[----:B------:R-:W-:Y:S01]  /*65f0*/  UMOV UR11, 0x40000040 ;  /* 0x40000040000b7882 */ /* 0x000fe20000000000 */
[C---:B------:R-:W-:Y:S01]  /*6600*/  VIADD R13, R6.reuse, 0x14 ;  /* 0x00000014060d7836 */ /* 0x040fe20000000000 */
[----:B--2---:R-:W1:Y:S01]  /*6610*/  SHFL.IDX PT, R17, R15, R6, 0x1f ;  /* 0x00001f060f117589 */ /* 0x004e6200000e0000 */
[C---:B------:R-:W-:Y:S01]  /*6620*/  VIADD R14, R6.reuse, 0x18 ;  /* 0x00000018060e7836 */ /* 0x040fe20000000000 */
[C---:B------:R-:W-:Y:S01]  /*6630*/  ISETP.GT.AND P2, PT, R5.reuse, RZ, PT ;  /* 0x000000ff0500720c */ /* 0x040fe20003f44270 */
[C---:B------:R-:W-:Y:S01]  /*6640*/  VIADD R21, R6.reuse, 0x4 ;  /* 0x0000000406157836 */ /* 0x040fe20000000000 */
[----:B------:R-:W-:Y:S01]  /*6650*/  ISETP.GT.AND P1, PT, R5, 0x8, PT ;  /* 0x000000080500780c */ /* 0x000fe20003f24270 */
[C---:B------:R-:W-:Y:S01]  /*6660*/  VIADD R19, R6.reuse, 0x8 ;  /* 0x0000000806137836 */ /* 0x040fe20000000000 */
[----:B------:R-:W2:Y:S01]  /*6670*/  SHFL.IDX PT, R13, R15, R13, 0x1f ;  /* 0x00001f0d0f0d7589 */ /* 0x000ea200000e0000 */
[----:B------:R-:W-:Y:S01]  /*6680*/  VIADD R18, R6, 0x1c ;  /* 0x0000001c06127836 */ /* 0x000fe20000000000 */
[----:B------:R-:W-:Y:S01]  /*6690*/  FSEL R101, R101, -INF , P2 ;  /* 0xff80000065657808 */ /* 0x000fe20001000000 */
[----:B------:R-:W-:Y:S01]  /*66a0*/  IMAD R220, R0, 0x400, R220 ;  /* 0x0000040000dc7824 */ /* 0x000fe200078e02dc */
[----:B------:R-:W2:Y:S01]  /*66b0*/  SHFL.IDX PT, R9, R15, R21, 0x1f ;  /* 0x00001f150f097589 */ /* 0x000ea200000e0000 */
[----:B------:R-:W-:-:S02]  /*66c0*/  FSEL R93, R93, -INF , P2 ;  /* 0xff8000005d5d7808 */ /* 0x000fc40001000000 */
[----:B------:R-:W-:Y:S01]  /*66d0*/  FSEL R222, R88, -INF , P2 ;  /* 0xff80000058de7808 */ /* 0x000fe20001000000 */
[----:B------:R-:W2:Y:S01]  /*66e0*/  SHFL.IDX PT, R14, R15, R14, 0x1f ;  /* 0x00001f0e0f0e7589 */ /* 0x000ea200000e0000 */
[----:B------:R-:W-:Y:S02]  /*66f0*/  FSEL R90, R90, -INF , P1 ;  /* 0xff8000005a5a7808 */ /* 0x000fe40000800000 */
[----:B------:R-:W-:Y:S01]  /*6700*/  FSEL R96, R96, -INF , P2 ;  /* 0xff80000060607808 */ /* 0x000fe20001000000 */
[----:B---3--:R-:W-:Y:S01]  /*6710*/  SHFL.IDX PT, R20, R234, R21, 0x1f ;  /* 0x00001f15ea147589 */ /* 0x008fe200000e0000 */
[----:B------:R-:W-:Y:S02]  /*6720*/  FSEL R104, R104, -INF , P2 ;  /* 0xff80000068687808 */ /* 0x000fe40001000000 */
[----:B------:R-:W-:Y:S01]  /*6730*/  FSEL R98, R98, -INF , P1 ;  /* 0xff80000062627808 */ /* 0x000fe20000800000 */
[----:B------:R-:W3:Y:S01]  /*6740*/  SHFL.IDX PT, R22, R234, R19, 0x1f ;  /* 0x00001f13ea167589 */ /* 0x000ee200000e0000 */
        /* <DEDUP_REMOVED lines=40> */
[----:B-----5:R-:W-:Y:S01]  /*69d0*/  R2UR UR4, R12 ;  /* 0x000000000c0472ca */ /* 0x020fe200000e0000 */
[----:B------:R-:W-:Y:S01]  /*69e0*/  VIADD R12, R6, 0x10 ;  /* 0x00000010060c7836 */ /* 0x000fe20000000000 */
[----:B----4-:R-:W-:Y:S02]  /*69f0*/  R2UR UR8, R10 ;  /* 0x000000000a0872ca */ /* 0x010fe400000e0000 */
[----:B------:R-:W-:Y:S01]  /*6a00*/  R2UR UR9, R11 ;  /* 0x000000000b0972ca */ /* 0x000fe200000e0000 */
[----:B------:R-:W-:Y:S01]  /*6a10*/  VIADD R11, R6, 0xc ;  /* 0x0000000c060b7836 */ /* 0x000fe20000000000 */
[----:B------:R-:W4:Y:S04]  /*6a20*/  SHFL.IDX PT, R10, R15, R19, 0x1f ;  /* 0x00001f130f0a7589 */ /* 0x000f2800000e0000 */
[----:B------:R-:W5:Y:S03]  /*6a30*/  SHFL.IDX PT, R12, R15, R12, 0x1f ;  /* 0x00001f0c0f0c7589 */ /* 0x000f6600000e0000 */
[----:B------:R-:W-:Y:S01]  /*6a40*/  HGMMA.64x128x16.F32 R24, gdesc[UR4], RZ, !UPT, gsb0 ;  /* 0x01e00000041879f0 */ /* 0x000fe2000c0008ff */
[----:B------:R-:W-:Y:S01]  /*6a50*/  UIADD3 UR4, UR6, 0x2, URZ ;  /* 0x0000000206047890 */ /* 0x000fe2000fffe03f */
[----:B------:R-:W5:Y:S01]  /*6a60*/  SHFL.IDX PT, R11, R15, R11, 0x1f ;  /* 0x00001f0b0f0b7589 */ /* 0x000f6200000e0000 */
[----:B------:R-:W-:-:S02]  /*6a70*/  ULDC UR5, c[0x0][0x744] ;  /* 0x0001d10000057ab9 */ /* 0x000fc40000000800 */
[--C-:B-1----:R-:W-:Y:S01]  /*6a80*/  FFMA.FTZ R222, R222, UR5, -R17.reuse ;  /* 0x00000005dede7c23 */ /* 0x102fe20008010811 */
[----:B------:R-:W1:Y:S02]  /*6a90*/  SHFL.IDX PT, R15, R15, R18, 0x1f ;  /* 0x00001f120f0f7589 */ /* 0x000e6400000e0000 */
[----:B------:R-:W-:Y:S01]  /*6aa0*/  UMOV UR10, UR4 ;  /* 0x00000004000a7c82 */ /* 0x000fe20008000000 */
[----:B------:R-:W-:Y:S01]  /*6ab0*/  UIADD3 UR4, UR6, 0x4, URZ ;  /* 0x0000000406047890 */ /* 0x000fe2000fffe03f */
[----:B------:R-:W-:Y:S01]  /*6ac0*/  FFMA.FTZ R90, R90, UR5, -R17 ;  /* 0x000000055a5a7c23 */ /* 0x000fe20008010811 */
[----:B------:R-:W1:Y:S01]  /*6ad0*/  SHFL.IDX PT, R18, R234, R6, 0x1f ;  /* 0x00001f06ea127589 */ /* 0x000e6200000e0000 */
[----:B--2---:R-:W-:Y:S01]  /*6ae0*/  FFMA.FTZ R97, R97, UR5, -R13 ;  /* 0x0000000561617c23 */ /* 0x004fe2000801080d */
[----:B------:R-:W-:Y:S01]  /*6af0*/  UIADD3 UR6, UR6, 0x6, URZ ;  /* 0x0000000606067890 */ /* 0x000fe2000fffe03f */
[----:B------:R2:W-:Y:S01]  /*6b00*/  MUFU.EX2 R225, R90 ;  /* 0x0000005a00e17308 */ /* 0x0005e20000000800 */
[--C-:B------:R-:W-:Y:S01]  /*6b10*/  FFMA.FTZ R89, R89, UR5, -R9.reuse ;  /* 0x0000000559597c23 */ /* 0x100fe20008010809 */
[----:B------:R-:W-:Y:S01]  /*6b20*/  FFMA.FTZ R9, R91, UR5, -R9 ;  /* 0x000000055b097c23 */ /* 0x000fe20008010809 */
[----:B------:R-:W-:Y:S01]  /*6b30*/  FFMA.FTZ R100, R100, UR5, -R14 ;  /* 0x0000000564647c23 */ /* 0x000fe2000801080e */
[----:B---3--:R-:W-:Y:S01]  /*6b40*/  FFMA.FTZ R21, R108, UR5, -R22 ;  /* 0x000000056c157c23 */ /* 0x008fe20008010816 */
[--C-:B----4-:R-:W-:Y:S01]  /*6b50*/  FFMA.FTZ R231, R231, UR5, -R10.reuse ;  /* 0x00000005e7e77c23 */ /* 0x110fe2000801080a */
[----:B------:R-:W-:Y:S01]  /*6b60*/  FFMA.FTZ R10, R94, UR5, -R10 ;  /* 0x000000055e0a7c23 */ /* 0x000fe2000801080a */
[----:B------:R-:W-:Y:S01]  /*6b70*/  FFMA.FTZ R22, R110, UR5, -R22 ;  /* 0x000000056e167c23 */ /* 0x000fe20008010816 */
[----:B------:R-:W-:Y:S01]  /*6b80*/  MUFU.EX2 R227, R97 ;  /* 0x0000006100e37308 */ /* 0x000fe20000000800 */
[--C-:B-----5:R-:W-:Y:S01]  /*6b90*/  FFMA.FTZ R96, R96, UR5, -R12.reuse ;  /* 0x0000000560607c23 */ /* 0x120fe2000801080c */
[----:B------:R-:W-:Y:S01]  /*6ba0*/  FFMA.FTZ R12, R98, UR5, -R12 ;  /* 0x00000005620c7c23 */ /* 0x000fe2000801080c */
[----:B------:R-:W-:Y:S01]  /*6bb0*/  FFMA.FTZ R14, R102, UR5, -R14 ;  /* 0x00000005660e7c23 */ /* 0x000fe2000801080e */
[----:B------:R-:W3:Y:S01]  /*6bc0*/  SHFL.IDX PT, R98, R223, R6, 0x1f ;  /* 0x00001f06df627589 */ /* 0x000ee200000e0000 */
[--C-:B------:R-:W-:Y:S01]  /*6bd0*/  FFMA.FTZ R93, R93, UR5, -R11.reuse ;  /* 0x000000055d5d7c23 */ /* 0x100fe2000801080b */
[----:B------:R-:W-:Y:S01]  /*6be0*/  FFMA.FTZ R11, R95, UR5, -R11 ;  /* 0x000000055f0b7c23 */ /* 0x000fe2000801080b */
[----:B------:R-:W-:Y:S01]  /*6bf0*/  FFMA.FTZ R13, R99, UR5, -R13 ;  /* 0x00000005630d7c23 */ /* 0x000fe2000801080d */
[----:B------:R-:W-:Y:S01]  /*6c00*/  MUFU.EX2 R224, R89 ;  /* 0x0000005900e07308 */ /* 0x000fe20000000800 */
[--C-:B-1----:R-:W-:Y:S01]  /*6c10*/  FFMA.FTZ R101, R101, UR5, -R15.reuse ;  /* 0x0000000565657c23 */ /* 0x102fe2000801080f */
[----:B------:R-:W-:Y:S01]  /*6c20*/  FFMA.FTZ R15, R103, UR5, -R15 ;  /* 0x00000005670f7c23 */ /* 0x000fe2000801080f */
[----:B------:R-:W-:Y:S01]  /*6c30*/  VIADD R103, R6, 0xc ;  /* 0x0000000c06677836 */ /* 0x000fe20000000000 */
[----:B------:R-:W-:Y:S01]  /*6c40*/  FSEL R99, R121, -INF , P2 ;  /* 0xff80000079637808 */ /* 0x000fe20001000000 */
[--C-:B------:R-:W-:Y:S01]  /*6c50*/  FFMA.FTZ R17, R104, UR5, -R18.reuse ;  /* 0x0000000568117c23 */ /* 0x100fe20008010812 */
[----:B------:R-:W-:Y:S01]  /*6c60*/  FFMA.FTZ R18, R106, UR5, -R18 ;  /* 0x000000056a127c23 */ /* 0x000fe20008010812 */
[C---:B------:R-:W-:Y:S01]  /*6c70*/  VIADD R106, R6.reuse, 0x10 ;  /* 0x00000010066a7836 */ /* 0x040fe20000000000 */
[----:B------:R1:W-:Y:S01]  /*6c80*/  MUFU.EX2 R226, R101 ;  /* 0x0000006500e27308 */ /* 0x0003e20000000800 */
[----:B------:R-:W-:Y:S01]  /*6c90*/  VIADD R104, R6, 0x18 ;  /* 0x0000001806687836 */ /* 0x000fe20000000000 */
[----:B------:R-:W4:Y:S01]  /*6ca0*/  SHFL.IDX PT, R88, R234, R103, 0x1f ;  /* 0x00001f67ea587589 */ /* 0x000f2200000e0000 */
[--C-:B------:R-:W-:Y:S01]  /*6cb0*/  FFMA.FTZ R19, R105, UR5, -R20.reuse ;  /* 0x0000000569137c23 */ /* 0x100fe20008010814 */
[----:B------:R-:W-:Y:S01]  /*6cc0*/  FFMA.FTZ R20, R107, UR5, -R20 ;  /* 0x000000056b147c23 */ /* 0x000fe20008010814 */
[----:B------:R-:W-:Y:S01]  /*6cd0*/  FSEL R107, R129, -INF , P2 ;  /* 0xff800000816b7808 */ /* 0x000fe20001000000 */
[----:B--2---:R-:W2:Y:S01]  /*6ce0*/  SHFL.IDX PT, R90, R234, R106, 0x1f ;  /* 0x00001f6aea5a7589 */ /* 0x004ea200000e0000 */
[----:B------:R-:W-:Y:S01]  /*6cf0*/  FSEL R105, R128, -INF , P2 ;  /* 0xff80000080697808 */ /* 0x000fe20001000000 */
[----:B------:R5:W-:Y:S01]  /*6d00*/  MUFU.EX2 R228, R93 ;  /* 0x0000005d00e47308 */ /* 0x000be20000000800 */
[----:B-1----:R-:W-:Y:S01]  /*6d10*/  VIADD R101, R6, 0x14 ;  /* 0x0000001406657836 */ /* 0x002fe20000000000 */
[----:B------:R-:W1:Y:S01]  /*6d20*/  SHFL.IDX PT, R94, R234, R104, 0x1f ;  /* 0x00001f68ea5e7589 */ /* 0x000e6200000e0000 */
[----:B---3--:R-:W-:Y:S01]  /*6d30*/  FFMA.FTZ R97, R120, UR5, -R98 ;  /* 0x0000000578617c23 */ /* 0x008fe20008010862 */
[----:B------:R-:W-:-:S02]  /*6d40*/  FSEL R120, R144, -INF , P2 ;  /* 0xff80000090787808 */ /* 0x000fc40001000000 */
[----:B------:R-:W3:Y:S01]  /*6d50*/  SHFL.IDX PT, R92, R234, R101, 0x1f ;  /* 0x00001f65ea5c7589 */ /* 0x000ee200000e0000 */
[C---:B------:R-:W-:Y:S01]  /*6d60*/  VIADD R144, R6.reuse, 0x14 ;  /* 0x0000001406907836 */ /* 0x040fe20000000000 */
[----:B------:R3:W-:Y:S01]  /*6d70*/  MUFU.EX2 R229, R100 ;  /* 0x0000006400e57308 */ /* 0x0007e20000000800 */
[----:B-----5:R-:W-:Y:S01]  /*6d80*/  VIADD R93, R6, 0x1c ;  /* 0x0000001c065d7836 */ /* 0x020fe20000000000 */
[----:B------:R-:W5:Y:S01]  /*6d90*/  SHFL.IDX PT, R103, R223, R103, 0x1f ;  /* 0x00001f67df677589 */ /* 0x000f6200000e0000 */
[----:B------:R-:W-:Y:S01]  /*6da0*/  FFMA.FTZ R98, R122, UR5, -R98 ;  /* 0x000000057a627c23 */ /* 0x000fe20008010862 */
[----:B------:R-:W-:Y:S02]  /*6db0*/  FSEL R122, R141, -INF , P2 ;  /* 0xff8000008d7a7808 */ /* 0x000fe40001000000 */
[----:B------:R1:W5:Y:S02]  /*6dc0*/  SHFL.IDX PT, R234, R234, R93, 0x1f ;  /* 0x00001f5deaea7589 */ /* 0x00036400000e0000 */
[----:B------:R5:W-:Y:S02]  /*6dd0*/  MUFU.EX2 R230, R96 ;  /* 0x0000006000e67308 */ /* 0x000be40000000800 */
[----:B------:R3:W-:Y:S01]  /*6de0*/  SHFL.IDX PT, R110, R223, R104, 0x1f ;  /* 0x00001f68df6e7589 */ /* 0x0007e200000e0000 */
[--C-:B----4-:R-:W-:Y:S01]  /*6df0*/  FFMA.FTZ R23, R109, UR5, -R88.reuse ;  /* 0x000000056d177c23 */ /* 0x110fe20008010858 */
[----:B------:R-:W-:Y:S01]  /*6e00*/  FSEL R109, R125, -INF , P2 ;  /* 0xff8000007d6d7808 */ /* 0x000fe20001000000 */
[----:B------:R-:W-:Y:S01]  /*6e10*/  FFMA.FTZ R88, R111, UR5, -R88 ;  /* 0x000000056f587c23 */ /* 0x000fe20008010858 */
[--C-:B--2---:R-:W-:Y:S01]  /*6e20*/  FFMA.FTZ R89, R112, UR5, -R90.reuse ;  /* 0x0000000570597c23 */ /* 0x104fe2000801085a */
[----:B------:R-:W-:Y:S01]  /*6e30*/  FFMA.FTZ R90, R114, UR5, -R90 ;  /* 0x00000005725a7c23 */ /* 0x000fe2000801085a */
[----:B------:R-:W-:Y:S01]  /*6e40*/  VIADD R114, R6, 0x8 ;  /* 0x0000000806727836 */ /* 0x000fe20000000000 */
[----:B------:R2:W4:Y:S01]  /*6e50*/  SHFL.IDX PT, R108, R223, R101, 0x1f ;  /* 0x00001f65df6c7589 */ /* 0x00052200000e0000 */
[--C-:B-1----:R-:W-:Y:S01]  /*6e60*/  FFMA.FTZ R93, R116, UR5, -R94.reuse ;  /* 0x00000005745d7c23 */ /* 0x102fe2000801085e */
[----:B------:R-:W-:Y:S01]  /*6e70*/  FFMA.FTZ R94, R118, UR5, -R94 ;  /* 0x00000005765e7c23 */ /* 0x000fe2000801085e */
[----:B------:R-:W-:Y:S01]  /*6e80*/  FSEL R118, R145, -INF , P2 ;  /* 0xff80000091767808 */ /* 0x000fe20001000000 */
[----:B------:R-:W1:Y:S01]  /*6e90*/  SHFL.IDX PT, R102, R223, R114, 0x1f ;  /* 0x00001f72df667589 */ /* 0x000e6200000e0000 */
[----:B---3--:R-:W-:Y:S01]  /*6ea0*/  FFMA.FTZ R91, R113, UR5, -R92 ;  /* 0x00000005715b7c23 */ /* 0x008fe2000801085c */
[----:B------:R-:W-:Y:S01]  /*6eb0*/  VIADD R113, R6, 0x4 ;  /* 0x0000000406717836 */ /* 0x000fe20000000000 */
[----:B------:R-:W-:Y:S01]  /*6ec0*/  FSEL R104, R127, -INF , P1 ;  /* 0xff8000007f687808 */ /* 0x000fe20000800000 */
[----:B------:R-:W3:Y:S01]  /*6ed0*/  SHFL.IDX PT, R106, R223, R106, 0x1f ;  /* 0x00001f6adf6a7589 */ /* 0x000ee200000e0000 */
[--C-:B-----5:R-:W-:Y:S01]  /*6ee0*/  FFMA.FTZ R109, R109, UR5, -R103.reuse ;  /* 0x000000056d6d7c23 */ /* 0x120fe20008010867 */
[----:B--2---:R-:W-:Y:S01]  /*6ef0*/  FSEL R101, R124, -INF , P2 ;  /* 0xff8000007c657808 */ /* 0x004fe20001000000 */
[----:B------:R-:W-:Y:S01]  /*6f00*/  VIADD R145, R6, 0x10 ;  /* 0x0000001006917836 */ /* 0x000fe20000000000 */
[----:B------:R-:W2:Y:S01]  /*6f10*/  SHFL.IDX PT, R100, R223, R113, 0x1f ;  /* 0x00001f71df647589 */ /* 0x000ea200000e0000 */
[--C-:B------:R-:W-:Y:S01]  /*6f20*/  FFMA.FTZ R95, R117, UR5, -R234.reuse ;  /* 0x00000005755f7c23 */ /* 0x100fe200080108ea */
[----:B------:R-:W-:Y:S01]  /*6f30*/  FFMA.FTZ R104, R104, UR5, -R103 ;  /* 0x0000000568687c23 */ /* 0x000fe20008010867 */
[----:B------:R-:W-:Y:S01]  /*6f40*/  FFMA.FTZ R96, R119, UR5, -R234 ;  /* 0x0000000577607c23 */ /* 0x000fe200080108ea */
[----:B------:R-:W5:Y:S01]  /*6f50*/  SHFL.IDX PT, R117, R219, R144, 0x1f ;  /* 0x00001f90db757589 */ /* 0x000f6200000e0000 */
[----:B------:R1:W-:Y:S01]  /*6f60*/  MUFU.EX2 R103, R109 ;  /* 0x0000006d00677308 */ /* 0x0003e20000000800 */
[----:B------:R-:W-:Y:S01]  /*6f70*/  VIADD R234, R6, 0x1c ;  /* 0x0000001c06ea7836 */ /* 0x000fe20000000000 */
[----:B------:R-:W-:Y:S01]  /*6f80*/  FSEL R116, R148, -INF , P2 ;  /* 0xff80000094747808 */ /* 0x000fe20001000000 */
[----:B------:R-:W-:Y:S01]  /*6f90*/  VIADD R148, R6, 0xc ;  /* 0x0000000c06947836 */ /* 0x000fe20000000000 */
[----:B------:R-:W-:Y:S01]  /*6fa0*/  FSEL R111, R133, -INF , P2 ;  /* 0xff800000856f7808 */ /* 0x000fe20001000000 */
[----:B------:R-:W-:Y:S01]  /*6fb0*/  FFMA.FTZ R92, R115, UR5, -R92 ;  /* 0x00000005735c7c23 */ /* 0x000fe2000801085c */
[----:B------:R5:W5:Y:S01]  /*6fc0*/  SHFL.IDX PT, R112, R223, R234, 0x1f ;  /* 0x00001feadf707589 */ /* 0x000b6200000e0000 */
[--C-:B----4-:R-:W-:Y:S01]  /*6fd0*/  FFMA.FTZ R107, R107, UR5, -R108.reuse ;  /* 0x000000056b6b7c23 */ /* 0x110fe2000801086c */
[----:B------:R-:W-:Y:S01]  /*6fe0*/  FFMA.FTZ R108, R131, UR5, -R108 ;  /* 0x00000005836c7c23 */ /* 0x000fe2000801086c */
[----:B-1----:R-:W-:Y:S01]  /*6ff0*/  FSEL R109, R132, -INF , P2 ;  /* 0xff800000846d7808 */ /* 0x002fe20001000000 */
[----:B------:R-:W1:Y:S01]  /*7000*/  SHFL.IDX PT, R131, R219, R6, 0x1f ;  /* 0x00001f06db837589 */ /* 0x000e6200000e0000 */
[--C-:B------:R-:W-:Y:S01]  /*7010*/  FFMA.FTZ R101, R101, UR5, -R102.reuse ;  /* 0x0000000565657c23 */ /* 0x100fe20008010866 */
[----:B------:R-:W-:Y:S01]  /*7020*/  FFMA.FTZ R102, R126, UR5, -R102 ;  /* 0x000000057e667c23 */ /* 0x000fe20008010866 */
[----:B------:R-:W-:Y:S01]  /*7030*/  FSEL R125, R140, -INF , P2 ;  /* 0xff8000008c7d7808 */ /* 0x000fe20001000000 */
[--C-:B------:R-:W-:Y:S01]  /*7040*/  FFMA.FTZ R109, R109, UR5, -R110.reuse ;  /* 0x000000056d6d7c23 */ /* 0x100fe2000801086e */
[----:B------:R-:W-:Y:S01]  /*7050*/  FFMA.FTZ R110, R134, UR5, -R110 ;  /* 0x00000005866e7c23 */ /* 0x000fe2000801086e */
[----:B------:R-:W4:Y:S01]  /*7060*/  SHFL.IDX PT, R121, R219, R148, 0x1f ;  /* 0x00001f94db797589 */ /* 0x000f2200000e0000 */
[--C-:B---3--:R-:W-:Y:S01]  /*7070*/  FFMA.FTZ R105, R105, UR5, -R106.reuse ;  /* 0x0000000569697c23 */ /* 0x108fe2000801086a */
[----:B------:R-:W-:Y:S01]  /*7080*/  FFMA.FTZ R106, R130, UR5, -R106 ;  /* 0x00000005826a7c23 */ /* 0x000fe2000801086a */
[--C-:B--2---:R-:W-:Y:S01]  /*7090*/  FFMA.FTZ R99, R99, UR5, -R100.reuse ;  /* 0x0000000563637c23 */ /* 0x104fe20008010864 */
[----:B------:R-:W-:Y:S01]  /*70a0*/  FFMA.FTZ R100, R123, UR5, -R100 ;  /* 0x000000057b647c23 */ /* 0x000fe20008010864 */
[----:B------:R2:W3:Y:S01]  /*70b0*/  SHFL.IDX PT, R134, R219, R113, 0x1f ;  /* 0x00001f71db867589 */ /* 0x0004e200000e0000 */
[----:B------:R-:W-:Y:S01]  /*70c0*/  FSEL R130, R136, -INF , P2 ;  /* 0xff80000088827808 */ /* 0x000fe20001000000 */
[--C-:B-----5:R-:W-:Y:S01]  /*70d0*/  FFMA.FTZ R118, R118, UR5, -R117.reuse ;  /* 0x0000000576767c23 */ /* 0x120fe20008010875 */
[----:B------:R-:W-:Y:S01]  /*70e0*/  FFMA.FTZ R117, R147, UR5, -R117 ;  /* 0x0000000593757c23 */ /* 0x000fe20008010875 */
[----:B------:R5:W3:Y:S01]  /*70f0*/  SHFL.IDX PT, R123, R219, R114, 0x1f ;  /* 0x00001f72db7b7589 */ /* 0x000ae200000e0000 */
[C---:B------:R-:W-:Y:S01]  /*7100*/  VIADD R223, R6.reuse, 0x18 ;  /* 0x0000001806df7836 */ /* 0x040fe20000000000 */
[----:B------:R-:W3:Y:S02]  /*7110*/  MUFU.EX2 R10, R10 ;  /* 0x0000000a000a7308 */ /* 0x000ee40000000800 */
[----:B------:R-:W3:Y:S01]  /*7120*/  LDL R147, [R1+0x2c] ;  /* 0x00002c0001937983 */ /* 0x000ee20000100800 */
[----:B------:R-:W-:Y:S01]  /*7130*/  FFMA.FTZ R111, R111, UR5, -R112 ;  /* 0x000000056f6f7c23 */ /* 0x000fe20008010870 */
[----:B--2---:R-:W-:Y:S01]  /*7140*/  FSEL R113, R151, -INF , P1 ;  /* 0xff80000097717808 */ /* 0x004fe20000800000 */
[----:B------:R-:W-:-:S02]  /*7150*/  VIADD R151, R6, 0x4 ;  /* 0x0000000406977836 */ /* 0x000fc40000000000 */
[----:B------:R-:W-:Y:S01]  /*7160*/  FFMA.FTZ R112, R135, UR5, -R112 ;  /* 0x0000000587707c23 */ /* 0x000fe20008010870 */
[----:B------:R-:W-:Y:S01]  /*7170*/  FSEL R135, R137, -INF , P2 ;  /* 0xff80000089877808 */ /* 0x000fe20001000000 */
[--C-:B-1----:R-:W-:Y:S01]  /*7180*/  FFMA.FTZ R130, R130, UR5, -R131.reuse ;  /* 0x0000000582827c23 */ /* 0x102fe20008010883 */
[----:B-----5:R-:W-:Y:S01]  /*7190*/  FSEL R114, R149, -INF , P2 ;  /* 0xff80000095727808 */ /* 0x020fe20001000000 */
[----:B------:R-:W-:Y:S02]  /*71a0*/  VIADD R149, R6, 0x8 ;  /* 0x0000000806957836 */ /* 0x000fe40000000000 */
[----:B------:R-:W-:Y:S01]  /*71b0*/  FFMA.FTZ R131, R138, UR5, -R131 ;  /* 0x000000058a837c23 */ /* 0x000fe20008010883 */
[----:B------:R-:W1:Y:S01]  /*71c0*/  SHFL.IDX PT, R119, R219, R145, 0x1f ;  /* 0x00001f91db777589 */ /* 0x000e6200000e0000 */
[--C-:B----4-:R-:W-:Y:S01]  /*71d0*/  FFMA.FTZ R122, R122, UR5, -R121.reuse ;  /* 0x000000057a7a7c23 */ /* 0x110fe20008010879 */
[----:B------:R-:W-:Y:S01]  /*71e0*/  FFMA.FTZ R121, R143, UR5, -R121 ;  /* 0x000000058f797c23 */ /* 0x000fe20008010879 */
[----:B------:R-:W2:Y:S01]  /*71f0*/  MUFU.EX2 R11, R11 ;  /* 0x0000000b000b7308 */ /* 0x000ea20000000800 */
[----:B------:R-:W4:Y:S01]  /*7200*/  SHFL.IDX PT, R115, R219, R223, 0x1f ;  /* 0x00001fdfdb737589 */ /* 0x000f2200000e0000 */
[----:B---3--:R-:W-:Y:S01]  /*7210*/  FFMA.FTZ R135, R135, UR5, -R134 ;  /* 0x0000000587877c23 */ /* 0x008fe20008010886 */
[----:B------:R-:W-:-:S02]  /*7220*/  WARPGROUP.DEPBAR.LE gsb0, 0x0 ;  /* 0x00008000000079c5 */ /* 0x000fc40000010000 */
[----:B------:R-:W-:Y:S01]  /*7230*/  WARPGROUP.ARRIVE ;  /* 0x00000000000079c5 */ /* 0x000fe20000000000 */
[----:B------:R-:W-:Y:S01]  /*7240*/  FFMA.FTZ R134, R139, UR5, -R134 ;  /* 0x000000058b867c23 */ /* 0x000fe20008010886 */
[--C-:B------:R-:W-:Y:S01]  /*7250*/  FFMA.FTZ R125, R125, UR5, -R123.reuse ;  /* 0x000000057d7d7c23 */ /* 0x100fe2000801087b */
[----:B------:R-:W-:Y:S01]  /*7260*/  FFMA.FTZ R123, R142, UR5, -R123 ;  /* 0x000000058e7b7c23 */ /* 0x000fe2000801087b */
[----:B------:R-:W3:Y:S01]  /*7270*/  SHFL.IDX PT, R219, R219, R234, 0x1f ;  /* 0x00001feadbdb7589 */ /* 0x000ee200000e0000 */
[----:B------:R-:W5:Y:S01]  /*7280*/  MUFU.EX2 R9, R9 ;  /* 0x0000000900097308 */ /* 0x000f620000000800 */
[----:B------:R-:W-:Y:S01]  /*7290*/  HGMMA.64x128x16.F32 R24, gdesc[UR8], R24, gsb0 ;  /* 0x01e00000081879f0 */ /* 0x000fe20008000818 */
[----:B------:R-:W-:Y:S01]  /*72a0*/  R2UR UR8, R236 ;  /* 0x00000000ec0872ca */ /* 0x000fe200000e0000 */
[----:B------:R-:W-:Y:S01]  /*72b0*/  UMOV UR10, UR4 ;  /* 0x00000004000a7c82 */ /* 0x000fe20008000000 */
[----:B------:R-:W-:Y:S01]  /*72c0*/  R2UR UR9, R237 ;  /* 0x00000000ed0972ca */ /* 0x000fe200000e0000 */
[----:B------:R-:W-:Y:S01]  /*72d0*/  UMOV UR11, 0x40000040 ;  /* 0x40000040000b7882 */ /* 0x000fe20000000000 */
[----:B------:R-:W-:-:S02]  /*72e0*/  R2UR UR4, R220 ;  /* 0x00000000dc0472ca */ /* 0x000fc400000e0000 */
[----:B------:R-:W5:Y:S01]  /*72f0*/  MUFU.EX2 R107, R107 ;  /* 0x0000006b006b7308 */ /* 0x000f620000000800 */
[--C-:B-1----:R-:W-:Y:S01]  /*7300*/  FFMA.FTZ R120, R120, UR5, -R119.reuse ;  /* 0x0000000578787c23 */ /* 0x102fe20008010877 */
[----:B------:R-:W-:Y:S01]  /*7310*/  FFMA.FTZ R119, R146, UR5, -R119 ;  /* 0x0000000592777c23 */ /* 0x000fe20008010877 */
[--C-:B----4-:R-:W-:Y:S01]  /*7320*/  FFMA.FTZ R116, R116, UR5, -R115.reuse ;  /* 0x0000000574747c23 */ /* 0x110fe20008010873 */
[----:B------:R-:W-:-:S04]  /*7330*/  FFMA.FTZ R115, R150, UR5, -R115 ;  /* 0x0000000596737c23 */ /* 0x000fc80008010873 */
[----:B------:R-:W-:Y:S01]  /*7340*/  MUFU.EX2 R106, R106 ;  /* 0x0000006a006a7308 */ /* 0x000fe20000000800 */
[----:B---3--:R-:W-:-:S07]  /*7350*/  FFMA.FTZ R114, R114, UR5, -R219 ;  /* 0x0000000572727c23 */ /* 0x008fce00080108db */
[----:B------:R-:W1:Y:S01]  /*7360*/  MUFU.EX2 R14, R14 ;  /* 0x0000000e000e7308 */ /* 0x000e620000000800 */
[----:B------:R-:W-:-:S07]  /*7370*/  FFMA.FTZ R113, R113, UR5, -R219 ;  /* 0x0000000571717c23 */ /* 0x000fce00080108db */
[----:B------:R-:W3:Y:S08]  /*7380*/  MUFU.EX2 R15, R15 ;  /* 0x0000000f000f7308 */ /* 0x000ef00000000800 */
        /* <DEDUP_REMOVED lines=12> */
[----:B------:R-:W-:-:S02]  /*7450*/  WARPGROUP.DEPBAR.LE gsb0, 0x0 ;  /* 0x00008000000079c5 */ /* 0x000fc40000010000 */
[----:B------:R-:W-:-:S05]  /*7460*/  WARPGROUP.ARRIVE ;  /* 0x00000000000079c5 */ /* 0x000fca0000000000 */
[----:B------:R-:W-:Y:S01]  /*7470*/  MUFU.EX2 R98, R98 ;  /* 0x0000006200627308 */ /* 0x000fe20000000800 */
[----:B------:R-:W-:Y:S01]  /*7480*/  HGMMA.64x128x16.F32 R24, gdesc[UR8], R24, gsb0 ;  /* 0x01e00000081879f0 */ /* 0x000fe20008000818 */
[----:B------:R-:W-:Y:S01]  /*7490*/  R2UR UR8, R232 ;  /* 0x00000000e80872ca */ /* 0x000fe200000e0000 */
[----:B------:R-:W-:Y:S01]  /*74a0*/  UMOV UR10, UR6 ;  /* 0x00000006000a7c82 */ /* 0x000fe20008000000 */
[----:B------:R-:W-:Y:S01]  /*74b0*/  R2UR UR9, R233 ;  /* 0x00000000e90972ca */ /* 0x000fe200000e0000 */
[----:B------:R-:W-:-:S03]  /*74c0*/  UMOV UR11, 0x40000040 ;  /* 0x40000040000b7882 */ /* 0x000fc60000000000 */
[----:B------:R-:W4:Y:S08]  /*74d0*/  MUFU.EX2 R99, R99 ;  /* 0x0000006300637308 */ /* 0x000f300000000800 */
[----:B------:R-:W4:Y:S08]  /*74e0*/  MUFU.EX2 R100, R100 ;  /* 0x0000006400647308 */ /* 0x000f300000000800 */
        /* <DEDUP_REMOVED lines=20> */
[----:B------:R-:W-:Y:S01]  /*7630*/  MUFU.EX2 R112, R112 ;  /* 0x0000007000707308 */ /* 0x000fe20000000800 */
[----:B------:R-:W-:-:S02]  /*7640*/  WARPGROUP.DEPBAR.LE gsb0, 0x0 ;  /* 0x00008000000079c5 */ /* 0x000fc40000010000 */
[----:B------:R-:W2:Y:S04]  /*7650*/  LDS R221, [R221+0x400] ;  /* 0x00040000dddd7984 */ /* 0x000ea80000000800 */
[----:B------:R-:W5:Y:S04]  /*7660*/  LDS R218, [R218+0x400] ;  /* 0x00040000dada7984 */ /* 0x000f680000000800 */
[----:B------:R-:W-:Y:S04]  /*7670*/  LDS R217, [R217+0x400] ;  /* 0x00040000d9d97984 */ /* 0x000fe80000000800 */
[----:B------:R-:W-:Y:S04]  /*7680*/  LDS R216, [R216+0x400] ;  /* 0x00040000d8d87984 */ /* 0x000fe80000000800 */
[----:B--2---:R-:W2:Y:S04]  /*7690*/  SHFL.IDX PT, R124, R221, R6, 0x1f ;  /* 0x00001f06dd7c7589 */ /* 0x004ea800000e0000 */
[----:B------:R-:W1:Y:S04]  /*76a0*/  SHFL.IDX PT, R126, R221, R151, 0x1f ;  /* 0x00001f97dd7e7589 */ /* 0x000e6800000e0000 */
[----:B------:R-:W4:Y:S04]  /*76b0*/  SHFL.IDX PT, R133, R221, R149, 0x1f ;  /* 0x00001f95dd857589 */ /* 0x000f2800000e0000 */
[----:B------:R-:W3:Y:S04]  /*76c0*/  SHFL.IDX PT, R128, R221, R148, 0x1f ;  /* 0x00001f94dd807589 */ /* 0x000ee800000e0000 */
[----:B------:R-:W3:Y:S04]  /*76d0*/  SHFL.IDX PT, R129, R221, R145, 0x1f ;  /* 0x00001f91dd817589 */ /* 0x000ee800000e0000 */
[----:B-----5:R-:W5:Y:S01]  /*76e0*/  SHFL.IDX PT, R137, R218, R148, 0x1f ;  /* 0x00001f94da897589 */ /* 0x020f6200000e0000 */
[--C-:B--2---:R-:W-:Y:S01]  /*76f0*/  FADD.FTZ R24, R24, -R124.reuse ;  /* 0x8000007c18187221 */ /* 0x104fe20000010000 */
[----:B------:R-:W-:-:S02]  /*7700*/  FADD.FTZ R26, R26, -R124 ;  /* 0x8000007c1a1a7221 */ /* 0x000fc40000010000 */
[----:B------:R-:W2:Y:S01]  /*7710*/  SHFL.IDX PT, R139, R218, R149, 0x1f ;  /* 0x00001f95da8b7589 */ /* 0x000ea200000e0000 */
[--C-:B-1----:R-:W-:Y:S01]  /*7720*/  FADD.FTZ R124, R25, -R126.reuse ;  /* 0x8000007e197c7221 */ /* 0x102fe20000010000 */
[----:B------:R-:W-:Y:S02]  /*7730*/  FADD.FTZ R126, R27, -R126 ;  /* 0x8000007e1b7e7221 */ /* 0x000fe40000010000 */
[----:B------:R-:W-:Y:S01]  /*7740*/  SHFL.IDX PT, R132, R221, R144, 0x1f ;  /* 0x00001f90dd847589 */ /* 0x000fe200000e0000 */
[--C-:B----4-:R-:W-:Y:S01]  /*7750*/  FADD.FTZ R127, R28, -R133.reuse ;  /* 0x800000851c7f7221 */ /* 0x110fe20000010000 */
[----:B------:R-:W-:Y:S01]  /*7760*/  FADD.FTZ R25, R30, -R133 ;  /* 0x800000851e197221 */ /* 0x000fe20000010000 */
[----:B------:R1:W4:Y:S01]  /*7770*/  MUFU.EX2 R28, R130 ;  /* 0x00000082001c7308 */ /* 0x0003220000000800 */
[----:B------:R-:W4:Y:S01]  /*7780*/  SHFL.IDX PT, R136, R218, R223, 0x1f ;  /* 0x00001fdfda887589 */ /* 0x000f2200000e0000 */
[----:B---3--:R-:W-:-:S03]  /*7790*/  FADD.FTZ R27, R31, -R128 ;  /* 0x800000801f1b7221 */ /* 0x008fc60000010000 */
[----:B------:R-:W3:Y:S03]  /*77a0*/  SHFL.IDX PT, R143, R221, R223, 0x1f ;  /* 0x00001fdfdd8f7589 */ /* 0x000ee600000e0000 */
[----:B------:R2:W3:Y:S01]  /*77b0*/  MUFU.EX2 R30, R135 ;  /* 0x00000087001e7308 */ /* 0x0004e20000000800 */
[----:B-1----:R-:W-:Y:S01]  /*77c0*/  FADD.FTZ R130, R29, -R128 ;  /* 0x800000801d827221 */ /* 0x002fe20000010000 */
[----:B------:R-:W-:Y:S01]  /*77d0*/  FADD.FTZ R128, R32, -R129 ;  /* 0x8000008120807221 */ /* 0x000fe20000010000 */
[----:B------:R-:W1:Y:S01]  /*77e0*/  SHFL.IDX PT, R141, R218, R6, 0x1f ;  /* 0x00001f06da8d7589 */ /* 0x000e6200000e0000 */
[--C-:B-----5:R-:W-:Y:S01]  /*77f0*/  FADD.FTZ R45, R45, -R137.reuse ;  /* 0x800000892d2d7221 */ /* 0x120fe20000010000 */
[----:B------:R-:W-:Y:S01]  /*7800*/  FADD.FTZ R47, R47, -R137 ;  /* 0x800000892f2f7221 */ /* 0x000fe20000010000 */
[----:B------:R-:W-:Y:S01]  /*7810*/  FADD.FTZ R129, R34, -R129 ;  /* 0x8000008122817221 */ /* 0x000fe20000010000 */
[----:B------:R-:W5:Y:S01]  /*7820*/  SHFL.IDX PT, R32, R218, R144, 0x1f ;  /* 0x00001f90da207589 */ /* 0x000f6200000e0000 */
[--C-:B--2---:R-:W-:Y:S01]  /*7830*/  FADD.FTZ R44, R44, -R139.reuse ;  /* 0x8000008b2c2c7221 */ /* 0x104fe20000010000 */
[----:B------:R-:W-:Y:S01]  /*7840*/  FADD.FTZ R46, R46, -R139 ;  /* 0x8000008b2e2e7221 */ /* 0x000fe20000010000 */
[----:B------:R2:W5:Y:S01]  /*7850*/  MUFU.EX2 R29, R131 ;  /* 0x00000083001d7308 */ /* 0x0005620000000800 */
[----:B------:R-:W5:Y:S04]  /*7860*/  SHFL.IDX PT, R138, R218, R145, 0x1f ;  /* 0x00001f91da8a7589 */ /* 0x000f6800000e0000 */
[----:B------:R-:W5:Y:S01]  /*7870*/  SHFL.IDX PT, R135, R217, R6, 0x1f ;  /* 0x00001f06d9877589 */ /* 0x000f6200000e0000 */
[--C-:B----4-:R-:W-:Y:S01]  /*7880*/  FADD.FTZ R52, R52, -R136.reuse ;  /* 0x8000008834347221 */ /* 0x110fe20000010000 */
[----:B------:R-:W-:-:S02]  /*7890*/  FADD.FTZ R54, R54, -R136 ;  /* 0x8000008836367221 */ /* 0x000fc40000010000 */
[----:B------:R-:W4:Y:S01]  /*78a0*/  SHFL.IDX PT, R142, R221, R234, 0x1f ;  /* 0x00001feadd8e7589 */ /* 0x000f2200000e0000 */
[--C-:B--2---:R-:W-:Y:S01]  /*78b0*/  FADD.FTZ R131, R33, -R132.reuse ;  /* 0x8000008421837221 */ /* 0x104fe20000010000 */
[----:B------:R-:W-:Y:S01]  /*78c0*/  FADD.FTZ R132, R35, -R132 ;  /* 0x8000008423847221 */ /* 0x000fe20000010000 */
[--C-:B---3--:R-:W-:Y:S01]  /*78d0*/  FADD.FTZ R133, R36, -R143.reuse ;  /* 0x8000008f24857221 */ /* 0x108fe20000010000 */
[----:B------:R-:W2:Y:S01]  /*78e0*/  SHFL.IDX PT, R137, R217, R149, 0x1f ;  /* 0x00001f95d9897589 */ /* 0x000ea200000e0000 */
[----:B------:R-:W-:Y:S01]  /*78f0*/  FADD.FTZ R38, R38, -R143 ;  /* 0x8000008f26267221 */ /* 0x000fe20000010000 */
[----:B------:R-:W3:Y:S02]  /*7900*/  MUFU.EX2 R31, R134 ;  /* 0x00000086001f7308 */ /* 0x000ee40000000800 */
[----:B------:R-:W-:Y:S01]  /*7910*/  SHFL.IDX PT, R139, R216, R145, 0x1f ;  /* 0x00001f91d88b7589 */ /* 0x000fe200000e0000 */
[--C-:B-1----:R-:W-:Y:S01]  /*7920*/  FADD.FTZ R40, R40, -R141.reuse ;  /* 0x8000008d28287221 */ /* 0x102fe20000010000 */
[----:B------:R-:W-:-:S02]  /*7930*/  FADD.FTZ R42, R42, -R141 ;  /* 0x8000008d2a2a7221 */ /* 0x000fc40000010000 */
[----:B------:R-:W1:Y:S01]  /*7940*/  SHFL.IDX PT, R34, R217, R151, 0x1f ;  /* 0x00001f97d9227589 */ /* 0x000e6200000e0000 */
[--C-:B-----5:R-:W-:Y:S01]  /*7950*/  FADD.FTZ R49, R49, -R32.reuse ;  /* 0x8000002031317221 */ /* 0x120fe20000010000 */
[----:B------:R-:W-:Y:S01]  /*7960*/  FADD.FTZ R51, R51, -R32 ;  /* 0x8000002033337221 */ /* 0x000fe20000010000 */
[--C-:B------:R-:W-:Y:S01]  /*7970*/  FADD.FTZ R48, R48, -R138.reuse ;  /* 0x8000008a30307221 */ /* 0x100fe20000010000 */
[----:B------:R-:W-:Y:S01]  /*7980*/  FADD.FTZ R50, R50, -R138 ;  /* 0x8000008a32327221 */ /* 0x000fe20000010000 */
[----:B------:R-:W5:Y:S01]  /*7990*/  SHFL.IDX PT, R35, R217, R148, 0x1f ;  /* 0x00001f94d9237589 */ /* 0x000f6200000e0000 */
[----:B------:R3:W5:Y:S01]  /*79a0*/  MUFU.EX2 R32, R125 ;  /* 0x0000007d00207308 */ /* 0x0007620000000800 */
[--C-:B------:R-:W-:Y:S01]  /*79b0*/  FADD.FTZ R56, R56, -R135.reuse ;  /* 0x8000008738387221 */ /* 0x100fe20000010000 */
[----:B------:R-:W-:Y:S01]  /*79c0*/  FADD.FTZ R58, R58, -R135 ;  /* 0x800000873a3a7221 */ /* 0x000fe20000010000 */
[----:B------:R-:W5:Y:S01]  /*79d0*/  SHFL.IDX PT, R136, R217, R145, 0x1f ;  /* 0x00001f91d9887589 */ /* 0x000f6200000e0000 */
[----:B----4-:R-:W-:-:S03]  /*79e0*/  FADD.FTZ R37, R37, -R142 ;  /* 0x8000008e25257221 */ /* 0x010fc60000010000 */
[----:B------:R-:W-:Y:S01]  /*79f0*/  SHFL.IDX PT, R140, R218, R151, 0x1f ;  /* 0x00001f97da8c7589 */ /* 0x000fe200000e0000 */
[----:B------:R-:W-:Y:S01]  /*7a00*/  FMUL.FTZ R25, R10, R25 ;  /* 0x000000190a197220 */ /* 0x000fe20000410000 */
[--C-:B--2---:R-:W-:Y:S01]  /*7a10*/  FADD.FTZ R60, R60, -R137.reuse ;  /* 0x800000893c3c7221 */ /* 0x104fe20000010000 */
[----:B------:R-:W-:Y:S01]  /*7a20*/  FADD.FTZ R62, R62, -R137 ;  /* 0x800000893e3e7221 */ /* 0x000fe20000010000 */
[----:B---3--:R-:W-:Y:S01]  /*7a30*/  SHFL.IDX PT, R125, R216, R6, 0x1f ;  /* 0x00001f06d87d7589 */ /* 0x008fe200000e0000 */
[----:B------:R-:W-:Y:S01]  /*7a40*/  FMUL.FTZ R27, R11, R27 ;  /* 0x0000001b0b1b7220 */ /* 0x000fe20000410000 */
[----:B------:R-:W-:Y:S01]  /*7a50*/  FMUL.FTZ R26, R225, R26 ;  /* 0x0000001ae11a7220 */ /* 0x000fe20000410000 */
[----:B------:R-:W-:Y:S01]  /*7a60*/  MUFU.EX2 R119, R119 ;  /* 0x0000007700777308 */ /* 0x000fe20000000800 */
[----:B------:R-:W-:Y:S01]  /*7a70*/  SHFL.IDX PT, R135, R216, R151, 0x1f ;  /* 0x00001f97d8877589 */ /* 0x000fe200000e0000 */
[----:B------:R-:W-:Y:S01]  /*7a80*/  FADD.FTZ R39, R39, -R142 ;  /* 0x8000008e27277221 */ /* 0x000fe20000010000 */
[--C-:B-1----:R-:W-:Y:S01]  /*7a90*/  FADD.FTZ R57, R57, -R34.reuse ;  /* 0x8000002239397221 */ /* 0x102fe20000010000 */
[----:B------:R-:W-:Y:S01]  /*7aa0*/  FADD.FTZ R59, R59, -R34 ;  /* 0x800000223b3b7221 */ /* 0x000fe20000010000 */
[----:B------:R-:W-:Y:S04]  /*7ab0*/  SHFL.IDX PT, R138, R216, R149, 0x1f ;  /* 0x00001f95d88a7589 */ /* 0x000fe800000e0000 */
[----:B------:R-:W-:Y:S01]  /*7ac0*/  SHFL.IDX PT, R143, R216, R148, 0x1f ;  /* 0x00001f94d88f7589 */ /* 0x000fe200000e0000 */
[--C-:B-----5:R-:W-:Y:S01]  /*7ad0*/  FADD.FTZ R61, R61, -R35.reuse ;  /* 0x800000233d3d7221 */ /* 0x120fe20000010000 */
[----:B------:R-:W-:-:S02]  /*7ae0*/  FADD.FTZ R63, R63, -R35 ;  /* 0x800000233f3f7221 */ /* 0x000fc40000010000 */
[----:B------:R-:W-:Y:S04]  /*7af0*/  SHFL.IDX PT, R141, R216, R144, 0x1f ;  /* 0x00001f90d88d7589 */ /* 0x000fe800000e0000 */
[----:B------:R-:W-:Y:S04]  /*7b00*/  SHFL.IDX PT, R145, R216, R223, 0x1f ;  /* 0x00001fdfd8917589 */ /* 0x000fe800000e0000 */
[----:B------:R-:W1:Y:S04]  /*7b10*/  SHFL.IDX PT, R33, R218, R234, 0x1f ;  /* 0x00001feada217589 */ /* 0x000e6800000e0000 */
[----:B------:R-:W2:Y:S04]  /*7b20*/  SHFL.IDX PT, R134, R217, R144, 0x1f ;  /* 0x00001f90d9867589 */ /* 0x000ea800000e0000 */
[----:B------:R-:W3:Y:S01]  /*7b30*/  SHFL.IDX PT, R36, R217, R223, 0x1f ;  /* 0x00001fdfd9247589 */ /* 0x000ee200000e0000 */
[----:B------:R-:W-:Y:S01]  /*7b40*/  FADD.FTZ R137, R80, -R139 ;  /* 0x8000008b50897221 */ /* 0x000fe20000010000 */
[----:B------:R3:W4:Y:S01]  /*7b50*/  MUFU.EX2 R34, R122 ;  /* 0x0000007a00227308 */ /* 0x0007220000000800 */
[----:B------:R-:W-:Y:S01]  /*7b60*/  FMUL.FTZ R37, R226, R37 ;  /* 0x00000025e2257220 */ /* 0x000fe20000410000 */
[----:B------:R-:W5:Y:S01]  /*7b70*/  SHFL.IDX PT, R216, R216, R234, 0x1f ;  /* 0x00001fead8d87589 */ /* 0x000f6200000e0000 */
[--C-:B------:R-:W-:Y:S01]  /*7b80*/  FADD.FTZ R66, R66, -R136.reuse ;  /* 0x8000008842427221 */ /* 0x100fe20000010000 */
[----:B------:R-:W-:-:S04]  /*7b90*/  FADD.FTZ R64, R64, -R136 ;  /* 0x8000008840407221 */ /* 0x000fc80000010000 */
[----:B------:R-:W-:Y:S01]  /*7ba0*/  MUFU.EX2 R118, R118 ;  /* 0x0000007600767308 */ /* 0x000fe20000000800 */
[----:B------:R-:W4:Y:S01]  /*7bb0*/  SHFL.IDX PT, R217, R217, R234, 0x1f ;  /* 0x00001fead9d97589 */ /* 0x000f2200000e0000 */
[----:B------:R-:W-:Y:S01]  /*7bc0*/  FADD.FTZ R139, R82, -R139 ;  /* 0x8000008b528b7221 */ /* 0x000fe20000010000 */
[----:B------:R-:W-:-:S05]  /*7bd0*/  FMUL.FTZ R82, R229, R133 ;  /* 0x00000085e5527220 */ /* 0x000fca0000410000 */
[----:B------:R-:W-:Y:S01]  /*7be0*/  MUFU.EX2 R117, R117 ;  /* 0x0000007500757308 */ /* 0x000fe20000000800 */
[--C-:B-1----:R-:W-:Y:S01]  /*7bf0*/  FADD.FTZ R53, R53, -R33.reuse ;  /* 0x8000002135357221 */ /* 0x102fe20000010000 */
[----:B------:R-:W-:Y:S01]  /*7c00*/  FADD.FTZ R55, R55, -R33 ;  /* 0x8000002137377221 */ /* 0x000fe20000010000 */
[----:B--2---:R-:W-:Y:S01]  /*7c10*/  FADD.FTZ R65, R65, -R134 ;  /* 0x8000008641417221 */ /* 0x004fe20000010000 */
[----:B------:R-:W-:-:S04]  /*7c20*/  F2FP.F16.F32.PACK_AB R82, R37, R82 ;  /* 0x000000522552723e */ /* 0x000fc800000000ff */
[----:B------:R-:W-:Y:S01]  /*7c30*/  MUFU.EX2 R116, R116 ;  /* 0x0000007400747308 */ /* 0x000fe20000000800 */
[----:B---3--:R-:W-:Y:S01]  /*7c40*/  FADD.FTZ R122, R68, -R36 ;  /* 0x80000024447a7221 */ /* 0x008fe20000010000 */
[--C-:B-----5:R-:W-:Y:S01]  /*7c50*/  FADD.FTZ R146, R85, -R216.reuse ;  /* 0x800000d855927221 */ /* 0x120fe20000010000 */
[----:B------:R-:W-:Y:S01]  /*7c60*/  FMUL.FTZ R85, R9, R126 ;  /* 0x0000007e09557220 */ /* 0x000fe20000410000 */
[----:B------:R-:W-:-:S04]  /*7c70*/  FADD.FTZ R216, R87, -R216 ;  /* 0x800000d857d87221 */ /* 0x000fc80000010000 */
[----:B------:R-:W-:Y:S01]  /*7c80*/  MUFU.EX2 R115, R115 ;  /* 0x0000007300737308 */ /* 0x000fe20000000800 */
[----:B------:R-:W-:Y:S01]  /*7c90*/  F2FP.F16.F32.PACK_AB R87, R27, R25 ;  /* 0x000000191b57723e */ /* 0x000fe200000000ff */
[----:B------:R-:W-:Y:S01]  /*7ca0*/  FMUL.FTZ R25, R107, R65 ;  /* 0x000000416b197220 */ /* 0x000fe20000410000 */
[----:B------:R-:W-:Y:S01]  /*7cb0*/  FMUL.FTZ R38, R14, R38 ;  /* 0x000000260e267220 */ /* 0x000fe20000410000 */
[--C-:B------:R-:W-:Y:S01]  /*7cc0*/  FADD.FTZ R41, R41, -R140.reuse ;  /* 0x8000008c29297221 */ /* 0x100fe20000010000 */
[----:B------:R-:W-:-:S03]  /*7cd0*/  FADD.FTZ R43, R43, -R140 ;  /* 0x8000008c2b2b7221 */ /* 0x000fc60000010000 */
[----:B------:R1:W-:Y:S01]  /*7ce0*/  MUFU.EX2 R35, R121 ;  /* 0x0000007900237308 */ /* 0x0003e20000000800 */
[----:B------:R-:W-:Y:S01]  /*7cf0*/  F2FP.F16.F32.PACK_AB R85, R85, R26 ;  /* 0x0000001a5555723e */ /* 0x000fe200000000ff */
[----:B------:R-:W-:-:S06]  /*7d00*/  FMUL.FTZ R65, R106, R66 ;  /* 0x000000426a417220 */ /* 0x000fcc0000410000 */
[----:B------:R2:W3:Y:S01]  /*7d10*/  MUFU.EX2 R33, R123 ;  /* 0x0000007b00217308 */ /* 0x0004e20000000800 */
[----:B-1----:R-:W-:Y:S01]  /*7d20*/  FADD.FTZ R121, R67, -R134 ;  /* 0x8000008643797221 */ /* 0x002fe20000010000 */
[----:B------:R-:W-:Y:S01]  /*7d30*/  FADD.FTZ R67, R70, -R36 ;  /* 0x8000002446437221 */ /* 0x000fe20000010000 */
[----:B----4-:R-:W-:-:S05]  /*7d40*/  FADD.FTZ R70, R69, -R217 ;  /* 0x800000d945467221 */ /* 0x010fca0000010000 */
[----:B------:R1:W4:Y:S01]  /*7d50*/  MUFU.EX2 R36, R120 ;  /* 0x0000007800247308 */ /* 0x0003220000000800 */
[----:B------:R-:W-:Y:S01]  /*7d60*/  FMUL.FTZ R39, R15, R39 ;  /* 0x000000270f277220 */ /* 0x000fe20000410000 */
[----:B------:R-:W-:Y:S01]  /*7d70*/  FMUL.FTZ R60, R101, R60 ;  /* 0x0000003c653c7220 */ /* 0x000fe20000410000 */
[----:B------:R-:W-:-:S05]  /*7d80*/  FMUL.FTZ R61, R103, R61 ;  /* 0x0000003d673d7220 */ /* 0x000fca0000410000 */
[----:B------:R-:W5:Y:S01]  /*7d90*/  MUFU.EX2 R114, R114 ;  /* 0x0000007200727308 */ /* 0x000f620000000800 */
[----:B------:R-:W-:Y:S01]  /*7da0*/  FMUL.FTZ R62, R102, R62 ;  /* 0x0000003e663e7220 */ /* 0x000fe20000410000 */
[----:B------:R-:W-:Y:S01]  /*7db0*/  FMUL.FTZ R63, R104, R63 ;  /* 0x0000003f683f7220 */ /* 0x000fe20000410000 */
[----:B------:R-:W-:-:S05]  /*7dc0*/  FMUL.FTZ R64, R105, R64 ;  /* 0x0000004069407220 */ /* 0x000fca0000410000 */
[----:B------:R-:W5:Y:S01]  /*7dd0*/  MUFU.EX2 R37, R113 ;  /* 0x0000007100257308 */ /* 0x000f620000000800 */
[----:B------:R-:W-:Y:S01]  /*7de0*/  FMUL.FTZ R26, R108, R121 ;  /* 0x000000796c1a7220 */ /* 0x000fe20000410000 */
[----:B------:R-:W-:Y:S01]  /*7df0*/  FMUL.FTZ R66, R109, R122 ;  /* 0x0000007a6d427220 */ /* 0x000fe20000410000 */
[----:B------:R-:W-:Y:S01]  /*7e00*/  FMUL.FTZ R27, R111, R70 ;  /* 0x000000466f1b7220 */ /* 0x000fe20000410000 */
[----:B--2---:R-:W-:Y:S01]  /*7e10*/  FADD.FTZ R123, R72, -R125 ;  /* 0x8000007d487b7221 */ /* 0x004fe20000010000 */
[----:B------:R-:W-:Y:S01]  /*7e20*/  FADD.FTZ R134, R73, -R135 ;  /* 0x8000008749867221 */ /* 0x000fe20000010000 */
[----:B------:R-:W-:Y:S01]  /*7e30*/  FADD.FTZ R125, R74, -R125 ;  /* 0x8000007d4a7d7221 */ /* 0x000fe20000010000 */
[----:B------:R-:W-:Y:S01]  /*7e40*/  FADD.FTZ R135, R75, -R135 ;  /* 0x800000874b877221 */ /* 0x000fe20000010000 */
[----:B------:R-:W-:Y:S01]  /*7e50*/  FADD.FTZ R136, R76, -R138 ;  /* 0x8000008a4c887221 */ /* 0x000fe20000010000 */
        /* <DEDUP_REMOVED lines=55> */
[----:B---3--:R-:W-:Y:S01]  /*81d0*/  FMUL.FTZ R63, R33, R138 ;  /* 0x0000008a213f7220 */ /* 0x008fe20000410000 */
[----:B------:R-:W-:Y:S01]  /*81e0*/  F2FP.F16.F32.PACK_AB R81, R132, R81 ;  /* 0x000000518451723e */ /* 0x000fe200000000ff */
[----:B------:R-:W-:Y:S01]  /*81f0*/  FMUL.FTZ R38, R35, R143 ;  /* 0x0000008f23267220 */ /* 0x000fe20000410000 */
[----:B------:R-:W-:Y:S01]  /*8200*/  F2FP.F16.F32.PACK_AB R68, R57, R56 ;  /* 0x000000383944723e */ /* 0x000fe200000000ff */
[----:B----4-:R-:W-:Y:S01]  /*8210*/  FMUL.FTZ R56, R36, R137 ;  /* 0x0000008924387220 */ /* 0x010fe20000410000 */
        /* <DEDUP_REMOVED lines=14> */
[----:B------:R-:W-:-:S02]  /*8300*/  F2FP.F16.F32.PACK_AB R79, R47, R46 ;  /* 0x0000002e2f4f723e */ /* 0x000fc400000000ff */
[----:B------:R-:W-:Y:S02]  /*8310*/  F2FP.F16.F32.PACK_AB R72, R49, R48 ;  /* 0x000000303148723e */ /* 0x000fe400000000ff */
        /* <DEDUP_REMOVED lines=19> */
[----:B------:R-:W-:Y:S04]  /*8450*/  STSM.16.MT88.4 [R39+0x23c00], R60 ;  /* 0x023c003c27007844 */ /* 0x000fe80000004200 */
[----:B------:R1:W-:Y:S01]  /*8460*/  STSM.16.MT88.4 [R39+0x24400], R56 ;  /* 0x0244003827007844 */ /* 0x0003e20000004200 */
[----:B------:R-:W-:Y:S01]  /*8470*/  WARPGROUP.ARRIVE ;  /* 0x00000000000079c5 */ /* 0x000fe20000000000 */
[----:B------:R-:W-:Y:S01]  /*8480*/  UMOV UR6, UR4 ;  /* 0x0000000400067c82 */ /* 0x000fe20008000000 */
[----:B------:R-:W-:Y:S01]  /*8490*/  UMOV UR7, 0x40000040 ;  /* 0x4000004000077882 */ /* 0x000fe20000000000 */
[----:B------:R-:W2:Y:S03]  /*84a0*/  LDL R38, [R1+0x40] ;  /* 0x0000400001267983 */ /* 0x000ea60000100800 */
[----:B------:R-:W-:Y:S01]  /*84b0*/  HGMMA.64x64x16.F32 R184, R24, gdesc[UR4].tnspB, R184, gsb0 ;  /* 0x40e0000418b87df0 */ /* 0x000fe200080008b8 */
[----:B------:R-:W-:Y:S01]  /*84c0*/  UIADD3 UR6, UR4, 0x80, URZ ;  /* 0x0000008004067890 */ /* 0x000fe2000fffe03f */
[----:B------:R-:W-:Y:S01]  /*84d0*/  UMOV UR7, 0x40000040 ;  /* 0x4000004000077882 */ /* 0x000fe20000000000 */
[----:B------:R-:W-:-:S02]  /*84e0*/  WARPGROUP.DEPBAR.LE gsb0, 0x0 ;  /* 0x00008000000079c5 */ /* 0x000fc40000010000 */
        /* <DEDUP_REMOVED lines=127> */
.L_x_5400:
        /* <DEDUP_REMOVED lines=70> */
.L_x_5401:
[----:B--2---:R-:W2:Y:S01]  /*9140*/  LDL R8, [R1+0x28] ;  /* 0x0000280001087983 */ /* 0x004ea20000100800 */
[----:B------:R-:W-:Y:S01]  /*9150*/  UIADD3 UR43, UR43, 0x1, URZ ;  /* 0x000000012b2b7890 */ /* 0x000fe2000fffe03f */
        /* <DEDUP_REMOVED lines=8> */
[----:B--2---:R-:W-:-:S13]  /*91e0*/  ISETP.LE.AND P1, PT, R8, UR43, PT ;  /* 0x0000002b08007c0c */ /* 0x004fda000bf23270 */
[----:B------:R-:W-:Y:S05]  /*91f0*/  @!P1 BRA `(.L_x_5402) ;  /* 0xffffffcc00789947 */ /* 0x000fea000383ffff */
.L_x_5391:
[----:B------:R-:W-:-:S06]  /*9200*/  UISETP.GE.AND UP0, UPT, UR43, UR42, UPT ;  /* 0x0000002a2b00728c */ /* 0x000fcc000bf06270 */
[----:B------:R-:W-:-:S13]  /*9210*/  PLOP3.LUT P0, PT, PT, PT, UP0, 0x80, 0x0 ;  /* 0x000000000000781c */ /* 0x000fda0003f0f008 */
[----:B------:R-:W-:Y:S05]  /*9220*/  @P0 BRA `(.L_x_5403) ;  /* 0x0000004000b80947 */ /* 0x000fea0003800000 */
[----:B-1----:R-:W2:Y:S04]  /*9230*/  LDL.LU R8, [R1+0x48] ;  /* 0x0000480001087983 */ /* 0x002ea80000300800 */
[----:B------:R-:W3:Y:S04]  /*9240*/  LDL.LU R12, [R1+0x44] ;  /* 0x00004400010c7983 */ /* 0x000ee80000300800 */
[----:B------:R-:W3:Y:S01]  /*9250*/  LDL.LU R11, [R1+0x4c] ;  /* 0x00004c00010b7983 */ /* 0x000ee20000300800 */
[----:B------:R-:W-:Y:S01]  /*9260*/  IMAD R235, R235, 0x2000, R16 ;  /* 0x00002000ebeb7824 */ /* 0x000fe200078e0210 */
[----:B------:R-:W1:Y:S01]  /*9270*/  S2UR UR4, SR_CTAID.X ;  /* 0x00000000000479c3 */ /* 0x000e620000002500 */
[----:B------:R-:W-:Y:S01]  /*9280*/  IMAD.MOV.U32 R237, RZ, RZ, 0x40000040 ;  /* 0x40000040ffed7424 */ /* 0x000fe200078e00ff */
[----:B------:R-:W4:Y:S01]  /*9290*/  S2R R5, SR_TID.X ;  /* 0x0000000000057919 */ /* 0x000f220000002100 */
[----:B------:R-:W-:-:S02]  /*92a0*/  IMAD.MOV.U32 R233, RZ, RZ, 0x40000040 ;  /* 0x40000040ffe97424 */ /* 0x000fc400078e00ff */
[----:B------:R-:W-:Y:S01]  /*92b0*/  IMAD.MOV.U32 R229, RZ, RZ, 0x40000040 ;  /* 0x40000040ffe57424 */ /* 0x000fe200078e00ff */
[----:B------:R-:W5:Y:S01]  /*92c0*/  S2R R7, SR_TID.X ;  /* 0x0000000000077919 */ /* 0x000f620000002100 */
[----:B-1----:R-:W-:Y:S01]  /*92d0*/  UIMAD UR4, UR4, -0x80, UR41 ;  /* 0xffffff80040478a4 */ /* 0x002fe2000f8e0229 */
[----:B----4-:R-:W-:Y:S02]  /*92e0*/  VIADD R5, R5, 0xffffff80 ;  /* 0xffffff8005057836 */ /* 0x010fe40000000000 */
[----:B-----5:R-:W-:-:S03]  /*92f0*/  VIADD R13, R7, 0xffffff80 ;  /* 0xffffff80070d7836 */ /* 0x020fc60000000000 */
[----:B------:R-:W-:Y:S01]  /*9300*/  SHF.R.S32.HI R6, RZ, 0x1f, R5 ;  /* 0x0000001fff067819 */ /* 0x000fe20000011405 */
[----:B------:R-:W-:Y:S01]  /*9310*/  VIADD R14, R7, 0xffffff80 ;  /* 0xffffff80070e7836 */ /* 0x000fe20000000000 */
[----:B------:R-:W-:Y:S02]  /*9320*/  SHF.R.S32.HI R13, RZ, 0x1f, R13 ;  /* 0x0000001fff0d7819 */ /* 0x000fe4000001140d */
[----:B------:R-:W-:Y:S02]  /*9330*/  LEA.HI R7, R6, R5, RZ, 0x5 ;  /* 0x0000000506077211 */ /* 0x000fe400078f28ff */
[----:B------:R-:W-:-:S04]  /*9340*/  LEA.HI R13, R13, R14, RZ, 0x7 ;  /* 0x0000000e0d0d7211 */ /* 0x000fc800078f38ff */
[----:B------:R-:W-:Y:S02]  /*9350*/  SHF.R.S32.HI R13, RZ, 0x7, R13 ;  /* 0x00000007ff0d7819 */ /* 0x000fe4000001140d */
[--C-:B--2---:R-:W-:Y:S02]  /*9360*/  SHF.R.S32.HI R9, RZ, 0x2, R8.reuse ;  /* 0x00000002ff097819 */ /* 0x104fe40000011408 */
[----:B------:R-:W-:-:S04]  /*9370*/  SHF.R.S32.HI R8, RZ, 0x1f, R8 ;  /* 0x0000001fff087819 */ /* 0x000fc80000011408 */
[----:B------:R-:W-:Y:S02]  /*9380*/  LEA.HI R10, R8, R9, RZ, 0x3 ;  /* 0x00000009080a7211 */ /* 0x000fe400078f18ff */
[----:B------:R-:W-:Y:S02]  /*9390*/  LOP3.LUT R8, R7, 0xffffffe0, RZ, 0xc0, !PT ;  /* 0xffffffe007087812 */ /* 0x000fe400078ec0ff */
[----:B------:R-:W-:Y:S02]  /*93a0*/  LEA.HI R7, R13, R13, RZ, 0x1 ;  /* 0x0000000d0d077211 */ /* 0x000fe400078f08ff */
[----:B------:R-:W-:Y:S01]  /*93b0*/  LOP3.LUT R10, R10, 0xfffffff8, RZ, 0xc0, !PT ;  /* 0xfffffff80a0a7812 */ /* 0x000fe200078ec0ff */
[----:B------:R-:W-:Y:S01]  /*93c0*/  IMAD.IADD R8, R5, 0x1, -R8 ;  /* 0x0000000105087824 */ /* 0x000fe200078e0a08 */
[----:B---3--:R-:W-:Y:S02]  /*93d0*/  LEA.HI R11, R11, R12, RZ, 0x5 ;  /* 0x0000000c0b0b7211 */ /* 0x008fe400078f28ff */
[----:B------:R-:W-:Y:S01]  /*93e0*/  LOP3.LUT R12, R7, 0x3fffffe, RZ, 0xc0, !PT ;  /* 0x03fffffe070c7812 */ /* 0x000fe200078ec0ff */
[----:B------:R-:W-:Y:S01]  /*93f0*/  IMAD.IADD R10, R9, 0x1, -R10 ;  /* 0x00000001090a7824 */ /* 0x000fe200078e0a0a */
[----:B------:R-:W-:-:S02]  /*9400*/  SHF.R.S32.HI R7, RZ, 0x1f, R8 ;  /* 0x0000001fff077819 */ /* 0x000fc40000011408 */
[----:B------:R-:W-:Y:S01]  /*9410*/  LEA.HI R9, R6, R5, RZ, 0x2 ;  /* 0x0000000506097211 */ /* 0x000fe200078f10ff */
[----:B------:R-:W-:Y:S01]  /*9420*/  IMAD.IADD R13, R13, 0x1, -R12 ;  /* 0x000000010d0d7824 */ /* 0x000fe200078e0a0c */
[----:B------:R-:W-:Y:S02]  /*9430*/  SHF.R.S32.HI R11, RZ, 0x5, R11 ;  /* 0x00000005ff0b7819 */ /* 0x000fe4000001140b */
[CC--:B------:R-:W-:Y:S02]  /*9440*/  LEA.HI R6, R7.reuse, R8.reuse, RZ, 0x3 ;  /* 0x0000000807067211 */ /* 0x0c0fe400078f18ff */
[----:B------:R-:W-:Y:S01]  /*9450*/  LEA.HI R8, R7, R8, RZ, 0x2 ;  /* 0x0000000807087211 */ /* 0x000fe200078f10ff */
[----:B------:R-:W-:Y:S01]  /*9460*/  IMAD R10, R11, 0x10, R10 ;  /* 0x000000100b0a7824 */ /* 0x000fe200078e020a */
[----:B------:R-:W-:Y:S02]  /*9470*/  LOP3.LUT R12, R9, 0xfffffffc, RZ, 0xc0, !PT ;  /* 0xfffffffc090c7812 */ /* 0x000fe400078ec0ff */
[----:B------:R-:W-:Y:S01]  /*9480*/  SHF.R.S32.HI R9, RZ, 0x2, R8 ;  /* 0x00000002ff097819 */ /* 0x000fe20000011408 */
[----:B------:R-:W-:Y:S01]  /*9490*/  IMAD R20, R13, 0x40, R10 ;  /* 0x000000400d147824 */ /* 0x000fe200078e020a */
[----:B------:R-:W-:Y:S01]  /*94a0*/  SHF.R.S32.HI R7, RZ, 0x3, R6 ;  /* 0x00000003ff077819 */ /* 0x000fe20000011406 */
[----:B------:R-:W-:Y:S01]  /*94b0*/  IMAD.IADD R5, R5, 0x1, -R12 ;  /* 0x0000000105057824 */ /* 0x000fe200078e0a0c */
[----:B------:R-:W-:Y:S01]  /*94c0*/  SHF.R.S32.HI R6, RZ, 0x1f, R6 ;  /* 0x0000001fff067819 */ /* 0x000fe20000011406 */
[C---:B------:R-:W-:Y:S01]  /*94d0*/  VIADD R10, R9.reuse, 0x8 ;  /* 0x00000008090a7836 */ /* 0x040fe20000000000 */
[----:B------:R-:W-:Y:S01]  /*94e0*/  LEA.HI R8, R8, R9, RZ, 0x1 ;  /* 0x0000000908087211 */ /* 0x000fe200078f08ff */
[C---:B------:R-:W-:Y:S01]  /*94f0*/  VIADD R12, R9.reuse, 0x10 ;  /* 0x00000010090c7836 */ /* 0x040fe20000000000 */
[----:B------:R-:W-:Y:S01]  /*9500*/  LEA.HI R6, R6, R7, RZ, 0x4 ;  /* 0x0000000706067211 */ /* 0x000fe200078f20ff */
[----:B------:R-:W-:Y:S01]  /*9510*/  VIADD R17, R9, 0x18 ;  /* 0x0000001809117836 */ /* 0x000fe20000000000 */
[----:B------:R-:W-:-:S02]  /*9520*/  LEA.HI R11, R10, R10, RZ, 0x1 ;  /* 0x0000000a0a0b7211 */ /* 0x000fc400078f08ff */
[----:B------:R-:W-:Y:S02]  /*9530*/  LEA.HI R14, R12, R12, RZ, 0x1 ;  /* 0x0000000c0c0e7211 */ /* 0x000fe400078f08ff */
[----:B------:R-:W-:Y:S02]  /*9540*/  LOP3.LUT R13, R11, 0xfffffffe, RZ, 0xc0, !PT ;  /* 0xfffffffe0b0d7812 */ /* 0x000fe400078ec0ff */
[----:B------:R-:W-:Y:S02]  /*9550*/  LOP3.LUT R6, R6, 0x1ffffff0, RZ, 0xc0, !PT ;  /* 0x1ffffff006067812 */ /* 0x000fe400078ec0ff */
[----:B------:R-:W-:Y:S01]  /*9560*/  LOP3.LUT R8, R8, 0xfffffffe, RZ, 0xc0, !PT ;  /* 0xfffffffe08087812 */ /* 0x000fe200078ec0ff */
[----:B------:R-:W-:Y:S01]  /*9570*/  IMAD.IADD R13, R10, 0x1, -R13 ;  /* 0x000000010a0d7824 */ /* 0x000fe200078e0a0d */
[----:B------:R-:W-:Y:S01]  /*9580*/  LOP3.LUT R15, R14, 0xfffffffe, RZ, 0xc0, !PT ;  /* 0xfffffffe0e0f7812 */ /* 0x000fe200078ec0ff */
[----:B------:R-:W-:Y:S01]  /*9590*/  IMAD.IADD R7, R7, 0x1, -R6 ;  /* 0x0000000107077824 */ /* 0x000fe200078e0a06 */
[----:B------:R-:W-:Y:S01]  /*95a0*/  LEA.HI R10, R17, R17, RZ, 0x1 ;  /* 0x00000011110a7211 */ /* 0x000fe200078f08ff */
[----:B------:R-:W-:Y:S01]  /*95b0*/  IMAD.IADD R8, R9, 0x1, -R8 ;  /* 0x0000000109087824 */ /* 0x000fe200078e0a08 */
[----:B------:R-:W-:Y:S01]  /*95c0*/  SHF.R.S32.HI R6, RZ, 0x1, R11 ;  /* 0x00000001ff067819 */ /* 0x000fe2000001140b */
[----:B------:R-:W-:Y:S01]  /*95d0*/  IMAD.IADD R15, R12, 0x1, -R15 ;  /* 0x000000010c0f7824 */ /* 0x000fe200078e0a0f */
[----:B------:R-:W-:Y:S01]  /*95e0*/  SHF.R.S32.HI R11, RZ, 0x1f, R11 ;  /* 0x0000001fff0b7819 */ /* 0x000fe2000001140b */
[----:B------:R-:W-:Y:S01]  /*95f0*/  IMAD R7, R7, 0x8, R8 ;  /* 0x0000000807077824 */ /* 0x000fe200078e0208 */
[----:B------:R-:W-:-:S02]  /*9600*/  SHF.R.S32.HI R9, RZ, 0x1, R14 ;  /* 0x00000001ff097819 */ /* 0x000fc4000001140e */
[----:B------:R-:W-:Y:S02]  /*9610*/  SHF.R.S32.HI R14, RZ, 0x1f, R14 ;  /* 0x0000001fff0e7819 */ /* 0x000fe4000001140e */
[--C-:B------:R-:W-:Y:S01]  /*9620*/  SHF.R.S32.HI R12, RZ, 0x1, R10.reuse ;  /* 0x00000001ff0c7819 */ /* 0x100fe2000001140a */
[----:B------:R1:W-:Y:S01]  /*9630*/  STL [R1+0x28], R7 ;  /* 0x0000280701007387 */ /* 0x0003e20000100800 */
[----:B------:R-:W-:Y:S02]  /*9640*/  SHF.R.S32.HI R19, RZ, 0x1f, R10 ;  /* 0x0000001fff137819 */ /* 0x000fe4000001140a */
[----:B------:R-:W-:Y:S02]  /*9650*/  LEA.HI R11, R11, R6, RZ, 0x4 ;  /* 0x000000060b0b7211 */ /* 0x000fe400078f20ff */
[----:B------:R-:W-:Y:S02]  /*9660*/  LEA.HI R14, R14, R9, RZ, 0x4 ;  /* 0x000000090e0e7211 */ /* 0x000fe400078f20ff */
[----:B------:R-:W-:-:S02]  /*9670*/  LEA.HI R19, R19, R12, RZ, 0x4 ;  /* 0x0000000c13137211 */ /* 0x000fc400078f20ff */
[----:B------:R-:W-:Y:S02]  /*9680*/  LOP3.LUT R11, R11, 0x1ffffff0, RZ, 0xc0, !PT ;  /* 0x1ffffff00b0b7812 */ /* 0x000fe400078ec0ff */
[----:B------:R-:W-:Y:S02]  /*9690*/  LOP3.LUT R14, R14, 0x1ffffff0, RZ, 0xc0, !PT ;  /* 0x1ffffff00e0e7812 */ /* 0x000fe400078ec0ff */
[----:B------:R-:W-:Y:S01]  /*96a0*/  LOP3.LUT R18, R10, 0xfffffffe, RZ, 0xc0, !PT ;  /* 0xfffffffe0a127812 */ /* 0x000fe200078ec0ff */
[----:B------:R-:W-:Y:S01]  /*96b0*/  IMAD.IADD R6, R6, 0x1, -R11 ;  /* 0x0000000106067824 */ /* 0x000fe200078e0a0b */
[----:B------:R-:W-:Y:S01]  /*96c0*/  LOP3.LUT R19, R19, 0x1ffffff0, RZ, 0xc0, !PT ;  /* 0x1ffffff013137812 */ /* 0x000fe200078ec0ff */
[----:B------:R-:W-:Y:S02]  /*96d0*/  IMAD.IADD R14, R9, 0x1, -R14 ;  /* 0x00000001090e7824 */ /* 0x000fe400078e0a0e */
[----:B------:R-:W-:Y:S02]  /*96e0*/  IMAD.IADD R18, R17, 0x1, -R18 ;  /* 0x0000000111127824 */ /* 0x000fe400078e0a12 */
[----:B------:R-:W-:Y:S01]  /*96f0*/  IMAD.IADD R19, R12, 0x1, -R19 ;  /* 0x000000010c137824 */ /* 0x000fe200078e0a13 */
[----:B------:R-:W2:Y:S01]  /*9700*/  S2R R17, SR_CTAID.X ;  /* 0x0000000000117919 */ /* 0x000ea20000002500 */
[----:B------:R-:W-:-:S02]  /*9710*/  IMAD R8, R6, 0x8, R13 ;  /* 0x0000000806087824 */ /* 0x000fc400078e020d */
[----:B------:R-:W-:Y:S02]  /*9720*/  IMAD R6, R14, 0x8, R15 ;  /* 0x000000080e067824 */ /* 0x000fe400078e020f */
[----:B-1----:R-:W-:Y:S01]  /*9730*/  IMAD R7, R19, 0x8, R18 ;  /* 0x0000000813077824 */ /* 0x002fe200078e0212 */
[----:B------:R-:W-:Y:S01]  /*9740*/  STL [R1+0x24], R8 ;  /* 0x0000240801007387 */ /* 0x000fe20000100800 */
[----:B------:R-:W-:Y:S02]  /*9750*/  IMAD.MOV.U32 R11, RZ, RZ, 0x40000040 ;  /* 0x40000040ff0b7424 */ /* 0x000fe400078e00ff */
[----:B------:R-:W-:Y:S01]  /*9760*/  IMAD.MOV.U32 R9, RZ, RZ, 0x40000040 ;  /* 0x40000040ff097424 */ /* 0x000fe200078e00ff */
[----:B------:R1:W-:Y:S01]  /*9770*/  STL [R1+0x20], R6 ;  /* 0x0000200601007387 */ /* 0x0003e20000100800 */
[C---:B------:R-:W-:Y:S02]  /*9780*/  VIADD R13, R5.reuse, 0x8 ;  /* 0x00000008050d7836 */ /* 0x040fe40000000000 */
[----:B------:R-:W-:Y:S01]  /*9790*/  VIADD R13, R5, 0x14 ;  /* 0x00000014050d7836 */ /* 0x000fe20000000000 */
[----:B------:R3:W-:Y:S01]  /*97a0*/  STL [R1+0x1c], R7 ;  /* 0x00001c0701007387 */ /* 0x0007e20000100800 */
[----:B-1----:R-:W-:-:S02]  /*97b0*/  VIADD R6, R235, 0x4000 ;  /* 0x00004000eb067836 */ /* 0x002fc40000000000 */
[----:B---3--:R-:W-:Y:S01]  /*97c0*/  VIADD R7, R235, 0x20c00 ;  /* 0x00020c00eb077836 */ /* 0x008fe20000000000 */
[----:B------:R-:W-:Y:S02]  /*97d0*/  SHF.R.U32.HI R235, RZ, 0x4, R235 ;  /* 0x00000004ffeb7819 */ /* 0x000fe400000116eb */
[----:B------:R-:W-:Y:S02]  /*97e0*/  SHF.R.U32.HI R6, RZ, 0x4, R6 ;  /* 0x00000004ff067819 */ /* 0x000fe40000011606 */
[----:B------:R-:W-:Y:S02]  /*97f0*/  SHF.R.U32.HI R7, RZ, 0x4, R7 ;  /* 0x00000004ff077819 */ /* 0x000fe40000011607 */
[----:B------:R-:W-:Y:S01]  /*9800*/  LOP3.LUT R235, R235, 0x3fff, RZ, 0xc0, !PT ;  /* 0x00003fffebeb7812 */ /* 0x000fe200078ec0ff */
[----:B--2---:R-:W-:Y:S01]  /*9810*/  IMAD R230, R17, -0x80, -R20 ;  /* 0xffffff8011e67824 */ /* 0x004fe200078e0a14 */
[----:B------:R-:W-:Y:S02]  /*9820*/  LOP3.LUT R7, R7, 0x3fff, RZ, 0xc0, !PT ;  /* 0x00003fff07077812 */ /* 0x000fe400078ec0ff */
[----:B------:R-:W-:-:S02]  /*9830*/  LOP3.LUT R6, R6, 0x3fff, RZ, 0xc0, !PT ;  /* 0x00003fff06067812 */ /* 0x000fc400078ec0ff */
[----:B------:R-:W-:Y:S01]  /*9840*/  LOP3.LUT R12, R235, 0x10000, RZ, 0xfc, !PT ;  /* 0x00010000eb0c7812 */ /* 0x000fe200078efcff */
[----:B------:R-:W-:Y:S01]  /*9850*/  IMAD.MOV.U32 R235, RZ, RZ, 0x40000040 ;  /* 0x40000040ffeb7424 */ /* 0x000fe200078e00ff */
        /* <DEDUP_REMOVED lines=9> */
[----:B------:R3:W-:Y:S01]  /*98f0*/  STL [R1+0x10], R6 ;  /* 0x0000100601007387 */ /* 0x0007e20000100800 */
[----:B------:R-:W-:Y:S02]  /*9900*/  VIADD R228, R6, 0x6 ;  /* 0x0000000606e47836 */ /* 0x000fe40000000000 */
[C---:B-1----:R-:W-:Y:S01]  /*9910*/  VIADD R12, R5.reuse, 0xc ;  /* 0x0000000c050c7836 */ /* 0x042fe20000000000 */
[----:B------:R1:W-:Y:S01]  /*9920*/  STL.64 [R1+0x8], R10 ;  /* 0x0000080a01007387 */ /* 0x0003e20000100a00 */
[C---:B------:R-:W-:Y:S02]  /*9930*/  VIADD R12, R5.reuse, 0x18 ;  /* 0x00000018050c7836 */ /* 0x040fe40000000000 */
[C---:B--2---:R-:W-:Y:S01]  /*9940*/  VIADD R7, R5.reuse, 0x4 ;  /* 0x0000000405077836 */ /* 0x044fe20000000000 */
[----:B------:R1:W-:Y:S01]  /*9950*/  STL.64 [R1], R8 ;  /* 0x0000000801007387 */ /* 0x0003e20000100a00 */
[C---:B------:R-:W-:Y:S01]  /*9960*/  VIADD R7, R5.reuse, 0x10 ;  /* 0x0000001005077836 */ /* 0x040fe20000000000 */
[----:B---3--:R-:W-:Y:S01]  /*9970*/  IADD3 R6, -R20, UR4, RZ ;  /* 0x0000000414067c10 */ /* 0x008fe2000fffe1ff */
[----:B------:R-:W-:-:S07]  /*9980*/  VIADD R7, R5, 0x1c ;  /* 0x0000001c05077836 */ /* 0x000fce0000000000 */
.L_x_5414:
[----:B------:R-:W-:-:S05]  /*9990*/  IMAD.U32 R7, RZ, RZ, UR36 ;  /* 0x00000024ff077e24 */ /* 0x000fca000f8e00ff */
[----:B------:R-:W-:-:S04]  /*99a0*/  LOP3.LUT R7, R7, 0x1, RZ, 0xfc, !PT ;  /* 0x0000000107077812 */ /* 0x000fc800078efcff */
[----:B------:R-:W-:-:S13]  /*99b0*/  ISETP.NE.AND P6, PT, R7, 0x3, PT ;  /* 0x000000030700780c */ /* 0x000fda0003fc5270 */
[----:B--2---:R-:W-:Y:S05]  /*99c0*/  @!P6 BRA `(.L_x_5404) ;  /* 0x000000000004e947 */ /* 0x004fea0003800000 */
[----:B------:R-:W-:Y:S01]  /*99d0*/  BPT.TRAP 0x1 ;  /* 0x000000040000795c */ /* 0x000fe20000300000 */
.L_x_5404:
[----:B------:R-:W-:Y:S01]  /*99e0*/  IMAD R7, R0, 0x8, R16 ;  /* 0x0000000800077824 */ /* 0x000fe200078e0210 */
[----:B------:R-:W-:-:S04]  /*99f0*/  SHF.L.U32 R20, R4, 0x1f, RZ ;  /* 0x0000001f04147819 */ /* 0x000fc800000006ff */
[----:B------:R2:W3:Y:S01]  /*9a00*/  SYNCS.PHASECHK.TRANS64.TRYWAIT P0, [R7+URZ+0x30c10], R20 ;  /* 0x030c1014070075a7 */ /* 0x0004e2000800017f */
[----:B------:R-:W-:Y:S05]  /*9a10*/  @!P6 BRA `(.L_x_5405) ;  /* 0x000000000004e947 */ /* 0x000fea0003800000 */
[----:B------:R-:W-:Y:S01]  /*9a20*/  BPT.TRAP 0x1 ;  /* 0x000000040000795c */ /* 0x000fe20000300000 */
.L_x_5405:
[----:B-1----:R-:W-:-:S05]  /*9a30*/  VIADD R8, R16, 0x10000 ;  /* 0x0001000010087836 */ /* 0x002fca0000000000 */
[----:B------:R-:W-:-:S04]  /*9a40*/  SHF.R.U32.HI R8, RZ, 0x4, R8 ;  /* 0x00000004ff087819 */ /* 0x000fc80000011608 */
[----:B------:R-:W-:-:S04]  /*9a50*/  LOP3.LUT R8, R8, 0x3fff, RZ, 0xc0, !PT ;  /* 0x00003fff08087812 */ /* 0x000fc800078ec0ff */
[----:B------:R-:W-:Y:S01]  /*9a60*/  LOP3.LUT R9, R8, 0x10000, RZ, 0xfc, !PT ;  /* 0x0001000008097812 */ /* 0x000fe200078efcff */
[----:B---3--:R-:W-:Y:S06]  /*9a70*/  @P0 BRA `(.L_x_5406) ;  /* 0x0000000000080947 */ /* 0x008fec0003800000 */
[----:B------:R-:W1:Y:S02]  /*9a80*/  SYNCS.PHASECHK.TRANS64.TRYWAIT P0, [R7+URZ+0x30c10], R20 ;  /* 0x030c1014070075a7 */ /* 0x000e64000800017f */
[----:B-1----:R-:W-:Y:S05]  /*9a90*/  @!P0 BRA `(.L_x_5407) ;  /* 0x00000094004c8947 */ /* 0x002fea0003800000 */
.L_x_5406:
        /* <DEDUP_REMOVED lines=26> */
[----:B-----5:R-:W-:Y:S02]  /*9c40*/  IMAD R12, R0, 0x80, R12 ;  /* 0x00000080000c7824 */ /* 0x020fe400078e020c */
[C---:B------:R-:W-:Y:S02]  /*9c50*/  IMAD R223, R3.reuse, 0x2, R10 ;  /* 0x0000000203df7824 */ /* 0x040fe400078e020a */
[----:B------:R-:W-:Y:S02]  /*9c60*/  IMAD R219, R3, 0x2, R12 ;  /* 0x0000000203db7824 */ /* 0x000fe400078e020c */
[----:B------:R-:W-:-:S02]  /*9c70*/  IMAD R17, R223, 0x4, R16 ;  /* 0x00000004df117824 */ /* 0x000fc400078e0210 */
[----:B------:R-:W-:Y:S02]  /*9c80*/  IMAD R18, R0, 0x80, R11 ;  /* 0x0000008000127824 */ /* 0x000fe400078e020b */
[----:B------:R-:W-:Y:S02]  /*9c90*/  IMAD R231, R219, 0x4, R16 ;  /* 0x00000004dbe77824 */ /* 0x000fe400078e0210 */
[----:B------:R-:W-:Y:S02]  /*9ca0*/  IMAD R9, R3, 0x2, R18 ;  /* 0x0000000203097824 */ /* 0x000fe400078e0212 */
[----:B------:R-:W-:Y:S02]  /*9cb0*/  IMAD R223, R223, 0x4, R216 ;  /* 0x00000004dfdf7824 */ /* 0x000fe400078e02d8 */
[----:B------:R-:W-:Y:S02]  /*9cc0*/  IMAD R221, R9, 0x4, R16 ;  /* 0x0000000409dd7824 */ /* 0x000fe400078e0210 */
[----:B------:R-:W-:Y:S01]  /*9cd0*/  IMAD R219, R219, 0x4, R216 ;  /* 0x00000004dbdb7824 */ /* 0x000fe200078e02d8 */
[----:B------:R-:W-:-:S02]  /*9ce0*/  WARPGROUP.DEPBAR.LE gsb0, 0x0 ;  /* 0x00008000000079c5 */ /* 0x000fc40000010000 */
[----:B------:R-:W-:-:S06]  /*9cf0*/  WARPGROUP.ARRIVE ;  /* 0x00000000000079c5 */ /* 0x000fcc0000000000 */
[----:B------:R-:W-:Y:S01]  /*9d00*/  HGMMA.64x128x16.F32 R88, gdesc[UR8], R88, gsb0 ;  /* 0x01e00000085879f0 */ /* 0x000fe20008000858 */
[----:B------:R-:W-:Y:S01]  /*9d10*/  R2UR UR8, R14 ;  /* 0x000000000e0872ca */ /* 0x000fe200000e0000 */
[----:B------:R-:W-:Y:S01]  /*9d20*/  UMOV UR10, UR4 ;  /* 0x00000004000a7c82 */ /* 0x000fe20008000000 */
[----:B------:R-:W-:Y:S01]  /*9d30*/  R2UR UR9, R15 ;  /* 0x000000000f0972ca */ /* 0x000fe200000e0000 */
[----:B------:R-:W-:Y:S01]  /*9d40*/  UMOV UR11, 0x40000040 ;  /* 0x40000040000b7882 */ /* 0x000fe20000000000 */
[----:B------:R-:W-:Y:S01]  /*9d50*/  R2UR UR4, R236 ;  /* 0x00000000ec0472ca */ /* 0x000fe200000e0000 */
[----:B------:R-:W-:-:S04]  /*9d60*/  IMAD R14, R0, 0x80, R13 ;  /* 0x00000080000e7824 */ /* 0x000fc800078e020d */
[----:B------:R-:W-:-:S04]  /*9d70*/  IMAD R217, R3, 0x2, R14 ;  /* 0x0000000203d97824 */ /* 0x000fc800078e020e */
[C---:B------:R-:W-:Y:S02]  /*9d80*/  IMAD R220, R217.reuse, 0x4, R16 ;  /* 0x00000004d9dc7824 */ /* 0x040fe400078e0210 */
        /* <DEDUP_REMOVED lines=15> */
.L_x_5408:
[----:B------:R1:W1:Y:S01]  /*9e80*/  SYNCS.PHASECHK.TRANS64.TRYWAIT P0, [R7+URZ+0x30c30], R20 ;  /* 0x030c3014070075a7 */ /* 0x000262000800017f */
[----:B------:R-:W-:Y:S05]  /*9e90*/  @!P6 BRA `(.L_x_5409) ;  /* 0x000000000004e947 */ /* 0x000fea0003800000 */
[----:B------:R-:W-:Y:S01]  /*9ea0*/  BPT.TRAP 0x1 ;  /* 0x000000040000795c */ /* 0x000fe20000300000 */
.L_x_5409:
        /* <DEDUP_REMOVED lines=8> */
.L_x_5410:
        /* <DEDUP_REMOVED lines=8> */
[----:B------:R-:W1:Y:S01]  /*9fb0*/  LDC R13, c[0x0][0x74c] ;  /* 0x0001d300ff0d7b82 */ /* 0x000e620000000800 */
[----:B------:R-:W-:Y:S01]  /*9fc0*/  ISETP.GT.AND P2, PT, R230, RZ, PT ;  /* 0x000000ffe600720c */ /* 0x000fe20003f44270 */
[----:B------:R-:W-:Y:S01]  /*9fd0*/  IMAD R9, R0, 0x400, R9 ;  /* 0x0000040000097824 */ /* 0x000fe200078e0209 */
[----:B------:R-:W-:Y:S01]  /*9fe0*/  ISETP.GT.AND P1, PT, R6, RZ, PT ;  /* 0x000000ff0600720c */ /* 0x000fe20003f24270 */
[C---:B------:R-:W-:Y:S01]  /*9ff0*/  VIADD R21, R5.reuse, 0x1c ;  /* 0x0000001c05157836 */ /* 0x040fe20000000000 */
[----:B------:R-:W-:Y:S01]  /*a000*/  ISETP.GT.AND P0, PT, R230, 0x8, PT ;  /* 0x00000008e600780c */ /* 0x000fe20003f04270 */
[----:B------:R-:W-:Y:S01]  /*a010*/  VIADD R14, R5, 0x4 ;  /* 0x00000004050e7836 */ /* 0x000fe20000000000 */
[----:B------:R-:W-:-:S02]  /*a020*/  ISETP.GT.AND P3, PT, R6, 0x8, PT ;  /* 0x000000080600780c */ /* 0x000fc40003f64270 */
[----:B------:R-:W-:Y:S02]  /*a030*/  R2UR UR8, R9 ;  /* 0x00000000090872ca */ /* 0x000fe400000e0000 */
[----:B--2---:R-:W2:Y:S01]  /*a040*/  SHFL.IDX PT, R9, R17, R5, 0x1f ;  /* 0x00001f0511097589 */ /* 0x004ea200000e0000 */
[----:B-1----:R-:W-:Y:S02]  /*a050*/  IADD3 R13, -R13, 0x8, RZ ;  /* 0x000000080d0d7810 */ /* 0x002fe40007ffe1ff */
[----:B-----5:R-:W-:Y:S02]  /*a060*/  R2UR UR4, R10 ;  /* 0x000000000a0472ca */ /* 0x020fe400000e0000 */
[----:B------:R-:W1:Y:S11]  /*a070*/  LDC.64 R10, c[0x0][0x748] ;  /* 0x0001d200ff0a7b82 */ /* 0x000e760000000a00 */
[----:B------:R-:W-:Y:S01]  /*a080*/  HGMMA.64x128x16.F32 R24, gdesc[UR4], RZ, !UPT, gsb0 ;  /* 0x01e00000041879f0 */ /* 0x000fe2000c0008ff */
[----:B------:R-:W-:Y:S01]  /*a090*/  ULEA UR4, UR43, -UR40, 0x7 ;  /* 0x800000282b047291 */ /* 0x000fe2000f8e383f */
[----:B------:R-:W-:-:S05]  /*a0a0*/  ULDC UR5, c[0x0][0x744] ;  /* 0x0001d10000057ab9 */ /* 0x000fca0000000800 */
[----:B------:R-:W-:Y:S01]  /*a0b0*/  LEA R12, R3, UR4, 0x1 ;  /* 0x00000004030c7c11 */ /* 0x000fe2000f8e08ff */
[----:B------:R-:W-:-:S04]  /*a0c0*/  UIADD3 UR4, UR6, 0x2, URZ ;  /* 0x0000000206047890 */ /* 0x000fc8000fffe03f */
[----:B------:R-:W-:-:S03]  /*a0d0*/  IMAD.IADD R12, R6, 0x1, R12 ;  /* 0x00000001060c7824 */ /* 0x000fc600078e020c */
[----:B------:R-:W-:Y:S01]  /*a0e0*/  UMOV UR14, UR4 ;  /* 0x00000004000e7c82 */ /* 0x000fe20008000000 */
[----:B------:R-:W-:Y:S01]  /*a0f0*/  UIADD3 UR4, UR6, 0x4, URZ ;  /* 0x0000000406047890 */ /* 0x000fe2000fffe03f */
[C-C-:B-1----:R-:W-:Y:S01]  /*a100*/  IMAD.IADD R225, R10.reuse, 0x1, -R12.reuse ;  /* 0x000000010ae17824 */ /* 0x142fe200078e0a0c */
[----:B------:R-:W-:Y:S01]  /*a110*/  IADD3 R224, RZ, -R12, -R11 ;  /* 0x8000000cffe07210 */ /* 0x000fe20007ffe80b */
[--C-:B------:R-:W-:Y:S01]  /*a120*/  IMAD.IADD R222, R13, 0x1, -R12.reuse ;  /* 0x000000010dde7824 */ /* 0x100fe200078e0a0c */
[----:B------:R-:W-:Y:S01]  /*a130*/  IADD3 R218, R10, 0x8, -R12 ;  /* 0x000000080ada7810 */ /* 0x000fe20007ffe80c */
[----:B------:R-:W-:Y:S01]  /*a140*/  VIADD R13, R5, 0xc ;  /* 0x0000000c050d7836 */ /* 0x000fe20000000000 */
[----:B------:R-:W-:Y:S01]  /*a150*/  SEL R225, R225, 0x80, !P2 ;  /* 0x00000080e1e17807 */ /* 0x000fe20005000000 */
[----:B------:R-:W-:Y:S01]  /*a160*/  UIADD3 UR6, UR6, 0x6, URZ ;  /* 0x0000000606067890 */ /* 0x000fe2000fffe03f */
[----:B------:R-:W-:Y:S01]  /*a170*/  SEL R224, R224, 0x80, P1 ;  /* 0x00000080e0e07807 */ /* 0x000fe20000800000 */
[----:B------:R-:W-:Y:S01]  /*a180*/  SHFL.IDX PT, R11, R17, R14, 0x1f ;  /* 0x00001f0e110b7589 */ /* 0x000fe200000e0000 */
[----:B------:R-:W-:-:S02]  /*a190*/  SEL R218, R218, 0x80, !P0 ;  /* 0x00000080dada7807 */ /* 0x000fc40004000000 */
[----:B------:R-:W-:Y:S01]  /*a1a0*/  ISETP.GE.AND P1, PT, R225, RZ, PT ;  /* 0x000000ffe100720c */ /* 0x000fe20003f26270 */
[----:B------:R1:W5:Y:S01]  /*a1b0*/  SHFL.IDX PT, R10, R17, R13, 0x1f ;  /* 0x00001f0d110a7589 */ /* 0x00036200000e0000 */
[----:B------:R-:W-:Y:S02]  /*a1c0*/  SEL R222, R222, 0x80, P3 ;  /* 0x00000080dede7807 */ /* 0x000fe40001800000 */
[----:B------:R-:W-:Y:S02]  /*a1d0*/  ISETP.GE.AND P0, PT, R218, 0x1, PT ;  /* 0x00000001da00780c */ /* 0x000fe40003f06270 */
[----:B------:R-:W-:Y:S02]  /*a1e0*/  ISETP.GT.OR P1, PT, R224, RZ, !P1 ;  /* 0x000000ffe000720c */ /* 0x000fe40004f24670 */
[----:B------:R-:W-:Y:S02]  /*a1f0*/  ISETP.GT.OR P0, PT, R222, 0x1, !P0 ;  /* 0x00000001de00780c */ /* 0x000fe40004704670 */
[----:B------:R-:W-:Y:S01]  /*a200*/  FSEL R88, R88, -INF , !P1 ;  /* 0xff80000058587808 */ /* 0x000fe20004800000 */
[----:B-1----:R-:W-:Y:S01]  /*a210*/  VIADD R13, R5, 0x10 ;  /* 0x00000010050d7836 */ /* 0x002fe20000000000 */
[----:B------:R-:W-:-:S02]  /*a220*/  ISETP.GE.AND P1, PT, R225, 0x8, PT ;  /* 0x00000008e100780c */ /* 0x000fc40003f26270 */
[----:B------:R-:W-:Y:S01]  /*a230*/  FSEL R91, R91, -INF , !P0 ;  /* 0xff8000005b5b7808 */ /* 0x000fe20004000000 */
[----:B--2---:R-:W-:Y:S01]  /*a240*/  FFMA.FTZ R88, R88, UR5, -R9 ;  /* 0x0000000558587c23 */ /* 0x004fe20008010809 */
[----:B------:R-:W-:Y:S01]  /*a250*/  ISETP.GE.AND P0, PT, R218, 0x9, PT ;  /* 0x00000009da00780c */ /* 0x000fe20003f06270 */
[----:B------:R-:W1:Y:S01]  /*a260*/  SHFL.IDX PT, R18, R17, R13, 0x1f ;  /* 0x00001f0d11127589 */ /* 0x000e6200000e0000 */
[----:B------:R-:W-:Y:S01]  /*a270*/  ISETP.GT.OR P1, PT, R224, 0x8, !P1 ;  /* 0x00000008e000780c */ /* 0x000fe20004f24670 */
[----:B------:R2:W-:Y:S01]  /*a280*/  MUFU.EX2 R227, R88 ;  /* 0x0000005800e37308 */ /* 0x0005e20000000800 */
[----:B------:R-:W-:Y:S02]  /*a290*/  ISETP.GE.AND P3, PT, R218, RZ, PT ;  /* 0x000000ffda00720c */ /* 0x000fe40003f66270 */
[----:B------:R-:W-:Y:S02]  /*a2a0*/  ISETP.GT.OR P0, PT, R222, 0x9, !P0 ;  /* 0x00000009de00780c */ /* 0x000fe40004704670 */
[----:B------:R-:W-:-:S02]  /*a2b0*/  FSEL R92, R92, -INF , !P1 ;  /* 0xff8000005c5c7808 */ /* 0x000fc40004800000 */
[----:B------:R-:W-:Y:S02]  /*a2c0*/  ISETP.GE.AND P2, PT, R225, 0x1, PT ;  /* 0x00000001e100780c */ /* 0x000fe40003f46270 */
[----:B------:R-:W-:Y:S01]  /*a2d0*/  ISETP.GT.OR P3, PT, R222, RZ, !P3 ;  /* 0x000000ffde00720c */ /* 0x000fe20005f64670 */
[----:B--2---:R-:W-:Y:S01]  /*a2e0*/  SHFL.IDX PT, R88, R17, R21, 0x1f ;  /* 0x00001f1511587589 */ /* 0x004fe200000e0000 */
[----:B------:R-:W-:Y:S02]  /*a2f0*/  ISETP.GE.AND P1, PT, R218, 0x10, PT ;  /* 0x00000010da00780c */ /* 0x000fe40003f26270 */
[----:B------:R-:W-:Y:S02]  /*a300*/  FSEL R95, R95, -INF , !P0 ;  /* 0xff8000005f5f7808 */ /* 0x000fe40004000000 */
[----:B------:R-:W-:Y:S02]  /*a310*/  ISETP.GT.OR P2, PT, R224, 0x1, !P2 ;  /* 0x00000001e000780c */ /* 0x000fe40005744670 */
[----:B------:R-:W-:Y:S01]  /*a320*/  FSEL R90, R90, -INF , !P3 ;  /* 0xff8000005a5a7808 */ /* 0x000fe20005800000 */
[----:B-----5:R-:W-:Y:S01]  /*a330*/  FFMA.FTZ R14, R95, UR5, -R10 ;  /* 0x000000055f0e7c23 */ /* 0x020fe2000801080a */
[----:B------:R-:W-:-:S02]  /*a340*/  ISETP.GE.AND P0, PT, R225, 0x10, PT ;  /* 0x00000010e100780c */ /* 0x000fc40003f06270 */
[----:B------:R-:W-:Y:S01]  /*a350*/  ISETP.GT.OR P1, PT, R222, 0x10, !P1 ;  /* 0x00000010de00780c */ /* 0x000fe20004f24670 */
[----:B------:R-:W-:Y:S01]  /*a360*/  FFMA.FTZ R9, R90, UR5, -R9 ;  /* 0x000000055a097c23 */ /* 0x000fe20008010809 */
[----:B------:R-:W-:Y:S01]  /*a370*/  ISETP.GE.AND P3, PT, R218, 0x8, PT ;  /* 0x00000008da00780c */ /* 0x000fe20003f66270 */
[----:B------:R-:W-:Y:S01]  /*a380*/  VIADD R90, R5, 0x8 ;  /* 0x00000008055a7836 */ /* 0x000fe20000000000 */
[----:B------:R-:W-:Y:S01]  /*a390*/  FSEL R226, R89, -INF , !P2 ;  /* 0xff80000059e27808 */ /* 0x000fe20005000000 */
[----:B------:R-:W-:Y:S01]  /*a3a0*/  MUFU.EX2 R14, R14 ;  /* 0x0000000e000e7308 */ /* 0x000fe20000000800 */
[----:B------:R-:W-:Y:S01]  /*a3b0*/  ISETP.GT.OR P0, PT, R224, 0x10, !P0 ;  /* 0x00000010e000780c */ /* 0x000fe20004704670 */
[----:B---3--:R-:W-:Y:S01]  /*a3c0*/  SHFL.IDX PT, R89, R231, R5, 0x1f ;  /* 0x00001f05e7597589 */ /* 0x008fe200000e0000 */
[----:B------:R-:W-:Y:S01]  /*a3d0*/  FSEL R98, R98, -INF , !P1 ;  /* 0xff80000062627808 */ /* 0x000fe20004800000 */
[--C-:B------:R-:W-:Y:S01]  /*a3e0*/  FFMA.FTZ R226, R226, UR5, -R11.reuse ;  /* 0x00000005e2e27c23 */ /* 0x100fe2000801080b */
[----:B------:R-:W-:Y:S01]  /*a3f0*/  ISETP.GE.AND P2, PT, R225, 0x9, PT ;  /* 0x00000009e100780c */ /* 0x000fe20003f46270 */
[----:B------:R-:W2:Y:S01]  /*a400*/  SHFL.IDX PT, R12, R17, R90, 0x1f ;  /* 0x00001f5a110c7589 */ /* 0x000ea200000e0000 */
[----:B------:R-:W-:Y:S01]  /*a410*/  ISETP.GT.OR P3, PT, R222, 0x8, !P3 ;  /* 0x00000008de00780c */ /* 0x000fe20005f64670 */
[----:B------:R-:W-:Y:S01]  /*a420*/  FFMA.FTZ R11, R91, UR5, -R11 ;  /* 0x000000055b0b7c23 */ /* 0x000fe2000801080b */
[----:B------:R-:W-:Y:S01]  /*a430*/  ISETP.GE.AND P1, PT, R218, 0x11, PT ;  /* 0x00000011da00780c */ /* 0x000fe20003f26270 */
[----:B------:R-:W3:Y:S01]  /*a440*/  MUFU.EX2 R9, R9 ;  /* 0x0000000900097308 */ /* 0x000ee20000000800 */
[----:B------:R-:W-:Y:S01]  /*a450*/  FSEL R15, R96, -INF , !P0 ;  /* 0xff800000600f7808 */ /* 0x000fe20004000000 */
[----:B------:R-:W-:Y:S01]  /*a460*/  VIADD R96, R5, 0x14 ;  /* 0x0000001405607836 */ /* 0x000fe20000000000 */
[----:B------:R-:W-:-:S02]  /*a470*/  ISETP.GT.OR P2, PT, R224, 0x9, !P2 ;  /* 0x00000009e000780c */ /* 0x000fc40005744670 */
[----:B------:R-:W-:Y:S01]  /*a480*/  FSEL R94, R94, -INF , !P3 ;  /* 0xff8000005e5e7808 */ /* 0x000fe20005800000 */
[--C-:B-1----:R-:W-:Y:S01]  /*a490*/  FFMA.FTZ R15, R15, UR5, -R18.reuse ;  /* 0x000000050f0f7c23 */ /* 0x102fe20008010812 */
[----:B------:R-:W-:Y:S01]  /*a4a0*/  ISETP.GE.AND P0, PT, R225, 0x11, PT ;  /* 0x00000011e100780c */ /* 0x000fe20003f06270 */
[----:B------:R-:W-:Y:S01]  /*a4b0*/  FFMA.FTZ R18, R98, UR5, -R18 ;  /* 0x0000000562127c23 */ /* 0x000fe20008010812 */
[----:B------:R-:W-:Y:S01]  /*a4c0*/  ISETP.GT.OR P1, PT, R222, 0x11, !P1 ;  /* 0x00000011de00780c */ /* 0x000fe20004f24670 */
[----:B------:R-:W-:Y:S01]  /*a4d0*/  VIADD R98, R5, 0x18 ;  /* 0x0000001805627836 */ /* 0x000fe20000000000 */
[----:B------:R-:W-:Y:S01]  /*a4e0*/  ISETP.GE.AND P3, PT, R218, 0x18, PT ;  /* 0x00000018da00780c */ /* 0x000fe20003f66270 */
[----:B------:R-:W1:Y:S01]  /*a4f0*/  SHFL.IDX PT, R19, R17, R96, 0x1f ;  /* 0x00001f6011137589 */ /* 0x000e6200000e0000 */
[----:B------:R-:W-:Y:S01]  /*a500*/  FSEL R93, R93, -INF , !P2 ;  /* 0xff8000005d5d7808 */ /* 0x000fe20005000000 */
[----:B------:R-:W-:Y:S01]  /*a510*/  MUFU.EX2 R11, R11 ;  /* 0x0000000b000b7308 */ /* 0x000fe20000000800 */
[----:B------:R-:W-:Y:S01]  /*a520*/  ISETP.GT.OR P0, PT, R224, 0x11, !P0 ;  /* 0x00000011e000780c */ /* 0x000fe20004704670 */
[----:B------:R1:W5:Y:S01]  /*a530*/  SHFL.IDX PT, R20, R17, R98, 0x1f ;  /* 0x00001f6211147589 */ /* 0x00036200000e0000 */
[----:B------:R-:W-:Y:S01]  /*a540*/  FSEL R99, R99, -INF , !P1 ;  /* 0xff80000063637808 */ /* 0x000fe20004800000 */
[----:B------:R-:W-:Y:S01]  /*a550*/  FFMA.FTZ R13, R93, UR5, -R10 ;  /* 0x000000055d0d7c23 */ /* 0x000fe2000801080a */
[----:B------:R-:W-:Y:S01]  /*a560*/  ISETP.GE.AND P2, PT, R225, 0x18, PT ;  /* 0x00000018e100780c */ /* 0x000fe20003f46270 */
[----:B------:R-:W-:Y:S01]  /*a570*/  SHFL.IDX PT, R93, R231, R90, 0x1f ;  /* 0x00001f5ae75d7589 */ /* 0x000fe200000e0000 */
[----:B------:R-:W-:Y:S01]  /*a580*/  ISETP.GT.OR P1, PT, R222, 0x18, !P3 ;  /* 0x00000018de00780c */ /* 0x000fe20005f24670 */
[--C-:B--2---:R-:W-:Y:S01]  /*a590*/  FFMA.FTZ R92, R92, UR5, -R12.reuse ;  /* 0x000000055c5c7c23 */ /* 0x104fe2000801080c */
[----:B------:R-:W-:Y:S01]  /*a5a0*/  FSEL R97, R97, -INF , !P0 ;  /* 0xff80000061617808 */ /* 0x000fe20004000000 */
[----:B------:R-:W-:Y:S01]  /*a5b0*/  FFMA.FTZ R12, R94, UR5, -R12 ;  /* 0x000000055e0c7c23 */ /* 0x000fe2000801080c */
[----:B------:R-:W-:Y:S01]  /*a5c0*/  ISETP.GT.OR P0, PT, R224, 0x18, !P2 ;  /* 0x00000018e000780c */ /* 0x000fe20005704670 */
[----:B------:R-:W-:Y:S01]  /*a5d0*/  VIADD R94, R5, 0xc ;  /* 0x0000000c055e7836 */ /* 0x000fe20000000000 */
[----:B------:R-:W-:Y:S01]  /*a5e0*/  FSEL R102, R102, -INF , !P1 ;  /* 0xff80000066667808 */ /* 0x000fe20004800000 */
[----:B------:R2:W-:Y:S01]  /*a5f0*/  MUFU.EX2 R10, R92 ;  /* 0x0000005c000a7308 */ /* 0x0005e20000000800 */
[----:B------:R-:W-:-:S02]  /*a600*/  ISETP.GE.AND P1, PT, R225, 0x20, PT ;  /* 0x00000020e100780c */ /* 0x000fc40003f26270 */
[----:B------:R-:W-:Y:S01]  /*a610*/  FSEL R21, R100, -INF , !P0 ;  /* 0xff80000064157808 */ /* 0x000fe20004000000 */
[----:B------:R4:W-:Y:S01]  /*a620*/  SHFL.IDX PT, R95, R231, R94, 0x1f ;  /* 0x00001f5ee75f7589 */ /* 0x0009e200000e0000 */
[----:B------:R-:W-:Y:S02]  /*a630*/  ISETP.GE.AND P0, PT, R225, 0x19, PT ;  /* 0x00000019e100780c */ /* 0x000fe40003f06270 */
[C---:B------:R-:W-:Y:S01]  /*a640*/  ISETP.GT.OR P1, PT, R224.reuse, 0x20, !P1 ;  /* 0x00000020e000780c */ /* 0x040fe20004f24670 */
[--C-:B-1----:R-:W-:Y:S01]  /*a650*/  FFMA.FTZ R17, R97, UR5, -R19.reuse ;  /* 0x0000000561117c23 */ /* 0x102fe20008010813 */
[----:B------:R-:W-:Y:S01]  /*a660*/  ISETP.GT.OR P0, PT, R224, 0x19, !P0 ;  /* 0x00000019e000780c */ /* 0x000fe20004704670 */
[----:B------:R-:W-:Y:S01]  /*a670*/  FFMA.FTZ R19, R99, UR5, -R19 ;  /* 0x0000000563137c23 */ /* 0x000fe20008010813 */
[----:B------:R-:W-:Y:S01]  /*a680*/  FSEL R23, R104, -INF , !P1 ;  /* 0xff80000068177808 */ /* 0x000fe20004800000 */
[--C-:B-----5:R-:W-:Y:S01]  /*a690*/  FFMA.FTZ R21, R21, UR5, -R20.reuse ;  /* 0x0000000515157c23 */ /* 0x120fe20008010814 */
[C---:B------:R-:W-:Y:S01]  /*a6a0*/  ISETP.GE.AND P3, PT, R218.reuse, 0x20, PT ;  /* 0x00000020da00780c */ /* 0x040fe20003f66270 */
[----:B----4-:R-:W-:Y:S01]  /*a6b0*/  VIADD R94, R5, 0x10 ;  /* 0x00000010055e7836 */ /* 0x010fe20000000000 */
[----:B------:R-:W-:Y:S01]  /*a6c0*/  ISETP.GE.AND P1, PT, R218, 0x21, PT ;  /* 0x00000021da00780c */ /* 0x000fe20003f26270 */
[----:B------:R-:W-:Y:S01]  /*a6d0*/  FFMA.FTZ R20, R102, UR5, -R20 ;  /* 0x0000000566147c23 */ /* 0x000fe20008010814 */
[----:B------:R-:W-:Y:S01]  /*a6e0*/  FSEL R22, R101, -INF , !P0 ;  /* 0xff80000065167808 */ /* 0x000fe20004000000 */
[----:B------:R-:W-:Y:S01]  /*a6f0*/  VIADD R102, R5, 0x4 ;  /* 0x0000000405667836 */ /* 0x000fe20000000000 */
[C---:B------:R-:W-:Y:S01]  /*a700*/  ISETP.GT.OR P0, PT, R222.reuse, 0x20, !P3 ;  /* 0x00000020de00780c */ /* 0x040fe20005f04670 */
[----:B------:R-:W-:Y:S01]  /*a710*/  SHFL.IDX PT, R101, R231, R98, 0x1f ;  /* 0x00001f62e7657589 */ /* 0x000fe200000e0000 */
[----:B------:R-:W-:Y:S01]  /*a720*/  ISETP.GT.OR P1, PT, R222, 0x21, !P1 ;  /* 0x00000021de00780c */ /* 0x000fe20004f24670 */
[----:B------:R-:W-:Y:S01]  /*a730*/  FFMA.FTZ R22, R22, UR5, -R88 ;  /* 0x0000000516167c23 */ /* 0x000fe20008010858 */
[----:B------:R-:W-:-:S02]  /*a740*/  WARPGROUP.DEPBAR.LE gsb0, 0x0 ;  /* 0x00008000000079c5 */ /* 0x000fc40000010000 */
[----:B------:R-:W-:Y:S01]  /*a750*/  WARPGROUP.ARRIVE ;  /* 0x00000000000079c5 */ /* 0x000fe20000000000 */
[----:B------:R-:W-:Y:S01]  /*a760*/  ISETP.GE.AND P3, PT, R218, 0x28, PT ;  /* 0x00000028da00780c */ /* 0x000fe20003f66270 */
[----:B------:R-:W-:Y:S01]  /*a770*/  SHFL.IDX PT, R97, R231, R94, 0x1f ;  /* 0x00001f5ee7617589 */ /* 0x000fe200000e0000 */
[----:B------:R-:W-:Y:S01]  /*a780*/  FSEL R107, R107, -INF , !P1 ;  /* 0xff8000006b6b7808 */ /* 0x000fe20004800000 */
[----:B------:R-:W-:Y:S01]  /*a790*/  FFMA.FTZ R23, R23, UR5, -R89 ;  /* 0x0000000517177c23 */ /* 0x000fe20008010859 */
[----:B------:R-:W-:Y:S01]  /*a7a0*/  ISETP.GT.OR P1, PT, R222, 0x28, !P3 ;  /* 0x00000028de00780c */ /* 0x000fe20005f24670 */
[----:B------:R-:W-:Y:S01]  /*a7b0*/  HGMMA.64x128x16.F32 R24, gdesc[UR12], R24, gsb0 ;  /* 0x01e000000c1879f0 */ /* 0x000fe20008000818 */
[----:B------:R-:W-:Y:S01]  /*a7c0*/  R2UR UR12, R232 ;  /* 0x00000000e80c72ca */ /* 0x000fe200000e0000 */
[----:B------:R-:W-:Y:S01]  /*a7d0*/  UMOV UR14, UR4 ;  /* 0x00000004000e7c82 */ /* 0x000fe20008000000 */
[----:B------:R-:W-:Y:S01]  /*a7e0*/  R2UR UR13, R233 ;  /* 0x00000000e90d72ca */ /* 0x000fe200000e0000 */
[----:B------:R-:W-:Y:S01]  /*a7f0*/  UMOV UR15, 0x40000040 ;  /* 0x40000040000f7882 */ /* 0x000fe20000000000 */
[----:B------:R-:W-:Y:S01]  /*a800*/  FSEL R110, R110, -INF , !P1 ;  /* 0xff8000006e6e7808 */ /* 0x000fe20004800000 */
[----:B------:R-:W1:Y:S01]  /*a810*/  SHFL.IDX PT, R91, R231, R102, 0x1f ;  /* 0x00001f66e75b7589 */ /* 0x000e6200000e0000 */
[C---:B------:R-:W-:Y:S01]  /*a820*/  ISETP.GE.AND P1, PT, R218.reuse, 0x29, PT ;  /* 0x00000029da00780c */ /* 0x040fe20003f26270 */
[----:B------:R-:W4:Y:S01]  /*a830*/  MUFU.EX2 R12, R12 ;  /* 0x0000000c000c7308 */ /* 0x000f220000000800 */
[----:B------:R-:W-:Y:S01]  /*a840*/  ISETP.GE.AND P2, PT, R218, 0x19, PT ;  /* 0x00000019da00780c */ /* 0x000fe20003f46270 */
[----:B------:R-:W5:Y:S01]  /*a850*/  SHFL.IDX PT, R99, R231, R96, 0x1f ;  /* 0x00001f60e7637589 */ /* 0x000f6200000e0000 */
[----:B------:R-:W-:-:S02]  /*a860*/  ISETP.GT.OR P1, PT, R222, 0x29, !P1 ;  /* 0x00000029de00780c */ /* 0x000fc40004f24670 */
[----:B------:R-:W-:Y:S01]  /*a870*/  FSEL R106, R106, -INF , !P0 ;  /* 0xff8000006a6a7808 */ /* 0x000fe20004000000 */
[----:B------:R-:W-:Y:S01]  /*a880*/  SHFL.IDX PT, R104, R220, R5, 0x1f ;  /* 0x00001f05dc687589 */ /* 0x000fe200000e0000 */
[----:B------:R-:W-:Y:S01]  /*a890*/  ISETP.GT.OR P2, PT, R222, 0x19, !P2 ;  /* 0x00000019de00780c */ /* 0x000fe20005744670 */
[----:B------:R-:W4:Y:S01]  /*a8a0*/  MUFU.EX2 R20, R20 ;  /* 0x0000001400147308 */ /* 0x000f220000000800 */
[----:B------:R-:W-:Y:S01]  /*a8b0*/  ISETP.GE.AND P0, PT, R225, 0x21, PT ;  /* 0x00000021e100780c */ /* 0x000fe20003f06270 */
[----:B------:R-:W-:Y:S01]  /*a8c0*/  FFMA.FTZ R89, R106, UR5, -R89 ;  /* 0x000000056a597c23 */ /* 0x000fe20008010859 */
[----:B------:R-:W-:Y:S02]  /*a8d0*/  FSEL R111, R111, -INF , !P1 ;  /* 0xff8000006f6f7808 */ /* 0x000fe40004800000 */
[----:B------:R-:W-:Y:S02]  /*a8e0*/  ISETP.GE.AND P1, PT, R218, 0x30, PT ;  /* 0x00000030da00780c */ /* 0x000fe40003f26270 */
[----:B------:R-:W-:Y:S01]  /*a8f0*/  FSEL R103, R103, -INF , !P2 ;  /* 0xff80000067677808 */ /* 0x000fe20005000000 */
[----:B------:R-:W-:Y:S01]  /*a900*/  MUFU.EX2 R21, R21 ;  /* 0x0000001500157308 */ /* 0x000fe20000000800 */
[----:B------:R-:W-:-:S02]  /*a910*/  ISETP.GT.OR P0, PT, R224, 0x21, !P0 ;  /* 0x00000021e000780c */ /* 0x000fc40004704670 */
[----:B------:R-:W-:Y:S01]  /*a920*/  ISETP.GE.AND P2, PT, R225, 0x28, PT ;  /* 0x00000028e100780c */ /* 0x000fe20003f46270 */
[----:B------:R-:W-:Y:S01]  /*a930*/  FFMA.FTZ R88, R103, UR5, -R88 ;  /* 0x0000000567587c23 */ /* 0x000fe20008010858 */
[----:B------:R-:W-:Y:S01]  /*a940*/  ISETP.GT.OR P1, PT, R222, 0x30, !P1 ;  /* 0x00000030de00780c */ /* 0x000fe20004f24670 */
[----:B------:R-:W-:Y:S01]  /*a950*/  VIADD R103, R5, 0x1c ;  /* 0x0000001c05677836 */ /* 0x000fe20000000000 */
[----:B------:R-:W-:Y:S01]  /*a960*/  FSEL R90, R105, -INF , !P0 ;  /* 0xff800000695a7808 */ /* 0x000fe20004000000 */
[----:B------:R-:W-:Y:S01]  /*a970*/  MUFU.EX2 R22, R22 ;  /* 0x0000001600167308 */ /* 0x000fe20000000800 */
[----:B------:R-:W-:Y:S02]  /*a980*/  ISETP.GT.OR P0, PT, R224, 0x28, !P2 ;  /* 0x00000028e000780c */ /* 0x000fe40005704670 */
[----:B------:R-:W-:Y:S01]  /*a990*/  FSEL R114, R114, -INF , !P1 ;  /* 0xff80000072727808 */ /* 0x000fe20004800000 */
[----:B------:R-:W-:Y:S01]  /*a9a0*/  SHFL.IDX PT, R231, R231, R103, 0x1f ;  /* 0x00001f67e7e77589 */ /* 0x000fe200000e0000 */
[C---:B------:R-:W-:Y:S01]  /*a9b0*/  ISETP.GE.AND P1, PT, R225.reuse, 0x31, PT ;  /* 0x00000031e100780c */ /* 0x040fe20003f26270 */
[--C-:B-1----:R-:W-:Y:S01]  /*a9c0*/  FFMA.FTZ R90, R90, UR5, -R91.reuse ;  /* 0x000000055a5a7c23 */ /* 0x102fe2000801085b */
[----:B--2---:R-:W-:Y:S01]  /*a9d0*/  FSEL R92, R108, -INF , !P0 ;  /* 0xff8000006c5c7808 */ /* 0x004fe20004000000 */
[----:B------:R-:W1:Y:S01]  /*a9e0*/  SHFL.IDX PT, R103, R220, R102, 0x1f ;  /* 0x00001f66dc677589 */ /* 0x000e6200000e0000 */
[----:B------:R-:W-:Y:S01]  /*a9f0*/  ISETP.GE.AND P0, PT, R225, 0x29, PT ;  /* 0x00000029e100780c */ /* 0x000fe20003f06270 */
[----:B------:R-:W-:Y:S01]  /*aa00*/  FFMA.FTZ R91, R107, UR5, -R91 ;  /* 0x000000056b5b7c23 */ /* 0x000fe2000801085b */
[----:B------:R-:W-:Y:S01]  /*aa10*/  ISETP.GT.OR P1, PT, R224, 0x31, !P1 ;  /* 0x00000031e000780c */ /* 0x000fe20004f24670 */
[--C-:B------:R-:W-:Y:S01]  /*aa20*/  FFMA.FTZ R92, R92, UR5, -R93.reuse ;  /* 0x000000055c5c7c23 */ /* 0x100fe2000801085d */
[----:B------:R-:W-:Y:S01]  /*aa30*/  ISETP.GT.OR P0, PT, R224, 0x29, !P0 ;  /* 0x00000029e000780c */ /* 0x000fe20004704670 */
[----:B------:R-:W-:Y:S01]  /*aa40*/  FFMA.FTZ R93, R110, UR5, -R93 ;  /* 0x000000056e5d7c23 */ /* 0x000fe2000801085d */
[----:B------:R-:W-:Y:S01]  /*aa50*/  ISETP.GE.AND P2, PT, R225, 0x38, PT ;  /* 0x00000038e100780c */ /* 0x000fe20003f46270 */
[----:B------:R-:W2:Y:S01]  /*aa60*/  MUFU.EX2 R88, R88 ;  /* 0x0000005800587308 */ /* 0x000ea20000000800 */
[----:B------:R-:W-:-:S02]  /*aa70*/  FSEL R98, R113, -INF , !P1 ;  /* 0xff80000071627808 */ /* 0x000fc40004800000 */
[----:B------:R-:W-:Y:S02]  /*aa80*/  ISETP.GE.AND P3, PT, R218, 0x31, PT ;  /* 0x00000031da00780c */ /* 0x000fe40003f66270 */
[----:B------:R-:W-:Y:S01]  /*aa90*/  ISETP.GE.AND P1, PT, R225, 0x41, PT ;  /* 0x00000041e100780c */ /* 0x000fe20003f26270 */
[----:B-----5:R-:W-:Y:S01]  /*aaa0*/  FFMA.FTZ R98, R98, UR5, -R99 ;  /* 0x0000000562627c23 */ /* 0x020fe20008010863 */
[----:B------:R-:W-:Y:S01]  /*aab0*/  FSEL R94, R109, -INF , !P0 ;  /* 0xff8000006d5e7808 */ /* 0x000fe20004000000 */
[----:B------:R-:W-:Y:S01]  /*aac0*/  VIADD R109, R5, 0xc ;  /* 0x0000000c056d7836 */ /* 0x000fe20000000000 */
[----:B------:R-:W-:Y:S01]  /*aad0*/  ISETP.GT.OR P2, PT, R224, 0x38, !P2 ;  /* 0x00000038e000780c */ /* 0x000fe20005744670 */
[----:B------:R-:W-:Y:S01]  /*aae0*/  MUFU.EX2 R226, R226 ;  /* 0x000000e200e27308 */ /* 0x000fe20000000800 */
[----:B------:R-:W-:Y:S01]  /*aaf0*/  ISETP.GE.AND P0, PT, R225, 0x30, PT ;  /* 0x00000030e100780c */ /* 0x000fe20003f06270 */
[--C-:B------:R-:W-:Y:S01]  /*ab00*/  FFMA.FTZ R94, R94, UR5, -R95.reuse ;  /* 0x000000055e5e7c23 */ /* 0x100fe2000801085f */
[----:B------:R-:W-:Y:S01]  /*ab10*/  ISETP.GT.OR P3, PT, R222, 0x31, !P3 ;  /* 0x00000031de00780c */ /* 0x000fe20005f64670 */
[----:B------:R-:W-:Y:S01]  /*ab20*/  FFMA.FTZ R95, R111, UR5, -R95 ;  /* 0x000000056f5f7c23 */ /* 0x000fe2000801085f */
[----:B------:R-:W-:Y:S01]  /*ab30*/  ISETP.GT.OR P1, PT, R224, 0x41, !P1 ;  /* 0x00000041e000780c */ /* 0x000fe20004f24670 */
[----:B------:R5:W3:Y:S01]  /*ab40*/  SHFL.IDX PT, R111, R220, R109, 0x1f ;  /* 0x00001f6ddc6f7589 */ /* 0x000ae200000e0000 */
[----:B------:R-:W-:Y:S01]  /*ab50*/  FSEL R100, R116, -INF , !P2 ;  /* 0xff80000074647808 */ /* 0x000fe20005000000 */
[----:B------:R-:W-:Y:S01]  /*ab60*/  MUFU.EX2 R13, R13 ;  /* 0x0000000d000d7308 */ /* 0x000fe20000000800 */
[----:B------:R-:W-:-:S02]  /*ab70*/  ISETP.GT.OR P0, PT, R224, 0x30, !P0 ;  /* 0x00000030e000780c */ /* 0x000fc40004704670 */
[----:B------:R-:W-:Y:S01]  /*ab80*/  FSEL R115, R115, -INF , !P3 ;  /* 0xff80000073737808 */ /* 0x000fe20005800000 */
[----:B------:R-:W-:Y:S01]  /*ab90*/  FFMA.FTZ R100, R100, UR5, -R101 ;  /* 0x0000000564647c23 */ /* 0x000fe20008010865 */
[----:B------:R-:W-:Y:S02]  /*aba0*/  ISETP.GE.AND P2, PT, R225, 0x48, PT ;  /* 0x00000048e100780c */ /* 0x000fe40003f46270 */
[----:B------:R-:W-:Y:S01]  /*abb0*/  FSEL R121, R121, -INF , !P1 ;  /* 0xff80000079797808 */ /* 0x000fe20004800000 */
[----:B-----5:R-:W-:Y:S01]  /*abc0*/  VIADD R109, R5, 0x10 ;  /* 0x00000010056d7836 */ /* 0x020fe20000000000 */
[----:B------:R-:W-:Y:S01]  /*abd0*/  ISETP.GE.AND P3, PT, R225, 0x49, PT ;  /* 0x00000049e100780c */ /* 0x000fe20003f66270 */
[----:B------:R-:W-:Y:S01]  /*abe0*/  FFMA.FTZ R99, R115, UR5, -R99 ;  /* 0x0000000573637c23 */ /* 0x000fe20008010863 */
[----:B------:R-:W-:Y:S01]  /*abf0*/  ISETP.GE.AND P1, PT, R225, 0x59, PT ;  /* 0x00000059e100780c */ /* 0x000fe20003f26270 */
[----:B-1----:R-:W-:Y:S01]  /*ac00*/  FFMA.FTZ R106, R121, UR5, -R103 ;  /* 0x00000005796a7c23 */ /* 0x002fe20008010867 */
[----:B------:R-:W-:Y:S01]  /*ac10*/  FSEL R96, R112, -INF , !P0 ;  /* 0xff80000070607808 */ /* 0x000fe20004000000 */
[----:B------:R-:W-:Y:S01]  /*ac20*/  VIADD R112, R5, 0x8 ;  /* 0x0000000805707836 */ /* 0x000fe20000000000 */
[C---:B------:R-:W-:Y:S01]  /*ac30*/  ISETP.GT.OR P2, PT, R224.reuse, 0x48, !P2 ;  /* 0x00000048e000780c */ /* 0x040fe20005744670 */
[----:B------:R3:W-:Y:S01]  /*ac40*/  SHFL.IDX PT, R113, R220, R109, 0x1f ;  /* 0x00001f6ddc717589 */ /* 0x0007e200000e0000 */
[----:B------:R-:W-:Y:S01]  /*ac50*/  ISETP.GT.OR P3, PT, R224, 0x49, !P3 ;  /* 0x00000049e000780c */ /* 0x000fe20005f64670 */
[--C-:B------:R-:W-:Y:S01]  /*ac60*/  FFMA.FTZ R96, R96, UR5, -R97.reuse ;  /* 0x0000000560607c23 */ /* 0x100fe20008010861 */
[----:B------:R-:W-:Y:S01]  /*ac70*/  ISETP.GT.OR P1, PT, R224, 0x59, !P1 ;  /* 0x00000059e000780c */ /* 0x000fe20004f24670 */
[----:B------:R-:W1:Y:S01]  /*ac80*/  SHFL.IDX PT, R110, R220, R112, 0x1f ;  /* 0x00001f70dc6e7589 */ /* 0x000e6200000e0000 */
[----:B------:R-:W-:Y:S01]  /*ac90*/  FSEL R124, R124, -INF , !P2 ;  /* 0xff8000007c7c7808 */ /* 0x000fe20005000000 */
[----:B------:R-:W-:Y:S01]  /*aca0*/  FFMA.FTZ R97, R114, UR5, -R97 ;  /* 0x0000000572617c23 */ /* 0x000fe20008010861 */
[----:B------:R-:W-:Y:S01]  /*acb0*/  ISETP.GE.AND P2, PT, R225, 0x60, PT ;  /* 0x00000060e100780c */ /* 0x000fe20003f46270 */
[----:B------:R-:W-:Y:S01]  /*acc0*/  MUFU.EX2 R15, R15 ;  /* 0x0000000f000f7308 */ /* 0x000fe20000000800 */
[----:B------:R-:W-:-:S02]  /*acd0*/  FSEL R125, R125, -INF , !P3 ;  /* 0xff8000007d7d7808 */ /* 0x000fc40005800000 */
[----:B------:R-:W-:Y:S02]  /*ace0*/  FSEL R133, R133, -INF , !P1 ;  /* 0xff80000085857808 */ /* 0x000fe40004800000 */
[----:B------:R-:W-:Y:S01]  /*acf0*/  ISETP.GE.AND P3, PT, R225, 0x61, PT ;  /* 0x00000061e100780c */ /* 0x000fe20003f66270 */
[----:B---3--:R-:W-:Y:S01]  /*ad00*/  FFMA.FTZ R109, R125, UR5, -R111 ;  /* 0x000000057d6d7c23 */ /* 0x008fe2000801086f */
[----:B------:R-:W-:Y:S01]  /*ad10*/  ISETP.GE.AND P1, PT, R218, 0x39, PT ;  /* 0x00000039da00780c */ /* 0x000fe20003f26270 */
[----:B------:R-:W-:Y:S01]  /*ad20*/  MUFU.EX2 R18, R18 ;  /* 0x0000001200127308 */ /* 0x000fe20000000800 */
[C---:B------:R-:W-:Y:S02]  /*ad30*/  ISETP.GT.OR P2, PT, R224.reuse, 0x60, !P2 ;  /* 0x00000060e000780c */ /* 0x040fe40005744670 */
[----:B------:R-:W-:Y:S02]  /*ad40*/  ISETP.GT.OR P3, PT, R224, 0x61, !P3 ;  /* 0x00000061e000780c */ /* 0x000fe40005f64670 */
[----:B------:R-:W-:-:S02]  /*ad50*/  ISETP.GT.OR P1, PT, R222, 0x39, !P1 ;  /* 0x00000039de00780c */ /* 0x000fc40004f24670 */
[----:B------:R-:W-:Y:S01]  /*ad60*/  FSEL R136, R136, -INF , !P2 ;  /* 0xff80000088887808 */ /* 0x000fe20005000000 */
[----:B------:R-:W-:Y:S01]  /*ad70*/  MUFU.EX2 R109, R109 ;  /* 0x0000006d006d7308 */ /* 0x000fe20000000800 */
[----:B------:R-:W-:Y:S02]  /*ad80*/  ISETP.GE.AND P0, PT, R218, 0x38, PT ;  /* 0x00000038da00780c */ /* 0x000fe40003f06270 */
[C---:B------:R-:W-:Y:S01]  /*ad90*/  ISETP.GE.AND P5, PT, R225.reuse, 0x39, PT ;  /* 0x00000039e100780c */ /* 0x040fe20003fa6270 */
[----:B-1----:R-:W-:Y:S01]  /*ada0*/  FFMA.FTZ R108, R124, UR5, -R110 ;  /* 0x000000057c6c7c23 */ /* 0x002fe2000801086e */
[----:B------:R-:W-:Y:S02]  /*adb0*/  ISETP.GE.AND P4, PT, R225, 0x40, PT ;  /* 0x00000040e100780c */ /* 0x000fe40003f86270 */
[----:B------:R-:W-:Y:S01]  /*adc0*/  ISETP.GE.AND P2, PT, R218, 0x40, PT ;  /* 0x00000040da00780c */ /* 0x000fe20003f46270 */
[----:B------:R-:W-:Y:S01]  /*add0*/  MUFU.EX2 R17, R17 ;  /* 0x0000001100117308 */ /* 0x000fe20000000800 */
[----:B------:R-:W-:-:S02]  /*ade0*/  FSEL R137, R137, -INF , !P3 ;  /* 0xff80000089897808 */ /* 0x000fc40005800000 */
[----:B------:R-:W-:Y:S02]  /*adf0*/  FSEL R119, R119, -INF , !P1 ;  /* 0xff80000077777808 */ /* 0x000fe40004800000 */
[C---:B------:R-:W-:Y:S02]  /*ae00*/  ISETP.GE.AND P3, PT, R218.reuse, 0x41, PT ;  /* 0x00000041da00780c */ /* 0x040fe40003f66270 */
[----:B------:R-:W-:Y:S01]  /*ae10*/  ISETP.GE.AND P1, PT, R218, 0x48, PT ;  /* 0x00000048da00780c */ /* 0x000fe20003f26270 */
[----:B------:R-:W-:Y:S01]  /*ae20*/  FFMA.FTZ R119, R119, UR5, -R231 ;  /* 0x0000000577777c23 */ /* 0x000fe200080108e7 */
[----:B------:R-:W-:Y:S01]  /*ae30*/  ISETP.GT.OR P0, PT, R222, 0x38, !P0 ;  /* 0x00000038de00780c */ /* 0x000fe20004704670 */
[----:B------:R-:W-:Y:S01]  /*ae40*/  MUFU.EX2 R108, R108 ;  /* 0x0000006c006c7308 */ /* 0x000fe20000000800 */
[C---:B------:R-:W-:Y:S02]  /*ae50*/  ISETP.GT.OR P5, PT, R224.reuse, 0x39, !P5 ;  /* 0x00000039e000780c */ /* 0x040fe40006fa4670 */
[----:B------:R-:W-:-:S02]  /*ae60*/  ISETP.GT.OR P4, PT, R224, 0x40, !P4 ;  /* 0x00000040e000780c */ /* 0x000fc40006784670 */
[C---:B------:R-:W-:Y:S02]  /*ae70*/  ISETP.GT.OR P2, PT, R222.reuse, 0x40, !P2 ;  /* 0x00000040de00780c */ /* 0x040fe40005744670 */
[C---:B------:R-:W-:Y:S01]  /*ae80*/  ISETP.GT.OR P3, PT, R222.reuse, 0x41, !P3 ;  /* 0x00000041de00780c */ /* 0x040fe20005f64670 */
[----:B------:R-:W-:Y:S01]  /*ae90*/  MUFU.EX2 R19, R19 ;  /* 0x0000001300137308 */ /* 0x000fe20000000800 */
[----:B------:R-:W-:Y:S01]  /*aea0*/  ISETP.GT.OR P1, PT, R222, 0x48, !P1 ;  /* 0x00000048de00780c */ /* 0x000fe20004f24670 */
[----:B------:R-:W-:Y:S02]  /*aeb0*/  WARPGROUP.DEPBAR.LE gsb0, 0x0 ;  /* 0x00008000000079c5 */ /* 0x000fe40000010000 */
[----:B------:R-:W-:Y:S01]  /*aec0*/  WARPGROUP.ARRIVE ;  /* 0x00000000000079c5 */ /* 0x000fe20000000000 */
[----:B------:R-:W-:Y:S02]  /*aed0*/  FSEL R118, R118, -INF , !P0 ;  /* 0xff80000076767808 */ /* 0x000fe40004000000 */
[----:B------:R-:W-:Y:S01]  /*aee0*/  FSEL R117, R117, -INF , !P5 ;  /* 0xff80000075757808 */ /* 0x000fe20006800000 */
[----:B------:R-:W-:Y:S01]  /*aef0*/  MUFU.EX2 R106, R106 ;  /* 0x0000006a006a7308 */ /* 0x000fe20000000800 */
[----:B------:R-:W-:Y:S01]  /*af00*/  FSEL R120, R120, -INF , !P4 ;  /* 0xff80000078787808 */ /* 0x000fe20006000000 */
[----:B------:R-:W-:Y:S01]  /*af10*/  HGMMA.64x128x16.F32 R24, gdesc[UR12], R24, gsb0 ;  /* 0x01e000000c1879f0 */ /* 0x000fe20008000818 */
[----:B------:R-:W-:Y:S01]  /*af20*/  R2UR UR12, R228 ;  /* 0x00000000e40c72ca */ /* 0x000fe200000e0000 */
[----:B------:R-:W-:Y:S01]  /*af30*/  UMOV UR14, UR6 ;  /* 0x00000006000e7c82 */ /* 0x000fe20008000000 */
[----:B------:R-:W-:Y:S01]  /*af40*/  R2UR UR13, R229 ;  /* 0x00000000e50d72ca */ /* 0x000fe200000e0000 */
[----:B------:R-:W-:Y:S01]  /*af50*/  UMOV UR15, 0x40000040 ;  /* 0x40000040000f7882 */ /* 0x000fe20000000000 */
[----:B------:R-:W-:Y:S01]  /*af60*/  FSEL R105, R122, -INF , !P2 ;  /* 0xff8000007a697808 */ /* 0x000fe20005000000 */
[--C-:B------:R-:W-:Y:S01]  /*af70*/  FFMA.FTZ R120, R120, UR5, -R104.reuse ;  /* 0x0000000578787c23 */ /* 0x100fe20008010868 */
[----:B------:R-:W-:Y:S01]  /*af80*/  ISETP.GE.AND P0, PT, R225, 0x50, PT ;  /* 0x00000050e100780c */ /* 0x000fe20003f06270 */
[----:B------:R-:W-:Y:S01]  /*af90*/  FFMA.FTZ R102, R117, UR5, -R231 ;  /* 0x0000000575667c23 */ /* 0x000fe200080108e7 */
[----:B------:R-:W-:Y:S01]  /*afa0*/  ISETP.GE.AND P5, PT, R225, 0x51, PT ;  /* 0x00000051e100780c */ /* 0x000fe20003fa6270 */
[----:B------:R-:W-:Y:S01]  /*afb0*/  VIADD R231, R5, 0x14 ;  /* 0x0000001405e77836 */ /* 0x000fe20000000000 */
[C---:B------:R-:W-:Y:S01]  /*afc0*/  ISETP.GE.AND P4, PT, R225.reuse, 0x58, PT ;  /* 0x00000058e100780c */ /* 0x040fe20003f86270 */
[----:B------:R-:W-:Y:S01]  /*afd0*/  FFMA.FTZ R101, R118, UR5, -R101 ;  /* 0x0000000576657c23 */ /* 0x000fe20008010865 */
[----:B------:R-:W-:Y:S01]  /*afe0*/  ISETP.GE.AND P2, PT, R225, 0x71, PT ;  /* 0x00000071e100780c */ /* 0x000fe20003f46270 */
[----:B------:R-:W-:Y:S01]  /*aff0*/  FFMA.FTZ R105, R105, UR5, -R104 ;  /* 0x0000000569697c23 */ /* 0x000fe20008010868 */
[----:B------:R-:W-:Y:S01]  /*b000*/  FSEL R107, R123, -INF , !P3 ;  /* 0xff8000007b6b7808 */ /* 0x000fe20005800000 */
[----:B------:R-:W-:Y:S01]  /*b010*/  VIADD R123, R5, 0x4 ;  /* 0x00000004057b7836 */ /* 0x000fe20000000000 */
[----:B------:R-:W-:Y:S01]  /*b020*/  FSEL R126, R126, -INF , !P1 ;  /* 0xff8000007e7e7808 */ /* 0x000fe20004800000 */
[----:B------:R-:W-:Y:S01]  /*b030*/  MUFU.EX2 R104, R119 ;  /* 0x0000007700687308 */ /* 0x000fe20000000800 */
[----:B------:R-:W-:Y:S01]  /*b040*/  ISETP.GE.AND P3, PT, R225, 0x78, PT ;  /* 0x00000078e100780c */ /* 0x000fe20003f66270 */
[----:B------:R-:W-:Y:S01]  /*b050*/  FFMA.FTZ R107, R107, UR5, -R103 ;  /* 0x000000056b6b7c23 */ /* 0x000fe20008010867 */
[----:B------:R-:W-:Y:S01]  /*b060*/  ISETP.GE.AND P1, PT, R225, 0x79, PT ;  /* 0x00000079e100780c */ /* 0x000fe20003f26270 */
[----:B------:R-:W-:Y:S01]  /*b070*/  FFMA.FTZ R110, R126, UR5, -R110 ;  /* 0x000000057e6e7c23 */ /* 0x000fe2000801086e */
[----:B------:R-:W-:-:S02]  /*b080*/  ISETP.GT.OR P0, PT, R224, 0x50, !P0 ;  /* 0x00000050e000780c */ /* 0x000fc40004704670 */
[C---:B------:R-:W-:Y:S01]  /*b090*/  ISETP.GT.OR P5, PT, R224.reuse, 0x51, !P5 ;  /* 0x00000051e000780c */ /* 0x040fe20006fa4670 */
[----:B------:R1:W-:Y:S01]  /*b0a0*/  MUFU.EX2 R103, R120 ;  /* 0x0000007800677308 */ /* 0x0003e20000000800 */
[C---:B------:R-:W-:Y:S02]  /*b0b0*/  ISETP.GT.OR P4, PT, R224.reuse, 0x58, !P4 ;  /* 0x00000058e000780c */ /* 0x040fe40006784670 */
[C---:B------:R-:W-:Y:S02]  /*b0c0*/  ISETP.GT.OR P2, PT, R224.reuse, 0x71, !P2 ;  /* 0x00000071e000780c */ /* 0x040fe40005744670 */
[C---:B------:R-:W-:Y:S02]  /*b0d0*/  ISETP.GT.OR P3, PT, R224.reuse, 0x78, !P3 ;  /* 0x00000078e000780c */ /* 0x040fe40005f64670 */
[----:B------:R-:W-:Y:S01]  /*b0e0*/  ISETP.GT.OR P1, PT, R224, 0x79, !P1 ;  /* 0x00000079e000780c */ /* 0x000fe20004f24670 */
[----:B------:R-:W3:Y:S01]  /*b0f0*/  MUFU.EX2 R110, R110 ;  /* 0x0000006e006e7308 */ /* 0x000ee20000000800 */
[----:B------:R-:W-:-:S02]  /*b100*/  FSEL R128, R128, -INF , !P0 ;  /* 0xff80000080807808 */ /* 0x000fc40004000000 */
[----:B------:R-:W-:Y:S02]  /*b110*/  FSEL R129, R129, -INF , !P5 ;  /* 0xff80000081817808 */ /* 0x000fe40006800000 */
[----:B------:R-:W-:Y:S02]  /*b120*/  FSEL R132, R132, -INF , !P4 ;  /* 0xff80000084847808 */ /* 0x000fe40006000000 */
[----:B------:R-:W-:Y:S01]  /*b130*/  FSEL R124, R145, -INF , !P2 ;  /* 0xff800000917c7808 */ /* 0x000fe20005000000 */
[----:B------:R-:W-:Y:S01]  /*b140*/  MUFU.EX2 R105, R105 ;  /* 0x0000006900697308 */ /* 0x000fe20000000800 */
[C---:B------:R-:W-:Y:S02]  /*b150*/  ISETP.GE.AND P0, PT, R225.reuse, 0x68, PT ;  /* 0x00000068e100780c */ /* 0x040fe40003f06270 */
[C---:B------:R-:W-:Y:S02]  /*b160*/  ISETP.GE.AND P5, PT, R225.reuse, 0x69, PT ;  /* 0x00000069e100780c */ /* 0x040fe40003fa6270 */
[----:B------:R-:W-:Y:S01]  /*b170*/  ISETP.GE.AND P4, PT, R225, 0x70, PT ;  /* 0x00000070e100780c */ /* 0x000fe20003f86270 */
[----:B------:R-:W-:Y:S01]  /*b180*/  VIADD R225, R5, 0x1c ;  /* 0x0000001c05e17836 */ /* 0x000fe20000000000 */
[----:B------:R-:W-:Y:S01]  /*b190*/  ISETP.GE.AND P2, PT, R218, 0x58, PT ;  /* 0x00000058da00780c */ /* 0x000fe20003f46270 */
[----:B------:R-:W-:Y:S01]  /*b1a0*/  MUFU.EX2 R107, R107 ;  /* 0x0000006b006b7308 */ /* 0x000fe20000000800 */
[----:B------:R-:W-:-:S02]  /*b1b0*/  FSEL R122, R148, -INF , !P3 ;  /* 0xff800000947a7808 */ /* 0x000fc40005800000 */
[----:B-1----:R-:W-:Y:S01]  /*b1c0*/  FSEL R120, R149, -INF , !P1 ;  /* 0xff80000095787808 */ /* 0x002fe20004800000 */
[----:B------:R-:W-:Y:S01]  /*b1d0*/  SHFL.IDX PT, R148, R221, R5, 0x1f ;  /* 0x00001f05dd947589 */ /* 0x000fe200000e0000 */
[C---:B------:R-:W-:Y:S02]  /*b1e0*/  ISETP.GE.AND P3, PT, R218.reuse, 0x59, PT ;  /* 0x00000059da00780c */ /* 0x040fe40003f66270 */
[----:B------:R-:W-:Y:S01]  /*b1f0*/  ISETP.GE.AND P1, PT, R218, 0x60, PT ;  /* 0x00000060da00780c */ /* 0x000fe20003f26270 */
[----:B------:R-:W-:Y:S01]  /*b200*/  MUFU.EX2 R23, R23 ;  /* 0x0000001700177308 */ /* 0x000fe20000000800 */
[C---:B------:R-:W-:Y:S02]  /*b210*/  ISETP.GT.OR P0, PT, R224.reuse, 0x68, !P0 ;  /* 0x00000068e000780c */ /* 0x040fe40004704670 */
[C---:B------:R-:W-:Y:S02]  /*b220*/  ISETP.GT.OR P5, PT, R224.reuse, 0x69, !P5 ;  /* 0x00000069e000780c */ /* 0x040fe40006fa4670 */
[----:B------:R-:W-:Y:S01]  /*b230*/  ISETP.GT.OR P4, PT, R224, 0x70, !P4 ;  /* 0x00000070e000780c */ /* 0x000fe20006784670 */
[----:B------:R-:W-:Y:S01]  /*b240*/  VIADD R224, R5, 0x18 ;  /* 0x0000001805e07836 */ /* 0x000fe20000000000 */
[C---:B------:R-:W-:Y:S01]  /*b250*/  ISETP.GT.OR P2, PT, R222.reuse, 0x58, !P2 ;  /* 0x00000058de00780c */ /* 0x040fe20005744670 */
[----:B------:R-:W-:Y:S01]  /*b260*/  MUFU.EX2 R89, R89 ;  /* 0x0000005900597308 */ /* 0x000fe20000000800 */
[----:B------:R-:W-:-:S02]  /*b270*/  ISETP.GT.OR P3, PT, R222, 0x59, !P3 ;  /* 0x00000059de00780c */ /* 0x000fc40005f64670 */
[----:B------:R-:W-:Y:S02]  /*b280*/  ISETP.GT.OR P1, PT, R222, 0x60, !P1 ;  /* 0x00000060de00780c */ /* 0x000fe40004f24670 */
[----:B------:R-:W-:Y:S02]  /*b290*/  FSEL R117, R134, -INF , !P2 ;  /* 0xff80000086757808 */ /* 0x000fe40005000000 */
[----:B------:R-:W-:Y:S01]  /*b2a0*/  FSEL R134, R135, -INF , !P3 ;  /* 0xff80000087867808 */ /* 0x000fe20005800000 */
[----:B------:R-:W-:Y:S01]  /*b2b0*/  MUFU.EX2 R90, R90 ;  /* 0x0000005a005a7308 */ /* 0x000fe20000000800 */
[----:B------:R-:W-:Y:S01]  /*b2c0*/  FSEL R114, R138, -INF , !P1 ;  /* 0xff8000008a727808 */ /* 0x000fe20004800000 */
[----:B------:R-:W-:Y:S01]  /*b2d0*/  SHFL.IDX PT, R135, R220, R231, 0x1f ;  /* 0x00001fe7dc877589 */ /* 0x000fe200000e0000 */
[----:B------:R-:W-:Y:S02]  /*b2e0*/  FSEL R116, R141, -INF , !P5 ;  /* 0xff8000008d747808 */ /* 0x000fe40006800000 */
[----:B------:R-:W-:Y:S01]  /*b2f0*/  ISETP.GE.AND P5, PT, R218, 0x50, PT ;  /* 0x00000050da00780c */ /* 0x000fe20003fa6270 */
[----:B------:R-:W1:Y:S01]  /*b300*/  SHFL.IDX PT, R138, R220, R224, 0x1f ;  /* 0x00001fe0dc8a7589 */ /* 0x000e6200000e0000 */
[----:B------:R-:W-:Y:S01]  /*b310*/  FSEL R126, R144, -INF , !P4 ;  /* 0xff800000907e7808 */ /* 0x000fe20006000000 */
[----:B------:R-:W-:Y:S01]  /*b320*/  MUFU.EX2 R91, R91 ;  /* 0x0000005b005b7308 */ /* 0x000fe20000000800 */
[----:B------:R-:W-:Y:S01]  /*b330*/  ISETP.GE.AND P4, PT, R218, 0x51, PT ;  /* 0x00000051da00780c */ /* 0x000fe20003f86270 */
[----:B------:R-:W5:Y:S01]  /*b340*/  SHFL.IDX PT, R220, R220, R225, 0x1f ;  /* 0x00001fe1dcdc7589 */ /* 0x000f6200000e0000 */
[----:B------:R-:W-:-:S02]  /*b350*/  ISETP.GT.OR P5, PT, R222, 0x50, !P5 ;  /* 0x00000050de00780c */ /* 0x000fc40006fa4670 */
[----:B------:R-:W-:Y:S02]  /*b360*/  FSEL R140, R140, -INF , !P0 ;  /* 0xff8000008c8c7808 */ /* 0x000fe40004000000 */
[----:B------:R-:W-:Y:S01]  /*b370*/  ISETP.GT.OR P4, PT, R222, 0x51, !P4 ;  /* 0x00000051de00780c */ /* 0x000fe20006784670 */
[----:B------:R-:W-:Y:S01]  /*b380*/  MUFU.EX2 R92, R92 ;  /* 0x0000005c005c7308 */ /* 0x000fe20000000800 */
[----:B------:R-:W-:Y:S02]  /*b390*/  ISETP.GE.AND P0, PT, R218, 0x49, PT ;  /* 0x00000049da00780c */ /* 0x000fe40003f06270 */
[----:B------:R-:W-:Y:S02]  /*b3a0*/  FSEL R115, R130, -INF , !P5 ;  /* 0xff80000082737808 */ /* 0x000fe40006800000 */
[----:B------:R-:W-:Y:S01]  /*b3b0*/  FSEL R118, R131, -INF , !P4 ;  /* 0xff80000083767808 */ /* 0x000fe20006000000 */
[----:B------:R4:W-:Y:S01]  /*b3c0*/  SHFL.IDX PT, R130, R221, R112, 0x1f ;  /* 0x00001f70dd827589 */ /* 0x0009e200000e0000 */
[----:B------:R-:W-:Y:S01]  /*b3d0*/  ISETP.GT.OR P0, PT, R222, 0x49, !P0 ;  /* 0x00000049de00780c */ /* 0x000fe20004704670 */
[----:B------:R-:W-:Y:S01]  /*b3e0*/  MUFU.EX2 R93, R93 ;  /* 0x0000005d005d7308 */ /* 0x000fe20000000800 */
[----:B------:R-:W-:Y:S01]  /*b3f0*/  ISETP.GE.AND P3, PT, R218, 0x71, PT ;  /* 0x00000071da00780c */ /* 0x000fe20003f66270 */
[----:B------:R-:W2:Y:S01]  /*b400*/  SHFL.IDX PT, R131, R221, R123, 0x1f ;  /* 0x00001f7bdd837589 */ /* 0x000ea200000e0000 */
[----:B------:R-:W-:-:S02]  /*b410*/  FSEL R127, R127, -INF , !P0 ;  /* 0xff8000007f7f7808 */ /* 0x000fc40004000000 */
[----:B------:R-:W-:Y:S01]  /*b420*/  ISETP.GE.AND P0, PT, R218, 0x61, PT ;  /* 0x00000061da00780c */ /* 0x000fe20003f06270 */
[--C-:B-1----:R-:W-:Y:S01]  /*b430*/  FFMA.FTZ R145, R132, UR5, -R138.reuse ;  /* 0x0000000584917c23 */ /* 0x102fe2000801088a */
[----:B------:R-:W-:Y:S01]  /*b440*/  FFMA.FTZ R117, R117, UR5, -R138 ;  /* 0x0000000575757c23 */ /* 0x000fe2000801088a */
[--C-:B----4-:R-:W-:Y:S01]  /*b450*/  FFMA.FTZ R112, R128, UR5, -R113.reuse ;  /* 0x0000000580707c23 */ /* 0x110fe20008010871 */
[----:B------:R-:W-:Y:S01]  /*b460*/  FFMA.FTZ R113, R115, UR5, -R113 ;  /* 0x0000000573717c23 */ /* 0x000fe20008010871 */
[--C-:B------:R-:W-:Y:S01]  /*b470*/  FFMA.FTZ R115, R129, UR5, -R135.reuse ;  /* 0x0000000581737c23 */ /* 0x100fe20008010887 */
[----:B------:R-:W-:Y:S01]  /*b480*/  FFMA.FTZ R128, R118, UR5, -R135 ;  /* 0x0000000576807c23 */ /* 0x000fe20008010887 */
[----:B------:R-:W-:Y:S01]  /*b490*/  SHFL.IDX PT, R138, R221, R224, 0x1f ;  /* 0x00001fe0dd8a7589 */ /* 0x000fe200000e0000 */
[----:B------:R-:W-:Y:S01]  /*b4a0*/  ISETP.GT.OR P0, PT, R222, 0x61, !P0 ;  /* 0x00000061de00780c */ /* 0x000fe20004704670 */
[--C-:B-----5:R-:W-:Y:S01]  /*b4b0*/  FFMA.FTZ R118, R133, UR5, -R220.reuse ;  /* 0x0000000585767c23 */ /* 0x120fe200080108dc */
[----:B------:R-:W-:Y:S01]  /*b4c0*/  ISETP.GE.AND P1, PT, R218, 0x78, PT ;  /* 0x00000078da00780c */ /* 0x000fe20003f26270 */
[----:B------:R-:W1:Y:S01]  /*b4d0*/  SHFL.IDX PT, R135, R221, R231, 0x1f ;  /* 0x00001fe7dd877589 */ /* 0x000e6200000e0000 */
[----:B------:R-:W-:Y:S01]  /*b4e0*/  FSEL R141, R139, -INF , !P0 ;  /* 0xff8000008b8d7808 */ /* 0x000fe20004000000 */
[----:B------:R-:W-:Y:S01]  /*b4f0*/  FFMA.FTZ R134, R134, UR5, -R220 ;  /* 0x0000000586867c23 */ /* 0x000fe200080108dc */
[C---:B------:R-:W-:Y:S01]  /*b500*/  ISETP.GE.AND P0, PT, R218.reuse, 0x79, PT ;  /* 0x00000079da00780c */ /* 0x040fe20003f06270 */
[----:B------:R-:W-:Y:S01]  /*b510*/  VIADD R220, R5, 0x4 ;  /* 0x0000000405dc7836 */ /* 0x000fe20000000000 */
[----:B------:R-:W-:Y:S01]  /*b520*/  ISETP.GE.AND P5, PT, R218, 0x68, PT ;  /* 0x00000068da00780c */ /* 0x000fe20003fa6270 */
[----:B------:R-:W-:Y:S01]  /*b530*/  FFMA.FTZ R139, R136, UR5, -R148 ;  /* 0x00000005888b7c23 */ /* 0x000fe20008010894 */
[----:B------:R-:W-:Y:S01]  /*b540*/  ISETP.GT.OR P0, PT, R222, 0x79, !P0 ;  /* 0x00000079de00780c */ /* 0x000fe20004704670 */
[----:B------:R-:W-:Y:S01]  /*b550*/  FFMA.FTZ R111, R127, UR5, -R111 ;  /* 0x000000057f6f7c23 */ /* 0x000fe2000801086f */
[C---:B------:R-:W-:Y:S01]  /*b560*/  ISETP.GE.AND P4, PT, R218.reuse, 0x69, PT ;  /* 0x00000069da00780c */ /* 0x040fe20003f86270 */
[----:B--2---:R-:W-:Y:S01]  /*b570*/  FFMA.FTZ R141, R141, UR5, -R131 ;  /* 0x000000058d8d7c23 */ /* 0x004fe20008010883 */
[----:B------:R-:W-:Y:S01]  /*b580*/  ISETP.GE.AND P2, PT, R218, 0x70, PT ;  /* 0x00000070da00780c */ /* 0x000fe20003f46270 */
[----:B------:R-:W-:Y:S01]  /*b590*/  VIADD R218, R5, 0x10 ;  /* 0x0000001005da7836 */ /* 0x000fe20000000000 */
[----:B------:R-:W-:Y:S01]  /*b5a0*/  ISETP.GT.OR P3, PT, R222, 0x71, !P3 ;  /* 0x00000071de00780c */ /* 0x000fe20005f64670 */
[----:B------:R-:W-:Y:S01]  /*b5b0*/  FFMA.FTZ R132, R140, UR5, -R130 ;  /* 0x000000058c847c23 */ /* 0x000fe20008010882 */
[C---:B------:R-:W-:Y:S01]  /*b5c0*/  ISETP.GT.OR P1, PT, R222.reuse, 0x78, !P1 ;  /* 0x00000078de00780c */ /* 0x040fe20004f24670 */
[----:B------:R-:W2:Y:S01]  /*b5d0*/  MUFU.EX2 R111, R111 ;  /* 0x0000006f006f7308 */ /* 0x000ea20000000800 */
[----:B------:R-:W-:-:S02]  /*b5e0*/  ISETP.GT.OR P5, PT, R222, 0x68, !P5 ;  /* 0x00000068de00780c */ /* 0x000fc40006fa4670 */
[----:B------:R-:W-:Y:S01]  /*b5f0*/  FSEL R119, R151, -INF , !P0 ;  /* 0xff80000097777808 */ /* 0x000fe20004000000 */
[----:B------:R-:W-:Y:S02]  /*b600*/  WARPGROUP.DEPBAR.LE gsb0, 0x0 ;  /* 0x00008000000079c5 */ /* 0x000fe40000010000 */
[----:B------:R-:W-:Y:S01]  /*b610*/  WARPGROUP.ARRIVE ;  /* 0x00000000000079c5 */ /* 0x000fe20000000000 */
[C---:B------:R-:W-:Y:S01]  /*b620*/  ISETP.GT.OR P4, PT, R222.reuse, 0x69, !P4 ;  /* 0x00000069de00780c */ /* 0x040fe20006784670 */
[C---:B------:R-:W-:Y:S01]  /*b630*/  VIADD R151, R5.reuse, 0x8 ;  /* 0x0000000805977836 */ /* 0x040fe20000000000 */
[----:B------:R-:W-:Y:S01]  /*b640*/  ISETP.GT.OR P2, PT, R222, 0x70, !P2 ;  /* 0x00000070de00780c */ /* 0x000fe20005744670 */
[----:B------:R-:W-:Y:S01]  /*b650*/  VIADD R222, R5, 0xc ;  /* 0x0000000c05de7836 */ /* 0x000fe20000000000 */
[----:B------:R-:W-:Y:S01]  /*b660*/  FSEL R123, R147, -INF , !P3 ;  /* 0xff800000937b7808 */ /* 0x000fe20005800000 */
[----:B------:R-:W-:Y:S01]  /*b670*/  HGMMA.64x128x16.F32 R24, gdesc[UR12], R24, gsb0 ;  /* 0x01e000000c1879f0 */ /* 0x000fe20008000818 */
[----:B------:R-:W-:Y:S01]  /*b680*/  FSEL R121, R150, -INF , !P1 ;  /* 0xff80000096797808 */ /* 0x000fe20004800000 */
[----:B-1----:R-:W-:Y:S01]  /*b690*/  FFMA.FTZ R124, R124, UR5, -R135 ;  /* 0x000000057c7c7c23 */ /* 0x002fe20008010887 */
[----:B------:R-:W-:Y:S01]  /*b6a0*/  FSEL R144, R142, -INF , !P5 ;  /* 0xff8000008e907808 */ /* 0x000fe20006800000 */
[----:B------:R-:W-:Y:S01]  /*b6b0*/  FFMA.FTZ R142, R137, UR5, -R131 ;  /* 0x00000005898e7c23 */ /* 0x000fe20008010883 */
[----:B------:R-:W-:Y:S01]  /*b6c0*/  FSEL R127, R143, -INF , !P4 ;  /* 0xff8000008f7f7808 */ /* 0x000fe20006000000 */
[----:B------:R-:W1:Y:S01]  /*b6d0*/  SHFL.IDX PT, R147, R221, R222, 0x1f ;  /* 0x00001fdedd937589 */ /* 0x000e6200000e0000 */
[----:B------:R-:W-:Y:S01]  /*b6e0*/  FFMA.FTZ R123, R123, UR5, -R135 ;  /* 0x000000057b7b7c23 */ /* 0x000fe20008010887 */
[--C-:B------:R-:W-:Y:S01]  /*b6f0*/  FFMA.FTZ R122, R122, UR5, -R138.reuse ;  /* 0x000000057a7a7c23 */ /* 0x100fe2000801088a */
[----:B------:R-:W-:Y:S01]  /*b700*/  FFMA.FTZ R121, R121, UR5, -R138 ;  /* 0x0000000579797c23 */ /* 0x000fe2000801088a */
[----:B------:R-:W4:Y:S01]  /*b710*/  SHFL.IDX PT, R143, R221, R218, 0x1f ;  /* 0x00001fdadd8f7589 */ /* 0x000f2200000e0000 */
[----:B------:R-:W-:Y:S01]  /*b720*/  FSEL R125, R146, -INF , !P2 ;  /* 0xff800000927d7808 */ /* 0x000fe20005000000 */
[----:B------:R-:W-:Y:S01]  /*b730*/  FFMA.FTZ R146, R114, UR5, -R148 ;  /* 0x0000000572927c23 */ /* 0x000fe20008010894 */
[----:B------:R-:W-:Y:S01]  /*b740*/  FFMA.FTZ R130, R144, UR5, -R130 ;  /* 0x0000000590827c23 */ /* 0x000fe20008010882 */
[----:B------:R1:W-:Y:S01]  /*b750*/  MUFU.EX2 R114, R128 ;  /* 0x0000008000727308 */ /* 0x0003e20000000800 */
[----:B------:R-:W5:Y:S07]  /*b760*/  SHFL.IDX PT, R221, R221, R225, 0x1f ;  /* 0x00001fe1dddd7589 */ /* 0x000f6e00000e0000 */
[----:B------:R-:W2:Y:S01]  /*b770*/  MUFU.EX2 R112, R112 ;  /* 0x0000007000707308 */ /* 0x000ea20000000800 */
[--C-:B-1----:R-:W-:Y:S01]  /*b780*/  FFMA.FTZ R128, R116, UR5, -R147.reuse ;  /* 0x0000000574807c23 */ /* 0x102fe20008010893 */
[----:B------:R-:W-:-:S06]  /*b790*/  FFMA.FTZ R127, R127, UR5, -R147 ;  /* 0x000000057f7f7c23 */ /* 0x000fcc0008010893 */
[----:B------:R1:W-:Y:S01]  /*b7a0*/  MUFU.EX2 R116, R145 ;  /* 0x0000009100747308 */ /* 0x0003e20000000800 */
[--C-:B----4-:R-:W-:Y:S01]  /*b7b0*/  FFMA.FTZ R126, R126, UR5, -R143.reuse ;  /* 0x000000057e7e7c23 */ /* 0x110fe2000801088f */
[----:B------:R-:W-:Y:S01]  /*b7c0*/  FFMA.FTZ R125, R125, UR5, -R143 ;  /* 0x000000057d7d7c23 */ /* 0x000fe2000801088f */
[----:B-----5:R-:W-:-:S05]  /*b7d0*/  FFMA.FTZ R120, R120, UR5, -R221 ;  /* 0x0000000578787c23 */ /* 0x020fca00080108dd */
[----:B------:R-:W4:Y:S01]  /*b7e0*/  MUFU.EX2 R115, R115 ;  /* 0x0000007300737308 */ /* 0x000f220000000800 */
[----:B------:R-:W-:-:S07]  /*b7f0*/  FFMA.FTZ R119, R119, UR5, -R221 ;  /* 0x0000000577777c23 */ /* 0x000fce00080108dd */
        /* <DEDUP_REMOVED lines=12> */
[----:B------:R-:W5:Y:S05]  /*b8c0*/  LDS R223, [R223+0x400] ;  /* 0x00040000dfdf7984 */ /* 0x000f6a0000000800 */
[----:B------:R-:W-:Y:S01]  /*b8d0*/  MUFU.EX2 R117, R117 ;  /* 0x0000007500757308 */ /* 0x000fe20000000800 */
[----:B------:R-:W-:Y:S04]  /*b8e0*/  LDS R219, [R219+0x400] ;  /* 0x00040000dbdb7984 */ /* 0x000fe80000000800 */
[----:B------:R-:W-:Y:S04]  /*b8f0*/  LDS R217, [R217+0x400] ;  /* 0x00040000d9d97984 */ /* 0x000fe80000000800 */
[----:B------:R-:W-:Y:S04]  /*b900*/  LDS R216, [R216+0x400] ;  /* 0x00040000d8d87984 */ /* 0x000fe80000000800 */
[----:B-----5:R-:W5:Y:S04]  /*b910*/  SHFL.IDX PT, R129, R223, R5, 0x1f ;  /* 0x00001f05df817589 */ /* 0x020f6800000e0000 */
[----:B------:R-:W3:Y:S04]  /*b920*/  SHFL.IDX PT, R131, R223, R220, 0x1f ;  /* 0x00001fdcdf837589 */ /* 0x000ee800000e0000 */
[----:B------:R-:W2:Y:S04]  /*b930*/  SHFL.IDX PT, R136, R223, R151, 0x1f ;  /* 0x00001f97df887589 */ /* 0x000ea800000e0000 */
[----:B------:R-:W1:Y:S04]  /*b940*/  SHFL.IDX PT, R137, R223, R222, 0x1f ;  /* 0x00001fdedf897589 */ /* 0x000e6800000e0000 */
[----:B------:R-:W4:Y:S04]  /*b950*/  SHFL.IDX PT, R135, R223, R218, 0x1f ;  /* 0x00001fdadf877589 */ /* 0x000f2800000e0000 */
[----:B------:R-:W4:Y:S01]  /*b960*/  SHFL.IDX PT, R138, R223, R231, 0x1f ;  /* 0x00001fe7df8a7589 */ /* 0x000f2200000e0000 */
[--C-:B-----5:R-:W-:Y:S01]  /*b970*/  FADD.FTZ R24, R24, -R129.reuse ;  /* 0x8000008118187221 */ /* 0x120fe20000010000 */
[----:B------:R-:W-:-:S02]  /*b980*/  FADD.FTZ R26, R26, -R129 ;  /* 0x800000811a1a7221 */ /* 0x000fc40000010000 */
[----:B------:R-:W5:Y:S01]  /*b990*/  SHFL.IDX PT, R149, R219, R5, 0x1f ;  /* 0x00001f05db957589 */ /* 0x000f6200000e0000 */
[--C-:B---3--:R-:W-:Y:S01]  /*b9a0*/  FADD.FTZ R129, R25, -R131.reuse ;  /* 0x8000008319817221 */ /* 0x108fe20000010000 */
[----:B------:R-:W-:Y:S02]  /*b9b0*/  FADD.FTZ R131, R27, -R131 ;  /* 0x800000831b837221 */ /* 0x000fe40000010000 */
[----:B------:R-:W-:Y:S01]  /*b9c0*/  SHFL.IDX PT, R148, R219, R220, 0x1f ;  /* 0x00001fdcdb947589 */ /* 0x000fe200000e0000 */
[--C-:B--2---:R-:W-:Y:S01]  /*b9d0*/  FADD.FTZ R133, R28, -R136.reuse ;  /* 0x800000881c857221 */ /* 0x104fe20000010000 */
[----:B------:R-:W-:Y:S01]  /*b9e0*/  FADD.FTZ R25, R30, -R136 ;  /* 0x800000881e197221 */ /* 0x000fe20000010000 */
[----:B------:R4:W-:Y:S01]  /*b9f0*/  MUFU.EX2 R28, R134 ;  /* 0x00000086001c7308 */ /* 0x0009e20000000800 */
[----:B------:R-:W-:Y:S01]  /*ba00*/  SHFL.IDX PT, R147, R219, R151, 0x1f ;  /* 0x00001f97db937589 */ /* 0x000fe200000e0000 */
[--C-:B-1----:R-:W-:Y:S01]  /*ba10*/  FADD.FTZ R136, R29, -R137.reuse ;  /* 0x800000891d887221 */ /* 0x102fe20000010000 */
[----:B------:R-:W-:-:S02]  /*ba20*/  FADD.FTZ R27, R31, -R137 ;  /* 0x800000891f1b7221 */ /* 0x000fc40000010000 */
[----:B------:R-:W1:Y:S03]  /*ba30*/  SHFL.IDX PT, R145, R219, R222, 0x1f ;  /* 0x00001fdedb917589 */ /* 0x000e6600000e0000 */
[----:B------:R2:W-:Y:S01]  /*ba40*/  MUFU.EX2 R29, R139 ;  /* 0x0000008b001d7308 */ /* 0x0005e20000000800 */
[--C-:B----4-:R-:W-:Y:S01]  /*ba50*/  FADD.FTZ R134, R32, -R135.reuse ;  /* 0x8000008720867221 */ /* 0x110fe20000010000 */
[--C-:B------:R-:W-:Y:S01]  /*ba60*/  FADD.FTZ R137, R33, -R138.reuse ;  /* 0x8000008a21897221 */ /* 0x100fe20000010000 */
[----:B------:R-:W3:Y:S01]  /*ba70*/  SHFL.IDX PT, R32, R219, R218, 0x1f ;  /* 0x00001fdadb207589 */ /* 0x000ee200000e0000 */
[----:B------:R-:W-:Y:S01]  /*ba80*/  FADD.FTZ R135, R34, -R135 ;  /* 0x8000008722877221 */ /* 0x000fe20000010000 */
[----:B------:R-:W-:Y:S02]  /*ba90*/  FADD.FTZ R138, R35, -R138 ;  /* 0x8000008a238a7221 */ /* 0x000fe40000010000 */
[----:B------:R-:W4:Y:S01]  /*baa0*/  SHFL.IDX PT, R144, R219, R231, 0x1f ;  /* 0x00001fe7db907589 */ /* 0x000f2200000e0000 */
[----:B------:R-:W-:Y:S01]  /*bab0*/  MUFU.EX2 R30, R146 ;  /* 0x00000092001e7308 */ /* 0x000fe20000000800 */
[--C-:B-----5:R-:W-:Y:S01]  /*bac0*/  FADD.FTZ R40, R40, -R149.reuse ;  /* 0x8000009528287221 */ /* 0x120fe20000010000 */
[----:B------:R-:W-:Y:S01]  /*bad0*/  FADD.FTZ R42, R42, -R149 ;  /* 0x800000952a2a7221 */ /* 0x000fe20000010000 */
[----:B------:R-:W5:Y:S04]  /*bae0*/  SHFL.IDX PT, R143, R219, R224, 0x1f ;  /* 0x00001fe0db8f7589 */ /* 0x000f6800000e0000 */
[----:B------:R-:W2:Y:S01]  /*baf0*/  SHFL.IDX PT, R140, R223, R224, 0x1f ;  /* 0x00001fe0df8c7589 */ /* 0x000ea200000e0000 */
[----:B------:R-:W-:Y:S03]  /*bb00*/  MUFU.EX2 R31, R142 ;  /* 0x0000008e001f7308 */ /* 0x000fe60000000800 */
[----:B------:R-:W2:Y:S01]  /*bb10*/  SHFL.IDX PT, R150, R223, R225, 0x1f ;  /* 0x00001fe1df967589 */ /* 0x000ea200000e0000 */
[----:B------:R-:W-:Y:S01]  /*bb20*/  FMUL.FTZ R26, R9, R26 ;  /* 0x0000001a091a7220 */ /* 0x000fe20000410000 */
[--C-:B-1----:R-:W-:Y:S01]  /*bb30*/  FADD.FTZ R45, R45, -R145.reuse ;  /* 0x800000912d2d7221 */ /* 0x102fe20000010000 */
[----:B------:R-:W-:Y:S01]  /*bb40*/  FADD.FTZ R47, R47, -R145 ;  /* 0x800000912f2f7221 */ /* 0x000fe20000010000 */
[----:B------:R1:W2:Y:S01]  /*bb50*/  SHFL.IDX PT, R33, R219, R225, 0x1f ;  /* 0x00001fe1db217589 */ /* 0x0002a200000e0000 */
[----:B------:R-:W-:Y:S01]  /*bb60*/  FMUL.FTZ R25, R12, R25 ;  /* 0x000000190c197220 */ /* 0x000fe20000410000 */
[--C-:B------:R-:W-:Y:S01]  /*bb70*/  FADD.FTZ R41, R41, -R148.reuse ;  /* 0x8000009429297221 */ /* 0x100fe20000010000 */
[----:B------:R-:W-:Y:S01]  /*bb80*/  FADD.FTZ R43, R43, -R148 ;  /* 0x800000942b2b7221 */ /* 0x000fe20000010000 */
[----:B------:R-:W2:Y:S01]  /*bb90*/  SHFL.IDX PT, R145, R217, R151, 0x1f ;  /* 0x00001f97d9917589 */ /* 0x000ea200000e0000 */
[--C-:B---3--:R-:W-:Y:S01]  /*bba0*/  FADD.FTZ R48, R48, -R32.reuse ;  /* 0x8000002030307221 */ /* 0x108fe20000010000 */
[----:B------:R-:W-:Y:S01]  /*bbb0*/  FADD.FTZ R50, R50, -R32 ;  /* 0x8000002032327221 */ /* 0x000fe20000010000 */
[----:B------:R-:W-:Y:S01]  /*bbc0*/  MUFU.EX2 R125, R125 ;  /* 0x0000007d007d7308 */ /* 0x000fe20000000800 */
[--C-:B----4-:R-:W-:Y:S01]  /*bbd0*/  FADD.FTZ R49, R49, -R144.reuse ;  /* 0x8000009031317221 */ /* 0x110fe20000010000 */
[----:B------:R-:W-:Y:S01]  /*bbe0*/  FADD.FTZ R51, R51, -R144 ;  /* 0x8000009033337221 */ /* 0x000fe20000010000 */
[----:B-1----:R-:W3:Y:S01]  /*bbf0*/  LDL R219, [R1+0x2c] ;  /* 0x00002c0001db7983 */ /* 0x002ee20000100800 */
[----:B------:R-:W-:Y:S01]  /*bc00*/  FADD.FTZ R44, R44, -R147 ;  /* 0x800000932c2c7221 */ /* 0x000fe20000010000 */
[--C-:B-----5:R-:W-:Y:S01]  /*bc10*/  FADD.FTZ R52, R52, -R143.reuse ;  /* 0x8000008f34347221 */ /* 0x120fe20000010000 */
[----:B------:R-:W-:Y:S01]  /*bc20*/  FADD.FTZ R54, R54, -R143 ;  /* 0x8000008f36367221 */ /* 0x000fe20000010000 */
[----:B------:R-:W1:Y:S01]  /*bc30*/  SHFL.IDX PT, R34, R217, R5, 0x1f ;  /* 0x00001f05d9227589 */ /* 0x000e6200000e0000 */
[----:B------:R-:W-:Y:S01]  /*bc40*/  MUFU.EX2 R32, R141 ;  /* 0x0000008d00207308 */ /* 0x000fe20000000800 */
[--C-:B--2---:R-:W-:Y:S01]  /*bc50*/  FADD.FTZ R139, R36, -R140.reuse ;  /* 0x8000008c248b7221 */ /* 0x104fe20000010000 */
[----:B------:R-:W-:Y:S01]  /*bc60*/  FADD.FTZ R38, R38, -R140 ;  /* 0x8000008c26267221 */ /* 0x000fe20000010000 */
[----:B------:R-:W2:Y:S01]  /*bc70*/  SHFL.IDX PT, R35, R217, R220, 0x1f ;  /* 0x00001fdcd9237589 */ /* 0x000ea200000e0000 */
[----:B------:R-:W-:Y:S01]  /*bc80*/  FADD.FTZ R46, R46, -R147 ;  /* 0x800000932e2e7221 */ /* 0x000fe20000010000 */
[--C-:B------:R-:W-:Y:S01]  /*bc90*/  FADD.FTZ R140, R37, -R150.reuse ;  /* 0x80000096258c7221 */ /* 0x100fe20000010000 */
[----:B------:R-:W-:Y:S01]  /*bca0*/  FADD.FTZ R39, R39, -R150 ;  /* 0x8000009627277221 */ /* 0x000fe20000010000 */
[----:B------:R-:W4:Y:S01]  /*bcb0*/  SHFL.IDX PT, R36, R217, R222, 0x1f ;  /* 0x00001fded9247589 */ /* 0x000f2200000e0000 */
[--C-:B------:R-:W-:Y:S01]  /*bcc0*/  FADD.FTZ R53, R53, -R33.reuse ;  /* 0x8000002135357221 */ /* 0x100fe20000010000 */
[----:B------:R-:W-:-:S02]  /*bcd0*/  FADD.FTZ R55, R55, -R33 ;  /* 0x8000002137377221 */ /* 0x000fc40000010000 */
[----:B------:R-:W5:Y:S01]  /*bce0*/  SHFL.IDX PT, R144, R217, R218, 0x1f ;  /* 0x00001fdad9907589 */ /* 0x000f6200000e0000 */
[----:B------:R1:W5:Y:S01]  /*bcf0*/  MUFU.EX2 R33, R132 ;  /* 0x0000008400217308 */ /* 0x0003620000000800 */
[--C-:B------:R-:W-:Y:S01]  /*bd00*/  FADD.FTZ R60, R60, -R145.reuse ;  /* 0x800000913c3c7221 */ /* 0x100fe20000010000 */
[----:B------:R-:W-:Y:S01]  /*bd10*/  FADD.FTZ R62, R62, -R145 ;  /* 0x800000913e3e7221 */ /* 0x000fe20000010000 */
[----:B------:R-:W-:Y:S04]  /*bd20*/  SHFL.IDX PT, R37, R217, R224, 0x1f ;  /* 0x00001fe0d9257589 */ /* 0x000fe800000e0000 */
[----:B------:R-:W-:Y:S04]  /*bd30*/  SHFL.IDX PT, R143, R217, R225, 0x1f ;  /* 0x00001fe1d98f7589 */ /* 0x000fe800000e0000 */
[----:B-1----:R-:W-:Y:S01]  /*bd40*/  SHFL.IDX PT, R132, R217, R231, 0x1f ;  /* 0x00001fe7d9847589 */ /* 0x002fe200000e0000 */
[--C-:B------:R-:W-:Y:S01]  /*bd50*/  FADD.FTZ R56, R56, -R34.reuse ;  /* 0x8000002238387221 */ /* 0x100fe20000010000 */
[----:B------:R-:W-:-:S02]  /*bd60*/  FADD.FTZ R58, R58, -R34 ;  /* 0x800000223a3a7221 */ /* 0x000fc40000010000 */
[----:B------:R-:W-:Y:S01]  /*bd70*/  SHFL.IDX PT, R145, R216, R218, 0x1f ;  /* 0x00001fdad8917589 */ /* 0x000fe200000e0000 */
[--C-:B--2---:R-:W-:Y:S01]  /*bd80*/  FADD.FTZ R57, R57, -R35.reuse ;  /* 0x8000002339397221 */ /* 0x104fe20000010000 */
[----:B------:R-:W-:Y:S01]  /*bd90*/  FADD.FTZ R59, R59, -R35 ;  /* 0x800000233b3b7221 */ /* 0x000fe20000010000 */
[----:B------:R1:W-:Y:S01]  /*bda0*/  MUFU.EX2 R34, R130 ;  /* 0x0000008200227308 */ /* 0x0003e20000000800 */
[----:B------:R-:W2:Y:S01]  /*bdb0*/  SHFL.IDX PT, R217, R216, R224, 0x1f ;  /* 0x00001fe0d8d97589 */ /* 0x000ea200000e0000 */
[--C-:B----4-:R-:W-:Y:S01]  /*bdc0*/  FADD.FTZ R61, R61, -R36.reuse ;  /* 0x800000243d3d7221 */ /* 0x110fe20000010000 */
[----:B------:R-:W-:Y:S02]  /*bdd0*/  FADD.FTZ R63, R63, -R36 ;  /* 0x800000243f3f7221 */ /* 0x000fe40000010000 */
[----:B------:R-:W4:Y:S01]  /*bde0*/  SHFL.IDX PT, R218, R216, R225, 0x1f ;  /* 0x00001fe1d8da7589 */ /* 0x000f2200000e0000 */
[----:B-----5:R-:W-:-:S03]  /*bdf0*/  FADD.FTZ R64, R64, -R144 ;  /* 0x8000009040407221 */ /* 0x020fc60000010000 */
[----:B------:R2:W5:Y:S01]  /*be00*/  SHFL.IDX PT, R146, R216, R151, 0x1f ;  /* 0x00001f97d8927589 */ /* 0x00056200000e0000 */
[----:B------:R-:W5:Y:S03]  /*be10*/  MUFU.EX2 R35, R128 ;  /* 0x0000008000237308 */ /* 0x000f660000000800 */
[----:B------:R-:W5:Y:S04]  /*be20*/  SHFL.IDX PT, R149, R216, R222, 0x1f ;  /* 0x00001fded8957589 */ /* 0x000f6800000e0000 */
[----:B------:R-:W5:Y:S04]  /*be30*/  SHFL.IDX PT, R150, R216, R231, 0x1f ;  /* 0x00001fe7d8967589 */ /* 0x000f6800000e0000 */
[----:B------:R-:W5:Y:S04]  /*be40*/  SHFL.IDX PT, R141, R216, R5, 0x1f ;  /* 0x00001f05d88d7589 */ /* 0x000f6800000e0000 */
[----:B------:R1:W5:Y:S01]  /*be50*/  SHFL.IDX PT, R142, R216, R220, 0x1f ;  /* 0x00001fdcd88e7589 */ /* 0x00036200000e0000 */
[--C-:B--2---:R-:W-:Y:S01]  /*be60*/  FADD.FTZ R151, R84, -R217.reuse ;  /* 0x800000d954977221 */ /* 0x104fe20000010000 */
[----:B------:R2:W5:Y:S01]  /*be70*/  MUFU.EX2 R36, R127 ;  /* 0x0000007f00247308 */ /* 0x0005620000000800 */
[----:B------:R-:W-:Y:S01]  /*be80*/  FMUL.FTZ R38, R20, R38 ;  /* 0x0000002614267220 */ /* 0x000fe20000410000 */
[----:B------:R-:W-:Y:S01]  /*be90*/  FMUL.FTZ R39, R88, R39 ;  /* 0x0000002758277220 */ /* 0x000fe20000410000 */
[----:B------:R-:W-:Y:S01]  /*bea0*/  FADD.FTZ R66, R66, -R144 ;  /* 0x8000009042427221 */ /* 0x000fe20000010000 */
[----:B-1----:R-:W-:Y:S01]  /*beb0*/  FADD.FTZ R216, R86, -R217 ;  /* 0x800000d956d87221 */ /* 0x002fe20000010000 */
[----:B----4-:R-:W-:Y:S01]  /*bec0*/  FADD.FTZ R217, R85, -R218 ;  /* 0x800000da55d97221 */ /* 0x010fe20000010000 */
[----:B------:R-:W-:Y:S01]  /*bed0*/  FMUL.FTZ R85, R11, R131 ;  /* 0x000000830b557220 */ /* 0x000fe20000410000 */
[----:B------:R-:W-:-:S04]  /*bee0*/  FADD.FTZ R65, R65, -R132 ;  /* 0x8000008441417221 */ /* 0x000fc80000010000 */
[----:B------:R-:W-:Y:S01]  /*bef0*/  F2FP.F16.F32.PACK_AB R85, R85, R26 ;  /* 0x0000001a5555723e */ /* 0x000fe200000000ff */
[----:B------:R-:W-:Y:S01]  /*bf00*/  FMUL.FTZ R26, R14, R27 ;  /* 0x0000001b0e1a7220 */ /* 0x000fe20000410000 */
[----:B------:R-:W-:Y:S01]  /*bf10*/  FADD.FTZ R218, R87, -R218 ;  /* 0x800000da57da7221 */ /* 0x000fe20000010000 */
[----:B------:R-:W-:Y:S01]  /*bf20*/  FADD.FTZ R130, R67, -R132 ;  /* 0x8000008443827221 */ /* 0x000fe20000010000 */
[--C-:B------:R-:W-:Y:S01]  /*bf30*/  FADD.FTZ R132, R68, -R37.reuse ;  /* 0x8000002544847221 */ /* 0x100fe20000010000 */
[----:B------:R-:W-:Y:S01]  /*bf40*/  FADD.FTZ R67, R70, -R37 ;  /* 0x8000002546437221 */ /* 0x000fe20000010000 */
[----:B------:R-:W-:Y:S01]  /*bf50*/  F2FP.F16.F32.PACK_AB R87, R26, R25 ;  /* 0x000000191a57723e */ /* 0x000fe200000000ff */
[----:B------:R-:W-:Y:S01]  /*bf60*/  FMUL.FTZ R62, R110, R62 ;  /* 0x0000003e6e3e7220 */ /* 0x000fe20000410000 */
[----:B------:R-:W-:Y:S01]  /*bf70*/  FMUL.FTZ R63, R111, R63 ;  /* 0x0000003f6f3f7220 */ /* 0x000fe20000410000 */
[----:B------:R-:W-:Y:S01]  /*bf80*/  FMUL.FTZ R64, R112, R64 ;  /* 0x0000004070407220 */ /* 0x000fe20000410000 */
[----:B------:R-:W-:Y:S01]  /*bf90*/  FMUL.FTZ R25, R115, R65 ;  /* 0x0000004173197220 */ /* 0x000fe20000410000 */
[--C-:B------:R-:W-:Y:S01]  /*bfa0*/  FADD.FTZ R70, R69, -R143.reuse ;  /* 0x8000008f45467221 */ /* 0x100fe20000010000 */
[----:B--2---:R-:W-:Y:S01]  /*bfb0*/  FADD.FTZ R127, R71, -R143 ;  /* 0x8000008f477f7221 */ /* 0x004fe20000010000 */
[----:B------:R1:W2:Y:S01]  /*bfc0*/  MUFU.EX2 R37, R126 ;  /* 0x0000007e00257308 */ /* 0x0002a20000000800 */
[----:B-----5:R-:W-:Y:S01]  /*bfd0*/  FADD.FTZ R143, R76, -R146 ;  /* 0x800000924c8f7221 */ /* 0x020fe20000010000 */
[----:B------:R-:W-:Y:S01]  /*bfe0*/  FADD.FTZ R148, R77, -R149 ;  /* 0x800000954d947221 */ /* 0x000fe20000010000 */
[----:B------:R-:W-:-:S05]  /*bff0*/  F2FP.F16.F32.PACK_AB R71, R63, R62 ;  /* 0x0000003e3f47723e */ /* 0x000fca00000000ff */
[----:B------:R-:W4:Y:S01]  /*c000*/  MUFU.EX2 R124, R124 ;  /* 0x0000007c007c7308 */ /* 0x000f220000000800 */
[----:B------:R-:W-:Y:S01]  /*c010*/  F2FP.F16.F32.PACK_AB R64, R25, R64 ;  /* 0x000000401940723e */ /* 0x000fe200000000ff */
[----:B------:R-:W-:Y:S01]  /*c020*/  FADD.FTZ R146, R78, -R146 ;  /* 0x800000924e927221 */ /* 0x000fe20000010000 */
[----:B------:R-:W-:-:S05]  /*c030*/  FADD.FTZ R149, R79, -R149 ;  /* 0x800000954f957221 */ /* 0x000fca0000010000 */
[----:B------:R-:W5:Y:S01]  /*c040*/  MUFU.EX2 R123, R123 ;  /* 0x0000007b007b7308 */ /* 0x000f620000000800 */
[----:B------:R-:W-:Y:S01]  /*c050*/  FMUL.FTZ R62, R33, R143 ;  /* 0x0000008f213e7220 */ /* 0x000fe20000410000 */
[----:B------:R-:W-:-:S06]  /*c060*/  FMUL.FTZ R25, R35, R148 ;  /* 0x0000009423197220 */ /* 0x000fcc0000410000 */
[----:B------:R-:W5:Y:S01]  /*c070*/  MUFU.EX2 R122, R122 ;  /* 0x0000007a007a7308 */ /* 0x000f620000000800 */
[----:B------:R-:W-:Y:S01]  /*c080*/  FADD.FTZ R144, R80, -R145 ;  /* 0x8000009150907221 */ /* 0x000fe20000010000 */
[----:B------:R-:W-:-:S06]  /*c090*/  FADD.FTZ R147, R81, -R150 ;  /* 0x8000009651937221 */ /* 0x000fcc0000010000 */
[----:B------:R-:W5:Y:S01]  /*c0a0*/  MUFU.EX2 R121, R121 ;  /* 0x0000007900797308 */ /* 0x000f620000000800 */
[----:B------:R-:W-:-:S07]  /*c0b0*/  FADD.FTZ R145, R82, -R145 ;  /* 0x8000009152917221 */ /* 0x000fce0000010000 */
[----:B------:R-:W5:Y:S01]  /*c0c0*/  MUFU.EX2 R120, R120 ;  /* 0x0000007800787308 */ /* 0x000f620000000800 */
[----:B------:R-:W-:-:S07]  /*c0d0*/  FADD.FTZ R150, R83, -R150 ;  /* 0x8000009653967221 */ /* 0x000fce0000010000 */
[----:B------:R-:W5:Y:S01]  /*c0e0*/  MUFU.EX2 R119, R119 ;  /* 0x0000007700777308 */ /* 0x000f620000000800 */
[----:B------:R-:W-:Y:S01]  /*c0f0*/  FMUL.FTZ R82, R21, R139 ;  /* 0x0000008b15527220 */ /* 0x000fe20000410000 */
[----:B------:R-:W-:Y:S01]  /*c100*/  FMUL.FTZ R27, R22, R140 ;  /* 0x0000008c161b7220 */ /* 0x000fe20000410000 */
[----:B------:R-:W-:Y:S01]  /*c110*/  F2FP.F16.F32.PACK_AB R83, R39, R38 ;  /* 0x000000262753723e */ /* 0x000fe200000000ff */
[----:B------:R-:W-:Y:S01]  /*c120*/  FMUL.FTZ R63, R34, R146 ;  /* 0x00000092223f7220 */ /* 0x000fe20000410000 */
[----:B------:R-:W-:Y:S01]  /*c130*/  FMUL.FTZ R38, R36, R149 ;  /* 0x0000009524267220 */ /* 0x000fe20000410000 */
[--C-:B------:R-:W-:Y:S01]  /*c140*/  FADD.FTZ R128, R72, -R141.reuse ;  /* 0x8000008d48807221 */ /* 0x100fe20000010000 */
[----:B-1----:R-:W-:Y:S01]  /*c150*/  FADD.FTZ R126, R74, -R141 ;  /* 0x8000008d4a7e7221 */ /* 0x002fe20000010000 */
[----:B------:R-:W-:Y:S01]  /*c160*/  FMUL.FTZ R84, R227, R24 ;  /* 0x00000018e3547220 */ /* 0x000fe20000410000 */
[----:B------:R-:W-:Y:S01]  /*c170*/  FMUL.FTZ R129, R226, R129 ;  /* 0x00000081e2817220 */ /* 0x000fe20000410000 */
[----:B------:R-:W-:Y:S01]  /*c180*/  FMUL.FTZ R86, R10, R133 ;  /* 0x000000850a567220 */ /* 0x000fe20000410000 */
[----:B------:R-:W-:Y:S01]  /*c190*/  FMUL.FTZ R136, R13, R136 ;  /* 0x000000880d887220 */ /* 0x000fe20000410000 */
[----:B------:R-:W-:Y:S01]  /*c1a0*/  FMUL.FTZ R60, R108, R60 ;  /* 0x0000003c6c3c7220 */ /* 0x000fe20000410000 */
[----:B------:R-:W-:Y:S01]  /*c1b0*/  FMUL.FTZ R61, R109, R61 ;  /* 0x0000003d6d3d7220 */ /* 0x000fe20000410000 */
        /* <DEDUP_REMOVED lines=51> */
[----:B----4-:R-:W-:Y:S01]  /*c4f0*/  FMUL.FTZ R147, R124, R147 ;  /* 0x000000937c937220 */ /* 0x010fe20000410000 */
[----:B------:R-:W-:Y:S01]  /*c500*/  F2FP.F16.F32.PACK_AB R79, R47, R46 ;  /* 0x0000002e2f4f723e */ /* 0x000fe200000000ff */
[----:B-----5:R-:W-:Y:S01]  /*c510*/  FMUL.FTZ R150, R123, R150 ;  /* 0x000000967b967220 */ /* 0x020fe20000410000 */
        /* <DEDUP_REMOVED lines=24> */
[----:B---3--:R-:W-:-:S04]  /*c6a0*/  IMAD R25, R0, 0x4000, R219 ;  /* 0x0000400000197824 */ /* 0x008fc800078e02db */
        /* <DEDUP_REMOVED lines=148> */
.L_x_5412:
        /* <DEDUP_REMOVED lines=70> */
.L_x_5413:
        /* <DEDUP_REMOVED lines=12> */
.L_x_5403:
        /* <DEDUP_REMOVED lines=34> */
.L_x_5371:
[----:B------:R-:W-:Y:S05]  /*d730*/  @P0 BRA `(.L_x_5415) ;  /* 0x0000001000a00947 */ /* 0x000fea0003800000 */
[----:B------:R-:W3:Y:S01]  /*d740*/  S2R R0, SR_TID.X ;  /* 0x0000000000007919 */ /* 0x000ee20000002100 */
[----:B------:R-:W4:Y:S01]  /*d750*/  S2UR UR5, SR_CgaCtaId ;  /* 0x00000000000579c3 */ /* 0x000f220000008800 */
        /* <DEDUP_REMOVED lines=13> */
[----:B----4-:R-:W-:Y:S01]  /*d830*/  ULEA UR6, UR5, UR4, 0x18 ;  /* 0x0000000405067291 */ /* 0x010fe2000f8ec03f */
[----:B------:R-:W-:Y:S02]  /*d840*/  F2FP.F16.F32.PACK_AB R202, R205, R204 ;  /* 0x000000cccdca723e */ /* 0x000fe400000000ff */
[----:B------:R-:W-:Y:S01]  /*d850*/  F2FP.F16.F32.PACK_AB R203, R207, R206 ;  /* 0x000000cecfcb723e */ /* 0x000fe200000000ff */
[----:B------:R-:W-:Y:S01]  /*d860*/  ULDC.64 UR4, c[0x0][0x870] ;  /* 0x00021c0000047ab9 */ /* 0x000fe20000000a00 */
[----:B------:R-:W-:Y:S01]  /*d870*/  F2FP.F16.F32.PACK_AB R209, R211, R210 ;  /* 0x000000d2d3d1723e */ /* 0x000fe200000000ff */
[----:B---3--:R-:W-:Y:S01]  /*d880*/  VIADD R11, R0, 0xffffff80 ;  /* 0xffffff80000b7836 */ /* 0x008fe20000000000 */
        /* <DEDUP_REMOVED lines=24> */
[----:B------:R-:W-:Y:S01]  /*da10*/  R2P PR, R5, 0x6 ;  /* 0x0000000605007804 */ /* 0x000fe20000000000 */
[----:B------:R-:W-:Y:S01]  /*da20*/  IMAD.MOV.U32 R5, RZ, RZ, 0x40 ;  /* 0x00000040ff057424 */ /* 0x000fe200078e00ff */
[----:B------:R-:W-:Y:S02]  /*da30*/  F2FP.F16.F32.PACK_AB R169, R171, R170 ;  /* 0x000000aaaba9723e */ /* 0x000fe400000000ff */
[----:B------:R-:W-:Y:S02]  /*da40*/  LOP3.LUT R0, R0, 0x1c0, RZ, 0xc0, !PT ;  /* 0x000001c000007812 */ /* 0x000fe400078ec0ff */
[----:B------:R-:W-:Y:S02]  /*da50*/  SEL R5, R5, 0xffffffc0, !P2 ;  /* 0xffffffc005057807 */ /* 0x000fe40005000000 */
[----:B------:R-:W-:-:S02]  /*da60*/  LOP3.LUT R7, R0, 0x8, R7, 0xf8, !PT ;  /* 0x0000000800077812 */ /* 0x000fc400078ef807 */
[----:B--2---:R-:W-:Y:S01]  /*da70*/  SHF.R.U32.HI R2, RZ, 0x3, R0 ;  /* 0x00000003ff027819 */ /* 0x004fe20000011600 */
        /* <DEDUP_REMOVED lines=18> */
[----:B------:R-:W-:Y:S01]  /*dba0*/  ISETP.NE.U32.AND P4, PT, RZ, UR4, PT ;  /* 0x00000004ff007c0c */ /* 0x000fe2000bf85070 */
[----:B------:R-:W-:Y:S03]  /*dbb0*/  STSM.16.M88.4 [R6], R200 ;  /* 0x000000c806007844 */ /* 0x000fe60000000200 */
[----:B------:R-:W-:Y:S01]  /*dbc0*/  ISETP.NE.AND.EX P4, PT, RZ, UR5, PT, P4 ;  /* 0x00000005ff007c0c */ /* 0x000fe2000bf85340 */
[----:B------:R-:W-:Y:S01]  /*dbd0*/  STSM.16.M88.4 [R3], R208 ;  /* 0x000000d003007844 */ /* 0x000fe20000000200 */
[----:B------:R-:W-:Y:S02]  /*dbe0*/  ULDC.64 UR4, c[0x0][0x870] ;  /* 0x00021c0000047ab9 */ /* 0x000fe40000000a00 */
[----:B------:R-:W-:Y:S01]  /*dbf0*/  UIMAD.WIDE UR4, UR37, 0x4, UR4 ;  /* 0x00000004250478a5 */ /* 0x000fe2000f8e0204 */
[----:B------:R-:W-:Y:S04]  /*dc00*/  STSM.16.M88.4 [R0], R152 ;  /* 0x0000009800007844 */ /* 0x000fe80000000200 */
[----:B------:R-:W-:Y:S01]  /*dc10*/  STSM.16.M88.4 [R2+-0x4000], R160 ;  /* 0xffc000a002007844 */ /* 0x000fe20000000200 */
[----:B------:R-:W-:-:S02]  /*dc20*/  IMAD.U32 R4, RZ, RZ, UR4 ;  /* 0x00000004ff047e24 */ /* 0x000fc4000f8e00ff */
[----:B------:R-:W-:Y:S01]  /*dc30*/  IMAD.U32 R5, RZ, RZ, UR5 ;  /* 0x00000005ff057e24 */ /* 0x000fe2000f8e00ff */
[----:B------:R2:W-:Y:S01]  /*dc40*/  STSM.16.M88.4 [R6+-0x4000], R168 ;  /* 0xffc000a806007844 */ /* 0x0005e20000000200 */
[----:B------:R-:W-:-:S03]  /*dc50*/  ULDC.64 UR4, c[0x0][0x878] ;  /* 0x00021e0000047ab9 */ /* 0x000fc60000000a00 */
[----:B------:R3:W-:Y:S01]  /*dc60*/  STSM.16.M88.4 [R3+-0x4000], R176 ;  /* 0xffc000b003007844 */ /* 0x0007e20000000200 */
        /* <DEDUP_REMOVED lines=10> */
[----:B------:R-:W2:Y:S01]  /*dd10*/  S2R R31, SR_CTAID.Y ;  /* 0x00000000001f7919 */ /* 0x000ea20000002600 */
[----:B------:R-:W-:Y:S01]  /*dd20*/  IMAD.IADD R6, R11, 0x1, -R6 ;  /* 0x000000010b067824 */ /* 0x000fe200078e0a06 */
[----:B------:R-:W-:Y:S01]  /*dd30*/  PLOP3.LUT P0, PT, PT, PT, UP0, 0x80, 0x0 ;  /* 0x000000000000781c */ /* 0x000fe20003f0f008 */
[----:B-1----:R-:W-:-:S03]  /*dd40*/  IMAD.SHL.U32 R8, R19, 0x40, RZ ;  /* 0x0000004013087824 */ /* 0x002fc600078e00ff */
[----:B------:R-:W-:Y:S01]  /*dd50*/  @UP0 ULDC.64 UR4, c[0x0][0x878] ;  /* 0x00021e0000040ab9 */ /* 0x000fe20000000a00 */
[----:B------:R-:W-:Y:S01]  /*dd60*/  IMAD.SHL.U32 R20, R6, 0x8, RZ ;  /* 0x0000000806147824 */ /* 0x000fe200078e00ff */
[----:B------:R-:W-:Y:S01]  /*dd70*/  @UP0 UIMAD.WIDE UR4, UR37, 0x4, UR4 ;  /* 0x00000004250408a5 */ /* 0x000fe2000f8e0204 */
[----:B------:R-:W-:Y:S02]  /*dd80*/  LOP3.LUT R9, R8, 0x1c0, RZ, 0xc0, !PT ;  /* 0x000001c008097812 */ /* 0x000fe400078ec0ff */
[----:B------:R-:W-:Y:S02]  /*dd90*/  LEA.HI R8, R10, R11, RZ, 0x6 ;  /* 0x0000000b0a087211 */ /* 0x000fe400078f30ff */
[----:B------:R-:W-:Y:S01]  /*dda0*/  LOP3.LUT R6, R9, 0x38, R20, 0xf8, !PT ;  /* 0x0000003809067812 */ /* 0x000fe200078ef814 */
[----:B------:R-:W-:Y:S01]  /*ddb0*/  IMAD.U32 R2, RZ, RZ, UR4 ;  /* 0x00000004ff027e24 */ /* 0x000fe2000f8e00ff */
[----:B------:R-:W-:Y:S01]  /*ddc0*/  SHF.R.U32.HI R9, RZ, 0x3, R9 ;  /* 0x00000003ff097819 */ /* 0x000fe20000011609 */
[----:B---3--:R-:W-:-:S02]  /*ddd0*/  IMAD.U32 R3, RZ, RZ, UR5 ;  /* 0x00000005ff037e24 */ /* 0x008fc4000f8e00ff */
[----:B------:R-:W-:Y:S01]  /*dde0*/  IMAD.SHL.U32 R8, R8, 0x8, RZ ;  /* 0x0000000808087824 */ /* 0x000fe200078e00ff */
[----:B------:R-:W-:Y:S02]  /*ddf0*/  LOP3.LUT R9, R6, R9, RZ, 0x3c, !PT ;  /* 0x0000000906097212 */ /* 0x000fe400078e3cff */
[----:B------:R1:W5:Y:S02]  /*de00*/  @P0 LDG.E R0, desc[UR38][R2.64] ;  /* 0x0000002602000981 */ /* 0x000364000c1e1900 */
[----:B------:R-:W-:Y:S02]  /*de10*/  LOP3.LUT R8, R9, 0x7ffffe00, R8, 0xf8, !PT ;  /* 0x7ffffe0009087812 */ /* 0x000fe400078ef808 */
[----:B-1----:R-:W-:Y:S02]  /*de20*/  CS2R R2, SRZ ;  /* 0x0000000000027805 */ /* 0x002fe4000001ff00 */
[--C-:B----4-:R-:W-:Y:S01]  /*de30*/  @P4 SHF.R.S32.HI R3, RZ, 0x1f, R7.reuse ;  /* 0x0000001fff034819 */ /* 0x110fe20000011407 */
[----:B------:R-:W-:Y:S01]  /*de40*/  @P4 IMAD.MOV.U32 R2, RZ, RZ, R7 ;  /* 0x000000ffff024224 */ /* 0x000fe200078e0007 */
[----:B--2---:R-:W-:Y:S06]  /*de50*/  @P0 BRA `(.L_x_5416) ;  /* 0x0000000000100947 */ /* 0x004fec0003800000 */
[----:B------:R-:W-:Y:S05]  /*de60*/  @!P4 BRA `(.L_x_5416) ;  /* 0x00000000000cc947 */ /* 0x000fea0003800000 */
[----:B------:R-:W2:Y:S04]  /*de70*/  LDG.E R7, desc[UR38][R4.64] ;  /* 0x0000002604077981 */ /* 0x000ea8000c1e1900 */
[----:B-----5:R-:W2:Y:S02]  /*de80*/  LDG.E R0, desc[UR38][R4.64+0x4] ;  /* 0x0000042604007981 */ /* 0x020ea4000c1e1900 */
[----:B--2---:R-:W-:-:S07]  /*de90*/  IMAD.IADD R0, R0, 0x1, -R7 ;  /* 0x0000000100007824 */ /* 0x004fce00078e0a07 */
.L_x_5416:
        /* <DEDUP_REMOVED lines=15> */
[C---:B------:R-:W-:Y:S01]  /*df90*/  VIADD R0, R19.reuse, 0x20 ;  /* 0x0000002013007836 */ /* 0x040fe20000000000 */
[-C--:B------:R-:W-:Y:S01]  /*dfa0*/  ISETP.GE.AND P3, PT, R19, R22.reuse, PT ;  /* 0x000000161300720c */ /* 0x080fe20003f66270 */
[----:B------:R-:W-:Y:S01]  /*dfb0*/  IMAD.U32 R34, RZ, RZ, UR4 ;  /* 0x00000004ff227e24 */ /* 0x000fe2000f8e00ff */
[----:B------:R-:W-:Y:S01]  /*dfc0*/  SEL R37, RZ, UR37, P4 ;  /* 0x00000025ff257c07 */ /* 0x000fe2000a000000 */
[----:B------:R-:W-:Y:S01]  /*dfd0*/  IMAD R23, R31, UR5, R18 ;  /* 0x000000051f177c24 */ /* 0x000fe2000f8e0212 */
[----:B------:R-:W-:Y:S01]  /*dfe0*/  ULDC.64 UR4, c[0x0][0x858] ;  /* 0x0002160000047ab9 */ /* 0x000fe20000000a00 */
[----:B------:R-:W-:Y:S01]  /*dff0*/  VIADD R18, R19, 0x40 ;  /* 0x0000004013127836 */ /* 0x000fe20000000000 */
[----:B------:R-:W-:Y:S01]  /*e000*/  SEL R34, R34, RZ, !P4 ;  /* 0x000000ff22227207 */ /* 0x000fe20006000000 */
[----:B------:R-:W-:Y:S01]  /*e010*/  IMAD.IADD R17, R17, 0x1, R23 ;  /* 0x0000000111117824 */ /* 0x000fe200078e0217 */
[-C--:B------:R-:W-:Y:S01]  /*e020*/  ISETP.GE.AND P2, PT, R0, R22.reuse, PT ;  /* 0x000000160000720c */ /* 0x080fe20003f46270 */
[----:B------:R-:W-:Y:S01]  /*e030*/  BSSY B0, `(.L_x_5417) ;  /* 0x0000019000007945 */ /* 0x000fe20003800000 */
[----:B-1----:R-:W-:Y:S01]  /*e040*/  ISETP.GE.OR P6, PT, R20, R33, P3 ;  /* 0x000000211400720c */ /* 0x002fe20001fc6670 */
[----:B------:R-:W-:Y:S01]  /*e050*/  IMAD R0, R34, UR4, RZ ;  /* 0x0000000422007c24 */ /* 0x000fe2000f8e02ff */
        /* <DEDUP_REMOVED lines=22> */
.L_x_5418:
[----:B------:R-:W-:Y:S05]  /*e1c0*/  BSYNC B0 ;  /* 0x0000000000007941 */ /* 0x000fea0003800000 */
.L_x_5417:
[----:B-1----:R1:W2:Y:S01]  /*e1d0*/  LDS.128 R16, [R30+0x5000] ;  /* 0x005000001e107984 */ /* 0x0022a20000000c00 */
[----:B------:R-:W-:Y:S01]  /*e1e0*/  BSSY B0, `(.L_x_5419) ;  /* 0x0000010000007945 */ /* 0x000fe20003800000 */
[----:B------:R-:W-:-:S03]  /*e1f0*/  ISETP.GE.OR P6, PT, R20, R33, P0 ;  /* 0x000000211400720c */ /* 0x000fc600007c6670 */
        /* <DEDUP_REMOVED lines=14> */
.L_x_5420:
[----:B------:R-:W-:Y:S05]  /*e2e0*/  BSYNC B0 ;  /* 0x0000000000007941 */ /* 0x000fea0003800000 */
.L_x_5419:
[----:B--23--:R2:W3:Y:S01]  /*e2f0*/  LDS.128 R16, [R30+0x6000] ;  /* 0x006000001e107984 */ /* 0x00c4e20000000c00 */
        /* <DEDUP_REMOVED lines=15> */
.L_x_5422:
[----:B------:R-:W-:Y:S05]  /*e3f0*/  BSYNC B0 ;  /* 0x0000000000007941 */ /* 0x000fea0003800000 */
.L_x_5421:
[----:B---34-:R3:W4:Y:S01]  /*e400*/  LDS.128 R16, [R30+0x7000] ;  /* 0x007000001e107984 */ /* 0x0187220000000c00 */
        /* <DEDUP_REMOVED lines=15> */
.L_x_5424:
[----:B------:R-:W-:Y:S05]  /*e500*/  BSYNC B0 ;  /* 0x0000000000007941 */ /* 0x000fea0003800000 */
.L_x_5423:
        /* <DEDUP_REMOVED lines=27> */
.L_x_5426:
[----:B------:R-:W-:Y:S05]  /*e6c0*/  BSYNC B0 ;  /* 0x0000000000007941 */ /* 0x000fea0003800000 */
.L_x_5425:
        /* <DEDUP_REMOVED lines=15> */
.L_x_5428:
[----:B------:R-:W-:Y:S05]  /*e7c0*/  BSYNC B0 ;  /* 0x0000000000007941 */ /* 0x000fea0003800000 */
.L_x_5427:
        /* <DEDUP_REMOVED lines=15> */
.L_x_5430:
[----:B------:R-:W-:Y:S05]  /*e8c0*/  BSYNC B0 ;  /* 0x0000000000007941 */ /* 0x000fea0003800000 */
.L_x_5429:
        /* <DEDUP_REMOVED lines=15> */
.L_x_5415:
        /* <DEDUP_REMOVED lines=9> */
[----:B------:R-:W-:Y:S01]  /*ea50*/  UISETP.NE.AND.EX UP0, UPT, UR5, URZ, UPT, UP0 ;  /* 0x0000003f0500728c */ /* 0x000fe2000bf05300 */
[----:B------:R-:W-:Y:S02]  /*ea60*/  ULDC UR6, c[0x0][0x808] ;  /* 0x0002020000067ab9 */ /* 0x000fe40000000800 */
[----:B--2---:R-:W2:Y:S01]  /*ea70*/  @P4 LDG.E R9, desc[UR38][R4.64] ;  /* 0x0000002604094981 */ /* 0x004ea2000c1e1900 */
[----:B------:R-:W-:Y:S02]  /*ea80*/  IMAD.U32 R0, RZ, RZ, UR6 ;  /* 0x00000006ff007e24 */ /* 0x000fe4000f8e00ff */
[----:B------:R-:W-:-:S05]  /*ea90*/  PLOP3.LUT P0, PT, PT, PT, UP0, 0x80, 0x0 ;  /* 0x000000000000781c */ /* 0x000fca0003f0f008 */
[----:B------:R-:W-:Y:S02]  /*eaa0*/  @UP0 ULDC.64 UR4, c[0x0][0x878] ;  /* 0x00021e0000040ab9 */ /* 0x000fe40000000a00 */
[----:B------:R-:W-:-:S06]  /*eab0*/  @UP0 UIMAD.WIDE UR4, UR37, 0x4, UR4 ;  /* 0x00000004250408a5 */ /* 0x000fcc000f8e0204 */
[----:B------:R-:W-:Y:S02]  /*eac0*/  IMAD.U32 R6, RZ, RZ, UR4 ;  /* 0x00000004ff067e24 */ /* 0x000fe4000f8e00ff */
[----:B------:R-:W-:-:S05]  /*ead0*/  IMAD.U32 R7, RZ, RZ, UR5 ;  /* 0x00000005ff077e24 */ /* 0x000fca000f8e00ff */
[----:B------:R3:W5:Y:S01]  /*eae0*/  @P0 LDG.E R0, desc[UR38][R6.64] ;  /* 0x0000002606000981 */ /* 0x000762000c1e1900 */
[----:B------:R-:W1:Y:S01]  /*eaf0*/  S2R R2, SR_TID.X ;  /* 0x0000000000027919 */ /* 0x000e620000002100 */
[----:B------:R-:W4:Y:S01]  /*eb00*/  S2R R15, SR_CTAID.X ;  /* 0x00000000000f7919 */ /* 0x000f220000002500 */
[----:B------:R-:W2:Y:S01]  /*eb10*/  S2R R19, SR_CTAID.Y ;  /* 0x0000000000137919 */ /* 0x000ea20000002600 */
[----:B-1----:R-:W-:-:S05]  /*eb20*/  VIADD R8, R2, 0xffffff80 ;  /* 0xffffff8002087836 */ /* 0x002fca0000000000 */
[----:B------:R-:W-:-:S04]  /*eb30*/  SHF.R.S32.HI R3, RZ, 0x1f, R8 ;  /* 0x0000001fff037819 */ /* 0x000fc80000011408 */
[----:B------:R-:W-:Y:S02]  /*eb40*/  LEA.HI R10, R3, R8, RZ, 0x3 ;  /* 0x00000008030a7211 */ /* 0x000fe400078f18ff */
[----:B------:R-:W-:Y:S02]  /*eb50*/  CS2R R2, SRZ ;  /* 0x0000000000027805 */ /* 0x000fe4000001ff00 */
[----:B------:R-:W-:-:S05]  /*eb60*/  LOP3.LUT R11, R10, 0x1ffffff8, RZ, 0xc0, !PT ;  /* 0x1ffffff80a0b7812 */ /* 0x000fca00078ec0ff */
[----:B------:R-:W-:Y:S01]  /*eb70*/  IMAD.IADD R11, R8, 0x1, -R11 ;  /* 0x00000001080b7824 */ /* 0x000fe200078e0a0b */
[--C-:B--2---:R-:W-:Y:S01]  /*eb80*/  @P4 SHF.R.S32.HI R3, RZ, 0x1f, R9.reuse ;  /* 0x0000001fff034819 */ /* 0x104fe20000011409 */
[----:B------:R-:W-:Y:S01]  /*eb90*/  @P4 IMAD.MOV.U32 R2, RZ, RZ, R9 ;  /* 0x000000ffff024224 */ /* 0x000fe200078e0009 */
[----:B---34-:R-:W-:Y:S06]  /*eba0*/  @P0 BRA `(.L_x_5431) ;  /* 0x0000000000100947 */ /* 0x018fec0003800000 */
[----:B------:R-:W-:Y:S05]  /*ebb0*/  @!P4 BRA `(.L_x_5431) ;  /* 0x00000000000cc947 */ /* 0x000fea0003800000 */
[----:B------:R-:W2:Y:S04]  /*ebc0*/  LDG.E R7, desc[UR38][R4.64] ;  /* 0x0000002604077981 */ /* 0x000ea8000c1e1900 */
[----:B-----5:R-:W2:Y:S02]  /*ebd0*/  LDG.E R0, desc[UR38][R4.64+0x4] ;  /* 0x0000042604007981 */ /* 0x020ea4000c1e1900 */
[----:B--2---:R-:W-:-:S07]  /*ebe0*/  IMAD.IADD R0, R0, 0x1, -R7 ;  /* 0x0000000100007824 */ /* 0x004fce00078e0a07 */
.L_x_5431:
        /* <DEDUP_REMOVED lines=11> */
[CC--:B------:R-:W-:Y:S01]  /*eca0*/  ISETP.GE.AND P3, PT, R7.reuse, R0.reuse, PT ;  /* 0x000000000700720c */ /* 0x0c0fe20003f66270 */
[C---:B------:R-:W-:Y:S01]  /*ecb0*/  VIADD R17, R7.reuse, 0x40 ;  /* 0x0000004007117836 */ /* 0x040fe20000000000 */
[----:B------:R-:W-:Y:S01]  /*ecc0*/  LEA.HI.X.SX32 R3, R7, R3, 0x1, P0 ;  /* 0x0000000307037211 */ /* 0x000fe200000f0eff */
[----:B------:R-:W-:Y:S01]  /*ecd0*/  IMAD.WIDE.U32 R4, R19, UR4, R10 ;  /* 0x0000000413047c25 */ /* 0x000fe2000f8e000a */
[----:B------:R-:W-:Y:S01]  /*ece0*/  USHF.R.S32.HI UR4, URZ, 0x1f, UR37 ;  /* 0x0000001f3f047899 */ /* 0x000fe20008011425 */
[-C--:B------:R-:W-:Y:S01]  /*ecf0*/  ISETP.GE.AND P2, PT, R13, R0.reuse, PT ;  /* 0x000000000d00720c */ /* 0x080fe20003f46270 */
[----:B------:R-:W-:Y:S01]  /*ed00*/  BSSY B0, `(.L_x_5432) ;  /* 0x000001d000007945 */ /* 0x000fe20003800000 */
[----:B------:R-:W-:Y:S01]  /*ed10*/  VIADD R7, R7, 0x60 ;  /* 0x0000006007077836 */ /* 0x000fe20000000000 */
[-C--:B------:R-:W-:Y:S01]  /*ed20*/  ISETP.GE.AND P1, PT, R17, R0.reuse, PT ;  /* 0x000000001100720c */ /* 0x080fe20003f26270 */
[----:B------:R-:W-:Y:S01]  /*ed30*/  IMAD R9, R19, UR5, R6 ;  /* 0x0000000513097c24 */ /* 0x000fe2000f8e0206 */
[----:B------:R-:W-:Y:S01]  /*ed40*/  SEL R17, RZ, UR37, P4 ;  /* 0x00000025ff117c07 */ /* 0x000fe2000a000000 */
[----:B------:R-:W-:Y:S01]  /*ed50*/  IMAD.U32 R12, RZ, RZ, UR4 ;  /* 0x00000004ff0c7e24 */ /* 0x000fe2000f8e00ff */
[----:B------:R-:W-:Y:S01]  /*ed60*/  ULDC.64 UR4, c[0x0][0x828] ;  /* 0x00020a0000047ab9 */ /* 0x000fe20000000a00 */
[----:B-1----:R-:W-:Y:S01]  /*ed70*/  ISETP.GE.OR P6, PT, R10, R21, P3 ;  /* 0x000000150a00720c */ /* 0x002fe20001fc6670 */
[----:B------:R-:W-:Y:S01]  /*ed80*/  IMAD.IADD R5, R5, 0x1, R9 ;  /* 0x0000000105057824 */ /* 0x000fe200078e0209 */
[----:B------:R-:W-:Y:S01]  /*ed90*/  ISETP.GE.AND P0, PT, R7, R0, PT ;  /* 0x000000000700720c */ /* 0x000fe20003f06270 */
[----:B------:R-:W-:Y:S01]  /*eda0*/  IMAD.WIDE R6, R15, 0x80, R2 ;  /* 0x000000800f067825 */ /* 0x000fe200078e0202 */
[----:B------:R-:W-:-:S02]  /*edb0*/  SEL R12, R12, RZ, !P4 ;  /* 0x000000ff0c0c7207 */ /* 0x000fc40006000000 */
[CC--:B------:R-:W-:Y:S01]  /*edc0*/  ISETP.GE.OR P5, PT, R10.reuse, R21.reuse, P2 ;  /* 0x000000150a00720c */ /* 0x0c0fe200017a6670 */
[----:B------:R-:W-:Y:S01]  /*edd0*/  IMAD.WIDE.U32 R8, R17, UR4, R4 ;  /* 0x0000000411087c25 */ /* 0x000fe2000f8e0004 */
[----:B------:R-:W-:-:S03]  /*ede0*/  ISETP.GE.OR P4, PT, R10, R21, P1 ;  /* 0x000000150a00720c */ /* 0x000fc60000f86670 */
[----:B------:R-:W-:-:S04]  /*edf0*/  IMAD R0, R12, UR4, RZ ;  /* 0x000000040c007c24 */ /* 0x000fc8000f8e02ff */
[----:B------:R-:W-:-:S04]  /*ee00*/  IMAD R13, R17, UR5, R0 ;  /* 0x00000005110d7c24 */ /* 0x000fc8000f8e0200 */
        /* <DEDUP_REMOVED lines=12> */
.L_x_5433:
[----:B------:R-:W-:Y:S05]  /*eed0*/  BSYNC B0 ;  /* 0x0000000000007941 */ /* 0x000fea0003800000 */
.L_x_5432:
        /* <DEDUP_REMOVED lines=16> */
.L_x_5435:
[----:B------:R-:W-:Y:S05]  /*efe0*/  BSYNC B0 ;  /* 0x0000000000007941 */ /* 0x000fea0003800000 */
.L_x_5434:
        /* <DEDUP_REMOVED lines=15> */
.L_x_5437:
[----:B------:R-:W-:Y:S05]  /*f0e0*/  BSYNC B0 ;  /* 0x0000000000007941 */ /* 0x000fea0003800000 */
.L_x_5436:
        /* <DEDUP_REMOVED lines=15> */
.L_x_5439:
[----:B------:R-:W-:Y:S05]  /*f1e0*/  BSYNC B0 ;  /* 0x0000000000007941 */ /* 0x000fea0003800000 */
.L_x_5438:
        /* <DEDUP_REMOVED lines=26> */
.L_x_5441:
[----:B------:R-:W-:Y:S05]  /*f390*/  BSYNC B0 ;  /* 0x0000000000007941 */ /* 0x000fea0003800000 */
.L_x_5440:
        /* <DEDUP_REMOVED lines=15> */
.L_x_5443:
[----:B------:R-:W-:Y:S05]  /*f490*/  BSYNC B0 ;  /* 0x0000000000007941 */ /* 0x000fea0003800000 */
.L_x_5442:
        /* <DEDUP_REMOVED lines=15> */
.L_x_5445:
[----:B------:R-:W-:Y:S05]  /*f590*/  BSYNC B0 ;  /* 0x0000000000007941 */ /* 0x000fea0003800000 */
.L_x_5444:
        /* <DEDUP_REMOVED lines=15> */
.L_x_5360:
        /* <DEDUP_REMOVED lines=21> */
.L_x_5447:
        /* <DEDUP_REMOVED lines=13> */
.L_x_5449:
[----:B------:R-:W-:-:S05]  /*f8b0*/  ULDC UR4, c[0x0][0x8bc] ;  /* 0x00022f0000047ab9 */ /* 0x000fca0000000800 */
.L_x_5448:
        /* <DEDUP_REMOVED lines=34> */
[----:B------:R-:W-:-:S04]  /*fae0*/  @UP0 USHF.L.U32 UR5, UR5, 0x6, URZ ;  /* 0x0000000605050899 */ /* 0x000fc8000800063f */
[----:B------:R-:W-:Y:S01]  /*faf0*/  @UP0 ULOP3.LUT UR7, UR5, 0xffffe000, URZ, 0xc0, !UPT ;  /* 0xffffe00005070892 */ /* 0x000fe2000f8ec03f */
        /* <DEDUP_REMOVED lines=8> */
.L_x_5450:
        /* <DEDUP_REMOVED lines=13> */
.L_x_5451:
        /* <DEDUP_REMOVED lines=10> */
[----:B--2---:R-:W-:-:S05]  /*fcf0*/  IMAD.IADD R0, R5, 0x1, -R0 ;  /* 0x0000000105007824 */ /* 0x004fca00078e0a00 */
[----:B------:R-:W-:-:S15]  /*fd00*/  R2UR UR6, R0 ;  /* 0x00000000000672ca */ /* 0x000fde00000e0000 */
.L_x_5452:
        /* <DEDUP_REMOVED lines=22> */
.L_x_5453:
        /* <DEDUP_REMOVED lines=40> */
.L_x_5456:
[----:B------:R-:W-:Y:S05]  /*100f0*/  BSYNC B0 ;  /* 0x0000000000007941 */ /* 0x000fea0003800000 */
.L_x_5455:
        /* <DEDUP_REMOVED lines=19> */
.L_x_5458:
[----:B------:R-:W-:Y:S05]  /*10230*/  BSYNC B0 ;  /* 0x0000000000007941 */ /* 0x000fea0003800000 */
.L_x_5457:
[----:B------:R-:W-:Y:S06]  /*10240*/  BAR.ARV 0xa, 0xa0 ;  /* 0x0282800000007b1d */ /* 0x000fec0000002000 */
[----:B------:R-:W-:Y:S04]  /*10250*/  BSSY B0, `(.L_x_5459) ;  /* 0x0000003000007945 */ /* 0x000fe80003800000 */
[----:B------:R-:W-:Y:S05]  /*10260*/  @!P0 BRA `(.L_x_5460) ;  /* 0x0000000000048947 */ /* 0x000fea0003800000 */
[----:B------:R-:W-:-:S04]  /*10270*/  DEPBAR.LE SB0, 0x0 ;  /* 0x000080000000791a */ /* 0x000fc80000000000 */
.L_x_5460:
[----:B------:R-:W-:Y:S05]  /*10280*/  BSYNC B0 ;  /* 0x0000000000007941 */ /* 0x000fea0003800000 */
.L_x_5459:
[----:B------:R-:W-:Y:S06]  /*10290*/  BAR.ARV 0xb, 0xa0 ;  /* 0x02c2800000007b1d */ /* 0x000fec0000002000 */
[----:B------:R-:W-:Y:S01]  /*102a0*/  UIADD3 UR15, UR7, 0x1, URZ ;  /* 0x00000001070f7890 */ /* 0x000fe2000fffe03f */
[----:B------:R-:W-:Y:S11]  /*102b0*/  BRA `(.L_x_5461) ;  /* 0x0000000000047947 */ /* 0x000ff60003800000 */
.L_x_5454:
[----:B------:R-:W-:-:S05]  /*102c0*/  UMOV UR15, UR7 ;  /* 0x00000007000f7c82 */ /* 0x000fca0008000000 */
.L_x_5461:
        /* <DEDUP_REMOVED lines=21> */
.L_x_5474:
        /* <DEDUP_REMOVED lines=20> */
.L_x_5463:
[----:B------:R-:W-:Y:S05]  /*10560*/  BSYNC B0 ;  /* 0x0000000000007941 */ /* 0x000fea0003800000 */
.L_x_5462:
        /* <DEDUP_REMOVED lines=13> */
.L_x_5465:
[----:B------:R-:W-:Y:S05]  /*10640*/  BSYNC B0 ;  /* 0x0000000000007941 */ /* 0x000fea0003800000 */
.L_x_5464:
[----:B------:R-:W-:Y:S06]  /*10650*/  BAR.ARV 0xa, 0xa0 ;  /* 0x0282800000007b1d */ /* 0x000fec0000002000 */
[----:B------:R-:W-:Y:S04]  /*10660*/  BSSY B0, `(.L_x_5466) ;  /* 0x0000003000007945 */ /* 0x000fe80003800000 */
[----:B------:R-:W-:Y:S05]  /*10670*/  @!P0 BRA `(.L_x_5467) ;  /* 0x0000000000048947 */ /* 0x000fea0003800000 */
[----:B------:R-:W-:-:S04]  /*10680*/  DEPBAR.LE SB0, 0x0 ;  /* 0x000080000000791a */ /* 0x000fc80000000000 */
.L_x_5467:
[----:B------:R-:W-:Y:S05]  /*10690*/  BSYNC B0 ;  /* 0x0000000000007941 */ /* 0x000fea0003800000 */
.L_x_5466:
        /* <DEDUP_REMOVED lines=13> */
.L_x_5469:
[----:B------:R-:W-:Y:S05]  /*10770*/  BSYNC B0 ;  /* 0x0000000000007941 */ /* 0x000fea0003800000 */
.L_x_5468:
        /* <DEDUP_REMOVED lines=13> */
.L_x_5471:
[----:B------:R-:W-:Y:S05]  /*10850*/  BSYNC B0 ;  /* 0x0000000000007941 */ /* 0x000fea0003800000 */
.L_x_5470:
[----:B------:R-:W-:Y:S01]  /*10860*/  UIADD3 UR15, UR15, 0x2, URZ ;  /* 0x000000020f0f7890 */ /* 0x000fe2000fffe03f */
[----:B------:R-:W-:Y:S06]  /*10870*/  BAR.ARV 0xa, 0xa0 ;  /* 0x0282800000007b1d */ /* 0x000fec0000002000 */
[----:B------:R-:W-:Y:S01]  /*10880*/  BSSY B0, `(.L_x_5472) ;  /* 0x0000004000007945 */ /* 0x000fe20003800000 */
[----:B------:R-:W-:-:S03]  /*10890*/  ISETP.LE.AND P1, PT, R2, UR15, PT ;  /* 0x0000000f02007c0c */ /* 0x000fc6000bf23270 */
[----:B------:R-:W-:Y:S10]  /*108a0*/  @!P0 BRA `(.L_x_5473) ;  /* 0x0000000000048947 */ /* 0x000ff40003800000 */
[----:B------:R-:W-:-:S04]  /*108b0*/  DEPBAR.LE SB0, 0x0 ;  /* 0x000080000000791a */ /* 0x000fc80000000000 */
.L_x_5473:
[----:B------:R-:W-:Y:S05]  /*108c0*/  BSYNC B0 ;  /* 0x0000000000007941 */ /* 0x000fea0003800000 */
.L_x_5472:
[----:B------:R-:W-:Y:S06]  /*108d0*/  BAR.ARV 0xb, 0xa0 ;  /* 0x02c2800000007b1d */ /* 0x000fec0000002000 */
[----:B------:R-:W-:Y:S02]  /*108e0*/  UIADD3 UR19, UR19, 0x4000, URZ ;  /* 0x0000400013137890 */ /* 0x000fe4000fffe03f */
[----:B------:R-:W-:Y:S01]  /*108f0*/  UIADD3 UR6, UR6, 0x4000, URZ ;  /* 0x0000400006067890 */ /* 0x000fe2000fffe03f */
[----:B------:R-:W-:Y:S11]  /*10900*/  @!P1 BRA `(.L_x_5474) ;  /* 0xfffffff800c49947 */ /* 0x000ff6000383ffff */
[----:B------:R-:W-:Y:S05]  /*10910*/  BRA `(.L_x_5365) ;  /* 0x0000002400207947 */ /* 0x000fea0003800000 */
.L_x_5446:
        /* <DEDUP_REMOVED lines=14> */
.L_x_5475:
        /* <DEDUP_REMOVED lines=14> */
.L_x_5477:
[----:B------:R-:W-:-:S05]  /*10ae0*/  ULDC UR4, c[0x0][0x8bc] ;  /* 0x00022f0000047ab9 */ /* 0x000fca0000000800 */
.L_x_5476:
[----:B-1----:R-:W-:Y:S01]  /*10af0*/  USHF.L.U32 UR8, UR21, 0x7, URZ ;  /* 0x0000000715087899 */ /* 0x002fe2000800063f */
[----:B------:R-:W-:Y:S02]  /*10b00*/  IMAD.MOV.U32 R10, RZ, RZ, 0x1 ;  /* 0x00000001ff0a7424 */ /* 0x000fe400078e00ff */
[----:B------:R-:W-:Y:S01]  /*10b10*/  IMAD.MOV.U32 R0, RZ, RZ, RZ ;  /* 0x000000ffff007224 */ /* 0x000fe200078e00ff */
        /* <DEDUP_REMOVED lines=12> */
[----:B------:R-:W-:Y:S01]  /*10be0*/  ULDC.64 UR16, c[0x0][0x778] ;  /* 0x0001de0000107ab9 */ /* 0x000fe20000000a00 */
[----:B------:R-:W-:Y:S01]  /*10bf0*/  PLOP3.LUT P1, PT, PT, PT, UP1, 0x80, 0x0 ;  /* 0x000000000000781c */ /* 0x000fe20003f2f018 */
[----:B------:R-:W-:Y:S01]  /*10c00*/  IMAD.U32 R3, RZ, RZ, UR15 ;  /* 0x0000000fff037e24 */ /* 0x000fe2000f8e00ff */
[----:B------:R-:W-:-:S02]  /*10c10*/  UISETP.NE.U32.AND UP0, UPT, UR4, URZ, UPT ;  /* 0x0000003f0400728c */ /* 0x000fc4000bf05070 */
[----:B------:R-:W-:Y:S02]  /*10c20*/  UISETP.NE.U32.AND UP2, UPT, UR6, URZ, UPT ;  /* 0x0000003f0600728c */ /* 0x000fe4000bf45070 */
[----:B------:R-:W-:Y:S02]  /*10c30*/  UISETP.NE.AND.EX UP0, UPT, UR5, URZ, UPT, UP0 ;  /* 0x0000003f0500728c */ /* 0x000fe4000bf05300 */
[----:B------:R-:W-:Y:S01]  /*10c40*/  UISETP.NE.AND.EX UP2, UPT, UR7, URZ, UPT, UP2 ;  /* 0x0000003f0700728c */ /* 0x000fe2000bf45320 */
[----:B------:R-:W-:-:S04]  /*10c50*/  ULDC.64 UR22, c[0x0][0x788] ;  /* 0x0001e20000167ab9 */ /* 0x000fc80000000a00 */
[----:B------:R-:W2:Y:S01]  /*10c60*/  @P1 LDG.E R6, desc[UR38][R2.64] ;  /* 0x0000002602061981 */ /* 0x000ea2000c1e1900 */
[----:B------:R-:W-:Y:S01]  /*10c70*/  PLOP3.LUT P2, PT, PT, PT, UP0, 0x80, 0x0 ;  /* 0x000000000000781c */ /* 0x000fe20003f4f008 */
[----:B------:R-:W-:Y:S01]  /*10c80*/  UIMAD.WIDE UR16, UR13, 0x4, UR16 ;  /* 0x000000040d1078a5 */ /* 0x000fe2000f8e0210 */
[----:B------:R-:W-:Y:S01]  /*10c90*/  PLOP3.LUT P3, PT, PT, PT, UP2, 0x80, 0x0 ;  /* 0x000000000000781c */ /* 0x000fe20003f6f028 */
[----:B------:R1:W4:Y:S02]  /*10ca0*/  @P1 LDG.E R0, desc[UR38][R2.64] ;  /* 0x0000002602001981 */ /* 0x000324000c1e1900 */
[----:B------:R-:W-:Y:S02]  /*10cb0*/  @UP2 ULDC.64 UR4, c[0x0][0x780] ;  /* 0x0001e00000042ab9 */ /* 0x000fe40000000a00 */
[----:B------:R-:W-:Y:S01]  /*10cc0*/  @UP2 UIMAD.WIDE UR4, UR13, 0x4, UR4 ;  /* 0x000000040d0428a5 */ /* 0x000fe2000f8e0204 */
[----:B-1----:R-:W-:Y:S02]  /*10cd0*/  IMAD.U32 R2, RZ, RZ, UR16 ;  /* 0x00000010ff027e24 */ /* 0x002fe4000f8e00ff */
[----:B------:R-:W-:-:S05]  /*10ce0*/  IMAD.U32 R3, RZ, RZ, UR17 ;  /* 0x00000011ff037e24 */ /* 0x000fca000f8e00ff */
[----:B------:R1:W5:Y:S02]  /*10cf0*/  @P2 LDG.E R4, desc[UR38][R2.64] ;  /* 0x0000002602042981 */ /* 0x000364000c1e1900 */
[----:B-1----:R-:W-:Y:S02]  /*10d00*/  IMAD.U32 R2, RZ, RZ, UR4 ;  /* 0x00000004ff027e24 */ /* 0x002fe4000f8e00ff */
        /* <DEDUP_REMOVED lines=18> */
[----:B------:R-:W-:Y:S02]  /*10e30*/  IMAD.U32 R2, RZ, RZ, UR14 ;  /* 0x0000000eff027e24 */ /* 0x000fe4000f8e00ff */
[----:B------:R-:W-:-:S05]  /*10e40*/  IMAD.U32 R3, RZ, RZ, UR15 ;  /* 0x0000000fff037e24 */ /* 0x000fca000f8e00ff */
[----:B------:R-:W2:Y:S04]  /*10e50*/  LDG.E R0, desc[UR38][R2.64] ;  /* 0x0000002602007981 */ /* 0x000ea8000c1e1900 */
[----:B------:R-:W3:Y:S01]  /*10e60*/  LDG.E R4, desc[UR38][R2.64+0x4] ;  /* 0x0000042602047981 */ /* 0x000ee2000c1e1900 */
[----:B--2---:R-:W-:Y:S02]  /*10e70*/  R2UR UR4, R0 ;  /* 0x00000000000472ca */ /* 0x004fe400000e0000 */
[----:B---3--:R-:W-:-:S13]  /*10e80*/  R2UR UR9, R4 ;  /* 0x00000000040972ca */ /* 0x008fda00000e0000 */
[----:B------:R-:W-:-:S12]  /*10e90*/  UIADD3 UR9, -UR4, UR9, URZ ;  /* 0x0000000904097290 */ /* 0x000fd8000fffe13f */
.L_x_5479:
        /* <DEDUP_REMOVED lines=13> */
.L_x_5480:
        /* <DEDUP_REMOVED lines=8> */
.L_x_5481:
        /* <DEDUP_REMOVED lines=21> */
.L_x_5482:
[----:B------:R-:W-:Y:S01]  /*11140*/  ISETP.LT.AND P0, PT, R4, UR6, PT ;  /* 0x0000000604007c0c */ /* 0x000fe2000bf01270 */
[----:B------:R-:W-:-:S12]  /*11150*/  IMAD.MOV.U32 R0, RZ, RZ, RZ ;  /* 0x000000ffff007224 */ /* 0x000fd800078e00ff */
        /* <DEDUP_REMOVED lines=48> */
.L_x_5512:
        /* <DEDUP_REMOVED lines=15> */
.L_x_5485:
[----:B------:R-:W-:Y:S01]  /*11550*/  R2UR UR19, R4 ;  /* 0x00000000041372ca */ /* 0x000fe200000e0000 */
[----:B------:R-:W2:Y:S01]  /*11560*/  LDC.64 R12, c[0x0][0x198] ;  /* 0x00006600ff0c7b82 */ /* 0x000ea20000000a00 */
        /* <DEDUP_REMOVED lines=21> */
[----:B------:R-:W-:Y:S01]  /*116c0*/  R2UR UR8, R15 ;  /* 0x000000000f0872ca */ /* 0x000fe200000e0000 */
[----:B--2---:R-:W-:Y:S01]  /*116d0*/  IMAD.MOV.U32 R7, RZ, RZ, R12 ;  /* 0x000000ffff077224 */ /* 0x004fe200078e000c */
[----:B------:R-:W-:Y:S01]  /*116e0*/  LEA.HI.X.SX32 R3, R3, R14, 0x1, P1 ;  /* 0x0000000e03037211 */ /* 0x000fe200008f0eff */
[----:B------:R-:W-:Y:S01]  /*116f0*/  IMAD.MOV.U32 R6, RZ, RZ, R13 ;  /* 0x000000ffff067224 */ /* 0x000fe200078e000d */
[----:B------:R-:W-:-:S04]  /*11700*/  LEA R2, P1, R0, R9, 0x2 ;  /* 0x0000000900027211 */ /* 0x000fc800078210ff */
[----:B------:R-:W-:Y:S02]  /*11710*/  LEA.HI.X R0, R0, R8, R3, 0x2, P1 ;  /* 0x0000000800007211 */ /* 0x000fe400008f1403 */
[----:B------:R-:W-:Y:S02]  /*11720*/  R2UR UR30, R2 ;  /* 0x00000000021e72ca */ /* 0x000fe400000e0000 */
[----:B------:R-:W-:Y:S01]  /*11730*/  R2UR UR31, R0 ;  /* 0x00000000001f72ca */ /* 0x000fe200000e0000 */
[----:B------:R-:W-:Y:S01]  /*11740*/  UIADD3 UR16, UR8, 0x10000, URZ ;  /* 0x0001000008107890 */ /* 0x000fe2000fffe03f */
[C---:B------:R-:W-:Y:S01]  /*11750*/  IADD3 R0, P1, R7.reuse, 0x2f0, RZ ;  /* 0x000002f007007810 */ /* 0x040fe20007f3e0ff */
[----:B------:R-:W-:Y:S02]  /*11760*/  UIADD3 UR17, UR8, 0x30c10, URZ ;  /* 0x00030c1008117890 */ /* 0x000fe4000fffe03f */
[----:B------:R-:W-:Y:S01]  /*11770*/  UIADD3 UR42, UR8, 0x20000, URZ ;  /* 0x00020000082a7890 */ /* 0x000fe2000fffe03f */
[----:B------:R-:W-:Y:S01]  /*11780*/  R2UR UR44, R0 ;  /* 0x00000000002c72ca */ /* 0x000fe200000e0000 */
[----:B------:R-:W-:Y:S01]  /*11790*/  UIADD3 UR9, UR8, 0x30c00, URZ ;  /* 0x00030c0008097890 */ /* 0x000fe2000fffe03f */
[----:B------:R-:W-:Y:S01]  /*117a0*/  IADD3 R0, P2, R7, 0x3f0, RZ ;  /* 0x000003f007007810 */ /* 0x000fe20007f5e0ff */
[----:B------:R-:W-:Y:S01]  /*117b0*/  UIADD3 UR24, UR8, 0x4000, URZ ;  /* 0x0000400008187890 */ /* 0x000fe2000fffe03f */
[----:B------:R-:W-:-:S02]  /*117c0*/  UMOV UR43, UR17 ;  /* 0x00000011002b7c82 */ /* 0x000fc40008000000 */
[----:B------:R-:W-:Y:S01]  /*117d0*/  R2UR UR46, R0 ;  /* 0x00000000002e72ca */ /* 0x000fe200000e0000 */
[----:B------:R-:W-:Y:S01]  /*117e0*/  IMAD.X R0, RZ, RZ, R6, P1 ;  /* 0x000000ffff007224 */ /* 0x000fe200008e0606 */
[----:B------:R-:W-:Y:S01]  /*117f0*/  IADD3 R2, P1, R7, 0xf0, RZ ;  /* 0x000000f007027810 */ /* 0x000fe20007f3e0ff */
[----:B------:R-:W-:-:S03]  /*11800*/  UMOV UR25, UR9 ;  /* 0x0000000900197c82 */ /* 0x000fc60008000000 */
[----:B------:R-:W-:Y:S01]  /*11810*/  R2UR UR32, R2 ;  /* 0x00000000022072ca */ /* 0x000fe200000e0000 */
[--C-:B------:R-:W-:Y:S01]  /*11820*/  IMAD.X R3, RZ, RZ, R6.reuse, P1 ;  /* 0x000000ffff037224 */ /* 0x100fe200008e0606 */
[----:B------:R-:W-:Y:S01]  /*11830*/  R2UR UR45, R0 ;  /* 0x00000000002d72ca */ /* 0x000fe200000e0000 */
[----:B------:R-:W-:-:S03]  /*11840*/  IMAD.X R0, RZ, RZ, R6, P2 ;  /* 0x000000ffff007224 */ /* 0x000fc600010e0606 */
[----:B------:R-:W-:Y:S02]  /*11850*/  R2UR UR33, R3 ;  /* 0x00000000032172ca */ /* 0x000fe400000e0000 */
[----:B------:R-:W-:Y:S01]  /*11860*/  R2UR UR47, R0 ;  /* 0x00000000002f72ca */ /* 0x000fe200000e0000 */
[----:B------:R-:W-:-:S10]  /*11870*/  IMAD.MOV.U32 R0, RZ, RZ, 0x8000 ;  /* 0x00008000ff007424 */ /* 0x000fd400078e00ff */
[----:B------:R1:W-:Y:S01]  /*11880*/  UTMALDG.4D [UR16], [UR32], desc[UR34] ;  /* 0x00002210200075b4 */ /* 0x0003e20008019000 */
[----:B------:R1:W-:Y:S01]  /*11890*/  UBLKCP.S.G [UR42], [UR30], UR37 ;  /* 0x0000002a1e0073ba */ /* 0x0003e20008000225 */
[----:B------:R2:W-:Y:S01]  /*118a0*/  SYNCS.ARRIVE.TRANS64 RZ, [R15+URZ+0x30c00], R0 ;  /* 0x030c00000fff79a7 */ /* 0x0005e2000800003f */
[----:B------:R1:W-:Y:S01]  /*118b0*/  UTMALDG.4D [UR8], [UR44], desc[UR40] ;  /* 0x000028082c0075b4 */ /* 0x0003e20008019000 */
[----:B--2---:R-:W-:-:S04]  /*118c0*/  IMAD.U32 R0, RZ, RZ, UR6 ;  /* 0x00000006ff007e24 */ /* 0x004fc8000f8e00ff */
[----:B------:R-:W-:Y:S01]  /*118d0*/  VIADD R5, R0, 0xffffffff ;  /* 0xffffffff00057836 */ /* 0x000fe20000000000 */
[----:B------:R1:W-:Y:S04]  /*118e0*/  UTMALDG.4D [UR24], [UR46], desc[UR40] ;  /* 0x000028182e0075b4 */ /* 0x0003e80008019000 */
[----:B------:R-:W-:Y:S01]  /*118f0*/  ISETP.GE.AND P1, PT, R4, R5, PT ;  /* 0x000000050400720c */ /* 0x000fe20003f26270 */
[----:B------:R1:W-:-:S12]  /*11900*/  STL [R1+0x4], R5 ;  /* 0x0000040501007387 */ /* 0x0003d80000100800 */
[----:B-1----:R-:W-:Y:S05]  /*11910*/  @P1 BRA `(.L_x_5486) ;  /* 0x0000000c00c81947 */ /* 0x002fea0003800000 */
[----:B------:R-:W-:Y:S01]  /*11920*/  R2UR UR8, R4 ;  /* 0x00000000040872ca */ /* 0x000fe200000e0000 */
[----:B------:R-:W-:Y:S01]  /*11930*/  UIADD3 UR9, UR6, -0x2, URZ ;  /* 0xfffffffe06097890 */ /* 0x000fe2000fffe03f */
[----:B------:R-:W-:-:S05]  /*11940*/  IMAD.MOV.U32 R10, RZ, RZ, 0x1 ;  /* 0x00000001ff0a7424 */ /* 0x000fca00078e00ff */
        /* <DEDUP_REMOVED lines=9> */
[----:B------:R-:W-:Y:S02]  /*119e0*/  IMAD.MOV.U32 R0, RZ, RZ, R4 ;  /* 0x000000ffff007224 */ /* 0x000fe400078e0004 */
[----:B------:R-:W-:-:S10]  /*119f0*/  IMAD.MOV.U32 R10, RZ, RZ, 0x1 ;  /* 0x00000001ff0a7424 */ /* 0x000fd400078e00ff */
[----:B------:R-:W-:-:S06]  /*11a00*/  UIADD3 UR8, UR8, -UR9, URZ ;  /* 0x8000000908087290 */ /* 0x000fcc000fffe03f */
[----:B------:R-:W-:-:S07]  /*11a10*/  IMAD.U32 R17, RZ, RZ, UR8 ;  /* 0x00000008ff117e24 */ /* 0x000fce000f8e00ff */
.L_x_5496:
[----:B-123--:R-:W-:-:S04]  /*11a20*/  SHF.L.U32 R18, R10, 0x1f, RZ ;  /* 0x0000001f0a127819 */ /* 0x00efc800000006ff */
[----:B------:R-:W2:Y:S02]  /*11a30*/  SYNCS.PHASECHK.TRANS64.TRYWAIT P1, [R15+URZ+0x30c40], R18 ;  /* 0x030c40120f0075a7 */ /* 0x000ea4000802017f */
[----:B--2---:R-:W-:Y:S05]  /*11a40*/  @!P1 BRA `(.L_x_5488) ;  /* 0x00000014009c9947 */ /* 0x004fea0003800000 */
.L_x_5513:
        /* <DEDUP_REMOVED lines=8> */
.L_x_5489:
        /* <DEDUP_REMOVED lines=18> */
[----:B-1----:R-:W-:Y:S02]  /*11bf0*/  IMAD.MOV.U32 R7, RZ, RZ, R4 ;  /* 0x000000ffff077224 */ /* 0x002fe400078e0004 */
        /* <DEDUP_REMOVED lines=11> */
.L_x_5514:
        /* <DEDUP_REMOVED lines=8> */
.L_x_5491:
[----:B------:R-:W-:Y:S01]  /*11d30*/  VIADD R19, R19, 0x80 ;  /* 0x0000008013137836 */ /* 0x000fe20000000000 */
[----:B------:R-:W-:Y:S01]  /*11d40*/  ULDC.64 UR8, c[0x0][0x700] ;  /* 0x0001c00000087ab9 */ /* 0x000fe20000000a00 */
[----:B------:R-:W-:Y:S01]  /*11d50*/  R2UR UR26, R15 ;  /* 0x000000000f1a72ca */ /* 0x000fe200000e0000 */
[----:B------:R-:W-:Y:S01]  /*11d60*/  IMAD.U32 R9, RZ, RZ, UR8 ;  /* 0x00000008ff097e24 */ /* 0x000fe2000f8e00ff */
[----:B------:R-:W-:Y:S01]  /*11d70*/  UMOV UR24, 0x0 ;  /* 0x0000000000187882 */ /* 0x000fe20000000000 */
[C---:B------:R-:W-:Y:S01]  /*11d80*/  IADD3 R2, P1, R19.reuse, UR22, RZ ;  /* 0x0000001613027c10 */ /* 0x040fe2000ff3e0ff */
[----:B------:R-:W-:Y:S01]  /*11d90*/  IMAD.U32 R8, RZ, RZ, UR9 ;  /* 0x00000009ff087e24 */ /* 0x000fe2000f8e00ff */
[----:B------:R-:W-:Y:S01]  /*11da0*/  SHF.R.S32.HI R20, RZ, 0x1f, R19 ;  /* 0x0000001fff147819 */ /* 0x000fe20000011413 */
[----:B------:R-:W-:Y:S01]  /*11db0*/  VIADD R21, R19, UR7 ;  /* 0x0000000713157c36 */ /* 0x000fe20008000000 */
[----:B------:R-:W-:Y:S01]  /*11dc0*/  LEA R3, P2, R2, R9, 0x2 ;  /* 0x0000000902037211 */ /* 0x000fe200078410ff */
[----:B------:R-:W-:Y:S01]  /*11dd0*/  UMOV UR25, 0x14f00000 ;  /* 0x14f0000000197882 */ /* 0x000fe20000000000 */
[----:B------:R-:W-:Y:S01]  /*11de0*/  UMOV UR18, URZ ;  /* 0x0000003f00127c82 */ /* 0x000fe20008000000 */
        /* <DEDUP_REMOVED lines=18> */
.L_x_5515:
        /* <DEDUP_REMOVED lines=8> */
.L_x_5493:
        /* <DEDUP_REMOVED lines=24> */
.L_x_5517:
        /* <DEDUP_REMOVED lines=8> */
.L_x_5495:
        /* <DEDUP_REMOVED lines=27> */
[----:B------:R-:W-:-:S11]  /*12340*/  IMAD.U32 R0, RZ, RZ, UR10 ;  /* 0x0000000aff007e24 */ /* 0x000fd6000f8e00ff */
[----:B------:R4:W-:Y:S02]  /*12350*/  UBLKCP.S.G [UR26], [UR30], UR28 ;  /* 0x0000001a1e0073ba */ /* 0x0009e4000800021c */
[----:B----4-:R-:W-:Y:S05]  /*12360*/  @P1 BRA `(.L_x_5496) ;  /* 0xfffffff400ac1947 */ /* 0x010fea000383ffff */
.L_x_5487:
[----:B------:R-:W4:Y:S02]  /*12370*/  LDL.LU R4, [R1+0x8] ;  /* 0x0000080001047983 */ /* 0x000f240000300800 */
[----:B----4-:R-:W-:Y:S02]  /*12380*/  ISETP.NE.AND P1, PT, R4, RZ, PT ;  /* 0x000000ff0400720c */ /* 0x010fe40003f25270 */
[----:B------:R4:W5:Y:S11]  /*12390*/  LDL R4, [R1+0x4] ;  /* 0x0000040001047983 */ /* 0x0009760000100800 */
[----:B----4-:R-:W-:Y:S05]  /*123a0*/  @!P1 BRA `(.L_x_5486) ;  /* 0x0000000400249947 */ /* 0x010fea0003800000 */
[----:B------:R-:W-:-:S04]  /*123b0*/  SHF.L.U32 R12, R10, 0x1f, RZ ;  /* 0x0000001f0a0c7819 */ /* 0x000fc800000006ff */
[----:B------:R-:W4:Y:S02]  /*123c0*/  SYNCS.PHASECHK.TRANS64.TRYWAIT P1, [R15+URZ+0x30c40], R12 ;  /* 0x030c400c0f0075a7 */ /* 0x000f24000802017f */
[----:B----4-:R-:W-:Y:S05]  /*123d0*/  @!P1 BRA `(.L_x_5497) ;  /* 0x0000000c008c9947 */ /* 0x010fea0003800000 */
.L_x_5518:
        /* <DEDUP_REMOVED lines=8> */
.L_x_5498:
        /* <DEDUP_REMOVED lines=27> */
.L_x_5519:
        /* <DEDUP_REMOVED lines=8> */
.L_x_5500:
[----:B------:R2:W5:Y:S01]  /*12690*/  LDL.LU R4, [R1+0x4] ;  /* 0x0000040001047983 */ /* 0x0005620000300800 */
        /* <DEDUP_REMOVED lines=25> */
[----:B--2---:R-:W-:-:S07]  /*12830*/  IMAD.MOV.U32 R16, RZ, RZ, 0x1 ;  /* 0x00000001ff107424 */ /* 0x004fce00078e00ff */
.L_x_5486:
[----:B------:R-:W1:Y:S01]  /*12840*/  S2R R0, SR_TID.X ;  /* 0x0000000000007919 */ /* 0x000e620000002100 */
[----:B------:R-:W-:Y:S01]  /*12850*/  IMAD R3, R16, 0x8, R15 ;  /* 0x0000000810037824 */ /* 0x000fe200078e020f */
[----:B-1----:R-:W-:Y:S02]  /*12860*/  LOP3.LUT R2, R0, 0x7f, RZ, 0xc0, !PT ;  /* 0x0000007f00027812 */ /* 0x002fe400078ec0ff */
[----:B------:R-:W-:Y:S02]  /*12870*/  SHF.L.U32 R0, R10, 0x1f, RZ ;  /* 0x0000001f0a007819 */ /* 0x000fe400000006ff */
[----:B------:R-:W-:Y:S02]  /*12880*/  ISETP.NE.AND P1, PT, R2, RZ, PT ;  /* 0x000000ff0200720c */ /* 0x000fe40003f25270 */
[----:B------:R-:W1:Y:S02]  /*12890*/  SYNCS.PHASECHK.TRANS64.TRYWAIT P0, [R3+URZ+0x30c40], R0 ;  /* 0x030c4000030075a7 */ /* 0x000e64000800017f */
[----:B-1----:R-:W-:Y:S09]  /*128a0*/  @!P0 BRA `(.L_x_5501) ;  /* 0x0000000800808947 */ /* 0x002ff20003800000 */
.L_x_5520:
[----:B------:R-:W-:Y:S05]  /*128b0*/  @P1 BRA `(.L_x_5502) ;  /* 0x0000000000181947 */ /* 0x000fea0003800000 */
[----:B------:R-:W1:Y:S01]  /*128c0*/  S2R R2, SR_TID.X ;  /* 0x0000000000027919 */ /* 0x000e620000002100 */
[----:B------:R-:W-:-:S04]  /*128d0*/  IMAD.MOV.U32 R0, RZ, RZ, 0x4200 ;  /* 0x00004200ff007424 */ /* 0x000fc800078e00ff */
[----:B------:R1:W-:Y:S02]  /*128e0*/  SYNCS.ARRIVE.TRANS64 RZ, [R3+URZ+0x30c30], R0 ;  /* 0x030c300003ff79a7 */ /* 0x0003e4000800003f */
[----:B-1----:R-:W-:-:S13]  /*128f0*/  LOP3.LUT P0, RZ, R2, 0x1f, RZ, 0xc0, !PT ;  /* 0x0000001f02ff7812 */ /* 0x002fda000780c0ff */
[----:B------:R-:W-:Y:S05]  /*12900*/  @!P0 BRA `(.L_x_5502) ;  /* 0x0000000000048947 */ /* 0x000fea0003800000 */
[----:B------:R-:W-:Y:S01]  /*12910*/  BPT.TRAP 0x1 ;  /* 0x000000040000795c */ /* 0x000fe20000300000 */
.L_x_5502:
[----:B-----5:R-:W-:Y:S01]  /*12920*/  R2UR UR19, R4 ;  /* 0x00000000041372ca */ /* 0x020fe200000e0000 */
[C-C-:B------:R-:W-:Y:S01]  /*12930*/  IMAD R0, R16.reuse, 0x4000, R15.reuse ;  /* 0x0000400010007824 */ /* 0x140fe200078e020f */
[----:B------:R-:W-:Y:S01]  /*12940*/  R2UR UR9, R11 ;  /* 0x000000000b0972ca */ /* 0x000fe200000e0000 */
[----:B--234-:R-:W-:Y:S01]  /*12950*/  IMAD R15, R16, 0x200, R15 ;  /* 0x00000200100f7824 */ /* 0x01cfe200078e020f */
[----:B------:R-:W-:Y:S01]  /*12960*/  IADD3 R7, P0, R7, 0x1f0, RZ ;  /* 0x000001f007077810 */ /* 0x000fe20007f1e0ff */
[----:B------:R-:W-:Y:S01]  /*12970*/  ULDC.64 UR26, c[0x0][0x728] ;  /* 0x0001ca00001a7ab9 */ /* 0x000fe20000000a00 */
[----:B------:R-:W-:Y:S02]  /*12980*/  R2UR UR17, R3 ;  /* 0x00000000031172ca */ /* 0x000fe400000e0000 */
        /* <DEDUP_REMOVED lines=11> */
[----:B------:R-:W-:Y:S01]  /*12a40*/  ULEA.HI.X.SX32 UR9, UR19, UR9, 0x1, UP0 ;  /* 0x0000000913097291 */ /* 0x000fe200080f0e3f */
[----:B------:R-:W-:Y:S01]  /*12a50*/  SEL R0, R0, RZ, P0 ;  /* 0x000000ff00007207 */ /* 0x000fe20000000000 */
[----:B------:R-:W-:Y:S01]  /*12a60*/  ULEA UR8, UP0, UR18, UR26, 0x2 ;  /* 0x0000001a12087291 */ /* 0x000fe2000f80103f */
[----:B------:R-:W-:Y:S01]  /*12a70*/  LOP3.LUT R10, R10, R3, RZ, 0x3c, !PT ;  /* 0x000000030a0a7212 */ /* 0x000fe200078e3cff */
[----:B------:R-:W-:Y:S02]  /*12a80*/  UIADD3 UR19, UR19, UR7, URZ ;  /* 0x0000000713137290 */ /* 0x000fe4000fffe03f */
[----:B------:R-:W-:-:S02]  /*12a90*/  UIADD3 UR16, UR16, 0x18000, URZ ;  /* 0x0001800010107890 */ /* 0x000fc4000fffe03f */
[----:B------:R-:W-:Y:S02]  /*12aa0*/  ULEA.HI.X UR9, UR18, UR27, UR9, 0x2, UP0 ;  /* 0x0000001b12097291 */ /* 0x000fe400080f1409 */
        /* <DEDUP_REMOVED lines=9> */
.L_x_5483:
[----:B------:R-:W-:Y:S05]  /*12b40*/  BSYNC B0 ;  /* 0x0000000000007941 */ /* 0x000fea0003800000 */
.L_x_5478:
[----:B------:R-:W-:-:S03]  /*12b50*/  UMOV UR8, 0xffffffff ;  /* 0xffffffff00087882 */ /* 0x000fc60000000000 */
[----:B------:R-:W-:Y:S05]  /*12b60*/  BRA.DIV UR8, `(.L_x_5503) ;  /* 0x0000000608e47947 */ /* 0x000fea000b800000 */
[----:B------:R-:W-:-:S13]  /*12b70*/  ELECT P6, URZ, PT ;  /* 0x00000000003f782f */ /* 0x000fda00038c0000 */
.L_x_5523:
[----:B------:R-:W-:Y:S05]  /*12b80*/  @!P6 BRA `(.L_x_5365) ;  /* 0x000000000084e947 */ /* 0x000fea0003800000 */
[----:B------:R-:W-:-:S06]  /*12b90*/  ULOP3.LUT UR8, UR36, 0x2, URZ, 0xfc, !UPT ;  /* 0x0000000224087892 */ /* 0x000fcc000f8efc3f */
[----:B------:R-:W-:-:S05]  /*12ba0*/  IMAD.U32 R2, RZ, RZ, UR8 ;  /* 0x00000008ff027e24 */ /* 0x000fca000f8e00ff */
[----:B------:R-:W-:-:S13]  /*12bb0*/  ISETP.NE.AND P2, PT, R2, 0x3, PT ;  /* 0x000000030200780c */ /* 0x000fda0003f45270 */
[----:B------:R-:W-:Y:S05]  /*12bc0*/  @!P2 BRA `(.L_x_5504) ;  /* 0x000000000004a947 */ /* 0x000fea0003800000 */
[----:B---3--:R-:W-:Y:S01]  /*12bd0*/  BPT.TRAP 0x1 ;  /* 0x000000040000795c */ /* 0x008fe20000300000 */
.L_x_5504:
        /* <DEDUP_REMOVED lines=15> */
.L_x_5524:
[----:B------:R-:W2:Y:S02]  /*12cd0*/  SYNCS.PHASECHK.TRANS64.TRYWAIT P0, [R3+URZ], R2 ;  /* 0x00000002030075a7 */ /* 0x000ea4000800017f */
[----:B--2---:R-:W-:Y:S05]  /*12ce0*/  @!P0 BRA `(.L_x_5506) ;  /* 0x0000000400b88947 */ /* 0x004fea0003800000 */
.L_x_5525:
[----:B------:R-:W-:Y:S05]  /*12cf0*/  @!P2 BRA `(.L_x_5507) ;  /* 0x000000000004a947 */ /* 0x000fea0003800000 */
[----:B---3--:R-:W-:Y:S01]  /*12d00*/  BPT.TRAP 0x1 ;  /* 0x000000040000795c */ /* 0x008fe20000300000 */
.L_x_5507:
[----:B--2---:R-:W-:-:S04]  /*12d10*/  VIADD R3, R8, 0x30c40 ;  /* 0x00030c4008037836 */ /* 0x004fc80000000000 */
[----:B------:R-:W-:-:S04]  /*12d20*/  IMAD R5, R0, 0x8, R3 ;  /* 0x0000000800057824 */ /* 0x000fc800078e0203 */
[----:B------:R-:W2:Y:S02]  /*12d30*/  SYNCS.PHASECHK.TRANS64.TRYWAIT P0, [R5+URZ], R4 ;  /* 0x00000004050075a7 */ /* 0x000ea4000800017f */
[----:B--2---:R-:W-:Y:S05]  /*12d40*/  @!P0 BRA `(.L_x_5508) ;  /* 0x0000000400b48947 */ /* 0x004fea0003800000 */
.L_x_5526:
[----:B------:R-:W-:-:S07]  /*12d50*/  IMAD R3, R6, 0x8, R3 ;  /* 0x0000000806037824 */ /* 0x000fce00078e0203 */
.L_x_5509:
[----:B----4-:R4:W1:Y:S02]  /*12d60*/  SYNCS.PHASECHK.TRANS64.TRYWAIT P0, [R3+URZ], R2 ;  /* 0x00000002030075a7 */ /* 0x010864000800017f */
[----:B-1----:R-:W-:Y:S05]  /*12d70*/  @!P0 NANOSLEEP.SYNCS 0x989680 ;  /* 0x009896800000895d */ /* 0x002fea0003900000 */
[----:B------:R-:W1:Y:S02]  /*12d80*/  @!P0 SYNCS.PHASECHK.TRANS64 P0, [R3+URZ], R2 ;  /* 0x00000002030085a7 */ /* 0x000e64000800007f */
[----:B-1----:R-:W-:Y:S05]  /*12d90*/  @!P0 BRA `(.L_x_5509) ;  /* 0xfffffffc00f08947 */ /* 0x002fea000383ffff */
.L_x_5365:
[----:B---3--:R-:W-:Y:S05]  /*12da0*/  BSYNC B6 ;  /* 0x0000000000067941 */ /* 0x008fea0003800000 */
.L_x_5359:
[----:B------:R-:W-:Y:S05]  /*12db0*/  EXIT ;  /* 0x000000000000794d */ /* 0x000fea0003800000 */
.L_x_5376:
[----:B------:R-:W-:Y:S02]  /*12dc0*/  IMAD.MOV.U32 R13, RZ, RZ, R10 ;  /* 0x000000ffff0d7224 */ /* 0x000fe400078e000a */
[----:B------:R-:W-:Y:S02]  /*12dd0*/  IMAD.MOV.U32 R12, RZ, RZ, RZ ;  /* 0x000000ffff0c7224 */ /* 0x000fe400078e00ff */
[----:B------:R-:W-:Y:S02]  /*12de0*/  IMAD.MOV.U32 R11, RZ, RZ, 0x1f ;  /* 0x0000001fff0b7424 */ /* 0x000fe400078e00ff */
[----:B------:R-:W-:-:S07]  /*12df0*/  IMAD.MOV.U32 R15, RZ, RZ, -0x1 ;  /* 0xffffffffff0f7424 */ /* 0x000fce00078e00ff */
[----:B------:R-:W-:Y:S05]  /*12e00*/  WARPSYNC.COLLECTIVE R15, `(.L_x_5510) ;  /* 0x000000000f087348 */ /* 0x000fea0003c00000 */
[----:B------:R1:W2:Y:S02]  /*12e10*/  SHFL.IDX P6, R14, R13, R12, R11 ;  /* 0x0000000c0d0e7389 */ /* 0x0002a400000c000b */
[----:B-12---:R-:W-:Y:S01]  /*12e20*/  ENDCOLLECTIVE ;  /* 0x000000000000791b */ /* 0x006fe20003800000 */
.L_x_5510:
[----:B------:R-:W-:Y:S05]  /*12e30*/  BRA `(.L_x_5511) ;  /* 0xfffffee400787947 */ /* 0x000fea000383ffff */
.L_x_5378:
[----:B--2---:R2:W3:Y:S02]  /*12e40*/  SYNCS.PHASECHK.TRANS64.TRYWAIT P0, [R16+URZ+0x30c00], R11 ;  /* 0x030c000b100075a7 */ /* 0x0044e4000800017f */
[----:B---3--:R-:W-:Y:S05]  /*12e50*/  @!P0 NANOSLEEP.SYNCS 0x989680 ;  /* 0x009896800000895d */ /* 0x008fea0003900000 */
[----:B------:R-:W3:Y:S02]  /*12e60*/  @!P0 SYNCS.PHASECHK.TRANS64 P0, [R16+URZ+0x30c00], R11 ;  /* 0x030c000b100085a7 */ /* 0x000ee4000800007f */
[----:B---3--:R-:W-:Y:S05]  /*12e70*/  @!P0 BRA `(.L_x_5378) ;  /* 0xfffffffc00f08947 */ /* 0x008fea000383ffff */
[----:B------:R-:W-:Y:S05]  /*12e80*/  BRA `(.L_x_5377) ;  /* 0xfffffee400c07947 */ /* 0x000fea000383ffff */
.L_x_5383:
[----:B--2---:R2:W3:Y:S02]  /*12e90*/  SYNCS.PHASECHK.TRANS64.TRYWAIT P0, [R8+URZ+0x30c10], R23 ;  /* 0x030c1017080075a7 */ /* 0x0044e4000800017f */
[----:B---3--:R-:W-:Y:S05]  /*12ea0*/  @!P0 NANOSLEEP.SYNCS 0x989680 ;  /* 0x009896800000895d */ /* 0x008fea0003900000 */
[----:B------:R-:W3:Y:S02]  /*12eb0*/  @!P0 SYNCS.PHASECHK.TRANS64 P0, [R8+URZ+0x30c10], R23 ;  /* 0x030c1017080085a7 */ /* 0x000ee4000800007f */
[----:B---3--:R-:W-:Y:S05]  /*12ec0*/  @!P0 BRA `(.L_x_5383) ;  /* 0xfffffffc00f08947 */ /* 0x008fea000383ffff */
[----:B------:R-:W-:Y:S05]  /*12ed0*/  BRA `(.L_x_5382) ;  /* 0xfffffeec00e47947 */ /* 0x000fea000383ffff */
.L_x_5387:
[----:B------:R1:W1:Y:S02]  /*12ee0*/  SYNCS.PHASECHK.TRANS64.TRYWAIT P0, [R8+URZ+0x30c30], R23 ;  /* 0x030c3017080075a7 */ /* 0x000264000800017f */
[----:B-1----:R-:W-:Y:S05]  /*12ef0*/  @!P0 NANOSLEEP.SYNCS 0x989680 ;  /* 0x009896800000895d */ /* 0x002fea0003900000 */
[----:B------:R-:W1:Y:S02]  /*12f00*/  @!P0 SYNCS.PHASECHK.TRANS64 P0, [R8+URZ+0x30c30], R23 ;  /* 0x030c3017080085a7 */ /* 0x000e64000800007f */
[----:B-1----:R-:W-:Y:S05]  /*12f10*/  @!P0 BRA `(.L_x_5387) ;  /* 0xfffffffc00f08947 */ /* 0x002fea000383ffff */
[----:B------:R-:W-:Y:S05]  /*12f20*/  BRA `(.L_x_5386) ;  /* 0xfffffef000e47947 */ /* 0x000fea000383ffff */
.L_x_5395:
[----:B--2---:R2:W3:Y:S02]  /*12f30*/  SYNCS.PHASECHK.TRANS64.TRYWAIT P1, [R7+URZ+0x30c10], R20 ;  /* 0x030c1014070075a7 */ /* 0x0044e4000802017f */
[----:B---3--:R-:W-:Y:S05]  /*12f40*/  @!P1 NANOSLEEP.SYNCS 0x989680 ;  /* 0x009896800000995d */ /* 0x008fea0003900000 */
[----:B------:R-:W3:Y:S02]  /*12f50*/  @!P1 SYNCS.PHASECHK.TRANS64 P1, [R7+URZ+0x30c10], R20 ;  /* 0x030c1014070095a7 */ /* 0x000ee4000802007f */
[----:B---3--:R-:W-:Y:S05]  /*12f60*/  @!P1 BRA `(.L_x_5395) ;  /* 0xfffffffc00f09947 */ /* 0x008fea000383ffff */
[----:B------:R-:W-:Y:S05]  /*12f70*/  BRA `(.L_x_5394) ;  /* 0xffffff30005c7947 */ /* 0x000fea000383ffff */
.L_x_5399:
[----:B------:R1:W1:Y:S02]  /*12f80*/  SYNCS.PHASECHK.TRANS64.TRYWAIT P1, [R7+URZ+0x30c30], R20 ;  /* 0x030c3014070075a7 */ /* 0x000264000802017f */
[----:B-1----:R-:W-:Y:S05]  /*12f90*/  @!P1 NANOSLEEP.SYNCS 0x989680 ;  /* 0x009896800000995d */ /* 0x002fea0003900000 */
[----:B------:R-:W1:Y:S02]  /*12fa0*/  @!P1 SYNCS.PHASECHK.TRANS64 P1, [R7+URZ+0x30c30], R20 ;  /* 0x030c3014070095a7 */ /* 0x000e64000802007f */
[----:B-1----:R-:W-:Y:S05]  /*12fb0*/  @!P1 BRA `(.L_x_5399) ;  /* 0xfffffffc00f09947 */ /* 0x002fea000383ffff */
[----:B------:R-:W-:Y:S05]  /*12fc0*/  BRA `(.L_x_5398) ;  /* 0xffffff3400707947 */ /* 0x000fea000383ffff */
.L_x_5407:
[----:B-1----:R1:W3:Y:S02]  /*12fd0*/  SYNCS.PHASECHK.TRANS64.TRYWAIT P0, [R7+URZ+0x30c10], R20 ;  /* 0x030c1014070075a7 */ /* 0x0022e4000800017f */
[----:B---3--:R-:W-:Y:S05]  /*12fe0*/  @!P0 NANOSLEEP.SYNCS 0x989680 ;  /* 0x009896800000895d */ /* 0x008fea0003900000 */
[----:B------:R-:W3:Y:S02]  /*12ff0*/  @!P0 SYNCS.PHASECHK.TRANS64 P0, [R7+URZ+0x30c10], R20 ;  /* 0x030c1014070085a7 */ /* 0x000ee4000800007f */
[----:B---3--:R-:W-:Y:S05]  /*13000*/  @!P0 BRA `(.L_x_5407) ;  /* 0xfffffffc00f08947 */ /* 0x008fea000383ffff */
[----:B------:R-:W-:Y:S05]  /*13010*/  BRA `(.L_x_5406) ;  /* 0xffffff6800a07947 */ /* 0x000fea000383ffff */
.L_x_5411:
[----:B------:R1:W1:Y:S02]  /*13020*/  SYNCS.PHASECHK.TRANS64.TRYWAIT P0, [R7+URZ+0x30c30], R20 ;  /* 0x030c3014070075a7 */ /* 0x000264000800017f */
[----:B-1----:R-:W-:Y:S05]  /*13030*/  @!P0 NANOSLEEP.SYNCS 0x989680 ;  /* 0x009896800000895d */ /* 0x002fea0003900000 */
[----:B------:R-:W1:Y:S02]  /*13040*/  @!P0 SYNCS.PHASECHK.TRANS64 P0, [R7+URZ+0x30c30], R20 ;  /* 0x030c3014070085a7 */ /* 0x000e64000800007f */
[----:B-1----:R-:W-:Y:S05]  /*13050*/  @!P0 BRA `(.L_x_5411) ;  /* 0xfffffffc00f08947 */ /* 0x002fea000383ffff */
[----:B------:R-:W-:Y:S05]  /*13060*/  BRA `(.L_x_5410) ;  /* 0xffffff6c00b07947 */ /* 0x000fea000383ffff */
.L_x_5484:
[----:B-1----:R1:W2:Y:S02]  /*13070*/  SYNCS.PHASECHK.TRANS64.TRYWAIT P0, [R15+URZ+0x30c20], R0 ;  /* 0x030c20000f0075a7 */ /* 0x0022a4000800017f */
[----:B--2---:R-:W-:Y:S05]  /*13080*/  @!P0 NANOSLEEP.SYNCS 0x989680 ;  /* 0x009896800000895d */ /* 0x004fea0003900000 */
[----:B------:R-:W2:Y:S02]  /*13090*/  @!P0 SYNCS.PHASECHK.TRANS64 P0, [R15+URZ+0x30c20], R0 ;  /* 0x030c20000f0085a7 */ /* 0x000ea4000800007f */
[----:B--2---:R-:W-:Y:S05]  /*130a0*/  @!P0 BRA `(.L_x_5484) ;  /* 0xfffffffc00f08947 */ /* 0x004fea000383ffff */
[----:B------:R-:W-:Y:S05]  /*130b0*/  BRA `(.L_x_5512) ;  /* 0xffffffe000e87947 */ /* 0x000fea000383ffff */
.L_x_5488:
[----:B--2---:R2:W3:Y:S02]  /*130c0*/  SYNCS.PHASECHK.TRANS64.TRYWAIT P1, [R15+URZ+0x30c40], R18 ;  /* 0x030c40120f0075a7 */ /* 0x0044e4000802017f */
[----:B---3--:R-:W-:Y:S05]  /*130d0*/  @!P1 NANOSLEEP.SYNCS 0x989680 ;  /* 0x009896800000995d */ /* 0x008fea0003900000 */
[----:B------:R-:W3:Y:S02]  /*130e0*/  @!P1 SYNCS.PHASECHK.TRANS64 P1, [R15+URZ+0x30c40], R18 ;  /* 0x030c40120f0095a7 */ /* 0x000ee4000802007f */
[----:B---3--:R-:W-:Y:S05]  /*130f0*/  @!P1 BRA `(.L_x_5488) ;  /* 0xfffffffc00f09947 */ /* 0x008fea000383ffff */
[----:B------:R-:W-:Y:S05]  /*13100*/  BRA `(.L_x_5513) ;  /* 0xffffffe800507947 */ /* 0x000fea000383ffff */
.L_x_5490:
[----:B-1----:R1:W3:Y:S02]  /*13110*/  SYNCS.PHASECHK.TRANS64.TRYWAIT P1, [R15+URZ+0x30c28], R18 ;  /* 0x030c28120f0075a7 */ /* 0x0022e4000802017f */
[----:B---3--:R-:W-:Y:S05]  /*13120*/  @!P1 NANOSLEEP.SYNCS 0x989680 ;  /* 0x009896800000995d */ /* 0x008fea0003900000 */
[----:B------:R-:W3:Y:S02]  /*13130*/  @!P1 SYNCS.PHASECHK.TRANS64 P1, [R15+URZ+0x30c28], R18 ;  /* 0x030c28120f0095a7 */ /* 0x000ee4000802007f */
[----:B---3--:R-:W-:Y:S05]  /*13140*/  @!P1 BRA `(.L_x_5490) ;  /* 0xfffffffc00f09947 */ /* 0x008fea000383ffff */
[----:B------:R-:W-:Y:S05]  /*13150*/  BRA `(.L_x_5514) ;  /* 0xffffffe800d47947 */ /* 0x000fea000383ffff */
.L_x_5492:
[----:B---3--:R3:W4:Y:S02]  /*13160*/  SYNCS.PHASECHK.TRANS64.TRYWAIT P1, [R15+URZ+0x30c48], R18 ;  /* 0x030c48120f0075a7 */ /* 0x008724000802017f */
[----:B----4-:R-:W-:Y:S05]  /*13170*/  @!P1 NANOSLEEP.SYNCS 0x989680 ;  /* 0x009896800000995d */ /* 0x010fea0003900000 */
[----:B------:R-:W4:Y:S02]  /*13180*/  @!P1 SYNCS.PHASECHK.TRANS64 P1, [R15+URZ+0x30c48], R18 ;  /* 0x030c48120f0095a7 */ /* 0x000f24000802007f */
[----:B----4-:R-:W-:Y:S05]  /*13190*/  @!P1 BRA `(.L_x_5492) ;  /* 0xfffffffc00f09947 */ /* 0x010fea000383ffff */
[----:B------:R-:W-:Y:S05]  /*131a0*/  BRA `(.L_x_5515) ;  /* 0xffffffec00587947 */ /* 0x000fea000383ffff */
.L_x_5494:
[----:B------:R-:W-:-:S07]  /*131b0*/  SHF.L.U32 R4, R10, 0x1f, RZ ;  /* 0x0000001f0a047819 */ /* 0x000fce00000006ff */
.L_x_5516:
[----:B----4-:R4:W1:Y:S02]  /*131c0*/  SYNCS.PHASECHK.TRANS64.TRYWAIT P1, [R15+URZ+0x30c20], R4 ;  /* 0x030c20040f0075a7 */ /* 0x010864000802017f */
[----:B-1----:R-:W-:Y:S05]  /*131d0*/  @!P1 NANOSLEEP.SYNCS 0x989680 ;  /* 0x009896800000995d */ /* 0x002fea0003900000 */
[----:B------:R-:W1:Y:S02]  /*131e0*/  @!P1 SYNCS.PHASECHK.TRANS64 P1, [R15+URZ+0x30c20], R4 ;  /* 0x030c20040f0095a7 */ /* 0x000e64000802007f */
[----:B-1----:R-:W-:Y:S05]  /*131f0*/  @!P1 BRA `(.L_x_5516) ;  /* 0xfffffffc00f09947 */ /* 0x002fea000383ffff */
[----:B------:R-:W-:Y:S05]  /*13200*/  BRA `(.L_x_5517) ;  /* 0xffffffec00c07947 */ /* 0x000fea000383ffff */
.L_x_5497:
[----:B----4-:R4:W1:Y:S02]  /*13210*/  SYNCS.PHASECHK.TRANS64.TRYWAIT P1, [R15+URZ+0x30c40], R12 ;  /* 0x030c400c0f0075a7 */ /* 0x010864000802017f */
[----:B-1----:R-:W-:Y:S05]  /*13220*/  @!P1 NANOSLEEP.SYNCS 0x989680 ;  /* 0x009896800000995d */ /* 0x002fea0003900000 */
[----:B------:R-:W1:Y:S02]  /*13230*/  @!P1 SYNCS.PHASECHK.TRANS64 P1, [R15+URZ+0x30c40], R12 ;  /* 0x030c400c0f0095a7 */ /* 0x000e64000802007f */
[----:B-1----:R-:W-:Y:S05]  /*13240*/  @!P1 BRA `(.L_x_5497) ;  /* 0xfffffffc00f09947 */ /* 0x002fea000383ffff */
[----:B------:R-:W-:Y:S05]  /*13250*/  BRA `(.L_x_5518) ;  /* 0xfffffff000607947 */ /* 0x000fea000383ffff */
.L_x_5499:
[----:B-1----:R1:W2:Y:S02]  /*13260*/  SYNCS.PHASECHK.TRANS64.TRYWAIT P1, [R15+URZ+0x30c28], R12 ;  /* 0x030c280c0f0075a7 */ /* 0x0022a4000802017f */
[----:B--2---:R-:W-:Y:S05]  /*13270*/  @!P1 NANOSLEEP.SYNCS 0x989680 ;  /* 0x009896800000995d */ /* 0x004fea0003900000 */
[----:B------:R-:W2:Y:S02]  /*13280*/  @!P1 SYNCS.PHASECHK.TRANS64 P1, [R15+URZ+0x30c28], R12 ;  /* 0x030c280c0f0095a7 */ /* 0x000ea4000802007f */
[----:B--2---:R-:W-:Y:S05]  /*13290*/  @!P1 BRA `(.L_x_5499) ;  /* 0xfffffffc00f09947 */ /* 0x004fea000383ffff */
[----:B------:R-:W-:Y:S05]  /*132a0*/  BRA `(.L_x_5519) ;  /* 0xfffffff000d87947 */ /* 0x000fea000383ffff */
.L_x_5501:
[----:B------:R1:W1:Y:S02]  /*132b0*/  SYNCS.PHASECHK.TRANS64.TRYWAIT P0, [R3+URZ+0x30c40], R0 ;  /* 0x030c4000030075a7 */ /* 0x000264000800017f */
[----:B-1----:R-:W-:Y:S05]  /*132c0*/  @!P0 NANOSLEEP.SYNCS 0x989680 ;  /* 0x009896800000895d */ /* 0x002fea0003900000 */
[----:B------:R-:W1:Y:S02]  /*132d0*/  @!P0 SYNCS.PHASECHK.TRANS64 P0, [R3+URZ+0x30c40], R0 ;  /* 0x030c4000030085a7 */ /* 0x000e64000800007f */
[----:B-1----:R-:W-:Y:S05]  /*132e0*/  @!P0 BRA `(.L_x_5501) ;  /* 0xfffffffc00f08947 */ /* 0x002fea000383ffff */
[----:B------:R-:W-:Y:S05]  /*132f0*/  BRA `(.L_x_5520) ;  /* 0xfffffff4006c7947 */ /* 0x000fea000383ffff */
.L_x_5503:
[----:B------:R-:W-:Y:S01]  /*13300*/  BSSY B0, `(.L_x_5521) ;  /* 0x0000006000007945 */ /* 0x000fe20003800000 */
[----:B------:R-:W-:-:S07]  /*13310*/  IMAD.MOV.U32 R15, RZ, RZ, -0x1 ;  /* 0xffffffffff0f7424 */ /* 0x000fce00078e00ff */
[----:B---3--:R-:W-:Y:S05]  /*13320*/  WARPSYNC.COLLECTIVE R15, `(.L_x_5522) ;  /* 0x000000000f0c7348 */ /* 0x008fea0003c00000 */
[----:B------:R-:W-:Y:S02]  /*13330*/  ELECT P6, UR62, PT ;  /* 0x00000000003e782f */ /* 0x000fe400038c0000 */
[----:B------:R-:W-:Y:S01]  /*13340*/  MOV R14, UR62 ;  /* 0x0000003e000e7c02 */ /* 0x000fe20008000f00 */
[----:B---3--:R-:W-:Y:S10]  /*13350*/  ENDCOLLECTIVE ;  /* 0x000000000000791b */ /* 0x008ff40003800000 */
.L_x_5522:
[----:B------:R-:W-:Y:S05]  /*13360*/  BSYNC B0 ;  /* 0x0000000000007941 */ /* 0x000fea0003800000 */
.L_x_5521:
[----:B------:R-:W-:Y:S05]  /*13370*/  BRA `(.L_x_5523) ;  /* 0xfffffff800007947 */ /* 0x000fea000383ffff */
.L_x_5505:
[----:B-1----:R1:W2:Y:S02]  /*13380*/  SYNCS.PHASECHK.TRANS64.TRYWAIT P0, [R7+URZ], R4 ;  /* 0x00000004070075a7 */ /* 0x0022a4000800017f */
[----:B--2---:R-:W-:Y:S05]  /*13390*/  @!P0 NANOSLEEP.SYNCS 0x989680 ;  /* 0x009896800000895d */ /* 0x004fea0003900000 */
[----:B------:R-:W2:Y:S02]  /*133a0*/  @!P0 SYNCS.PHASECHK.TRANS64 P0, [R7+URZ], R4 ;  /* 0x00000004070085a7 */ /* 0x000ea4000800007f */
[----:B--2---:R-:W-:Y:S05]  /*133b0*/  @!P0 BRA `(.L_x_5505) ;  /* 0xfffffffc00f08947 */ /* 0x004fea000383ffff */
[----:B------:R-:W-:Y:S05]  /*133c0*/  BRA `(.L_x_5524) ;  /* 0xfffffff800407947 */ /* 0x000fea000383ffff */
.L_x_5506:
[----:B--2---:R2:W4:Y:S02]  /*133d0*/  SYNCS.PHASECHK.TRANS64.TRYWAIT P0, [R3+URZ], R2 ;  /* 0x00000002030075a7 */ /* 0x004524000800017f */
[----:B----4-:R-:W-:Y:S05]  /*133e0*/  @!P0 NANOSLEEP.SYNCS 0x989680 ;  /* 0x009896800000895d */ /* 0x010fea0003900000 */
[----:B------:R-:W4:Y:S02]  /*133f0*/  @!P0 SYNCS.PHASECHK.TRANS64 P0, [R3+URZ], R2 ;  /* 0x00000002030085a7 */ /* 0x000f24000800007f */
[----:B----4-:R-:W-:Y:S05]  /*13400*/  @!P0 BRA `(.L_x_5506) ;  /* 0xfffffffc00f08947 */ /* 0x010fea000383ffff */
[----:B------:R-:W-:Y:S05]  /*13410*/  BRA `(.L_x_5525) ;  /* 0xfffffff800347947 */ /* 0x000fea000383ffff */
.L_x_5508:
[----:B--2---:R2:W4:Y:S02]  /*13420*/  SYNCS.PHASECHK.TRANS64.TRYWAIT P0, [R5+URZ], R4 ;  /* 0x00000004050075a7 */ /* 0x004524000800017f */
[----:B----4-:R-:W-:Y:S05]  /*13430*/  @!P0 NANOSLEEP.SYNCS 0x989680 ;  /* 0x009896800000895d */ /* 0x010fea0003900000 */
[----:B------:R-:W4:Y:S02]  /*13440*/  @!P0 SYNCS.PHASECHK.TRANS64 P0, [R5+URZ], R4 ;  /* 0x00000004050085a7 */ /* 0x000f24000800007f */
[----:B----4-:R-:W-:Y:S05]  /*13450*/  @!P0 BRA `(.L_x_5508) ;  /* 0xfffffffc00f08947 */ /* 0x010fea000383ffff */
[----:B------:R-:W-:Y:S05]  /*13460*/  BRA `(.L_x_5526) ;  /* 0xfffffff800387947 */ /* 0x000fea000383ffff */
.L_x_5527:
        /* <DEDUP_REMOVED lines=9> */
.L_x_7413:


//--------------------- .text._ZN7cutlass13device_kernelIN5flash11enable_sm90INS1_16FlashAttnBwdSm90INS1_25CollectiveMainloopBwdSm90ILi2ELi2ELi2EN4cute5tupleIJNS5_1CILi1EEES8_S8_EEENS6_IJNS7_ILi128EEESA_NS7_ILi64EEEEEENS_6half_tEfNS_4arch4Sm90ELb0ELb1ELb0ELb1ELb1ELb1ELb0ELb0ELi2ELi1ELi2ELi2ELb0EEENS1_21CollectiveEpilogueBwdISC_SD_SF_Li256ELb1ELb0ELi1EEENS1_19SingleTileSchedulerILb1ELb0ELb0ELi128EEEEEEEEEvNT_6ParamsE --------------------------
	.section	.text._ZN7cutlass13device_kernelIN5flash11enable_sm90INS1_16FlashAttnBwdSm90INS1_25CollectiveMainloopBwdSm90ILi2ELi2ELi2EN4cute5tupleIJNS5_1CILi1EEES8_S8_EEENS6_IJNS7_ILi128EEESA_NS7_ILi64EEEEEENS_6half_tEfNS_4arch4Sm90ELb0ELb1ELb0ELb1ELb1ELb1ELb0ELb0ELi2ELi1ELi2ELi2ELb0EEENS1_21CollectiveEpilogueBwdISC_SD_SF_Li256ELb1ELb0ELi1EEENS1_19SingleTileSchedulerILb1ELb0ELb0ELi128EEEEEEEEEvNT_6ParamsE,"ax",@progbits
	.align	128
.text._ZN7cutlass13device_kernelIN5flash11enable_sm90INS1_16FlashAttnBwdSm90INS1_25CollectiveMainloopBwdSm90ILi2ELi2ELi2EN4cute5tupleIJNS5_1CILi1EEES8_S8_EEENS6_IJNS7_ILi128EEESA_NS7_ILi64EEEEEENS_6half_tEfNS_4arch4Sm90ELb0ELb1ELb0ELb1ELb1ELb1ELb0ELb0ELi2ELi1ELi2ELi2ELb0EEENS1_21CollectiveEpilogueBwdISC_SD_SF_Li256ELb1ELb0ELi1EEENS1_19SingleTileSchedulerILb1ELb0ELb0ELi128EEEEEEEEEvNT_6ParamsE:
        .type           _ZN7cutlass13device_kernelIN5flash11enable_sm90INS1_16FlashAttnBwdSm90INS1_25CollectiveMainloopBwdSm90ILi2ELi2ELi2EN4cute5tupleIJNS5_1CILi1EEES8_S8_EEENS6_IJNS7_ILi128EEESA_NS7_ILi64EEEEEENS_6half_tEfNS_4arch4Sm90ELb0ELb1ELb0ELb1ELb1ELb1ELb0ELb0ELi2ELi1ELi2ELi2ELb0EEENS1_21CollectiveEpilogueBwdISC_SD_SF_Li256ELb1ELb0ELi1EEENS1_19SingleTileSchedulerILb1ELb0ELb0ELi128EEEEEEEEEvNT_6ParamsE,@function
        .size           _ZN7cutlass13device_kernelIN5flash11enable_sm90INS1_16FlashAttnBwdSm90INS1_25CollectiveMainloopBwdSm90ILi2ELi2ELi2EN4cute5tupleIJNS5_1CILi1EEES8_S8_EEENS6_IJNS7_ILi128EEESA_NS7_ILi64EEEEEENS_6half_tEfNS_4arch4Sm90ELb0ELb1ELb0ELb1ELb1ELb1ELb0ELb0ELi2ELi1ELi2ELi2ELb0EEENS1_21CollectiveEpilogueBwdISC_SD_SF_Li256ELb1ELb0ELi1EEENS1_19SingleTileSchedulerILb1ELb0ELb0ELi128EEEEEEEEEvNT_6ParamsE,(.L_x_7414 - _ZN7cutlass13device_kernelIN5flash11enable_sm90INS1_16FlashAttnBwdSm90INS1_25CollectiveMainloopBwdSm90ILi2ELi2ELi2EN4cute5tupleIJNS5_1CILi1EEES8_S8_EEENS6_IJNS7_ILi128EEESA_NS7_ILi64EEEEEENS_6half_tEfNS_4arch4Sm90ELb0ELb1ELb0ELb1ELb1ELb1ELb0ELb0ELi2ELi1ELi2ELi2ELb0EEENS1_21CollectiveEpilogueBwdISC_SD_SF_Li256ELb1ELb0ELi1EEENS1_19SingleTileSchedulerILb1ELb0ELb0ELi128EEEEEEEEEvNT_6ParamsE)
        .other          _ZN7cutlass13device_kernelIN5flash11enable_sm90INS1_16FlashAttnBwdSm90INS1_25CollectiveMainloopBwdSm90ILi2ELi2ELi2EN4cute5tupleIJNS5_1CILi1EEES8_S8_EEENS6_IJNS7_ILi128EEESA_NS7_ILi64EEEEEENS_6half_tEfNS_4arch4Sm90ELb0ELb1ELb0ELb1ELb1ELb1ELb0ELb0ELi2ELi1ELi2ELi2ELb0EEENS1_21CollectiveEpilogueBwdISC_SD_SF_Li256ELb1ELb0ELi1EEENS1_19SingleTileSchedulerILb1ELb0ELb0ELi128EEEEEEEEEvNT_6ParamsE,@"STO_CUDA_ENTRY STV_DEFAULT"
_ZN7cutlass13device_kernelIN5flash11enable_sm90INS1_16FlashAttnBwdSm90INS1_25CollectiveMainloopBwdSm90ILi2ELi2ELi2EN4cute5tupleIJNS5_1CILi1EEES8_S8_EEENS6_IJNS7_ILi128EEESA_NS7_ILi64EEEEEENS_6half_tEfNS_4arch4Sm90ELb0ELb1ELb0ELb1ELb1ELb1ELb0ELb0ELi2ELi1ELi2ELi2ELb0EEENS1_21CollectiveEpilogueBwdISC_SD_SF_Li256ELb1ELb0ELi1EEENS1_19SingleTileSchedulerILb1ELb0ELb0ELi128EEEEEEEEEvNT_6ParamsE:
        /* <DEDUP_REMOVED lines=24> */
.L_x_5529:
[----:B------:R-:W-:Y:S05]  /*0180*/  BSYNC B0 ;  /* 0x0000000000007941 */ /* 0x000fea0003800000 */
.L_x_5528:
        /* <DEDUP_REMOVED lines=37> */
.L_x_5530:
        /* <DEDUP_REMOVED lines=22> */
.L_x_5531:
[----:B------:R-:W-:Y:S01]  /*0540*/  PLOP3.LUT P0, PT, PT, PT, UP0, 0x80, 0x0 ;  /* 0x000000000000781c */ /* 0x000fe20003f0f008 */
[----:B------:R-:W-:Y:S01]  /*0550*/  NOP ;  /* 0x0000000000007918 */ /* 0x000fe20000000000 */
[----:B------:R-:W-:Y:S01]  /*0560*/  ULDC.64 UR38, c[0x0][0x208] ;  /* 0x0000820000267ab9 */ /* 0x000fe20000000a00 */
[----:B------:R-:W-:Y:S01]  /*0570*/  BSSY B6, `(.L_x_5532) ;  /* 0x0001374000067945 */ /* 0x000fe20003800000 */
[----:B-12-4-:R-:W-:Y:S09]  /*0580*/  BAR.SYNC.DEFER_BLOCKING 0x0 ;  /* 0x0000000000007b1d */ /* 0x016ff20000010000 */
[----:B------:R-:W-:Y:S05]  /*0590*/  @!P0 BRA `(.L_x_5533) ;  /* 0x000000f0003c8947 */ /* 0x000fea0003800000 */
.L_x_5534:
        /* <DEDUP_REMOVED lines=24> */
.L_x_5535:
        /* <DEDUP_REMOVED lines=14> */
.L_x_5537:
[----:B------:R-:W-:-:S05]  /*0800*/  ULDC UR4, c[0x0][0x8bc] ;  /* 0x00022f0000047ab9 */ /* 0x000fca0000000800 */
.L_x_5536:
        /* <DEDUP_REMOVED lines=19> */
.L_x_5539:
        /* <DEDUP_REMOVED lines=14> */
.L_x_5540:
        /* <DEDUP_REMOVED lines=11> */
.L_x_5541:
        /* <DEDUP_REMOVED lines=13> */
.L_x_5542:
        /* <DEDUP_REMOVED lines=50> */
.L_x_5543:
        /* <DEDUP_REMOVED lines=28> */
.L_x_5546:
        /* <DEDUP_REMOVED lines=15> */
.L_x_5545:
        /* <DEDUP_REMOVED lines=22> */
.L_x_5548:
        /* <DEDUP_REMOVED lines=15> */
.L_x_5547:
[----:B------:R-:W-:Y:S01]  /*13c0*/  SHF.R.S32.HI R6, RZ, 0x1f, R17 ;  /* 0x0000001fff067819 */ /* 0x000fe20000011411 */
[----:B------:R-:W-:-:S03]  /*13d0*/  UMOV UR4, 0xffffffff ;  /* 0xffffffff00047882 */ /* 0x000fc60000000000 */
[----:B------:R-:W-:-:S04]  /*13e0*/  LEA.HI R0, R6, R17, RZ, 0x7 ;  /* 0x0000001106007211 */ /* 0x000fc800078f38ff */
[----:B------:R-:W-:Y:S01]  /*13f0*/  SHF.R.S32.HI R10, RZ, 0x7, R0 ;  /* 0x00000007ff0a7819 */ /* 0x000fe20000011400 */
[----:B------:R-:W-:Y:S06]  /*1400*/  BRA.DIV UR4, `(.L_x_5549) ;  /* 0x0000012a04307947 */ /* 0x000fec000b800000 */
[----:B------:R1:W2:Y:S02]  /*1410*/  SHFL.IDX PT, R14, R10, RZ, 0x1f ;  /* 0x00001fff0a0e7589 */ /* 0x0002a400000e0000 */
.L_x_5712:
        /* <DEDUP_REMOVED lines=23> */
.L_x_5550:
        /* <DEDUP_REMOVED lines=126> */
.L_x_5563:
[----:B------:R-:W-:-:S06]  /*1d70*/  ULOP3.LUT UR4, UR36, 0x1, URZ, 0xfc, !UPT ;  /* 0x0000000124047892 */ /* 0x000fcc000f8efc3f */
[----:B-1----:R-:W-:-:S05]  /*1d80*/  IMAD.U32 R8, RZ, RZ, UR4 ;  /* 0x00000004ff087e24 */ /* 0x002fca000f8e00ff */
[----:B------:R-:W-:-:S13]  /*1d90*/  ISETP.NE.AND P6, PT, R8, 0x3, PT ;  /* 0x000000030800780c */ /* 0x000fda0003fc5270 */
[----:B------:R-:W-:Y:S05]  /*1da0*/  @!P6 BRA `(.L_x_5553) ;  /* 0x000000000004e947 */ /* 0x000fea0003800000 */
[----:B------:R-:W-:Y:S01]  /*1db0*/  BPT.TRAP 0x1 ;  /* 0x000000040000795c */ /* 0x000fe20000300000 */
.L_x_5553:
[----:B------:R-:W-:Y:S01]  /*1dc0*/  IMAD R8, R0, 0x8, R16 ;  /* 0x0000000800087824 */ /* 0x000fe200078e0210 */
[----:B------:R-:W-:-:S04]  /*1dd0*/  SHF.L.U32 R23, R4, 0x1f, RZ ;  /* 0x0000001f04177819 */ /* 0x000fc800000006ff */
[----:B------:R1:W2:Y:S01]  /*1de0*/  SYNCS.PHASECHK.TRANS64.TRYWAIT P0, [R8+URZ+0x30c10], R23 ;  /* 0x030c1017080075a7 */ /* 0x0002a2000800017f */
[----:B------:R-:W-:Y:S05]  /*1df0*/  @!P6 BRA `(.L_x_5554) ;  /* 0x000000000004e947 */ /* 0x000fea0003800000 */
[----:B------:R-:W-:Y:S01]  /*1e00*/  BPT.TRAP 0x1 ;  /* 0x000000040000795c */ /* 0x000fe20000300000 */
.L_x_5554:
[----:B------:R-:W-:-:S05]  /*1e10*/  VIADD R9, R16, 0x10000 ;  /* 0x0001000010097836 */ /* 0x000fca0000000000 */
[----:B------:R-:W-:-:S04]  /*1e20*/  SHF.R.U32.HI R9, RZ, 0x4, R9 ;  /* 0x00000004ff097819 */ /* 0x000fc80000011609 */
[----:B------:R-:W-:Y:S01]  /*1e30*/  LOP3.LUT R9, R9, 0x3fff, RZ, 0xc0, !PT ;  /* 0x00003fff09097812 */ /* 0x000fe200078ec0ff */
[----:B--2---:R-:W-:Y:S06]  /*1e40*/  @P0 BRA `(.L_x_5555) ;  /* 0x0000000000080947 */ /* 0x004fec0003800000 */
[----:B------:R-:W2:Y:S02]  /*1e50*/  SYNCS.PHASECHK.TRANS64.TRYWAIT P0, [R8+URZ+0x30c10], R23 ;  /* 0x030c1017080075a7 */ /* 0x000ea4000800017f */
[----:B--2---:R-:W-:Y:S05]  /*1e60*/  @!P0 BRA `(.L_x_5556) ;  /* 0x0000011c00cc8947 */ /* 0x004fea0003800000 */
.L_x_5555:
        /* <DEDUP_REMOVED lines=60> */
.L_x_5557:
[----:B------:R1:W1:Y:S01]  /*2230*/  SYNCS.PHASECHK.TRANS64.TRYWAIT P0, [R8+URZ+0x30c30], R23 ;  /* 0x030c3017080075a7 */ /* 0x000262000800017f */
[----:B------:R-:W-:Y:S05]  /*2240*/  @!P6 BRA `(.L_x_5558) ;  /* 0x000000000004e947 */ /* 0x000fea0003800000 */
[----:B------:R-:W-:Y:S01]  /*2250*/  BPT.TRAP 0x1 ;  /* 0x000000040000795c */ /* 0x000fe20000300000 */
.L_x_5558:
[----:B------:R-:W2:Y:S01]  /*2260*/  LDC.64 R24, c[0x0][0x748] ;  /* 0x0001d200ff187b82 */ /* 0x000ea20000000a00 */
[----:B------:R-:W-:-:S05]  /*2270*/  VIADD R13, R16, 0x18000 ;  /* 0x00018000100d7836 */ /* 0x000fca0000000000 */
[----:B------:R-:W-:Y:S01]  /*2280*/  SHF.R.U32.HI R13, RZ, 0x4, R13 ;  /* 0x00000004ff0d7819 */ /* 0x000fe2000001160d */
[----:B-1----:R-:W-:Y:S06]  /*2290*/  @P0 BRA `(.L_x_5559) ;  /* 0x0000000000080947 */ /* 0x002fec0003800000 */
[----:B------:R-:W1:Y:S02]  /*22a0*/  SYNCS.PHASECHK.TRANS64.TRYWAIT P0, [R8+URZ+0x30c30], R23 ;  /* 0x030c3017080075a7 */ /* 0x000e64000800017f */
[----:B-1----:R-:W-:Y:S05]  /*22b0*/  @!P0 BRA `(.L_x_5560) ;  /* 0x0000011800cc8947 */ /* 0x002fea0003800000 */
.L_x_5559:
        /* <DEDUP_REMOVED lines=769> */
.L_x_5561:
        /* <DEDUP_REMOVED lines=68> */
.L_x_5562:
        /* <DEDUP_REMOVED lines=11> */
.L_x_5552:
        /* <DEDUP_REMOVED lines=130> */
.L_x_5575:
[----:B------:R-:W-:-:S05]  /*5fe0*/  IMAD.U32 R7, RZ, RZ, UR36 ;  /* 0x00000024ff077e24 */ /* 0x000fca000f8e00ff */
[----:B------:R-:W-:-:S04]  /*5ff0*/  LOP3.LUT R7, R7, 0x1, RZ, 0xfc, !PT ;  /* 0x0000000107077812 */ /* 0x000fc800078efcff */
[----:B------:R-:W-:-:S13]  /*6000*/  ISETP.NE.AND P0, PT, R7, 0x3, PT ;  /* 0x000000030700780c */ /* 0x000fda0003f05270 */
[----:B------:R-:W-:Y:S05]  /*6010*/  @!P0 BRA `(.L_x_5565) ;  /* 0x0000000000048947 */ /* 0x000fea0003800000 */
[----:B------:R-:W-:Y:S01]  /*6020*/  BPT.TRAP 0x1 ;  /* 0x000000040000795c */ /* 0x000fe20000300000 */
.L_x_5565:
[----:B------:R-:W-:Y:S01]  /*6030*/  IMAD R7, R0, 0x8, R16 ;  /* 0x0000000800077824 */ /* 0x000fe200078e0210 */
[----:B------:R-:W-:-:S04]  /*6040*/  SHF.L.U32 R20, R4, 0x1f, RZ ;  /* 0x0000001f04147819 */ /* 0x000fc800000006ff */
[----:B------:R1:W3:Y:S01]  /*6050*/  SYNCS.PHASECHK.TRANS64.TRYWAIT P1, [R7+URZ+0x30c10], R20 ;  /* 0x030c1014070075a7 */ /* 0x0002e2000802017f */
[----:B------:R-:W-:Y:S05]  /*6060*/  @!P0 BRA `(.L_x_5566) ;  /* 0x0000000000048947 */ /* 0x000fea0003800000 */
[----:B------:R-:W-:Y:S01]  /*6070*/  BPT.TRAP 0x1 ;  /* 0x000000040000795c */ /* 0x000fe20000300000 */
.L_x_5566:
[----:B--2---:R-:W-:-:S05]  /*6080*/  VIADD R8, R16, 0x10000 ;  /* 0x0001000010087836 */ /* 0x004fca0000000000 */
[----:B------:R-:W-:-:S04]  /*6090*/  SHF.R.U32.HI R8, RZ, 0x4, R8 ;  /* 0x00000004ff087819 */ /* 0x000fc80000011608 */
[----:B------:R-:W-:-:S04]  /*60a0*/  LOP3.LUT R8, R8, 0x3fff, RZ, 0xc0, !PT ;  /* 0x00003fff08087812 */ /* 0x000fc800078ec0ff */
[----:B------:R-:W-:Y:S01]  /*60b0*/  LOP3.LUT R9, R8, 0x10000, RZ, 0xfc, !PT ;  /* 0x0001000008097812 */ /* 0x000fe200078efcff */
[----:B---3--:R-:W-:Y:S06]  /*60c0*/  @P1 BRA `(.L_x_5567) ;  /* 0x0000000000081947 */ /* 0x008fec0003800000 */
[----:B------:R-:W2:Y:S02]  /*60d0*/  SYNCS.PHASECHK.TRANS64.TRYWAIT P1, [R7+URZ+0x30c10], R20 ;  /* 0x030c1014070075a7 */ /* 0x000ea4000802017f */
[----:B--2---:R-:W-:Y:S05]  /*60e0*/  @!P1 BRA `(.L_x_5568) ;  /* 0x000000dc00549947 */ /* 0x004fea0003800000 */
.L_x_5567:
        /* <DEDUP_REMOVED lines=63> */
.L_x_5569:
[----:B------:R1:W1:Y:S01]  /*64e0*/  SYNCS.PHASECHK.TRANS64.TRYWAIT P1, [R7+URZ+0x30c30], R20 ;  /* 0x030c3014070075a7 */ /* 0x000262000802017f */
[----:B------:R-:W-:Y:S05]  /*64f0*/  @!P0 BRA `(.L_x_5570) ;  /* 0x0000000000048947 */ /* 0x000fea0003800000 */
[----:B------:R-:W-:Y:S01]  /*6500*/  BPT.TRAP 0x1 ;  /* 0x000000040000795c */ /* 0x000fe20000300000 */
.L_x_5570:
        /* <DEDUP_REMOVED lines=8> */
.L_x_5571:
        /* <DEDUP_REMOVED lines=629> */
.L_x_5573:
        /* <DEDUP_REMOVED lines=70> */
.L_x_5574:
        /* <DEDUP_REMOVED lines=12> */
.L_x_5564:
        /* <DEDUP_REMOVED lines=121> */
.L_x_5587:
[----:B------:R-:W-:-:S05]  /*9990*/  IMAD.U32 R7, RZ, RZ, UR36 ;  /* 0x00000024ff077e24 */ /* 0x000fca000f8e00ff */
[----:B------:R-:W-:-:S04]  /*99a0*/  LOP3.LUT R7, R7, 0x1, RZ, 0xfc, !PT ;  /* 0x0000000107077812 */ /* 0x000fc800078efcff */
[----:B------:R-:W-:-:S13]  /*99b0*/  ISETP.NE.AND P6, PT, R7, 0x3, PT ;  /* 0x000000030700780c */ /* 0x000fda0003fc5270 */
[----:B--2---:R-:W-:Y:S05]  /*99c0*/  @!P6 BRA `(.L_x_5577) ;  /* 0x000000000004e947 */ /* 0x004fea0003800000 */
[----:B------:R-:W-:Y:S01]  /*99d0*/  BPT.TRAP 0x1 ;  /* 0x000000040000795c */ /* 0x000fe20000300000 */
.L_x_5577:
[----:B------:R-:W-:Y:S01]  /*99e0*/  IMAD R7, R0, 0x8, R16 ;  /* 0x0000000800077824 */ /* 0x000fe200078e0210 */
[----:B------:R-:W-:-:S04]  /*99f0*/  SHF.L.U32 R20, R4, 0x1f, RZ ;  /* 0x0000001f04147819 */ /* 0x000fc800000006ff */
[----:B------:R2:W3:Y:S01]  /*9a00*/  SYNCS.PHASECHK.TRANS64.TRYWAIT P0, [R7+URZ+0x30c10], R20 ;  /* 0x030c1014070075a7 */ /* 0x0004e2000800017f */
[----:B------:R-:W-:Y:S05]  /*9a10*/  @!P6 BRA `(.L_x_5578) ;  /* 0x000000000004e947 */ /* 0x000fea0003800000 */
[----:B------:R-:W-:Y:S01]  /*9a20*/  BPT.TRAP 0x1 ;  /* 0x000000040000795c */ /* 0x000fe20000300000 */
.L_x_5578:
[----:B-1----:R-:W-:-:S05]  /*9a30*/  VIADD R8, R16, 0x10000 ;  /* 0x0001000010087836 */ /* 0x002fca0000000000 */
[----:B------:R-:W-:-:S04]  /*9a40*/  SHF.R.U32.HI R8, RZ, 0x4, R8 ;  /* 0x00000004ff087819 */ /* 0x000fc80000011608 */
[----:B------:R-:W-:-:S04]  /*9a50*/  LOP3.LUT R8, R8, 0x3fff, RZ, 0xc0, !PT ;  /* 0x00003fff08087812 */ /* 0x000fc800078ec0ff */
[----:B------:R-:W-:Y:S01]  /*9a60*/  LOP3.LUT R9, R8, 0x10000, RZ, 0xfc, !PT ;  /* 0x0001000008097812 */ /* 0x000fe200078efcff */
[----:B---3--:R-:W-:Y:S06]  /*9a70*/  @P0 BRA `(.L_x_5579) ;  /* 0x0000000000080947 */ /* 0x008fec0003800000 */
[----:B------:R-:W1:Y:S02]  /*9a80*/  SYNCS.PHASECHK.TRANS64.TRYWAIT P0, [R7+URZ+0x30c10], R20 ;  /* 0x030c1014070075a7 */ /* 0x000e64000800017f */
[----:B-1----:R-:W-:Y:S05]  /*9a90*/  @!P0 BRA `(.L_x_5580) ;  /* 0x000000a400108947 */ /* 0x002fea0003800000 */
.L_x_5579:
        /* <DEDUP_REMOVED lines=62> */
.L_x_5581:
[----:B------:R1:W1:Y:S01]  /*9e80*/  SYNCS.PHASECHK.TRANS64.TRYWAIT P0, [R7+URZ+0x30c30], R20 ;  /* 0x030c3014070075a7 */ /* 0x000262000800017f */
[----:B------:R-:W-:Y:S05]  /*9e90*/  @!P6 BRA `(.L_x_5582) ;  /* 0x000000000004e947 */ /* 0x000fea0003800000 */
[----:B------:R-:W-:Y:S01]  /*9ea0*/  BPT.TRAP 0x1 ;  /* 0x000000040000795c */ /* 0x000fe20000300000 */
.L_x_5582:
        /* <DEDUP_REMOVED lines=8> */
.L_x_5583:
        /* <DEDUP_REMOVED lines=780> */
.L_x_5585:
        /* <DEDUP_REMOVED lines=70> */
.L_x_5586:
        /* <DEDUP_REMOVED lines=12> */
.L_x_5576:
        /* <DEDUP_REMOVED lines=34> */
.L_x_5544:
        /* <DEDUP_REMOVED lines=119> */
.L_x_5589:
        /* <DEDUP_REMOVED lines=50> */
.L_x_5591:
[----:B------:R-:W-:Y:S05]  /*e1c0*/  BSYNC B0 ;  /* 0x0000000000007941 */ /* 0x000fea0003800000 */
.L_x_5590:
        /* <DEDUP_REMOVED lines=17> */
.L_x_5593:
[----:B------:R-:W-:Y:S05]  /*e2e0*/  BSYNC B0 ;  /* 0x0000000000007941 */ /* 0x000fea0003800000 */
.L_x_5592:
        /* <DEDUP_REMOVED lines=16> */
.L_x_5595:
[----:B------:R-:W-:Y:S05]  /*e3f0*/  BSYNC B0 ;  /* 0x0000000000007941 */ /* 0x000fea0003800000 */
.L_x_5594:
        /* <DEDUP_REMOVED lines=16> */
.L_x_5597:
[----:B------:R-:W-:Y:S05]  /*e500*/  BSYNC B0 ;  /* 0x0000000000007941 */ /* 0x000fea0003800000 */
.L_x_5596:
        /* <DEDUP_REMOVED lines=27> */
.L_x_5599:
[----:B------:R-:W-:Y:S05]  /*e6c0*/  BSYNC B0 ;  /* 0x0000000000007941 */ /* 0x000fea0003800000 */
.L_x_5598:
        /* <DEDUP_REMOVED lines=15> */
.L_x_5601:
[----:B------:R-:W-:Y:S05]  /*e7c0*/  BSYNC B0 ;  /* 0x0000000000007941 */ /* 0x000fea0003800000 */
.L_x_5600:
        /* <DEDUP_REMOVED lines=15> */
.L_x_5603:
[----:B------:R-:W-:Y:S05]  /*e8c0*/  BSYNC B0 ;  /* 0x0000000000007941 */ /* 0x000fea0003800000 */
.L_x_5602:
        /* <DEDUP_REMOVED lines=15> */
.L_x_5588:
        /* <DEDUP_REMOVED lines=35> */
.L_x_5604:
        /* <DEDUP_REMOVED lines=46> */
.L_x_5606:
[----:B------:R-:W-:Y:S05]  /*eed0*/  BSYNC B0 ;  /* 0x0000000000007941 */ /* 0x000fea0003800000 */
.L_x_5605:
        /* <DEDUP_REMOVED lines=16> */
.L_x_5608:
[----:B------:R-:W-:Y:S05]  /*efe0*/  BSYNC B0 ;  /* 0x0000000000007941 */ /* 0x000fea0003800000 */
.L_x_5607:
        /* <DEDUP_REMOVED lines=15> */
.L_x_5610:
[----:B------:R-:W-:Y:S05]  /*f0e0*/  BSYNC B0 ;  /* 0x0000000000007941 */ /* 0x000fea0003800000 */
.L_x_5609:
        /* <DEDUP_REMOVED lines=15> */
.L_x_5612:
[----:B------:R-:W-:Y:S05]  /*f1e0*/  BSYNC B0 ;  /* 0x0000000000007941 */ /* 0x000fea0003800000 */
.L_x_5611:
        /* <DEDUP_REMOVED lines=26> */
.L_x_5614:
[----:B------:R-:W-:Y:S05]  /*f390*/  BSYNC B0 ;  /* 0x0000000000007941 */ /* 0x000fea0003800000 */
.L_x_5613:
        /* <DEDUP_REMOVED lines=15> */
.L_x_5616:
[----:B------:R-:W-:Y:S05]  /*f490*/  BSYNC B0 ;  /* 0x0000000000007941 */ /* 0x000fea0003800000 */
.L_x_5615:
        /* <DEDUP_REMOVED lines=15> */
.L_x_5618:
[----:B------:R-:W-:Y:S05]  /*f590*/  BSYNC B0 ;  /* 0x0000000000007941 */ /* 0x000fea0003800000 */
.L_x_5617:
        /* <DEDUP_REMOVED lines=15> */
.L_x_5533:
        /* <DEDUP_REMOVED lines=21> */
.L_x_5620:
        /* <DEDUP_REMOVED lines=13> */
.L_x_5622:
[----:B------:R-:W-:-:S05]  /*f8b0*/  ULDC UR4, c[0x0][0x8bc] ;  /* 0x00022f0000047ab9 */ /* 0x000fca0000000800 */
.L_x_5621:
        /* <DEDUP_REMOVED lines=44> */
.L_x_5623:
        /* <DEDUP_REMOVED lines=13> */
.L_x_5624:
        /* <DEDUP_REMOVED lines=12> */
.L_x_5625:
        /* <DEDUP_REMOVED lines=19> */
[----:B------:R-:W-:Y:S01]  /*fe40*/  IMAD.U32 R9, RZ, RZ, UR8 ;  /* 0x00000008ff097e24 */ /* 0x000fe2000f8e00ff */
        /* <DEDUP_REMOVED lines=10> */
.L_x_5626:
        /* <DEDUP_REMOVED lines=35> */
.L_x_5631:
[----:B------:R-:W2:Y:S04]  /*10120*/  LDG.E.STRONG.GPU R0, desc[UR38][R2.64] ;  /* 0x0000002602007981 */ /* 0x000ea8000c1ef900 */
[----:B--2---:R-:W-:Y:S01]  /*10130*/  CCTL.IVALL ;  /* 0x00000000ff00798f */ /* 0x004fe20002000000 */
[----:B------:R-:W-:Y:S05]  /*10140*/  YIELD ;  /* 0x0000000000007946 */ /* 0x000fea0003800000 */
[----:B------:R-:W-:-:S13]  /*10150*/  ISETP.NE.AND P1, PT, R0, UR22, PT ;  /* 0x0000001600007c0c */ /* 0x000fda000bf25270 */
[----:B------:R-:W-:Y:S05]  /*10160*/  @P1 BRA `(.L_x_5631) ;  /* 0xfffffffc00ec1947 */ /* 0x000fea000383ffff */
.L_x_5630:
[----:B------:R-:W-:Y:S05]  /*10170*/  BSYNC B0 ;  /* 0x0000000000007941 */ /* 0x000fea0003800000 */
.L_x_5629:
[----:B------:R-:W-:-:S03]  /*10180*/  UMOV UR15, 0xffffffff ;  /* 0xffffffff000f7882 */ /* 0x000fc60000000000 */
[----:B------:R-:W-:Y:S05]  /*10190*/  BRA.DIV UR15, `(.L_x_5632) ;  /* 0x0000003e0f787947 */ /* 0x000fea000b800000 */
[----:B------:R-:W-:Y:S01]  /*101a0*/  NOP ;  /* 0x0000000000007918 */ /* 0x000fe20000000000 */
.L_x_5715:
        /* <DEDUP_REMOVED lines=22> */
.L_x_5634:
[----:B------:R-:W-:Y:S05]  /*10310*/  BSYNC B0 ;  /* 0x0000000000007941 */ /* 0x000fea0003800000 */
.L_x_5633:
        /* <DEDUP_REMOVED lines=20> */
.L_x_5636:
[----:B------:R-:W-:Y:S05]  /*10460*/  BSYNC B0 ;  /* 0x0000000000007941 */ /* 0x000fea0003800000 */
.L_x_5635:
[----:B------:R-:W-:Y:S06]  /*10470*/  BAR.ARV 0xa, 0xa0 ;  /* 0x0282800000007b1d */ /* 0x000fec0000002000 */
[----:B------:R-:W-:Y:S04]  /*10480*/  BSSY B0, `(.L_x_5637) ;  /* 0x0000003000007945 */ /* 0x000fe80003800000 */
[----:B------:R-:W-:Y:S05]  /*10490*/  @!P0 BRA `(.L_x_5638) ;  /* 0x0000000000048947 */ /* 0x000fea0003800000 */
[----:B------:R-:W-:-:S04]  /*104a0*/  DEPBAR.LE SB0, 0x0 ;  /* 0x000080000000791a */ /* 0x000fc80000000000 */
.L_x_5638:
[----:B------:R-:W-:Y:S05]  /*104b0*/  BSYNC B0 ;  /* 0x0000000000007941 */ /* 0x000fea0003800000 */
.L_x_5637:
        /* <DEDUP_REMOVED lines=19> */
.L_x_5640:
[----:B------:R-:W-:Y:S05]  /*105f0*/  BSYNC B0 ;  /* 0x0000000000007941 */ /* 0x000fea0003800000 */
.L_x_5639:
[----:B------:R-:W-:Y:S01]  /*10600*/  UIADD3 UR15, UR9, 0x1, URZ ;  /* 0x00000001090f7890 */ /* 0x000fe2000fffe03f */
[----:B------:R-:W-:Y:S11]  /*10610*/  BRA `(.L_x_5641) ;  /* 0x0000000000047947 */ /* 0x000ff60003800000 */
.L_x_5628:
[----:B------:R-:W-:-:S05]  /*10620*/  UMOV UR15, UR9 ;  /* 0x00000009000f7c82 */ /* 0x000fca0008000000 */
.L_x_5641:
        /* <DEDUP_REMOVED lines=15> */
.L_x_5666:
        /* <DEDUP_REMOVED lines=11> */
.L_x_5644:
[----:B------:R-:W2:Y:S04]  /*107d0*/  LDG.E.STRONG.GPU R0, desc[UR38][R2.64] ;  /* 0x0000002602007981 */ /* 0x000ea8000c1ef900 */
[----:B--2---:R-:W-:Y:S01]  /*107e0*/  CCTL.IVALL ;  /* 0x00000000ff00798f */ /* 0x004fe20002000000 */
[----:B------:R-:W-:Y:S05]  /*107f0*/  YIELD ;  /* 0x0000000000007946 */ /* 0x000fea0003800000 */
[----:B------:R-:W-:-:S13]  /*10800*/  ISETP.NE.AND P1, PT, R0, UR22, PT ;  /* 0x0000001600007c0c */ /* 0x000fda000bf25270 */
[----:B------:R-:W-:Y:S05]  /*10810*/  @P1 BRA `(.L_x_5644) ;  /* 0xfffffffc00ec1947 */ /* 0x000fea000383ffff */
.L_x_5643:
[----:B------:R-:W-:Y:S05]  /*10820*/  BSYNC B0 ;  /* 0x0000000000007941 */ /* 0x000fea0003800000 */
.L_x_5642:
[----:B------:R-:W-:-:S03]  /*10830*/  UMOV UR16, 0xffffffff ;  /* 0xffffffff00107882 */ /* 0x000fc60000000000 */
[----:B------:R-:W-:Y:S05]  /*10840*/  BRA.DIV UR16, `(.L_x_5645) ;  /* 0x0000003610e87947 */ /* 0x000fea000b800000 */
[----:B------:R-:W-:Y:S01]  /*10850*/  NOP ;  /* 0x0000000000007918 */ /* 0x000fe20000000000 */
.L_x_5718:
        /* <DEDUP_REMOVED lines=19> */
.L_x_5647:
[----:B------:R-:W-:Y:S05]  /*10990*/  BSYNC B0 ;  /* 0x0000000000007941 */ /* 0x000fea0003800000 */
.L_x_5646:
        /* <DEDUP_REMOVED lines=17> */
.L_x_5649:
[----:B------:R-:W-:Y:S05]  /*10ab0*/  BSYNC B0 ;  /* 0x0000000000007941 */ /* 0x000fea0003800000 */
.L_x_5648:
[----:B------:R-:W-:Y:S06]  /*10ac0*/  BAR.ARV 0xa, 0xa0 ;  /* 0x0282800000007b1d */ /* 0x000fec0000002000 */
[----:B------:R-:W-:Y:S04]  /*10ad0*/  BSSY B0, `(.L_x_5650) ;  /* 0x0000003000007945 */ /* 0x000fe80003800000 */
[----:B------:R-:W-:Y:S05]  /*10ae0*/  @!P0 BRA `(.L_x_5651) ;  /* 0x0000000000048947 */ /* 0x000fea0003800000 */
[----:B------:R-:W-:-:S04]  /*10af0*/  DEPBAR.LE SB0, 0x0 ;  /* 0x000080000000791a */ /* 0x000fc80000000000 */
.L_x_5651:
[----:B------:R-:W-:Y:S05]  /*10b00*/  BSYNC B0 ;  /* 0x0000000000007941 */ /* 0x000fea0003800000 */
.L_x_5650:
        /* <DEDUP_REMOVED lines=19> */
.L_x_5653:
[----:B------:R-:W-:Y:S05]  /*10c40*/  BSYNC B0 ;  /* 0x0000000000007941 */ /* 0x000fea0003800000 */
.L_x_5652:
        /* <DEDUP_REMOVED lines=9> */
.L_x_5656:
[----:B------:R-:W2:Y:S04]  /*10ce0*/  LDG.E.STRONG.GPU R0, desc[UR38][R2.64] ;  /* 0x0000002602007981 */ /* 0x000ea8000c1ef900 */
[----:B--2---:R-:W-:Y:S01]  /*10cf0*/  CCTL.IVALL ;  /* 0x00000000ff00798f */ /* 0x004fe20002000000 */
[----:B------:R-:W-:Y:S05]  /*10d00*/  YIELD ;  /* 0x0000000000007946 */ /* 0x000fea0003800000 */
[----:B------:R-:W-:-:S13]  /*10d10*/  ISETP.NE.AND P1, PT, R0, UR22, PT ;  /* 0x0000001600007c0c */ /* 0x000fda000bf25270 */
[----:B------:R-:W-:Y:S05]  /*10d20*/  @P1 BRA `(.L_x_5656) ;  /* 0xfffffffc00ec1947 */ /* 0x000fea000383ffff */
.L_x_5655:
[----:B------:R-:W-:Y:S05]  /*10d30*/  BSYNC B0 ;  /* 0x0000000000007941 */ /* 0x000fea0003800000 */
.L_x_5654:
[----:B------:R-:W-:-:S03]  /*10d40*/  UMOV UR12, 0xffffffff ;  /* 0xffffffff000c7882 */ /* 0x000fc60000000000 */
[----:B------:R-:W-:Y:S05]  /*10d50*/  BRA.DIV UR12, `(.L_x_5657) ;  /* 0x000000320cc07947 */ /* 0x000fea000b800000 */
[----:B------:R-:W-:Y:S01]  /*10d60*/  NOP ;  /* 0x0000000000007918 */ /* 0x000fe20000000000 */
.L_x_5721:
        /* <DEDUP_REMOVED lines=15> */
.L_x_5659:
[----:B------:R-:W-:Y:S05]  /*10e60*/  BSYNC B0 ;  /* 0x0000000000007941 */ /* 0x000fea0003800000 */
.L_x_5658:
        /* <DEDUP_REMOVED lines=15> */
.L_x_5661:
[----:B------:R-:W-:Y:S05]  /*10f60*/  BSYNC B0 ;  /* 0x0000000000007941 */ /* 0x000fea0003800000 */
.L_x_5660:
[----:B------:R-:W-:Y:S06]  /*10f70*/  BAR.ARV 0xa, 0xa0 ;  /* 0x0282800000007b1d */ /* 0x000fec0000002000 */
[----:B------:R-:W-:Y:S04]  /*10f80*/  BSSY B0, `(.L_x_5662) ;  /* 0x0000003000007945 */ /* 0x000fe80003800000 */
[----:B------:R-:W-:Y:S05]  /*10f90*/  @!P0 BRA `(.L_x_5663) ;  /* 0x0000000000048947 */ /* 0x000fea0003800000 */
[----:B------:R-:W-:-:S04]  /*10fa0*/  DEPBAR.LE SB0, 0x0 ;  /* 0x000080000000791a */ /* 0x000fc80000000000 */
.L_x_5663:
[----:B------:R-:W-:Y:S05]  /*10fb0*/  BSYNC B0 ;  /* 0x0000000000007941 */ /* 0x000fea0003800000 */
.L_x_5662:
        /* <DEDUP_REMOVED lines=19> */
.L_x_5665:
[----:B------:R-:W-:Y:S05]  /*110f0*/  BSYNC B0 ;  /* 0x0000000000007941 */ /* 0x000fea0003800000 */
.L_x_5664:
[----:B------:R-:W-:Y:S02]  /*11100*/  UIADD3 UR9, UR9, 0x2, URZ ;  /* 0x0000000209097890 */ /* 0x000fe4000fffe03f */
[----:B------:R-:W-:-:S04]  /*11110*/  UIADD3 UR4, UR4, 0x4000, URZ ;  /* 0x0000400004047890 */ /* 0x000fc8000fffe03f */
[----:B------:R-:W-:-:S13]  /*11120*/  ISETP.LE.AND P1, PT, R9, UR9, PT ;  /* 0x0000000909007c0c */ /* 0x000fda000bf23270 */
[----:B------:R-:W-:Y:S05]  /*11130*/  @!P1 BRA `(.L_x_5666) ;  /* 0xfffffff400789947 */ /* 0x000fea000383ffff */
.L_x_5627:
        /* <DEDUP_REMOVED lines=41> */
.L_x_5669:
[----:B------:R-:W-:Y:S05]  /*113d0*/  BSYNC B0 ;  /* 0x0000000000007941 */ /* 0x000fea0003800000 */
.L_x_5668:
[----:B------:R-:W-:Y:S05]  /*113e0*/  BRA `(.L_x_5670) ;  /* 0x0000000000047947 */ /* 0x000fea0003800000 */
.L_x_5667:
[----:B------:R-:W-:-:S05]  /*113f0*/  UMOV UR4, UR9 ;  /* 0x0000000900047c82 */ /* 0x000fca0008000000 */
.L_x_5670:
        /* <DEDUP_REMOVED lines=11> */
.L_x_5675:
        /* <DEDUP_REMOVED lines=24> */
.L_x_5672:
[----:B------:R-:W-:Y:S05]  /*11630*/  BSYNC B0 ;  /* 0x0000000000007941 */ /* 0x000fea0003800000 */
.L_x_5671:
        /* <DEDUP_REMOVED lines=24> */
.L_x_5674:
[----:B------:R-:W-:Y:S05]  /*117c0*/  BSYNC B0 ;  /* 0x0000000000007941 */ /* 0x000fea0003800000 */
.L_x_5673:
[----:B------:R-:W-:Y:S02]  /*117d0*/  UIADD3 UR7, UR7, 0x2, URZ ;  /* 0x0000000207077890 */ /* 0x000fe4000fffe03f */
[----:B------:R-:W-:Y:S02]  /*117e0*/  ULEA UR5, UR19, UR5, 0x1 ;  /* 0x0000000513057291 */ /* 0x000fe4000f8e083f */
[----:B------:R-:W-:Y:S02]  /*117f0*/  ULEA UR6, UR19, UR6, 0x1 ;  /* 0x0000000613067291 */ /* 0x000fe4000f8e083f */
[----:B------:R-:W-:-:S13]  /*11800*/  ISETP.NE.AND P0, PT, RZ, UR7, PT ;  /* 0x00000007ff007c0c */ /* 0x000fda000bf05270 */
[----:B------:R-:W-:Y:S05]  /*11810*/  @!P0 BRA `(.L_x_5538) ;  /* 0x0000002400248947 */ /* 0x000fea0003800000 */
[----:B------:R-:W-:Y:S05]  /*11820*/  BRA `(.L_x_5675) ;  /* 0xfffffffc00207947 */ /* 0x000fea000383ffff */
.L_x_5619:
        /* <DEDUP_REMOVED lines=14> */
.L_x_5676:
        /* <DEDUP_REMOVED lines=14> */
.L_x_5678:
[----:B------:R-:W-:-:S05]  /*119f0*/  ULDC UR4, c[0x0][0x8bc] ;  /* 0x00022f0000047ab9 */ /* 0x000fca0000000800 */
.L_x_5677:
        /* <DEDUP_REMOVED lines=59> */
.L_x_5680:
        /* <DEDUP_REMOVED lines=13> */
.L_x_5681:
        /* <DEDUP_REMOVED lines=8> */
.L_x_5682:
        /* <DEDUP_REMOVED lines=21> */
.L_x_5683:
        /* <DEDUP_REMOVED lines=50> */
.L_x_5722:
        /* <DEDUP_REMOVED lines=15> */
.L_x_5686:
        /* <DEDUP_REMOVED lines=77> */
.L_x_5697:
[----:B-123--:R-:W-:-:S04]  /*12930*/  SHF.L.U32 R18, R10, 0x1f, RZ ;  /* 0x0000001f0a127819 */ /* 0x00efc800000006ff */
[----:B------:R-:W2:Y:S02]  /*12940*/  SYNCS.PHASECHK.TRANS64.TRYWAIT P1, [R15+URZ+0x30c40], R18 ;  /* 0x030c40120f0075a7 */ /* 0x000ea4000802017f */
[----:B--2---:R-:W-:Y:S05]  /*12950*/  @!P1 BRA `(.L_x_5689) ;  /* 0x0000001400f09947 */ /* 0x004fea0003800000 */
.L_x_5723:
        /* <DEDUP_REMOVED lines=8> */
.L_x_5690:
        /* <DEDUP_REMOVED lines=30> */
.L_x_5724:
        /* <DEDUP_REMOVED lines=8> */
.L_x_5692:
        /* <DEDUP_REMOVED lines=30> */
.L_x_5725:
        /* <DEDUP_REMOVED lines=8> */
.L_x_5694:
        /* <DEDUP_REMOVED lines=24> */
.L_x_5727:
        /* <DEDUP_REMOVED lines=8> */
.L_x_5696:
        /* <DEDUP_REMOVED lines=30> */
.L_x_5688:
[----:B------:R-:W4:Y:S02]  /*13280*/  LDL.LU R4, [R1+0x8] ;  /* 0x0000080001047983 */ /* 0x000f240000300800 */
[----:B----4-:R-:W-:Y:S02]  /*13290*/  ISETP.NE.AND P1, PT, R4, RZ, PT ;  /* 0x000000ff0400720c */ /* 0x010fe40003f25270 */
[----:B------:R4:W5:Y:S11]  /*132a0*/  LDL R4, [R1+0x4] ;  /* 0x0000040001047983 */ /* 0x0009760000100800 */
[----:B----4-:R-:W-:Y:S05]  /*132b0*/  @!P1 BRA `(.L_x_5687) ;  /* 0x0000000400249947 */ /* 0x010fea0003800000 */
[----:B------:R-:W-:-:S04]  /*132c0*/  SHF.L.U32 R12, R10, 0x1f, RZ ;  /* 0x0000001f0a0c7819 */ /* 0x000fc800000006ff */
[----:B------:R-:W4:Y:S02]  /*132d0*/  SYNCS.PHASECHK.TRANS64.TRYWAIT P1, [R15+URZ+0x30c40], R12 ;  /* 0x030c400c0f0075a7 */ /* 0x000f24000802017f */
[----:B----4-:R-:W-:Y:S05]  /*132e0*/  @!P1 BRA `(.L_x_5698) ;  /* 0x0000000c00e09947 */ /* 0x010fea0003800000 */
.L_x_5728:
        /* <DEDUP_REMOVED lines=8> */
.L_x_5699:
        /* <DEDUP_REMOVED lines=27> */
.L_x_5729:
        /* <DEDUP_REMOVED lines=8> */
.L_x_5701:
        /* <DEDUP_REMOVED lines=27> */
.L_x_5687:
[----:B------:R-:W1:Y:S01]  /*13750*/  S2R R0, SR_TID.X ;  /* 0x0000000000007919 */ /* 0x000e620000002100 */
[----:B------:R-:W-:Y:S01]  /*13760*/  IMAD R3, R16, 0x8, R15 ;  /* 0x0000000810037824 */ /* 0x000fe200078e020f */
[----:B-1----:R-:W-:Y:S02]  /*13770*/  LOP3.LUT R2, R0, 0x7f, RZ, 0xc0, !PT ;  /* 0x0000007f00027812 */ /* 0x002fe400078ec0ff */
[----:B------:R-:W-:Y:S02]  /*13780*/  SHF.L.U32 R0, R10, 0x1f, RZ ;  /* 0x0000001f0a007819 */ /* 0x000fe400000006ff */
[----:B------:R-:W-:Y:S02]  /*13790*/  ISETP.NE.AND P1, PT, R2, RZ, PT ;  /* 0x000000ff0200720c */ /* 0x000fe40003f25270 */
[----:B------:R-:W1:Y:S02]  /*137a0*/  SYNCS.PHASECHK.TRANS64.TRYWAIT P0, [R3+URZ+0x30c40], R0 ;  /* 0x030c4000030075a7 */ /* 0x000e64000800017f */
[----:B-1----:R-:W-:Y:S09]  /*137b0*/  @!P0 BRA `(.L_x_5702) ;  /* 0x0000000800d48947 */ /* 0x002ff20003800000 */
.L_x_5730:
[----:B------:R-:W-:Y:S05]  /*137c0*/  @P1 BRA `(.L_x_5703) ;  /* 0x0000000000181947 */ /* 0x000fea0003800000 */
[----:B------:R-:W1:Y:S01]  /*137d0*/  S2R R2, SR_TID.X ;  /* 0x0000000000027919 */ /* 0x000e620000002100 */
[----:B------:R-:W-:-:S04]  /*137e0*/  IMAD.MOV.U32 R0, RZ, RZ, 0x4200 ;  /* 0x00004200ff007424 */ /* 0x000fc800078e00ff */
[----:B------:R1:W-:Y:S02]  /*137f0*/  SYNCS.ARRIVE.TRANS64 RZ, [R3+URZ+0x30c30], R0 ;  /* 0x030c300003ff79a7 */ /* 0x0003e4000800003f */
[----:B-1----:R-:W-:-:S13]  /*13800*/  LOP3.LUT P0, RZ, R2, 0x1f, RZ, 0xc0, !PT ;  /* 0x0000001f02ff7812 */ /* 0x002fda000780c0ff */
[----:B------:R-:W-:Y:S05]  /*13810*/  @!P0 BRA `(.L_x_5703) ;  /* 0x0000000000048947 */ /* 0x000fea0003800000 */
[----:B------:R-:W-:Y:S01]  /*13820*/  BPT.TRAP 0x1 ;  /* 0x000000040000795c */ /* 0x000fe20000300000 */
.L_x_5703:
        /* <DEDUP_REMOVED lines=34> */
.L_x_5684:
[----:B------:R-:W-:Y:S05]  /*13a50*/  BSYNC B0 ;  /* 0x0000000000007941 */ /* 0x000fea0003800000 */
.L_x_5679:
[----:B------:R-:W-:-:S03]  /*13a60*/  UMOV UR8, 0xffffffff ;  /* 0xffffffff00087882 */ /* 0x000fc60000000000 */
[----:B------:R-:W-:Y:S05]  /*13a70*/  BRA.DIV UR8, `(.L_x_5704) ;  /* 0x0000000a08387947 */ /* 0x000fea000b800000 */
[----:B------:R-:W-:-:S13]  /*13a80*/  ELECT P6, URZ, PT ;  /* 0x00000000003f782f */ /* 0x000fda00038c0000 */
.L_x_5733:
[----:B------:R-:W-:Y:S05]  /*13a90*/  @!P6 BRA `(.L_x_5538) ;  /* 0x000000000084e947 */ /* 0x000fea0003800000 */
[----:B------:R-:W-:-:S06]  /*13aa0*/  ULOP3.LUT UR8, UR36, 0x2, URZ, 0xfc, !UPT ;  /* 0x0000000224087892 */ /* 0x000fcc000f8efc3f */
[----:B------:R-:W-:-:S05]  /*13ab0*/  IMAD.U32 R2, RZ, RZ, UR8 ;  /* 0x00000008ff027e24 */ /* 0x000fca000f8e00ff */
[----:B------:R-:W-:-:S13]  /*13ac0*/  ISETP.NE.AND P2, PT, R2, 0x3, PT ;  /* 0x000000030200780c */ /* 0x000fda0003f45270 */
[----:B------:R-:W-:Y:S05]  /*13ad0*/  @!P2 BRA `(.L_x_5705) ;  /* 0x000000000004a947 */ /* 0x000fea0003800000 */
[----:B---3--:R-:W-:Y:S01]  /*13ae0*/  BPT.TRAP 0x1 ;  /* 0x000000040000795c */ /* 0x008fe20000300000 */
.L_x_5705:
        /* <DEDUP_REMOVED lines=15> */
.L_x_5734:
[----:B------:R-:W2:Y:S02]  /*13be0*/  SYNCS.PHASECHK.TRANS64.TRYWAIT P0, [R3+URZ], R2 ;  /* 0x00000002030075a7 */ /* 0x000ea4000800017f */
[----:B--2---:R-:W-:Y:S05]  /*13bf0*/  @!P0 BRA `(.L_x_5707) ;  /* 0x00000008000c8947 */ /* 0x004fea0003800000 */
.L_x_5735:
[----:B------:R-:W-:Y:S05]  /*13c00*/  @!P2 BRA `(.L_x_5708) ;  /* 0x000000000004a947 */ /* 0x000fea0003800000 */
[----:B---3--:R-:W-:Y:S01]  /*13c10*/  BPT.TRAP 0x1 ;  /* 0x000000040000795c */ /* 0x008fe20000300000 */
.L_x_5708:
[----:B--2---:R-:W-:-:S04]  /*13c20*/  VIADD R3, R8, 0x30c40 ;  /* 0x00030c4008037836 */ /* 0x004fc80000000000 */
[----:B------:R-:W-:-:S04]  /*13c30*/  IMAD R5, R0, 0x8, R3 ;  /* 0x0000000800057824 */ /* 0x000fc800078e0203 */
[----:B------:R-:W2:Y:S02]  /*13c40*/  SYNCS.PHASECHK.TRANS64.TRYWAIT P0, [R5+URZ], R4 ;  /* 0x00000004050075a7 */ /* 0x000ea4000800017f */
[----:B--2---:R-:W-:Y:S05]  /*13c50*/  @!P0 BRA `(.L_x_5709) ;  /* 0x0000000800088947 */ /* 0x004fea0003800000 */
.L_x_5736:
[----:B------:R-:W-:-:S07]  /*13c60*/  IMAD R3, R6, 0x8, R3 ;  /* 0x0000000806037824 */ /* 0x000fce00078e0203 */
.L_x_5710:
[----:B----4-:R4:W1:Y:S02]  /*13c70*/  SYNCS.PHASECHK.TRANS64.TRYWAIT P0, [R3+URZ], R2 ;  /* 0x00000002030075a7 */ /* 0x010864000800017f */
[----:B-1----:R-:W-:Y:S05]  /*13c80*/  @!P0 NANOSLEEP.SYNCS 0x989680 ;  /* 0x009896800000895d */ /* 0x002fea0003900000 */
[----:B------:R-:W1:Y:S02]  /*13c90*/  @!P0 SYNCS.PHASECHK.TRANS64 P0, [R3+URZ], R2 ;  /* 0x00000002030085a7 */ /* 0x000e64000800007f */
[----:B-1----:R-:W-:Y:S05]  /*13ca0*/  @!P0 BRA `(.L_x_5710) ;  /* 0xfffffffc00f08947 */ /* 0x002fea000383ffff */
.L_x_5538:
[----:B---3--:R-:W-:Y:S05]  /*13cb0*/  BSYNC B6 ;  /* 0x0000000000067941 */ /* 0x008fea0003800000 */
.L_x_5532:
[----:B------:R-:W-:Y:S05]  /*13cc0*/  EXIT ;  /* 0x000000000000794d */ /* 0x000fea0003800000 */
.L_x_5549:
[----:B------:R-:W-:Y:S02]  /*13cd0*/  IMAD.MOV.U32 R13, RZ, RZ, R10 ;  /* 0x000000ffff0d7224 */ /* 0x000fe400078e000a */
[----:B------:R-:W-:Y:S02]  /*13ce0*/  IMAD.MOV.U32 R12, RZ, RZ, RZ ;  /* 0x000000ffff0c7224 */ /* 0x000fe400078e00ff */
[----:B------:R-:W-:Y:S02]  /*13cf0*/  IMAD.MOV.U32 R11, RZ, RZ, 0x1f ;  /* 0x0000001fff0b7424 */ /* 0x000fe400078e00ff */
[----:B------:R-:W-:-:S07]  /*13d00*/  IMAD.MOV.U32 R15, RZ, RZ, -0x1 ;  /* 0xffffffffff0f7424 */ /* 0x000fce00078e00ff */
[----:B------:R-:W-:Y:S05]  /*13d10*/  WARPSYNC.COLLECTIVE R15, `(.L_x_5711) ;  /* 0x000000000f087348 */ /* 0x000fea0003c00000 */
[----:B------:R1:W2:Y:S02]  /*13d20*/  SHFL.IDX P6, R14, R13, R12, R11 ;  /* 0x0000000c0d0e7389 */ /* 0x0002a400000c000b */
[----:B-12---:R-:W-:Y:S01]  /*13d30*/  ENDCOLLECTIVE ;  /* 0x000000000000791b */ /* 0x006fe20003800000 */
.L_x_5711:
[----:B------:R-:W-:Y:S05]  /*13d40*/  BRA `(.L_x_5712) ;  /* 0xfffffed400b47947 */ /* 0x000fea000383ffff */
.L_x_5551:
[----:B--2---:R2:W3:Y:S02]  /*13d50*/  SYNCS.PHASECHK.TRANS64.TRYWAIT P0, [R16+URZ+0x30c00], R11 ;  /* 0x030c000b100075a7 */ /* 0x0044e4000800017f */
[----:B---3--:R-:W-:Y:S05]  /*13d60*/  @!P0 NANOSLEEP.SYNCS 0x989680 ;  /* 0x009896800000895d */ /* 0x008fea0003900000 */
[----:B------:R-:W3:Y:S02]  /*13d70*/  @!P0 SYNCS.PHASECHK.TRANS64 P0, [R16+URZ+0x30c00], R11 ;  /* 0x030c000b100085a7 */ /* 0x000ee4000800007f */
[----:B---3--:R-:W-:Y:S05]  /*13d80*/  @!P0 BRA `(.L_x_5551) ;  /* 0xfffffffc00f08947 */ /* 0x008fea000383ffff */
[----:B------:R-:W-:Y:S05]  /*13d90*/  BRA `(.L_x_5550) ;  /* 0xfffffed400fc7947 */ /* 0x000fea000383ffff */
.L_x_5556:
[----:B--2---:R2:W3:Y:S02]  /*13da0*/  SYNCS.PHASECHK.TRANS64.TRYWAIT P0, [R8+URZ+0x30c10], R23 ;  /* 0x030c1017080075a7 */ /* 0x0044e4000800017f */
[----:B---3--:R-:W-:Y:S05]  /*13db0*/  @!P0 NANOSLEEP.SYNCS 0x989680 ;  /* 0x009896800000895d */ /* 0x008fea0003900000 */
[----:B------:R-:W3:Y:S02]  /*13dc0*/  @!P0 SYNCS.PHASECHK.TRANS64 P0, [R8+URZ+0x30c10], R23 ;  /* 0x030c1017080085a7 */ /* 0x000ee4000800007f */
[----:B---3--:R-:W-:Y:S05]  /*13dd0*/  @!P0 BRA `(.L_x_5556) ;  /* 0xfffffffc00f08947 */ /* 0x008fea000383ffff */
[----:B------:R-:W-:Y:S05]  /*13de0*/  BRA `(.L_x_5555) ;  /* 0xfffffee000207947 */ /* 0x000fea000383ffff */
.L_x_5560:
[----:B------:R1:W1:Y:S02]  /*13df0*/  SYNCS.PHASECHK.TRANS64.TRYWAIT P0, [R8+URZ+0x30c30], R23 ;  /* 0x030c3017080075a7 */ /* 0x000264000800017f */
[----:B-1----:R-:W-:Y:S05]  /*13e00*/  @!P0 NANOSLEEP.SYNCS 0x989680 ;  /* 0x009896800000895d */ /* 0x002fea0003900000 */
[----:B------:R-:W1:Y:S02]  /*13e10*/  @!P0 SYNCS.PHASECHK.TRANS64 P0, [R8+URZ+0x30c30], R23 ;  /* 0x030c3017080085a7 */ /* 0x000e64000800007f */
[----:B-1----:R-:W-:Y:S05]  /*13e20*/  @!P0 BRA `(.L_x_5560) ;  /* 0xfffffffc00f08947 */ /* 0x002fea000383ffff */
[----:B------:R-:W-:Y:S05]  /*13e30*/  BRA `(.L_x_5559) ;  /* 0xfffffee400207947 */ /* 0x000fea000383ffff */
.L_x_5568:
[----:B--2---:R2:W3:Y:S02]  /*13e40*/  SYNCS.PHASECHK.TRANS64.TRYWAIT P1, [R7+URZ+0x30c10], R20 ;  /* 0x030c1014070075a7 */ /* 0x0044e4000802017f */
[----:B---3--:R-:W-:Y:S05]  /*13e50*/  @!P1 NANOSLEEP.SYNCS 0x989680 ;  /* 0x009896800000995d */ /* 0x008fea0003900000 */
[----:B------:R-:W3:Y:S02]  /*13e60*/  @!P1 SYNCS.PHASECHK.TRANS64 P1, [R7+URZ+0x30c10], R20 ;  /* 0x030c1014070095a7 */ /* 0x000ee4000802007f */
[----:B---3--:R-:W-:Y:S05]  /*13e70*/  @!P1 BRA `(.L_x_5568) ;  /* 0xfffffffc00f09947 */ /* 0x008fea000383ffff */
[----:B------:R-:W-:Y:S05]  /*13e80*/  BRA `(.L_x_5567) ;  /* 0xffffff2000987947 */ /* 0x000fea000383ffff */
.L_x_5572:
[----:B------:R1:W1:Y:S02]  /*13e90*/  SYNCS.PHASECHK.TRANS64.TRYWAIT P1, [R7+URZ+0x30c30], R20 ;  /* 0x030c3014070075a7 */ /* 0x000264000802017f */
[----:B-1----:R-:W-:Y:S05]  /*13ea0*/  @!P1 NANOSLEEP.SYNCS 0x989680 ;  /* 0x009896800000995d */ /* 0x002fea0003900000 */
[----:B------:R-:W1:Y:S02]  /*13eb0*/  @!P1 SYNCS.PHASECHK.TRANS64 P1, [R7+URZ+0x30c30], R20 ;  /* 0x030c3014070095a7 */ /* 0x000e64000802007f */
[----:B-1----:R-:W-:Y:S05]  /*13ec0*/  @!P1 BRA `(.L_x_5572) ;  /* 0xfffffffc00f09947 */ /* 0x002fea000383ffff */
[----:B------:R-:W-:Y:S05]  /*13ed0*/  BRA `(.L_x_5571) ;  /* 0xffffff2400ac7947 */ /* 0x000fea000383ffff */
.L_x_5580:
[----:B-1----:R1:W3:Y:S02]  /*13ee0*/  SYNCS.PHASECHK.TRANS64.TRYWAIT P0, [R7+URZ+0x30c10], R20 ;  /* 0x030c1014070075a7 */ /* 0x0022e4000800017f */
[----:B---3--:R-:W-:Y:S05]  /*13ef0*/  @!P0 NANOSLEEP.SYNCS 0x989680 ;  /* 0x009896800000895d */ /* 0x008fea0003900000 */
[----:B------:R-:W3:Y:S02]  /*13f00*/  @!P0 SYNCS.PHASECHK.TRANS64 P0, [R7+URZ+0x30c10], R20 ;  /* 0x030c1014070085a7 */ /* 0x000ee4000800007f */
[----:B---3--:R-:W-:Y:S05]  /*13f10*/  @!P0 BRA `(.L_x_5580) ;  /* 0xfffffffc00f08947 */ /* 0x008fea000383ffff */
[----:B------:R-:W-:Y:S05]  /*13f20*/  BRA `(.L_x_5579) ;  /* 0xffffff5800dc7947 */ /* 0x000fea000383ffff */
.L_x_5584:
[----:B------:R1:W1:Y:S02]  /*13f30*/  SYNCS.PHASECHK.TRANS64.TRYWAIT P0, [R7+URZ+0x30c30], R20 ;  /* 0x030c3014070075a7 */ /* 0x000264000800017f */
[----:B-1----:R-:W-:Y:S05]  /*13f40*/  @!P0 NANOSLEEP.SYNCS 0x989680 ;  /* 0x009896800000895d */ /* 0x002fea0003900000 */
[----:B------:R-:W1:Y:S02]  /*13f50*/  @!P0 SYNCS.PHASECHK.TRANS64 P0, [R7+URZ+0x30c30], R20 ;  /* 0x030c3014070085a7 */ /* 0x000e64000800007f */
[----:B-1----:R-:W-:Y:S05]  /*13f60*/  @!P0 BRA `(.L_x_5584) ;  /* 0xfffffffc00f08947 */ /* 0x002fea000383ffff */
[----:B------:R-:W-:Y:S05]  /*13f70*/  BRA `(.L_x_5583) ;  /* 0xffffff5c00ec7947 */ /* 0x000fea000383ffff */
.L_x_5632:
[----:B------:R-:W-:Y:S01]  /*13f80*/  BSSY B0, `(.L_x_5713) ;  /* 0x0000005000007945 */ /* 0x000fe20003800000 */
[----:B------:R-:W-:-:S07]  /*13f90*/  IMAD.MOV.U32 R15, RZ, RZ, -0x1 ;  /* 0xffffffffff0f7424 */ /* 0x000fce00078e00ff */
[----:B------:R-:W-:Y:S05]  /*13fa0*/  WARPSYNC.COLLECTIVE R15, `(.L_x_5714) ;  /* 0x000000000f087348 */ /* 0x000fea0003c00000 */
[----:B------:R-:W-:Y:S01]  /*13fb0*/  NOP ;  /* 0x0000000000007918 */ /* 0x000fe20000000000 */
[----:B------:R-:W-:Y:S01]  /*13fc0*/  ENDCOLLECTIVE ;  /* 0x000000000000791b */ /* 0x000fe20003800000 */
.L_x_5714:
[----:B------:R-:W-:Y:S05]  /*13fd0*/  BSYNC B0 ;  /* 0x0000000000007941 */ /* 0x000fea0003800000 */
.L_x_5713:
[----:B------:R-:W-:Y:S05]  /*13fe0*/  BRA `(.L_x_5715) ;  /* 0xffffffc000707947 */ /* 0x000fea000383ffff */
.L_x_5645:
[----:B------:R-:W-:Y:S01]  /*13ff0*/  BSSY B0, `(.L_x_5716) ;  /* 0x0000005000007945 */ /* 0x000fe20003800000 */
[----:B------:R-:W-:-:S07]  /*14000*/  IMAD.MOV.U32 R15, RZ, RZ, -0x1 ;  /* 0xffffffffff0f7424 */ /* 0x000fce00078e00ff */
[----:B------:R-:W-:Y:S05]  /*14010*/  WARPSYNC.COLLECTIVE R15, `(.L_x_5717) ;  /* 0x000000000f087348 */ /* 0x000fea0003c00000 */
[----:B------:R-:W-:Y:S01]  /*14020*/  NOP ;  /* 0x0000000000007918 */ /* 0x000fe20000000000 */
[----:B------:R-:W-:Y:S01]  /*14030*/  ENDCOLLECTIVE ;  /* 0x000000000000791b */ /* 0x000fe20003800000 */
.L_x_5717:
[----:B------:R-:W-:Y:S05]  /*14040*/  BSYNC B0 ;  /* 0x0000000000007941 */ /* 0x000fea0003800000 */
.L_x_5716:
[----:B------:R-:W-:Y:S05]  /*14050*/  BRA `(.L_x_5718) ;  /* 0xffffffc800007947 */ /* 0x000fea000383ffff */
.L_x_5657:
[----:B------:R-:W-:Y:S01]  /*14060*/  BSSY B0, `(.L_x_5719) ;  /* 0x0000005000007945 */ /* 0x000fe20003800000 */
[----:B------:R-:W-:-:S07]  /*14070*/  IMAD.MOV.U32 R15, RZ, RZ, -0x1 ;  /* 0xffffffffff0f7424 */ /* 0x000fce00078e00ff */
[----:B------:R-:W-:Y:S05]  /*14080*/  WARPSYNC.COLLECTIVE R15, `(.L_x_5720) ;  /* 0x000000000f087348 */ /* 0x000fea0003c00000 */
[----:B------:R-:W-:Y:S01]  /*14090*/  NOP ;  /* 0x0000000000007918 */ /* 0x000fe20000000000 */
[----:B------:R-:W-:Y:S01]  /*140a0*/  ENDCOLLECTIVE ;  /* 0x000000000000791b */ /* 0x000fe20003800000 */
.L_x_5720:
[----:B------:R-:W-:Y:S05]  /*140b0*/  BSYNC B0 ;  /* 0x0000000000007941 */ /* 0x000fea0003800000 */
.L_x_5719:
[----:B------:R-:W-:Y:S05]  /*140c0*/  BRA `(.L_x_5721) ;  /* 0xffffffcc00287947 */ /* 0x000fea000383ffff */
.L_x_5685:
[----:B-1----:R1:W2:Y:S02]  /*140d0*/  SYNCS.PHASECHK.TRANS64.TRYWAIT P0, [R15+URZ+0x30c20], R0 ;  /* 0x030c20000f0075a7 */ /* 0x0022a4000800017f */
[----:B--2---:R-:W-:Y:S05]  /*140e0*/  @!P0 NANOSLEEP.SYNCS 0x989680 ;  /* 0x009896800000895d */ /* 0x004fea0003900000 */
[----:B------:R-:W2:Y:S02]  /*140f0*/  @!P0 SYNCS.PHASECHK.TRANS64 P0, [R15+URZ+0x30c20], R0 ;  /* 0x030c20000f0085a7 */ /* 0x000ea4000800007f */
[----:B--2---:R-:W-:Y:S05]  /*14100*/  @!P0 BRA `(.L_x_5685) ;  /* 0xfffffffc00f08947 */ /* 0x004fea000383ffff */
[----:B------:R-:W-:Y:S05]  /*14110*/  BRA `(.L_x_5722) ;  /* 0xffffffe000947947 */ /* 0x000fea000383ffff */
.L_x_5689:
[----:B--2---:R2:W3:Y:S02]  /*14120*/  SYNCS.PHASECHK.TRANS64.TRYWAIT P1, [R15+URZ+0x30c40], R18 ;  /* 0x030c40120f0075a7 */ /* 0x0044e4000802017f */
[----:B---3--:R-:W-:Y:S05]  /*14130*/  @!P1 NANOSLEEP.SYNCS 0x989680 ;  /* 0x009896800000995d */ /* 0x008fea0003900000 */
[----:B------:R-:W3:Y:S02]  /*14140*/  @!P1 SYNCS.PHASECHK.TRANS64 P1, [R15+URZ+0x30c40], R18 ;  /* 0x030c40120f0095a7 */ /* 0x000ee4000802007f */
[----:B---3--:R-:W-:Y:S05]  /*14150*/  @!P1 BRA `(.L_x_5689) ;  /* 0xfffffffc00f09947 */ /* 0x008fea000383ffff */
[----:B------:R-:W-:Y:S05]  /*14160*/  BRA `(.L_x_5723) ;  /* 0xffffffe400fc7947 */ /* 0x000fea000383ffff */
.L_x_5691:
[----:B-1----:R1:W3:Y:S02]  /*14170*/  SYNCS.PHASECHK.TRANS64.TRYWAIT P1, [R15+URZ+0x30c28], R18 ;  /* 0x030c28120f0075a7 */ /* 0x0022e4000802017f */
[----:B---3--:R-:W-:Y:S05]  /*14180*/  @!P1 NANOSLEEP.SYNCS 0x989680 ;  /* 0x009896800000995d */ /* 0x008fea0003900000 */
[----:B------:R-:W3:Y:S02]  /*14190*/  @!P1 SYNCS.PHASECHK.TRANS64 P1, [R15+URZ+0x30c28], R18 ;  /* 0x030c28120f0095a7 */ /* 0x000ee4000802007f */
[----:B---3--:R-:W-:Y:S05]  /*141a0*/  @!P1 BRA `(.L_x_5691) ;  /* 0xfffffffc00f09947 */ /* 0x008fea000383ffff */
[----:B------:R-:W-:Y:S05]  /*141b0*/  BRA `(.L_x_5724) ;  /* 0xffffffe800807947 */ /* 0x000fea000383ffff */
.L_x_5693:
[----:B---3--:R3:W4:Y:S02]  /*141c0*/  SYNCS.PHASECHK.TRANS64.TRYWAIT P1, [R15+URZ+0x30c48], R18 ;  /* 0x030c48120f0075a7 */ /* 0x008724000802017f */
[----:B----4-:R-:W-:Y:S05]  /*141d0*/  @!P1 NANOSLEEP.SYNCS 0x989680 ;  /* 0x009896800000995d */ /* 0x010fea0003900000 */
[----:B------:R-:W4:Y:S02]  /*141e0*/  @!P1 SYNCS.PHASECHK.TRANS64 P1, [R15+URZ+0x30c48], R18 ;  /* 0x030c48120f0095a7 */ /* 0x000f24000802007f */
[----:B----4-:R-:W-:Y:S05]  /*141f0*/  @!P1 BRA `(.L_x_5693) ;  /* 0xfffffffc00f09947 */ /* 0x010fea000383ffff */
[----:B------:R-:W-:Y:S05]  /*14200*/  BRA `(.L_x_5725) ;  /* 0xffffffec00047947 */ /* 0x000fea000383ffff */
.L_x_5695:
[----:B------:R-:W-:-:S07]  /*14210*/  SHF.L.U32 R4, R10, 0x1f, RZ ;  /* 0x0000001f0a047819 */ /* 0x000fce00000006ff */
.L_x_5726:
[----:B----4-:R4:W1:Y:S02]  /*14220*/  SYNCS.PHASECHK.TRANS64.TRYWAIT P1, [R15+URZ+0x30c20], R4 ;  /* 0x030c20040f0075a7 */ /* 0x010864000802017f */
[----:B-1----:R-:W-:Y:S05]  /*14230*/  @!P1 NANOSLEEP.SYNCS 0x989680 ;  /* 0x009896800000995d */ /* 0x002fea0003900000 */
[----:B------:R-:W1:Y:S02]  /*14240*/  @!P1 SYNCS.PHASECHK.TRANS64 P1, [R15+URZ+0x30c20], R4 ;  /* 0x030c20040f0095a7 */ /* 0x000e64000802007f */
[----:B-1----:R-:W-:Y:S05]  /*14250*/  @!P1 BRA `(.L_x_5726) ;  /* 0xfffffffc00f09947 */ /* 0x002fea000383ffff */
[----:B------:R-:W-:Y:S05]  /*14260*/  BRA `(.L_x_5727) ;  /* 0xffffffec006c7947 */ /* 0x000fea000383ffff */
.L_x_5698:
[----:B----4-:R4:W1:Y:S02]  /*14270*/  SYNCS.PHASECHK.TRANS64.TRYWAIT P1, [R15+URZ+0x30c40], R12 ;  /* 0x030c400c0f0075a7 */ /* 0x010864000802017f */
[----:B-1----:R-:W-:Y:S05]  /*14280*/  @!P1 NANOSLEEP.SYNCS 0x989680 ;  /* 0x009896800000995d */ /* 0x002fea0003900000 */
[----:B------:R-:W1:Y:S02]  /*14290*/  @!P1 SYNCS.PHASECHK.TRANS64 P1, [R15+URZ+0x30c40], R12 ;  /* 0x030c400c0f0095a7 */ /* 0x000e64000802007f */
[----:B-1----:R-:W-:Y:S05]  /*142a0*/  @!P1 BRA `(.L_x_5698) ;  /* 0xfffffffc00f09947 */ /* 0x002fea000383ffff */
[----:B------:R-:W-:Y:S05]  /*142b0*/  BRA `(.L_x_5728) ;  /* 0xfffffff0000c7947 */ /* 0x000fea000383ffff */
.L_x_5700:
[----:B-1----:R1:W2:Y:S02]  /*142c0*/  SYNCS.PHASECHK.TRANS64.TRYWAIT P1, [R15+URZ+0x30c28], R12 ;  /* 0x030c280c0f0075a7 */ /* 0x0022a4000802017f */
[----:B--2---:R-:W-:Y:S05]  /*142d0*/  @!P1 NANOSLEEP.SYNCS 0x989680 ;  /* 0x009896800000995d */ /* 0x004fea0003900000 */
[----:B------:R-:W2:Y:S02]  /*142e0*/  @!P1 SYNCS.PHASECHK.TRANS64 P1, [R15+URZ+0x30c28], R12 ;  /* 0x030c280c0f0095a7 */ /* 0x000ea4000802007f */
[----:B--2---:R-:W-:Y:S05]  /*142f0*/  @!P1 BRA `(.L_x_5700) ;  /* 0xfffffffc00f09947 */ /* 0x004fea000383ffff */
[----:B------:R-:W-:Y:S05]  /*14300*/  BRA `(.L_x_5729) ;  /* 0xfffffff000847947 */ /* 0x000fea000383ffff */
.L_x_5702:
[----:B------:R1:W1:Y:S02]  /*14310*/  SYNCS.PHASECHK.TRANS64.TRYWAIT P0, [R3+URZ+0x30c40], R0 ;  /* 0x030c4000030075a7 */ /* 0x000264000800017f */
[----:B-1----:R-:W-:Y:S05]  /*14320*/  @!P0 NANOSLEEP.SYNCS 0x989680 ;  /* 0x009896800000895d */ /* 0x002fea0003900000 */
[----:B------:R-:W1:Y:S02]  /*14330*/  @!P0 SYNCS.PHASECHK.TRANS64 P0, [R3+URZ+0x30c40], R0 ;  /* 0x030c4000030085a7 */ /* 0x000e64000800007f */
[----:B-1----:R-:W-:Y:S05]  /*14340*/  @!P0 BRA `(.L_x_5702) ;  /* 0xfffffffc00f08947 */ /* 0x002fea000383ffff */
[----:B------:R-:W-:Y:S05]  /*14350*/  BRA `(.L_x_5730) ;  /* 0xfffffff400187947 */ /* 0x000fea000383ffff */
.L_x_5704:
[----:B------:R-:W-:Y:S01]  /*14360*/  BSSY B0, `(.L_x_5731) ;  /* 0x0000006000007945 */ /* 0x000fe20003800000 */
[----:B------:R-:W-:-:S07]  /*14370*/  IMAD.MOV.U32 R15, RZ, RZ, -0x1 ;  /* 0xffffffffff0f7424 */ /* 0x000fce00078e00ff */
[----:B---3--:R-:W-:Y:S05]  /*14380*/  WARPSYNC.COLLECTIVE R15, `(.L_x_5732) ;  /* 0x000000000f0c7348 */ /* 0x008fea0003c00000 */
[----:B------:R-:W-:Y:S02]  /*14390*/  ELECT P6, UR62, PT ;  /* 0x00000000003e782f */ /* 0x000fe400038c0000 */
[----:B------:R-:W-:Y:S01]  /*143a0*/  MOV R14, UR62 ;  /* 0x0000003e000e7c02 */ /* 0x000fe20008000f00 */
[----:B---3--:R-:W-:Y:S10]  /*143b0*/  ENDCOLLECTIVE ;  /* 0x000000000000791b */ /* 0x008ff40003800000 */
.L_x_5732:
[----:B------:R-:W-:Y:S05]  /*143c0*/  BSYNC B0 ;  /* 0x0000000000007941 */ /* 0x000fea0003800000 */
.L_x_5731:
[----:B------:R-:W-:Y:S05]  /*143d0*/  BRA `(.L_x_5733) ;  /* 0xfffffff400ac7947 */ /* 0x000fea000383ffff */
.L_x_5706:
[----:B-1----:R1:W2:Y:S02]  /*143e0*/  SYNCS.PHASECHK.TRANS64.TRYWAIT P0, [R7+URZ], R4 ;  /* 0x00000004070075a7 */ /* 0x0022a4000800017f */
[----:B--2---:R-:W-:Y:S05]  /*143f0*/  @!P0 NANOSLEEP.SYNCS 0x989680 ;  /* 0x009896800000895d */ /* 0x004fea0003900000 */
[----:B------:R-:W2:Y:S02]  /*14400*/  @!P0 SYNCS.PHASECHK.TRANS64 P0, [R7+URZ], R4 ;  /* 0x00000004070085a7 */ /* 0x000ea4000800007f */
[----:B--2---:R-:W-:Y:S05]  /*14410*/  @!P0 BRA `(.L_x_5706) ;  /* 0xfffffffc00f08947 */ /* 0x004fea000383ffff */
[----:B------:R-:W-:Y:S05]  /*14420*/  BRA `(.L_x_5734) ;  /* 0xfffffff400ec7947 */ /* 0x000fea000383ffff */
.L_x_5707:
[----:B--2---:R2:W4:Y:S02]  /*14430*/  SYNCS.PHASECHK.TRANS64.TRYWAIT P0, [R3+URZ], R2 ;  /* 0x00000002030075a7 */ /* 0x004524000800017f */
[----:B----4-:R-:W-:Y:S05]  /*14440*/  @!P0 NANOSLEEP.SYNCS 0x989680 ;  /* 0x009896800000895d */ /* 0x010fea0003900000 */
[----:B------:R-:W4:Y:S02]  /*14450*/  @!P0 SYNCS.PHASECHK.TRANS64 P0, [R3+URZ], R2 ;  /* 0x00000002030085a7 */ /* 0x000f24000800007f */
[----:B----4-:R-:W-:Y:S05]  /*14460*/  @!P0 BRA `(.L_x_5707) ;  /* 0xfffffffc00f08947 */ /* 0x010fea000383ffff */
[----:B------:R-:W-:Y:S05]  /*14470*/  BRA `(.L_x_5735) ;  /* 0xfffffff400e07947 */ /* 0x000fea000383ffff */
.L_x_5709:
[----:B--2---:R2:W4:Y:S02]  /*14480*/  SYNCS.PHASECHK.TRANS64.TRYWAIT P0, [R5+URZ], R4 ;  /* 0x00000004050075a7 */ /* 0x004524000800017f */
[----:B----4-:R-:W-:Y:S05]  /*14490*/  @!P0 NANOSLEEP.SYNCS 0x989680 ;  /* 0x009896800000895d */ /* 0x010fea0003900000 */
[----:B------:R-:W4:Y:S02]  /*144a0*/  @!P0 SYNCS.PHASECHK.TRANS64 P0, [R5+URZ], R4 ;  /* 0x00000004050085a7 */ /* 0x000f24000800007f */
[----:B----4-:R-:W-:Y:S05]  /*144b0*/  @!P0 BRA `(.L_x_5709) ;  /* 0xfffffffc00f08947 */ /* 0x010fea000383ffff */
[----:B------:R-:W-:Y:S05]  /*144c0*/  BRA `(.L_x_5736) ;  /* 0xfffffff400e47947 */ /* 0x000fea000383ffff */
.L_x_5737:
        /* <DEDUP_REMOVED lines=11> */
.L_x_7414:


//--------------------- .text._ZN7cutlass13device_kernelIN5flash11enable_sm90INS1_16FlashAttnBwdSm90INS1_25CollectiveMainloopBwdSm90ILi2ELi2ELi2EN4cute5tupleIJNS5_1CILi1EEES8_S8_EEENS6_IJNS7_ILi128EEESA_NS7_ILi64EEEEEENS_6half_tEfNS_4arch4Sm90ELb0ELb1ELb0ELb1ELb0ELb1ELb0ELb0ELi2ELi1ELi2ELi2ELb0EEENS1_24CollectiveEpilogueBwdGQAISC_fSF_Li256ELb1ELb0EEENS1_19SingleTileSchedulerILb1ELb0ELb0ELi128EEEEEEEEEvNT_6ParamsE --------------------------
	.section	.text._ZN7cutlass13device_kernelIN5flash11enable_sm90INS1_16FlashAttnBwdSm90INS1_25CollectiveMainloopBwdSm90ILi2ELi2ELi2EN4cute5tupleIJNS5_1CILi1EEES8_S8_EEENS6_IJNS7_ILi128EEESA_NS7_ILi64EEEEEENS_6half_tEfNS_4arch4Sm90ELb0ELb1ELb0ELb1ELb0ELb1ELb0ELb0ELi2ELi1ELi2ELi2ELb0EEENS1_24CollectiveEpilogueBwdGQAISC_fSF_Li256ELb1ELb0EEENS1_19SingleTileSchedulerILb1ELb0ELb0ELi128EEEEEEEEEvNT_6ParamsE,"ax",@progbits
	.align	128
.text._ZN7cutlass13device_kernelIN5flash11enable_sm90INS1_16FlashAttnBwdSm90INS1_25CollectiveMainloopBwdSm90ILi2ELi2ELi2EN4cute5tupleIJNS5_1CILi1EEES8_S8_EEENS6_IJNS7_ILi128EEESA_NS7_ILi64EEEEEENS_6half_tEfNS_4arch4Sm90ELb0ELb1ELb0ELb1ELb0ELb1ELb0ELb0ELi2ELi1ELi2ELi2ELb0EEENS1_24CollectiveEpilogueBwdGQAISC_fSF_Li256ELb1ELb0EEENS1_19SingleTileSchedulerILb1ELb0ELb0ELi128EEEEEEEEEvNT_6ParamsE:
        .type           _ZN7cutlass13device_kernelIN5flash11enable_sm90INS1_16FlashAttnBwdSm90INS1_25CollectiveMainloopBwdSm90ILi2ELi2ELi2EN4cute5tupleIJNS5_1CILi1EEES8_S8_EEENS6_IJNS7_ILi128EEESA_NS7_ILi64EEEEEENS_6half_tEfNS_4arch4Sm90ELb0ELb1ELb0ELb1ELb0ELb1ELb0ELb0ELi2ELi1ELi2ELi2ELb0EEENS1_24CollectiveEpilogueBwdGQAISC_fSF_Li256ELb1ELb0EEENS1_19SingleTileSchedulerILb1ELb0ELb0ELi128EEEEEEEEEvNT_6ParamsE,@function
        .size           _ZN7cutlass13device_kernelIN5flash11enable_sm90INS1_16FlashAttnBwdSm90INS1_25CollectiveMainloopBwdSm90ILi2ELi2ELi2EN4cute5tupleIJNS5_1CILi1EEES8_S8_EEENS6_IJNS7_ILi128EEESA_NS7_ILi64EEEEEENS_6half_tEfNS_4arch4Sm90ELb0ELb1ELb0ELb1ELb0ELb1ELb0ELb0ELi2ELi1ELi2ELi2ELb0EEENS1_24CollectiveEpilogueBwdGQAISC_fSF_Li256ELb1ELb0EEENS1_19SingleTileSchedulerILb1ELb0ELb0ELi128EEEEEEEEEvNT_6ParamsE,(.L_x_7415 - _ZN7cutlass13device_kernelIN5flash11enable_sm90INS1_16FlashAttnBwdSm90INS1_25CollectiveMainloopBwdSm90ILi2ELi2ELi2EN4cute5tupleIJNS5_1CILi1EEES8_S8_EEENS6_IJNS7_ILi128EEESA_NS7_ILi64EEEEEENS_6half_tEfNS_4arch4Sm90ELb0ELb1ELb0ELb1ELb0ELb1ELb0ELb0ELi2ELi1ELi2ELi2ELb0EEENS1_24CollectiveEpilogueBwdGQAISC_fSF_Li256ELb1ELb0EEENS1_19SingleTileSchedulerILb1ELb0ELb0ELi128EEEEEEEEEvNT_6ParamsE)
        .other          _ZN7cutlass13device_kernelIN5flash11enable_sm90INS1_16FlashAttnBwdSm90INS1_25CollectiveMainloopBwdSm90ILi2ELi2ELi2EN4cute5tupleIJNS5_1CILi1EEES8_S8_EEENS6_IJNS7_ILi128EEESA_NS7_ILi64EEEEEENS_6half_tEfNS_4arch4Sm90ELb0ELb1ELb0ELb1ELb0ELb1ELb0ELb0ELi2ELi1ELi2ELi2ELb0EEENS1_24CollectiveEpilogueBwdGQAISC_fSF_Li256ELb1ELb0EEENS1_19SingleTileSchedulerILb1ELb0ELb0ELi128EEEEEEEEEvNT_6ParamsE,@"STO_CUDA_ENTRY STV_DEFAULT"
_ZN7cutlass13device_kernelIN5flash11enable_sm90INS1_16FlashAttnBwdSm90INS1_25CollectiveMainloopBwdSm90ILi2ELi2ELi2EN4cute5tupleIJNS5_1CILi1EEES8_S8_EEENS6_IJNS7_ILi128EEESA_NS7_ILi64EEEEEENS_6half_tEfNS_4arch4Sm90ELb0ELb1ELb0ELb1ELb0ELb1ELb0ELb0ELi2ELi1ELi2ELi2ELb0EEENS1_24CollectiveEpilogueBwdGQAISC_fSF_Li256ELb1ELb0EEENS1_19SingleTileSchedulerILb1ELb0ELb0ELi128EEEEEEEEEvNT_6ParamsE:
        /* <DEDUP_REMOVED lines=24> */
.L_x_5739:
[----:B------:R-:W-:Y:S05]  /*0180*/  BSYNC B0 ;  /* 0x0000000000007941 */ /* 0x000fea0003800000 */
.L_x_5738:
        /* <DEDUP_REMOVED lines=37> */
.L_x_5740:
        /* <DEDUP_REMOVED lines=22> */
.L_x_5741:
[----:B------:R-:W-:Y:S01]  /*0540*/  PLOP3.LUT P0, PT, PT, PT, UP0, 0x80, 0x0 ;  /* 0x000000000000781c */ /* 0x000fe20003f0f008 */
[----:B------:R-:W-:Y:S01]  /*0550*/  NOP ;  /* 0x0000000000007918 */ /* 0x000fe20000000000 */
[----:B------:R-:W-:Y:S01]  /*0560*/  ULDC.64 UR38, c[0x0][0x208] ;  /* 0x0000820000267ab9 */ /* 0x000fe20000000a00 */
[----:B------:R-:W-:Y:S01]  /*0570*/  BSSY B6, `(.L_x_5742) ;  /* 0x000113b000067945 */ /* 0x000fe20003800000 */
[----:B-12-4-:R-:W-:Y:S09]  /*0580*/  BAR.SYNC.DEFER_BLOCKING 0x0 ;  /* 0x0000000000007b1d */ /* 0x016ff20000010000 */
[----:B------:R-:W-:Y:S05]  /*0590*/  @!P0 BRA `(.L_x_5743) ;  /* 0x000000dc001c8947 */ /* 0x000fea0003800000 */
.L_x_5744:
        /* <DEDUP_REMOVED lines=24> */
.L_x_5745:
        /* <DEDUP_REMOVED lines=14> */
.L_x_5747:
[----:B------:R-:W-:-:S05]  /*0800*/  ULDC UR4, c[0x0][0x8c4] ;  /* 0x0002310000047ab9 */ /* 0x000fca0000000800 */
.L_x_5746:
        /* <DEDUP_REMOVED lines=19> */
.L_x_5749:
        /* <DEDUP_REMOVED lines=14> */
.L_x_5750:
        /* <DEDUP_REMOVED lines=11> */
.L_x_5751:
        /* <DEDUP_REMOVED lines=13> */
.L_x_5752:
        /* <DEDUP_REMOVED lines=50> */
.L_x_5753:
        /* <DEDUP_REMOVED lines=28> */
.L_x_5756:
        /* <DEDUP_REMOVED lines=15> */
.L_x_5755:
        /* <DEDUP_REMOVED lines=22> */
.L_x_5758:
        /* <DEDUP_REMOVED lines=15> */
.L_x_5757:
[----:B------:R-:W-:Y:S01]  /*13c0*/  SHF.R.S32.HI R6, RZ, 0x1f, R17 ;  /* 0x0000001fff067819 */ /* 0x000fe20000011411 */
[----:B------:R-:W-:-:S03]  /*13d0*/  UMOV UR4, 0xffffffff ;  /* 0xffffffff00047882 */ /* 0x000fc60000000000 */
[----:B------:R-:W-:-:S04]  /*13e0*/  LEA.HI R0, R6, R17, RZ, 0x7 ;  /* 0x0000001106007211 */ /* 0x000fc800078f38ff */
[----:B------:R-:W-:Y:S01]  /*13f0*/  SHF.R.S32.HI R10, RZ, 0x7, R0 ;  /* 0x00000007ff0a7819 */ /* 0x000fe20000011400 */
[----:B------:R-:W-:Y:S06]  /*1400*/  BRA.DIV UR4, `(.L_x_5759) ;  /* 0x00000106044c7947 */ /* 0x000fec000b800000 */
[----:B------:R1:W2:Y:S02]  /*1410*/  SHFL.IDX PT, R14, R10, RZ, 0x1f ;  /* 0x00001fff0a0e7589 */ /* 0x0002a400000e0000 */
.L_x_5867:
        /* <DEDUP_REMOVED lines=23> */
.L_x_5760:
        /* <DEDUP_REMOVED lines=70> */
[----:B------:R-:W-:Y:S02]  /*19f0*/  SHF.R.S32.HI R7, RZ, 0x1f, R0 ;  /* 0x0000001fff077819 */ /* 0x000fe40000011400 */
[----:B------:R-:W-:Y:S02]  /*1a00*/  CS2R R174, SRZ ;  /* 0x0000000000ae7805 */ /* 0x000fe4000001ff00 */
[----:B------:R-:W-:-:S02]  /*1a10*/  LOP3.LUT R9, R5, 0xfffffff8, RZ, 0xc0, !PT ;  /* 0xfffffff805097812 */ /* 0x000fc400078ec0ff */
[----:B------:R-:W-:Y:S02]  /*1a20*/  CS2R R172, SRZ ;  /* 0x0000000000ac7805 */ /* 0x000fe4000001ff00 */
[----:B------:R-:W-:Y:S02]  /*1a30*/  LOP3.LUT R6, R6, 0xfffffffc, RZ, 0xc0, !PT ;  /* 0xfffffffc06067812 */ /* 0x000fe400078ec0ff */
[----:B------:R-:W-:Y:S02]  /*1a40*/  CS2R R170, SRZ ;  /* 0x0000000000aa7805 */ /* 0x000fe4000001ff00 */
[CC--:B------:R-:W-:Y:S01]  /*1a50*/  LEA.HI R4, R7.reuse, R0.reuse, RZ, 0x3 ;  /* 0x0000000007047211 */ /* 0x0c0fe200078f18ff */
[----:B------:R-:W-:Y:S01]  /*1a60*/  IMAD.IADD R8, R8, 0x1, -R9 ;  /* 0x0000000108087824 */ /* 0x000fe200078e0a09 */
[----:B------:R-:W-:Y:S01]  /*1a70*/  LEA.HI R7, R7, R0, RZ, 0x2 ;  /* 0x0000000007077211 */ /* 0x000fe200078f10ff */
[----:B------:R-:W-:Y:S01]  /*1a80*/  IMAD.IADD R5, R17, 0x1, -R6 ;  /* 0x0000000111057824 */ /* 0x000fe200078e0a06 */
[----:B------:R-:W-:-:S02]  /*1a90*/  SHF.R.S32.HI R0, RZ, 0x3, R4 ;  /* 0x00000003ff007819 */ /* 0x000fc40000011404 */
[----:B------:R-:W-:Y:S02]  /*1aa0*/  CS2R R168, SRZ ;  /* 0x0000000000a87805 */ /* 0x000fe4000001ff00 */
[----:B------:R-:W-:Y:S02]  /*1ab0*/  SHF.R.S32.HI R9, RZ, 0x1f, R4 ;  /* 0x0000001fff097819 */ /* 0x000fe40000011404 */
[----:B------:R-:W-:Y:S02]  /*1ac0*/  CS2R R166, SRZ ;  /* 0x0000000000a67805 */ /* 0x000fe4000001ff00 */
[----:B------:R-:W-:Y:S02]  /*1ad0*/  LEA.HI R6, R10, R11, RZ, 0x5 ;  /* 0x0000000b0a067211 */ /* 0x000fe400078f28ff */
[----:B------:R-:W-:Y:S02]  /*1ae0*/  CS2R R164, SRZ ;  /* 0x0000000000a47805 */ /* 0x000fe4000001ff00 */
[----:B------:R-:W-:-:S02]  /*1af0*/  SHF.R.S32.HI R4, RZ, 0x2, R7 ;  /* 0x00000002ff047819 */ /* 0x000fc40000011407 */
[----:B------:R-:W-:Y:S02]  /*1b00*/  CS2R R162, SRZ ;  /* 0x0000000000a27805 */ /* 0x000fe4000001ff00 */
[----:B------:R-:W-:Y:S02]  /*1b10*/  LEA.HI R10, R12, R12, RZ, 0x1 ;  /* 0x0000000c0c0a7211 */ /* 0x000fe400078f08ff */
[----:B------:R-:W-:Y:S02]  /*1b20*/  CS2R R160, SRZ ;  /* 0x0000000000a07805 */ /* 0x000fe4000001ff00 */
[----:B------:R-:W-:Y:S01]  /*1b30*/  SHF.R.S32.HI R11, RZ, 0x5, R6 ;  /* 0x00000005ff0b7819 */ /* 0x000fe20000011406 */
[----:B------:R-:W-:Y:S01]  /*1b40*/  VIADD R6, R4, 0x8 ;  /* 0x0000000804067836 */ /* 0x000fe20000000000 */
[----:B------:R-:W-:Y:S02]  /*1b50*/  LEA.HI R9, R9, R0, RZ, 0x4 ;  /* 0x0000000009097211 */ /* 0x000fe400078f20ff */
[----:B------:R-:W-:-:S02]  /*1b60*/  CS2R R158, SRZ ;  /* 0x00000000009e7805 */ /* 0x000fc4000001ff00 */
[----:B------:R-:W-:Y:S01]  /*1b70*/  LOP3.LUT R10, R10, 0x3fffffe, RZ, 0xc0, !PT ;  /* 0x03fffffe0a0a7812 */ /* 0x000fe200078ec0ff */
[----:B------:R-:W-:Y:S01]  /*1b80*/  IMAD R11, R11, 0x10, R8 ;  /* 0x000000100b0b7824 */ /* 0x000fe200078e0208 */
        /* <DEDUP_REMOVED lines=9> */
[C---:B------:R-:W-:Y:S01]  /*1c20*/  VIADD R10, R4.reuse, 0x10 ;  /* 0x00000010040a7836 */ /* 0x040fe20000000000 */
[----:B------:R-:W-:Y:S01]  /*1c30*/  SHF.R.S32.HI R11, RZ, 0x1f, R8 ;  /* 0x0000001fff0b7819 */ /* 0x000fe20000011408 */
[----:B------:R-:W-:Y:S01]  /*1c40*/  VIADD R12, R4, 0x18 ;  /* 0x00000018040c7836 */ /* 0x000fe20000000000 */
[----:B------:R-:W-:Y:S01]  /*1c50*/  CS2R R154, SRZ ;  /* 0x00000000009a7805 */ /* 0x000fe2000001ff00 */
[----:B------:R-:W-:Y:S01]  /*1c60*/  IMAD.IADD R9, R6, 0x1, -R9 ;  /* 0x0000000106097824 */ /* 0x000fe200078e0a09 */
[----:B------:R-:W-:Y:S01]  /*1c70*/  LEA.HI R6, R10, R10, RZ, 0x1 ;  /* 0x0000000a0a067211 */ /* 0x000fe200078f08ff */
[----:B------:R-:W-:Y:S01]  /*1c80*/  IMAD.IADD R7, R4, 0x1, -R7 ;  /* 0x0000000104077824 */ /* 0x000fe200078e0a07 */
[----:B------:R-:W-:-:S02]  /*1c90*/  LEA.HI R14, R12, R12, RZ, 0x1 ;  /* 0x0000000c0c0e7211 */ /* 0x000fc400078f08ff */
[----:B------:R-:W-:Y:S02]  /*1ca0*/  CS2R R152, SRZ ;  /* 0x0000000000987805 */ /* 0x000fe4000001ff00 */
[----:B------:R-:W-:Y:S01]  /*1cb0*/  SHF.R.S32.HI R4, RZ, 0x1, R8 ;  /* 0x00000001ff047819 */ /* 0x000fe20000011408 */
[----:B------:R-:W-:Y:S01]  /*1cc0*/  IMAD R229, R0, 0x8, R7 ;  /* 0x0000000800e57824 */ /* 0x000fe200078e0207 */
[----:B------:R-:W-:Y:S01]  /*1cd0*/  LOP3.LUT R13, R6, 0xfffffffe, RZ, 0xc0, !PT ;  /* 0xfffffffe060d7812 */ /* 0x000fe200078ec0ff */
[----:B------:R-:W-:Y:S01]  /*1ce0*/  IMAD.U32 R7, RZ, RZ, UR44 ;  /* 0x0000002cff077e24 */ /* 0x000fe2000f8e00ff */
[--C-:B------:R-:W-:Y:S01]  /*1cf0*/  SHF.R.S32.HI R8, RZ, 0x1, R6.reuse ;  /* 0x00000001ff087819 */ /* 0x100fe20000011406 */
[----:B------:R-:W-:Y:S01]  /*1d00*/  IMAD.MOV.U32 R0, RZ, RZ, RZ ;  /* 0x000000ffff007224 */ /* 0x000fe200078e00ff */
        /* <DEDUP_REMOVED lines=26> */
[----:B------:R-:W-:Y:S01]  /*1eb0*/  IADD3 R6, -R18, UR41, -R7 ;  /* 0x0000002912067c10 */ /* 0x000fe2000fffe907 */
[----:B------:R-:W-:Y:S01]  /*1ec0*/  IMAD R227, R4, 0x8, R9 ;  /* 0x0000000804e37824 */ /* 0x000fe200078e0209 */
[----:B------:R-:W-:Y:S01]  /*1ed0*/  CS2R R194, SRZ ;  /* 0x0000000000c27805 */ /* 0x000fe2000001ff00 */
[----:B------:R-:W-:Y:S01]  /*1ee0*/  IMAD R226, R226, 0x8, R13 ;  /* 0x00000008e2e27824 */ /* 0x000fe200078e020d */
[----:B------:R-:W-:Y:S01]  /*1ef0*/  CS2R R192, SRZ ;  /* 0x0000000000c07805 */ /* 0x000fe2000001ff00 */
[----:B------:R-:W-:Y:S01]  /*1f00*/  IMAD.MOV.U32 R4, RZ, RZ, RZ ;  /* 0x000000ffff047224 */ /* 0x000fe200078e00ff */
[----:B------:R-:W-:-:S02]  /*1f10*/  CS2R R190, SRZ ;  /* 0x0000000000be7805 */ /* 0x000fc4000001ff00 */
[----:B------:R-:W-:Y:S02]  /*1f20*/  CS2R R188, SRZ ;  /* 0x0000000000bc7805 */ /* 0x000fe4000001ff00 */
[----:B------:R-:W-:Y:S02]  /*1f30*/  CS2R R186, SRZ ;  /* 0x0000000000ba7805 */ /* 0x000fe4000001ff00 */
[----:B------:R-:W-:Y:S02]  /*1f40*/  CS2R R184, SRZ ;  /* 0x0000000000b87805 */ /* 0x000fe4000001ff00 */
[----:B------:R-:W-:-:S07]  /*1f50*/  IADD3 R7, RZ, -UR44, -R18 ;  /* 0x8000002cff077c10 */ /* 0x000fce000fffe812 */
.L_x_5773:
[----:B------:R-:W-:-:S06]  /*1f60*/  ULOP3.LUT UR4, UR36, 0x1, URZ, 0xfc, !UPT ;  /* 0x0000000124047892 */ /* 0x000fcc000f8efc3f */
[----:B-1----:R-:W-:-:S05]  /*1f70*/  IMAD.U32 R8, RZ, RZ, UR4 ;  /* 0x00000004ff087e24 */ /* 0x002fca000f8e00ff */
[----:B------:R-:W-:-:S13]  /*1f80*/  ISETP.NE.AND P6, PT, R8, 0x3, PT ;  /* 0x000000030800780c */ /* 0x000fda0003fc5270 */
[----:B------:R-:W-:Y:S05]  /*1f90*/  @!P6 BRA `(.L_x_5763) ;  /* 0x000000000004e947 */ /* 0x000fea0003800000 */
[----:B------:R-:W-:Y:S01]  /*1fa0*/  BPT.TRAP 0x1 ;  /* 0x000000040000795c */ /* 0x000fe20000300000 */
.L_x_5763:
[----:B------:R-:W-:Y:S01]  /*1fb0*/  IMAD R8, R0, 0x8, R16 ;  /* 0x0000000800087824 */ /* 0x000fe200078e0210 */
[----:B------:R-:W-:-:S04]  /*1fc0*/  SHF.L.U32 R23, R4, 0x1f, RZ ;  /* 0x0000001f04177819 */ /* 0x000fc800000006ff */
[----:B------:R1:W2:Y:S01]  /*1fd0*/  SYNCS.PHASECHK.TRANS64.TRYWAIT P0, [R8+URZ+0x30c10], R23 ;  /* 0x030c1017080075a7 */ /* 0x0002a2000800017f */
[----:B------:R-:W-:Y:S05]  /*1fe0*/  @!P6 BRA `(.L_x_5764) ;  /* 0x000000000004e947 */ /* 0x000fea0003800000 */
[----:B------:R-:W-:Y:S01]  /*1ff0*/  BPT.TRAP 0x1 ;  /* 0x000000040000795c */ /* 0x000fe20000300000 */
.L_x_5764:
[----:B------:R-:W-:-:S05]  /*2000*/  VIADD R9, R16, 0x10000 ;  /* 0x0001000010097836 */ /* 0x000fca0000000000 */
[----:B------:R-:W-:-:S04]  /*2010*/  SHF.R.U32.HI R9, RZ, 0x4, R9 ;  /* 0x00000004ff097819 */ /* 0x000fc80000011609 */
[----:B------:R-:W-:Y:S01]  /*2020*/  LOP3.LUT R9, R9, 0x3fff, RZ, 0xc0, !PT ;  /* 0x00003fff09097812 */ /* 0x000fe200078ec0ff */
[----:B--2---:R-:W-:Y:S06]  /*2030*/  @P0 BRA `(.L_x_5765) ;  /* 0x0000000000080947 */ /* 0x004fec0003800000 */
[----:B------:R-:W2:Y:S02]  /*2040*/  SYNCS.PHASECHK.TRANS64.TRYWAIT P0, [R8+URZ+0x30c10], R23 ;  /* 0x030c1017080075a7 */ /* 0x000ea4000800017f */
[----:B--2---:R-:W-:Y:S05]  /*2050*/  @!P0 BRA `(.L_x_5766) ;  /* 0x000000f8006c8947 */ /* 0x004fea0003800000 */
.L_x_5765:
        /* <DEDUP_REMOVED lines=60> */
.L_x_5767:
[----:B------:R1:W1:Y:S01]  /*2420*/  SYNCS.PHASECHK.TRANS64.TRYWAIT P0, [R8+URZ+0x30c30], R23 ;  /* 0x030c3017080075a7 */ /* 0x000262000800017f */
[----:B------:R-:W-:Y:S05]  /*2430*/  @!P6 BRA `(.L_x_5768) ;  /* 0x000000000004e947 */ /* 0x000fea0003800000 */
[----:B------:R-:W-:Y:S01]  /*2440*/  BPT.TRAP 0x1 ;  /* 0x000000040000795c */ /* 0x000fe20000300000 */
.L_x_5768:
[----:B------:R-:W2:Y:S01]  /*2450*/  LDC.64 R24, c[0x0][0x748] ;  /* 0x0001d200ff187b82 */ /* 0x000ea20000000a00 */
[----:B------:R-:W-:-:S05]  /*2460*/  VIADD R13, R16, 0x18000 ;  /* 0x00018000100d7836 */ /* 0x000fca0000000000 */
[----:B------:R-:W-:Y:S01]  /*2470*/  SHF.R.U32.HI R13, RZ, 0x4, R13 ;  /* 0x00000004ff0d7819 */ /* 0x000fe2000001160d */
[----:B-1----:R-:W-:Y:S06]  /*2480*/  @P0 BRA `(.L_x_5769) ;  /* 0x0000000000080947 */ /* 0x002fec0003800000 */
[----:B------:R-:W1:Y:S02]  /*2490*/  SYNCS.PHASECHK.TRANS64.TRYWAIT P0, [R8+URZ+0x30c30], R23 ;  /* 0x030c3017080075a7 */ /* 0x000e64000800017f */
[----:B-1----:R-:W-:Y:S05]  /*24a0*/  @!P0 BRA `(.L_x_5770) ;  /* 0x000000f4006c8947 */ /* 0x002fea0003800000 */
.L_x_5769:
        /* <DEDUP_REMOVED lines=32> */
[----:B------:R-:W-:Y:S01]  /*26b0*/  VIADD R221, R5, 0x8 ;  /* 0x0000000805dd7836 */ /* 0x000fe20000000000 */
[C---:B------:R-:W-:Y:S01]  /*26c0*/  ISETP.GE.AND P1, PT, R22.reuse, RZ, PT ;  /* 0x000000ff1600720c */ /* 0x040fe20003f26270 */
[----:B------:R-:W-:Y:S01]  /*26d0*/  ULDC UR11, c[0x0][0x744] ;  /* 0x0001d100000b7ab9 */ /* 0x000fe20000000800 */
        /* <DEDUP_REMOVED lines=16> */
[----:B------:R-:W-:Y:S01]  /*27e0*/  VIADD R23, R5, 0xc ;  /* 0x0000000c05177836 */ /* 0x000fe20000000000 */
[----:B------:R-:W-:Y:S01]  /*27f0*/  ISETP.GE.AND P1, PT, R22, 0x8, PT ;  /* 0x000000081600780c */ /* 0x000fe20003f26270 */
[--C-:B--2---:R-:W-:Y:S01]  /*2800*/  FFMA.FTZ R222, R222, UR11, -R217.reuse ;  /* 0x0000000bdede7c23 */ /* 0x104fe200080108d9 */
[----:B------:R-:W-:Y:S01]  /*2810*/  FFMA.FTZ R217, R148, UR11, -R217 ;  /* 0x0000000b94d97c23 */ /* 0x000fe200080108d9 */
[----:B------:R-:W-:Y:S01]  /*2820*/  ISETP.GE.AND P3, PT, R13, 0x8, PT ;  /* 0x000000080d00780c */ /* 0x000fe20003f66270 */
[----:B------:R-:W-:Y:S01]  /*2830*/  HGMMA.64x128x16.F32 R24, gdesc[UR4], RZ, !UPT, gsb0 ;  /* 0x01e00000041879f0 */ /* 0x000fe2000c0008ff */
[----:B------:R-:W-:Y:S01]  /*2840*/  UIADD3 UR6, UR10, 0x2, URZ ;  /* 0x000000020a067890 */ /* 0x000fe2000fffe03f */
[----:B------:R-:W1:Y:S01]  /*2850*/  SHFL.IDX PT, R216, R21, R23, 0x1f ;  /* 0x00001f1715d87589 */ /* 0x000e6200000e0000 */
[----:B------:R-:W-:Y:S01]  /*2860*/  UIADD3 UR4, UR9, 0x2, URZ ;  /* 0x0000000209047890 */ /* 0x000fe2000fffe03f */
[----:B------:R-:W-:Y:S01]  /*2870*/  ISETP.GT.OR P1, PT, R20, 0x8, !P1 ;  /* 0x000000081400780c */ /* 0x000fe20004f24670 */
[----:B------:R-:W-:Y:S01]  /*2880*/  UMOV UR7, 0x40000040 ;  /* 0x4000004000077882 */ /* 0x000fe20000000000 */
[----:B------:R-:W-:Y:S01]  /*2890*/  UMOV UR5, 0x40000040 ;  /* 0x4000004000057882 */ /* 0x000fe20000000000 */
[----:B------:R-:W-:Y:S01]  /*28a0*/  VIADD R148, R5, 0x10 ;  /* 0x0000001005947836 */ /* 0x000fe20000000000 */
[----:B------:R-:W-:Y:S01]  /*28b0*/  ISETP.GE.AND P0, PT, R13, 0x9, PT ;  /* 0x000000090d00780c */ /* 0x000fe20003f06270 */
[----:B------:R-:W-:Y:S01]  /*28c0*/  MUFU.EX2 R219, R219 ;  /* 0x000000db00db7308 */ /* 0x000fe20000000800 */
[----:B------:R-:W-:-:S02]  /*28d0*/  ISETP.GT.OR P3, PT, R19, 0x8, !P3 ;  /* 0x000000081300780c */ /* 0x000fc40005f64670 */
[----:B------:R-:W-:Y:S01]  /*28e0*/  FSEL R88, R88, -INF , !P1 ;  /* 0xff80000058587808 */ /* 0x000fe20004800000 */
[----:B------:R-:W2:Y:S01]  /*28f0*/  SHFL.IDX PT, R150, R21, R148, 0x1f ;  /* 0x00001f9415967589 */ /* 0x000ea200000e0000 */
[----:B------:R-:W-:Y:S02]  /*2900*/  ISETP.GE.AND P1, PT, R13, 0x10, PT ;  /* 0x000000100d00780c */ /* 0x000fe40003f26270 */
[----:B------:R-:W-:Y:S02]  /*2910*/  ISETP.GE.AND P2, PT, R22, 0x9, PT ;  /* 0x000000091600780c */ /* 0x000fe40003f46270 */
[C---:B------:R-:W-:Y:S02]  /*2920*/  ISETP.GT.OR P0, PT, R19.reuse, 0x9, !P0 ;  /* 0x000000091300780c */ /* 0x040fe40004704670 */
[----:B------:R-:W-:Y:S01]  /*2930*/  FSEL R218, R90, -INF , !P3 ;  /* 0xff8000005ada7808 */ /* 0x000fe20005800000 */
[----:B---3--:R-:W-:Y:S01]  /*2940*/  FFMA.FTZ R90, R88, UR11, -R149 ;  /* 0x0000000b585a7c23 */ /* 0x008fe20008010895 */
[----:B------:R-:W-:Y:S01]  /*2950*/  ISETP.GT.OR P1, PT, R19, 0x10, !P1 ;  /* 0x000000101300780c */ /* 0x000fe20004f24670 */
[----:B------:R-:W-:Y:S01]  /*2960*/  MUFU.EX2 R88, R220 ;  /* 0x000000dc00587308 */ /* 0x000fe20000000800 */
[----:B------:R-:W-:-:S02]  /*2970*/  ISETP.GT.OR P2, PT, R20, 0x9, !P2 ;  /* 0x000000091400780c */ /* 0x000fc40005744670 */
[----:B------:R-:W-:Y:S01]  /*2980*/  FSEL R151, R91, -INF , !P0 ;  /* 0xff8000005b977808 */ /* 0x000fe20004000000 */
[----:B------:R-:W-:Y:S01]  /*2990*/  FFMA.FTZ R91, R218, UR11, -R149 ;  /* 0x0000000bda5b7c23 */ /* 0x000fe20008010895 */
[----:B------:R-:W-:Y:S02]  /*29a0*/  FSEL R149, R94, -INF , !P1 ;  /* 0xff8000005e957808 */ /* 0x000fe40004800000 */
[C---:B------:R-:W-:Y:S01]  /*29b0*/  ISETP.GE.AND P1, PT, R22.reuse, 0x11, PT ;  /* 0x000000111600780c */ /* 0x040fe20003f26270 */
[----:B------:R-:W-:Y:S01]  /*29c0*/  MUFU.EX2 R90, R90 ;  /* 0x0000005a005a7308 */ /* 0x000fe20000000800 */
[C---:B------:R-:W-:Y:S02]  /*29d0*/  ISETP.GE.AND P4, PT, R22.reuse, 0x18, PT ;  /* 0x000000181600780c */ /* 0x040fe40003f86270 */
[----:B------:R-:W-:Y:S02]  /*29e0*/  FSEL R89, R89, -INF , !P2 ;  /* 0xff80000059597808 */ /* 0x000fe40005000000 */
[----:B------:R-:W-:-:S02]  /*29f0*/  ISETP.GE.AND P0, PT, R22, 0x10, PT ;  /* 0x000000101600780c */ /* 0x000fc40003f06270 */
[C---:B------:R-:W-:Y:S01]  /*2a00*/  ISETP.GT.OR P1, PT, R20.reuse, 0x11, !P1 ;  /* 0x000000111400780c */ /* 0x040fe20004f24670 */
[--C-:B-1----:R-:W-:Y:S01]  /*2a10*/  FFMA.FTZ R218, R89, UR11, -R216.reuse ;  /* 0x0000000b59da7c23 */ /* 0x102fe200080108d8 */
[C---:B------:R-:W-:Y:S01]  /*2a20*/  ISETP.GT.OR P4, PT, R20.reuse, 0x18, !P4 ;  /* 0x000000181400780c */ /* 0x040fe20006784670 */
[----:B------:R-:W-:Y:S01]  /*2a30*/  FFMA.FTZ R216, R151, UR11, -R216 ;  /* 0x0000000b97d87c23 */ /* 0x000fe200080108d8 */
[----:B------:R-:W-:Y:S01]  /*2a40*/  ISETP.GT.OR P0, PT, R20, 0x10, !P0 ;  /* 0x000000101400780c */ /* 0x000fe20004704670 */
[----:B------:R-:W-:Y:S01]  /*2a50*/  MUFU.EX2 R91, R91 ;  /* 0x0000005b005b7308 */ /* 0x000fe20000000800 */
[----:B------:R-:W-:Y:S02]  /*2a60*/  FSEL R151, R93, -INF , !P1 ;  /* 0xff8000005d977808 */ /* 0x000fe40004800000 */
[----:B------:R-:W-:Y:S02]  /*2a70*/  FSEL R96, R96, -INF , !P4 ;  /* 0xff80000060607808 */ /* 0x000fe40006000000 */
[----:B------:R-:W-:-:S02]  /*2a80*/  ISETP.GE.AND P5, PT, R22, 0x19, PT ;  /* 0x000000191600780c */ /* 0x000fc40003fa6270 */
[C---:B------:R-:W-:Y:S01]  /*2a90*/  ISETP.GE.AND P1, PT, R22.reuse, 0x29, PT ;  /* 0x000000291600780c */ /* 0x040fe20003f26270 */
[----:B------:R-:W-:Y:S01]  /*2aa0*/  MUFU.EX2 R93, R216 ;  /* 0x000000d8005d7308 */ /* 0x000fe20000000800 */
[----:B------:R-:W-:Y:S02]  /*2ab0*/  ISETP.GE.AND P4, PT, R22, 0x30, PT ;  /* 0x000000301600780c */ /* 0x000fe40003f86270 */
        /* <DEDUP_REMOVED lines=9> */
[----:B------:R-:W-:Y:S02]  /*2b50*/  FSEL R108, R108, -INF , !P4 ;  /* 0xff8000006c6c7808 */ /* 0x000fe40006000000 */
[C---:B------:R-:W-:Y:S02]  /*2b60*/  ISETP.GE.AND P5, PT, R22.reuse, 0x31, PT ;  /* 0x000000311600780c */ /* 0x040fe40003fa6270 */
[C---:B------:R-:W-:Y:S01]  /*2b70*/  ISETP.GE.AND P1, PT, R22.reuse, 0x41, PT ;  /* 0x000000411600780c */ /* 0x040fe20003f26270 */
[----:B------:R2:W3:Y:S01]  /*2b80*/  MUFU.EX2 R92, R218 ;  /* 0x000000da005c7308 */ /* 0x0004e20000000800 */
[----:B------:R-:W-:Y:S01]  /*2b90*/  ISETP.GE.AND P4, PT, R22, 0x48, PT ;  /* 0x000000481600780c */ /* 0x000fe20003f86270 */
[----:B-1----:R-:W-:Y:S01]  /*2ba0*/  VIADD R217, R5, 0x14 ;  /* 0x0000001405d97836 */ /* 0x002fe20000000000 */
[C---:B------:R-:W-:Y:S02]  /*2bb0*/  ISETP.GT.OR P5, PT, R20.reuse, 0x31, !P5 ;  /* 0x000000311400780c */ /* 0x040fe40006fa4670 */
[----:B------:R-:W-:-:S02]  /*2bc0*/  ISETP.GT.OR P1, PT, R20, 0x41, !P1 ;  /* 0x000000411400780c */ /* 0x000fc40004f24670 */
[----:B------:R-:W-:Y:S01]  /*2bd0*/  ISETP.GT.OR P4, PT, R20, 0x48, !P4 ;  /* 0x000000481400780c */ /* 0x000fe20006784670 */
[----:B------:R-:W-:Y:S01]  /*2be0*/  MUFU.EX2 R94, R94 ;  /* 0x0000005e005e7308 */ /* 0x000fe20000000800 */
[----:B------:R-:W-:Y:S01]  /*2bf0*/  FSEL R109, R109, -INF , !P5 ;  /* 0xff8000006d6d7808 */ /* 0x000fe20006800000 */
[----:B--2---:R-:W-:Y:S01]  /*2c00*/  VIADD R218, R5, 0x18 ;  /* 0x0000001805da7836 */ /* 0x004fe20000000000 */
[----:B------:R-:W-:Y:S02]  /*2c10*/  FSEL R117, R117, -INF , !P1 ;  /* 0xff80000075757808 */ /* 0x000fe40004800000 */
[----:B------:R-:W-:Y:S02]  /*2c20*/  FSEL R220, R120, -INF , !P4 ;  /* 0xff80000078dc7808 */ /* 0x000fe40006000000 */
[C---:B------:R-:W-:Y:S01]  /*2c30*/  ISETP.GE.AND P5, PT, R22.reuse, 0x49, PT ;  /* 0x000000491600780c */ /* 0x040fe20003fa6270 */
[----:B------:R1:W-:Y:S01]  /*2c40*/  MUFU.EX2 R120, R222 ;  /* 0x000000de00787308 */ /* 0x0003e20000000800 */
[C---:B------:R-:W-:Y:S01]  /*2c50*/  ISETP.GE.AND P1, PT, R22.reuse, 0x59, PT ;  /* 0x000000591600780c */ /* 0x040fe20003f26270 */
[----:B------:R-:W2:Y:S01]  /*2c60*/  SHFL.IDX PT, R228, R21, R218, 0x1f ;  /* 0x00001fda15e47589 */ /* 0x000ea200000e0000 */
[----:B------:R-:W-:-:S02]  /*2c70*/  ISETP.GE.AND P4, PT, R22, 0x60, PT ;  /* 0x000000601600780c */ /* 0x000fc40003f86270 */
[C---:B------:R-:W-:Y:S02]  /*2c80*/  ISETP.GT.OR P5, PT, R20.reuse, 0x49, !P5 ;  /* 0x000000491400780c */ /* 0x040fe40006fa4670 */
[C---:B------:R-:W-:Y:S02]  /*2c90*/  ISETP.GT.OR P1, PT, R20.reuse, 0x59, !P1 ;  /* 0x000000591400780c */ /* 0x040fe40004f24670 */
[----:B------:R-:W-:Y:S01]  /*2ca0*/  ISETP.GT.OR P4, PT, R20, 0x60, !P4 ;  /* 0x000000601400780c */ /* 0x000fe20006784670 */
[----:B-1----:R-:W1:Y:S01]  /*2cb0*/  SHFL.IDX PT, R222, R21, R217, 0x1f ;  /* 0x00001fd915de7589 */ /* 0x002e6200000e0000 */
[----:B------:R-:W-:Y:S02]  /*2cc0*/  FSEL R121, R121, -INF , !P5 ;  /* 0xff80000079797808 */ /* 0x000fe40006800000 */
[----:B------:R-:W-:Y:S02]  /*2cd0*/  FSEL R129, R129, -INF , !P1 ;  /* 0xff80000081817808 */ /* 0x000fe40004800000 */
[----:B------:R-:W-:-:S02]  /*2ce0*/  FSEL R132, R132, -INF , !P4 ;  /* 0xff80000084847808 */ /* 0x000fc40006000000 */
[C---:B------:R-:W-:Y:S02]  /*2cf0*/  ISETP.GE.AND P2, PT, R22.reuse, 0x20, PT ;  /* 0x000000201600780c */ /* 0x040fe40003f46270 */
[C---:B------:R-:W-:Y:S02]  /*2d00*/  ISETP.GE.AND P3, PT, R22.reuse, 0x21, PT ;  /* 0x000000211600780c */ /* 0x040fe40003f66270 */
[C---:B------:R-:W-:Y:S02]  /*2d10*/  ISETP.GE.AND P0, PT, R22.reuse, 0x28, PT ;  /* 0x000000281600780c */ /* 0x040fe40003f06270 */
[----:B------:R-:W-:Y:S02]  /*2d20*/  ISETP.GE.AND P5, PT, R22, 0x61, PT ;  /* 0x000000611600780c */ /* 0x000fe40003fa6270 */
[C---:B------:R-:W-:Y:S01]  /*2d30*/  ISETP.GE.AND P1, PT, R13.reuse, 0x11, PT ;  /* 0x000000110d00780c */ /* 0x040fe20003f26270 */
[----:B--2---:R-:W-:Y:S01]  /*2d40*/  FFMA.FTZ R96, R96, UR11, -R228 ;  /* 0x0000000b60607c23 */ /* 0x004fe200080108e4 */
        /* <DEDUP_REMOVED lines=9> */
[----:B------:R-:W-:Y:S01]  /*2de0*/  FSEL R104, R104, -INF , !P0 ;  /* 0xff80000068687808 */ /* 0x000fe20004000000 */
[----:B------:R-:W-:Y:S02]  /*2df0*/  WARPGROUP.DEPBAR.LE gsb0, 0x0 ;  /* 0x00008000000079c5 */ /* 0x000fe40000010000 */
[----:B------:R-:W-:Y:S01]  /*2e00*/  WARPGROUP.ARRIVE ;  /* 0x00000000000079c5 */ /* 0x000fe20000000000 */
[----:B------:R-:W-:Y:S02]  /*2e10*/  FSEL R133, R133, -INF , !P5 ;  /* 0xff80000085857808 */ /* 0x000fe40006800000 */
[----:B------:R-:W-:-:S02]  /*2e20*/  FSEL R97, R95, -INF , !P1 ;  /* 0xff8000005f617808 */ /* 0x000fc40004800000 */
[----:B------:R-:W-:Y:S01]  /*2e30*/  FSEL R98, R98, -INF , !P4 ;  /* 0xff80000062627808 */ /* 0x000fe20006000000 */
[----:B------:R-:W-:Y:S01]  /*2e40*/  HGMMA.64x128x16.F32 R24, gdesc[UR4], R24, gsb0 ;  /* 0x01e00000041879f0 */ /* 0x000fe20008000818 */
[----:B------:R-:W-:Y:S01]  /*2e50*/  UIADD3 UR6, UR10, 0x4, URZ ;  /* 0x000000040a067890 */ /* 0x000fe2000fffe03f */
[C---:B------:R-:W-:Y:S01]  /*2e60*/  ISETP.GE.AND P2, PT, R22.reuse, 0x38, PT ;  /* 0x000000381600780c */ /* 0x040fe20003f46270 */
[----:B------:R-:W-:Y:S01]  /*2e70*/  UIADD3 UR4, UR9, 0x4, URZ ;  /* 0x0000000409047890 */ /* 0x000fe2000fffe03f */
[C---:B------:R-:W-:Y:S01]  /*2e80*/  ISETP.GE.AND P3, PT, R22.reuse, 0x39, PT ;  /* 0x000000391600780c */ /* 0x040fe20003f66270 */
[----:B------:R-:W-:Y:S01]  /*2e90*/  UMOV UR7, 0x40000040 ;  /* 0x4000004000077882 */ /* 0x000fe20000000000 */
[----:B------:R-:W-:Y:S01]  /*2ea0*/  UMOV UR5, 0x40000040 ;  /* 0x4000004000057882 */ /* 0x000fe20000000000 */
[----:B------:R-:W-:Y:S01]  /*2eb0*/  ISETP.GE.AND P0, PT, R22, 0x40, PT ;  /* 0x000000401600780c */ /* 0x000fe20003f06270 */
[----:B-1----:R-:W-:Y:S01]  /*2ec0*/  FFMA.FTZ R233, R97, UR11, -R222 ;  /* 0x0000000b61e97c23 */ /* 0x002fe200080108de */
[C---:B------:R-:W-:Y:S01]  /*2ed0*/  ISETP.GE.AND P5, PT, R13.reuse, 0x19, PT ;  /* 0x000000190d00780c */ /* 0x040fe20003fa6270 */
[----:B------:R-:W1:Y:S01]  /*2ee0*/  MUFU.EX2 R97, R96 ;  /* 0x0000006000617308 */ /* 0x000e620000000800 */
[----:B------:R-:W-:-:S02]  /*2ef0*/  ISETP.GE.AND P1, PT, R13, 0x20, PT ;  /* 0x000000200d00780c */ /* 0x000fc40003f26270 */
[----:B------:R-:W-:Y:S02]  /*2f00*/  ISETP.GE.AND P4, PT, R13, 0x21, PT ;  /* 0x000000210d00780c */ /* 0x000fe40003f86270 */
[C---:B------:R-:W-:Y:S02]  /*2f10*/  ISETP.GT.OR P2, PT, R20.reuse, 0x38, !P2 ;  /* 0x000000381400780c */ /* 0x040fe40005744670 */
[C---:B------:R-:W-:Y:S01]  /*2f20*/  ISETP.GT.OR P3, PT, R20.reuse, 0x39, !P3 ;  /* 0x000000391400780c */ /* 0x040fe20005f64670 */
[----:B------:R2:W1:Y:S01]  /*2f30*/  MUFU.EX2 R95, R150 ;  /* 0x00000096005f7308 */ /* 0x0004620000000800 */
[----:B------:R-:W-:Y:S02]  /*2f40*/  ISETP.GT.OR P0, PT, R20, 0x40, !P0 ;  /* 0x000000401400780c */ /* 0x000fe40004704670 */
[C---:B------:R-:W-:Y:S02]  /*2f50*/  ISETP.GT.OR P5, PT, R19.reuse, 0x19, !P5 ;  /* 0x000000191300780c */ /* 0x040fe40006fa4670 */
[----:B------:R-:W-:-:S02]  /*2f60*/  ISETP.GT.OR P1, PT, R19, 0x20, !P1 ;  /* 0x000000201300780c */ /* 0x000fc40004f24670 */
[----:B------:R-:W-:Y:S02]  /*2f70*/  ISETP.GT.OR P4, PT, R19, 0x21, !P4 ;  /* 0x000000211300780c */ /* 0x000fe40006784670 */
[----:B------:R-:W-:Y:S01]  /*2f80*/  FSEL R112, R112, -INF , !P2 ;  /* 0xff80000070707808 */ /* 0x000fe20005000000 */
[----:B--2---:R-:W-:Y:S01]  /*2f90*/  VIADD R150, R5, 0x1c ;  /* 0x0000001c05967836 */ /* 0x004fe20000000000 */
[----:B------:R-:W-:Y:S02]  /*2fa0*/  FSEL R113, R113, -INF , !P3 ;  /* 0xff80000071717808 */ /* 0x000fe40005800000 */
[----:B------:R-:W-:Y:S02]  /*2fb0*/  FSEL R116, R116, -INF , !P0 ;  /* 0xff80000074747808 */ /* 0x000fe40004000000 */
[----:B------:R-:W-:Y:S01]  /*2fc0*/  FSEL R99, R99, -INF , !P5 ;  /* 0xff80000063637808 */ /* 0x000fe20006800000 */
[----:B------:R2:W4:Y:S01]  /*2fd0*/  SHFL.IDX PT, R232, R21, R150, 0x1f ;  /* 0x00001f9615e87589 */ /* 0x00052200000e0000 */
[----:B------:R-:W-:-:S02]  /*2fe0*/  FSEL R102, R102, -INF , !P1 ;  /* 0xff80000066667808 */ /* 0x000fc40004800000 */
[----:B------:R-:W-:Y:S02]  /*2ff0*/  FSEL R103, R103, -INF , !P4 ;  /* 0xff80000067677808 */ /* 0x000fe40006000000 */
[C---:B------:R-:W-:Y:S02]  /*3000*/  ISETP.GE.AND P2, PT, R22.reuse, 0x50, PT ;  /* 0x000000501600780c */ /* 0x040fe40003f46270 */
[C---:B------:R-:W-:Y:S02]  /*3010*/  ISETP.GE.AND P3, PT, R22.reuse, 0x51, PT ;  /* 0x000000511600780c */ /* 0x040fe40003f66270 */
[----:B------:R-:W-:Y:S01]  /*3020*/  ISETP.GE.AND P0, PT, R22, 0x58, PT ;  /* 0x000000581600780c */ /* 0x000fe20003f06270 */
[----:B--2---:R-:W2:Y:S01]  /*3030*/  MUFU.EX2 R21, R233 ;  /* 0x000000e900157308 */ /* 0x004ea20000000800 */
[C---:B------:R-:W-:Y:S02]  /*3040*/  ISETP.GE.AND P5, PT, R13.reuse, 0x28, PT ;  /* 0x000000280d00780c */ /* 0x040fe40003fa6270 */
[----:B------:R-:W-:-:S02]  /*3050*/  ISETP.GE.AND P1, PT, R13, 0x29, PT ;  /* 0x000000290d00780c */ /* 0x000fc40003f26270 */
[----:B------:R-:W-:Y:S02]  /*3060*/  ISETP.GE.AND P4, PT, R13, 0x30, PT ;  /* 0x000000300d00780c */ /* 0x000fe40003f86270 */
[C---:B------:R-:W-:Y:S02]  /*3070*/  ISETP.GT.OR P2, PT, R20.reuse, 0x50, !P2 ;  /* 0x000000501400780c */ /* 0x040fe40005744670 */
[C---:B------:R-:W-:Y:S02]  /*3080*/  ISETP.GT.OR P3, PT, R20.reuse, 0x51, !P3 ;  /* 0x000000511400780c */ /* 0x040fe40005f64670 */
[----:B------:R-:W-:Y:S02]  /*3090*/  ISETP.GT.OR P0, PT, R20, 0x58, !P0 ;  /* 0x000000581400780c */ /* 0x000fe40004704670 */
[----:B------:R-:W-:Y:S01]  /*30a0*/  ISETP.GT.OR P5, PT, R19, 0x28, !P5 ;  /* 0x000000281300780c */ /* 0x000fe20006fa4670 */
[--C-:B----4-:R-:W-:Y:S01]  /*30b0*/  FFMA.FTZ R230, R149, UR11, -R232.reuse ;  /* 0x0000000b95e67c23 */ /* 0x110fe200080108e8 */
[----:B------:R-:W-:Y:S01]  /*30c0*/  ISETP.GT.OR P1, PT, R19, 0x29, !P1 ;  /* 0x000000291300780c */ /* 0x000fe20004f24670 */
[----:B------:R-:W-:Y:S01]  /*30d0*/  FFMA.FTZ R99, R99, UR11, -R232 ;  /* 0x0000000b63637c23 */ /* 0x000fe200080108e8 */
[----:B------:R-:W-:-:S02]  /*30e0*/  ISETP.GT.OR P4, PT, R19, 0x30, !P4 ;  /* 0x000000301300780c */ /* 0x000fc40006784670 */
[----:B------:R-:W-:Y:S02]  /*30f0*/  FSEL R124, R124, -INF , !P2 ;  /* 0xff8000007c7c7808 */ /* 0x000fe40005000000 */
[----:B------:R-:W-:Y:S01]  /*3100*/  FSEL R125, R125, -INF , !P3 ;  /* 0xff8000007d7d7808 */ /* 0x000fe20005800000 */
[----:B------:R-:W-:Y:S01]  /*3110*/  MUFU.EX2 R99, R99 ;  /* 0x0000006300637308 */ /* 0x000fe20000000800 */
[----:B------:R-:W-:Y:S02]  /*3120*/  FSEL R128, R128, -INF , !P0 ;  /* 0xff80000080807808 */ /* 0x000fe40004000000 */
[----:B------:R-:W-:Y:S02]  /*3130*/  FSEL R216, R106, -INF , !P5 ;  /* 0xff8000006ad87808 */ /* 0x000fe40006800000 */
[----:B------:R-:W-:Y:S01]  /*3140*/  FSEL R107, R107, -INF , !P1 ;  /* 0xff8000006b6b7808 */ /* 0x000fe20004800000 */
[----:B------:R-:W4:Y:S01]  /*3150*/  SHFL.IDX PT, R106, R18, R221, 0x1f ;  /* 0x00001fdd126a7589 */ /* 0x000f2200000e0000 */
        /* <DEDUP_REMOVED lines=9> */
[C---:B------:R-:W-:Y:S01]  /*31f0*/  ISETP.GT.OR P2, PT, R20.reuse, 0x68, !P2 ;  /* 0x000000681400780c */ /* 0x040fe20005744670 */
[----:B------:R-:W3:Y:S01]  /*3200*/  SHFL.IDX PT, R98, R18, R5, 0x1f ;  /* 0x00001f0512627589 */ /* 0x000ee200000e0000 */
[----:B------:R-:W-:Y:S01]  /*3210*/  ISETP.GT.OR P0, PT, R20, 0x70, !P0 ;  /* 0x000000701400780c */ /* 0x000fe20004704670 */
[----:B------:R1:W5:Y:S01]  /*3220*/  MUFU.EX2 R96, R151 ;  /* 0x0000009700607308 */ /* 0x0003620000000800 */
[----:B------:R-:W-:Y:S01]  /*3230*/  FSEL R136, R136, -INF , !P2 ;  /* 0xff80000088887808 */ /* 0x000fe20005000000 */
[----:B------:R-:W2:Y:S01]  /*3240*/  SHFL.IDX PT, R228, R18, R223, 0x1f ;  /* 0x00001fdf12e47589 */ /* 0x000ea200000e0000 */
[----:B------:R-:W-:-:S02]  /*3250*/  ISETP.GE.AND P2, PT, R13, 0x31, PT ;  /* 0x000000310d00780c */ /* 0x000fc40003f46270 */
[----:B------:R-:W-:Y:S01]  /*3260*/  FSEL R140, R140, -INF , !P0 ;  /* 0xff8000008c8c7808 */ /* 0x000fe20004000000 */
[----:B------:R-:W5:Y:S01]  /*3270*/  SHFL.IDX PT, R222, R18, R23, 0x1f ;  /* 0x00001f1712de7589 */ /* 0x000f6200000e0000 */
[----:B------:R-:W-:Y:S01]  /*3280*/  ISETP.GE.AND P0, PT, R13, 0x39, PT ;  /* 0x000000390d00780c */ /* 0x000fe20003f06270 */
[--C-:B----4-:R-:W-:Y:S01]  /*3290*/  FFMA.FTZ R216, R216, UR11, -R106.reuse ;  /* 0x0000000bd8d87c23 */ /* 0x110fe2000801086a */
[C---:B------:R-:W-:Y:S01]  /*32a0*/  ISETP.GT.OR P2, PT, R19.reuse, 0x31, !P2 ;  /* 0x000000311300780c */ /* 0x040fe20005744670 */
[----:B-1----:R-:W1:Y:S01]  /*32b0*/  SHFL.IDX PT, R151, R18, R148, 0x1f ;  /* 0x00001f9412977589 */ /* 0x002e6200000e0000 */
[----:B------:R-:W-:Y:S01]  /*32c0*/  ISETP.GT.OR P0, PT, R19, 0x39, !P0 ;  /* 0x000000391300780c */ /* 0x000fe20004704670 */
[----:B------:R-:W-:Y:S01]  /*32d0*/  FFMA.FTZ R104, R104, UR11, -R106 ;  /* 0x0000000b68687c23 */ /* 0x000fe2000801086a */
[C---:B------:R-:W-:Y:S01]  /*32e0*/  ISETP.GT.OR P3, PT, R20.reuse, 0x69, !P3 ;  /* 0x000000691400780c */ /* 0x040fe20005f64670 */
[----:B------:R-:W-:Y:S01]  /*32f0*/  MUFU.EX2 R22, R22 ;  /* 0x0000001600167308 */ /* 0x000fe20000000800 */
[----:B------:R-:W-:-:S02]  /*3300*/  ISETP.GT.OR P5, PT, R20, 0x71, !P5 ;  /* 0x000000711400780c */ /* 0x000fc40006fa4670 */
[----:B------:R-:W-:Y:S02]  /*3310*/  FSEL R137, R137, -INF , !P3 ;  /* 0xff80000089897808 */ /* 0x000fe40005800000 */
[----:B------:R-:W-:Y:S02]  /*3320*/  ISETP.GE.AND P3, PT, R13, 0x38, PT ;  /* 0x000000380d00780c */ /* 0x000fe40003f66270 */
[----:B------:R-:W-:Y:S01]  /*3330*/  ISETP.GT.OR P1, PT, R20, 0x78, !P1 ;  /* 0x000000781400780c */ /* 0x000fe20004f24670 */
[--C-:B---3--:R-:W-:Y:S01]  /*3340*/  FFMA.FTZ R149, R102, UR11, -R98.reuse ;  /* 0x0000000b66957c23 */ /* 0x108fe20008010862 */
[----:B------:R-:W-:Y:S01]  /*3350*/  ISETP.GT.OR P3, PT, R19, 0x38, !P3 ;  /* 0x000000381300780c */ /* 0x000fe20005f64670 */
[----:B------:R-:W-:Y:S01]  /*3360*/  FFMA.FTZ R100, R100, UR11, -R98 ;  /* 0x0000000b64647c23 */ /* 0x000fe20008010862 */
[----:B------:R-:W-:Y:S01]  /*3370*/  ISETP.GT.OR P4, PT, R20, 0x79, !P4 ;  /* 0x000000791400780c */ /* 0x000fe20006784670 */
[--C-:B--2---:R-:W-:Y:S01]  /*3380*/  FFMA.FTZ R102, R101, UR11, -R228.reuse ;  /* 0x0000000b65667c23 */ /* 0x104fe200080108e4 */
[----:B------:R-:W-:Y:S01]  /*3390*/  FFMA.FTZ R103, R103, UR11, -R228 ;  /* 0x0000000b67677c23 */ /* 0x000fe200080108e4 */
[----:B------:R2:W-:Y:S01]  /*33a0*/  MUFU.EX2 R101, R149 ;  /* 0x0000009500657308 */ /* 0x0005e20000000800 */
[----:B------:R-:W-:Y:S01]  /*33b0*/  SHFL.IDX PT, R228, R18, R150, 0x1f ;  /* 0x00001f9612e47589 */ /* 0x000fe200000e0000 */
[--C-:B-----5:R-:W-:Y:S01]  /*33c0*/  FFMA.FTZ R106, R105, UR11, -R222.reuse ;  /* 0x0000000b696a7c23 */ /* 0x120fe200080108de */
[----:B------:R-:W-:Y:S01]  /*33d0*/  FFMA.FTZ R107, R107, UR11, -R222 ;  /* 0x0000000b6b6b7c23 */ /* 0x000fe200080108de */
[----:B------:R-:W-:Y:S01]  /*33e0*/  FSEL R144, R144, -INF , !P1 ;  /* 0xff80000090907808 */ /* 0x000fe20004800000 */
[----:B------:R-:W3:Y:S01]  /*33f0*/  SHFL.IDX PT, R222, R18, R217, 0x1f ;  /* 0x00001fd912de7589 */ /* 0x000ee200000e0000 */
[--C-:B-1----:R-:W-:Y:S01]  /*3400*/  FFMA.FTZ R108, R108, UR11, -R151.reuse ;  /* 0x0000000b6c6c7c23 */ /* 0x102fe20008010897 */
[----:B------:R-:W-:Y:S01]  /*3410*/  FFMA.FTZ R110, R110, UR11, -R151 ;  /* 0x0000000b6e6e7c23 */ /* 0x000fe20008010897 */
[----:B------:R-:W-:Y:S01]  /*3420*/  FSEL R151, R111, -INF , !P2 ;  /* 0xff8000006f977808 */ /* 0x000fe20005000000 */
[----:B------:R1:W-:Y:S01]  /*3430*/  MUFU.EX2 R105, R216 ;  /* 0x000000d800697308 */ /* 0x0003e20000000800 */
[----:B------:R-:W-:-:S02]  /*3440*/  ISETP.GE.AND P2, PT, R13, 0x40, PT ;  /* 0x000000400d00780c */ /* 0x000fc40003f46270 */
[----:B------:R-:W-:Y:S02]  /*3450*/  FSEL R111, R115, -INF , !P0 ;  /* 0xff800000736f7808 */ /* 0x000fe40004000000 */
[----:B------:R-:W-:Y:S01]  /*3460*/  ISETP.GE.AND P0, PT, R13, 0x48, PT ;  /* 0x000000480d00780c */ /* 0x000fe20003f06270 */
[----:B------:R-:W-:Y:S02]  /*3470*/  WARPGROUP.DEPBAR.LE gsb0, 0x0 ;  /* 0x00008000000079c5 */ /* 0x000fe40000010000 */
[----:B------:R-:W-:Y:S01]  /*3480*/  WARPGROUP.ARRIVE ;  /* 0x00000000000079c5 */ /* 0x000fe20000000000 */
[C---:B------:R-:W-:Y:S01]  /*3490*/  ISETP.GT.OR P2, PT, R19.reuse, 0x40, !P2 ;  /* 0x000000401300780c */ /* 0x040fe20005744670 */
[----:B------:R-:W-:Y:S01]  /*34a0*/  MUFU.EX2 R98, R230 ;  /* 0x000000e600627308 */ /* 0x000fe20000000800 */
[----:B------:R-:W-:Y:S02]  /*34b0*/  ISETP.GT.OR P0, PT, R19, 0x48, !P0 ;  /* 0x000000481300780c */ /* 0x000fe40004704670 */
[----:B------:R-:W-:Y:S01]  /*34c0*/  FSEL R118, R118, -INF , !P2 ;  /* 0xff80000076767808 */ /* 0x000fe20005000000 */
[----:B------:R-:W-:Y:S01]  /*34d0*/  HGMMA.64x128x16.F32 R24, gdesc[UR4], R24, gsb0 ;  /* 0x01e00000041879f0 */ /* 0x000fe20008000818 */
[----:B------:R-:W-:Y:S01]  /*34e0*/  UIADD3 UR6, UR10, 0x6, URZ ;  /* 0x000000060a067890 */ /* 0x000fe2000fffe03f */
[C---:B------:R-:W-:Y:S01]  /*34f0*/  ISETP.GE.AND P2, PT, R13.reuse, 0x49, PT ;  /* 0x000000490d00780c */ /* 0x040fe20003f46270 */
[----:B------:R-:W-:Y:S01]  /*3500*/  UIADD3 UR4, UR9, 0x6, URZ ;  /* 0x0000000609047890 */ /* 0x000fe2000fffe03f */
[----:B------:R-:W-:Y:S01]  /*3510*/  FSEL R122, R122, -INF , !P0 ;  /* 0xff8000007a7a7808 */ /* 0x000fe20004000000 */
[----:B------:R-:W-:Y:S01]  /*3520*/  UMOV UR7, 0x40000040 ;  /* 0x4000004000077882 */ /* 0x000fe20000000000 */
[----:B------:R-:W-:Y:S01]  /*3530*/  UMOV UR5, 0x40000040 ;  /* 0x4000004000057882 */ /* 0x000fe20000000000 */
[----:B------:R-:W-:Y:S01]  /*3540*/  ISETP.GE.AND P0, PT, R13, 0x51, PT ;  /* 0x000000510d00780c */ /* 0x000fe20003f06270 */
[--C-:B---3--:R-:W-:Y:S01]  /*3550*/  FFMA.FTZ R109, R109, UR11, -R222.reuse ;  /* 0x0000000b6d6d7c23 */ /* 0x108fe200080108de */
[----:B------:R-:W-:Y:S01]  /*3560*/  ISETP.GT.OR P2, PT, R19, 0x49, !P2 ;  /* 0x000000491300780c */ /* 0x000fe20005744670 */
[----:B------:R-:W-:Y:S01]  /*3570*/  FFMA.FTZ R151, R151, UR11, -R222 ;  /* 0x0000000b97977c23 */ /* 0x000fe200080108de */
[----:B------:R-:W-:Y:S01]  /*3580*/  ISETP.GT.OR P0, PT, R19, 0x51, !P0 ;  /* 0x000000511300780c */ /* 0x000fe20004704670 */
[----:B------:R-:W3:Y:S01]  /*3590*/  SHFL.IDX PT, R222, R12, R221, 0x1f ;  /* 0x00001fdd0cde7589 */ /* 0x000ee200000e0000 */
[----:B--2---:R-:W-:Y:S01]  /*35a0*/  FSEL R149, R114, -INF , !P3 ;  /* 0xff80000072957808 */ /* 0x004fe20005800000 */
[----:B------:R-:W-:Y:S01]  /*35b0*/  MUFU.EX2 R100, R100 ;  /* 0x0000006400647308 */ /* 0x000fe20000000800 */
[----:B-1----:R-:W-:-:S02]  /*35c0*/  FSEL R216, R123, -INF , !P2 ;  /* 0xff8000007bd87808 */ /* 0x002fc40005000000 */
[C---:B------:R-:W-:Y:S02]  /*35d0*/  ISETP.GE.AND P3, PT, R13.reuse, 0x41, PT ;  /* 0x000000410d00780c */ /* 0x040fe40003f66270 */
[----:B------:R-:W-:Y:S02]  /*35e0*/  ISETP.GE.AND P2, PT, R13, 0x58, PT ;  /* 0x000000580d00780c */ /* 0x000fe40003f46270 */
[----:B------:R-:W-:Y:S01]  /*35f0*/  FSEL R127, R127, -INF , !P0 ;  /* 0xff8000007f7f7808 */ /* 0x000fe20004000000 */
[----:B------:R-:W1:Y:S01]  /*3600*/  MUFU.EX2 R102, R102 ;  /* 0x0000006600667308 */ /* 0x000e620000000800 */
[----:B------:R-:W-:Y:S02]  /*3610*/  ISETP.GE.AND P0, PT, R13, 0x60, PT ;  /* 0x000000600d00780c */ /* 0x000fe40003f06270 */
[C---:B------:R-:W-:Y:S02]  /*3620*/  ISETP.GT.OR P3, PT, R19.reuse, 0x41, !P3 ;  /* 0x000000411300780c */ /* 0x040fe40005f64670 */
[----:B------:R-:W-:-:S02]  /*3630*/  ISETP.GT.OR P2, PT, R19, 0x58, !P2 ;  /* 0x000000581300780c */ /* 0x000fc40005744670 */
[----:B------:R-:W-:Y:S01]  /*3640*/  ISETP.GT.OR P0, PT, R19, 0x60, !P0 ;  /* 0x000000601300780c */ /* 0x000fe20004704670 */
[----:B------:R-:W2:Y:S01]  /*3650*/  MUFU.EX2 R103, R103 ;  /* 0x0000006700677308 */ /* 0x000ea20000000800 */
[----:B------:R-:W-:Y:S02]  /*3660*/  FSEL R119, R119, -INF , !P3 ;  /* 0xff80000077777808 */ /* 0x000fe40005800000 */
[----:B------:R-:W-:Y:S02]  /*3670*/  FSEL R114, R130, -INF , !P2 ;  /* 0xff80000082727808 */ /* 0x000fe40005000000 */
[----:B------:R-:W-:Y:S01]  /*3680*/  ISETP.GE.AND P3, PT, R13, 0x50, PT ;  /* 0x000000500d00780c */ /* 0x000fe20003f66270 */
[----:B---3--:R-:W-:Y:S01]  /*3690*/  FFMA.FTZ R220, R220, UR11, -R222 ;  /* 0x0000000bdcdc7c23 */ /* 0x008fe200080108de */
[----:B------:R-:W-:Y:S01]  /*36a0*/  FSEL R130, R134, -INF , !P0 ;  /* 0xff80000086827808 */ /* 0x000fe20004000000 */
[----:B------:R-:W3:Y:S01]  /*36b0*/  MUFU.EX2 R104, R104 ;  /* 0x0000006800687308 */ /* 0x000ee20000000800 */
[----:B------:R-:W4:Y:S01]  /*36c0*/  SHFL.IDX PT, R134, R18, R218, 0x1f ;  /* 0x00001fda12867589 */ /* 0x000f2200000e0000 */
[----:B------:R-:W-:-:S02]  /*36d0*/  ISETP.GT.OR P3, PT, R19, 0x50, !P3 ;  /* 0x000000501300780c */ /* 0x000fc40005f64670 */
[C---:B------:R-:W-:Y:S02]  /*36e0*/  ISETP.GE.AND P2, PT, R13.reuse, 0x61, PT ;  /* 0x000000610d00780c */ /* 0x040fe40003f46270 */
[----:B------:R-:W-:Y:S02]  /*36f0*/  FSEL R123, R126, -INF , !P3 ;  /* 0xff8000007e7b7808 */ /* 0x000fe40005800000 */
[----:B------:R-:W-:Y:S01]  /*3700*/  ISETP.GE.AND P3, PT, R13, 0x59, PT ;  /* 0x000000590d00780c */ /* 0x000fe20003f66270 */
[----:B------:R-:W5:Y:S01]  /*3710*/  MUFU.EX2 R106, R106 ;  /* 0x0000006a006a7308 */ /* 0x000f620000000800 */
[C---:B------:R-:W-:Y:S02]  /*3720*/  ISETP.GT.OR P2, PT, R19.reuse, 0x61, !P2 ;  /* 0x000000611300780c */ /* 0x040fe40005744670 */
[----:B------:R-:W-:Y:S02]  /*3730*/  ISETP.GT.OR P3, PT, R19, 0x59, !P3 ;  /* 0x000000591300780c */ /* 0x000fe40005f64670 */
[----:B------:R-:W-:-:S02]  /*3740*/  FSEL R115, R135, -INF , !P2 ;  /* 0xff80000087737808 */ /* 0x000fc40005000000 */
[----:B------:R-:W-:Y:S01]  /*3750*/  FSEL R131, R131, -INF , !P3 ;  /* 0xff80000083837808 */ /* 0x000fe20005800000 */
[----:B------:R-:W1:Y:S01]  /*3760*/  SHFL.IDX PT, R135, R12, R5, 0x1f ;  /* 0x00001f050c877589 */ /* 0x000e6200000e0000 */
[C---:B------:R-:W-:Y:S01]  /*3770*/  ISETP.GE.AND P3, PT, R13.reuse, 0x68, PT ;  /* 0x000000680d00780c */ /* 0x040fe20003f66270 */
[----:B------:R-:W5:Y:S01]  /*3780*/  MUFU.EX2 R107, R107 ;  /* 0x0000006b006b7308 */ /* 0x000f620000000800 */
[C---:B------:R-:W-:Y:S02]  /*3790*/  ISETP.GE.AND P0, PT, R13.reuse, 0x69, PT ;  /* 0x000000690d00780c */ /* 0x040fe40003f06270 */
[----:B------:R-:W-:Y:S02]  /*37a0*/  ISETP.GE.AND P2, PT, R13, 0x70, PT ;  /* 0x000000700d00780c */ /* 0x000fe40003f46270 */
[C---:B------:R-:W-:Y:S01]  /*37b0*/  ISETP.GT.OR P3, PT, R19.reuse, 0x68, !P3 ;  /* 0x000000681300780c */ /* 0x040fe20005f64670 */
[--C-:B----4-:R-:W-:Y:S01]  /*37c0*/  FFMA.FTZ R20, R112, UR11, -R134.reuse ;  /* 0x0000000b70147c23 */ /* 0x110fe20008010886 */
[----:B------:R-:W-:Y:S01]  /*37d0*/  ISETP.GT.OR P0, PT, R19, 0x69, !P0 ;  /* 0x000000691300780c */ /* 0x000fe20004704670 */
[----:B------:R-:W-:Y:S01]  /*37e0*/  FFMA.FTZ R134, R149, UR11, -R134 ;  /* 0x0000000b95867c23 */ /* 0x000fe20008010886 */
[----:B------:R-:W-:Y:S01]  /*37f0*/  ISETP.GT.OR P2, PT, R19, 0x70, !P2 ;  /* 0x000000701300780c */ /* 0x000fe20005744670 */
[----:B------:R-:W4:Y:S01]  /*3800*/  SHFL.IDX PT, R149, R12, R23, 0x1f ;  /* 0x00001f170c957589 */ /* 0x000f2200000e0000 */
[----:B------:R-:W-:Y:S01]  /*3810*/  FSEL R138, R138, -INF , !P3 ;  /* 0xff8000008a8a7808 */ /* 0x000fe20005800000 */
[----:B------:R-:W-:Y:S01]  /*3820*/  MUFU.EX2 R18, R134 ;  /* 0x0000008600127308 */ /* 0x000fe20000000800 */
[----:B------:R-:W-:Y:S01]  /*3830*/  FSEL R126, R139, -INF , !P0 ;  /* 0xff8000008b7e7808 */ /* 0x000fe20004000000 */
[----:B------:R-:W2:Y:S01]  /*3840*/  SHFL.IDX PT, R112, R12, R148, 0x1f ;  /* 0x00001f940c707589 */ /* 0x000ea200000e0000 */
[----:B------:R-:W-:-:S02]  /*3850*/  FSEL R142, R142, -INF , !P2 ;  /* 0xff8000008e8e7808 */ /* 0x000fc40005000000 */
[C---:B------:R-:W-:Y:S01]  /*3860*/  ISETP.GE.AND P3, PT, R13.reuse, 0x71, PT ;  /* 0x000000710d00780c */ /* 0x040fe20003f66270 */
[----:B------:R-:W3:Y:S01]  /*3870*/  SHFL.IDX PT, R139, R12, R150, 0x1f ;  /* 0x00001f960c8b7589 */ /* 0x000ee200000e0000 */
[C---:B------:R-:W-:Y:S01]  /*3880*/  ISETP.GE.AND P0, PT, R13.reuse, 0x78, PT ;  /* 0x000000780d00780c */ /* 0x040fe20003f06270 */
[----:B------:R-:W5:Y:S01]  /*3890*/  MUFU.EX2 R108, R108 ;  /* 0x0000006c006c7308 */ /* 0x000f620000000800 */
[----:B------:R-:W-:Y:S01]  /*38a0*/  ISETP.GE.AND P2, PT, R13, 0x79, PT ;  /* 0x000000790d00780c */ /* 0x000fe20003f46270 */
[----:B-1----:R-:W-:Y:S01]  /*38b0*/  FFMA.FTZ R118, R118, UR11, -R135 ;  /* 0x0000000b76767c23 */ /* 0x002fe20008010887 */
[C---:B------:R-:W-:Y:S02]  /*38c0*/  ISETP.GT.OR P3, PT, R19.reuse, 0x71, !P3 ;  /* 0x000000711300780c */ /* 0x040fe40005f64670 */
[C---:B------:R-:W-:Y:S02]  /*38d0*/  ISETP.GT.OR P0, PT, R19.reuse, 0x78, !P0 ;  /* 0x000000781300780c */ /* 0x040fe40004704670 */
[----:B------:R-:W-:Y:S01]  /*38e0*/  ISETP.GT.OR P2, PT, R19, 0x79, !P2 ;  /* 0x000000791300780c */ /* 0x000fe20005744670 */
[----:B------:R1:W5:Y:S01]  /*38f0*/  MUFU.EX2 R13, R109 ;  /* 0x0000006d000d7308 */ /* 0x0003620000000800 */
[----:B------:R-:W-:-:S02]  /*3900*/  FSEL R146, R146, -INF , !P0 ;  /* 0xff80000092927808 */ /* 0x000fc40004000000 */
[----:B------:R-:W-:Y:S02]  /*3910*/  FSEL R147, R147, -INF , !P2 ;  /* 0xff80000093937808 */ /* 0x000fe40005000000 */
[----:B------:R-:W-:-:S03]  /*3920*/  FSEL R145, R145, -INF , !P4 ;  /* 0xff80000091917808 */ /* 0x000fc60006000000 */
[----:B------:R5:W-:Y:S01]  /*3930*/  MUFU.EX2 R19, R151 ;  /* 0x0000009700137308 */ /* 0x000be20000000800 */
[--C-:B-1----:R-:W-:Y:S01]  /*3940*/  FFMA.FTZ R109, R113, UR11, -R228.reuse ;  /* 0x0000000b716d7c23 */ /* 0x102fe200080108e4 */
[----:B------:R-:W-:Y:S01]  /*3950*/  FFMA.FTZ R228, R111, UR11, -R228 ;  /* 0x0000000b6fe47c23 */ /* 0x000fe200080108e4 */
[----:B------:R-:W1:Y:S01]  /*3960*/  SHFL.IDX PT, R113, R12, R217, 0x1f ;  /* 0x00001fd90c717589 */ /* 0x000e6200000e0000 */
[----:B------:R-:W-:Y:S01]  /*3970*/  FFMA.FTZ R111, R116, UR11, -R135 ;  /* 0x0000000b746f7c23 */ /* 0x000fe20008010887 */
[----:B------:R-:W-:Y:S01]  /*3980*/  FFMA.FTZ R116, R122, UR11, -R222 ;  /* 0x0000000b7a747c23 */ /* 0x000fe200080108de */
[----:B----4-:R-:W-:Y:S01]  /*3990*/  FFMA.FTZ R122, R121, UR11, -R149 ;  /* 0x0000000b797a7c23 */ /* 0x010fe20008010895 */
[----:B------:R-:W-:Y:S01]  /*39a0*/  SHFL.IDX PT, R135, R12, R218, 0x1f ;  /* 0x00001fda0c877589 */ /* 0x000fe200000e0000 */
[--C-:B--2---:R-:W-:Y:S01]  /*39b0*/  FFMA.FTZ R121, R123, UR11, -R112.reuse ;  /* 0x0000000b7b797c23 */ /* 0x104fe20008010870 */
[----:B------:R-:W-:Y:S01]  /*39c0*/  FFMA.FTZ R124, R124, UR11, -R112 ;  /* 0x0000000b7c7c7c23 */ /* 0x000fe20008010870 */
[----:B---3--:R-:W-:Y:S01]  /*39d0*/  FFMA.FTZ R131, R131, UR11, -R139 ;  /* 0x0000000b83837c23 */ /* 0x008fe2000801088b */
[----:B-----5:R-:W2:Y:S01]  /*39e0*/  SHFL.IDX PT, R151, R12, R223, 0x1f ;  /* 0x00001fdf0c977589 */ /* 0x020ea200000e0000 */
[----:B------:R1:W-:Y:S03]  /*39f0*/  MUFU.EX2 R112, R118 ;  /* 0x0000007600707308 */ /* 0x0003e60000000800 */
[----:B------:R-:W3:Y:S05]  /*3a00*/  SHFL.IDX PT, R123, R17, R223, 0x1f ;  /* 0x00001fdf117b7589 */ /* 0x000eea00000e0000 */
[----:B------:R-:W-:Y:S01]  /*3a10*/  MUFU.EX2 R116, R116 ;  /* 0x0000007400747308 */ /* 0x000fe20000000800 */
[----:B-1----:R-:W-:-:S07]  /*3a20*/  FFMA.FTZ R118, R125, UR11, -R113 ;  /* 0x0000000b7d767c23 */ /* 0x002fce0008010871 */
[----:B------:R-:W-:Y:S01]  /*3a30*/  MUFU.EX2 R111, R111 ;  /* 0x0000006f006f7308 */ /* 0x000fe20000000800 */
[----:B------:R-:W1:Y:S01]  /*3a40*/  SHFL.IDX PT, R125, R17, R221, 0x1f ;  /* 0x00001fdd117d7589 */ /* 0x000e6200000e0000 */
[--C-:B--2---:R-:W-:Y:S01]  /*3a50*/  FFMA.FTZ R134, R117, UR11, -R151.reuse ;  /* 0x0000000b75867c23 */ /* 0x104fe20008010897 */
[----:B------:R-:W-:Y:S01]  /*3a60*/  FFMA.FTZ R151, R119, UR11, -R151 ;  /* 0x0000000b77977c23 */ /* 0x000fe20008010897 */
[----:B------:R-:W-:Y:S01]  /*3a70*/  FFMA.FTZ R119, R127, UR11, -R113 ;  /* 0x0000000b7f777c23 */ /* 0x000fe20008010871 */
[----:B------:R-:W-:-:S03]  /*3a80*/  FFMA.FTZ R117, R216, UR11, -R149 ;  /* 0x0000000bd8757c23 */ /* 0x000fc60008010895 */
[----:B------:R2:W-:Y:S01]  /*3a90*/  MUFU.EX2 R113, R134 ;  /* 0x0000008600717308 */ /* 0x0005e20000000800 */
[----:B------:R-:W-:Y:S01]  /*3aa0*/  FFMA.FTZ R149, R128, UR11, -R135 ;  /* 0x0000000b80957c23 */ /* 0x000fe20008010887 */
[----:B------:R-:W-:Y:S02]  /*3ab0*/  WARPGROUP.DEPBAR.LE gsb0, 0x0 ;  /* 0x00008000000079c5 */ /* 0x000fe40000010000 */
[----:B------:R-:W-:Y:S01]  /*3ac0*/  WARPGROUP.ARRIVE ;  /* 0x00000000000079c5 */ /* 0x000fe20000000000 */
[--C-:B---3--:R-:W-:Y:S01]  /*3ad0*/  FFMA.FTZ R133, R133, UR11, -R123.reuse ;  /* 0x0000000b85857c23 */ /* 0x108fe2000801087b */
[----:B------:R-:W-:Y:S01]  /*3ae0*/  FFMA.FTZ R128, R115, UR11, -R123 ;  /* 0x0000000b73807c23 */ /* 0x000fe2000801087b */
[----:B------:R-:W3:Y:S01]  /*3af0*/  SHFL.IDX PT, R216, R17, R5, 0x1f ;  /* 0x00001f0511d87589 */ /* 0x000ee200000e0000 */
[----:B------:R-:W-:Y:S01]  /*3b00*/  FFMA.FTZ R135, R114, UR11, -R135 ;  /* 0x0000000b72877c23 */ /* 0x000fe20008010887 */
[----:B--2---:R-:W-:Y:S01]  /*3b10*/  FFMA.FTZ R134, R129, UR11, -R139 ;  /* 0x0000000b81867c23 */ /* 0x004fe2000801088b */
[----:B------:R-:W-:Y:S01]  /*3b20*/  HGMMA.64x128x16.F32 R24, gdesc[UR4], R24, gsb0 ;  /* 0x01e00000041879f0 */ /* 0x000fe20008000818 */
[----:B------:R-:W2:Y:S01]  /*3b30*/  SHFL.IDX PT, R129, R17, R148, 0x1f ;  /* 0x00001f9411817589 */ /* 0x000ea200000e0000 */
[----:B------:R-:W-:Y:S01]  /*3b40*/  MUFU.EX2 R114, R220 ;  /* 0x000000dc00727308 */ /* 0x000fe20000000800 */
[----:B------:R-:W-:Y:S01]  /*3b50*/  UMOV UR6, UR8 ;  /* 0x0000000800067c82 */ /* 0x000fe20008000000 */
[--C-:B-1----:R-:W-:Y:S01]  /*3b60*/  FFMA.FTZ R136, R136, UR11, -R125.reuse ;  /* 0x0000000b88887c23 */ /* 0x102fe2000801087d */
[----:B------:R-:W-:Y:S01]  /*3b70*/  SHFL.IDX PT, R123, R17, R218, 0x1f ;  /* 0x00001fda117b7589 */ /* 0x000fe200000e0000 */
[----:B------:R-:W-:Y:S01]  /*3b80*/  FFMA.FTZ R125, R138, UR11, -R125 ;  /* 0x0000000b8a7d7c23 */ /* 0x000fe2000801087d */
[----:B------:R-:W-:Y:S01]  /*3b90*/  FSEL R138, R141, -INF , !P5 ;  /* 0xff8000008d8a7808 */ /* 0x000fe20006800000 */
[----:B------:R-:W-:Y:S01]  /*3ba0*/  UMOV UR7, 0x40000040 ;  /* 0x4000004000077882 */ /* 0x000fe20000000000 */
[----:B------:R-:W1:Y:S01]  /*3bb0*/  SHFL.IDX PT, R127, R17, R217, 0x1f ;  /* 0x00001fd9117f7589 */ /* 0x000e6200000e0000 */
[----:B------:R4:W-:Y:S01]  /*3bc0*/  MUFU.EX2 R115, R122 ;  /* 0x0000007a00737308 */ /* 0x0009e20000000800 */
[----:B------:R-:W-:Y:S01]  /*3bd0*/  UIADD3 UR4, UR8, 0x80, URZ ;  /* 0x0000008008047890 */ /* 0x000fe2000fffe03f */
[----:B------:R-:W-:-:S06]  /*3be0*/  UMOV UR5, 0x40000040 ;  /* 0x4000004000057882 */ /* 0x000fcc0000000000 */
[----:B------:R-:W-:Y:S01]  /*3bf0*/  MUFU.EX2 R118, R118 ;  /* 0x0000007600767308 */ /* 0x000fe20000000800 */
[--C-:B---3--:R-:W-:Y:S01]  /*3c00*/  FFMA.FTZ R132, R132, UR11, -R216.reuse ;  /* 0x0000000b84847c23 */ /* 0x108fe200080108d8 */
[----:B------:R-:W-:Y:S01]  /*3c10*/  FFMA.FTZ R130, R130, UR11, -R216 ;  /* 0x0000000b82827c23 */ /* 0x000fe200080108d8 */
[----:B------:R-:W-:Y:S01]  /*3c20*/  FSEL R216, R143, -INF , !P3 ;  /* 0xff8000008fd87808 */ /* 0x000fe20005800000 */
[--C-:B--2---:R-:W-:Y:S01]  /*3c30*/  FFMA.FTZ R140, R140, UR11, -R129.reuse ;  /* 0x0000000b8c8c7c23 */ /* 0x104fe20008010881 */
[----:B------:R-:W-:-:S03]  /*3c40*/  FFMA.FTZ R129, R142, UR11, -R129 ;  /* 0x0000000b8e817c23 */ /* 0x000fc60008010881 */
[----:B------:R-:W-:Y:S01]  /*3c50*/  MUFU.EX2 R119, R119 ;  /* 0x0000007700777308 */ /* 0x000fe20000000800 */
[----:B------:R-:W4:Y:S01]  /*3c60*/  SHFL.IDX PT, R142, R17, R150, 0x1f ;  /* 0x00001f96118e7589 */ /* 0x000f2200000e0000 */
[--C-:B-1----:R-:W-:Y:S01]  /*3c70*/  FFMA.FTZ R138, R138, UR11, -R127.reuse ;  /* 0x0000000b8a8a7c23 */ /* 0x102fe2000801087f */
[----:B------:R-:W-:-:S05]  /*3c80*/  FFMA.FTZ R127, R216, UR11, -R127 ;  /* 0x0000000bd87f7c23 */ /* 0x000fca000801087f */
[----:B------:R-:W-:Y:S08]  /*3c90*/  MUFU.EX2 R117, R117 ;  /* 0x0000007500757308 */ /* 0x000ff00000000800 */
[----:B------:R-:W1:Y:S08]  /*3ca0*/  MUFU.EX2 R110, R110 ;  /* 0x0000006e006e7308 */ /* 0x000e700000000800 */
[----:B------:R-:W-:Y:S01]  /*3cb0*/  MUFU.EX2 R20, R20 ;  /* 0x0000001400147308 */ /* 0x000fe20000000800 */
[----:B----4-:R-:W-:-:S07]  /*3cc0*/  FFMA.FTZ R122, R145, UR11, -R142 ;  /* 0x0000000b917a7c23 */ /* 0x010fce000801088e */
        /* <DEDUP_REMOVED lines=9> */
[----:B------:R2:W3:Y:S04]  /*3d60*/  LDS R139, [R11+0x400] ;  /* 0x000400000b8b7984 */ /* 0x0004e80000000800 */
[----:B------:R4:W-:Y:S01]  /*3d70*/  LDS R141, [R15+0x400] ;  /* 0x000400000f8d7984 */ /* 0x0009e20000000800 */
[----:B--2---:R2:W-:Y:S08]  /*3d80*/  MUFU.EX2 R11, R151 ;  /* 0x00000097000b7308 */ /* 0x0045f00000000800 */
[----:B----4-:R4:W5:Y:S01]  /*3d90*/  MUFU.EX2 R15, R124 ;  /* 0x0000007c000f7308 */ /* 0x0109620000000800 */
[----:B--2---:R2:W1:Y:S01]  /*3da0*/  SHFL.IDX PT, R151, R17, R23, 0x1f ;  /* 0x00001f1711977589 */ /* 0x00446200000e0000 */
[--C-:B----4-:R-:W-:Y:S01]  /*3db0*/  FFMA.FTZ R124, R144, UR11, -R123.reuse ;  /* 0x0000000b907c7c23 */ /* 0x110fe2000801087b */
[----:B------:R-:W-:-:S05]  /*3dc0*/  FFMA.FTZ R123, R146, UR11, -R123 ;  /* 0x0000000b927b7c23 */ /* 0x000fca000801087b */
[----:B--2---:R2:W4:Y:S08]  /*3dd0*/  MUFU.EX2 R17, R121 ;  /* 0x0000007900117308 */ /* 0x0045300000000800 */
[----:B------:R-:W-:Y:S01]  /*3de0*/  MUFU.EX2 R124, R124 ;  /* 0x0000007c007c7308 */ /* 0x000fe20000000800 */
[----:B--2---:R-:W-:Y:S01]  /*3df0*/  FFMA.FTZ R121, R147, UR11, -R142 ;  /* 0x0000000b93797c23 */ /* 0x004fe2000801088e */
[----:B---3--:R-:W2:Y:S01]  /*3e00*/  SHFL.IDX PT, R144, R139, R23, 0x1f ;  /* 0x00001f178b907589 */ /* 0x008ea200000e0000 */
[--C-:B-1----:R-:W-:Y:S01]  /*3e10*/  FFMA.FTZ R137, R137, UR11, -R151.reuse ;  /* 0x0000000b89897c23 */ /* 0x102fe20008010897 */
[----:B------:R-:W-:-:S04]  /*3e20*/  FFMA.FTZ R126, R126, UR11, -R151 ;  /* 0x0000000b7e7e7c23 */ /* 0x000fc80008010897 */
[----:B------:R-:W-:Y:S01]  /*3e30*/  MUFU.EX2 R123, R123 ;  /* 0x0000007b007b7308 */ /* 0x000fe20000000800 */
[----:B------:R-:W1:Y:S04]  /*3e40*/  SHFL.IDX PT, R143, R139, R223, 0x1f ;  /* 0x00001fdf8b8f7589 */ /* 0x000e6800000e0000 */
[----:B------:R-:W3:Y:S03]  /*3e50*/  SHFL.IDX PT, R146, R139, R148, 0x1f ;  /* 0x00001f948b927589 */ /* 0x000ee600000e0000 */
[----:B------:R-:W-:Y:S01]  /*3e60*/  MUFU.EX2 R137, R137 ;  /* 0x0000008900897308 */ /* 0x000fe20000000800 */
[----:B------:R-:W5:Y:S04]  /*3e70*/  SHFL.IDX PT, R220, R139, R221, 0x1f ;  /* 0x00001fdd8bdc7589 */ /* 0x000f6800000e0000 */
[----:B------:R-:W4:Y:S03]  /*3e80*/  SHFL.IDX PT, R216, R139, R217, 0x1f ;  /* 0x00001fd98bd87589 */ /* 0x000f2600000e0000 */
[----:B------:R-:W-:Y:S01]  /*3e90*/  MUFU.EX2 R126, R126 ;  /* 0x0000007e007e7308 */ /* 0x000fe20000000800 */
[----:B------:R-:W4:Y:S01]  /*3ea0*/  SHFL.IDX PT, R151, R139, R218, 0x1f ;  /* 0x00001fda8b977589 */ /* 0x000f2200000e0000 */
[----:B--2---:R-:W-:-:S03]  /*3eb0*/  FADD.FTZ R147, R29, -R144 ;  /* 0x800000901d937221 */ /* 0x004fc60000010000 */
[----:B------:R-:W2:Y:S03]  /*3ec0*/  SHFL.IDX PT, R222, R139, R5, 0x1f ;  /* 0x00001f058bde7589 */ /* 0x000ea600000e0000 */
[----:B------:R5:W-:Y:S01]  /*3ed0*/  MUFU.EX2 R29, R135 ;  /* 0x00000087001d7308 */ /* 0x000be20000000800 */
[--C-:B-1----:R-:W-:Y:S01]  /*3ee0*/  FADD.FTZ R142, R25, -R143.reuse ;  /* 0x8000008f198e7221 */ /* 0x102fe20000010000 */
[----:B------:R-:W-:Y:S01]  /*3ef0*/  FADD.FTZ R143, R27, -R143 ;  /* 0x8000008f1b8f7221 */ /* 0x000fe20000010000 */
[----:B------:R-:W-:Y:S01]  /*3f00*/  FADD.FTZ R27, R31, -R144 ;  /* 0x800000901f1b7221 */ /* 0x000fe20000010000 */
[----:B------:R-:W-:Y:S01]  /*3f10*/  FMUL.FTZ R147, R92, R147 ;  /* 0x000000935c937220 */ /* 0x000fe20000410000 */
[--C-:B---3--:R-:W-:Y:S01]  /*3f20*/  FADD.FTZ R144, R32, -R146.reuse ;  /* 0x8000009220907221 */ /* 0x108fe20000010000 */
[----:B------:R-:W-:Y:S01]  /*3f30*/  FADD.FTZ R34, R34, -R146 ;  /* 0x8000009222227221 */ /* 0x000fe20000010000 */
[----:B------:R-:W1:Y:S01]  /*3f40*/  SHFL.IDX PT, R31, R141, R223, 0x1f ;  /* 0x00001fdf8d1f7589 */ /* 0x000e6200000e0000 */
[--C-:B-----5:R-:W-:Y:S01]  /*3f50*/  FADD.FTZ R145, R28, -R220.reuse ;  /* 0x800000dc1c917221 */ /* 0x120fe20000010000 */
[----:B------:R-:W-:-:S02]  /*3f60*/  FADD.FTZ R25, R30, -R220 ;  /* 0x800000dc1e197221 */ /* 0x000fc40000010000 */
[----:B------:R3:W-:Y:S01]  /*3f70*/  LDS R135, [R14+0x400] ;  /* 0x000400000e877984 */ /* 0x0007e20000000800 */
[----:B------:R5:W1:Y:S01]  /*3f80*/  MUFU.EX2 R28, R149 ;  /* 0x00000095001c7308 */ /* 0x000a620000000800 */
[--C-:B----4-:R-:W-:Y:S01]  /*3f90*/  FADD.FTZ R146, R33, -R216.reuse ;  /* 0x800000d821927221 */ /* 0x110fe20000010000 */
[----:B------:R-:W-:Y:S01]  /*3fa0*/  FADD.FTZ R35, R35, -R216 ;  /* 0x800000d823237221 */ /* 0x000fe20000010000 */
[----:B------:R-:W4:Y:S01]  /*3fb0*/  SHFL.IDX PT, R30, R139, R150, 0x1f ;  /* 0x00001f968b1e7589 */ /* 0x000f2200000e0000 */
[----:B------:R-:W-:Y:S01]  /*3fc0*/  FMUL.FTZ R25, R91, R25 ;  /* 0x000000195b197220 */ /* 0x000fe20000410000 */
[--C-:B------:R-:W-:Y:S01]  /*3fd0*/  FADD.FTZ R36, R36, -R151.reuse ;  /* 0x8000009724247221 */ /* 0x100fe20000010000 */
[----:B------:R-:W-:Y:S01]  /*3fe0*/  FADD.FTZ R38, R38, -R151 ;  /* 0x8000009726267221 */ /* 0x000fe20000010000 */
[----:B------:R-:W4:Y:S01]  /*3ff0*/  SHFL.IDX PT, R33, R141, R218, 0x1f ;  /* 0x00001fda8d217589 */ /* 0x000f2200000e0000 */
[----:B---3--:R3:W4:Y:S01]  /*4000*/  MUFU.EX2 R14, R134 ;  /* 0x00000086000e7308 */ /* 0x0087220000000800 */
[----:B------:R-:W-:Y:S01]  /*4010*/  FMUL.FTZ R36, R97, R36 ;  /* 0x0000002461247220 */ /* 0x000fe20000410000 */
[--C-:B--2---:R-:W-:Y:S01]  /*4020*/  FADD.FTZ R26, R26, -R222.reuse ;  /* 0x800000de1a1a7221 */ /* 0x104fe20000010000 */
[----:B------:R-:W2:Y:S01]  /*4030*/  SHFL.IDX PT, R151, R141, R221, 0x1f ;  /* 0x00001fdd8d977589 */ /* 0x000ea200000e0000 */
[----:B------:R-:W-:Y:S01]  /*4040*/  FMUL.FTZ R34, R95, R34 ;  /* 0x000000225f227220 */ /* 0x000fe20000410000 */
[----:B------:R-:W-:Y:S01]  /*4050*/  FMUL.FTZ R35, R21, R35 ;  /* 0x0000002315237220 */ /* 0x000fe20000410000 */
[----:B------:R-:W-:Y:S01]  /*4060*/  FMUL.FTZ R26, R88, R26 ;  /* 0x0000001a581a7220 */ /* 0x000fe20000410000 */
[----:B-----5:R-:W5:Y:S01]  /*4070*/  SHFL.IDX PT, R149, R141, R23, 0x1f ;  /* 0x00001f178d957589 */ /* 0x020f6200000e0000 */
[----:B------:R-:W-:Y:S01]  /*4080*/  FADD.FTZ R24, R24, -R222 ;  /* 0x800000de18187221 */ /* 0x000fe20000010000 */
[----:B------:R-:W-:-:S02]  /*4090*/  FMUL.FTZ R38, R96, R38 ;  /* 0x0000002660267220 */ /* 0x000fc40000410000 */
[----:B---3--:R3:W-:Y:S01]  /*40a0*/  LDS R134, [R10+0x400] ;  /* 0x000400000a867984 */ /* 0x0087e20000000800 */
[--C-:B-1----:R-:W-:Y:S01]  /*40b0*/  FADD.FTZ R41, R41, -R31.reuse ;  /* 0x8000001f29297221 */ /* 0x102fe20000010000 */
[----:B------:R-:W-:Y:S02]  /*40c0*/  FADD.FTZ R43, R43, -R31 ;  /* 0x8000001f2b2b7221 */ /* 0x000fe40000010000 */
[----:B------:R-:W1:Y:S01]  /*40d0*/  SHFL.IDX PT, R139, R141, R148, 0x1f ;  /* 0x00001f948d8b7589 */ /* 0x000e6200000e0000 */
[----:B------:R-:W-:Y:S01]  /*40e0*/  MUFU.EX2 R31, R130 ;  /* 0x00000082001f7308 */ /* 0x000fe20000000800 */
[----:B------:R-:W-:Y:S01]  /*40f0*/  FMUL.FTZ R41, R102, R41 ;  /* 0x0000002966297220 */ /* 0x000fe20000410000 */
[----:B------:R-:W-:Y:S01]  /*4100*/  FMUL.FTZ R43, R103, R43 ;  /* 0x0000002b672b7220 */ /* 0x000fe20000410000 */
[----:B------:R-:W1:Y:S01]  /*4110*/  SHFL.IDX PT, R32, R141, R217, 0x1f ;  /* 0x00001fd98d207589 */ /* 0x000e6200000e0000 */
[--C-:B----4-:R-:W-:Y:S01]  /*4120*/  FADD.FTZ R37, R37, -R30.reuse ;  /* 0x8000001e25257221 */ /* 0x110fe20000010000 */
[----:B------:R-:W-:Y:S01]  /*4130*/  FADD.FTZ R39, R39, -R30 ;  /* 0x8000001e27277221 */ /* 0x000fe20000010000 */
[--C-:B------:R-:W-:Y:S01]  /*4140*/  FADD.FTZ R52, R52, -R33.reuse ;  /* 0x8000002134347221 */ /* 0x100fe20000010000 */
[----:B------:R-:W-:Y:S01]  /*4150*/  FADD.FTZ R54, R54, -R33 ;  /* 0x8000002136367221 */ /* 0x000fe20000010000 */
[----:B------:R-:W4:Y:S01]  /*4160*/  SHFL.IDX PT, R216, R141, R5, 0x1f ;  /* 0x00001f058dd87589 */ /* 0x000f2200000e0000 */
[----:B---3--:R-:W-:Y:S01]  /*4170*/  MUFU.EX2 R10, R131 ;  /* 0x00000083000a7308 */ /* 0x008fe20000000800 */
[--C-:B--2---:R-:W-:Y:S01]  /*4180*/  FADD.FTZ R44, R44, -R151.reuse ;  /* 0x800000972c2c7221 */ /* 0x104fe20000010000 */
[----:B------:R-:W-:Y:S01]  /*4190*/  FADD.FTZ R46, R46, -R151 ;  /* 0x800000972e2e7221 */ /* 0x000fe20000010000 */
[----:B------:R-:W-:Y:S01]  /*41a0*/  FMUL.FTZ R37, R98, R37 ;  /* 0x0000002562257220 */ /* 0x000fe20000410000 */
[----:B------:R-:W2:Y:S01]  /*41b0*/  SHFL.IDX PT, R151, R141, R150, 0x1f ;  /* 0x00001f968d977589 */ /* 0x000ea200000e0000 */
[--C-:B-----5:R-:W-:Y:S01]  /*41c0*/  FADD.FTZ R45, R45, -R149.reuse ;  /* 0x800000952d2d7221 */ /* 0x120fe20000010000 */
[----:B------:R-:W-:Y:S01]  /*41d0*/  FADD.FTZ R47, R47, -R149 ;  /* 0x800000952f2f7221 */ /* 0x000fe20000010000 */
[----:B------:R-:W-:Y:S01]  /*41e0*/  FMUL.FTZ R39, R99, R39 ;  /* 0x0000002763277220 */ /* 0x000fe20000410000 */
[----:B------:R3:W-:Y:S01]  /*41f0*/  MUFU.EX2 R30, R132 ;  /* 0x00000084001e7308 */ /* 0x0007e20000000800 */
[----:B------:R-:W5:Y:S01]  /*4200*/  SHFL.IDX PT, R141, R135, R5, 0x1f ;  /* 0x00001f05878d7589 */ /* 0x000f6200000e0000 */
[----:B------:R-:W-:Y:S01]  /*4210*/  FMUL.FTZ R44, R104, R44 ;  /* 0x0000002c682c7220 */ /* 0x000fe20000410000 */
[----:B------:R-:W-:Y:S01]  /*4220*/  FMUL.FTZ R45, R106, R45 ;  /* 0x0000002d6a2d7220 */ /* 0x000fe20000410000 */
[----:B------:R-:W-:Y:S01]  /*4230*/  FMUL.FTZ R46, R105, R46 ;  /* 0x0000002e692e7220 */ /* 0x000fe20000410000 */
[--C-:B-1----:R-:W-:Y:S01]  /*4240*/  FADD.FTZ R48, R48, -R139.reuse ;  /* 0x8000008b30307221 */ /* 0x102fe20000010000 */
[----:B------:R-:W-:Y:S01]  /*4250*/  FADD.FTZ R50, R50, -R139 ;  /* 0x8000008b32327221 */ /* 0x000fe20000010000 */
[----:B------:R-:W1:Y:S01]  /*4260*/  SHFL.IDX PT, R149, R135, R223, 0x1f ;  /* 0x00001fdf87957589 */ /* 0x000e6200000e0000 */
[----:B------:R5:W1:Y:S01]  /*4270*/  MUFU.EX2 R33, R128 ;  /* 0x0000008000217308 */ /* 0x000a620000000800 */
[--C-:B------:R-:W-:Y:S01]  /*4280*/  FADD.FTZ R49, R49, -R32.reuse ;  /* 0x8000002031317221 */ /* 0x100fe20000010000 */
[----:B------:R-:W-:Y:S01]  /*4290*/  FADD.FTZ R51, R51, -R32 ;  /* 0x8000002033337221 */ /* 0x000fe20000010000 */
[----:B------:R-:W1:Y:S01]  /*42a0*/  SHFL.IDX PT, R139, R135, R221, 0x1f ;  /* 0x00001fdd878b7589 */ /* 0x000e6200000e0000 */
[----:B------:R-:W-:Y:S01]  /*42b0*/  FMUL.FTZ R47, R107, R47 ;  /* 0x0000002f6b2f7220 */ /* 0x000fe20000410000 */
[----:B------:R-:W-:Y:S01]  /*42c0*/  FMUL.FTZ R48, R108, R48 ;  /* 0x000000306c307220 */ /* 0x000fe20000410000 */
[----:B------:R-:W-:Y:S01]  /*42d0*/  FMUL.FTZ R49, R13, R49 ;  /* 0x000000310d317220 */ /* 0x000fe20000410000 */
[----:B---3--:R-:W3:Y:S01]  /*42e0*/  SHFL.IDX PT, R132, R135, R23, 0x1f ;  /* 0x00001f1787847589 */ /* 0x008ee200000e0000 */
[----:B------:R1:W3:Y:S01]  /*42f0*/  MUFU.EX2 R32, R133 ;  /* 0x0000008500207308 */ /* 0x0002e20000000800 */
[--C-:B----4-:R-:W-:Y:S01]  /*4300*/  FADD.FTZ R40, R40, -R216.reuse ;  /* 0x800000d828287221 */ /* 0x110fe20000010000 */
[----:B------:R-:W-:Y:S01]  /*4310*/  FADD.FTZ R42, R42, -R216 ;  /* 0x800000d82a2a7221 */ /* 0x000fe20000010000 */
[----:B------:R-:W4:Y:S01]  /*4320*/  SHFL.IDX PT, R131, R135, R148, 0x1f ;  /* 0x00001f9487837589 */ /* 0x000f2200000e0000 */
[--C-:B--2---:R-:W-:Y:S01]  /*4330*/  FADD.FTZ R53, R53, -R151.reuse ;  /* 0x8000009735357221 */ /* 0x104fe20000010000 */
[----:B------:R-:W-:Y:S01]  /*4340*/  FADD.FTZ R55, R55, -R151 ;  /* 0x8000009737377221 */ /* 0x000fe20000010000 */
[----:B------:R-:W-:Y:S01]  /*4350*/  FMUL.FTZ R40, R100, R40 ;  /* 0x0000002864287220 */ /* 0x000fe20000410000 */
[----:B------:R-:W2:Y:S01]  /*4360*/  SHFL.IDX PT, R130, R135, R217, 0x1f ;  /* 0x00001fd987827589 */ /* 0x000ea200000e0000 */
[----:B------:R-:W-:Y:S01]  /*4370*/  FMUL.FTZ R42, R101, R42 ;  /* 0x0000002a652a7220 */ /* 0x000fe20000410000 */
[--C-:B-----5:R-:W-:Y:S01]  /*4380*/  FADD.FTZ R56, R56, -R141.reuse ;  /* 0x8000008d38387221 */ /* 0x120fe20000010000 */
[----:B------:R-:W-:Y:S01]  /*4390*/  FADD.FTZ R58, R58, -R141 ;  /* 0x8000008d3a3a7221 */ /* 0x000fe20000010000 */
[----:B------:R-:W5:Y:S01]  /*43a0*/  SHFL.IDX PT, R128, R135, R218, 0x1f ;  /* 0x00001fda87807589 */ /* 0x000f6200000e0000 */
[----:B------:R-:W-:Y:S01]  /*43b0*/  FMUL.FTZ R50, R110, R50 ;  /* 0x000000326e327220 */ /* 0x000fe20000410000 */
[----:B------:R-:W-:Y:S01]  /*43c0*/  FMUL.FTZ R56, R111, R56 ;  /* 0x000000386f387220 */ /* 0x000fe20000410000 */
[----:B------:R-:W-:Y:S01]  /*43d0*/  FMUL.FTZ R58, R112, R58 ;  /* 0x0000003a703a7220 */ /* 0x000fe20000410000 */
[----:B------:R-:W5:Y:S01]  /*43e0*/  SHFL.IDX PT, R135, R135, R150, 0x1f ;  /* 0x00001f9687877589 */ /* 0x000f6200000e0000 */
[--C-:B-1----:R-:W-:Y:S01]  /*43f0*/  FADD.FTZ R57, R57, -R149.reuse ;  /* 0x8000009539397221 */ /* 0x102fe20000010000 */
[----:B------:R-:W-:Y:S01]  /*4400*/  FADD.FTZ R59, R59, -R149 ;  /* 0x800000953b3b7221 */ /* 0x000fe20000010000 */
[----:B------:R-:W-:Y:S01]  /*4410*/  FMUL.FTZ R51, R19, R51 ;  /* 0x0000003313337220 */ /* 0x000fe20000410000 */
[----:B------:R-:W1:Y:S01]  /*4420*/  SHFL.IDX PT, R150, R134, R150, 0x1f ;  /* 0x00001f9686967589 */ /* 0x000e6200000e0000 */
[--C-:B------:R-:W-:Y:S01]  /*4430*/  FADD.FTZ R60, R60, -R139.reuse ;  /* 0x8000008b3c3c7221 */ /* 0x100fe20000010000 */
[----:B------:R-:W-:Y:S01]  /*4440*/  FADD.FTZ R62, R62, -R139 ;  /* 0x8000008b3e3e7221 */ /* 0x000fe20000010000 */
[----:B------:R-:W-:Y:S01]  /*4450*/  FMUL.FTZ R57, R113, R57 ;  /* 0x0000003971397220 */ /* 0x000fe20000410000 */
[----:B------:R2:W1:Y:S01]  /*4460*/  SHFL.IDX PT, R133, R134, R23, 0x1f ;  /* 0x00001f1786857589 */ /* 0x00046200000e0000 */
[--C-:B---3--:R-:W-:Y:S01]  /*4470*/  FADD.FTZ R61, R61, -R132.reuse ;  /* 0x800000843d3d7221 */ /* 0x108fe20000010000 */
[----:B------:R-:W-:Y:S01]  /*4480*/  FADD.FTZ R63, R63, -R132 ;  /* 0x800000843f3f7221 */ /* 0x000fe20000010000 */
[----:B------:R-:W-:Y:S01]  /*4490*/  FMUL.FTZ R60, R114, R60 ;  /* 0x0000003c723c7220 */ /* 0x000fe20000410000 */
[----:B------:R-:W3:Y:S01]  /*44a0*/  SHFL.IDX PT, R148, R134, R148, 0x1f ;  /* 0x00001f9486947589 */ /* 0x000ee200000e0000 */
[--C-:B----4-:R-:W-:Y:S01]  /*44b0*/  FADD.FTZ R66, R66, -R131.reuse ;  /* 0x8000008342427221 */ /* 0x110fe20000010000 */
[----:B------:R-:W-:Y:S01]  /*44c0*/  FADD.FTZ R64, R64, -R131 ;  /* 0x8000008340407221 */ /* 0x000fe20000010000 */
[----:B------:R-:W-:Y:S01]  /*44d0*/  FMUL.FTZ R61, R115, R61 ;  /* 0x0000003d733d7220 */ /* 0x000fe20000410000 */
[----:B------:R-:W4:Y:S01]  /*44e0*/  SHFL.IDX PT, R223, R134, R223, 0x1f ;  /* 0x00001fdf86df7589 */ /* 0x000f2200000e0000 */
[--C-:B--2---:R-:W-:Y:S01]  /*44f0*/  FADD.FTZ R65, R65, -R130.reuse ;  /* 0x8000008241417221 */ /* 0x104fe20000010000 */
[----:B------:R-:W-:Y:S01]  /*4500*/  FADD.FTZ R67, R67, -R130 ;  /* 0x8000008243437221 */ /* 0x000fe20000010000 */
[----:B------:R2:W2:Y:S01]  /*4510*/  MUFU.EX2 R23, R136 ;  /* 0x0000008800177308 */ /* 0x0004a20000000800 */
[----:B------:R-:W-:Y:S01]  /*4520*/  SHFL.IDX PT, R221, R134, R221, 0x1f ;  /* 0x00001fdd86dd7589 */ /* 0x000fe200000e0000 */
[--C-:B-----5:R-:W-:Y:S01]  /*4530*/  FADD.FTZ R130, R68, -R128.reuse ;  /* 0x8000008044827221 */ /* 0x120fe20000010000 */
[----:B------:R-:W-:Y:S01]  /*4540*/  FADD.FTZ R128, R70, -R128 ;  /* 0x8000008046807221 */ /* 0x000fe20000010000 */
[----:B------:R-:W-:Y:S01]  /*4550*/  FMUL.FTZ R64, R15, R64 ;  /* 0x000000400f407220 */ /* 0x000fe20000410000 */
[----:B------:R-:W5:Y:S01]  /*4560*/  SHFL.IDX PT, R217, R134, R217, 0x1f ;  /* 0x00001fd986d97589 */ /* 0x000f6200000e0000 */
[--C-:B------:R-:W-:Y:S01]  /*4570*/  FADD.FTZ R70, R69, -R135.reuse ;  /* 0x8000008745467221 */ /* 0x100fe20000010000 */
[----:B------:R-:W-:Y:S01]  /*4580*/  FADD.FTZ R135, R71, -R135 ;  /* 0x8000008747877221 */ /* 0x000fe20000010000 */
[----:B------:R-:W-:Y:S01]  /*4590*/  FMUL.FTZ R69, R120, R142 ;  /* 0x0000008e78457220 */ /* 0x000fe20000410000 */
[----:B------:R-:W2:Y:S01]  /*45a0*/  SHFL.IDX PT, R218, R134, R218, 0x1f ;  /* 0x00001fda86da7589 */ /* 0x000ea200000e0000 */
[--C-:B-1----:R-:W-:Y:S01]  /*45b0*/  FADD.FTZ R216, R85, -R150.reuse ;  /* 0x8000009655d87221 */ /* 0x102fe20000010000 */
[----:B------:R-:W-:Y:S01]  /*45c0*/  FMUL.FTZ R85, R89, R143 ;  /* 0x0000008f59557220 */ /* 0x000fe20000410000 */
[----:B------:R-:W-:Y:S01]  /*45d0*/  FADD.FTZ R150, R87, -R150 ;  /* 0x8000009657967221 */ /* 0x000fe20000010000 */
[----:B------:R-:W1:Y:S01]  /*45e0*/  SHFL.IDX PT, R134, R134, R5, 0x1f ;  /* 0x00001f0586867589 */ /* 0x000e6200000e0000 */
[--C-:B------:R-:W-:Y:S01]  /*45f0*/  FADD.FTZ R139, R77, -R133.reuse ;  /* 0x800000854d8b7221 */ /* 0x100fe20000010000 */
[----:B------:R-:W-:Y:S01]  /*4600*/  FADD.FTZ R141, R79, -R133 ;  /* 0x800000854f8d7221 */ /* 0x000fe20000010000 */
[----:B------:R-:W-:Y:S01]  /*4610*/  F2FP.F16.F32.PACK_AB R85, R85, R26 ;  /* 0x0000001a5555723e */ /* 0x000fe200000000ff */
[--C-:B---3--:R-:W-:Y:S01]  /*4620*/  FADD.FTZ R133, R80, -R148.reuse ;  /* 0x8000009450857221 */ /* 0x108fe20000010000 */
[----:B------:R-:W-:Y:S01]  /*4630*/  FMUL.FTZ R26, R93, R27 ;  /* 0x0000001b5d1a7220 */ /* 0x000fe20000410000 */
[----:B------:R-:W-:Y:S01]  /*4640*/  FADD.FTZ R148, R82, -R148 ;  /* 0x8000009452947221 */ /* 0x000fe20000010000 */
[----:B------:R-:W-:Y:S01]  /*4650*/  FMUL.FTZ R80, R94, R144 ;  /* 0x000000905e507220 */ /* 0x000fe20000410000 */
[----:B------:R-:W-:Y:S01]  /*4660*/  FMUL.FTZ R27, R22, R146 ;  /* 0x00000092161b7220 */ /* 0x000fe20000410000 */
[----:B------:R-:W-:Y:S01]  /*4670*/  F2FP.F16.F32.PACK_AB R82, R37, R36 ;  /* 0x000000242552723e */ /* 0x000fe200000000ff */
[--C-:B----4-:R-:W-:Y:S01]  /*4680*/  FADD.FTZ R132, R73, -R223.reuse ;  /* 0x800000df49847221 */ /* 0x110fe20000010000 */
[----:B------:R-:W3:Y:S01]  /*4690*/  MUFU.EX2 R36, R121 ;  /* 0x0000007900247308 */ /* 0x000ee20000000800 */
[----:B------:R-:W-:Y:S01]  /*46a0*/  F2FP.F16.F32.PACK_AB R87, R26, R25 ;  /* 0x000000191a57723e */ /* 0x000fe200000000ff */
[----:B------:R-:W-:Y:S01]  /*46b0*/  FMUL.FTZ R25, R118, R65 ;  /* 0x0000004176197220 */ /* 0x000fe20000410000 */
[----:B------:R-:W-:Y:S01]  /*46c0*/  F2FP.F16.F32.PACK_AB R80, R27, R80 ;  /* 0x000000501b50723e */ /* 0x000fe200000000ff */
[----:B------:R-:W-:Y:S01]  /*46d0*/  FMUL.FTZ R65, R17, R66 ;  /* 0x0000004211417220 */ /* 0x000fe20000410000 */
[----:B------:R-:W-:Y:S01]  /*46e0*/  FADD.FTZ R223, R75, -R223 ;  /* 0x800000df4bdf7221 */ /* 0x000fe20000010000 */
[----:B------:R-:W-:Y:S01]  /*46f0*/  FMUL.FTZ R26, R119, R67 ;  /* 0x00000043771a7220 */ /* 0x000fe20000410000 */
[----:B------:R-:W-:Y:S01]  /*4700*/  FMUL.FTZ R66, R28, R130 ;  /* 0x000000821c427220 */ /* 0x000fe20000410000 */
[----:B------:R-:W-:Y:S01]  /*4710*/  FMUL.FTZ R27, R14, R70 ;  /* 0x000000460e1b7220 */ /* 0x000fe20000410000 */
[----:B-----5:R-:W-:Y:S01]  /*4720*/  FADD.FTZ R149, R81, -R217 ;  /* 0x800000d951957221 */ /* 0x020fe20000010000 */
[--C-:B--2---:R-:W-:Y:S01]  /*4730*/  FADD.FTZ R151, R84, -R218.reuse ;  /* 0x800000da54977221 */ /* 0x104fe20000010000 */
[----:B------:R-:W-:Y:S01]  /*4740*/  F2FP.F16.F32.PACK_AB R81, R35, R34 ;  /* 0x000000222351723e */ /* 0x000fe200000000ff */
[----:B------:R-:W-:Y:S01]  /*4750*/  FADD.FTZ R218, R86, -R218 ;  /* 0x800000da56da7221 */ /* 0x000fe20000010000 */
[--C-:B-1----:R-:W-:Y:S01]  /*4760*/  FADD.FTZ R131, R72, -R134.reuse ;  /* 0x8000008648837221 */ /* 0x102fe20000010000 */
[----:B------:R-:W-:Y:S01]  /*4770*/  FADD.FTZ R134, R74, -R134 ;  /* 0x800000864a867221 */ /* 0x000fe20000010000 */
        /* <DEDUP_REMOVED lines=82> */
[----:B------:R-:W-:Y:S02]  /*4ca0*/  F2FP.F16.F32.PACK_AB R35, R126, R125 ;  /* 0x0000007d7e23723e */ /* 0x000fe400000000ff */
[----:B-1----:R-:W-:Y:S02]  /*4cb0*/  F2FP.F16.F32.PACK_AB R34, R137, R23 ;  /* 0x000000178922723e */ /* 0x002fe400000000ff */
        /* <DEDUP_REMOVED lines=32> */
[----:B------:R-:W-:Y:S02]  /*4ec0*/  F2FP.F16.F32.PACK_AB R25, R11, R112 ;  /* 0x000000700b19723e */ /* 0x000fe400000000ff */
[----:B------:R-:W-:-:S02]  /*4ed0*/  F2FP.F16.F32.PACK_AB R26, R115, R114 ;  /* 0x00000072731a723e */ /* 0x000fc400000000ff */
[----:B------:R-:W-:-:S04]  /*4ee0*/  F2FP.F16.F32.PACK_AB R27, R117, R116 ;  /* 0x00000074751b723e */ /* 0x000fc800000000ff */
[----:B------:R-:W-:-:S06]  /*4ef0*/  WARPGROUP.ARRIVE ;  /* 0x00000000000079c5 */ /* 0x000fcc0000000000 */
        /* <DEDUP_REMOVED lines=9> */
[----:B------:R-:W-:Y:S01]  /*4f90*/  F2FP.F16.F32.PACK_AB R27, R10, R29 ;  /* 0x0000001d0a1b723e */ /* 0x000fe200000000ff */
[----:B------:R-:W-:-:S03]  /*4fa0*/  IMAD R10, R235, 0x2000, R231 ;  /* 0x00002000eb0a7824 */ /* 0x000fc600078e02e7 */
[----:B------:R-:W-:Y:S02]  /*4fb0*/  WARPGROUP.ARRIVE ;  /* 0x00000000000079c5 */ /* 0x000fe40000000000 */
[----:B------:R-:W-:-:S04]  /*4fc0*/  SHF.R.U32.HI R10, RZ, 0x4, R10 ;  /* 0x00000004ff0a7819 */ /* 0x000fc8000001160a */
[----:B------:R-:W-:Y:S01]  /*4fd0*/  HGMMA.64x64x16.F32 R184, R24, gdesc[UR4].tnspB, R184, gsb0 ;  /* 0x40e0000418b87df0 */ /* 0x000fe200080008b8 */
[----:B------:R-:W-:Y:S01]  /*4fe0*/  UMOV UR6, UR4 ;  /* 0x0000000400067c82 */ /* 0x000fe20008000000 */
[----:B------:R-:W-:Y:S01]  /*4ff0*/  UMOV UR7, 0x40000040 ;  /* 0x4000004000077882 */ /* 0x000fe20000000000 */
[----:B------:R-:W-:Y:S02]  /*5000*/  LOP3.LUT R10, R10, 0x3fff, RZ, 0xc0, !PT ;  /* 0x00003fff0a0a7812 */ /* 0x000fe400078ec0ff */
[----:B------:R-:W-:Y:S02]  /*5010*/  R2UR UR4, R16 ;  /* 0x00000000100472ca */ /* 0x000fe400000e0000 */
[----:B------:R-:W-:-:S05]  /*5020*/  LOP3.LUT R11, R10, 0x10000, RZ, 0xfc, !PT ;  /* 0x000100000a0b7812 */ /* 0x000fca00078efcff */
[----:B------:R-:W-:-:S05]  /*5030*/  IMAD R11, R0, 0x800, R11 ;  /* 0x00000800000b7824 */ /* 0x000fca00078e020b */
[----:B------:R-:W-:Y:S01]  /*5040*/  R2UR UR9, R11 ;  /* 0x000000000b0972ca */ /* 0x000fe200000e0000 */
[----:B------:R-:W-:-:S04]  /*5050*/  USHF.R.U32.HI UR4, URZ, 0x4, UR4 ;  /* 0x000000043f047899 */ /* 0x000fc80008011604 */
[----:B------:R-:W-:-:S08]  /*5060*/  ULOP3.LUT UR10, UR4, 0x3fff, URZ, 0xc0, !UPT ;  /* 0x00003fff040a7892 */ /* 0x000fd0000f8ec03f */
        /* <DEDUP_REMOVED lines=69> */
.L_x_5771:
        /* <DEDUP_REMOVED lines=68> */
.L_x_5772:
        /* <DEDUP_REMOVED lines=11> */
.L_x_5762:
        /* <DEDUP_REMOVED lines=130> */
.L_x_5785:
[----:B------:R-:W-:-:S05]  /*61d0*/  IMAD.U32 R7, RZ, RZ, UR36 ;  /* 0x00000024ff077e24 */ /* 0x000fca000f8e00ff */
[----:B------:R-:W-:-:S04]  /*61e0*/  LOP3.LUT R7, R7, 0x1, RZ, 0xfc, !PT ;  /* 0x0000000107077812 */ /* 0x000fc800078efcff */
[----:B------:R-:W-:-:S13]  /*61f0*/  ISETP.NE.AND P0, PT, R7, 0x3, PT ;  /* 0x000000030700780c */ /* 0x000fda0003f05270 */
[----:B------:R-:W-:Y:S05]  /*6200*/  @!P0 BRA `(.L_x_5775) ;  /* 0x0000000000048947 */ /* 0x000fea0003800000 */
[----:B------:R-:W-:Y:S01]  /*6210*/  BPT.TRAP 0x1 ;  /* 0x000000040000795c */ /* 0x000fe20000300000 */
.L_x_5775:
[----:B------:R-:W-:Y:S01]  /*6220*/  IMAD R7, R0, 0x8, R16 ;  /* 0x0000000800077824 */ /* 0x000fe200078e0210 */
[----:B------:R-:W-:-:S04]  /*6230*/  SHF.L.U32 R20, R4, 0x1f, RZ ;  /* 0x0000001f04147819 */ /* 0x000fc800000006ff */
[----:B------:R1:W3:Y:S01]  /*6240*/  SYNCS.PHASECHK.TRANS64.TRYWAIT P1, [R7+URZ+0x30c10], R20 ;  /* 0x030c1014070075a7 */ /* 0x0002e2000802017f */
[----:B------:R-:W-:Y:S05]  /*6250*/  @!P0 BRA `(.L_x_5776) ;  /* 0x0000000000048947 */ /* 0x000fea0003800000 */
[----:B------:R-:W-:Y:S01]  /*6260*/  BPT.TRAP 0x1 ;  /* 0x000000040000795c */ /* 0x000fe20000300000 */
.L_x_5776:
[----:B--2---:R-:W-:-:S05]  /*6270*/  VIADD R8, R16, 0x10000 ;  /* 0x0001000010087836 */ /* 0x004fca0000000000 */
[----:B------:R-:W-:-:S04]  /*6280*/  SHF.R.U32.HI R8, RZ, 0x4, R8 ;  /* 0x00000004ff087819 */ /* 0x000fc80000011608 */
[----:B------:R-:W-:-:S04]  /*6290*/  LOP3.LUT R8, R8, 0x3fff, RZ, 0xc0, !PT ;  /* 0x00003fff08087812 */ /* 0x000fc800078ec0ff */
[----:B------:R-:W-:Y:S01]  /*62a0*/  LOP3.LUT R9, R8, 0x10000, RZ, 0xfc, !PT ;  /* 0x0001000008097812 */ /* 0x000fe200078efcff */
[----:B---3--:R-:W-:Y:S06]  /*62b0*/  @P1 BRA `(.L_x_5777) ;  /* 0x0000000000081947 */ /* 0x008fec0003800000 */
[----:B------:R-:W2:Y:S02]  /*62c0*/  SYNCS.PHASECHK.TRANS64.TRYWAIT P1, [R7+URZ+0x30c10], R20 ;  /* 0x030c1014070075a7 */ /* 0x000ea4000802017f */
[----:B--2---:R-:W-:Y:S05]  /*62d0*/  @!P1 BRA `(.L_x_5778) ;  /* 0x000000b400f49947 */ /* 0x004fea0003800000 */
.L_x_5777:
        /* <DEDUP_REMOVED lines=28> */
[----:B------:R-:W-:Y:S02]  /*64a0*/  VIADD R10, R16, 0x20000 ;  /* 0x00020000100a7836 */ /* 0x000fe40000000000 */
[----:B------:R-:W-:-:S02]  /*64b0*/  IMAD R15, R9, 0x4, R16 ;  /* 0x00000004090f7824 */ /* 0x000fc400078e0210 */
        /* <DEDUP_REMOVED lines=16> */
[----:B------:R-:W-:Y:S02]  /*65c0*/  IMAD R218, R221, 0x4, R16 ;  /* 0x00000004ddda7824 */ /* 0x000fe400078e0210 */
[----:B------:R-:W-:-:S02]  /*65d0*/  IMAD R220, R11, 0x4, R10 ;  /* 0x000000040bdc7824 */ /* 0x000fc400078e020a */
        /* <DEDUP_REMOVED lines=15> */
.L_x_5779:
[----:B------:R1:W1:Y:S01]  /*66d0*/  SYNCS.PHASECHK.TRANS64.TRYWAIT P1, [R7+URZ+0x30c30], R20 ;  /* 0x030c3014070075a7 */ /* 0x000262000802017f */
[----:B------:R-:W-:Y:S05]  /*66e0*/  @!P0 BRA `(.L_x_5780) ;  /* 0x0000000000048947 */ /* 0x000fea0003800000 */
[----:B------:R-:W-:Y:S01]  /*66f0*/  BPT.TRAP 0x1 ;  /* 0x000000040000795c */ /* 0x000fe20000300000 */
.L_x_5780:
        /* <DEDUP_REMOVED lines=8> */
.L_x_5781:
        /* <DEDUP_REMOVED lines=14> */
[----:B------:R-:W-:Y:S01]  /*6860*/  SHFL.IDX PT, R13, R15, R13, 0x1f ;  /* 0x00001f0d0f0d7589 */ /* 0x000fe200000e0000 */
        /* <DEDUP_REMOVED lines=70> */
[----:B------:R-:W-:Y:S01]  /*6cd0*/  UIADD3 UR6, UR6, 0x6, URZ ;  /* 0x0000000606067890 */ /* 0x000fe2000fffe03f */
[--C-:B--2---:R-:W-:Y:S01]  /*6ce0*/  FFMA.FTZ R89, R89, UR5, -R9.reuse ;  /* 0x0000000559597c23 */ /* 0x104fe20008010809 */
[----:B------:R-:W-:Y:S01]  /*6cf0*/  MUFU.EX2 R225, R90 ;  /* 0x0000005a00e17308 */ /* 0x000fe20000000800 */
[----:B------:R-:W-:Y:S01]  /*6d00*/  FFMA.FTZ R9, R91, UR5, -R9 ;  /* 0x000000055b097c23 */ /* 0x000fe20008010809 */
[----:B------:R-:W-:Y:S01]  /*6d10*/  FFMA.FTZ R100, R100, UR5, -R14 ;  /* 0x0000000564647c23 */ /* 0x000fe2000801080e */
[--C-:B---3--:R-:W-:Y:S01]  /*6d20*/  FFMA.FTZ R21, R108, UR5, -R22.reuse ;  /* 0x000000056c157c23 */ /* 0x108fe20008010816 */
[----:B------:R-:W-:Y:S01]  /*6d30*/  FFMA.FTZ R22, R110, UR5, -R22 ;  /* 0x000000056e167c23 */ /* 0x000fe20008010816 */
[--C-:B----4-:R-:W-:Y:S01]  /*6d40*/  FFMA.FTZ R231, R231, UR5, -R10.reuse ;  /* 0x00000005e7e77c23 */ /* 0x110fe2000801080a */
[----:B------:R-:W-:Y:S01]  /*6d50*/  FFMA.FTZ R10, R94, UR5, -R10 ;  /* 0x000000055e0a7c23 */ /* 0x000fe2000801080a */
[----:B------:R-:W-:Y:S01]  /*6d60*/  FFMA.FTZ R14, R102, UR5, -R14 ;  /* 0x00000005660e7c23 */ /* 0x000fe2000801080e */
[----:B------:R-:W-:Y:S01]  /*6d70*/  MUFU.EX2 R224, R89 ;  /* 0x0000005900e07308 */ /* 0x000fe20000000800 */
[--C-:B-----5:R-:W-:Y:S01]  /*6d80*/  FFMA.FTZ R96, R96, UR5, -R12.reuse ;  /* 0x0000000560607c23 */ /* 0x120fe2000801080c */
[----:B------:R-:W-:Y:S01]  /*6d90*/  FFMA.FTZ R12, R98, UR5, -R12 ;  /* 0x00000005620c7c23 */ /* 0x000fe2000801080c */
[----:B------:R-:W-:Y:S01]  /*6da0*/  FFMA.FTZ R97, R97, UR5, -R13 ;  /* 0x0000000561617c23 */ /* 0x000fe2000801080d */
[----:B------:R-:W-:Y:S01]  /*6db0*/  SHFL.IDX PT, R98, R223, R6, 0x1f ;  /* 0x00001f06df627589 */ /* 0x000fe200000e0000 */
        /* <DEDUP_REMOVED lines=8> */
[----:B------:R-:W-:Y:S01]  /*6e40*/  FFMA.FTZ R17, R104, UR5, -R18 ;  /* 0x0000000568117c23 */ /* 0x000fe20008010812 */
[----:B------:R-:W-:-:S02]  /*6e50*/  VIADD R104, R6, 0x18 ;  /* 0x0000001806687836 */ /* 0x000fc40000000000 */
[----:B------:R-:W-:Y:S01]  /*6e60*/  FFMA.FTZ R18, R106, UR5, -R18 ;  /* 0x000000056a127c23 */ /* 0x000fe20008010812 */
[----:B------:R1:W-:Y:S01]  /*6e70*/  MUFU.EX2 R226, R101 ;  /* 0x0000006500e27308 */ /* 0x0003e20000000800 */
[----:B------:R-:W-:Y:S01]  /*6e80*/  VIADD R106, R6, 0x10 ;  /* 0x00000010066a7836 */ /* 0x000fe20000000000 */
[----:B------:R-:W2:Y:S01]  /*6e90*/  SHFL.IDX PT, R88, R234, R103, 0x1f ;  /* 0x00001f67ea587589 */ /* 0x000ea200000e0000 */
[--C-:B------:R-:W-:Y:S01]  /*6ea0*/  FFMA.FTZ R19, R105, UR5, -R20.reuse ;  /* 0x0000000569137c23 */ /* 0x100fe20008010814 */
[----:B------:R-:W-:Y:S01]  /*6eb0*/  FFMA.FTZ R20, R107, UR5, -R20 ;  /* 0x000000056b147c23 */ /* 0x000fe20008010814 */
[----:B------:R-:W-:Y:S01]  /*6ec0*/  FSEL R107, R129, -INF , P2 ;  /* 0xff800000816b7808 */ /* 0x000fe20001000000 */
[----:B------:R-:W3:Y:S01]  /*6ed0*/  SHFL.IDX PT, R94, R234, R104, 0x1f ;  /* 0x00001f68ea5e7589 */ /* 0x000ee200000e0000 */
[----:B------:R-:W-:Y:S01]  /*6ee0*/  FSEL R105, R128, -INF , P2 ;  /* 0xff80000080697808 */ /* 0x000fe20001000000 */
[----:B------:R4:W-:Y:S01]  /*6ef0*/  MUFU.EX2 R228, R93 ;  /* 0x0000005d00e47308 */ /* 0x0009e20000000800 */
[C---:B-1----:R-:W-:Y:S01]  /*6f00*/  VIADD R101, R6.reuse, 0x14 ;  /* 0x0000001406657836 */ /* 0x042fe20000000000 */
[----:B------:R-:W1:Y:S04]  /*6f10*/  SHFL.IDX PT, R90, R234, R106, 0x1f ;  /* 0x00001f6aea5a7589 */ /* 0x000e6800000e0000 */
[----:B------:R-:W5:Y:S02]  /*6f20*/  SHFL.IDX PT, R92, R234, R101, 0x1f ;  /* 0x00001f65ea5c7589 */ /* 0x000f6400000e0000 */
[----:B------:R5:W-:Y:S01]  /*6f30*/  MUFU.EX2 R230, R96 ;  /* 0x0000006000e67308 */ /* 0x000be20000000800 */
[----:B----4-:R-:W-:Y:S01]  /*6f40*/  VIADD R93, R6, 0x1c ;  /* 0x0000001c065d7836 */ /* 0x010fe20000000000 */
[----:B------:R-:W4:Y:S04]  /*6f50*/  SHFL.IDX PT, R103, R223, R103, 0x1f ;  /* 0x00001f67df677589 */ /* 0x000f2800000e0000 */
[----:B------:R3:W4:Y:S02]  /*6f60*/  SHFL.IDX PT, R234, R234, R93, 0x1f ;  /* 0x00001f5deaea7589 */ /* 0x00072400000e0000 */
[----:B------:R4:W-:Y:S02]  /*6f70*/  MUFU.EX2 R227, R97 ;  /* 0x0000006100e37308 */ /* 0x0009e40000000800 */
[----:B------:R5:W-:Y:S01]  /*6f80*/  SHFL.IDX PT, R110, R223, R104, 0x1f ;  /* 0x00001f68df6e7589 */ /* 0x000be200000e0000 */
[--C-:B--2---:R-:W-:Y:S01]  /*6f90*/  FFMA.FTZ R23, R109, UR5, -R88.reuse ;  /* 0x000000056d177c23 */ /* 0x104fe20008010858 */
[----:B------:R-:W-:Y:S01]  /*6fa0*/  FSEL R109, R125, -INF , P2 ;  /* 0xff8000007d6d7808 */ /* 0x000fe20001000000 */
[----:B------:R-:W-:Y:S01]  /*6fb0*/  FFMA.FTZ R88, R111, UR5, -R88 ;  /* 0x000000056f587c23 */ /* 0x000fe20008010858 */
[----:B------:R2:W2:Y:S01]  /*6fc0*/  SHFL.IDX PT, R108, R223, R101, 0x1f ;  /* 0x00001f65df6c7589 */ /* 0x0004a200000e0000 */
[----:B------:R-:W-:Y:S01]  /*6fd0*/  FSEL R111, R133, -INF , P2 ;  /* 0xff800000856f7808 */ /* 0x000fe20001000000 */
[--C-:B---3--:R-:W-:Y:S01]  /*6fe0*/  FFMA.FTZ R93, R116, UR5, -R94.reuse ;  /* 0x00000005745d7c23 */ /* 0x108fe2000801085e */
[----:B------:R-:W-:Y:S01]  /*6ff0*/  FFMA.FTZ R94, R118, UR5, -R94 ;  /* 0x00000005765e7c23 */ /* 0x000fe2000801085e */
[----:B------:R-:W-:Y:S01]  /*7000*/  FSEL R118, R145, -INF , P2 ;  /* 0xff80000091767808 */ /* 0x000fe20001000000 */
[----:B------:R-:W-:-:S02]  /*7010*/  VIADD R145, R6, 0x14 ;  /* 0x0000001406917836 */ /* 0x000fc40000000000 */
[--C-:B-1----:R-:W-:Y:S01]  /*7020*/  FFMA.FTZ R89, R112, UR5, -R90.reuse ;  /* 0x0000000570597c23 */ /* 0x102fe2000801085a */
[----:B------:R-:W-:Y:S01]  /*7030*/  FFMA.FTZ R90, R114, UR5, -R90 ;  /* 0x00000005725a7c23 */ /* 0x000fe2000801085a */
[----:B-----5:R-:W-:Y:S01]  /*7040*/  FFMA.FTZ R91, R113, UR5, -R92 ;  /* 0x00000005715b7c23 */ /* 0x020fe2000801085c */
[C---:B------:R-:W-:Y:S01]  /*7050*/  VIADD R113, R6.reuse, 0x4 ;  /* 0x0000000406717836 */ /* 0x040fe20000000000 */
[----:B------:R-:W-:Y:S01]  /*7060*/  FSEL R104, R127, -INF , P1 ;  /* 0xff8000007f687808 */ /* 0x000fe20000800000 */
[----:B------:R-:W-:Y:S02]  /*7070*/  VIADD R114, R6, 0x8 ;  /* 0x0000000806727836 */ /* 0x000fe40000000000 */
[--C-:B----4-:R-:W-:Y:S01]  /*7080*/  FFMA.FTZ R109, R109, UR5, -R103.reuse ;  /* 0x000000056d6d7c23 */ /* 0x110fe20008010867 */
[----:B------:R-:W1:Y:S01]  /*7090*/  SHFL.IDX PT, R106, R223, R106, 0x1f ;  /* 0x00001f6adf6a7589 */ /* 0x000e6200000e0000 */
[----:B--2---:R-:W-:Y:S01]  /*70a0*/  FSEL R101, R124, -INF , P2 ;  /* 0xff8000007c657808 */ /* 0x004fe20001000000 */
[----:B------:R-:W-:Y:S01]  /*70b0*/  FFMA.FTZ R104, R104, UR5, -R103 ;  /* 0x0000000568687c23 */ /* 0x000fe20008010867 */
[--C-:B------:R-:W-:Y:S01]  /*70c0*/  FFMA.FTZ R95, R117, UR5, -R234.reuse ;  /* 0x00000005755f7c23 */ /* 0x100fe200080108ea */
[----:B------:R-:W2:Y:S01]  /*70d0*/  SHFL.IDX PT, R100, R223, R113, 0x1f ;  /* 0x00001f71df647589 */ /* 0x000ea200000e0000 */
[----:B------:R3:W-:Y:S01]  /*70e0*/  MUFU.EX2 R103, R109 ;  /* 0x0000006d00677308 */ /* 0x0007e20000000800 */
[----:B------:R-:W-:Y:S01]  /*70f0*/  FFMA.FTZ R96, R119, UR5, -R234 ;  /* 0x0000000577607c23 */ /* 0x000fe200080108ea */
[----:B------:R-:W-:Y:S01]  /*7100*/  VIADD R234, R6, 0x1c ;  /* 0x0000001c06ea7836 */ /* 0x000fe20000000000 */
[----:B------:R-:W4:Y:S01]  /*7110*/  SHFL.IDX PT, R117, R218, R145, 0x1f ;  /* 0x00001f91da757589 */ /* 0x000f2200000e0000 */
[----:B------:R-:W-:Y:S01]  /*7120*/  FFMA.FTZ R97, R120, UR5, -R98 ;  /* 0x0000000578617c23 */ /* 0x000fe20008010862 */
[----:B------:R-:W-:Y:S01]  /*7130*/  FSEL R120, R144, -INF , P2 ;  /* 0xff80000090787808 */ /* 0x000fe20001000000 */
[--C-:B------:R-:W-:Y:S01]  /*7140*/  FFMA.FTZ R107, R107, UR5, -R108.reuse ;  /* 0x000000056b6b7c23 */ /* 0x100fe2000801086c */
[----:B------:R-:W5:Y:S01]  /*7150*/  SHFL.IDX PT, R102, R223, R114, 0x1f ;  /* 0x00001f72df667589 */ /* 0x000f6200000e0000 */
[----:B------:R-:W-:Y:S01]  /*7160*/  FFMA.FTZ R108, R131, UR5, -R108 ;  /* 0x00000005836c7c23 */ /* 0x000fe2000801086c */
[----:B---3--:R-:W-:Y:S01]  /*7170*/  FSEL R109, R132, -INF , P2 ;  /* 0xff800000846d7808 */ /* 0x008fe20001000000 */
[----:B------:R-:W-:Y:S01]  /*7180*/  VIADD R144, R6, 0xc ;  /* 0x0000000c06907836 */ /* 0x000fe20000000000 */
[----:B------:R-:W3:Y:S01]  /*7190*/  SHFL.IDX PT, R112, R223, R234, 0x1f ;  /* 0x00001feadf707589 */ /* 0x000ee200000e0000 */
[----:B------:R-:W-:Y:S01]  /*71a0*/  FSEL R116, R148, -INF , P2 ;  /* 0xff80000094747808 */ /* 0x000fe20001000000 */
[----:B------:R-:W-:-:S02]  /*71b0*/  VIADD R148, R6, 0x10 ;  /* 0x0000001006947836 */ /* 0x000fc40000000000 */
[--C-:B------:R-:W-:Y:S01]  /*71c0*/  FFMA.FTZ R109, R109, UR5, -R110.reuse ;  /* 0x000000056d6d7c23 */ /* 0x100fe2000801086e */
[----:B------:R-:W-:Y:S01]  /*71d0*/  FFMA.FTZ R110, R134, UR5, -R110 ;  /* 0x00000005866e7c23 */ /* 0x000fe2000801086e */
[----:B------:R-:W3:Y:S01]  /*71e0*/  SHFL.IDX PT, R131, R218, R6, 0x1f ;  /* 0x00001f06da837589 */ /* 0x000ee200000e0000 */
[----:B------:R-:W-:Y:S01]  /*71f0*/  FSEL R125, R140, -INF , P2 ;  /* 0xff8000008c7d7808 */ /* 0x000fe20001000000 */
[----:B------:R-:W-:Y:S01]  /*7200*/  FFMA.FTZ R98, R122, UR5, -R98 ;  /* 0x000000057a627c23 */ /* 0x000fe20008010862 */
[--C-:B-1----:R-:W-:Y:S01]  /*7210*/  FFMA.FTZ R105, R105, UR5, -R106.reuse ;  /* 0x0000000569697c23 */ /* 0x102fe2000801086a */
[----:B------:R1:W3:Y:S01]  /*7220*/  SHFL.IDX PT, R134, R218, R113, 0x1f ;  /* 0x00001f71da867589 */ /* 0x0002e200000e0000 */
[----:B------:R-:W-:Y:S01]  /*7230*/  FFMA.FTZ R106, R130, UR5, -R106 ;  /* 0x00000005826a7c23 */ /* 0x000fe2000801086a */
[----:B------:R-:W-:Y:S01]  /*7240*/  FSEL R130, R136, -INF , P2 ;  /* 0xff80000088827808 */ /* 0x000fe20001000000 */
[--C-:B--2---:R-:W-:Y:S01]  /*7250*/  FFMA.FTZ R99, R99, UR5, -R100.reuse ;  /* 0x0000000563637c23 */ /* 0x104fe20008010864 */
[----:B------:R-:W-:Y:S01]  /*7260*/  FFMA.FTZ R100, R123, UR5, -R100 ;  /* 0x000000057b647c23 */ /* 0x000fe20008010864 */
[----:B------:R-:W2:Y:S01]  /*7270*/  SHFL.IDX PT, R121, R218, R144, 0x1f ;  /* 0x00001f90da797589 */ /* 0x000ea200000e0000 */
[----:B------:R-:W-:Y:S01]  /*7280*/  FSEL R122, R141, -INF , P2 ;  /* 0xff8000008d7a7808 */ /* 0x000fe20001000000 */
[--C-:B----4-:R-:W-:Y:S01]  /*7290*/  FFMA.FTZ R118, R118, UR5, -R117.reuse ;  /* 0x0000000576767c23 */ /* 0x110fe20008010875 */
[----:B------:R-:W-:Y:S01]  /*72a0*/  FFMA.FTZ R117, R147, UR5, -R117 ;  /* 0x0000000593757c23 */ /* 0x000fe20008010875 */
[----:B------:R4:W2:Y:S01]  /*72b0*/  SHFL.IDX PT, R123, R218, R114, 0x1f ;  /* 0x00001f72da7b7589 */ /* 0x0008a200000e0000 */
[----:B-1----:R-:W-:Y:S01]  /*72c0*/  FSEL R113, R151, -INF , P1 ;  /* 0xff80000097717808 */ /* 0x002fe20000800000 */
[----:B------:R-:W-:-:S02]  /*72d0*/  VIADD R151, R6, 0x4 ;  /* 0x0000000406977836 */ /* 0x000fc40000000000 */
[--C-:B-----5:R-:W-:Y:S01]  /*72e0*/  FFMA.FTZ R101, R101, UR5, -R102.reuse ;  /* 0x0000000565657c23 */ /* 0x120fe20008010866 */
[----:B------:R-:W5:Y:S01]  /*72f0*/  LDL R147, [R1+0x2c] ;  /* 0x00002c0001937983 */ /* 0x000f620000100800 */
[----:B------:R-:W-:Y:S01]  /*7300*/  FFMA.FTZ R102, R126, UR5, -R102 ;  /* 0x000000057e667c23 */ /* 0x000fe20008010866 */
[--C-:B---3--:R-:W-:Y:S01]  /*7310*/  FFMA.FTZ R111, R111, UR5, -R112.reuse ;  /* 0x000000056f6f7c23 */ /* 0x108fe20008010870 */
[----:B------:R-:W-:Y:S01]  /*7320*/  FFMA.FTZ R112, R135, UR5, -R112 ;  /* 0x0000000587707c23 */ /* 0x000fe20008010870 */
[----:B------:R-:W-:Y:S01]  /*7330*/  FSEL R135, R137, -INF , P2 ;  /* 0xff80000089877808 */ /* 0x000fe20001000000 */
[C---:B------:R-:W-:Y:S01]  /*7340*/  VIADD R223, R6.reuse, 0x18 ;  /* 0x0000001806df7836 */ /* 0x040fe20000000000 */
[----:B----4-:R-:W-:Y:S01]  /*7350*/  FSEL R114, R149, -INF , P2 ;  /* 0xff80000095727808 */ /* 0x010fe20001000000 */
[----:B------:R-:W-:Y:S02]  /*7360*/  VIADD R149, R6, 0x8 ;  /* 0x0000000806957836 */ /* 0x000fe40000000000 */
[--C-:B------:R-:W-:Y:S01]  /*7370*/  FFMA.FTZ R130, R130, UR5, -R131.reuse ;  /* 0x0000000582827c23 */ /* 0x100fe20008010883 */
[----:B------:R-:W-:Y:S01]  /*7380*/  FFMA.FTZ R131, R138, UR5, -R131 ;  /* 0x000000058a837c23 */ /* 0x000fe20008010883 */
[----:B------:R-:W-:Y:S01]  /*7390*/  FFMA.FTZ R92, R115, UR5, -R92 ;  /* 0x00000005735c7c23 */ /* 0x000fe2000801085c */
[--C-:B------:R-:W-:Y:S01]  /*73a0*/  FFMA.FTZ R135, R135, UR5, -R134.reuse ;  /* 0x0000000587877c23 */ /* 0x100fe20008010886 */
[----:B------:R-:W-:Y:S01]  /*73b0*/  FFMA.FTZ R134, R139, UR5, -R134 ;  /* 0x000000058b867c23 */ /* 0x000fe20008010886 */
[----:B------:R-:W1:Y:S01]  /*73c0*/  SHFL.IDX PT, R119, R218, R148, 0x1f ;  /* 0x00001f94da777589 */ /* 0x000e6200000e0000 */
[----:B------:R-:W3:Y:S01]  /*73d0*/  MUFU.EX2 R10, R10 ;  /* 0x0000000a000a7308 */ /* 0x000ee20000000800 */
[----:B------:R-:W-:-:S02]  /*73e0*/  WARPGROUP.DEPBAR.LE gsb0, 0x0 ;  /* 0x00008000000079c5 */ /* 0x000fc40000010000 */
[----:B------:R-:W-:Y:S01]  /*73f0*/  WARPGROUP.ARRIVE ;  /* 0x00000000000079c5 */ /* 0x000fe20000000000 */
[--C-:B--2---:R-:W-:Y:S01]  /*7400*/  FFMA.FTZ R122, R122, UR5, -R121.reuse ;  /* 0x000000057a7a7c23 */ /* 0x104fe20008010879 */
[----:B------:R-:W-:Y:S01]  /*7410*/  FFMA.FTZ R121, R143, UR5, -R121 ;  /* 0x000000058f797c23 */ /* 0x000fe20008010879 */
[--C-:B------:R-:W-:Y:S01]  /*7420*/  FFMA.FTZ R125, R125, UR5, -R123.reuse ;  /* 0x000000057d7d7c23 */ /* 0x100fe2000801087b */
[----:B------:R-:W-:Y:S01]  /*7430*/  FFMA.FTZ R123, R142, UR5, -R123 ;  /* 0x000000058e7b7c23 */ /* 0x000fe2000801087b */
[----:B------:R-:W2:Y:S01]  /*7440*/  SHFL.IDX PT, R115, R218, R223, 0x1f ;  /* 0x00001fdfda737589 */ /* 0x000ea200000e0000 */
[----:B------:R-:W-:Y:S01]  /*7450*/  HGMMA.64x128x16.F32 R24, gdesc[UR8], R24, gsb0 ;  /* 0x01e00000081879f0 */ /* 0x000fe20008000818 */
[----:B------:R-:W-:Y:S01]  /*7460*/  R2UR UR8, R236 ;  /* 0x00000000ec0872ca */ /* 0x000fe200000e0000 */
[----:B------:R-:W-:Y:S01]  /*7470*/  UMOV UR10, UR4 ;  /* 0x00000004000a7c82 */ /* 0x000fe20008000000 */
[----:B------:R-:W-:Y:S01]  /*7480*/  R2UR UR9, R237 ;  /* 0x00000000ed0972ca */ /* 0x000fe200000e0000 */
[----:B------:R-:W-:Y:S01]  /*7490*/  UMOV UR11, 0x40000040 ;  /* 0x40000040000b7882 */ /* 0x000fe20000000000 */
[----:B------:R-:W4:Y:S01]  /*74a0*/  SHFL.IDX PT, R218, R218, R234, 0x1f ;  /* 0x00001feadada7589 */ /* 0x000f2200000e0000 */
[----:B------:R-:W3:Y:S01]  /*74b0*/  MUFU.EX2 R11, R11 ;  /* 0x0000000b000b7308 */ /* 0x000ee20000000800 */
[----:B------:R-:W-:-:S07]  /*74c0*/  R2UR UR4, R217 ;  /* 0x00000000d90472ca */ /* 0x000fce00000e0000 */
[----:B------:R-:W-:Y:S01]  /*74d0*/  MUFU.EX2 R9, R9 ;  /* 0x0000000900097308 */ /* 0x000fe20000000800 */
[--C-:B-1----:R-:W-:Y:S01]  /*74e0*/  FFMA.FTZ R120, R120, UR5, -R119.reuse ;  /* 0x0000000578787c23 */ /* 0x102fe20008010877 */
[----:B------:R-:W-:-:S06]  /*74f0*/  FFMA.FTZ R119, R146, UR5, -R119 ;  /* 0x0000000592777c23 */ /* 0x000fcc0008010877 */
[----:B------:R-:W-:Y:S01]  /*7500*/  MUFU.EX2 R107, R107 ;  /* 0x0000006b006b7308 */ /* 0x000fe20000000800 */
[--C-:B--2---:R-:W-:Y:S01]  /*7510*/  FFMA.FTZ R116, R116, UR5, -R115.reuse ;  /* 0x0000000574747c23 */ /* 0x104fe20008010873 */
[----:B------:R-:W-:Y:S01]  /*7520*/  FFMA.FTZ R115, R150, UR5, -R115 ;  /* 0x0000000596737c23 */ /* 0x000fe20008010873 */
[----:B----4-:R-:W-:-:S05]  /*7530*/  FFMA.FTZ R114, R114, UR5, -R218 ;  /* 0x0000000572727c23 */ /* 0x010fca00080108da */
[----:B------:R-:W-:Y:S01]  /*7540*/  MUFU.EX2 R14, R14 ;  /* 0x0000000e000e7308 */ /* 0x000fe20000000800 */
[----:B------:R-:W-:-:S07]  /*7550*/  FFMA.FTZ R113, R113, UR5, -R218 ;  /* 0x0000000571717c23 */ /* 0x000fce00080108da */
[----:B------:R-:W1:Y:S08]  /*7560*/  MUFU.EX2 R15, R15 ;  /* 0x0000000f000f7308 */ /* 0x000e700000000800 */
[----:B------:R-:W2:Y:S08]  /*7570*/  MUFU.EX2 R101, R101 ;  /* 0x0000006500657308 */ /* 0x000eb00000000800 */
        /* <DEDUP_REMOVED lines=12> */
[----:B------:R-:W4:Y:S01]  /*7640*/  MUFU.EX2 R97, R97 ;  /* 0x0000006100617308 */ /* 0x000f220000000800 */
[----:B------:R-:W-:Y:S01]  /*7650*/  HGMMA.64x128x16.F32 R24, gdesc[UR8], R24, gsb0 ;  /* 0x01e00000081879f0 */ /* 0x000fe20008000818 */
[----:B------:R-:W-:Y:S01]  /*7660*/  R2UR UR8, R232 ;  /* 0x00000000e80872ca */ /* 0x000fe200000e0000 */
[----:B------:R-:W-:Y:S01]  /*7670*/  UMOV UR10, UR6 ;  /* 0x00000006000a7c82 */ /* 0x000fe20008000000 */
[----:B------:R-:W-:Y:S01]  /*7680*/  R2UR UR9, R233 ;  /* 0x00000000e90972ca */ /* 0x000fe200000e0000 */
[----:B------:R-:W-:-:S03]  /*7690*/  UMOV UR11, 0x40000040 ;  /* 0x40000040000b7882 */ /* 0x000fc60000000000 */
[----:B------:R-:W-:Y:S08]  /*76a0*/  MUFU.EX2 R98, R98 ;  /* 0x0000006200627308 */ /* 0x000ff00000000800 */
[----:B------:R-:W4:Y:S08]  /*76b0*/  MUFU.EX2 R99, R99 ;  /* 0x0000006300637308 */ /* 0x000f300000000800 */
        /* <DEDUP_REMOVED lines=24> */
[----:B------:R-:W3:Y:S04]  /*7840*/  LDS R216, [R216+0x400] ;  /* 0x00040000d8d87984 */ /* 0x000ee80000000800 */
[----:B------:R-:W1:Y:S04]  /*7850*/  LDS R220, [R220+0x400] ;  /* 0x00040000dcdc7984 */ /* 0x000e680000000800 */
[----:B------:R-:W-:Y:S04]  /*7860*/  LDS R219, [R219+0x400] ;  /* 0x00040000dbdb7984 */ /* 0x000fe80000000800 */
[----:B------:R-:W-:Y:S04]  /*7870*/  LDS R221, [R221+0x400] ;  /* 0x00040000dddd7984 */ /* 0x000fe80000000800 */
[----:B---3--:R-:W3:Y:S04]  /*7880*/  SHFL.IDX PT, R124, R216, R6, 0x1f ;  /* 0x00001f06d87c7589 */ /* 0x008ee800000e0000 */
[----:B------:R-:W2:Y:S04]  /*7890*/  SHFL.IDX PT, R126, R216, R151, 0x1f ;  /* 0x00001f97d87e7589 */ /* 0x000ea800000e0000 */
[----:B------:R-:W4:Y:S04]  /*78a0*/  SHFL.IDX PT, R133, R216, R149, 0x1f ;  /* 0x00001f95d8857589 */ /* 0x000f2800000e0000 */
[----:B------:R-:W5:Y:S04]  /*78b0*/  SHFL.IDX PT, R127, R216, R144, 0x1f ;  /* 0x00001f90d87f7589 */ /* 0x000f6800000e0000 */
[----:B------:R-:W5:Y:S04]  /*78c0*/  SHFL.IDX PT, R129, R216, R148, 0x1f ;  /* 0x00001f94d8817589 */ /* 0x000f6800000e0000 */
[----:B-1----:R-:W1:Y:S01]  /*78d0*/  SHFL.IDX PT, R137, R220, R144, 0x1f ;  /* 0x00001f90dc897589 */ /* 0x002e6200000e0000 */
[--C-:B---3--:R-:W-:Y:S01]  /*78e0*/  FADD.FTZ R24, R24, -R124.reuse ;  /* 0x8000007c18187221 */ /* 0x108fe20000010000 */
[----:B------:R-:W-:-:S02]  /*78f0*/  FADD.FTZ R26, R26, -R124 ;  /* 0x8000007c1a1a7221 */ /* 0x000fc40000010000 */
[----:B------:R-:W3:Y:S01]  /*7900*/  SHFL.IDX PT, R138, R220, R148, 0x1f ;  /* 0x00001f94dc8a7589 */ /* 0x000ee200000e0000 */
[--C-:B--2---:R-:W-:Y:S01]  /*7910*/  FADD.FTZ R124, R25, -R126.reuse ;  /* 0x8000007e197c7221 */ /* 0x104fe20000010000 */
[----:B------:R-:W-:Y:S02]  /*7920*/  FADD.FTZ R126, R27, -R126 ;  /* 0x8000007e1b7e7221 */ /* 0x000fe40000010000 */
[----:B------:R-:W-:Y:S01]  /*7930*/  SHFL.IDX PT, R132, R216, R145, 0x1f ;  /* 0x00001f91d8847589 */ /* 0x000fe200000e0000 */
[--C-:B----4-:R-:W-:Y:S01]  /*7940*/  FADD.FTZ R128, R28, -R133.reuse ;  /* 0x800000851c807221 */ /* 0x110fe20000010000 */
[----:B------:R-:W-:Y:S01]  /*7950*/  FADD.FTZ R25, R30, -R133 ;  /* 0x800000851e197221 */ /* 0x000fe20000010000 */
[----:B------:R2:W4:Y:S01]  /*7960*/  MUFU.EX2 R28, R130 ;  /* 0x00000082001c7308 */ /* 0x0005220000000800 */
[----:B------:R-:W4:Y:S01]  /*7970*/  SHFL.IDX PT, R142, R216, R234, 0x1f ;  /* 0x00001fead88e7589 */ /* 0x000f2200000e0000 */
[----:B-----5:R-:W-:-:S03]  /*7980*/  FADD.FTZ R27, R31, -R127 ;  /* 0x8000007f1f1b7221 */ /* 0x020fc60000010000 */
[----:B------:R-:W5:Y:S03]  /*7990*/  SHFL.IDX PT, R139, R220, R149, 0x1f ;  /* 0x00001f95dc8b7589 */ /* 0x000f6600000e0000 */
[----:B------:R3:W5:Y:S01]  /*79a0*/  MUFU.EX2 R30, R135 ;  /* 0x00000087001e7308 */ /* 0x0007620000000800 */
[----:B--2---:R-:W-:Y:S01]  /*79b0*/  FADD.FTZ R130, R29, -R127 ;  /* 0x8000007f1d827221 */ /* 0x004fe20000010000 */
[----:B------:R-:W-:Y:S01]  /*79c0*/  FADD.FTZ R127, R32, -R129 ;  /* 0x80000081207f7221 */ /* 0x000fe20000010000 */
[----:B------:R-:W2:Y:S01]  /*79d0*/  SHFL.IDX PT, R143, R216, R223, 0x1f ;  /* 0x00001fdfd88f7589 */ /* 0x000ea200000e0000 */
[--C-:B-1----:R-:W-:Y:S01]  /*79e0*/  FADD.FTZ R45, R45, -R137.reuse ;  /* 0x800000892d2d7221 */ /* 0x102fe20000010000 */
[----:B------:R-:W-:Y:S01]  /*79f0*/  FADD.FTZ R47, R47, -R137 ;  /* 0x800000892f2f7221 */ /* 0x000fe20000010000 */
[----:B------:R-:W-:Y:S01]  /*7a00*/  FADD.FTZ R129, R34, -R129 ;  /* 0x8000008122817221 */ /* 0x000fe20000010000 */
[----:B------:R-:W1:Y:S01]  /*7a10*/  SHFL.IDX PT, R32, R220, R145, 0x1f ;  /* 0x00001f91dc207589 */ /* 0x000e6200000e0000 */
[--C-:B---3--:R-:W-:Y:S01]  /*7a20*/  FADD.FTZ R48, R48, -R138.reuse ;  /* 0x8000008a30307221 */ /* 0x108fe20000010000 */
[----:B------:R-:W-:Y:S01]  /*7a30*/  FADD.FTZ R50, R50, -R138 ;  /* 0x8000008a32327221 */ /* 0x000fe20000010000 */
[----:B------:R3:W1:Y:S01]  /*7a40*/  MUFU.EX2 R29, R131 ;  /* 0x00000083001d7308 */ /* 0x0006620000000800 */
[----:B------:R-:W1:Y:S04]  /*7a50*/  SHFL.IDX PT, R135, R219, R6, 0x1f ;  /* 0x00001f06db877589 */ /* 0x000e6800000e0000 */
[----:B------:R-:W1:Y:S01]  /*7a60*/  SHFL.IDX PT, R136, R220, R223, 0x1f ;  /* 0x00001fdfdc887589 */ /* 0x000e6200000e0000 */
[--C-:B----4-:R-:W-:Y:S01]  /*7a70*/  FADD.FTZ R37, R37, -R142.reuse ;  /* 0x8000008e25257221 */ /* 0x110fe20000010000 */
[----:B------:R-:W-:-:S02]  /*7a80*/  FADD.FTZ R39, R39, -R142 ;  /* 0x8000008e27277221 */ /* 0x000fc40000010000 */
[----:B------:R-:W4:Y:S01]  /*7a90*/  SHFL.IDX PT, R137, R219, R149, 0x1f ;  /* 0x00001f95db897589 */ /* 0x000f2200000e0000 */
[--C-:B---3--:R-:W-:Y:S01]  /*7aa0*/  FADD.FTZ R131, R33, -R132.reuse ;  /* 0x8000008421837221 */ /* 0x108fe20000010000 */
[----:B------:R-:W-:Y:S01]  /*7ab0*/  FADD.FTZ R132, R35, -R132 ;  /* 0x8000008423847221 */ /* 0x000fe20000010000 */
[----:B------:R3:W4:Y:S01]  /*7ac0*/  MUFU.EX2 R31, R134 ;  /* 0x00000086001f7308 */ /* 0x0007220000000800 */
[----:B------:R-:W-:Y:S01]  /*7ad0*/  SHFL.IDX PT, R138, R221, R148, 0x1f ;  /* 0x00001f94dd8a7589 */ /* 0x000fe200000e0000 */
[--C-:B-----5:R-:W-:Y:S01]  /*7ae0*/  FADD.FTZ R44, R44, -R139.reuse ;  /* 0x8000008b2c2c7221 */ /* 0x120fe20000010000 */
[----:B------:R-:W-:Y:S02]  /*7af0*/  FADD.FTZ R46, R46, -R139 ;  /* 0x8000008b2e2e7221 */ /* 0x000fe40000010000 */
[----:B------:R-:W5:Y:S01]  /*7b00*/  SHFL.IDX PT, R35, R219, R144, 0x1f ;  /* 0x00001f90db237589 */ /* 0x000f6200000e0000 */
[----:B--2---:R-:W-:-:S03]  /*7b10*/  FADD.FTZ R133, R36, -R143 ;  /* 0x8000008f24857221 */ /* 0x004fc60000010000 */
[----:B------:R-:W2:Y:S01]  /*7b20*/  SHFL.IDX PT, R140, R220, R151, 0x1f ;  /* 0x00001f97dc8c7589 */ /* 0x000ea200000e0000 */
[--C-:B-1----:R-:W-:Y:S01]  /*7b30*/  FADD.FTZ R49, R49, -R32.reuse ;  /* 0x8000002031317221 */ /* 0x102fe20000010000 */
[----:B------:R-:W-:Y:S02]  /*7b40*/  FADD.FTZ R51, R51, -R32 ;  /* 0x8000002033337221 */ /* 0x000fe40000010000 */
[----:B------:R-:W1:Y:S01]  /*7b50*/  SHFL.IDX PT, R141, R220, R6, 0x1f ;  /* 0x00001f06dc8d7589 */ /* 0x000e6200000e0000 */
[----:B------:R5:W1:Y:S01]  /*7b60*/  MUFU.EX2 R32, R125 ;  /* 0x0000007d00207308 */ /* 0x000a620000000800 */
[--C-:B------:R-:W-:Y:S01]  /*7b70*/  FADD.FTZ R56, R56, -R135.reuse ;  /* 0x8000008738387221 */ /* 0x100fe20000010000 */
[----:B------:R-:W-:Y:S01]  /*7b80*/  FADD.FTZ R58, R58, -R135 ;  /* 0x800000873a3a7221 */ /* 0x000fe20000010000 */
[----:B---3--:R-:W-:Y:S01]  /*7b90*/  SHFL.IDX PT, R134, R219, R145, 0x1f ;  /* 0x00001f91db867589 */ /* 0x008fe200000e0000 */
[--C-:B------:R-:W-:Y:S01]  /*7ba0*/  FADD.FTZ R52, R52, -R136.reuse ;  /* 0x8000008834347221 */ /* 0x100fe20000010000 */
[----:B------:R-:W-:Y:S01]  /*7bb0*/  FADD.FTZ R54, R54, -R136 ;  /* 0x8000008836367221 */ /* 0x000fe20000010000 */
[----:B------:R-:W-:Y:S01]  /*7bc0*/  FMUL.FTZ R25, R10, R25 ;  /* 0x000000190a197220 */ /* 0x000fe20000410000 */
[----:B------:R-:W-:Y:S01]  /*7bd0*/  SHFL.IDX PT, R142, R221, R145, 0x1f ;  /* 0x00001f91dd8e7589 */ /* 0x000fe200000e0000 */
[--C-:B----4-:R-:W-:Y:S01]  /*7be0*/  FADD.FTZ R60, R60, -R137.reuse ;  /* 0x800000893c3c7221 */ /* 0x110fe20000010000 */
[----:B------:R-:W-:Y:S01]  /*7bf0*/  FADD.FTZ R62, R62, -R137 ;  /* 0x800000893e3e7221 */ /* 0x000fe20000010000 */
[----:B------:R-:W-:Y:S01]  /*7c00*/  FMUL.FTZ R27, R11, R27 ;  /* 0x0000001b0b1b7220 */ /* 0x000fe20000410000 */
[----:B------:R-:W3:Y:S01]  /*7c10*/  SHFL.IDX PT, R33, R220, R234, 0x1f ;  /* 0x00001feadc217589 */ /* 0x000ee200000e0000 */
[----:B------:R-:W-:Y:S01]  /*7c20*/  FMUL.FTZ R26, R225, R26 ;  /* 0x0000001ae11a7220 */ /* 0x000fe20000410000 */
[----:B------:R-:W-:Y:S01]  /*7c30*/  MUFU.EX2 R119, R119 ;  /* 0x0000007700777308 */ /* 0x000fe20000000800 */
[----:B------:R-:W-:Y:S01]  /*7c40*/  FADD.FTZ R38, R38, -R143 ;  /* 0x8000008f26267221 */ /* 0x000fe20000010000 */
[----:B-----5:R-:W-:Y:S04]  /*7c50*/  SHFL.IDX PT, R125, R221, R6, 0x1f ;  /* 0x00001f06dd7d7589 */ /* 0x020fe800000e0000 */
[----:B------:R-:W4:Y:S01]  /*7c60*/  SHFL.IDX PT, R34, R219, R151, 0x1f ;  /* 0x00001f97db227589 */ /* 0x000f2200000e0000 */
[----:B------:R-:W-:Y:S01]  /*7c70*/  FMUL.FTZ R37, R226, R37 ;  /* 0x00000025e2257220 */ /* 0x000fe20000410000 */
[--C-:B------:R-:W-:Y:S01]  /*7c80*/  FADD.FTZ R61, R61, -R35.reuse ;  /* 0x800000233d3d7221 */ /* 0x100fe20000010000 */
[----:B------:R-:W-:Y:S01]  /*7c90*/  FADD.FTZ R63, R63, -R35 ;  /* 0x800000233f3f7221 */ /* 0x000fe20000010000 */
[----:B------:R-:W-:Y:S01]  /*7ca0*/  SHFL.IDX PT, R135, R221, R151, 0x1f ;  /* 0x00001f97dd877589 */ /* 0x000fe200000e0000 */
[----:B------:R-:W-:Y:S01]  /*7cb0*/  MUFU.EX2 R118, R118 ;  /* 0x0000007600767308 */ /* 0x000fe20000000800 */
[----:B------:R-:W-:Y:S01]  /*7cc0*/  FMUL.FTZ R39, R15, R39 ;  /* 0x000000270f277220 */ /* 0x000fe20000410000 */
[--C-:B--2---:R-:W-:Y:S01]  /*7cd0*/  FADD.FTZ R41, R41, -R140.reuse ;  /* 0x8000008c29297221 */ /* 0x104fe20000010000 */
[----:B------:R-:W-:Y:S01]  /*7ce0*/  SHFL.IDX PT, R139, R221, R149, 0x1f ;  /* 0x00001f95dd8b7589 */ /* 0x000fe200000e0000 */
[----:B------:R-:W-:Y:S01]  /*7cf0*/  FADD.FTZ R43, R43, -R140 ;  /* 0x8000008c2b2b7221 */ /* 0x000fe20000010000 */
[--C-:B-1----:R-:W-:Y:S01]  /*7d00*/  FADD.FTZ R40, R40, -R141.reuse ;  /* 0x8000008d28287221 */ /* 0x102fe20000010000 */
[----:B------:R-:W-:Y:S01]  /*7d10*/  FADD.FTZ R42, R42, -R141 ;  /* 0x8000008d2a2a7221 */ /* 0x000fe20000010000 */
[----:B------:R-:W-:Y:S04]  /*7d20*/  SHFL.IDX PT, R144, R221, R144, 0x1f ;  /* 0x00001f90dd907589 */ /* 0x000fe800000e0000 */
[----:B------:R-:W-:Y:S04]  /*7d30*/  SHFL.IDX PT, R145, R221, R223, 0x1f ;  /* 0x00001fdfdd917589 */ /* 0x000fe800000e0000 */
[----:B------:R-:W1:Y:S04]  /*7d40*/  SHFL.IDX PT, R36, R219, R223, 0x1f ;  /* 0x00001fdfdb247589 */ /* 0x000e6800000e0000 */
[----:B------:R-:W2:Y:S01]  /*7d50*/  SHFL.IDX PT, R136, R219, R148, 0x1f ;  /* 0x00001f94db887589 */ /* 0x000ea200000e0000 */
[----:B------:R-:W-:Y:S01]  /*7d60*/  FADD.FTZ R137, R80, -R138 ;  /* 0x8000008a50897221 */ /* 0x000fe20000010000 */
[--C-:B---3--:R-:W-:Y:S01]  /*7d70*/  FADD.FTZ R53, R53, -R33.reuse ;  /* 0x8000002135357221 */ /* 0x108fe20000010000 */
[----:B------:R-:W-:Y:S01]  /*7d80*/  FADD.FTZ R55, R55, -R33 ;  /* 0x8000002137377221 */ /* 0x000fe20000010000 */
[----:B------:R-:W3:Y:S01]  /*7d90*/  SHFL.IDX PT, R221, R221, R234, 0x1f ;  /* 0x00001feadddd7589 */ /* 0x000ee200000e0000 */
[----:B------:R5:W-:Y:S01]  /*7da0*/  MUFU.EX2 R35, R121 ;  /* 0x0000007900237308 */ /* 0x000be20000000800 */
[--C-:B----4-:R-:W-:Y:S01]  /*7db0*/  FADD.FTZ R57, R57, -R34.reuse ;  /* 0x8000002239397221 */ /* 0x110fe20000010000 */
[----:B------:R-:W-:Y:S01]  /*7dc0*/  FADD.FTZ R59, R59, -R34 ;  /* 0x800000223b3b7221 */ /* 0x000fe20000010000 */
[----:B------:R-:W4:Y:S01]  /*7dd0*/  SHFL.IDX PT, R219, R219, R234, 0x1f ;  /* 0x00001feadbdb7589 */ /* 0x000f2200000e0000 */
[----:B------:R-:W-:Y:S01]  /*7de0*/  FADD.FTZ R138, R82, -R138 ;  /* 0x8000008a528a7221 */ /* 0x000fe20000010000 */
[----:B------:R-:W-:Y:S01]  /*7df0*/  FMUL.FTZ R82, R229, R133 ;  /* 0x00000085e5527220 */ /* 0x000fe20000410000 */
[----:B------:R-:W-:-:S02]  /*7e00*/  FADD.FTZ R65, R65, -R134 ;  /* 0x8000008641417221 */ /* 0x000fc40000010000 */
[----:B------:R2:W4:Y:S01]  /*7e10*/  MUFU.EX2 R33, R123 ;  /* 0x0000007b00217308 */ /* 0x0005220000000800 */
[----:B-----5:R-:W-:Y:S01]  /*7e20*/  FADD.FTZ R121, R67, -R134 ;  /* 0x8000008643797221 */ /* 0x020fe20000010000 */
[----:B------:R-:W-:Y:S01]  /*7e30*/  F2FP.F16.F32.PACK_AB R82, R37, R82 ;  /* 0x000000522552723e */ /* 0x000fe200000000ff */
[----:B-1----:R-:W-:-:S05]  /*7e40*/  FADD.FTZ R67, R70, -R36 ;  /* 0x8000002446437221 */ /* 0x002fca0000010000 */
[----:B------:R1:W5:Y:S01]  /*7e50*/  MUFU.EX2 R34, R122 ;  /* 0x0000007a00227308 */ /* 0x0003620000000800 */
[----:B--2---:R-:W-:Y:S01]  /*7e60*/  FADD.FTZ R123, R68, -R36 ;  /* 0x80000024447b7221 */ /* 0x004fe20000010000 */
[--C-:B------:R-:W-:Y:S01]  /*7e70*/  FADD.FTZ R64, R64, -R136.reuse ;  /* 0x8000008840407221 */ /* 0x100fe20000010000 */
[----:B------:R-:W-:Y:S01]  /*7e80*/  FADD.FTZ R66, R66, -R136 ;  /* 0x8000008842427221 */ /* 0x000fe20000010000 */
[----:B---3--:R-:W-:Y:S01]  /*7e90*/  FADD.FTZ R146, R85, -R221 ;  /* 0x800000dd55927221 */ /* 0x008fe20000010000 */
[----:B------:R-:W-:-:S03]  /*7ea0*/  FMUL.FTZ R85, R9, R126 ;  /* 0x0000007e09557220 */ /* 0x000fc60000410000 */
[----:B------:R2:W3:Y:S01]  /*7eb0*/  MUFU.EX2 R36, R120 ;  /* 0x0000007800247308 */ /* 0x0004e20000000800 */
[----:B------:R-:W-:Y:S01]  /*7ec0*/  FADD.FTZ R221, R87, -R221 ;  /* 0x800000dd57dd7221 */ /* 0x000fe20000010000 */
[----:B------:R-:W-:Y:S01]  /*7ed0*/  F2FP.F16.F32.PACK_AB R87, R27, R25 ;  /* 0x000000191b57723e */ /* 0x000fe200000000ff */
[----:B------:R-:W-:Y:S01]  /*7ee0*/  FMUL.FTZ R25, R107, R65 ;  /* 0x000000416b197220 */ /* 0x000fe20000410000 */
[----:B------:R-:W-:-:S04]  /*7ef0*/  F2FP.F16.F32.PACK_AB R85, R85, R26 ;  /* 0x0000001a5555723e */ /* 0x000fc800000000ff */
[----:B------:R-:W3:Y:S01]  /*7f00*/  MUFU.EX2 R117, R117 ;  /* 0x0000007500757308 */ /* 0x000ee20000000800 */
        /* <DEDUP_REMOVED lines=8> */
[----:B------:R-:W-:Y:S01]  /*7f90*/  FMUL.FTZ R26, R108, R121 ;  /* 0x000000796c1a7220 */ /* 0x000fe20000410000 */
[----:B-1----:R-:W-:-:S06]  /*7fa0*/  FADD.FTZ R122, R72, -R125 ;  /* 0x8000007d487a7221 */ /* 0x002fcc0000010000 */
[----:B------:R-:W1:Y:S01]  /*7fb0*/  MUFU.EX2 R114, R114 ;  /* 0x0000007200727308 */ /* 0x000e620000000800 */
[----:B------:R-:W-:-:S07]  /*7fc0*/  FADD.FTZ R134, R73, -R135 ;  /* 0x8000008749867221 */ /* 0x000fce0000010000 */
[----:B------:R-:W1:Y:S01]  /*7fd0*/  MUFU.EX2 R37, R113 ;  /* 0x0000007100257308 */ /* 0x000e620000000800 */
[----:B------:R-:W-:Y:S01]  /*7fe0*/  FADD.FTZ R125, R74, -R125 ;  /* 0x8000007d4a7d7221 */ /* 0x000fe20000010000 */
[----:B------:R-:W-:Y:S01]  /*7ff0*/  FADD.FTZ R135, R75, -R135 ;  /* 0x800000874b877221 */ /* 0x000fe20000010000 */
[--C-:B------:R-:W-:Y:S01]  /*8000*/  FADD.FTZ R140, R81, -R142.reuse ;  /* 0x8000008e518c7221 */ /* 0x100fe20000010000 */
[--C-:B------:R-:W-:Y:S01]  /*8010*/  FADD.FTZ R143, R84, -R145.reuse ;  /* 0x80000091548f7221 */ /* 0x100fe20000010000 */
[----:B------:R-:W-:Y:S01]  /*8020*/  FADD.FTZ R142, R83, -R142 ;  /* 0x8000008e538e7221 */ /* 0x000fe20000010000 */
[----:B------:R-:W-:Y:S01]  /*8030*/  FADD.FTZ R145, R86, -R145 ;  /* 0x8000009156917221 */ /* 0x000fe20000010000 */
        /* <DEDUP_REMOVED lines=9> */
[----:B--2---:R-:W-:Y:S01]  /*80d0*/  FADD.FTZ R120, R71, -R219 ;  /* 0x800000db47787221 */ /* 0x004fe20000010000 */
        /* <DEDUP_REMOVED lines=223> */
.L_x_5783:
        /* <DEDUP_REMOVED lines=70> */
.L_x_5784:
        /* <DEDUP_REMOVED lines=12> */
.L_x_5774:
        /* <DEDUP_REMOVED lines=121> */
.L_x_5797:
[----:B------:R-:W-:-:S05]  /*9b80*/  IMAD.U32 R7, RZ, RZ, UR36 ;  /* 0x00000024ff077e24 */ /* 0x000fca000f8e00ff */
[----:B------:R-:W-:-:S04]  /*9b90*/  LOP3.LUT R7, R7, 0x1, RZ, 0xfc, !PT ;  /* 0x0000000107077812 */ /* 0x000fc800078efcff */
[----:B------:R-:W-:-:S13]  /*9ba0*/  ISETP.NE.AND P6, PT, R7, 0x3, PT ;  /* 0x000000030700780c */ /* 0x000fda0003fc5270 */
[----:B--2---:R-:W-:Y:S05]  /*9bb0*/  @!P6 BRA `(.L_x_5787) ;  /* 0x000000000004e947 */ /* 0x004fea0003800000 */
[----:B------:R-:W-:Y:S01]  /*9bc0*/  BPT.TRAP 0x1 ;  /* 0x000000040000795c */ /* 0x000fe20000300000 */
.L_x_5787:
[----:B------:R-:W-:Y:S01]  /*9bd0*/  IMAD R7, R0, 0x8, R16 ;  /* 0x0000000800077824 */ /* 0x000fe200078e0210 */
[----:B------:R-:W-:-:S04]  /*9be0*/  SHF.L.U32 R20, R4, 0x1f, RZ ;  /* 0x0000001f04147819 */ /* 0x000fc800000006ff */
[----:B------:R2:W3:Y:S01]  /*9bf0*/  SYNCS.PHASECHK.TRANS64.TRYWAIT P0, [R7+URZ+0x30c10], R20 ;  /* 0x030c1014070075a7 */ /* 0x0004e2000800017f */
[----:B------:R-:W-:Y:S05]  /*9c00*/  @!P6 BRA `(.L_x_5788) ;  /* 0x000000000004e947 */ /* 0x000fea0003800000 */
[----:B------:R-:W-:Y:S01]  /*9c10*/  BPT.TRAP 0x1 ;  /* 0x000000040000795c */ /* 0x000fe20000300000 */
.L_x_5788:
[----:B-1----:R-:W-:-:S05]  /*9c20*/  VIADD R8, R16, 0x10000 ;  /* 0x0001000010087836 */ /* 0x002fca0000000000 */
[----:B------:R-:W-:-:S04]  /*9c30*/  SHF.R.U32.HI R8, RZ, 0x4, R8 ;  /* 0x00000004ff087819 */ /* 0x000fc80000011608 */
[----:B------:R-:W-:-:S04]  /*9c40*/  LOP3.LUT R8, R8, 0x3fff, RZ, 0xc0, !PT ;  /* 0x00003fff08087812 */ /* 0x000fc800078ec0ff */
[----:B------:R-:W-:Y:S01]  /*9c50*/  LOP3.LUT R9, R8, 0x10000, RZ, 0xfc, !PT ;  /* 0x0001000008097812 */ /* 0x000fe200078efcff */
[----:B---3--:R-:W-:Y:S06]  /*9c60*/  @P0 BRA `(.L_x_5789) ;  /* 0x0000000000080947 */ /* 0x008fec0003800000 */
[----:B------:R-:W1:Y:S02]  /*9c70*/  SYNCS.PHASECHK.TRANS64.TRYWAIT P0, [R7+URZ+0x30c10], R20 ;  /* 0x030c1014070075a7 */ /* 0x000e64000800017f */
[----:B-1----:R-:W-:Y:S05]  /*9c80*/  @!P0 BRA `(.L_x_5790) ;  /* 0x0000007c00b08947 */ /* 0x002fea0003800000 */
.L_x_5789:
        /* <DEDUP_REMOVED lines=32> */
[----:B------:R-:W-:Y:S02]  /*9e90*/  VIADD R10, R16, 0x20000 ;  /* 0x00020000100a7836 */ /* 0x000fe40000000000 */
[----:B------:R-:W-:Y:S02]  /*9ea0*/  IMAD R221, R219, 0x4, R16 ;  /* 0x00000004dbdd7824 */ /* 0x000fe400078e0210 */
[----:B------:R-:W-:-:S02]  /*9eb0*/  IMAD R223, R223, 0x4, R10 ;  /* 0x00000004dfdf7824 */ /* 0x000fc400078e020a */
        /* <DEDUP_REMOVED lines=27> */
.L_x_5791:
[----:B------:R1:W1:Y:S01]  /*a070*/  SYNCS.PHASECHK.TRANS64.TRYWAIT P0, [R7+URZ+0x30c30], R20 ;  /* 0x030c3014070075a7 */ /* 0x000262000800017f */
[----:B------:R-:W-:Y:S05]  /*a080*/  @!P6 BRA `(.L_x_5792) ;  /* 0x000000000004e947 */ /* 0x000fea0003800000 */
[----:B------:R-:W-:Y:S01]  /*a090*/  BPT.TRAP 0x1 ;  /* 0x000000040000795c */ /* 0x000fe20000300000 */
.L_x_5792:
        /* <DEDUP_REMOVED lines=8> */
.L_x_5793:
        /* <DEDUP_REMOVED lines=33> */
[----:B------:R-:W-:Y:S01]  /*a330*/  UIADD3 UR6, UR6, 0x6, URZ ;  /* 0x0000000606067890 */ /* 0x000fe2000fffe03f */
[----:B------:R-:W-:Y:S01]  /*a340*/  SEL R225, R225, 0x80, !P2 ;  /* 0x00000080e1e17807 */ /* 0x000fe20005000000 */
[----:B------:R-:W-:Y:S01]  /*a350*/  SHFL.IDX PT, R11, R17, R23, 0x1f ;  /* 0x00001f17110b7589 */ /* 0x000fe200000e0000 */
[----:B------:R-:W-:Y:S01]  /*a360*/  SEL R224, R224, 0x80, P1 ;  /* 0x00000080e0e07807 */ /* 0x000fe20000800000 */
[----:B------:R-:W-:Y:S01]  /*a370*/  VIADD R13, R5, 0xc ;  /* 0x0000000c050d7836 */ /* 0x000fe20000000000 */
[----:B------:R-:W-:-:S02]  /*a380*/  SEL R217, R217, 0x80, !P0 ;  /* 0x00000080d9d97807 */ /* 0x000fc40004000000 */
[----:B------:R-:W-:Y:S02]  /*a390*/  ISETP.GE.AND P1, PT, R225, RZ, PT ;  /* 0x000000ffe100720c */ /* 0x000fe40003f26270 */
[----:B------:R-:W-:Y:S01]  /*a3a0*/  SEL R222, R222, 0x80, P3 ;  /* 0x00000080dede7807 */ /* 0x000fe20001800000 */
[----:B------:R1:W5:Y:S01]  /*a3b0*/  SHFL.IDX PT, R10, R17, R13, 0x1f ;  /* 0x00001f0d110a7589 */ /* 0x00036200000e0000 */
[----:B------:R-:W-:Y:S02]  /*a3c0*/  ISETP.GE.AND P0, PT, R217, 0x1, PT ;  /* 0x00000001d900780c */ /* 0x000fe40003f06270 */
[----:B------:R-:W-:Y:S02]  /*a3d0*/  ISETP.GT.OR P1, PT, R224, RZ, !P1 ;  /* 0x000000ffe000720c */ /* 0x000fe40004f24670 */
[----:B------:R-:W-:Y:S02]  /*a3e0*/  ISETP.GT.OR P0, PT, R222, 0x1, !P0 ;  /* 0x00000001de00780c */ /* 0x000fe40004704670 */
[----:B------:R-:W-:-:S02]  /*a3f0*/  FSEL R88, R88, -INF , !P1 ;  /* 0xff80000058587808 */ /* 0x000fc40004800000 */
[----:B------:R-:W-:Y:S01]  /*a400*/  ISETP.GE.AND P1, PT, R225, 0x8, PT ;  /* 0x00000008e100780c */ /* 0x000fe20003f26270 */
[----:B-1----:R-:W-:Y:S01]  /*a410*/  VIADD R13, R5, 0x10 ;  /* 0x00000010050d7836 */ /* 0x002fe20000000000 */
[----:B------:R-:W-:Y:S01]  /*a420*/  FSEL R91, R91, -INF , !P0 ;  /* 0xff8000005b5b7808 */ /* 0x000fe20004000000 */
[----:B--2---:R-:W-:Y:S01]  /*a430*/  FFMA.FTZ R88, R88, UR5, -R9 ;  /* 0x0000000558587c23 */ /* 0x004fe20008010809 */
[C---:B------:R-:W-:Y:S02]  /*a440*/  ISETP.GE.AND P0, PT, R217.reuse, 0x9, PT ;  /* 0x00000009d900780c */ /* 0x040fe40003f06270 */
[----:B------:R-:W-:Y:S01]  /*a450*/  ISETP.GT.OR P1, PT, R224, 0x8, !P1 ;  /* 0x00000008e000780c */ /* 0x000fe20004f24670 */
[----:B------:R1:W-:Y:S01]  /*a460*/  MUFU.EX2 R227, R88 ;  /* 0x0000005800e37308 */ /* 0x0003e20000000800 */
[----:B------:R-:W-:Y:S01]  /*a470*/  ISETP.GE.AND P3, PT, R217, RZ, PT ;  /* 0x000000ffd900720c */ /* 0x000fe20003f66270 */
[----:B------:R-:W2:Y:S01]  /*a480*/  SHFL.IDX PT, R18, R17, R13, 0x1f ;  /* 0x00001f0d11127589 */ /* 0x000ea200000e0000 */
[----:B------:R-:W-:-:S02]  /*a490*/  ISETP.GT.OR P0, PT, R222, 0x9, !P0 ;  /* 0x00000009de00780c */ /* 0x000fc40004704670 */
[----:B------:R-:W-:Y:S02]  /*a4a0*/  FSEL R92, R92, -INF , !P1 ;  /* 0xff8000005c5c7808 */ /* 0x000fe40004800000 */
[----:B------:R-:W-:Y:S02]  /*a4b0*/  ISETP.GE.AND P2, PT, R225, 0x1, PT ;  /* 0x00000001e100780c */ /* 0x000fe40003f46270 */
[----:B------:R-:W-:Y:S01]  /*a4c0*/  ISETP.GT.OR P3, PT, R222, RZ, !P3 ;  /* 0x000000ffde00720c */ /* 0x000fe20005f64670 */
[----:B-1----:R-:W-:Y:S01]  /*a4d0*/  SHFL.IDX PT, R88, R17, R21, 0x1f ;  /* 0x00001f1511587589 */ /* 0x002fe200000e0000 */
[----:B------:R-:W-:Y:S02]  /*a4e0*/  ISETP.GE.AND P1, PT, R217, 0x10, PT ;  /* 0x00000010d900780c */ /* 0x000fe40003f26270 */
[----:B------:R-:W-:Y:S02]  /*a4f0*/  FSEL R95, R95, -INF , !P0 ;  /* 0xff8000005f5f7808 */ /* 0x000fe40004000000 */
[----:B------:R-:W-:-:S02]  /*a500*/  ISETP.GT.OR P2, PT, R224, 0x1, !P2 ;  /* 0x00000001e000780c */ /* 0x000fc40005744670 */
[----:B------:R-:W-:Y:S01]  /*a510*/  FSEL R90, R90, -INF , !P3 ;  /* 0xff8000005a5a7808 */ /* 0x000fe20005800000 */
[----:B-----5:R-:W-:Y:S01]  /*a520*/  FFMA.FTZ R14, R95, UR5, -R10 ;  /* 0x000000055f0e7c23 */ /* 0x020fe2000801080a */
[----:B------:R-:W-:Y:S02]  /*a530*/  ISETP.GE.AND P0, PT, R225, 0x10, PT ;  /* 0x00000010e100780c */ /* 0x000fe40003f06270 */
        /* <DEDUP_REMOVED lines=11> */
[----:B------:R-:W-:Y:S01]  /*a5f0*/  FFMA.FTZ R11, R91, UR5, -R11 ;  /* 0x000000055b0b7c23 */ /* 0x000fe2000801080b */
[----:B------:R-:W-:Y:S01]  /*a600*/  ISETP.GT.OR P3, PT, R222, 0x8, !P3 ;  /* 0x00000008de00780c */ /* 0x000fe20005f64670 */
[----:B------:R-:W-:Y:S01]  /*a610*/  SHFL.IDX PT, R91, R231, R23, 0x1f ;  /* 0x00001f17e75b7589 */ /* 0x000fe200000e0000 */
[----:B------:R-:W-:Y:S01]  /*a620*/  ISETP.GE.AND P1, PT, R217, 0x11, PT ;  /* 0x00000011d900780c */ /* 0x000fe20003f26270 */
[----:B------:R-:W1:Y:S01]  /*a630*/  MUFU.EX2 R9, R9 ;  /* 0x0000000900097308 */ /* 0x000e620000000800 */
[----:B------:R-:W-:Y:S01]  /*a640*/  FSEL R15, R96, -INF , !P0 ;  /* 0xff800000600f7808 */ /* 0x000fe20004000000 */
[----:B------:R-:W3:Y:S01]  /*a650*/  SHFL.IDX PT, R12, R17, R90, 0x1f ;  /* 0x00001f5a110c7589 */ /* 0x000ee200000e0000 */
[----:B------:R-:W-:Y:S01]  /*a660*/  ISETP.GT.OR P2, PT, R224, 0x9, !P2 ;  /* 0x00000009e000780c */ /* 0x000fe20005744670 */
[----:B------:R-:W-:Y:S01]  /*a670*/  VIADD R96, R5, 0x14 ;  /* 0x0000001405607836 */ /* 0x000fe20000000000 */
[----:B------:R-:W-:Y:S01]  /*a680*/  FSEL R94, R94, -INF , !P3 ;  /* 0xff8000005e5e7808 */ /* 0x000fe20005800000 */
[--C-:B--2---:R-:W-:Y:S01]  /*a690*/  FFMA.FTZ R15, R15, UR5, -R18.reuse ;  /* 0x000000050f0f7c23 */ /* 0x104fe20008010812 */
[----:B------:R-:W-:Y:S01]  /*a6a0*/  ISETP.GE.AND P0, PT, R225, 0x11, PT ;  /* 0x00000011e100780c */ /* 0x000fe20003f06270 */
[----:B------:R-:W-:Y:S01]  /*a6b0*/  FFMA.FTZ R18, R98, UR5, -R18 ;  /* 0x0000000562127c23 */ /* 0x000fe20008010812 */
[----:B------:R-:W-:Y:S01]  /*a6c0*/  ISETP.GT.OR P1, PT, R222, 0x11, !P1 ;  /* 0x00000011de00780c */ /* 0x000fe20004f24670 */
[----:B------:R-:W2:Y:S01]  /*a6d0*/  SHFL.IDX PT, R19, R17, R96, 0x1f ;  /* 0x00001f6011137589 */ /* 0x000ea200000e0000 */
[----:B------:R-:W-:Y:S01]  /*a6e0*/  ISETP.GE.AND P3, PT, R217, 0x18, PT ;  /* 0x00000018d900780c */ /* 0x000fe20003f66270 */
[----:B------:R-:W-:Y:S01]  /*a6f0*/  VIADD R98, R5, 0x18 ;  /* 0x0000001805627836 */ /* 0x000fe20000000000 */
[----:B------:R-:W-:Y:S01]  /*a700*/  FSEL R93, R93, -INF , !P2 ;  /* 0xff8000005d5d7808 */ /* 0x000fe20005000000 */
[----:B------:R-:W-:Y:S01]  /*a710*/  MUFU.EX2 R11, R11 ;  /* 0x0000000b000b7308 */ /* 0x000fe20000000800 */
[----:B------:R-:W-:-:S02]  /*a720*/  ISETP.GT.OR P0, PT, R224, 0x11, !P0 ;  /* 0x00000011e000780c */ /* 0x000fc40004704670 */
[----:B------:R-:W-:Y:S01]  /*a730*/  FSEL R99, R99, -INF , !P1 ;  /* 0xff80000063637808 */ /* 0x000fe20004800000 */
[----:B------:R-:W-:Y:S01]  /*a740*/  FFMA.FTZ R13, R93, UR5, -R10 ;  /* 0x000000055d0d7c23 */ /* 0x000fe2000801080a */
[----:B------:R-:W-:Y:S01]  /*a750*/  ISETP.GE.AND P2, PT, R225, 0x18, PT ;  /* 0x00000018e100780c */ /* 0x000fe20003f46270 */
[----:B------:R-:W-:Y:S01]  /*a760*/  SHFL.IDX PT, R93, R231, R90, 0x1f ;  /* 0x00001f5ae75d7589 */ /* 0x000fe200000e0000 */
[----:B------:R-:W-:Y:S01]  /*a770*/  ISETP.GT.OR P1, PT, R222, 0x18, !P3 ;  /* 0x00000018de00780c */ /* 0x000fe20005f24670 */
[----:B------:R-:W-:Y:S01]  /*a780*/  MUFU.EX2 R226, R226 ;  /* 0x000000e200e27308 */ /* 0x000fe20000000800 */
[----:B------:R-:W-:Y:S01]  /*a790*/  FSEL R97, R97, -INF , !P0 ;  /* 0xff80000061617808 */ /* 0x000fe20004000000 */
[----:B------:R2:W5:Y:S01]  /*a7a0*/  SHFL.IDX PT, R20, R17, R98, 0x1f ;  /* 0x00001f6211147589 */ /* 0x00056200000e0000 */
[----:B------:R-:W-:Y:S01]  /*a7b0*/  ISETP.GT.OR P0, PT, R224, 0x18, !P2 ;  /* 0x00000018e000780c */ /* 0x000fe20005704670 */
[--C-:B---3--:R-:W-:Y:S01]  /*a7c0*/  FFMA.FTZ R92, R92, UR5, -R12.reuse ;  /* 0x000000055c5c7c23 */ /* 0x108fe2000801080c */
[----:B------:R-:W-:Y:S01]  /*a7d0*/  FSEL R102, R102, -INF , !P1 ;  /* 0xff80000066667808 */ /* 0x000fe20004800000 */
[----:B------:R-:W-:Y:S01]  /*a7e0*/  FFMA.FTZ R12, R94, UR5, -R12 ;  /* 0x000000055e0c7c23 */ /* 0x000fe2000801080c */
[----:B------:R-:W-:Y:S01]  /*a7f0*/  ISETP.GE.AND P1, PT, R225, 0x20, PT ;  /* 0x00000020e100780c */ /* 0x000fe20003f26270 */
[----:B------:R-:W-:Y:S01]  /*a800*/  VIADD R94, R5, 0xc ;  /* 0x0000000c055e7836 */ /* 0x000fe20000000000 */
[----:B------:R-:W-:Y:S01]  /*a810*/  FSEL R21, R100, -INF , !P0 ;  /* 0xff80000064157808 */ /* 0x000fe20004000000 */
[----:B------:R3:W-:Y:S01]  /*a820*/  MUFU.EX2 R10, R92 ;  /* 0x0000005c000a7308 */ /* 0x0007e20000000800 */
[----:B------:R-:W-:Y:S01]  /*a830*/  ISETP.GE.AND P0, PT, R225, 0x19, PT ;  /* 0x00000019e100780c */ /* 0x000fe20003f06270 */
[--C-:B--2---:R-:W-:Y:S01]  /*a840*/  FFMA.FTZ R17, R97, UR5, -R19.reuse ;  /* 0x0000000561117c23 */ /* 0x104fe20008010813 */
[C---:B------:R-:W-:Y:S01]  /*a850*/  ISETP.GT.OR P1, PT, R224.reuse, 0x20, !P1 ;  /* 0x00000020e000780c */ /* 0x040fe20004f24670 */
[----:B------:R2:W1:Y:S01]  /*a860*/  SHFL.IDX PT, R95, R231, R94, 0x1f ;  /* 0x00001f5ee75f7589 */ /* 0x00046200000e0000 */
[----:B------:R-:W-:Y:S01]  /*a870*/  ISETP.GT.OR P0, PT, R224, 0x19, !P0 ;  /* 0x00000019e000780c */ /* 0x000fe20004704670 */
[----:B------:R-:W-:Y:S01]  /*a880*/  FFMA.FTZ R19, R99, UR5, -R19 ;  /* 0x0000000563137c23 */ /* 0x000fe20008010813 */
[----:B------:R-:W-:Y:S01]  /*a890*/  FSEL R23, R104, -INF , !P1 ;  /* 0xff80000068177808 */ /* 0x000fe20004800000 */
[----:B------:R-:W1:Y:S01]  /*a8a0*/  SHFL.IDX PT, R99, R231, R96, 0x1f ;  /* 0x00001f60e7637589 */ /* 0x000e6200000e0000 */
[C---:B------:R-:W-:Y:S01]  /*a8b0*/  ISETP.GE.AND P3, PT, R217.reuse, 0x20, PT ;  /* 0x00000020d900780c */ /* 0x040fe20003f66270 */
[----:B------:R-:W1:Y:S01]  /*a8c0*/  MUFU.EX2 R12, R12 ;  /* 0x0000000c000c7308 */ /* 0x000e620000000800 */
[----:B------:R-:W-:Y:S01]  /*a8d0*/  ISETP.GE.AND P1, PT, R217, 0x21, PT ;  /* 0x00000021d900780c */ /* 0x000fe20003f26270 */
[----:B----4-:R-:W-:Y:S01]  /*a8e0*/  SHFL.IDX PT, R104, R220, R5, 0x1f ;  /* 0x00001f05dc687589 */ /* 0x010fe200000e0000 */
[----:B------:R-:W-:Y:S01]  /*a8f0*/  FSEL R22, R101, -INF , !P0 ;  /* 0xff80000065167808 */ /* 0x000fe20004000000 */
[----:B--2---:R-:W-:Y:S01]  /*a900*/  VIADD R94, R5, 0x10 ;  /* 0x00000010055e7836 */ /* 0x004fe20000000000 */
[C---:B------:R-:W-:Y:S01]  /*a910*/  ISETP.GT.OR P0, PT, R222.reuse, 0x20, !P3 ;  /* 0x00000020de00780c */ /* 0x040fe20005f04670 */
[----:B------:R-:W2:Y:S01]  /*a920*/  SHFL.IDX PT, R101, R231, R98, 0x1f ;  /* 0x00001f62e7657589 */ /* 0x000ea200000e0000 */
[----:B------:R-:W-:Y:S01]  /*a930*/  ISETP.GT.OR P1, PT, R222, 0x21, !P1 ;  /* 0x00000021de00780c */ /* 0x000fe20004f24670 */
[----:B-----5:R-:W-:Y:S01]  /*a940*/  FFMA.FTZ R21, R21, UR5, -R20 ;  /* 0x0000000515157c23 */ /* 0x020fe20008010814 */
[----:B------:R-:W-:-:S02]  /*a950*/  WARPGROUP.DEPBAR.LE gsb0, 0x0 ;  /* 0x00008000000079c5 */ /* 0x000fc40000010000 */
[----:B------:R-:W-:Y:S01]  /*a960*/  WARPGROUP.ARRIVE ;  /* 0x00000000000079c5 */ /* 0x000fe20000000000 */
[----:B------:R-:W-:Y:S01]  /*a970*/  ISETP.GE.AND P3, PT, R217, 0x28, PT ;  /* 0x00000028d900780c */ /* 0x000fe20003f66270 */
[----:B------:R4:W5:Y:S01]  /*a980*/  SHFL.IDX PT, R97, R231, R94, 0x1f ;  /* 0x00001f5ee7617589 */ /* 0x00096200000e0000 */
        /* <DEDUP_REMOVED lines=9> */
[----:B------:R-:W-:Y:S01]  /*aa20*/  VIADD R102, R5, 0x1c ;  /* 0x0000001c05667836 */ /* 0x000fe20000000000 */
[----:B------:R-:W-:Y:S01]  /*aa30*/  FSEL R110, R110, -INF , !P1 ;  /* 0xff8000006e6e7808 */ /* 0x000fe20004800000 */
[----:B------:R-:W-:Y:S01]  /*aa40*/  FFMA.FTZ R22, R22, UR5, -R88 ;  /* 0x0000000516167c23 */ /* 0x000fe20008010858 */
[----:B------:R-:W-:Y:S01]  /*aa50*/  FSEL R106, R106, -INF , !P0 ;  /* 0xff8000006a6a7808 */ /* 0x000fe20004000000 */
[--C-:B------:R-:W-:Y:S01]  /*aa60*/  FFMA.FTZ R23, R23, UR5, -R89.reuse ;  /* 0x0000000517177c23 */ /* 0x100fe20008010859 */
[----:B------:R-:W-:Y:S01]  /*aa70*/  ISETP.GE.AND P1, PT, R217, 0x29, PT ;  /* 0x00000029d900780c */ /* 0x000fe20003f26270 */
[----:B------:R-:W-:Y:S01]  /*aa80*/  SHFL.IDX PT, R231, R231, R102, 0x1f ;  /* 0x00001f66e7e77589 */ /* 0x000fe200000e0000 */
[----:B------:R-:W-:Y:S01]  /*aa90*/  ISETP.GT.OR P2, PT, R222, 0x19, !P2 ;  /* 0x00000019de00780c */ /* 0x000fe20005744670 */
[----:B------:R-:W-:Y:S01]  /*aaa0*/  FFMA.FTZ R89, R106, UR5, -R89 ;  /* 0x000000056a597c23 */ /* 0x000fe20008010859 */
[----:B------:R-:W-:Y:S01]  /*aab0*/  ISETP.GE.AND P0, PT, R225, 0x21, PT ;  /* 0x00000021e100780c */ /* 0x000fe20003f06270 */
[----:B------:R-:W-:Y:S01]  /*aac0*/  MUFU.EX2 R21, R21 ;  /* 0x0000001500157308 */ /* 0x000fe20000000800 */
[----:B------:R-:W-:-:S02]  /*aad0*/  ISETP.GT.OR P1, PT, R222, 0x29, !P1 ;  /* 0x00000029de00780c */ /* 0x000fc40004f24670 */
[----:B------:R-:W-:Y:S02]  /*aae0*/  FSEL R103, R103, -INF , !P2 ;  /* 0xff80000067677808 */ /* 0x000fe40005000000 */
[----:B------:R-:W-:Y:S02]  /*aaf0*/  ISETP.GT.OR P0, PT, R224, 0x21, !P0 ;  /* 0x00000021e000780c */ /* 0x000fe40004704670 */
[----:B------:R-:W-:Y:S01]  /*ab00*/  ISETP.GE.AND P2, PT, R225, 0x28, PT ;  /* 0x00000028e100780c */ /* 0x000fe20003f46270 */
[----:B------:R-:W-:Y:S01]  /*ab10*/  FFMA.FTZ R88, R103, UR5, -R88 ;  /* 0x0000000567587c23 */ /* 0x000fe20008010858 */
[----:B------:R-:W-:Y:S01]  /*ab20*/  FSEL R111, R111, -INF , !P1 ;  /* 0xff8000006f6f7808 */ /* 0x000fe20004800000 */
[----:B------:R-:W-:Y:S01]  /*ab30*/  MUFU.EX2 R22, R22 ;  /* 0x0000001600167308 */ /* 0x000fe20000000800 */
[----:B------:R-:W-:Y:S02]  /*ab40*/  FSEL R90, R105, -INF , !P0 ;  /* 0xff800000695a7808 */ /* 0x000fe40004000000 */
[----:B------:R-:W-:-:S02]  /*ab50*/  ISETP.GE.AND P1, PT, R217, 0x30, PT ;  /* 0x00000030d900780c */ /* 0x000fc40003f26270 */
[----:B------:R-:W-:Y:S01]  /*ab60*/  ISETP.GT.OR P0, PT, R224, 0x28, !P2 ;  /* 0x00000028e000780c */ /* 0x000fe20005704670 */
[--C-:B------:R-:W-:Y:S01]  /*ab70*/  FFMA.FTZ R90, R90, UR5, -R91.reuse ;  /* 0x000000055a5a7c23 */ /* 0x100fe2000801085b */
[----:B------:R-:W-:Y:S01]  /*ab80*/  ISETP.GT.OR P1, PT, R222, 0x30, !P1 ;  /* 0x00000030de00780c */ /* 0x000fe20004f24670 */
[----:B------:R-:W-:Y:S01]  /*ab90*/  FFMA.FTZ R91, R107, UR5, -R91 ;  /* 0x000000056b5b7c23 */ /* 0x000fe2000801085b */
[----:B---3--:R-:W-:Y:S01]  /*aba0*/  FSEL R92, R108, -INF , !P0 ;  /* 0xff8000006c5c7808 */ /* 0x008fe20004000000 */
[----:B------:R-:W-:Y:S01]  /*abb0*/  MUFU.EX2 R20, R20 ;  /* 0x0000001400147308 */ /* 0x000fe20000000800 */
[C---:B------:R-:W-:Y:S02]  /*abc0*/  ISETP.GE.AND P0, PT, R225.reuse, 0x29, PT ;  /* 0x00000029e100780c */ /* 0x040fe40003f06270 */
[----:B------:R-:W-:Y:S01]  /*abd0*/  FSEL R114, R114, -INF , !P1 ;  /* 0xff80000072727808 */ /* 0x000fe20004800000 */
[--C-:B------:R-:W-:Y:S01]  /*abe0*/  FFMA.FTZ R92, R92, UR5, -R93.reuse ;  /* 0x000000055c5c7c23 */ /* 0x100fe2000801085d */
[C---:B------:R-:W-:Y:S01]  /*abf0*/  ISETP.GE.AND P1, PT, R225.reuse, 0x31, PT ;  /* 0x00000031e100780c */ /* 0x040fe20003f26270 */
[----:B------:R-:W-:Y:S01]  /*ac00*/  FFMA.FTZ R93, R110, UR5, -R93 ;  /* 0x000000056e5d7c23 */ /* 0x000fe2000801085d */
[----:B------:R-:W-:Y:S01]  /*ac10*/  ISETP.GT.OR P0, PT, R224, 0x29, !P0 ;  /* 0x00000029e000780c */ /* 0x000fe20004704670 */
[----:B------:R-:W-:Y:S01]  /*ac20*/  MUFU.EX2 R88, R88 ;  /* 0x0000005800587308 */ /* 0x000fe20000000800 */
[----:B------:R-:W-:-:S02]  /*ac30*/  ISETP.GE.AND P2, PT, R225, 0x38, PT ;  /* 0x00000038e100780c */ /* 0x000fc40003f46270 */
[----:B------:R-:W-:Y:S02]  /*ac40*/  ISETP.GE.AND P3, PT, R217, 0x31, PT ;  /* 0x00000031d900780c */ /* 0x000fe40003f66270 */
[C---:B------:R-:W-:Y:S02]  /*ac50*/  ISETP.GT.OR P1, PT, R224.reuse, 0x31, !P1 ;  /* 0x00000031e000780c */ /* 0x040fe40004f24670 */
[----:B----4-:R-:W-:Y:S01]  /*ac60*/  FSEL R94, R109, -INF , !P0 ;  /* 0xff8000006d5e7808 */ /* 0x010fe20004000000 */
[----:B------:R-:W-:Y:S01]  /*ac70*/  VIADD R109, R5, 0xc ;  /* 0x0000000c056d7836 */ /* 0x000fe20000000000 */
[----:B------:R-:W-:Y:S01]  /*ac80*/  ISETP.GT.OR P2, PT, R224, 0x38, !P2 ;  /* 0x00000038e000780c */ /* 0x000fe20005744670 */
[----:B------:R-:W-:Y:S01]  /*ac90*/  MUFU.EX2 R13, R13 ;  /* 0x0000000d000d7308 */ /* 0x000fe20000000800 */
[----:B------:R-:W-:Y:S01]  /*aca0*/  ISETP.GT.OR P3, PT, R222, 0x31, !P3 ;  /* 0x00000031de00780c */ /* 0x000fe20005f64670 */
[--C-:B-1----:R-:W-:Y:S01]  /*acb0*/  FFMA.FTZ R94, R94, UR5, -R95.reuse ;  /* 0x000000055e5e7c23 */ /* 0x102fe2000801085f */
[----:B------:R-:W-:Y:S01]  /*acc0*/  ISETP.GE.AND P0, PT, R225, 0x30, PT ;  /* 0x00000030e100780c */ /* 0x000fe20003f06270 */
[----:B------:R-:W-:Y:S01]  /*acd0*/  FFMA.FTZ R95, R111, UR5, -R95 ;  /* 0x000000056f5f7c23 */ /* 0x000fe2000801085f */
[----:B------:R-:W-:Y:S01]  /*ace0*/  FSEL R98, R113, -INF , !P1 ;  /* 0xff80000071627808 */ /* 0x000fe20004800000 */
[----:B------:R1:W3:Y:S01]  /*acf0*/  SHFL.IDX PT, R111, R220, R109, 0x1f ;  /* 0x00001f6ddc6f7589 */ /* 0x0002e200000e0000 */
[----:B------:R-:W-:Y:S01]  /*ad00*/  FSEL R115, R115, -INF , !P3 ;  /* 0xff80000073737808 */ /* 0x000fe20005800000 */
[----:B------:R-:W-:Y:S01]  /*ad10*/  MUFU.EX2 R15, R15 ;  /* 0x0000000f000f7308 */ /* 0x000fe20000000800 */
[----:B------:R-:W-:Y:S01]  /*ad20*/  FSEL R100, R116, -INF , !P2 ;  /* 0xff80000074647808 */ /* 0x000fe20005000000 */
[--C-:B------:R-:W-:Y:S01]  /*ad30*/  FFMA.FTZ R98, R98, UR5, -R99.reuse ;  /* 0x0000000562627c23 */ /* 0x100fe20008010863 */
[----:B------:R-:W-:Y:S01]  /*ad40*/  ISETP.GE.AND P1, PT, R225, 0x41, PT ;  /* 0x00000041e100780c */ /* 0x000fe20003f26270 */
[----:B------:R-:W-:Y:S01]  /*ad50*/  FFMA.FTZ R99, R115, UR5, -R99 ;  /* 0x0000000573637c23 */ /* 0x000fe20008010863 */
[----:B------:R-:W-:Y:S01]  /*ad60*/  ISETP.GT.OR P0, PT, R224, 0x30, !P0 ;  /* 0x00000030e000780c */ /* 0x000fe20004704670 */
[----:B--2---:R-:W-:Y:S01]  /*ad70*/  FFMA.FTZ R100, R100, UR5, -R101 ;  /* 0x0000000564647c23 */ /* 0x004fe20008010865 */
[----:B------:R-:W-:Y:S01]  /*ad80*/  ISETP.GE.AND P2, PT, R225, 0x48, PT ;  /* 0x00000048e100780c */ /* 0x000fe20003f46270 */
[----:B-1----:R-:W-:Y:S01]  /*ad90*/  VIADD R109, R5, 0x10 ;  /* 0x00000010056d7836 */ /* 0x002fe20000000000 */
[----:B------:R-:W-:Y:S01]  /*ada0*/  ISETP.GE.AND P3, PT, R225, 0x49, PT ;  /* 0x00000049e100780c */ /* 0x000fe20003f66270 */
[----:B------:R-:W-:Y:S01]  /*adb0*/  MUFU.EX2 R18, R18 ;  /* 0x0000001200127308 */ /* 0x000fe20000000800 */
[----:B------:R-:W-:-:S02]  /*adc0*/  ISETP.GT.OR P1, PT, R224, 0x41, !P1 ;  /* 0x00000041e000780c */ /* 0x000fc40004f24670 */
[----:B------:R-:W-:Y:S01]  /*add0*/  FSEL R96, R112, -INF , !P0 ;  /* 0xff80000070607808 */ /* 0x000fe20004000000 */
[----:B------:R-:W-:Y:S01]  /*ade0*/  VIADD R112, R5, 0x8 ;  /* 0x0000000805707836 */ /* 0x000fe20000000000 */
[C---:B------:R-:W-:Y:S01]  /*adf0*/  ISETP.GT.OR P2, PT, R224.reuse, 0x48, !P2 ;  /* 0x00000048e000780c */ /* 0x040fe20005744670 */
[----:B------:R3:W-:Y:S01]  /*ae00*/  SHFL.IDX PT, R113, R220, R109, 0x1f ;  /* 0x00001f6ddc717589 */ /* 0x0007e200000e0000 */
[----:B------:R-:W-:Y:S01]  /*ae10*/  ISETP.GT.OR P3, PT, R224, 0x49, !P3 ;  /* 0x00000049e000780c */ /* 0x000fe20005f64670 */
[--C-:B-----5:R-:W-:Y:S01]  /*ae20*/  FFMA.FTZ R96, R96, UR5, -R97.reuse ;  /* 0x0000000560607c23 */ /* 0x120fe20008010861 */
[----:B------:R-:W-:Y:S01]  /*ae30*/  FSEL R121, R121, -INF , !P1 ;  /* 0xff80000079797808 */ /* 0x000fe20004800000 */
[----:B------:R-:W1:Y:S01]  /*ae40*/  SHFL.IDX PT, R110, R220, R112, 0x1f ;  /* 0x00001f70dc6e7589 */ /* 0x000e6200000e0000 */
[----:B------:R-:W-:Y:S01]  /*ae50*/  ISETP.GE.AND P1, PT, R225, 0x59, PT ;  /* 0x00000059e100780c */ /* 0x000fe20003f26270 */
[----:B------:R-:W-:Y:S01]  /*ae60*/  FFMA.FTZ R97, R114, UR5, -R97 ;  /* 0x0000000572617c23 */ /* 0x000fe20008010861 */
[----:B------:R-:W-:Y:S01]  /*ae70*/  FSEL R124, R124, -INF , !P2 ;  /* 0xff8000007c7c7808 */ /* 0x000fe20005000000 */
[----:B------:R-:W-:Y:S01]  /*ae80*/  VIADD R114, R5, 0x4 ;  /* 0x0000000405727836 */ /* 0x000fe20000000000 */
[----:B------:R-:W-:Y:S01]  /*ae90*/  FSEL R125, R125, -INF , !P3 ;  /* 0xff8000007d7d7808 */ /* 0x000fe20005800000 */
[----:B------:R-:W-:Y:S01]  /*aea0*/  MUFU.EX2 R17, R17 ;  /* 0x0000001100117308 */ /* 0x000fe20000000800 */
[----:B------:R-:W-:-:S02]  /*aeb0*/  ISETP.GE.AND P2, PT, R225, 0x60, PT ;  /* 0x00000060e100780c */ /* 0x000fc40003f46270 */
[----:B------:R-:W-:Y:S01]  /*aec0*/  ISETP.GE.AND P3, PT, R225, 0x61, PT ;  /* 0x00000061e100780c */ /* 0x000fe20003f66270 */
[----:B------:R-:W2:Y:S01]  /*aed0*/  SHFL.IDX PT, R103, R220, R114, 0x1f ;  /* 0x00001f72dc677589 */ /* 0x000ea200000e0000 */
[C---:B------:R-:W-:Y:S01]  /*aee0*/  ISETP.GT.OR P1, PT, R224.reuse, 0x59, !P1 ;  /* 0x00000059e000780c */ /* 0x040fe20004f24670 */
[----:B---3--:R-:W-:Y:S01]  /*aef0*/  FFMA.FTZ R109, R125, UR5, -R111 ;  /* 0x000000057d6d7c23 */ /* 0x008fe2000801086f */
[C---:B------:R-:W-:Y:S01]  /*af00*/  ISETP.GT.OR P2, PT, R224.reuse, 0x60, !P2 ;  /* 0x00000060e000780c */ /* 0x040fe20005744670 */
[----:B------:R-:W-:Y:S01]  /*af10*/  MUFU.EX2 R19, R19 ;  /* 0x0000001300137308 */ /* 0x000fe20000000800 */
[----:B------:R-:W-:Y:S02]  /*af20*/  ISETP.GT.OR P3, PT, R224, 0x61, !P3 ;  /* 0x00000061e000780c */ /* 0x000fe40005f64670 */
[----:B------:R-:W-:Y:S02]  /*af30*/  ISETP.GE.AND P4, PT, R225, 0x40, PT ;  /* 0x00000040e100780c */ /* 0x000fe40003f86270 */
[----:B------:R-:W-:-:S02]  /*af40*/  FSEL R133, R133, -INF , !P1 ;  /* 0xff80000085857808 */ /* 0x000fc40004800000 */
[----:B------:R-:W-:Y:S01]  /*af50*/  ISETP.GE.AND P0, PT, R217, 0x38, PT ;  /* 0x00000038d900780c */ /* 0x000fe20003f06270 */
[----:B------:R-:W-:Y:S01]  /*af60*/  MUFU.EX2 R109, R109 ;  /* 0x0000006d006d7308 */ /* 0x000fe20000000800 */
[----:B------:R-:W-:Y:S01]  /*af70*/  ISETP.GE.AND P5, PT, R225, 0x39, PT ;  /* 0x00000039e100780c */ /* 0x000fe20003fa6270 */
[----:B-1----:R-:W-:Y:S01]  /*af80*/  FFMA.FTZ R108, R124, UR5, -R110 ;  /* 0x000000057c6c7c23 */ /* 0x002fe2000801086e */
[----:B------:R-:W-:Y:S02]  /*af90*/  ISETP.GE.AND P1, PT, R217, 0x39, PT ;  /* 0x00000039d900780c */ /* 0x000fe40003f26270 */
[----:B------:R-:W-:Y:S02]  /*afa0*/  FSEL R136, R136, -INF , !P2 ;  /* 0xff80000088887808 */ /* 0x000fe40005000000 */
[----:B------:R-:W-:Y:S01]  /*afb0*/  FSEL R137, R137, -INF , !P3 ;  /* 0xff80000089897808 */ /* 0x000fe20005800000 */
[----:B------:R-:W-:Y:S01]  /*afc0*/  MUFU.EX2 R108, R108 ;  /* 0x0000006c006c7308 */ /* 0x000fe20000000800 */
[----:B------:R-:W-:-:S02]  /*afd0*/  ISETP.GE.AND P2, PT, R217, 0x40, PT ;  /* 0x00000040d900780c */ /* 0x000fc40003f46270 */
[----:B------:R-:W-:Y:S01]  /*afe0*/  ISETP.GE.AND P3, PT, R217, 0x41, PT ;  /* 0x00000041d900780c */ /* 0x000fe20003f66270 */
[----:B--2---:R-:W-:Y:S01]  /*aff0*/  FFMA.FTZ R106, R121, UR5, -R103 ;  /* 0x00000005796a7c23 */ /* 0x004fe20008010867 */
[----:B------:R-:W-:Y:S02]  /*b000*/  ISETP.GT.OR P4, PT, R224, 0x40, !P4 ;  /* 0x00000040e000780c */ /* 0x000fe40006784670 */
[----:B------:R-:W-:Y:S01]  /*b010*/  ISETP.GT.OR P0, PT, R222, 0x38, !P0 ;  /* 0x00000038de00780c */ /* 0x000fe20004704670 */
[----:B------:R-:W-:Y:S01]  /*b020*/  MUFU.EX2 R23, R23 ;  /* 0x0000001700177308 */ /* 0x000fe20000000800 */
[----:B------:R-:W-:Y:S02]  /*b030*/  ISETP.GT.OR P5, PT, R224, 0x39, !P5 ;  /* 0x00000039e000780c */ /* 0x000fe40006fa4670 */
[C---:B------:R-:W-:Y:S02]  /*b040*/  ISETP.GT.OR P1, PT, R222.reuse, 0x39, !P1 ;  /* 0x00000039de00780c */ /* 0x040fe40004f24670 */
[----:B------:R-:W-:-:S02]  /*b050*/  ISETP.GT.OR P2, PT, R222, 0x40, !P2 ;  /* 0x00000040de00780c */ /* 0x000fc40005744670 */
[----:B------:R-:W-:Y:S01]  /*b060*/  ISETP.GT.OR P3, PT, R222, 0x41, !P3 ;  /* 0x00000041de00780c */ /* 0x000fe20005f64670 */
[----:B------:R-:W-:Y:S01]  /*b070*/  MUFU.EX2 R106, R106 ;  /* 0x0000006a006a7308 */ /* 0x000fe20000000800 */
[----:B------:R-:W-:Y:S02]  /*b080*/  FSEL R120, R120, -INF , !P4 ;  /* 0xff80000078787808 */ /* 0x000fe40006000000 */
[----:B------:R-:W-:Y:S02]  /*b090*/  FSEL R118, R118, -INF , !P0 ;  /* 0xff80000076767808 */ /* 0x000fe40004000000 */
[----:B------:R-:W-:Y:S01]  /*b0a0*/  FSEL R117, R117, -INF , !P5 ;  /* 0xff80000075757808 */ /* 0x000fe20006800000 */
[----:B------:R-:W-:Y:S02]  /*b0b0*/  WARPGROUP.DEPBAR.LE gsb0, 0x0 ;  /* 0x00008000000079c5 */ /* 0x000fe40000010000 */
[----:B------:R-:W-:Y:S01]  /*b0c0*/  WARPGROUP.ARRIVE ;  /* 0x00000000000079c5 */ /* 0x000fe20000000000 */
[----:B------:R-:W-:Y:S01]  /*b0d0*/  ISETP.GE.AND P4, PT, R225, 0x58, PT ;  /* 0x00000058e100780c */ /* 0x000fe20003f86270 */
[--C-:B------:R-:W-:Y:S01]  /*b0e0*/  FFMA.FTZ R102, R117, UR5, -R231.reuse ;  /* 0x0000000575667c23 */ /* 0x100fe200080108e7 */
[----:B------:R-:W-:Y:S01]  /*b0f0*/  FSEL R119, R119, -INF , !P1 ;  /* 0xff80000077777808 */ /* 0x000fe20004800000 */
[--C-:B------:R-:W-:Y:S01]  /*b100*/  FFMA.FTZ R120, R120, UR5, -R104.reuse ;  /* 0x0000000578787c23 */ /* 0x100fe20008010868 */
        /* <DEDUP_REMOVED lines=8> */
[----:B------:R-:W-:Y:S01]  /*b190*/  ISETP.GE.AND P1, PT, R217, 0x48, PT ;  /* 0x00000048d900780c */ /* 0x000fe20003f26270 */
[----:B------:R-:W-:Y:S01]  /*b1a0*/  VIADD R231, R5, 0x14 ;  /* 0x0000001405e77836 */ /* 0x000fe20000000000 */
[----:B------:R-:W-:Y:S01]  /*b1b0*/  FSEL R105, R122, -INF , !P2 ;  /* 0xff8000007a697808 */ /* 0x000fe20005000000 */
[----:B------:R-:W-:Y:S01]  /*b1c0*/  FFMA.FTZ R101, R118, UR5, -R101 ;  /* 0x0000000576657c23 */ /* 0x000fe20008010865 */
        /* <DEDUP_REMOVED lines=9> */
[----:B------:R-:W-:Y:S02]  /*b260*/  ISETP.GT.OR P5, PT, R224, 0x51, !P5 ;  /* 0x00000051e000780c */ /* 0x000fe40006fa4670 */
[----:B------:R-:W-:Y:S02]  /*b270*/  ISETP.GT.OR P1, PT, R222, 0x48, !P1 ;  /* 0x00000048de00780c */ /* 0x000fe40004f24670 */
[C---:B------:R-:W-:Y:S02]  /*b280*/  ISETP.GT.OR P2, PT, R224.reuse, 0x71, !P2 ;  /* 0x00000071e000780c */ /* 0x040fe40005744670 */
[----:B------:R-:W-:Y:S01]  /*b290*/  ISETP.GT.OR P3, PT, R224, 0x78, !P3 ;  /* 0x00000078e000780c */ /* 0x000fe20005f64670 */
[----:B------:R2:W-:Y:S01]  /*b2a0*/  MUFU.EX2 R104, R119 ;  /* 0x0000007700687308 */ /* 0x0005e20000000800 */
[----:B------:R-:W-:-:S02]  /*b2b0*/  FSEL R132, R132, -INF , !P4 ;  /* 0xff80000084847808 */ /* 0x000fc40006000000 */
[----:B------:R-:W-:Y:S02]  /*b2c0*/  FSEL R128, R128, -INF , !P0 ;  /* 0xff80000080807808 */ /* 0x000fe40004000000 */
[----:B------:R-:W-:Y:S02]  /*b2d0*/  FSEL R129, R129, -INF , !P5 ;  /* 0xff80000081817808 */ /* 0x000fe40006800000 */
[C---:B------:R-:W-:Y:S01]  /*b2e0*/  ISETP.GE.AND P4, PT, R225.reuse, 0x70, PT ;  /* 0x00000070e100780c */ /* 0x040fe20003f86270 */
[----:B------:R-:W-:Y:S01]  /*b2f0*/  MUFU.EX2 R105, R105 ;  /* 0x0000006900697308 */ /* 0x000fe20000000800 */
[----:B------:R-:W-:Y:S02]  /*b300*/  FSEL R126, R126, -INF , !P1 ;  /* 0xff8000007e7e7808 */ /* 0x000fe40004800000 */
[C---:B------:R-:W-:Y:S02]  /*b310*/  ISETP.GE.AND P0, PT, R225.reuse, 0x68, PT ;  /* 0x00000068e100780c */ /* 0x040fe40003f06270 */
[C---:B------:R-:W-:Y:S01]  /*b320*/  ISETP.GE.AND P5, PT, R225.reuse, 0x69, PT ;  /* 0x00000069e100780c */ /* 0x040fe20003fa6270 */
[----:B------:R-:W-:Y:S01]  /*b330*/  FFMA.FTZ R110, R126, UR5, -R110 ;  /* 0x000000057e6e7c23 */ /* 0x000fe2000801086e */
[----:B------:R-:W-:Y:S01]  /*b340*/  ISETP.GE.AND P1, PT, R225, 0x79, PT ;  /* 0x00000079e100780c */ /* 0x000fe20003f26270 */
[----:B------:R-:W-:Y:S01]  /*b350*/  VIADD R225, R5, 0x1c ;  /* 0x0000001c05e17836 */ /* 0x000fe20000000000 */
[----:B------:R-:W-:Y:S01]  /*b360*/  FSEL R124, R145, -INF , !P2 ;  /* 0xff800000917c7808 */ /* 0x000fe20005000000 */
[----:B------:R-:W-:Y:S01]  /*b370*/  MUFU.EX2 R107, R107 ;  /* 0x0000006b006b7308 */ /* 0x000fe20000000800 */
[----:B------:R-:W-:-:S02]  /*b380*/  FSEL R122, R148, -INF , !P3 ;  /* 0xff800000947a7808 */ /* 0x000fc40005800000 */
[C---:B------:R-:W-:Y:S01]  /*b390*/  ISETP.GE.AND P2, PT, R217.reuse, 0x58, PT ;  /* 0x00000058d900780c */ /* 0x040fe20003f46270 */
[----:B------:R-:W-:Y:S01]  /*b3a0*/  SHFL.IDX PT, R148, R221, R5, 0x1f ;  /* 0x00001f05dd947589 */ /* 0x000fe200000e0000 */
[----:B------:R-:W-:Y:S02]  /*b3b0*/  ISETP.GE.AND P3, PT, R217, 0x59, PT ;  /* 0x00000059d900780c */ /* 0x000fe40003f66270 */
[C---:B------:R-:W-:Y:S01]  /*b3c0*/  ISETP.GT.OR P4, PT, R224.reuse, 0x70, !P4 ;  /* 0x00000070e000780c */ /* 0x040fe20006784670 */
[----:B------:R-:W3:Y:S01]  /*b3d0*/  MUFU.EX2 R110, R110 ;  /* 0x0000006e006e7308 */ /* 0x000ee20000000800 */
[C---:B------:R-:W-:Y:S02]  /*b3e0*/  ISETP.GT.OR P0, PT, R224.reuse, 0x68, !P0 ;  /* 0x00000068e000780c */ /* 0x040fe40004704670 */
[C---:B------:R-:W-:Y:S02]  /*b3f0*/  ISETP.GT.OR P5, PT, R224.reuse, 0x69, !P5 ;  /* 0x00000069e000780c */ /* 0x040fe40006fa4670 */
[----:B------:R-:W-:Y:S01]  /*b400*/  ISETP.GT.OR P1, PT, R224, 0x79, !P1 ;  /* 0x00000079e000780c */ /* 0x000fe20004f24670 */
[----:B------:R-:W-:Y:S01]  /*b410*/  VIADD R224, R5, 0x18 ;  /* 0x0000001805e07836 */ /* 0x000fe20000000000 */
[C---:B------:R-:W-:Y:S01]  /*b420*/  ISETP.GT.OR P2, PT, R222.reuse, 0x58, !P2 ;  /* 0x00000058de00780c */ /* 0x040fe20005744670 */
[----:B------:R-:W-:Y:S01]  /*b430*/  MUFU.EX2 R90, R90 ;  /* 0x0000005a005a7308 */ /* 0x000fe20000000800 */
[----:B------:R-:W-:-:S02]  /*b440*/  ISETP.GT.OR P3, PT, R222, 0x59, !P3 ;  /* 0x00000059de00780c */ /* 0x000fc40005f64670 */
[----:B------:R-:W-:Y:S02]  /*b450*/  FSEL R126, R144, -INF , !P4 ;  /* 0xff800000907e7808 */ /* 0x000fe40006000000 */
[----:B------:R-:W-:Y:S02]  /*b460*/  ISETP.GE.AND P4, PT, R217, 0x51, PT ;  /* 0x00000051d900780c */ /* 0x000fe40003f86270 */
[----:B------:R-:W-:Y:S01]  /*b470*/  FSEL R117, R134, -INF , !P2 ;  /* 0xff80000086757808 */ /* 0x000fe20005000000 */
[----:B------:R-:W-:Y:S01]  /*b480*/  MUFU.EX2 R91, R91 ;  /* 0x0000005b005b7308 */ /* 0x000fe20000000800 */
[----:B------:R-:W-:Y:S01]  /*b490*/  FSEL R115, R135, -INF , !P3 ;  /* 0xff80000087737808 */ /* 0x000fe20005800000 */
[----:B------:R-:W4:Y:S01]  /*b4a0*/  SHFL.IDX PT, R134, R220, R224, 0x1f ;  /* 0x00001fe0dc867589 */ /* 0x000f2200000e0000 */
[----:B------:R-:W-:Y:S02]  /*b4b0*/  FSEL R140, R140, -INF , !P0 ;  /* 0xff8000008c8c7808 */ /* 0x000fe40004000000 */
[----:B------:R-:W-:Y:S01]  /*b4c0*/  ISETP.GE.AND P0, PT, R217, 0x49, PT ;  /* 0x00000049d900780c */ /* 0x000fe20003f06270 */
[----:B------:R-:W5:Y:S01]  /*b4d0*/  SHFL.IDX PT, R135, R220, R231, 0x1f ;  /* 0x00001fe7dc877589 */ /* 0x000f6200000e0000 */
[C---:B------:R-:W-:Y:S01]  /*b4e0*/  ISETP.GT.OR P4, PT, R222.reuse, 0x51, !P4 ;  /* 0x00000051de00780c */ /* 0x040fe20006784670 */
[----:B------:R-:W-:Y:S01]  /*b4f0*/  MUFU.EX2 R92, R92 ;  /* 0x0000005c005c7308 */ /* 0x000fe20000000800 */
[----:B------:R-:W-:Y:S01]  /*b500*/  ISETP.GT.OR P0, PT, R222, 0x49, !P0 ;  /* 0x00000049de00780c */ /* 0x000fe20004704670 */
[----:B------:R-:W-:Y:S01]  /*b510*/  SHFL.IDX PT, R220, R220, R225, 0x1f ;  /* 0x00001fe1dcdc7589 */ /* 0x000fe200000e0000 */
[----:B------:R-:W-:-:S02]  /*b520*/  FSEL R144, R131, -INF , !P4 ;  /* 0xff80000083907808 */ /* 0x000fc40006000000 */
[----:B------:R-:W-:Y:S01]  /*b530*/  FSEL R127, R127, -INF , !P0 ;  /* 0xff8000007f7f7808 */ /* 0x000fe20004000000 */
[----:B------:R-:W2:Y:S01]  /*b540*/  SHFL.IDX PT, R131, R221, R114, 0x1f ;  /* 0x00001f72dd837589 */ /* 0x000ea200000e0000 */
[----:B------:R-:W-:Y:S01]  /*b550*/  FSEL R116, R141, -INF , !P5 ;  /* 0xff8000008d747808 */ /* 0x000fe20006800000 */
[----:B------:R-:W-:Y:S01]  /*b560*/  MUFU.EX2 R93, R93 ;  /* 0x0000005d005d7308 */ /* 0x000fe20000000800 */
[----:B------:R-:W-:Y:S01]  /*b570*/  ISETP.GE.AND P0, PT, R217, 0x61, PT ;  /* 0x00000061d900780c */ /* 0x000fe20003f06270 */
[----:B------:R-:W-:Y:S01]  /*b580*/  FFMA.FTZ R111, R127, UR5, -R111 ;  /* 0x000000057f6f7c23 */ /* 0x000fe2000801086f */
[----:B------:R-:W-:Y:S02]  /*b590*/  ISETP.GE.AND P5, PT, R217, 0x50, PT ;  /* 0x00000050d900780c */ /* 0x000fe40003fa6270 */
[----:B-1----:R-:W-:Y:S02]  /*b5a0*/  FSEL R120, R149, -INF , !P1 ;  /* 0xff80000095787808 */ /* 0x002fe40004800000 */
[C---:B------:R-:W-:Y:S01]  /*b5b0*/  ISETP.GT.OR P0, PT, R222.reuse, 0x61, !P0 ;  /* 0x00000061de00780c */ /* 0x040fe20004704670 */
[----:B------:R-:W1:Y:S01]  /*b5c0*/  MUFU.EX2 R111, R111 ;  /* 0x0000006f006f7308 */ /* 0x000e620000000800 */
[----:B------:R-:W-:Y:S01]  /*b5d0*/  ISETP.GE.AND P1, PT, R217, 0x60, PT ;  /* 0x00000060d900780c */ /* 0x000fe20003f26270 */
[----:B----4-:R-:W-:Y:S01]  /*b5e0*/  FFMA.FTZ R117, R117, UR5, -R134 ;  /* 0x0000000575757c23 */ /* 0x010fe20008010886 */
[----:B------:R-:W-:-:S02]  /*b5f0*/  ISETP.GT.OR P5, PT, R222, 0x50, !P5 ;  /* 0x00000050de00780c */ /* 0x000fc40006fa4670 */
[----:B------:R-:W-:Y:S01]  /*b600*/  FSEL R141, R139, -INF , !P0 ;  /* 0xff8000008b8d7808 */ /* 0x000fe20004000000 */
[----:B-----5:R-:W-:Y:S01]  /*b610*/  FFMA.FTZ R129, R129, UR5, -R135 ;  /* 0x0000000581817c23 */ /* 0x020fe20008010887 */
[----:B------:R-:W-:Y:S01]  /*b620*/  FSEL R118, R130, -INF , !P5 ;  /* 0xff80000082767808 */ /* 0x000fe20006800000 */
[----:B------:R-:W-:Y:S01]  /*b630*/  FFMA.FTZ R139, R136, UR5, -R148 ;  /* 0x00000005888b7c23 */ /* 0x000fe20008010894 */
[----:B------:R-:W-:Y:S01]  /*b640*/  ISETP.GT.OR P1, PT, R222, 0x60, !P1 ;  /* 0x00000060de00780c */ /* 0x000fe20004f24670 */
[----:B------:R4:W5:Y:S01]  /*b650*/  SHFL.IDX PT, R130, R221, R112, 0x1f ;  /* 0x00001f70dd827589 */ /* 0x00096200000e0000 */
[C---:B------:R-:W-:Y:S01]  /*b660*/  ISETP.GE.AND P0, PT, R217.reuse, 0x79, PT ;  /* 0x00000079d900780c */ /* 0x040fe20003f06270 */
[----:B------:R-:W-:Y:S01]  /*b670*/  MUFU.EX2 R117, R117 ;  /* 0x0000007500757308 */ /* 0x000fe20000000800 */
[----:B------:R-:W-:Y:S01]  /*b680*/  ISETP.GE.AND P5, PT, R217, 0x68, PT ;  /* 0x00000068d900780c */ /* 0x000fe20003fa6270 */
[----:B--2---:R-:W-:Y:S01]  /*b690*/  FFMA.FTZ R141, R141, UR5, -R131 ;  /* 0x000000058d8d7c23 */ /* 0x004fe20008010883 */
[----:B------:R-:W-:-:S02]  /*b6a0*/  FSEL R138, R138, -INF , !P1 ;  /* 0xff8000008a8a7808 */ /* 0x000fc40004800000 */
[----:B------:R-:W-:Y:S02]  /*b6b0*/  ISETP.GT.OR P0, PT, R222, 0x79, !P0 ;  /* 0x00000079de00780c */ /* 0x000fe40004704670 */
[C---:B------:R-:W-:Y:S01]  /*b6c0*/  ISETP.GE.AND P4, PT, R217.reuse, 0x69, PT ;  /* 0x00000069d900780c */ /* 0x040fe20003f86270 */
[--C-:B----4-:R-:W-:Y:S01]  /*b6d0*/  FFMA.FTZ R112, R128, UR5, -R113.reuse ;  /* 0x0000000580707c23 */ /* 0x110fe20008010871 */
[C---:B------:R-:W-:Y:S01]  /*b6e0*/  ISETP.GE.AND P2, PT, R217.reuse, 0x70, PT ;  /* 0x00000070d900780c */ /* 0x040fe20003f46270 */
[----:B------:R-:W-:Y:S01]  /*b6f0*/  FFMA.FTZ R113, R118, UR5, -R113 ;  /* 0x0000000576717c23 */ /* 0x000fe20008010871 */
[----:B------:R-:W-:Y:S01]  /*b700*/  ISETP.GE.AND P3, PT, R217, 0x71, PT ;  /* 0x00000071d900780c */ /* 0x000fe20003f66270 */
[--C-:B------:R-:W-:Y:S01]  /*b710*/  FFMA.FTZ R118, R133, UR5, -R220.reuse ;  /* 0x0000000585767c23 */ /* 0x100fe200080108dc */
[----:B------:R-:W-:Y:S01]  /*b720*/  ISETP.GE.AND P1, PT, R217, 0x78, PT ;  /* 0x00000078d900780c */ /* 0x000fe20003f26270 */
[----:B------:R-:W-:Y:S01]  /*b730*/  FFMA.FTZ R133, R115, UR5, -R220 ;  /* 0x0000000573857c23 */ /* 0x000fe200080108dc */
[C---:B------:R-:W-:Y:S01]  /*b740*/  ISETP.GT.OR P5, PT, R222.reuse, 0x68, !P5 ;  /* 0x00000068de00780c */ /* 0x040fe20006fa4670 */
[----:B------:R-:W-:Y:S01]  /*b750*/  VIADD R220, R5, 0x4 ;  /* 0x0000000405dc7836 */ /* 0x000fe20000000000 */
[----:B------:R-:W-:Y:S01]  /*b760*/  FSEL R119, R151, -INF , !P0 ;  /* 0xff80000097777808 */ /* 0x000fe20004000000 */
[C---:B------:R-:W-:Y:S01]  /*b770*/  VIADD R151, R5.reuse, 0x8 ;  /* 0x0000000805977836 */ /* 0x040fe20000000000 */
[----:B------:R-:W-:Y:S01]  /*b780*/  ISETP.GT.OR P4, PT, R222, 0x69, !P4 ;  /* 0x00000069de00780c */ /* 0x000fe20006784670 */
[----:B------:R-:W-:Y:S01]  /*b790*/  FFMA.FTZ R128, R144, UR5, -R135 ;  /* 0x0000000590807c23 */ /* 0x000fe20008010887 */
[C---:B------:R-:W-:Y:S01]  /*b7a0*/  ISETP.GT.OR P2, PT, R222.reuse, 0x70, !P2 ;  /* 0x00000070de00780c */ /* 0x040fe20005744670 */
[----:B------:R-:W-:Y:S01]  /*b7b0*/  MUFU.EX2 R115, R129 ;  /* 0x0000008100737308 */ /* 0x000fe20000000800 */
[----:B------:R-:W-:Y:S01]  /*b7c0*/  ISETP.GT.OR P3, PT, R222, 0x71, !P3 ;  /* 0x00000071de00780c */ /* 0x000fe20005f64670 */
[----:B------:R-:W-:Y:S01]  /*b7d0*/  FFMA.FTZ R144, R132, UR5, -R134 ;  /* 0x0000000584907c23 */ /* 0x000fe20008010886 */
[----:B------:R-:W-:Y:S01]  /*b7e0*/  ISETP.GT.OR P1, PT, R222, 0x78, !P1 ;  /* 0x00000078de00780c */ /* 0x000fe20004f24670 */
[----:B------:R-:W-:Y:S01]  /*b7f0*/  VIADD R222, R5, 0xc ;  /* 0x0000000c05de7836 */ /* 0x000fe20000000000 */
[----:B------:R-:W-:Y:S01]  /*b800*/  FSEL R114, R142, -INF , !P5 ;  /* 0xff8000008e727808 */ /* 0x000fe20006800000 */
[----:B------:R-:W-:-:S02]  /*b810*/  WARPGROUP.DEPBAR.LE gsb0, 0x0 ;  /* 0x00008000000079c5 */ /* 0x000fc40000010000 */
[----:B------:R-:W-:Y:S01]  /*b820*/  WARPGROUP.ARRIVE ;  /* 0x00000000000079c5 */ /* 0x000fe20000000000 */
[----:B------:R-:W-:Y:S01]  /*b830*/  FFMA.FTZ R142, R137, UR5, -R131 ;  /* 0x00000005898e7c23 */ /* 0x000fe20008010883 */
[----:B------:R-:W2:Y:S01]  /*b840*/  SHFL.IDX PT, R134, R221, R224, 0x1f ;  /* 0x00001fe0dd867589 */ /* 0x000ea200000e0000 */
[----:B------:R-:W-:Y:S01]  /*b850*/  FSEL R125, R146, -INF , !P2 ;  /* 0xff800000927d7808 */ /* 0x000fe20005000000 */
[----:B------:R-:W-:Y:S01]  /*b860*/  FFMA.FTZ R146, R138, UR5, -R148 ;  /* 0x000000058a927c23 */ /* 0x000fe20008010894 */
[----:B------:R-:W-:Y:S01]  /*b870*/  FSEL R121, R150, -INF , !P1 ;  /* 0xff80000096797808 */ /* 0x000fe20004800000 */
[----:B------:R-:W-:Y:S01]  /*b880*/  HGMMA.64x128x16.F32 R24, gdesc[UR12], R24, gsb0 ;  /* 0x01e000000c1879f0 */ /* 0x000fe20008000818 */
[----:B------:R-:W4:Y:S01]  /*b890*/  SHFL.IDX PT, R135, R221, R231, 0x1f ;  /* 0x00001fe7dd877589 */ /* 0x000f2200000e0000 */
[----:B------:R-:W-:Y:S01]  /*b8a0*/  FSEL R123, R147, -INF , !P3 ;  /* 0xff800000937b7808 */ /* 0x000fe20005800000 */
[----:B------:R-:W-:Y:S01]  /*b8b0*/  VIADD R217, R5, 0x10 ;  /* 0x0000001005d97836 */ /* 0x000fe20000000000 */
[----:B------:R-:W-:Y:S01]  /*b8c0*/  FSEL R127, R143, -INF , !P4 ;  /* 0xff8000008f7f7808 */ /* 0x000fe20006000000 */
[----:B------:R-:W3:Y:S01]  /*b8d0*/  SHFL.IDX PT, R145, R221, R222, 0x1f ;  /* 0x00001fdedd917589 */ /* 0x000ee200000e0000 */
[--C-:B-----5:R-:W-:Y:S01]  /*b8e0*/  FFMA.FTZ R132, R140, UR5, -R130.reuse ;  /* 0x000000058c847c23 */ /* 0x120fe20008010882 */
[----:B------:R-:W-:Y:S01]  /*b8f0*/  FFMA.FTZ R130, R114, UR5, -R130 ;  /* 0x0000000572827c23 */ /* 0x000fe20008010882 */
[----:B------:R-:W5:Y:S01]  /*b900*/  MUFU.EX2 R112, R112 ;  /* 0x0000007000707308 */ /* 0x000f620000000800 */
[----:B------:R-:W1:Y:S04]  /*b910*/  SHFL.IDX PT, R143, R221, R217, 0x1f ;  /* 0x00001fd9dd8f7589 */ /* 0x000e6800000e0000 */
[----:B------:R-:W5:Y:S03]  /*b920*/  SHFL.IDX PT, R221, R221, R225, 0x1f ;  /* 0x00001fe1dddd7589 */ /* 0x000f6600000e0000 */
[----:B------:R3:W-:Y:S01]  /*b930*/  MUFU.EX2 R114, R128 ;  /* 0x0000008000727308 */ /* 0x0007e20000000800 */
[--C-:B--2---:R-:W-:Y:S01]  /*b940*/  FFMA.FTZ R122, R122, UR5, -R134.reuse ;  /* 0x000000057a7a7c23 */ /* 0x104fe20008010886 */
[----:B------:R-:W-:-:S06]  /*b950*/  FFMA.FTZ R121, R121, UR5, -R134 ;  /* 0x0000000579797c23 */ /* 0x000fcc0008010886 */
[----:B------:R-:W-:Y:S01]  /*b960*/  MUFU.EX2 R94, R94 ;  /* 0x0000005e005e7308 */ /* 0x000fe20000000800 */
[--C-:B----4-:R-:W-:Y:S01]  /*b970*/  FFMA.FTZ R124, R124, UR5, -R135.reuse ;  /* 0x000000057c7c7c23 */ /* 0x110fe20008010887 */
[----:B------:R-:W-:Y:S01]  /*b980*/  FFMA.FTZ R123, R123, UR5, -R135 ;  /* 0x000000057b7b7c23 */ /* 0x000fe20008010887 */
[--C-:B---3--:R-:W-:Y:S01]  /*b990*/  FFMA.FTZ R128, R116, UR5, -R145.reuse ;  /* 0x0000000574807c23 */ /* 0x108fe20008010891 */
[----:B------:R-:W-:-:S04]  /*b9a0*/  FFMA.FTZ R127, R127, UR5, -R145 ;  /* 0x000000057f7f7c23 */ /* 0x000fc80008010891 */
[----:B------:R-:W-:Y:S01]  /*b9b0*/  MUFU.EX2 R116, R144 ;  /* 0x0000009000747308 */ /* 0x000fe20000000800 */
[--C-:B-1----:R-:W-:Y:S01]  /*b9c0*/  FFMA.FTZ R126, R126, UR5, -R143.reuse ;  /* 0x000000057e7e7c23 */ /* 0x102fe2000801088f */
[----:B------:R-:W-:Y:S01]  /*b9d0*/  FFMA.FTZ R125, R125, UR5, -R143 ;  /* 0x000000057d7d7c23 */ /* 0x000fe2000801088f */
[--C-:B-----5:R-:W-:Y:S01]  /*b9e0*/  FFMA.FTZ R120, R120, UR5, -R221.reuse ;  /* 0x0000000578787c23 */ /* 0x120fe200080108dd */
[----:B------:R-:W-:-:S04]  /*b9f0*/  FFMA.FTZ R119, R119, UR5, -R221 ;  /* 0x0000000577777c23 */ /* 0x000fc800080108dd */
        /* <DEDUP_REMOVED lines=11> */
[----:B------:R-:W1:Y:S04]  /*bab0*/  LDS R223, [R223+0x400] ;  /* 0x00040000dfdf7984 */ /* 0x000e680000000800 */
[----:B------:R-:W2:Y:S04]  /*bac0*/  LDS R216, [R216+0x400] ;  /* 0x00040000d8d87984 */ /* 0x000ea80000000800 */
[----:B------:R-:W-:Y:S04]  /*bad0*/  LDS R218, [R218+0x400] ;  /* 0x00040000dada7984 */ /* 0x000fe80000000800 */
[----:B------:R-:W-:Y:S04]  /*bae0*/  LDS R219, [R219+0x400] ;  /* 0x00040000dbdb7984 */ /* 0x000fe80000000800 */
[----:B-1----:R-:W1:Y:S04]  /*baf0*/  SHFL.IDX PT, R129, R223, R5, 0x1f ;  /* 0x00001f05df817589 */ /* 0x002e6800000e0000 */
[----:B------:R-:W3:Y:S04]  /*bb00*/  SHFL.IDX PT, R131, R223, R220, 0x1f ;  /* 0x00001fdcdf837589 */ /* 0x000ee800000e0000 */
[----:B------:R-:W4:Y:S04]  /*bb10*/  SHFL.IDX PT, R136, R223, R151, 0x1f ;  /* 0x00001f97df887589 */ /* 0x000f2800000e0000 */
[----:B------:R-:W5:Y:S04]  /*bb20*/  SHFL.IDX PT, R137, R223, R222, 0x1f ;  /* 0x00001fdedf897589 */ /* 0x000f6800000e0000 */
[----:B------:R-:W5:Y:S04]  /*bb30*/  SHFL.IDX PT, R138, R223, R231, 0x1f ;  /* 0x00001fe7df8a7589 */ /* 0x000f6800000e0000 */
[----:B--2---:R-:W2:Y:S01]  /*bb40*/  SHFL.IDX PT, R148, R216, R220, 0x1f ;  /* 0x00001fdcd8947589 */ /* 0x004ea200000e0000 */
[--C-:B-1----:R-:W-:Y:S01]  /*bb50*/  FADD.FTZ R24, R24, -R129.reuse ;  /* 0x8000008118187221 */ /* 0x102fe20000010000 */
[----:B------:R-:W-:-:S02]  /*bb60*/  FADD.FTZ R26, R26, -R129 ;  /* 0x800000811a1a7221 */ /* 0x000fc40000010000 */
[----:B------:R-:W1:Y:S01]  /*bb70*/  SHFL.IDX PT, R135, R223, R217, 0x1f ;  /* 0x00001fd9df877589 */ /* 0x000e6200000e0000 */
[--C-:B---3--:R-:W-:Y:S01]  /*bb80*/  FADD.FTZ R129, R25, -R131.reuse ;  /* 0x8000008319817221 */ /* 0x108fe20000010000 */
[----:B------:R-:W-:Y:S02]  /*bb90*/  FADD.FTZ R131, R27, -R131 ;  /* 0x800000831b837221 */ /* 0x000fe40000010000 */
[----:B------:R-:W3:Y:S01]  /*bba0*/  SHFL.IDX PT, R140, R223, R224, 0x1f ;  /* 0x00001fe0df8c7589 */ /* 0x000ee200000e0000 */
[--C-:B----4-:R-:W-:Y:S01]  /*bbb0*/  FADD.FTZ R134, R28, -R136.reuse ;  /* 0x800000881c867221 */ /* 0x110fe20000010000 */
[----:B------:R-:W-:Y:S01]  /*bbc0*/  FADD.FTZ R25, R30, -R136 ;  /* 0x800000881e197221 */ /* 0x000fe20000010000 */
[----:B------:R1:W-:Y:S01]  /*bbd0*/  MUFU.EX2 R28, R133 ;  /* 0x00000085001c7308 */ /* 0x0003e20000000800 */
[----:B------:R-:W4:Y:S01]  /*bbe0*/  SHFL.IDX PT, R150, R223, R225, 0x1f ;  /* 0x00001fe1df967589 */ /* 0x000f2200000e0000 */
[--C-:B-----5:R-:W-:Y:S01]  /*bbf0*/  FADD.FTZ R136, R29, -R137.reuse ;  /* 0x800000891d887221 */ /* 0x120fe20000010000 */
[----:B------:R-:W-:-:S02]  /*bc00*/  FADD.FTZ R27, R31, -R137 ;  /* 0x800000891f1b7221 */ /* 0x000fc40000010000 */
[----:B------:R-:W5:Y:S01]  /*bc10*/  SHFL.IDX PT, R149, R216, R5, 0x1f ;  /* 0x00001f05d8957589 */ /* 0x000f6200000e0000 */
[--C-:B------:R-:W-:Y:S01]  /*bc20*/  FADD.FTZ R137, R33, -R138.reuse ;  /* 0x8000008a21897221 */ /* 0x100fe20000010000 */
[----:B------:R-:W-:Y:S01]  /*bc30*/  FADD.FTZ R138, R35, -R138 ;  /* 0x8000008a238a7221 */ /* 0x000fe20000010000 */
[----:B------:R1:W-:Y:S01]  /*bc40*/  MUFU.EX2 R31, R142 ;  /* 0x0000008e001f7308 */ /* 0x0003e20000000800 */
[----:B------:R-:W5:Y:S01]  /*bc50*/  SHFL.IDX PT, R35, R218, R220, 0x1f ;  /* 0x00001fdcda237589 */ /* 0x000f6200000e0000 */
[--C-:B--2---:R-:W-:Y:S01]  /*bc60*/  FADD.FTZ R41, R41, -R148.reuse ;  /* 0x8000009429297221 */ /* 0x104fe20000010000 */
[----:B------:R-:W-:Y:S02]  /*bc70*/  FADD.FTZ R43, R43, -R148 ;  /* 0x800000942b2b7221 */ /* 0x000fe40000010000 */
[----:B------:R-:W2:Y:S01]  /*bc80*/  SHFL.IDX PT, R145, R216, R231, 0x1f ;  /* 0x00001fe7d8917589 */ /* 0x000ea200000e0000 */
[----:B-1----:R-:W-:-:S03]  /*bc90*/  FADD.FTZ R133, R32, -R135 ;  /* 0x8000008720857221 */ /* 0x002fc60000010000 */
[----:B------:R1:W-:Y:S01]  /*bca0*/  SHFL.IDX PT, R142, R219, R220, 0x1f ;  /* 0x00001fdcdb8e7589 */ /* 0x0003e200000e0000 */
[----:B------:R1:W-:Y:S01]  /*bcb0*/  MUFU.EX2 R29, R139 ;  /* 0x0000008b001d7308 */ /* 0x0003e20000000800 */
[----:B------:R-:W-:Y:S01]  /*bcc0*/  FADD.FTZ R135, R34, -R135 ;  /* 0x8000008722877221 */ /* 0x000fe20000010000 */
[----:B---3--:R-:W-:Y:S01]  /*bcd0*/  FADD.FTZ R38, R38, -R140 ;  /* 0x8000008c26267221 */ /* 0x008fe20000010000 */
[----:B------:R-:W3:Y:S04]  /*bce0*/  SHFL.IDX PT, R32, R216, R217, 0x1f ;  /* 0x00001fd9d8207589 */ /* 0x000ee800000e0000 */
[----:B------:R-:W3:Y:S01]  /*bcf0*/  SHFL.IDX PT, R33, R216, R225, 0x1f ;  /* 0x00001fe1d8217589 */ /* 0x000ee200000e0000 */
[----:B----4-:R-:W-:Y:S01]  /*bd00*/  FADD.FTZ R39, R39, -R150 ;  /* 0x8000009627277221 */ /* 0x010fe20000010000 */
[----:B-1----:R-:W-:Y:S01]  /*bd10*/  FADD.FTZ R139, R36, -R140 ;  /* 0x8000008c248b7221 */ /* 0x002fe20000010000 */
[----:B------:R-:W-:Y:S01]  /*bd20*/  FADD.FTZ R140, R37, -R150 ;  /* 0x80000096258c7221 */ /* 0x000fe20000010000 */
[----:B------:R-:W4:Y:S01]  /*bd30*/  LDL R220, [R1+0x2c] ;  /* 0x00002c0001dc7983 */ /* 0x000f220000100800 */
[----:B------:R1:W-:Y:S01]  /*bd40*/  MUFU.EX2 R30, R146 ;  /* 0x00000092001e7308 */ /* 0x0003e20000000800 */
[--C-:B-----5:R-:W-:Y:S01]  /*bd50*/  FADD.FTZ R40, R40, -R149.reuse ;  /* 0x8000009528287221 */ /* 0x120fe20000010000 */
[----:B------:R-:W-:Y:S01]  /*bd60*/  FADD.FTZ R42, R42, -R149 ;  /* 0x800000952a2a7221 */ /* 0x000fe20000010000 */
[----:B------:R-:W5:Y:S01]  /*bd70*/  SHFL.IDX PT, R144, R216, R222, 0x1f ;  /* 0x00001fded8907589 */ /* 0x000f6200000e0000 */
[--C-:B------:R-:W-:Y:S01]  /*bd80*/  FADD.FTZ R57, R57, -R35.reuse ;  /* 0x8000002339397221 */ /* 0x100fe20000010000 */
[----:B------:R-:W-:-:S02]  /*bd90*/  FADD.FTZ R59, R59, -R35 ;  /* 0x800000233b3b7221 */ /* 0x000fc40000010000 */
[----:B------:R-:W5:Y:S01]  /*bda0*/  SHFL.IDX PT, R143, R216, R224, 0x1f ;  /* 0x00001fe0d88f7589 */ /* 0x000f6200000e0000 */
[--C-:B--2---:R-:W-:Y:S01]  /*bdb0*/  FADD.FTZ R49, R49, -R145.reuse ;  /* 0x8000009131317221 */ /* 0x104fe20000010000 */
[----:B------:R-:W-:Y:S02]  /*bdc0*/  FADD.FTZ R51, R51, -R145 ;  /* 0x8000009133337221 */ /* 0x000fe40000010000 */
[----:B------:R-:W2:Y:S01]  /*bdd0*/  SHFL.IDX PT, R147, R216, R151, 0x1f ;  /* 0x00001f97d8937589 */ /* 0x000ea200000e0000 */
[----:B------:R-:W-:Y:S01]  /*bde0*/  FMUL.FTZ R26, R9, R26 ;  /* 0x0000001a091a7220 */ /* 0x000fe20000410000 */
[----:B------:R-:W-:Y:S01]  /*bdf0*/  MUFU.EX2 R35, R128 ;  /* 0x0000008000237308 */ /* 0x000fe20000000800 */
[--C-:B---3--:R-:W-:Y:S01]  /*be00*/  FADD.FTZ R48, R48, -R32.reuse ;  /* 0x8000002030307221 */ /* 0x108fe20000010000 */
[----:B------:R-:W-:Y:S01]  /*be10*/  FADD.FTZ R50, R50, -R32 ;  /* 0x8000002032327221 */ /* 0x000fe20000010000 */
[----:B------:R-:W-:Y:S01]  /*be20*/  SHFL.IDX PT, R145, R219, R151, 0x1f ;  /* 0x00001f97db917589 */ /* 0x000fe200000e0000 */
[--C-:B------:R-:W-:Y:S01]  /*be30*/  FADD.FTZ R53, R53, -R33.reuse ;  /* 0x8000002135357221 */ /* 0x100fe20000010000 */
[----:B------:R-:W-:-:S03]  /*be40*/  FADD.FTZ R55, R55, -R33 ;  /* 0x8000002137377221 */ /* 0x000fc60000010000 */
[----:B------:R3:W-:Y:S01]  /*be50*/  MUFU.EX2 R32, R141 ;  /* 0x0000008d00207308 */ /* 0x0007e20000000800 */
[----:B------:R-:W-:Y:S04]  /*be60*/  SHFL.IDX PT, R150, R219, R222, 0x1f ;  /* 0x00001fdedb967589 */ /* 0x000fe800000e0000 */
[----:B-1----:R-:W-:Y:S01]  /*be70*/  SHFL.IDX PT, R146, R219, R217, 0x1f ;  /* 0x00001fd9db927589 */ /* 0x002fe200000e0000 */
[--C-:B-----5:R-:W-:Y:S01]  /*be80*/  FADD.FTZ R45, R45, -R144.reuse ;  /* 0x800000902d2d7221 */ /* 0x120fe20000010000 */
[----:B------:R-:W-:Y:S01]  /*be90*/  FADD.FTZ R47, R47, -R144 ;  /* 0x800000902f2f7221 */ /* 0x000fe20000010000 */
[----:B------:R1:W5:Y:S01]  /*bea0*/  MUFU.EX2 R33, R132 ;  /* 0x0000008400217308 */ /* 0x0003620000000800 */
[----:B---3--:R-:W-:Y:S01]  /*beb0*/  SHFL.IDX PT, R141, R219, R5, 0x1f ;  /* 0x00001f05db8d7589 */ /* 0x008fe200000e0000 */
[--C-:B------:R-:W-:Y:S01]  /*bec0*/  FADD.FTZ R52, R52, -R143.reuse ;  /* 0x8000008f34347221 */ /* 0x100fe20000010000 */
[----:B------:R-:W-:-:S02]  /*bed0*/  FADD.FTZ R54, R54, -R143 ;  /* 0x8000008f36367221 */ /* 0x000fc40000010000 */
[----:B------:R-:W-:Y:S01]  /*bee0*/  SHFL.IDX PT, R149, R219, R231, 0x1f ;  /* 0x00001fe7db957589 */ /* 0x000fe200000e0000 */
[----:B------:R-:W-:Y:S01]  /*bef0*/  FMUL.FTZ R25, R12, R25 ;  /* 0x000000190c197220 */ /* 0x000fe20000410000 */
[--C-:B--2---:R-:W-:Y:S01]  /*bf00*/  FADD.FTZ R44, R44, -R147.reuse ;  /* 0x800000932c2c7221 */ /* 0x104fe20000010000 */
[----:B------:R-:W-:Y:S01]  /*bf10*/  MUFU.EX2 R125, R125 ;  /* 0x0000007d007d7308 */ /* 0x000fe20000000800 */
[----:B------:R-:W-:Y:S01]  /*bf20*/  SHFL.IDX PT, R216, R219, R224, 0x1f ;  /* 0x00001fe0dbd87589 */ /* 0x000fe200000e0000 */
[----:B------:R-:W-:-:S03]  /*bf30*/  FADD.FTZ R46, R46, -R147 ;  /* 0x800000932e2e7221 */ /* 0x000fc60000010000 */
[----:B------:R-:W2:Y:S04]  /*bf40*/  SHFL.IDX PT, R219, R219, R225, 0x1f ;  /* 0x00001fe1dbdb7589 */ /* 0x000ea800000e0000 */
[----:B------:R-:W3:Y:S04]  /*bf50*/  SHFL.IDX PT, R144, R218, R151, 0x1f ;  /* 0x00001f97da907589 */ /* 0x000ee800000e0000 */
[----:B------:R-:W5:Y:S04]  /*bf60*/  SHFL.IDX PT, R36, R218, R222, 0x1f ;  /* 0x00001fdeda247589 */ /* 0x000f6800000e0000 */
[----:B------:R2:W5:Y:S04]  /*bf70*/  SHFL.IDX PT, R143, R218, R217, 0x1f ;  /* 0x00001fd9da8f7589 */ /* 0x00056800000e0000 */
[----:B-1----:R-:W1:Y:S04]  /*bf80*/  SHFL.IDX PT, R132, R218, R231, 0x1f ;  /* 0x00001fe7da847589 */ /* 0x002e6800000e0000 */
[----:B------:R-:W1:Y:S04]  /*bf90*/  SHFL.IDX PT, R34, R218, R5, 0x1f ;  /* 0x00001f05da227589 */ /* 0x000e6800000e0000 */
[----:B------:R-:W1:Y:S04]  /*bfa0*/  SHFL.IDX PT, R37, R218, R224, 0x1f ;  /* 0x00001fe0da257589 */ /* 0x000e6800000e0000 */
[----:B------:R-:W1:Y:S01]  /*bfb0*/  SHFL.IDX PT, R218, R218, R225, 0x1f ;  /* 0x00001fe1dada7589 */ /* 0x000e6200000e0000 */
[----:B--2---:R-:W-:Y:S01]  /*bfc0*/  FADD.FTZ R217, R85, -R219 ;  /* 0x800000db55d97221 */ /* 0x004fe20000010000 */
[----:B------:R-:W-:Y:S01]  /*bfd0*/  FMUL.FTZ R85, R11, R131 ;  /* 0x000000830b557220 */ /* 0x000fe20000410000 */
[----:B---3--:R-:W-:Y:S01]  /*bfe0*/  FADD.FTZ R62, R62, -R144 ;  /* 0x800000903e3e7221 */ /* 0x008fe20000010000 */
[--C-:B-----5:R-:W-:Y:S01]  /*bff0*/  FADD.FTZ R63, R63, -R36.reuse ;  /* 0x800000243f3f7221 */ /* 0x120fe20000010000 */
[----:B------:R-:W-:Y:S01]  /*c000*/  FADD.FTZ R61, R61, -R36 ;  /* 0x800000243d3d7221 */ /* 0x000fe20000010000 */
[----:B------:R-:W-:Y:S01]  /*c010*/  FADD.FTZ R60, R60, -R144 ;  /* 0x800000903c3c7221 */ /* 0x000fe20000010000 */
[----:B------:R-:W-:Y:S01]  /*c020*/  F2FP.F16.F32.PACK_AB R85, R85, R26 ;  /* 0x0000001a5555723e */ /* 0x000fe200000000ff */
[----:B------:R-:W-:Y:S01]  /*c030*/  FMUL.FTZ R26, R14, R27 ;  /* 0x0000001b0e1a7220 */ /* 0x000fe20000410000 */
[----:B------:R-:W-:Y:S01]  /*c040*/  FADD.FTZ R64, R64, -R143 ;  /* 0x8000008f40407221 */ /* 0x000fe20000010000 */
[----:B------:R-:W-:Y:S01]  /*c050*/  FADD.FTZ R219, R87, -R219 ;  /* 0x800000db57db7221 */ /* 0x000fe20000010000 */
[----:B------:R-:W-:Y:S01]  /*c060*/  MUFU.EX2 R124, R124 ;  /* 0x0000007c007c7308 */ /* 0x000fe20000000800 */
[----:B-1----:R-:W-:Y:S01]  /*c070*/  FADD.FTZ R65, R65, -R132 ;  /* 0x8000008441417221 */ /* 0x002fe20000010000 */
[----:B------:R-:W-:Y:S01]  /*c080*/  F2FP.F16.F32.PACK_AB R87, R26, R25 ;  /* 0x000000191a57723e */ /* 0x000fe200000000ff */
[----:B------:R-:W-:Y:S01]  /*c090*/  FADD.FTZ R148, R77, -R150 ;  /* 0x800000964d947221 */ /* 0x000fe20000010000 */
[----:B------:R-:W-:Y:S01]  /*c0a0*/  FADD.FTZ R66, R66, -R143 ;  /* 0x8000008f42427221 */ /* 0x000fe20000010000 */
[--C-:B------:R-:W-:Y:S01]  /*c0b0*/  FADD.FTZ R56, R56, -R34.reuse ;  /* 0x8000002238387221 */ /* 0x100fe20000010000 */
[----:B------:R-:W-:-:S02]  /*c0c0*/  FADD.FTZ R58, R58, -R34 ;  /* 0x800000223a3a7221 */ /* 0x000fc40000010000 */
[----:B------:R1:W2:Y:S01]  /*c0d0*/  MUFU.EX2 R34, R130 ;  /* 0x0000008200227308 */ /* 0x0002a20000000800 */
[----:B------:R-:W-:Y:S01]  /*c0e0*/  FMUL.FTZ R62, R110, R62 ;  /* 0x0000003e6e3e7220 */ /* 0x000fe20000410000 */
[----:B------:R-:W-:Y:S01]  /*c0f0*/  FMUL.FTZ R63, R111, R63 ;  /* 0x0000003f6f3f7220 */ /* 0x000fe20000410000 */
[----:B------:R-:W-:Y:S01]  /*c100*/  FMUL.FTZ R64, R112, R64 ;  /* 0x0000004070407220 */ /* 0x000fe20000410000 */
[----:B------:R-:W-:Y:S01]  /*c110*/  FMUL.FTZ R25, R115, R65 ;  /* 0x0000004173197220 */ /* 0x000fe20000410000 */
[----:B------:R-:W-:-:S03]  /*c120*/  FADD.FTZ R144, R76, -R145 ;  /* 0x800000914c907221 */ /* 0x000fc60000010000 */
[----:B------:R3:W5:Y:S01]  /*c130*/  MUFU.EX2 R36, R127 ;  /* 0x0000007f00247308 */ /* 0x0007620000000800 */
[----:B-1----:R-:W-:Y:S01]  /*c140*/  FADD.FTZ R130, R67, -R132 ;  /* 0x8000008443827221 */ /* 0x002fe20000010000 */
[--C-:B------:R-:W-:Y:S01]  /*c150*/  FADD.FTZ R132, R68, -R37.reuse ;  /* 0x8000002544847221 */ /* 0x100fe20000010000 */
[----:B------:R-:W-:Y:S01]  /*c160*/  FADD.FTZ R67, R70, -R37 ;  /* 0x8000002546437221 */ /* 0x000fe20000010000 */
[----:B------:R-:W-:-:S04]  /*c170*/  F2FP.F16.F32.PACK_AB R64, R25, R64 ;  /* 0x000000401940723e */ /* 0x000fc800000000ff */
[----:B------:R1:W5:Y:S01]  /*c180*/  MUFU.EX2 R37, R126 ;  /* 0x0000007e00257308 */ /* 0x0003620000000800 */
[----:B---3--:R-:W-:Y:S01]  /*c190*/  FADD.FTZ R127, R71, -R218 ;  /* 0x800000da477f7221 */ /* 0x008fe20000010000 */
[----:B------:R-:W-:Y:S01]  /*c1a0*/  F2FP.F16.F32.PACK_AB R71, R63, R62 ;  /* 0x0000003e3f47723e */ /* 0x000fe200000000ff */
[----:B------:R-:W-:-:S05]  /*c1b0*/  FMUL.FTZ R62, R33, R144 ;  /* 0x00000090213e7220 */ /* 0x000fca0000410000 */
[----:B------:R-:W3:Y:S01]  /*c1c0*/  MUFU.EX2 R123, R123 ;  /* 0x0000007b007b7308 */ /* 0x000ee20000000800 */
[----:B------:R-:W-:Y:S01]  /*c1d0*/  FMUL.FTZ R25, R35, R148 ;  /* 0x0000009423197220 */ /* 0x000fe20000410000 */
[----:B------:R-:W-:-:S06]  /*c1e0*/  FADD.FTZ R143, R80, -R146 ;  /* 0x80000092508f7221 */ /* 0x000fcc0000010000 */
[----:B------:R-:W3:Y:S01]  /*c1f0*/  MUFU.EX2 R122, R122 ;  /* 0x0000007a007a7308 */ /* 0x000ee20000000800 */
[----:B------:R-:W-:-:S07]  /*c200*/  FADD.FTZ R146, R82, -R146 ;  /* 0x8000009252927221 */ /* 0x000fce0000010000 */
[----:B------:R-:W3:Y:S08]  /*c210*/  MUFU.EX2 R121, R121 ;  /* 0x0000007900797308 */ /* 0x000ef00000000800 */
[----:B------:R-:W3:Y:S08]  /*c220*/  MUFU.EX2 R120, R120 ;  /* 0x0000007800787308 */ /* 0x000ef00000000800 */
[----:B------:R-:W3:Y:S01]  /*c230*/  MUFU.EX2 R119, R119 ;  /* 0x0000007700777308 */ /* 0x000ee20000000800 */
[--C-:B------:R-:W-:Y:S01]  /*c240*/  FADD.FTZ R151, R84, -R216.reuse ;  /* 0x800000d854977221 */ /* 0x100fe20000010000 */
[----:B------:R-:W-:Y:S01]  /*c250*/  FMUL.FTZ R82, R21, R139 ;  /* 0x0000008b15527220 */ /* 0x000fe20000410000 */
[----:B------:R-:W-:Y:S01]  /*c260*/  FMUL.FTZ R27, R22, R140 ;  /* 0x0000008c161b7220 */ /* 0x000fe20000410000 */
[----:B------:R-:W-:Y:S01]  /*c270*/  FADD.FTZ R216, R86, -R216 ;  /* 0x800000d856d87221 */ /* 0x000fe20000010000 */
[----:B------:R-:W-:Y:S01]  /*c280*/  FMUL.FTZ R38, R20, R38 ;  /* 0x0000002614267220 */ /* 0x000fe20000410000 */
[----:B------:R-:W-:Y:S01]  /*c290*/  FMUL.FTZ R39, R88, R39 ;  /* 0x0000002758277220 */ /* 0x000fe20000410000 */
[----:B------:R-:W-:Y:S01]  /*c2a0*/  FADD.FTZ R70, R69, -R218 ;  /* 0x800000da45467221 */ /* 0x000fe20000010000 */
[--C-:B------:R-:W-:Y:S01]  /*c2b0*/  FADD.FTZ R128, R72, -R141.reuse ;  /* 0x8000008d48807221 */ /* 0x100fe20000010000 */
[----:B-1----:R-:W-:Y:S01]  /*c2c0*/  FADD.FTZ R126, R74, -R141 ;  /* 0x8000008d4a7e7221 */ /* 0x002fe20000010000 */
        /* <DEDUP_REMOVED lines=91> */
[----:B----4-:R-:W-:-:S04]  /*c880*/  IMAD R25, R0, 0x4000, R220 ;  /* 0x0000400000197824 */ /* 0x010fc800078e02dc */
        /* <DEDUP_REMOVED lines=148> */
.L_x_5795:
        /* <DEDUP_REMOVED lines=70> */
.L_x_5796:
        /* <DEDUP_REMOVED lines=12> */
.L_x_5786:
        /* <DEDUP_REMOVED lines=34> */
.L_x_5754:
[----:B------:R-:W-:Y:S05]  /*d910*/  @P0 BRA `(.L_x_5748) ;  /* 0x0000004000000947 */ /* 0x000fea0003800000 */
[----:B------:R-:W-:Y:S01]  /*d920*/  ULDC.64 UR4, c[0x0][0x878] ;  /* 0x00021e0000047ab9 */ /* 0x000fe20000000a00 */
[----:B------:R-:W3:Y:S01]  /*d930*/  S2R R12, SR_TID.X ;  /* 0x00000000000c7919 */ /* 0x000ee20000002100 */
[----:B------:R-:W-:Y:S01]  /*d940*/  UISETP.NE.U32.AND UP0, UPT, UR4, URZ, UPT ;  /* 0x0000003f0400728c */ /* 0x000fe2000bf05070 */
[----:B------:R-:W4:Y:S01]  /*d950*/  S2UR UR8, SR_CTAID.Y ;  /* 0x00000000000879c3 */ /* 0x000f220000002600 */
[----:B------:R-:W-:Y:S02]  /*d960*/  ULDC.64 UR10, c[0x0][0x848] ;  /* 0x00021200000a7ab9 */ /* 0x000fe40000000a00 */
[----:B------:R-:W-:Y:S01]  /*d970*/  UISETP.NE.AND.EX UP0, UPT, UR5, URZ, UPT, UP0 ;  /* 0x0000003f0500728c */ /* 0x000fe2000bf05300 */
[----:B------:R-:W5:Y:S04]  /*d980*/  S2R R0, SR_CTAID.X ;  /* 0x0000000000007919 */ /* 0x000f680000002500 */
[----:B-12---:R-:W1:Y:S01]  /*d990*/  LDC.64 R8, c[0x0][0x818] ;  /* 0x00020600ff087b82 */ /* 0x006e620000000a00 */
[----:B------:R-:W-:-:S05]  /*d9a0*/  PLOP3.LUT P0, PT, PT, PT, UP0, 0x80, 0x0 ;  /* 0x000000000000781c */ /* 0x000fca0003f0f008 */
[----:B------:R-:W-:Y:S02]  /*d9b0*/  @UP0 ULDC.64 UR4, c[0x0][0x878] ;  /* 0x00021e0000040ab9 */ /* 0x000fe40000000a00 */
[----:B------:R-:W-:Y:S01]  /*d9c0*/  @UP0 UIMAD.WIDE UR4, UR37, 0x4, UR4 ;  /* 0x00000004250408a5 */ /* 0x000fe2000f8e0204 */
[----:B------:R-:W2:Y:S05]  /*d9d0*/  LDC.64 R10, c[0x0][0x840] ;  /* 0x00021000ff0a7b82 */ /* 0x000eaa0000000a00 */
[----:B------:R-:W-:Y:S02]  /*d9e0*/  IMAD.U32 R2, RZ, RZ, UR4 ;  /* 0x00000004ff027e24 */ /* 0x000fe4000f8e00ff */
[----:B------:R-:W-:Y:S01]  /*d9f0*/  IMAD.U32 R3, RZ, RZ, UR5 ;  /* 0x00000005ff037e24 */ /* 0x000fe2000f8e00ff */
[----:B------:R-:W-:-:S04]  /*da00*/  ULDC UR5, c[0x0][0x850] ;  /* 0x0002140000057ab9 */ /* 0x000fc80000000800 */
[----:B------:R-:W4:Y:S01]  /*da10*/  @P0 LDG.E R2, desc[UR38][R2.64] ;  /* 0x0000002602020981 */ /* 0x000f22000c1e1900 */
[----:B------:R-:W-:Y:S01]  /*da20*/  UISETP.NE.AND UP1, UPT, UR5, 0x1, UPT ;  /* 0x000000010500788c */ /* 0x000fe2000bf25270 */
[----:B---3--:R-:W-:Y:S01]  /*da30*/  VIADD R13, R12, 0xffffff80 ;  /* 0xffffff800c0d7836 */ /* 0x008fe20000000000 */
[----:B------:R-:W-:Y:S01]  /*da40*/  MOV R14, 0x400 ;  /* 0x00000400000e7802 */ /* 0x000fe20000000f00 */
[----:B------:R-:W3:Y:S01]  /*da50*/  S2R R15, SR_CgaCtaId ;  /* 0x00000000000f7919 */ /* 0x000ee20000008800 */
[----:B-----5:R-:W-:Y:S02]  /*da60*/  IMAD.SHL.U32 R0, R0, 0x2000, RZ ;  /* 0x0000200000007824 */ /* 0x020fe400078e00ff */
[----:B---3--:R-:W-:Y:S02]  /*da70*/  LEA R15, R15, R14, 0x18 ;  /* 0x0000000e0f0f7211 */ /* 0x008fe400078ec0ff */
[----:B----4-:R-:W-:Y:S02]  /*da80*/  @P0 R2UR UR4, R2 ;  /* 0x00000000020402ca */ /* 0x010fe400000e0000 */
        /* <DEDUP_REMOVED lines=16> */
[----:B-1----:R-:W-:Y:S01]  /*db90*/  IMAD R2, R8, UR7, RZ ;  /* 0x0000000708027c24 */ /* 0x002fe2000f8e02ff */
[----:B------:R-:W-:Y:S01]  /*dba0*/  IADD3 R4, P0, R0, UR4, RZ ;  /* 0x0000000400047c10 */ /* 0x000fe2000ff1e0ff */
[----:B------:R-:W-:Y:S01]  /*dbb0*/  USHF.R.S32.HI UR4, URZ, 0x1f, UR37 ;  /* 0x0000001f3f047899 */ /* 0x000fe20008011425 */
[----:B--2---:R-:W-:Y:S01]  /*dbc0*/  IMAD R6, R10, UR7, RZ ;  /* 0x000000070a067c24 */ /* 0x004fe2000f8e02ff */
[----:B------:R-:W-:Y:S01]  /*dbd0*/  @!UP0 UMOV UR5, URZ ;  /* 0x0000003f00058c82 */ /* 0x000fe20008000000 */
[----:B------:R-:W-:Y:S01]  /*dbe0*/  IMAD R9, R9, UR6, R2 ;  /* 0x0000000609097c24 */ /* 0x000fe2000f8e0202 */
[C---:B------:R-:W-:Y:S01]  /*dbf0*/  LOP3.LUT R2, R3.reuse, 0xfffff80, RZ, 0xc0, !PT ;  /* 0x0fffff8003027812 */ /* 0x040fe200078ec0ff */
[----:B------:R-:W-:Y:S01]  /*dc00*/  IMAD.SHL.U32 R3, R3, 0x20, RZ ;  /* 0x0000002003037824 */ /* 0x000fe200078e00ff */
[----:B------:R-:W-:Y:S01]  /*dc10*/  LEA.HI.X.SX32 R5, R0, UR5, 0x1, P0 ;  /* 0x0000000500057c11 */ /* 0x000fe200080f0eff */
[----:B------:R-:W-:-:S02]  /*dc20*/  USEL UR4, UR4, URZ, !UP0 ;  /* 0x0000003f04047287 */ /* 0x000fc4000c000000 */
[----:B------:R-:W-:Y:S01]  /*dc30*/  IMAD.IADD R0, R13, 0x1, -R2 ;  /* 0x000000010d007824 */ /* 0x000fe200078e0a02 */
[----:B------:R-:W-:Y:S01]  /*dc40*/  LOP3.LUT R7, R3, 0x3ffff000, RZ, 0xc0, !PT ;  /* 0x3ffff00003077812 */ /* 0x000fe200078ec0ff */
[----:B------:R-:W-:Y:S01]  /*dc50*/  IMAD.WIDE.U32 R2, R8, UR6, R4 ;  /* 0x0000000608027c25 */ /* 0x000fe2000f8e0004 */
[----:B------:R-:W-:Y:S02]  /*dc60*/  UIMAD UR5, UR4, UR8, URZ ;  /* 0x00000008040572a4 */ /* 0x000fe4000f8e023f */
[----:B------:R-:W-:Y:S01]  /*dc70*/  UIMAD UR4, UR4, UR10, URZ ;  /* 0x0000000a040472a4 */ /* 0x000fe2000f8e023f */
[----:B------:R-:W-:Y:S02]  /*dc80*/  IMAD R0, R0, 0x4, R7 ;  /* 0x0000000400007824 */ /* 0x000fe400078e0207 */
[----:B------:R-:W-:Y:S02]  /*dc90*/  IMAD R7, R11, UR6, R6 ;  /* 0x000000060b077c24 */ /* 0x000fe4000f8e0206 */
[----:B------:R-:W-:Y:S01]  /*dca0*/  IMAD.WIDE.U32 R4, R10, UR6, R4 ;  /* 0x000000060a047c25 */ /* 0x000fe2000f8e0004 */
[----:B------:R-:W-:-:S03]  /*dcb0*/  USEL UR6, UR37, URZ, !UP0 ;  /* 0x0000003f25067287 */ /* 0x000fc6000c000000 */
[----:B------:R-:W-:Y:S01]  /*dcc0*/  IMAD.IADD R3, R3, 0x1, R9 ;  /* 0x0000000103037824 */ /* 0x000fe200078e0209 */
[----:B------:R-:W-:Y:S01]  /*dcd0*/  UIMAD UR5, UR6, UR9, UR5 ;  /* 0x00000009060572a4 */ /* 0x000fe2000f8e0205 */
[----:B------:R-:W-:Y:S01]  /*dce0*/  IMAD.IADD R5, R5, 0x1, R7 ;  /* 0x0000000105057824 */ /* 0x000fe200078e0207 */
[----:B------:R-:W-:Y:S01]  /*dcf0*/  UIMAD UR4, UR6, UR11, UR4 ;  /* 0x0000000b060472a4 */ /* 0x000fe2000f8e0204 */
[----:B------:R-:W-:Y:S02]  /*dd00*/  IMAD.U32 R9, RZ, RZ, UR8 ;  /* 0x00000008ff097e24 */ /* 0x000fe4000f8e00ff */
[----:B------:R-:W-:Y:S02]  /*dd10*/  IMAD.U32 R7, RZ, RZ, UR10 ;  /* 0x0000000aff077e24 */ /* 0x000fe4000f8e00ff */
[----:B------:R-:W-:-:S04]  /*dd20*/  IMAD.WIDE.U32 R2, R9, UR6, R2 ;  /* 0x0000000609027c25 */ /* 0x000fc8000f8e0002 */
[----:B------:R-:W-:-:S04]  /*dd30*/  IMAD.WIDE.U32 R4, R7, UR6, R4 ;  /* 0x0000000607047c25 */ /* 0x000fc8000f8e0004 */
[----:B------:R-:W-:Y:S02]  /*dd40*/  VIADD R7, R3, UR5 ;  /* 0x0000000503077c36 */ /* 0x000fe40008000000 */
[----:B------:R-:W-:Y:S01]  /*dd50*/  VIADD R6, R5, UR4 ;  /* 0x0000000405067c36 */ /* 0x000fe20008000000 */
[----:B------:R-:W-:Y:S05]  /*dd60*/  WARPSYNC.ALL ;  /* 0x0000000000007948 */ /* 0x000fea0003800000 */
[----:B------:R-:W-:Y:S01]  /*dd70*/  IMAD R0, R0, 0x4, R15 ;  /* 0x0000000400007824 */ /* 0x000fe200078e020f */
        /* <DEDUP_REMOVED lines=32> */
.L_x_5800:
[----:B------:R-:W-:Y:S01]  /*df80*/  @P0 ELECT P1, URZ, PT ;  /* 0x00000000003f082f */ /* 0x000fe20003820000 */
[----:B------:R1:W-:-:S12]  /*df90*/  UBLKRED.G.S.ADD.F32.RN [UR4], [UR6], UR7, desc[UR8] ;  /* 0x00000804060073bb */ /* 0x0003d800080a1407 */
[----:B------:R-:W-:Y:S02]  /*dfa0*/  @P1 PLOP3.LUT P0, PT, P1, PT, PT, 0x8, 0x0 ;  /* 0x000000000000181c */ /* 0x000fe40000f0e170 */
[----:B------:R-:W-:-:S11]  /*dfb0*/  PLOP3.LUT P1, PT, PT, PT, PT, 0x8, 0x0 ;  /* 0x000000000000781c */ /* 0x000fd60003f2e170 */
[----:B-1----:R-:W-:Y:S05]  /*dfc0*/  @P0 BRA.U.ANY `(.L_x_5800) ;  /* 0xfffffffd00ec0947 */ /* 0x002fea000393ffff */
[----:B------:R0:W-:Y:S01]  /*dfd0*/  UTMACMDFLUSH ;  /* 0x00000000000079b7 */ /* 0x0001e20000000000 */
[----:B------:R-:W-:-:S04]  /*dfe0*/  DEPBAR.LE SB0, 0x0 ;  /* 0x000080000000791a */ /* 0x000fc80000000000 */
.L_x_5799:
[----:B------:R-:W-:Y:S05]  /*dff0*/  BSYNC B0 ;  /* 0x0000000000007941 */ /* 0x000fea0003800000 */
.L_x_5798:
        /* <DEDUP_REMOVED lines=25> */
.L_x_5801:
        /* <DEDUP_REMOVED lines=8> */
.L_x_5743:
        /* <DEDUP_REMOVED lines=21> */
.L_x_5803:
        /* <DEDUP_REMOVED lines=13> */
.L_x_5805:
[----:B------:R-:W-:-:S05]  /*e430*/  ULDC UR4, c[0x0][0x8c4] ;  /* 0x0002310000047ab9 */ /* 0x000fca0000000800 */
.L_x_5804:
        /* <DEDUP_REMOVED lines=44> */
.L_x_5806:
        /* <DEDUP_REMOVED lines=13> */
.L_x_5807:
        /* <DEDUP_REMOVED lines=12> */
.L_x_5808:
        /* <DEDUP_REMOVED lines=22> */
.L_x_5809:
        /* <DEDUP_REMOVED lines=40> */
.L_x_5812:
[----:B------:R-:W-:Y:S05]  /*ec70*/  BSYNC B0 ;  /* 0x0000000000007941 */ /* 0x000fea0003800000 */
.L_x_5811:
        /* <DEDUP_REMOVED lines=19> */
.L_x_5814:
[----:B------:R-:W-:Y:S05]  /*edb0*/  BSYNC B0 ;  /* 0x0000000000007941 */ /* 0x000fea0003800000 */
.L_x_5813:
[----:B------:R-:W-:Y:S06]  /*edc0*/  BAR.ARV 0xa, 0xa0 ;  /* 0x0282800000007b1d */ /* 0x000fec0000002000 */
[----:B------:R-:W-:Y:S04]  /*edd0*/  BSSY B0, `(.L_x_5815) ;  /* 0x0000003000007945 */ /* 0x000fe80003800000 */
[----:B------:R-:W-:Y:S05]  /*ede0*/  @!P0 BRA `(.L_x_5816) ;  /* 0x0000000000048947 */ /* 0x000fea0003800000 */
[----:B------:R-:W-:-:S04]  /*edf0*/  DEPBAR.LE SB0, 0x0 ;  /* 0x000080000000791a */ /* 0x000fc80000000000 */
.L_x_5816:
[----:B------:R-:W-:Y:S05]  /*ee00*/  BSYNC B0 ;  /* 0x0000000000007941 */ /* 0x000fea0003800000 */
.L_x_5815:
[----:B------:R-:W-:Y:S06]  /*ee10*/  BAR.ARV 0xb, 0xa0 ;  /* 0x02c2800000007b1d */ /* 0x000fec0000002000 */
[----:B------:R-:W-:Y:S01]  /*ee20*/  UIADD3 UR15, UR7, 0x1, URZ ;  /* 0x00000001070f7890 */ /* 0x000fe2000fffe03f */
[----:B------:R-:W-:Y:S11]  /*ee30*/  BRA `(.L_x_5817) ;  /* 0x0000000000047947 */ /* 0x000ff60003800000 */
.L_x_5810:
[----:B------:R-:W-:-:S05]  /*ee40*/  UMOV UR15, UR7 ;  /* 0x00000007000f7c82 */ /* 0x000fca0008000000 */
.L_x_5817:
        /* <DEDUP_REMOVED lines=21> */
.L_x_5830:
        /* <DEDUP_REMOVED lines=20> */
.L_x_5819:
[----:B------:R-:W-:Y:S05]  /*f0e0*/  BSYNC B0 ;  /* 0x0000000000007941 */ /* 0x000fea0003800000 */
.L_x_5818:
        /* <DEDUP_REMOVED lines=13> */
.L_x_5821:
[----:B------:R-:W-:Y:S05]  /*f1c0*/  BSYNC B0 ;  /* 0x0000000000007941 */ /* 0x000fea0003800000 */
.L_x_5820:
[----:B------:R-:W-:Y:S06]  /*f1d0*/  BAR.ARV 0xa, 0xa0 ;  /* 0x0282800000007b1d */ /* 0x000fec0000002000 */
[----:B------:R-:W-:Y:S04]  /*f1e0*/  BSSY B0, `(.L_x_5822) ;  /* 0x0000003000007945 */ /* 0x000fe80003800000 */
[----:B------:R-:W-:Y:S05]  /*f1f0*/  @!P0 BRA `(.L_x_5823) ;  /* 0x0000000000048947 */ /* 0x000fea0003800000 */
[----:B------:R-:W-:-:S04]  /*f200*/  DEPBAR.LE SB0, 0x0 ;  /* 0x000080000000791a */ /* 0x000fc80000000000 */
.L_x_5823:
[----:B------:R-:W-:Y:S05]  /*f210*/  BSYNC B0 ;  /* 0x0000000000007941 */ /* 0x000fea0003800000 */
.L_x_5822:
        /* <DEDUP_REMOVED lines=13> */
.L_x_5825:
[----:B------:R-:W-:Y:S05]  /*f2f0*/  BSYNC B0 ;  /* 0x0000000000007941 */ /* 0x000fea0003800000 */
.L_x_5824:
        /* <DEDUP_REMOVED lines=13> */
.L_x_5827:
[----:B------:R-:W-:Y:S05]  /*f3d0*/  BSYNC B0 ;  /* 0x0000000000007941 */ /* 0x000fea0003800000 */
.L_x_5826:
[----:B------:R-:W-:Y:S01]  /*f3e0*/  UIADD3 UR15, UR15, 0x2, URZ ;  /* 0x000000020f0f7890 */ /* 0x000fe2000fffe03f */
[----:B------:R-:W-:Y:S06]  /*f3f0*/  BAR.ARV 0xa, 0xa0 ;  /* 0x0282800000007b1d */ /* 0x000fec0000002000 */
[----:B------:R-:W-:Y:S01]  /*f400*/  BSSY B0, `(.L_x_5828) ;  /* 0x0000004000007945 */ /* 0x000fe20003800000 */
[----:B------:R-:W-:-:S03]  /*f410*/  ISETP.LE.AND P1, PT, R2, UR15, PT ;  /* 0x0000000f02007c0c */ /* 0x000fc6000bf23270 */
[----:B------:R-:W-:Y:S10]  /*f420*/  @!P0 BRA `(.L_x_5829) ;  /* 0x0000000000048947 */ /* 0x000ff40003800000 */
[----:B------:R-:W-:-:S04]  /*f430*/  DEPBAR.LE SB0, 0x0 ;  /* 0x000080000000791a */ /* 0x000fc80000000000 */
.L_x_5829:
[----:B------:R-:W-:Y:S05]  /*f440*/  BSYNC B0 ;  /* 0x0000000000007941 */ /* 0x000fea0003800000 */
.L_x_5828:
[----:B------:R-:W-:Y:S06]  /*f450*/  BAR.ARV 0xb, 0xa0 ;  /* 0x02c2800000007b1d */ /* 0x000fec0000002000 */
[----:B------:R-:W-:Y:S02]  /*f460*/  UIADD3 UR19, UR19, 0x4000, URZ ;  /* 0x0000400013137890 */ /* 0x000fe4000fffe03f */
[----:B------:R-:W-:Y:S01]  /*f470*/  UIADD3 UR6, UR6, 0x4000, URZ ;  /* 0x0000400006067890 */ /* 0x000fe2000fffe03f */
[----:B------:R-:W-:Y:S11]  /*f480*/  @!P1 BRA `(.L_x_5830) ;  /* 0xfffffff800c49947 */ /* 0x000ff6000383ffff */
[----:B------:R-:W-:Y:S05]  /*f490*/  BRA `(.L_x_5748) ;  /* 0x0000002400207947 */ /* 0x000fea0003800000 */
.L_x_5802:
        /* <DEDUP_REMOVED lines=14> */
.L_x_5831:
        /* <DEDUP_REMOVED lines=14> */
.L_x_5833:
[----:B------:R-:W-:-:S05]  /*f660*/  ULDC UR4, c[0x0][0x8c4] ;  /* 0x0002310000047ab9 */ /* 0x000fca0000000800 */
.L_x_5832:
        /* <DEDUP_REMOVED lines=59> */
.L_x_5835:
        /* <DEDUP_REMOVED lines=13> */
.L_x_5836:
        /* <DEDUP_REMOVED lines=8> */
.L_x_5837:
        /* <DEDUP_REMOVED lines=21> */
.L_x_5838:
        /* <DEDUP_REMOVED lines=50> */
.L_x_5868:
        /* <DEDUP_REMOVED lines=15> */
.L_x_5841:
        /* <DEDUP_REMOVED lines=77> */
.L_x_5852:
[----:B-123--:R-:W-:-:S04]  /*105a0*/  SHF.L.U32 R18, R10, 0x1f, RZ ;  /* 0x0000001f0a127819 */ /* 0x00efc800000006ff */
[----:B------:R-:W2:Y:S02]  /*105b0*/  SYNCS.PHASECHK.TRANS64.TRYWAIT P1, [R15+URZ+0x30c40], R18 ;  /* 0x030c40120f0075a7 */ /* 0x000ea4000802017f */
[----:B--2---:R-:W-:Y:S05]  /*105c0*/  @!P1 BRA `(.L_x_5844) ;  /* 0x00000014009c9947 */ /* 0x004fea0003800000 */
.L_x_5869:
        /* <DEDUP_REMOVED lines=8> */
.L_x_5845:
        /* <DEDUP_REMOVED lines=30> */
.L_x_5870:
        /* <DEDUP_REMOVED lines=8> */
.L_x_5847:
        /* <DEDUP_REMOVED lines=30> */
.L_x_5871:
        /* <DEDUP_REMOVED lines=8> */
.L_x_5849:
        /* <DEDUP_REMOVED lines=24> */
.L_x_5873:
        /* <DEDUP_REMOVED lines=8> */
.L_x_5851:
        /* <DEDUP_REMOVED lines=30> */
.L_x_5843:
[----:B------:R-:W4:Y:S02]  /*10ef0*/  LDL.LU R4, [R1+0x8] ;  /* 0x0000080001047983 */ /* 0x000f240000300800 */
[----:B----4-:R-:W-:Y:S02]  /*10f00*/  ISETP.NE.AND P1, PT, R4, RZ, PT ;  /* 0x000000ff0400720c */ /* 0x010fe40003f25270 */
[----:B------:R4:W5:Y:S11]  /*10f10*/  LDL R4, [R1+0x4] ;  /* 0x0000040001047983 */ /* 0x0009760000100800 */
[----:B----4-:R-:W-:Y:S05]  /*10f20*/  @!P1 BRA `(.L_x_5842) ;  /* 0x0000000400249947 */ /* 0x010fea0003800000 */
[----:B------:R-:W-:-:S04]  /*10f30*/  SHF.L.U32 R12, R10, 0x1f, RZ ;  /* 0x0000001f0a0c7819 */ /* 0x000fc800000006ff */
[----:B------:R-:W4:Y:S02]  /*10f40*/  SYNCS.PHASECHK.TRANS64.TRYWAIT P1, [R15+URZ+0x30c40], R12 ;  /* 0x030c400c0f0075a7 */ /* 0x000f24000802017f */
[----:B----4-:R-:W-:Y:S05]  /*10f50*/  @!P1 BRA `(.L_x_5853) ;  /* 0x0000000c008c9947 */ /* 0x010fea0003800000 */
.L_x_5874:
        /* <DEDUP_REMOVED lines=8> */
.L_x_5854:
        /* <DEDUP_REMOVED lines=27> */
.L_x_5875:
        /* <DEDUP_REMOVED lines=8> */
.L_x_5856:
        /* <DEDUP_REMOVED lines=27> */
.L_x_5842:
[----:B------:R-:W1:Y:S01]  /*113c0*/  S2R R0, SR_TID.X ;  /* 0x0000000000007919 */ /* 0x000e620000002100 */
[----:B------:R-:W-:Y:S01]  /*113d0*/  IMAD R3, R16, 0x8, R15 ;  /* 0x0000000810037824 */ /* 0x000fe200078e020f */
[----:B-1----:R-:W-:Y:S02]  /*113e0*/  LOP3.LUT R2, R0, 0x7f, RZ, 0xc0, !PT ;  /* 0x0000007f00027812 */ /* 0x002fe400078ec0ff */
[----:B------:R-:W-:Y:S02]  /*113f0*/  SHF.L.U32 R0, R10, 0x1f, RZ ;  /* 0x0000001f0a007819 */ /* 0x000fe400000006ff */
[----:B------:R-:W-:Y:S02]  /*11400*/  ISETP.NE.AND P1, PT, R2, RZ, PT ;  /* 0x000000ff0200720c */ /* 0x000fe40003f25270 */
[----:B------:R-:W1:Y:S02]  /*11410*/  SYNCS.PHASECHK.TRANS64.TRYWAIT P0, [R3+URZ+0x30c40], R0 ;  /* 0x030c4000030075a7 */ /* 0x000e64000800017f */
[----:B-1----:R-:W-:Y:S09]  /*11420*/  @!P0 BRA `(.L_x_5857) ;  /* 0x0000000800808947 */ /* 0x002ff20003800000 */
.L_x_5876:
[----:B------:R-:W-:Y:S05]  /*11430*/  @P1 BRA `(.L_x_5858) ;  /* 0x0000000000181947 */ /* 0x000fea0003800000 */
[----:B------:R-:W1:Y:S01]  /*11440*/  S2R R2, SR_TID.X ;  /* 0x0000000000027919 */ /* 0x000e620000002100 */
[----:B------:R-:W-:-:S04]  /*11450*/  IMAD.MOV.U32 R0, RZ, RZ, 0x4200 ;  /* 0x00004200ff007424 */ /* 0x000fc800078e00ff */
[----:B------:R1:W-:Y:S02]  /*11460*/  SYNCS.ARRIVE.TRANS64 RZ, [R3+URZ+0x30c30], R0 ;  /* 0x030c300003ff79a7 */ /* 0x0003e4000800003f */
[----:B-1----:R-:W-:-:S13]  /*11470*/  LOP3.LUT P0, RZ, R2, 0x1f, RZ, 0xc0, !PT ;  /* 0x0000001f02ff7812 */ /* 0x002fda000780c0ff */
[----:B------:R-:W-:Y:S05]  /*11480*/  @!P0 BRA `(.L_x_5858) ;  /* 0x0000000000048947 */ /* 0x000fea0003800000 */
[----:B------:R-:W-:Y:S01]  /*11490*/  BPT.TRAP 0x1 ;  /* 0x000000040000795c */ /* 0x000fe20000300000 */
.L_x_5858:
        /* <DEDUP_REMOVED lines=34> */
.L_x_5839:
[----:B------:R-:W-:Y:S05]  /*116c0*/  BSYNC B0 ;  /* 0x0000000000007941 */ /* 0x000fea0003800000 */
.L_x_5834:
[----:B------:R-:W-:-:S03]  /*116d0*/  UMOV UR8, 0xffffffff ;  /* 0xffffffff00087882 */ /* 0x000fc60000000000 */
[----:B------:R-:W-:Y:S05]  /*116e0*/  BRA.DIV UR8, `(.L_x_5859) ;  /* 0x0000000608e47947 */ /* 0x000fea000b800000 */
[----:B------:R-:W-:-:S13]  /*116f0*/  ELECT P6, URZ, PT ;  /* 0x00000000003f782f */ /* 0x000fda00038c0000 */
.L_x_5879:
[----:B------:R-:W-:Y:S05]  /*11700*/  @!P6 BRA `(.L_x_5748) ;  /* 0x000000000084e947 */ /* 0x000fea0003800000 */
[----:B------:R-:W-:-:S06]  /*11710*/  ULOP3.LUT UR8, UR36, 0x2, URZ, 0xfc, !UPT ;  /* 0x0000000224087892 */ /* 0x000fcc000f8efc3f */
[----:B------:R-:W-:-:S05]  /*11720*/  IMAD.U32 R2, RZ, RZ, UR8 ;  /* 0x00000008ff027e24 */ /* 0x000fca000f8e00ff */
[----:B------:R-:W-:-:S13]  /*11730*/  ISETP.NE.AND P2, PT, R2, 0x3, PT ;  /* 0x000000030200780c */ /* 0x000fda0003f45270 */
[----:B------:R-:W-:Y:S05]  /*11740*/  @!P2 BRA `(.L_x_5860) ;  /* 0x000000000004a947 */ /* 0x000fea0003800000 */
[----:B---3--:R-:W-:Y:S01]  /*11750*/  BPT.TRAP 0x1 ;  /* 0x000000040000795c */ /* 0x008fe20000300000 */
.L_x_5860:
        /* <DEDUP_REMOVED lines=15> */
.L_x_5880:
[----:B------:R-:W2:Y:S02]  /*11850*/  SYNCS.PHASECHK.TRANS64.TRYWAIT P0, [R3+URZ], R2 ;  /* 0x00000002030075a7 */ /* 0x000ea4000800017f */
[----:B--2---:R-:W-:Y:S05]  /*11860*/  @!P0 BRA `(.L_x_5862) ;  /* 0x0000000400b88947 */ /* 0x004fea0003800000 */
.L_x_5881:
[----:B------:R-:W-:Y:S05]  /*11870*/  @!P2 BRA `(.L_x_5863) ;  /* 0x000000000004a947 */ /* 0x000fea0003800000 */
[----:B---3--:R-:W-:Y:S01]  /*11880*/  BPT.TRAP 0x1 ;  /* 0x000000040000795c */ /* 0x008fe20000300000 */
.L_x_5863:
[----:B--2---:R-:W-:-:S04]  /*11890*/  VIADD R3, R8, 0x30c40 ;  /* 0x00030c4008037836 */ /* 0x004fc80000000000 */
[----:B------:R-:W-:-:S04]  /*118a0*/  IMAD R5, R0, 0x8, R3 ;  /* 0x0000000800057824 */ /* 0x000fc800078e0203 */
[----:B------:R-:W2:Y:S02]  /*118b0*/  SYNCS.PHASECHK.TRANS64.TRYWAIT P0, [R5+URZ], R4 ;  /* 0x00000004050075a7 */ /* 0x000ea4000800017f */
[----:B--2---:R-:W-:Y:S05]  /*118c0*/  @!P0 BRA `(.L_x_5864) ;  /* 0x0000000400b48947 */ /* 0x004fea0003800000 */
.L_x_5882:
[----:B------:R-:W-:-:S07]  /*118d0*/  IMAD R3, R6, 0x8, R3 ;  /* 0x0000000806037824 */ /* 0x000fce00078e0203 */
.L_x_5865:
[----:B----4-:R4:W1:Y:S02]  /*118e0*/  SYNCS.PHASECHK.TRANS64.TRYWAIT P0, [R3+URZ], R2 ;  /* 0x00000002030075a7 */ /* 0x010864000800017f */
[----:B-1----:R-:W-:Y:S05]  /*118f0*/  @!P0 NANOSLEEP.SYNCS 0x989680 ;  /* 0x009896800000895d */ /* 0x002fea0003900000 */
[----:B------:R-:W1:Y:S02]  /*11900*/  @!P0 SYNCS.PHASECHK.TRANS64 P0, [R3+URZ], R2 ;  /* 0x00000002030085a7 */ /* 0x000e64000800007f */
[----:B-1----:R-:W-:Y:S05]  /*11910*/  @!P0 BRA `(.L_x_5865) ;  /* 0xfffffffc00f08947 */ /* 0x002fea000383ffff */
.L_x_5748:
[----:B---3--:R-:W-:Y:S05]  /*11920*/  BSYNC B6 ;  /* 0x0000000000067941 */ /* 0x008fea0003800000 */
.L_x_5742:
[----:B------:R-:W-:Y:S05]  /*11930*/  EXIT ;  /* 0x000000000000794d */ /* 0x000fea0003800000 */
.L_x_5759:
[----:B------:R-:W-:Y:S02]  /*11940*/  IMAD.MOV.U32 R13, RZ, RZ, R10 ;  /* 0x000000ffff0d7224 */ /* 0x000fe400078e000a */
[----:B------:R-:W-:Y:S02]  /*11950*/  IMAD.MOV.U32 R12, RZ, RZ, RZ ;  /* 0x000000ffff0c7224 */ /* 0x000fe400078e00ff */
[----:B------:R-:W-:Y:S02]  /*11960*/  IMAD.MOV.U32 R11, RZ, RZ, 0x1f ;  /* 0x0000001fff0b7424 */ /* 0x000fe400078e00ff */
[----:B------:R-:W-:-:S07]  /*11970*/  IMAD.MOV.U32 R15, RZ, RZ, -0x1 ;  /* 0xffffffffff0f7424 */ /* 0x000fce00078e00ff */
[----:B------:R-:W-:Y:S05]  /*11980*/  WARPSYNC.COLLECTIVE R15, `(.L_x_5866) ;  /* 0x000000000f087348 */ /* 0x000fea0003c00000 */
[----:B------:R1:W2:Y:S02]  /*11990*/  SHFL.IDX P6, R14, R13, R12, R11 ;  /* 0x0000000c0d0e7389 */ /* 0x0002a400000c000b */
[----:B-12---:R-:W-:Y:S01]  /*119a0*/  ENDCOLLECTIVE ;  /* 0x000000000000791b */ /* 0x006fe20003800000 */
.L_x_5866:
[----:B------:R-:W-:Y:S05]  /*119b0*/  BRA `(.L_x_5867) ;  /* 0xfffffef800987947 */ /* 0x000fea000383ffff */
.L_x_5761:
[----:B--2---:R2:W3:Y:S02]  /*119c0*/  SYNCS.PHASECHK.TRANS64.TRYWAIT P0, [R16+URZ+0x30c00], R11 ;  /* 0x030c000b100075a7 */ /* 0x0044e4000800017f */
[----:B---3--:R-:W-:Y:S05]  /*119d0*/  @!P0 NANOSLEEP.SYNCS 0x989680 ;  /* 0x009896800000895d */ /* 0x008fea0003900000 */
[----:B------:R-:W3:Y:S02]  /*119e0*/  @!P0 SYNCS.PHASECHK.TRANS64 P0, [R16+URZ+0x30c00], R11 ;  /* 0x030c000b100085a7 */ /* 0x000ee4000800007f */
[----:B---3--:R-:W-:Y:S05]  /*119f0*/  @!P0 BRA `(.L_x_5761) ;  /* 0xfffffffc00f08947 */ /* 0x008fea000383ffff */
[----:B------:R-:W-:Y:S05]  /*11a00*/  BRA `(.L_x_5760) ;  /* 0xfffffef800e07947 */ /* 0x000fea000383ffff */
.L_x_5766:
[----:B--2---:R2:W3:Y:S02]  /*11a10*/  SYNCS.PHASECHK.TRANS64.TRYWAIT P0, [R8+URZ+0x30c10], R23 ;  /* 0x030c1017080075a7 */ /* 0x0044e4000800017f */
[----:B---3--:R-:W-:Y:S05]  /*11a20*/  @!P0 NANOSLEEP.SYNCS 0x989680 ;  /* 0x009896800000895d */ /* 0x008fea0003900000 */
[----:B------:R-:W3:Y:S02]  /*11a30*/  @!P0 SYNCS.PHASECHK.TRANS64 P0, [R8+URZ+0x30c10], R23 ;  /* 0x030c1017080085a7 */ /* 0x000ee4000800007f */
[----:B---3--:R-:W-:Y:S05]  /*11a40*/  @!P0 BRA `(.L_x_5766) ;  /* 0xfffffffc00f08947 */ /* 0x008fea000383ffff */
[----:B------:R-:W-:Y:S05]  /*11a50*/  BRA `(.L_x_5765) ;  /* 0xffffff0400807947 */ /* 0x000fea000383ffff */
.L_x_5770:
[----:B------:R1:W1:Y:S02]  /*11a60*/  SYNCS.PHASECHK.TRANS64.TRYWAIT P0, [R8+URZ+0x30c30], R23 ;  /* 0x030c3017080075a7 */ /* 0x000264000800017f */
[----:B-1----:R-:W-:Y:S05]  /*11a70*/  @!P0 NANOSLEEP.SYNCS 0x989680 ;  /* 0x009896800000895d */ /* 0x002fea0003900000 */
[----:B------:R-:W1:Y:S02]  /*11a80*/  @!P0 SYNCS.PHASECHK.TRANS64 P0, [R8+URZ+0x30c30], R23 ;  /* 0x030c3017080085a7 */ /* 0x000e64000800007f */
[----:B-1----:R-:W-:Y:S05]  /*11a90*/  @!P0 BRA `(.L_x_5770) ;  /* 0xfffffffc00f08947 */ /* 0x002fea000383ffff */
[----:B------:R-:W-:Y:S05]  /*11aa0*/  BRA `(.L_x_5769) ;  /* 0xffffff0800807947 */ /* 0x000fea000383ffff */
.L_x_5778:
[----:B--2---:R2:W3:Y:S02]  /*11ab0*/  SYNCS.PHASECHK.TRANS64.TRYWAIT P1, [R7+URZ+0x30c10], R20 ;  /* 0x030c1014070075a7 */ /* 0x0044e4000802017f */
[----:B---3--:R-:W-:Y:S05]  /*11ac0*/  @!P1 NANOSLEEP.SYNCS 0x989680 ;  /* 0x009896800000995d */ /* 0x008fea0003900000 */
[----:B------:R-:W3:Y:S02]  /*11ad0*/  @!P1 SYNCS.PHASECHK.TRANS64 P1, [R7+URZ+0x30c10], R20 ;  /* 0x030c1014070095a7 */ /* 0x000ee4000802007f */
[----:B---3--:R-:W-:Y:S05]  /*11ae0*/  @!P1 BRA `(.L_x_5778) ;  /* 0xfffffffc00f09947 */ /* 0x008fea000383ffff */
[----:B------:R-:W-:Y:S05]  /*11af0*/  BRA `(.L_x_5777) ;  /* 0xffffff4400f87947 */ /* 0x000fea000383ffff */
.L_x_5782:
[----:B------:R1:W1:Y:S02]  /*11b00*/  SYNCS.PHASECHK.TRANS64.TRYWAIT P1, [R7+URZ+0x30c30], R20 ;  /* 0x030c3014070075a7 */ /* 0x000264000802017f */
[----:B-1----:R-:W-:Y:S05]  /*11b10*/  @!P1 NANOSLEEP.SYNCS 0x989680 ;  /* 0x009896800000995d */ /* 0x002fea0003900000 */
[----:B------:R-:W1:Y:S02]  /*11b20*/  @!P1 SYNCS.PHASECHK.TRANS64 P1, [R7+URZ+0x30c30], R20 ;  /* 0x030c3014070095a7 */ /* 0x000e64000802007f */
[----:B-1----:R-:W-:Y:S05]  /*11b30*/  @!P1 BRA `(.L_x_5782) ;  /* 0xfffffffc00f09947 */ /* 0x002fea000383ffff */
[----:B------:R-:W-:Y:S05]  /*11b40*/  BRA `(.L_x_5781) ;  /* 0xffffff4c000c7947 */ /* 0x000fea000383ffff */
.L_x_5790:
[----:B-1----:R1:W3:Y:S02]  /*11b50*/  SYNCS.PHASECHK.TRANS64.TRYWAIT P0, [R7+URZ+0x30c10], R20 ;  /* 0x030c1014070075a7 */ /* 0x0022e4000800017f */
[----:B---3--:R-:W-:Y:S05]  /*11b60*/  @!P0 NANOSLEEP.SYNCS 0x989680 ;  /* 0x009896800000895d */ /* 0x008fea0003900000 */
[----:B------:R-:W3:Y:S02]  /*11b70*/  @!P0 SYNCS.PHASECHK.TRANS64 P0, [R7+URZ+0x30c10], R20 ;  /* 0x030c1014070085a7 */ /* 0x000ee4000800007f */
[----:B---3--:R-:W-:Y:S05]  /*11b80*/  @!P0 BRA `(.L_x_5790) ;  /* 0xfffffffc00f08947 */ /* 0x008fea000383ffff */
[----:B------:R-:W-:Y:S05]  /*11b90*/  BRA `(.L_x_5789) ;  /* 0xffffff80003c7947 */ /* 0x000fea000383ffff */
.L_x_5794:
[----:B------:R1:W1:Y:S02]  /*11ba0*/  SYNCS.PHASECHK.TRANS64.TRYWAIT P0, [R7+URZ+0x30c30], R20 ;  /* 0x030c3014070075a7 */ /* 0x000264000800017f */
[----:B-1----:R-:W-:Y:S05]  /*11bb0*/  @!P0 NANOSLEEP.SYNCS 0x989680 ;  /* 0x009896800000895d */ /* 0x002fea0003900000 */
[----:B------:R-:W1:Y:S02]  /*11bc0*/  @!P0 SYNCS.PHASECHK.TRANS64 P0, [R7+URZ+0x30c30], R20 ;  /* 0x030c3014070085a7 */ /* 0x000e64000800007f */
[----:B-1----:R-:W-:Y:S05]  /*11bd0*/  @!P0 BRA `(.L_x_5794) ;  /* 0xfffffffc00f08947 */ /* 0x002fea000383ffff */
[----:B------:R-:W-:Y:S05]  /*11be0*/  BRA `(.L_x_5793) ;  /* 0xffffff84004c7947 */ /* 0x000fea000383ffff */
.L_x_5840:
[----:B-1----:R1:W2:Y:S02]  /*11bf0*/  SYNCS.PHASECHK.TRANS64.TRYWAIT P0, [R15+URZ+0x30c20], R0 ;  /* 0x030c20000f0075a7 */ /* 0x0022a4000800017f */
[----:B--2---:R-:W-:Y:S05]  /*11c00*/  @!P0 NANOSLEEP.SYNCS 0x989680 ;  /* 0x009896800000895d */ /* 0x004fea0003900000 */
[----:B------:R-:W2:Y:S02]  /*11c10*/  @!P0 SYNCS.PHASECHK.TRANS64 P0, [R15+URZ+0x30c20], R0 ;  /* 0x030c20000f0085a7 */ /* 0x000ea4000800007f */
[----:B--2---:R-:W-:Y:S05]  /*11c20*/  @!P0 BRA `(.L_x_5840) ;  /* 0xfffffffc00f08947 */ /* 0x004fea000383ffff */
[----:B------:R-:W-:Y:S05]  /*11c30*/  BRA `(.L_x_5868) ;  /* 0xffffffe000e87947 */ /* 0x000fea000383ffff */
.L_x_5844:
[----:B--2---:R2:W3:Y:S02]  /*11c40*/  SYNCS.PHASECHK.TRANS64.TRYWAIT P1, [R15+URZ+0x30c40], R18 ;  /* 0x030c40120f0075a7 */ /* 0x0044e4000802017f */
[----:B---3--:R-:W-:Y:S05]  /*11c50*/  @!P1 NANOSLEEP.SYNCS 0x989680 ;  /* 0x009896800000995d */ /* 0x008fea0003900000 */
[----:B------:R-:W3:Y:S02]  /*11c60*/  @!P1 SYNCS.PHASECHK.TRANS64 P1, [R15+URZ+0x30c40], R18 ;  /* 0x030c40120f0095a7 */ /* 0x000ee4000802007f */
[----:B---3--:R-:W-:Y:S05]  /*11c70*/  @!P1 BRA `(.L_x_5844) ;  /* 0xfffffffc00f09947 */ /* 0x008fea000383ffff */
[----:B------:R-:W-:Y:S05]  /*11c80*/  BRA `(.L_x_5869) ;  /* 0xffffffe800507947 */ /* 0x000fea000383ffff */
.L_x_5846:
[----:B-1----:R1:W3:Y:S02]  /*11c90*/  SYNCS.PHASECHK.TRANS64.TRYWAIT P1, [R15+URZ+0x30c28], R18 ;  /* 0x030c28120f0075a7 */ /* 0x0022e4000802017f */
[----:B---3--:R-:W-:Y:S05]  /*11ca0*/  @!P1 NANOSLEEP.SYNCS 0x989680 ;  /* 0x009896800000995d */ /* 0x008fea0003900000 */
[----:B------:R-:W3:Y:S02]  /*11cb0*/  @!P1 SYNCS.PHASECHK.TRANS64 P1, [R15+URZ+0x30c28], R18 ;  /* 0x030c28120f0095a7 */ /* 0x000ee4000802007f */
[----:B---3--:R-:W-:Y:S05]  /*11cc0*/  @!P1 BRA `(.L_x_5846) ;  /* 0xfffffffc00f09947 */ /* 0x008fea000383ffff */
[----:B------:R-:W-:Y:S05]  /*11cd0*/  BRA `(.L_x_5870) ;  /* 0xffffffe800d47947 */ /* 0x000fea000383ffff */
.L_x_5848:
[----:B---3--:R3:W4:Y:S02]  /*11ce0*/  SYNCS.PHASECHK.TRANS64.TRYWAIT P1, [R15+URZ+0x30c48], R18 ;  /* 0x030c48120f0075a7 */ /* 0x008724000802017f */
[----:B----4-:R-:W-:Y:S05]  /*11cf0*/  @!P1 NANOSLEEP.SYNCS 0x989680 ;  /* 0x009896800000995d */ /* 0x010fea0003900000 */
[----:B------:R-:W4:Y:S02]  /*11d00*/  @!P1 SYNCS.PHASECHK.TRANS64 P1, [R15+URZ+0x30c48], R18 ;  /* 0x030c48120f0095a7 */ /* 0x000f24000802007f */
[----:B----4-:R-:W-:Y:S05]  /*11d10*/  @!P1 BRA `(.L_x_5848) ;  /* 0xfffffffc00f09947 */ /* 0x010fea000383ffff */
[----:B------:R-:W-:Y:S05]  /*11d20*/  BRA `(.L_x_5871) ;  /* 0xffffffec00587947 */ /* 0x000fea000383ffff */
.L_x_5850:
[----:B------:R-:W-:-:S07]  /*11d30*/  SHF.L.U32 R4, R10, 0x1f, RZ ;  /* 0x0000001f0a047819 */ /* 0x000fce00000006ff */
.L_x_5872:
[----:B----4-:R4:W1:Y:S02]  /*11d40*/  SYNCS.PHASECHK.TRANS64.TRYWAIT P1, [R15+URZ+0x30c20], R4 ;  /* 0x030c20040f0075a7 */ /* 0x010864000802017f */
[----:B-1----:R-:W-:Y:S05]  /*11d50*/  @!P1 NANOSLEEP.SYNCS 0x989680 ;  /* 0x009896800000995d */ /* 0x002fea0003900000 */
[----:B------:R-:W1:Y:S02]  /*11d60*/  @!P1 SYNCS.PHASECHK.TRANS64 P1, [R15+URZ+0x30c20], R4 ;  /* 0x030c20040f0095a7 */ /* 0x000e64000802007f */
[----:B-1----:R-:W-:Y:S05]  /*11d70*/  @!P1 BRA `(.L_x_5872) ;  /* 0xfffffffc00f09947 */ /* 0x002fea000383ffff */
[----:B------:R-:W-:Y:S05]  /*11d80*/  BRA `(.L_x_5873) ;  /* 0xffffffec00c07947 */ /* 0x000fea000383ffff */
.L_x_5853:
[----:B----4-:R4:W1:Y:S02]  /*11d90*/  SYNCS.PHASECHK.TRANS64.TRYWAIT P1, [R15+URZ+0x30c40], R12 ;  /* 0x030c400c0f0075a7 */ /* 0x010864000802017f */
[----:B-1----:R-:W-:Y:S05]  /*11da0*/  @!P1 NANOSLEEP.SYNCS 0x989680 ;  /* 0x009896800000995d */ /* 0x002fea0003900000 */
[----:B------:R-:W1:Y:S02]  /*11db0*/  @!P1 SYNCS.PHASECHK.TRANS64 P1, [R15+URZ+0x30c40], R12 ;  /* 0x030c400c0f0095a7 */ /* 0x000e64000802007f */
[----:B-1----:R-:W-:Y:S05]  /*11dc0*/  @!P1 BRA `(.L_x_5853) ;  /* 0xfffffffc00f09947 */ /* 0x002fea000383ffff */
[----:B------:R-:W-:Y:S05]  /*11dd0*/  BRA `(.L_x_5874) ;  /* 0xfffffff000607947 */ /* 0x000fea000383ffff */
.L_x_5855:
[----:B-1----:R1:W2:Y:S02]  /*11de0*/  SYNCS.PHASECHK.TRANS64.TRYWAIT P1, [R15+URZ+0x30c28], R12 ;  /* 0x030c280c0f0075a7 */ /* 0x0022a4000802017f */
[----:B--2---:R-:W-:Y:S05]  /*11df0*/  @!P1 NANOSLEEP.SYNCS 0x989680 ;  /* 0x009896800000995d */ /* 0x004fea0003900000 */
[----:B------:R-:W2:Y:S02]  /*11e00*/  @!P1 SYNCS.PHASECHK.TRANS64 P1, [R15+URZ+0x30c28], R12 ;  /* 0x030c280c0f0095a7 */ /* 0x000ea4000802007f */
[----:B--2---:R-:W-:Y:S05]  /*11e10*/  @!P1 BRA `(.L_x_5855) ;  /* 0xfffffffc00f09947 */ /* 0x004fea000383ffff */
[----:B------:R-:W-:Y:S05]  /*11e20*/  BRA `(.L_x_5875) ;  /* 0xfffffff000d87947 */ /* 0x000fea000383ffff */
.L_x_5857:
[----:B------:R1:W1:Y:S02]  /*11e30*/  SYNCS.PHASECHK.TRANS64.TRYWAIT P0, [R3+URZ+0x30c40], R0 ;  /* 0x030c4000030075a7 */ /* 0x000264000800017f */
[----:B-1----:R-:W-:Y:S05]  /*11e40*/  @!P0 NANOSLEEP.SYNCS 0x989680 ;  /* 0x009896800000895d */ /* 0x002fea0003900000 */
[----:B------:R-:W1:Y:S02]  /*11e50*/  @!P0 SYNCS.PHASECHK.TRANS64 P0, [R3+URZ+0x30c40], R0 ;  /* 0x030c4000030085a7 */ /* 0x000e64000800007f */
[----:B-1----:R-:W-:Y:S05]  /*11e60*/  @!P0 BRA `(.L_x_5857) ;  /* 0xfffffffc00f08947 */ /* 0x002fea000383ffff */
[----:B------:R-:W-:Y:S05]  /*11e70*/  BRA `(.L_x_5876) ;  /* 0xfffffff4006c7947 */ /* 0x000fea000383ffff */
.L_x_5859:
[----:B------:R-:W-:Y:S01]  /*11e80*/  BSSY B0, `(.L_x_5877) ;  /* 0x0000006000007945 */ /* 0x000fe20003800000 */
[----:B------:R-:W-:-:S07]  /*11e90*/  IMAD.MOV.U32 R15, RZ, RZ, -0x1 ;  /* 0xffffffffff0f7424 */ /* 0x000fce00078e00ff */
[----:B---3--:R-:W-:Y:S05]  /*11ea0*/  WARPSYNC.COLLECTIVE R15, `(.L_x_5878) ;  /* 0x000000000f0c7348 */ /* 0x008fea0003c00000 */
[----:B------:R-:W-:Y:S02]  /*11eb0*/  ELECT P6, UR62, PT ;  /* 0x00000000003e782f */ /* 0x000fe400038c0000 */
[----:B------:R-:W-:Y:S01]  /*11ec0*/  MOV R14, UR62 ;  /* 0x0000003e000e7c02 */ /* 0x000fe20008000f00 */
[----:B---3--:R-:W-:Y:S10]  /*11ed0*/  ENDCOLLECTIVE ;  /* 0x000000000000791b */ /* 0x008ff40003800000 */
.L_x_5878:
[----:B------:R-:W-:Y:S05]  /*11ee0*/  BSYNC B0 ;  /* 0x0000000000007941 */ /* 0x000fea0003800000 */
.L_x_5877:
[----:B------:R-:W-:Y:S05]  /*11ef0*/  BRA `(.L_x_5879) ;  /* 0xfffffff800007947 */ /* 0x000fea000383ffff */
.L_x_5861:
[----:B-1----:R1:W2:Y:S02]  /*11f00*/  SYNCS.PHASECHK.TRANS64.TRYWAIT P0, [R7+URZ], R4 ;  /* 0x00000004070075a7 */ /* 0x0022a4000800017f */
[----:B--2---:R-:W-:Y:S05]  /*11f10*/  @!P0 NANOSLEEP.SYNCS 0x989680 ;  /* 0x009896800000895d */ /* 0x004fea0003900000 */
[----:B------:R-:W2:Y:S02]  /*11f20*/  @!P0 SYNCS.PHASECHK.TRANS64 P0, [R7+URZ], R4 ;  /* 0x00000004070085a7 */ /* 0x000ea4000800007f */
[----:B--2---:R-:W-:Y:S05]  /*11f30*/  @!P0 BRA `(.L_x_5861) ;  /* 0xfffffffc00f08947 */ /* 0x004fea000383ffff */
[----:B------:R-:W-:Y:S05]  /*11f40*/  BRA `(.L_x_5880) ;  /* 0xfffffff800407947 */ /* 0x000fea000383ffff */
.L_x_5862:
[----:B--2---:R2:W4:Y:S02]  /*11f50*/  SYNCS.PHASECHK.TRANS64.TRYWAIT P0, [R3+URZ], R2 ;  /* 0x00000002030075a7 */ /* 0x004524000800017f */
[----:B----4-:R-:W-:Y:S05]  /*11f60*/  @!P0 NANOSLEEP.SYNCS 0x989680 ;  /* 0x009896800000895d */ /* 0x010fea0003900000 */
[----:B------:R-:W4:Y:S02]  /*11f70*/  @!P0 SYNCS.PHASECHK.TRANS64 P0, [R3+URZ], R2 ;  /* 0x00000002030085a7 */ /* 0x000f24000800007f */
[----:B----4-:R-:W-:Y:S05]  /*11f80*/  @!P0 BRA `(.L_x_5862) ;  /* 0xfffffffc00f08947 */ /* 0x010fea000383ffff */
[----:B------:R-:W-:Y:S05]  /*11f90*/  BRA `(.L_x_5881) ;  /* 0xfffffff800347947 */ /* 0x000fea000383ffff */
.L_x_5864:
[----:B--2---:R2:W4:Y:S02]  /*11fa0*/  SYNCS.PHASECHK.TRANS64.TRYWAIT P0, [R5+URZ], R4 ;  /* 0x00000004050075a7 */ /* 0x004524000800017f */
[----:B----4-:R-:W-:Y:S05]  /*11fb0*/  @!P0 NANOSLEEP.SYNCS 0x989680 ;  /* 0x009896800000895d */ /* 0x010fea0003900000 */
[----:B------:R-:W4:Y:S02]  /*11fc0*/  @!P0 SYNCS.PHASECHK.TRANS64 P0, [R5+URZ], R4 ;  /* 0x00000004050085a7 */ /* 0x000f24000800007f */
[----:B----4-:R-:W-:Y:S05]  /*11fd0*/  @!P0 BRA `(.L_x_5864) ;  /* 0xfffffffc00f08947 */ /* 0x010fea000383ffff */
[----:B------:R-:W-:Y:S05]  /*11fe0*/  BRA `(.L_x_5882) ;  /* 0xfffffff800387947 */ /* 0x000fea000383ffff */
.L_x_5883:
        /* <DEDUP_REMOVED lines=9> */
.L_x_7415:


//--------------------- .text._ZN7cutlass13device_kernelIN5flash11enable_sm90INS1_16FlashAttnBwdSm90INS1_25CollectiveMainloopBwdSm90ILi2ELi2ELi2EN4cute5tupleIJNS5_1CILi1EEES8_S8_EEENS6_IJNS7_ILi128EEESA_NS7_ILi64EEEEEENS_6half_tEfNS_4arch4Sm90ELb0ELb1ELb0ELb1ELb1ELb1ELb0ELb0ELi2ELi1ELi2ELi2ELb0EEENS1_24CollectiveEpilogueBwdGQAISC_fSF_Li256ELb1ELb1EEENS1_19SingleTileSchedulerILb1ELb0ELb0ELi128EEEEEEEEEvNT_6ParamsE --------------------------
	.section	.text._ZN7cutlass13device_kernelIN5flash11enable_sm90INS1_16FlashAttnBwdSm90INS1_25CollectiveMainloopBwdSm90ILi2ELi2ELi2EN4cute5tupleIJNS5_1CILi1EEES8_S8_EEENS6_IJNS7_ILi128EEESA_NS7_ILi64EEEEEENS_6half_tEfNS_4arch4Sm90ELb0ELb1ELb0ELb1ELb1ELb1ELb0ELb0ELi2ELi1ELi2ELi2ELb0EEENS1_24CollectiveEpilogueBwdGQAISC_fSF_Li256ELb1ELb1EEENS1_19SingleTileSchedulerILb1ELb0ELb0ELi128EEEEEEEEEvNT_6ParamsE,"ax",@progbits
	.align	128
.text._ZN7cutlass13device_kernelIN5flash11enable_sm90INS1_16FlashAttnBwdSm90INS1_25CollectiveMainloopBwdSm90ILi2ELi2ELi2EN4cute5tupleIJNS5_1CILi1EEES8_S8_EEENS6_IJNS7_ILi128EEESA_NS7_ILi64EEEEEENS_6half_tEfNS_4arch4Sm90ELb0ELb1ELb0ELb1ELb1ELb1ELb0ELb0ELi2ELi1ELi2ELi2ELb0EEENS1_24CollectiveEpilogueBwdGQAISC_fSF_Li256ELb1ELb1EEENS1_19SingleTileSchedulerILb1ELb0ELb0ELi128EEEEEEEEEvNT_6ParamsE:
        .type           _ZN7cutlass13device_kernelIN5flash11enable_sm90INS1_16FlashAttnBwdSm90INS1_25CollectiveMainloopBwdSm90ILi2ELi2ELi2EN4cute5tupleIJNS5_1CILi1EEES8_S8_EEENS6_IJNS7_ILi128EEESA_NS7_ILi64EEEEEENS_6half_tEfNS_4arch4Sm90ELb0ELb1ELb0ELb1ELb1ELb1ELb0ELb0ELi2ELi1ELi2ELi2ELb0EEENS1_24CollectiveEpilogueBwdGQAISC_fSF_Li256ELb1ELb1EEENS1_19SingleTileSchedulerILb1ELb0ELb0ELi128EEEEEEEEEvNT_6ParamsE,@function
        .size           _ZN7cutlass13device_kernelIN5flash11enable_sm90INS1_16FlashAttnBwdSm90INS1_25CollectiveMainloopBwdSm90ILi2ELi2ELi2EN4cute5tupleIJNS5_1CILi1EEES8_S8_EEENS6_IJNS7_ILi128EEESA_NS7_ILi64EEEEEENS_6half_tEfNS_4arch4Sm90ELb0ELb1ELb0ELb1ELb1ELb1ELb0ELb0ELi2ELi1ELi2ELi2ELb0EEENS1_24CollectiveEpilogueBwdGQAISC_fSF_Li256ELb1ELb1EEENS1_19SingleTileSchedulerILb1ELb0ELb0ELi128EEEEEEEEEvNT_6ParamsE,(.L_x_7416 - _ZN7cutlass13device_kernelIN5flash11enable_sm90INS1_16FlashAttnBwdSm90INS1_25CollectiveMainloopBwdSm90ILi2ELi2ELi2EN4cute5tupleIJNS5_1CILi1EEES8_S8_EEENS6_IJNS7_ILi128EEESA_NS7_ILi64EEEEEENS_6half_tEfNS_4arch4Sm90ELb0ELb1ELb0ELb1ELb1ELb1ELb0ELb0ELi2ELi1ELi2ELi2ELb0EEENS1_24CollectiveEpilogueBwdGQAISC_fSF_Li256ELb1ELb1EEENS1_19SingleTileSchedulerILb1ELb0ELb0ELi128EEEEEEEEEvNT_6ParamsE)
        .other          _ZN7cutlass13device_kernelIN5flash11enable_sm90INS1_16FlashAttnBwdSm90INS1_25CollectiveMainloopBwdSm90ILi2ELi2ELi2EN4cute5tupleIJNS5_1CILi1EEES8_S8_EEENS6_IJNS7_ILi128EEESA_NS7_ILi64EEEEEENS_6half_tEfNS_4arch4Sm90ELb0ELb1ELb0ELb1ELb1ELb1ELb0ELb0ELi2ELi1ELi2ELi2ELb0EEENS1_24CollectiveEpilogueBwdGQAISC_fSF_Li256ELb1ELb1EEENS1_19SingleTileSchedulerILb1ELb0ELb0ELi128EEEEEEEEEvNT_6ParamsE,@"STO_CUDA_ENTRY STV_DEFAULT"
_ZN7cutlass13device_kernelIN5flash11enable_sm90INS1_16FlashAttnBwdSm90INS1_25CollectiveMainloopBwdSm90ILi2ELi2ELi2EN4cute5tupleIJNS5_1CILi1EEES8_S8_EEENS6_IJNS7_ILi128EEESA_NS7_ILi64EEEEEENS_6half_tEfNS_4arch4Sm90ELb0ELb1ELb0ELb1ELb1ELb1ELb0ELb0ELi2ELi1ELi2ELi2ELb0EEENS1_24CollectiveEpilogueBwdGQAISC_fSF_Li256ELb1ELb1EEENS1_19SingleTileSchedulerILb1ELb0ELb0ELi128EEEEEEEEEvNT_6ParamsE:
        /* <DEDUP_REMOVED lines=24> */
.L_x_5885:
[----:B------:R-:W-:Y:S05]  /*0180*/  BSYNC B0 ;  /* 0x0000000000007941 */ /* 0x000fea0003800000 */
.L_x_5884:
        /* <DEDUP_REMOVED lines=37> */
.L_x_5886:
        /* <DEDUP_REMOVED lines=22> */
.L_x_5887:
[----:B------:R-:W-:Y:S01]  /*0540*/  PLOP3.LUT P0, PT, PT, PT, UP0, 0x80, 0x0 ;  /* 0x000000000000781c */ /* 0x000fe20003f0f008 */
[----:B------:R-:W-:Y:S01]  /*0550*/  NOP ;  /* 0x0000000000007918 */ /* 0x000fe20000000000 */
[----:B------:R-:W-:Y:S01]  /*0560*/  ULDC.64 UR38, c[0x0][0x208] ;  /* 0x0000820000267ab9 */ /* 0x000fe20000000a00 */
[----:B------:R-:W-:Y:S01]  /*0570*/  BSSY B6, `(.L_x_5888) ;  /* 0x0001275000067945 */ /* 0x000fe20003800000 */
[----:B-12-4-:R-:W-:Y:S09]  /*0580*/  BAR.SYNC.DEFER_BLOCKING 0x0 ;  /* 0x0000000000007b1d */ /* 0x016ff20000010000 */
[----:B------:R-:W-:Y:S05]  /*0590*/  @!P0 BRA `(.L_x_5889) ;  /* 0x000000e000408947 */ /* 0x000fea0003800000 */
.L_x_5890:
        /* <DEDUP_REMOVED lines=24> */
.L_x_5891:
        /* <DEDUP_REMOVED lines=14> */
.L_x_5893:
[----:B------:R-:W-:-:S05]  /*0800*/  ULDC UR4, c[0x0][0x8c4] ;  /* 0x0002310000047ab9 */ /* 0x000fca0000000800 */
.L_x_5892:
        /* <DEDUP_REMOVED lines=19> */
.L_x_5895:
        /* <DEDUP_REMOVED lines=14> */
.L_x_5896:
        /* <DEDUP_REMOVED lines=11> */
.L_x_5897:
        /* <DEDUP_REMOVED lines=13> */
.L_x_5898:
        /* <DEDUP_REMOVED lines=50> */
.L_x_5899:
        /* <DEDUP_REMOVED lines=28> */
.L_x_5902:
        /* <DEDUP_REMOVED lines=15> */
.L_x_5901:
        /* <DEDUP_REMOVED lines=22> */
.L_x_5904:
        /* <DEDUP_REMOVED lines=15> */
.L_x_5903:
[----:B------:R-:W-:Y:S01]  /*13c0*/  SHF.R.S32.HI R6, RZ, 0x1f, R17 ;  /* 0x0000001fff067819 */ /* 0x000fe20000011411 */
[----:B------:R-:W-:-:S03]  /*13d0*/  UMOV UR4, 0xffffffff ;  /* 0xffffffff00047882 */ /* 0x000fc60000000000 */
[----:B------:R-:W-:-:S04]  /*13e0*/  LEA.HI R0, R6, R17, RZ, 0x7 ;  /* 0x0000001106007211 */ /* 0x000fc800078f38ff */
[----:B------:R-:W-:Y:S01]  /*13f0*/  SHF.R.S32.HI R10, RZ, 0x7, R0 ;  /* 0x00000007ff0a7819 */ /* 0x000fe20000011400 */
[----:B------:R-:W-:Y:S06]  /*1400*/  BRA.DIV UR4, `(.L_x_5905) ;  /* 0x0000011a04347947 */ /* 0x000fec000b800000 */
[----:B------:R1:W2:Y:S02]  /*1410*/  SHFL.IDX PT, R14, R10, RZ, 0x1f ;  /* 0x00001fff0a0e7589 */ /* 0x0002a400000e0000 */
.L_x_6053:
        /* <DEDUP_REMOVED lines=23> */
.L_x_5906:
        /* <DEDUP_REMOVED lines=157> */
.L_x_5919:
[----:B------:R-:W-:-:S06]  /*1f60*/  ULOP3.LUT UR4, UR36, 0x1, URZ, 0xfc, !UPT ;  /* 0x0000000124047892 */ /* 0x000fcc000f8efc3f */
[----:B-1----:R-:W-:-:S05]  /*1f70*/  IMAD.U32 R8, RZ, RZ, UR4 ;  /* 0x00000004ff087e24 */ /* 0x002fca000f8e00ff */
[----:B------:R-:W-:-:S13]  /*1f80*/  ISETP.NE.AND P6, PT, R8, 0x3, PT ;  /* 0x000000030800780c */ /* 0x000fda0003fc5270 */
[----:B------:R-:W-:Y:S05]  /*1f90*/  @!P6 BRA `(.L_x_5909) ;  /* 0x000000000004e947 */ /* 0x000fea0003800000 */
[----:B------:R-:W-:Y:S01]  /*1fa0*/  BPT.TRAP 0x1 ;  /* 0x000000040000795c */ /* 0x000fe20000300000 */
.L_x_5909:
[----:B------:R-:W-:Y:S01]  /*1fb0*/  IMAD R8, R0, 0x8, R16 ;  /* 0x0000000800087824 */ /* 0x000fe200078e0210 */
[----:B------:R-:W-:-:S04]  /*1fc0*/  SHF.L.U32 R23, R4, 0x1f, RZ ;  /* 0x0000001f04177819 */ /* 0x000fc800000006ff */
[----:B------:R1:W2:Y:S01]  /*1fd0*/  SYNCS.PHASECHK.TRANS64.TRYWAIT P0, [R8+URZ+0x30c10], R23 ;  /* 0x030c1017080075a7 */ /* 0x0002a2000800017f */
[----:B------:R-:W-:Y:S05]  /*1fe0*/  @!P6 BRA `(.L_x_5910) ;  /* 0x000000000004e947 */ /* 0x000fea0003800000 */
[----:B------:R-:W-:Y:S01]  /*1ff0*/  BPT.TRAP 0x1 ;  /* 0x000000040000795c */ /* 0x000fe20000300000 */
.L_x_5910:
[----:B------:R-:W-:-:S05]  /*2000*/  VIADD R9, R16, 0x10000 ;  /* 0x0001000010097836 */ /* 0x000fca0000000000 */
[----:B------:R-:W-:-:S04]  /*2010*/  SHF.R.U32.HI R9, RZ, 0x4, R9 ;  /* 0x00000004ff097819 */ /* 0x000fc80000011609 */
[----:B------:R-:W-:Y:S01]  /*2020*/  LOP3.LUT R9, R9, 0x3fff, RZ, 0xc0, !PT ;  /* 0x00003fff09097812 */ /* 0x000fe200078ec0ff */
[----:B--2---:R-:W-:Y:S06]  /*2030*/  @P0 BRA `(.L_x_5911) ;  /* 0x0000000000080947 */ /* 0x004fec0003800000 */
[----:B------:R-:W2:Y:S02]  /*2040*/  SYNCS.PHASECHK.TRANS64.TRYWAIT P0, [R8+URZ+0x30c10], R23 ;  /* 0x030c1017080075a7 */ /* 0x000ea4000800017f */
[----:B--2---:R-:W-:Y:S05]  /*2050*/  @!P0 BRA `(.L_x_5912) ;  /* 0x0000010c00548947 */ /* 0x004fea0003800000 */
.L_x_5911:
        /* <DEDUP_REMOVED lines=60> */
.L_x_5913:
[----:B------:R1:W1:Y:S01]  /*2420*/  SYNCS.PHASECHK.TRANS64.TRYWAIT P0, [R8+URZ+0x30c30], R23 ;  /* 0x030c3017080075a7 */ /* 0x000262000800017f */
[----:B------:R-:W-:Y:S05]  /*2430*/  @!P6 BRA `(.L_x_5914) ;  /* 0x000000000004e947 */ /* 0x000fea0003800000 */
[----:B------:R-:W-:Y:S01]  /*2440*/  BPT.TRAP 0x1 ;  /* 0x000000040000795c */ /* 0x000fe20000300000 */
.L_x_5914:
[----:B------:R-:W2:Y:S01]  /*2450*/  LDC.64 R24, c[0x0][0x748] ;  /* 0x0001d200ff187b82 */ /* 0x000ea20000000a00 */
[----:B------:R-:W-:-:S05]  /*2460*/  VIADD R13, R16, 0x18000 ;  /* 0x00018000100d7836 */ /* 0x000fca0000000000 */
[----:B------:R-:W-:Y:S01]  /*2470*/  SHF.R.U32.HI R13, RZ, 0x4, R13 ;  /* 0x00000004ff0d7819 */ /* 0x000fe2000001160d */
[----:B-1----:R-:W-:Y:S06]  /*2480*/  @P0 BRA `(.L_x_5915) ;  /* 0x0000000000080947 */ /* 0x002fec0003800000 */
[----:B------:R-:W1:Y:S02]  /*2490*/  SYNCS.PHASECHK.TRANS64.TRYWAIT P0, [R8+URZ+0x30c30], R23 ;  /* 0x030c3017080075a7 */ /* 0x000e64000800017f */
[----:B-1----:R-:W-:Y:S05]  /*24a0*/  @!P0 BRA `(.L_x_5916) ;  /* 0x0000010800548947 */ /* 0x002fea0003800000 */
.L_x_5915:
        /* <DEDUP_REMOVED lines=769> */
.L_x_5917:
        /* <DEDUP_REMOVED lines=68> */
.L_x_5918:
        /* <DEDUP_REMOVED lines=11> */
.L_x_5908:
        /* <DEDUP_REMOVED lines=130> */
.L_x_5931:
[----:B------:R-:W-:-:S05]  /*61d0*/  IMAD.U32 R7, RZ, RZ, UR36 ;  /* 0x00000024ff077e24 */ /* 0x000fca000f8e00ff */
[----:B------:R-:W-:-:S04]  /*61e0*/  LOP3.LUT R7, R7, 0x1, RZ, 0xfc, !PT ;  /* 0x0000000107077812 */ /* 0x000fc800078efcff */
[----:B------:R-:W-:-:S13]  /*61f0*/  ISETP.NE.AND P0, PT, R7, 0x3, PT ;  /* 0x000000030700780c */ /* 0x000fda0003f05270 */
[----:B------:R-:W-:Y:S05]  /*6200*/  @!P0 BRA `(.L_x_5921) ;  /* 0x0000000000048947 */ /* 0x000fea0003800000 */
[----:B------:R-:W-:Y:S01]  /*6210*/  BPT.TRAP 0x1 ;  /* 0x000000040000795c */ /* 0x000fe20000300000 */
.L_x_5921:
[----:B------:R-:W-:Y:S01]  /*6220*/  IMAD R7, R0, 0x8, R16 ;  /* 0x0000000800077824 */ /* 0x000fe200078e0210 */
[----:B------:R-:W-:-:S04]  /*6230*/  SHF.L.U32 R20, R4, 0x1f, RZ ;  /* 0x0000001f04147819 */ /* 0x000fc800000006ff */
[----:B------:R1:W3:Y:S01]  /*6240*/  SYNCS.PHASECHK.TRANS64.TRYWAIT P1, [R7+URZ+0x30c10], R20 ;  /* 0x030c1014070075a7 */ /* 0x0002e2000802017f */
[----:B------:R-:W-:Y:S05]  /*6250*/  @!P0 BRA `(.L_x_5922) ;  /* 0x0000000000048947 */ /* 0x000fea0003800000 */
[----:B------:R-:W-:Y:S01]  /*6260*/  BPT.TRAP 0x1 ;  /* 0x000000040000795c */ /* 0x000fe20000300000 */
.L_x_5922:
[----:B--2---:R-:W-:-:S05]  /*6270*/  VIADD R8, R16, 0x10000 ;  /* 0x0001000010087836 */ /* 0x004fca0000000000 */
[----:B------:R-:W-:-:S04]  /*6280*/  SHF.R.U32.HI R8, RZ, 0x4, R8 ;  /* 0x00000004ff087819 */ /* 0x000fc80000011608 */
[----:B------:R-:W-:-:S04]  /*6290*/  LOP3.LUT R8, R8, 0x3fff, RZ, 0xc0, !PT ;  /* 0x00003fff08087812 */ /* 0x000fc800078ec0ff */
[----:B------:R-:W-:Y:S01]  /*62a0*/  LOP3.LUT R9, R8, 0x10000, RZ, 0xfc, !PT ;  /* 0x0001000008097812 */ /* 0x000fe200078efcff */
[----:B---3--:R-:W-:Y:S06]  /*62b0*/  @P1 BRA `(.L_x_5923) ;  /* 0x0000000000081947 */ /* 0x008fec0003800000 */
[----:B------:R-:W2:Y:S02]  /*62c0*/  SYNCS.PHASECHK.TRANS64.TRYWAIT P1, [R7+URZ+0x30c10], R20 ;  /* 0x030c1014070075a7 */ /* 0x000ea4000802017f */
[----:B--2---:R-:W-:Y:S05]  /*62d0*/  @!P1 BRA `(.L_x_5924) ;  /* 0x000000c800dc9947 */ /* 0x004fea0003800000 */
.L_x_5923:
        /* <DEDUP_REMOVED lines=63> */
.L_x_5925:
[----:B------:R1:W1:Y:S01]  /*66d0*/  SYNCS.PHASECHK.TRANS64.TRYWAIT P1, [R7+URZ+0x30c30], R20 ;  /* 0x030c3014070075a7 */ /* 0x000262000802017f */
[----:B------:R-:W-:Y:S05]  /*66e0*/  @!P0 BRA `(.L_x_5926) ;  /* 0x0000000000048947 */ /* 0x000fea0003800000 */
[----:B------:R-:W-:Y:S01]  /*66f0*/  BPT.TRAP 0x1 ;  /* 0x000000040000795c */ /* 0x000fe20000300000 */
.L_x_5926:
        /* <DEDUP_REMOVED lines=8> */
.L_x_5927:
        /* <DEDUP_REMOVED lines=629> */
.L_x_5929:
        /* <DEDUP_REMOVED lines=70> */
.L_x_5930:
        /* <DEDUP_REMOVED lines=12> */
.L_x_5920:
        /* <DEDUP_REMOVED lines=121> */
.L_x_5943:
[----:B------:R-:W-:-:S05]  /*9b80*/  IMAD.U32 R7, RZ, RZ, UR36 ;  /* 0x00000024ff077e24 */ /* 0x000fca000f8e00ff */
[----:B------:R-:W-:-:S04]  /*9b90*/  LOP3.LUT R7, R7, 0x1, RZ, 0xfc, !PT ;  /* 0x0000000107077812 */ /* 0x000fc800078efcff */
[----:B------:R-:W-:-:S13]  /*9ba0*/  ISETP.NE.AND P6, PT, R7, 0x3, PT ;  /* 0x000000030700780c */ /* 0x000fda0003fc5270 */
[----:B--2---:R-:W-:Y:S05]  /*9bb0*/  @!P6 BRA `(.L_x_5933) ;  /* 0x000000000004e947 */ /* 0x004fea0003800000 */
[----:B------:R-:W-:Y:S01]  /*9bc0*/  BPT.TRAP 0x1 ;  /* 0x000000040000795c */ /* 0x000fe20000300000 */
.L_x_5933:
[----:B------:R-:W-:Y:S01]  /*9bd0*/  IMAD R7, R0, 0x8, R16 ;  /* 0x0000000800077824 */ /* 0x000fe200078e0210 */
[----:B------:R-:W-:-:S04]  /*9be0*/  SHF.L.U32 R20, R4, 0x1f, RZ ;  /* 0x0000001f04147819 */ /* 0x000fc800000006ff */
[----:B------:R2:W3:Y:S01]  /*9bf0*/  SYNCS.PHASECHK.TRANS64.TRYWAIT P0, [R7+URZ+0x30c10], R20 ;  /* 0x030c1014070075a7 */ /* 0x0004e2000800017f */
[----:B------:R-:W-:Y:S05]  /*9c00*/  @!P6 BRA `(.L_x_5934) ;  /* 0x000000000004e947 */ /* 0x000fea0003800000 */
[----:B------:R-:W-:Y:S01]  /*9c10*/  BPT.TRAP 0x1 ;  /* 0x000000040000795c */ /* 0x000fe20000300000 */
.L_x_5934:
[----:B-1----:R-:W-:-:S05]  /*9c20*/  VIADD R8, R16, 0x10000 ;  /* 0x0001000010087836 */ /* 0x002fca0000000000 */
[----:B------:R-:W-:-:S04]  /*9c30*/  SHF.R.U32.HI R8, RZ, 0x4, R8 ;  /* 0x00000004ff087819 */ /* 0x000fc80000011608 */
[----:B------:R-:W-:-:S04]  /*9c40*/  LOP3.LUT R8, R8, 0x3fff, RZ, 0xc0, !PT ;  /* 0x00003fff08087812 */ /* 0x000fc800078ec0ff */
[----:B------:R-:W-:Y:S01]  /*9c50*/  LOP3.LUT R9, R8, 0x10000, RZ, 0xfc, !PT ;  /* 0x0001000008097812 */ /* 0x000fe200078efcff */
[----:B---3--:R-:W-:Y:S06]  /*9c60*/  @P0 BRA `(.L_x_5935) ;  /* 0x0000000000080947 */ /* 0x008fec0003800000 */
[----:B------:R-:W1:Y:S02]  /*9c70*/  SYNCS.PHASECHK.TRANS64.TRYWAIT P0, [R7+URZ+0x30c10], R20 ;  /* 0x030c1014070075a7 */ /* 0x000e64000800017f */
[----:B-1----:R-:W-:Y:S05]  /*9c80*/  @!P0 BRA `(.L_x_5936) ;  /* 0x0000009000988947 */ /* 0x002fea0003800000 */
.L_x_5935:
        /* <DEDUP_REMOVED lines=62> */
.L_x_5937:
[----:B------:R1:W1:Y:S01]  /*a070*/  SYNCS.PHASECHK.TRANS64.TRYWAIT P0, [R7+URZ+0x30c30], R20 ;  /* 0x030c3014070075a7 */ /* 0x000262000800017f */
[----:B------:R-:W-:Y:S05]  /*a080*/  @!P6 BRA `(.L_x_5938) ;  /* 0x000000000004e947 */ /* 0x000fea0003800000 */
[----:B------:R-:W-:Y:S01]  /*a090*/  BPT.TRAP 0x1 ;  /* 0x000000040000795c */ /* 0x000fe20000300000 */
.L_x_5938:
        /* <DEDUP_REMOVED lines=8> */
.L_x_5939:
        /* <DEDUP_REMOVED lines=779> */
.L_x_5941:
        /* <DEDUP_REMOVED lines=70> */
.L_x_5942:
        /* <DEDUP_REMOVED lines=12> */
.L_x_5932:
        /* <DEDUP_REMOVED lines=34> */
.L_x_5900:
[----:B------:R-:W-:Y:S05]  /*d910*/  @P0 BRA `(.L_x_5894) ;  /* 0x0000005000e80947 */ /* 0x000fea0003800000 */
[----:B------:R-:W-:Y:S01]  /*d920*/  ULDC.64 UR4, c[0x0][0x878] ;  /* 0x00021e0000047ab9 */ /* 0x000fe20000000a00 */
[----:B------:R-:W3:Y:S01]  /*d930*/  LDC R15, c[0x0][0x850] ;  /* 0x00021400ff0f7b82 */ /* 0x000ee20000000800 */
[----:B------:R-:W-:Y:S01]  /*d940*/  UISETP.NE.U32.AND UP0, UPT, UR4, URZ, UPT ;  /* 0x0000003f0400728c */ /* 0x000fe2000bf05070 */
[----:B-12---:R-:W1:Y:S01]  /*d950*/  S2R R8, SR_CTAID.Y ;  /* 0x0000000000087919 */ /* 0x006e620000002600 */
[----:B------:R-:W-:Y:S01]  /*d960*/  ULDC.64 UR6, c[0x0][0x818] ;  /* 0x0002060000067ab9 */ /* 0x000fe20000000a00 */
[----:B------:R-:W-:Y:S01]  /*d970*/  ULDC.64 UR8, c[0x0][0x820] ;  /* 0x0002080000087ab9 */ /* 0x000fe20000000a00 */
[----:B------:R-:W-:Y:S01]  /*d980*/  UISETP.NE.AND.EX UP0, UPT, UR5, URZ, UPT, UP0 ;  /* 0x0000003f0500728c */ /* 0x000fe2000bf05300 */
[----:B------:R-:W2:Y:S01]  /*d990*/  S2R R16, SR_CTAID.X ;  /* 0x0000000000107919 */ /* 0x000ea20000002500 */
[----:B------:R-:W-:-:S04]  /*d9a0*/  ULDC.64 UR10, c[0x0][0x848] ;  /* 0x00021200000a7ab9 */ /* 0x000fc80000000a00 */
[----:B------:R-:W-:-:S05]  /*d9b0*/  PLOP3.LUT P1, PT, PT, PT, UP0, 0x80, 0x0 ;  /* 0x000000000000781c */ /* 0x000fca0003f2f008 */
[----:B------:R-:W-:Y:S02]  /*d9c0*/  @UP0 ULDC.64 UR4, c[0x0][0x878] ;  /* 0x00021e0000040ab9 */ /* 0x000fe40000000a00 */
[----:B------:R-:W-:-:S06]  /*d9d0*/  @UP0 UIMAD.WIDE UR4, UR37, 0x4, UR4 ;  /* 0x00000004250408a5 */ /* 0x000fcc000f8e0204 */
[----:B------:R-:W-:Y:S02]  /*d9e0*/  IMAD.U32 R2, RZ, RZ, UR4 ;  /* 0x00000004ff027e24 */ /* 0x000fe4000f8e00ff */
[----:B------:R-:W-:-:S05]  /*d9f0*/  IMAD.U32 R3, RZ, RZ, UR5 ;  /* 0x00000005ff037e24 */ /* 0x000fca000f8e00ff */
[----:B------:R2:W4:Y:S01]  /*da00*/  @P1 LDG.E R2, desc[UR38][R2.64] ;  /* 0x0000002602021981 */ /* 0x000522000c1e1900 */
[----:B---3--:R-:W-:Y:S01]  /*da10*/  ISETP.NE.AND P0, PT, R15, 0x1, PT ;  /* 0x000000010f00780c */ /* 0x008fe20003f05270 */
[----:B-1----:R-:W-:Y:S01]  /*da20*/  IMAD.MOV.U32 R7, RZ, RZ, R8 ;  /* 0x000000ffff077224 */ /* 0x002fe200078e0008 */
[----:B------:R-:W1:Y:S01]  /*da30*/  S2R R12, SR_TID.X ;  /* 0x00000000000c7919 */ /* 0x000e620000002100 */
[----:B------:R-:W3:Y:S01]  /*da40*/  S2R R11, SR_CgaCtaId ;  /* 0x00000000000b7919 */ /* 0x000ee20000008800 */
[----:B--2---:R-:W-:-:S09]  /*da50*/  IMAD.SHL.U32 R3, R16, 0x2000, RZ ;  /* 0x0000200010037824 */ /* 0x004fd200078e00ff */
[----:B------:R-:W2:Y:S08]  /*da60*/  @P0 LDC R5, c[0x0][0x854] ;  /* 0x00021500ff050b82 */ /* 0x000eb00000000800 */
[----:B------:R-:W5:Y:S01]  /*da70*/  @P0 LDC R9, c[0x0][0x858] ;  /* 0x00021600ff090b82 */ /* 0x000f620000000800 */
[----:B-1----:R-:W-:Y:S02]  /*da80*/  VIADD R19, R12, 0xffffff80 ;  /* 0xffffff800c137836 */ /* 0x002fe40000000000 */
[----:B--2---:R-:W-:-:S05]  /*da90*/  @P0 IMAD.HI.U32 R0, R8, R5, RZ ;  /* 0x0000000508000227 */ /* 0x004fca00078e00ff */
[----:B-----5:R-:W-:Y:S02]  /*daa0*/  @P0 SHF.R.U32.HI R7, RZ, R9, R0 ;  /* 0x00000009ff070219 */ /* 0x020fe40000011600 */
[----:B------:R-:W-:Y:S02]  /*dab0*/  MOV R0, 0x400 ;  /* 0x0000040000007802 */ /* 0x000fe40000000f00 */
[----:B------:R-:W-:Y:S02]  /*dac0*/  SHF.R.S32.HI R10, RZ, 0x1f, R7 ;  /* 0x0000001fff0a7819 */ /* 0x000fe40000011407 */
[----:B---3--:R-:W-:-:S03]  /*dad0*/  LEA R21, R11, R0, 0x18 ;  /* 0x000000000b157211 */ /* 0x008fc600078ec0ff */
[----:B------:R-:W-:-:S04]  /*dae0*/  IMAD R0, R10, UR6, RZ ;  /* 0x000000060a007c24 */ /* 0x000fc8000f8e02ff */
[----:B------:R-:W-:Y:S01]  /*daf0*/  IMAD R11, R7, UR7, R0 ;  /* 0x00000007070b7c24 */ /* 0x000fe2000f8e0200 */
[----:B----4-:R-:W-:Y:S02]  /*db00*/  @P1 R2UR UR4, R2 ;  /* 0x00000000020412ca */ /* 0x010fe400000e0000 */
        /* <DEDUP_REMOVED lines=18> */
[C---:B------:R-:W-:Y:S02]  /*dc30*/  IMAD R13, R7.reuse, UR5, R6 ;  /* 0x00000005070d7c24 */ /* 0x040fe4000f8e0206 */
[----:B------:R-:W-:Y:S01]  /*dc40*/  IMAD.WIDE.U32 R4, R7, UR4, R4 ;  /* 0x0000000407047c25 */ /* 0x000fe2000f8e0004 */
[----:B------:R-:W-:-:S03]  /*dc50*/  USHF.R.S32.HI UR4, URZ, 0x1f, UR37 ;  /* 0x0000001f3f047899 */ /* 0x000fc60008011425 */
[----:B------:R-:W-:Y:S01]  /*dc60*/  IMAD.SHL.U32 R6, R9, 0x20, RZ ;  /* 0x0000002009067824 */ /* 0x000fe200078e00ff */
[----:B------:R-:W-:Y:S01]  /*dc70*/  USEL UR4, UR4, URZ, !UP0 ;  /* 0x0000003f04047287 */ /* 0x000fe2000c000000 */
[----:B------:R-:W-:Y:S02]  /*dc80*/  IMAD.IADD R3, R3, 0x1, R11 ;  /* 0x0000000103037824 */ /* 0x000fe400078e020b */
[----:B------:R-:W-:Y:S01]  /*dc90*/  IMAD.IADD R5, R5, 0x1, R13 ;  /* 0x0000000105057824 */ /* 0x000fe200078e020d */
[----:B------:R-:W-:Y:S01]  /*dca0*/  LOP3.LUT R9, R6, 0x3ffff000, RZ, 0xc0, !PT ;  /* 0x3ffff00006097812 */ /* 0x000fe200078ec0ff */
[----:B------:R-:W-:Y:S01]  /*dcb0*/  UIMAD UR5, UR4, UR8, URZ ;  /* 0x00000008040572a4 */ /* 0x000fe2000f8e023f */
[----:B------:R-:W-:Y:S01]  /*dcc0*/  IMAD.U32 R11, RZ, RZ, UR10 ;  /* 0x0000000aff0b7e24 */ /* 0x000fe2000f8e00ff */
[----:B------:R-:W-:Y:S01]  /*dcd0*/  UIMAD UR4, UR4, UR10, URZ ;  /* 0x0000000a040472a4 */ /* 0x000fe2000f8e023f */
[----:B------:R-:W-:Y:S01]  /*dce0*/  IMAD.MOV R6, RZ, RZ, -R7 ;  /* 0x000000ffff067224 */ /* 0x000fe200078e0a07 */
[----:B------:R-:W-:Y:S01]  /*dcf0*/  UIMAD UR5, UR6, UR9, UR5 ;  /* 0x00000009060572a4 */ /* 0x000fe2000f8e0205 */
[----:B------:R-:W-:Y:S01]  /*dd00*/  IMAD R0, R0, 0x4, R9 ;  /* 0x0000000400007824 */ /* 0x000fe200078e0209 */
[----:B------:R-:W-:Y:S01]  /*dd10*/  UIMAD UR4, UR6, UR11, UR4 ;  /* 0x0000000b060472a4 */ /* 0x000fe2000f8e0204 */
[----:B------:R-:W-:-:S02]  /*dd20*/  IMAD.U32 R9, RZ, RZ, UR8 ;  /* 0x00000008ff097e24 */ /* 0x000fc4000f8e00ff */
[----:B------:R-:W-:-:S04]  /*dd30*/  IMAD.WIDE.U32 R4, R11, UR6, R4 ;  /* 0x000000060b047c25 */ /* 0x000fc8000f8e0004 */
[----:B------:R-:W-:-:S04]  /*dd40*/  IMAD.WIDE.U32 R2, R9, UR6, R2 ;  /* 0x0000000609027c25 */ /* 0x000fc8000f8e0002 */
[----:B------:R-:W-:Y:S02]  /*dd50*/  VIADD R11, R3, UR5 ;  /* 0x00000005030b7c36 */ /* 0x000fe40008000000 */
[----:B------:R-:W-:Y:S01]  /*dd60*/  VIADD R9, R5, UR4 ;  /* 0x0000000405097c36 */ /* 0x000fe20008000000 */
[----:B------:R-:W-:Y:S05]  /*dd70*/  WARPSYNC.ALL ;  /* 0x0000000000007948 */ /* 0x000fea0003800000 */
[----:B------:R-:W-:Y:S02]  /*dd80*/  IMAD R17, R15, R6, R8 ;  /* 0x000000060f117224 */ /* 0x000fe400078e0208 */
[----:B------:R-:W-:Y:S01]  /*dd90*/  IMAD R0, R0, 0x4, R21 ;  /* 0x0000000400007824 */ /* 0x000fe200078e0215 */
[----:B------:R-:W-:Y:S01]  /*dda0*/  BAR.SYNC.DEFER_BLOCKING 0x1, 0x100 ;  /* 0x0044000000007b1d */ /* 0x000fe20000010000 */
[----:B------:R-:W-:-:S02]  /*ddb0*/  ISETP.NE.AND P1, PT, R12, 0x80, PT ;  /* 0x000000800c00780c */ /* 0x000fc40003f25270 */
[----:B------:R-:W-:-:S03]  /*ddc0*/  ISETP.NE.AND P0, PT, R19, RZ, PT ;  /* 0x000000ff1300720c */ /* 0x000fc60003f05270 */
[----:B------:R-:W-:Y:S01]  /*ddd0*/  ULDC UR4, c[0x0][0x870] ;  /* 0x00021c0000047ab9 */ /* 0x000fe20000000800 */
[----:B------:R-:W-:Y:S01]  /*dde0*/  ULDC UR5, c[0x0][0x80c] ;  /* 0x0002030000057ab9 */ /* 0x000fe20000000800 */
[----:B------:R-:W-:Y:S01]  /*ddf0*/  IMAD R6, R16, UR4, RZ ;  /* 0x0000000410067c24 */ /* 0x000fe2000f8e02ff */
[----:B------:R-:W1:Y:S01]  /*de00*/  LDC.64 R12, c[0x0][0x800] ;  /* 0x00020000ff0c7b82 */ /* 0x000e620000000a00 */
[----:B------:R-:W-:Y:S01]  /*de10*/  UIMAD UR4, UR37, UR5, URZ ;  /* 0x00000005250472a4 */ /* 0x000fe2000f8e023f */
[----:B------:R-:W-:Y:S01]  /*de20*/  BSSY B0, `(.L_x_5944) ;  /* 0x000001c000007945 */ /* 0x000fe20003800000 */
[----:B------:R-:W-:Y:S02]  /*de30*/  IMAD R6, R6, UR5, RZ ;  /* 0x0000000506067c24 */ /* 0x000fe4000f8e02ff */
[----:B------:R-:W-:-:S03]  /*de40*/  USHF.R.S32.HI UR5, URZ, 0x1f, UR4 ;  /* 0x0000001f3f057899 */ /* 0x000fc60008011404 */
[----:B------:R-:W2:Y:S01]  /*de50*/  LDC.64 R14, c[0x0][0x828] ;  /* 0x00020a00ff0e7b82 */ /* 0x000ea20000000a00 */
[----:B------:R-:W-:Y:S02]  /*de60*/  IADD3 R8, P2, P3, R6, UR4, R7 ;  /* 0x0000000406087c10 */ /* 0x000fe4000fb5e007 */
[----:B------:R-:W-:-:S03]  /*de70*/  SHF.R.S32.HI R7, RZ, 0x1f, R6 ;  /* 0x0000001fff077819 */ /* 0x000fc60000011406 */
[C---:B------:R-:W-:Y:S01]  /*de80*/  IMAD.SHL.U32 R16, R8.reuse, 0x4, RZ ;  /* 0x0000000408107824 */ /* 0x040fe200078e00ff */
[----:B------:R3:W-:Y:S01]  /*de90*/  STS.128 [R0], R184 ;  /* 0x000000b800007388 */ /* 0x0007e20000000c00 */
[----:B------:R-:W-:Y:S01]  /*dea0*/  IADD3.X R7, R7, UR5, R10, P2, P3 ;  /* 0x0000000507077c10 */ /* 0x000fe200097e640a */
[----:B------:R-:W-:Y:S02]  /*deb0*/  ULDC.64 UR4, c[0x0][0x868] ;  /* 0x00021a0000047ab9 */ /* 0x000fe40000000a00 */
[----:B------:R3:W-:Y:S01]  /*dec0*/  STS.128 [R0+0x800], R188 ;  /* 0x000800bc00007388 */ /* 0x0007e20000000c00 */
        /* <DEDUP_REMOVED lines=12> */
.L_x_5946:
[----:B------:R-:W2:Y:S04]  /*df90*/  LDG.E.STRONG.GPU R8, desc[UR38][R6.64] ;  /* 0x0000002606087981 */ /* 0x000ea8000c1ef900 */
[----:B--2---:R-:W-:Y:S01]  /*dfa0*/  CCTL.IVALL ;  /* 0x00000000ff00798f */ /* 0x004fe20002000000 */
[----:B------:R-:W-:Y:S05]  /*dfb0*/  YIELD ;  /* 0x0000000000007946 */ /* 0x000fea0003800000 */
[----:B------:R-:W-:-:S13]  /*dfc0*/  ISETP.NE.AND P0, PT, R8, R17, PT ;  /* 0x000000110800720c */ /* 0x000fda0003f05270 */
[----:B------:R-:W-:Y:S05]  /*dfd0*/  @P0 BRA `(.L_x_5946) ;  /* 0xfffffffc00ec0947 */ /* 0x000fea000383ffff */
.L_x_5945:
[----:B------:R-:W-:Y:S05]  /*dfe0*/  BSYNC B0 ;  /* 0x0000000000007941 */ /* 0x000fea0003800000 */
.L_x_5944:
[----:B------:R-:W-:Y:S01]  /*dff0*/  UMOV UR4, 0xffffffff ;  /* 0xffffffff00047882 */ /* 0x000fe20000000000 */
[----:B------:R-:W-:Y:S02]  /*e000*/  LEA.HI.X R11, R2, R13, R11, 0x2, P2 ;  /* 0x0000000d020b7211 */ /* 0x000fe400010f140b */
[----:B------:R-:W-:Y:S01]  /*e010*/  LEA.HI.X R9, R4, R15, R9, 0x2, P3 ;  /* 0x0000000f04097211 */ /* 0x000fe200018f1409 */
[----:B------:R-:W-:Y:S06]  /*e020*/  BRA.DIV UR4, `(.L_x_5947) ;  /* 0x0000004e04d87947 */ /* 0x000fec000b800000 */
[----:B------:R-:W-:Y:S01]  /*e030*/  NOP ;  /* 0x0000000000007918 */ /* 0x000fe20000000000 */
.L_x_6056:
        /* <DEDUP_REMOVED lines=17> */
.L_x_5950:
[----:B------:R-:W-:Y:S01]  /*e150*/  @P0 ELECT P2, URZ, PT ;  /* 0x00000000003f082f */ /* 0x000fe20003840000 */
[----:B------:R1:W-:-:S12]  /*e160*/  UBLKRED.G.S.ADD.F32.RN [UR4], [UR6], UR7, desc[UR8] ;  /* 0x00000804060073bb */ /* 0x0003d800080a1407 */
[----:B------:R-:W-:Y:S02]  /*e170*/  @P2 PLOP3.LUT P0, PT, P2, PT, PT, 0x8, 0x0 ;  /* 0x000000000000281c */ /* 0x000fe4000170e170 */
[----:B------:R-:W-:-:S11]  /*e180*/  PLOP3.LUT P2, PT, PT, PT, PT, 0x8, 0x0 ;  /* 0x000000000000781c */ /* 0x000fd60003f4e170 */
[----:B-1----:R-:W-:Y:S05]  /*e190*/  @P0 BRA.U.ANY `(.L_x_5950) ;  /* 0xfffffffd00ec0947 */ /* 0x002fea000393ffff */
[----:B------:R0:W-:Y:S01]  /*e1a0*/  UTMACMDFLUSH ;  /* 0x00000000000079b7 */ /* 0x0001e20000000000 */
[----:B------:R-:W-:-:S04]  /*e1b0*/  DEPBAR.LE SB0, 0x0 ;  /* 0x000080000000791a */ /* 0x000fc80000000000 */
.L_x_5949:
[----:B------:R-:W-:Y:S05]  /*e1c0*/  BSYNC B0 ;  /* 0x0000000000007941 */ /* 0x000fea0003800000 */
.L_x_5948:
        /* <DEDUP_REMOVED lines=14> */
.L_x_5952:
[----:B------:R-:W-:Y:S05]  /*e2b0*/  BSYNC B0 ;  /* 0x0000000000007941 */ /* 0x000fea0003800000 */
.L_x_5951:
        /* <DEDUP_REMOVED lines=14> */
.L_x_5955:
[----:B-1-3--:R-:W2:Y:S04]  /*e3a0*/  LDG.E.STRONG.GPU R0, desc[UR38][R2.64] ;  /* 0x0000002602007981 */ /* 0x00aea8000c1ef900 */
[----:B--2---:R-:W-:Y:S01]  /*e3b0*/  CCTL.IVALL ;  /* 0x00000000ff00798f */ /* 0x004fe20002000000 */
[----:B------:R-:W-:Y:S05]  /*e3c0*/  YIELD ;  /* 0x0000000000007946 */ /* 0x000fea0003800000 */
[----:B------:R-:W-:-:S13]  /*e3d0*/  ISETP.NE.AND P0, PT, R0, R17, PT ;  /* 0x000000110000720c */ /* 0x000fda0003f05270 */
[----:B------:R-:W-:Y:S05]  /*e3e0*/  @P0 BRA `(.L_x_5955) ;  /* 0xfffffffc00ec0947 */ /* 0x000fea000383ffff */
.L_x_5954:
[----:B------:R-:W-:Y:S05]  /*e3f0*/  BSYNC B0 ;  /* 0x0000000000007941 */ /* 0x000fea0003800000 */
.L_x_5953:
[----:B------:R-:W-:-:S03]  /*e400*/  UMOV UR4, 0xffffffff ;  /* 0xffffffff00047882 */ /* 0x000fc60000000000 */
[----:B------:R-:W-:Y:S05]  /*e410*/  BRA.DIV UR4, `(.L_x_5956) ;  /* 0x0000004a04f87947 */ /* 0x000fea000b800000 */
[----:B------:R-:W-:Y:S01]  /*e420*/  NOP ;  /* 0x0000000000007918 */ /* 0x000fe20000000000 */
.L_x_6059:
        /* <DEDUP_REMOVED lines=17> */
.L_x_5959:
[----:B------:R-:W-:Y:S01]  /*e540*/  @P0 ELECT P2, URZ, PT ;  /* 0x00000000003f082f */ /* 0x000fe20003840000 */
[----:B------:R2:W-:-:S12]  /*e550*/  UBLKRED.G.S.ADD.F32.RN [UR4], [UR6], UR7, desc[UR8] ;  /* 0x00000804060073bb */ /* 0x0005d800080a1407 */
[----:B------:R-:W-:Y:S02]  /*e560*/  @P2 PLOP3.LUT P0, PT, P2, PT, PT, 0x8, 0x0 ;  /* 0x000000000000281c */ /* 0x000fe4000170e170 */
[----:B------:R-:W-:-:S11]  /*e570*/  PLOP3.LUT P2, PT, PT, PT, PT, 0x8, 0x0 ;  /* 0x000000000000781c */ /* 0x000fd60003f4e170 */
[----:B--2---:R-:W-:Y:S05]  /*e580*/  @P0 BRA.U.ANY `(.L_x_5959) ;  /* 0xfffffffd00ec0947 */ /* 0x004fea000393ffff */
[----:B------:R0:W-:Y:S01]  /*e590*/  UTMACMDFLUSH ;  /* 0x00000000000079b7 */ /* 0x0001e20000000000 */
[----:B------:R-:W-:-:S04]  /*e5a0*/  DEPBAR.LE SB0, 0x0 ;  /* 0x000080000000791a */ /* 0x000fc80000000000 */
.L_x_5958:
[----:B------:R-:W-:Y:S05]  /*e5b0*/  BSYNC B0 ;  /* 0x0000000000007941 */ /* 0x000fea0003800000 */
.L_x_5957:
        /* <DEDUP_REMOVED lines=14> */
.L_x_5889:
        /* <DEDUP_REMOVED lines=21> */
.L_x_5961:
        /* <DEDUP_REMOVED lines=13> */
.L_x_5963:
[----:B------:R-:W-:-:S05]  /*e8c0*/  ULDC UR4, c[0x0][0x8c4] ;  /* 0x0002310000047ab9 */ /* 0x000fca0000000800 */
.L_x_5962:
        /* <DEDUP_REMOVED lines=44> */
.L_x_5964:
        /* <DEDUP_REMOVED lines=13> */
.L_x_5965:
        /* <DEDUP_REMOVED lines=12> */
.L_x_5966:
        /* <DEDUP_REMOVED lines=30> */
.L_x_5967:
        /* <DEDUP_REMOVED lines=35> */
.L_x_5972:
[----:B------:R-:W2:Y:S04]  /*f130*/  LDG.E.STRONG.GPU R0, desc[UR38][R2.64] ;  /* 0x0000002602007981 */ /* 0x000ea8000c1ef900 */
[----:B--2---:R-:W-:Y:S01]  /*f140*/  CCTL.IVALL ;  /* 0x00000000ff00798f */ /* 0x004fe20002000000 */
[----:B------:R-:W-:Y:S05]  /*f150*/  YIELD ;  /* 0x0000000000007946 */ /* 0x000fea0003800000 */
[----:B------:R-:W-:-:S13]  /*f160*/  ISETP.NE.AND P1, PT, R0, UR22, PT ;  /* 0x0000001600007c0c */ /* 0x000fda000bf25270 */
[----:B------:R-:W-:Y:S05]  /*f170*/  @P1 BRA `(.L_x_5972) ;  /* 0xfffffffc00ec1947 */ /* 0x000fea000383ffff */
.L_x_5971:
[----:B------:R-:W-:Y:S05]  /*f180*/  BSYNC B0 ;  /* 0x0000000000007941 */ /* 0x000fea0003800000 */
.L_x_5970:
[----:B------:R-:W-:-:S03]  /*f190*/  UMOV UR15, 0xffffffff ;  /* 0xffffffff000f7882 */ /* 0x000fc60000000000 */
[----:B------:R-:W-:Y:S05]  /*f1a0*/  BRA.DIV UR15, `(.L_x_5973) ;  /* 0x0000003e0fb07947 */ /* 0x000fea000b800000 */
[----:B------:R-:W-:Y:S01]  /*f1b0*/  NOP ;  /* 0x0000000000007918 */ /* 0x000fe20000000000 */
.L_x_6062:
        /* <DEDUP_REMOVED lines=22> */
.L_x_5975:
[----:B------:R-:W-:Y:S05]  /*f320*/  BSYNC B0 ;  /* 0x0000000000007941 */ /* 0x000fea0003800000 */
.L_x_5974:
        /* <DEDUP_REMOVED lines=20> */
.L_x_5977:
[----:B------:R-:W-:Y:S05]  /*f470*/  BSYNC B0 ;  /* 0x0000000000007941 */ /* 0x000fea0003800000 */
.L_x_5976:
[----:B------:R-:W-:Y:S06]  /*f480*/  BAR.ARV 0xa, 0xa0 ;  /* 0x0282800000007b1d */ /* 0x000fec0000002000 */
[----:B------:R-:W-:Y:S04]  /*f490*/  BSSY B0, `(.L_x_5978) ;  /* 0x0000003000007945 */ /* 0x000fe80003800000 */
[----:B------:R-:W-:Y:S05]  /*f4a0*/  @!P0 BRA `(.L_x_5979) ;  /* 0x0000000000048947 */ /* 0x000fea0003800000 */
[----:B------:R-:W-:-:S04]  /*f4b0*/  DEPBAR.LE SB0, 0x0 ;  /* 0x000080000000791a */ /* 0x000fc80000000000 */
.L_x_5979:
[----:B------:R-:W-:Y:S05]  /*f4c0*/  BSYNC B0 ;  /* 0x0000000000007941 */ /* 0x000fea0003800000 */
.L_x_5978:
        /* <DEDUP_REMOVED lines=19> */
.L_x_5981:
[----:B------:R-:W-:Y:S05]  /*f600*/  BSYNC B0 ;  /* 0x0000000000007941 */ /* 0x000fea0003800000 */
.L_x_5980:
[----:B------:R-:W-:Y:S01]  /*f610*/  UIADD3 UR15, UR9, 0x1, URZ ;  /* 0x00000001090f7890 */ /* 0x000fe2000fffe03f */
[----:B------:R-:W-:Y:S11]  /*f620*/  BRA `(.L_x_5982) ;  /* 0x0000000000047947 */ /* 0x000ff60003800000 */
.L_x_5969:
[----:B------:R-:W-:-:S05]  /*f630*/  UMOV UR15, UR9 ;  /* 0x00000009000f7c82 */ /* 0x000fca0008000000 */
.L_x_5982:
        /* <DEDUP_REMOVED lines=15> */
.L_x_6007:
        /* <DEDUP_REMOVED lines=11> */
.L_x_5985:
[----:B------:R-:W2:Y:S04]  /*f7e0*/  LDG.E.STRONG.GPU R0, desc[UR38][R2.64] ;  /* 0x0000002602007981 */ /* 0x000ea8000c1ef900 */
[----:B--2---:R-:W-:Y:S01]  /*f7f0*/  CCTL.IVALL ;  /* 0x00000000ff00798f */ /* 0x004fe20002000000 */
[----:B------:R-:W-:Y:S05]  /*f800*/  YIELD ;  /* 0x0000000000007946 */ /* 0x000fea0003800000 */
[----:B------:R-:W-:-:S13]  /*f810*/  ISETP.NE.AND P1, PT, R0, UR22, PT ;  /* 0x0000001600007c0c */ /* 0x000fda000bf25270 */
[----:B------:R-:W-:Y:S05]  /*f820*/  @P1 BRA `(.L_x_5985) ;  /* 0xfffffffc00ec1947 */ /* 0x000fea000383ffff */
.L_x_5984:
[----:B------:R-:W-:Y:S05]  /*f830*/  BSYNC B0 ;  /* 0x0000000000007941 */ /* 0x000fea0003800000 */
.L_x_5983:
[----:B------:R-:W-:-:S03]  /*f840*/  UMOV UR16, 0xffffffff ;  /* 0xffffffff00107882 */ /* 0x000fc60000000000 */
[----:B------:R-:W-:Y:S05]  /*f850*/  BRA.DIV UR16, `(.L_x_5986) ;  /* 0x0000003a10207947 */ /* 0x000fea000b800000 */
[----:B------:R-:W-:Y:S01]  /*f860*/  NOP ;  /* 0x0000000000007918 */ /* 0x000fe20000000000 */
.L_x_6065:
        /* <DEDUP_REMOVED lines=19> */
.L_x_5988:
[----:B------:R-:W-:Y:S05]  /*f9a0*/  BSYNC B0 ;  /* 0x0000000000007941 */ /* 0x000fea0003800000 */
.L_x_5987:
        /* <DEDUP_REMOVED lines=17> */
.L_x_5990:
[----:B------:R-:W-:Y:S05]  /*fac0*/  BSYNC B0 ;  /* 0x0000000000007941 */ /* 0x000fea0003800000 */
.L_x_5989:
[----:B------:R-:W-:Y:S06]  /*fad0*/  BAR.ARV 0xa, 0xa0 ;  /* 0x0282800000007b1d */ /* 0x000fec0000002000 */
[----:B------:R-:W-:Y:S04]  /*fae0*/  BSSY B0, `(.L_x_5991) ;  /* 0x0000003000007945 */ /* 0x000fe80003800000 */
[----:B------:R-:W-:Y:S05]  /*faf0*/  @!P0 BRA `(.L_x_5992) ;  /* 0x0000000000048947 */ /* 0x000fea0003800000 */
[----:B------:R-:W-:-:S04]  /*fb00*/  DEPBAR.LE SB0, 0x0 ;  /* 0x000080000000791a */ /* 0x000fc80000000000 */
.L_x_5992:
[----:B------:R-:W-:Y:S05]  /*fb10*/  BSYNC B0 ;  /* 0x0000000000007941 */ /* 0x000fea0003800000 */
.L_x_5991:
        /* <DEDUP_REMOVED lines=19> */
.L_x_5994:
[----:B------:R-:W-:Y:S05]  /*fc50*/  BSYNC B0 ;  /* 0x0000000000007941 */ /* 0x000fea0003800000 */
.L_x_5993:
        /* <DEDUP_REMOVED lines=9> */
.L_x_5997:
[----:B------:R-:W2:Y:S04]  /*fcf0*/  LDG.E.STRONG.GPU R0, desc[UR38][R2.64] ;  /* 0x0000002602007981 */ /* 0x000ea8000c1ef900 */
[----:B--2---:R-:W-:Y:S01]  /*fd00*/  CCTL.IVALL ;  /* 0x00000000ff00798f */ /* 0x004fe20002000000 */
[----:B------:R-:W-:Y:S05]  /*fd10*/  YIELD ;  /* 0x0000000000007946 */ /* 0x000fea0003800000 */
[----:B------:R-:W-:-:S13]  /*fd20*/  ISETP.NE.AND P1, PT, R0, UR22, PT ;  /* 0x0000001600007c0c */ /* 0x000fda000bf25270 */
[----:B------:R-:W-:Y:S05]  /*fd30*/  @P1 BRA `(.L_x_5997) ;  /* 0xfffffffc00ec1947 */ /* 0x000fea000383ffff */
.L_x_5996:
[----:B------:R-:W-:Y:S05]  /*fd40*/  BSYNC B0 ;  /* 0x0000000000007941 */ /* 0x000fea0003800000 */
.L_x_5995:
[----:B------:R-:W-:-:S03]  /*fd50*/  UMOV UR12, 0xffffffff ;  /* 0xffffffff000c7882 */ /* 0x000fc60000000000 */
[----:B------:R-:W-:Y:S05]  /*fd60*/  BRA.DIV UR12, `(.L_x_5998) ;  /* 0x000000320cf87947 */ /* 0x000fea000b800000 */
[----:B------:R-:W-:Y:S01]  /*fd70*/  NOP ;  /* 0x0000000000007918 */ /* 0x000fe20000000000 */
.L_x_6068:
        /* <DEDUP_REMOVED lines=15> */
.L_x_6000:
[----:B------:R-:W-:Y:S05]  /*fe70*/  BSYNC B0 ;  /* 0x0000000000007941 */ /* 0x000fea0003800000 */
.L_x_5999:
        /* <DEDUP_REMOVED lines=15> */
.L_x_6002:
[----:B------:R-:W-:Y:S05]  /*ff70*/  BSYNC B0 ;  /* 0x0000000000007941 */ /* 0x000fea0003800000 */
.L_x_6001:
[----:B------:R-:W-:Y:S06]  /*ff80*/  BAR.ARV 0xa, 0xa0 ;  /* 0x0282800000007b1d */ /* 0x000fec0000002000 */
[----:B------:R-:W-:Y:S04]  /*ff90*/  BSSY B0, `(.L_x_6003) ;  /* 0x0000003000007945 */ /* 0x000fe80003800000 */
[----:B------:R-:W-:Y:S05]  /*ffa0*/  @!P0 BRA `(.L_x_6004) ;  /* 0x0000000000048947 */ /* 0x000fea0003800000 */
[----:B------:R-:W-:-:S04]  /*ffb0*/  DEPBAR.LE SB0, 0x0 ;  /* 0x000080000000791a */ /* 0x000fc80000000000 */
.L_x_6004:
[----:B------:R-:W-:Y:S05]  /*ffc0*/  BSYNC B0 ;  /* 0x0000000000007941 */ /* 0x000fea0003800000 */
.L_x_6003:
        /* <DEDUP_REMOVED lines=19> */
.L_x_6006:
[----:B------:R-:W-:Y:S05]  /*10100*/  BSYNC B0 ;  /* 0x0000000000007941 */ /* 0x000fea0003800000 */
.L_x_6005:
[----:B------:R-:W-:Y:S02]  /*10110*/  UIADD3 UR9, UR9, 0x2, URZ ;  /* 0x0000000209097890 */ /* 0x000fe4000fffe03f */
[----:B------:R-:W-:-:S04]  /*10120*/  UIADD3 UR4, UR4, 0x4000, URZ ;  /* 0x0000400004047890 */ /* 0x000fc8000fffe03f */
[----:B------:R-:W-:-:S13]  /*10130*/  ISETP.LE.AND P1, PT, R9, UR9, PT ;  /* 0x0000000909007c0c */ /* 0x000fda000bf23270 */
[----:B------:R-:W-:Y:S05]  /*10140*/  @!P1 BRA `(.L_x_6007) ;  /* 0xfffffff400789947 */ /* 0x000fea000383ffff */
.L_x_5968:
        /* <DEDUP_REMOVED lines=41> */
.L_x_6010:
[----:B------:R-:W-:Y:S05]  /*103e0*/  BSYNC B0 ;  /* 0x0000000000007941 */ /* 0x000fea0003800000 */
.L_x_6009:
[----:B------:R-:W-:Y:S05]  /*103f0*/  BRA `(.L_x_6011) ;  /* 0x0000000000047947 */ /* 0x000fea0003800000 */
.L_x_6008:
[----:B------:R-:W-:-:S05]  /*10400*/  UMOV UR4, UR9 ;  /* 0x0000000900047c82 */ /* 0x000fca0008000000 */
.L_x_6011:
        /* <DEDUP_REMOVED lines=11> */
.L_x_6016:
        /* <DEDUP_REMOVED lines=24> */
.L_x_6013:
[----:B------:R-:W-:Y:S05]  /*10640*/  BSYNC B0 ;  /* 0x0000000000007941 */ /* 0x000fea0003800000 */
.L_x_6012:
        /* <DEDUP_REMOVED lines=24> */
.L_x_6015:
[----:B------:R-:W-:Y:S05]  /*107d0*/  BSYNC B0 ;  /* 0x0000000000007941 */ /* 0x000fea0003800000 */
.L_x_6014:
[----:B------:R-:W-:Y:S02]  /*107e0*/  UIADD3 UR7, UR7, 0x2, URZ ;  /* 0x0000000207077890 */ /* 0x000fe4000fffe03f */
[----:B------:R-:W-:Y:S02]  /*107f0*/  ULEA UR5, UR19, UR5, 0x1 ;  /* 0x0000000513057291 */ /* 0x000fe4000f8e083f */
[----:B------:R-:W-:Y:S02]  /*10800*/  ULEA UR6, UR19, UR6, 0x1 ;  /* 0x0000000613067291 */ /* 0x000fe4000f8e083f */
[----:B------:R-:W-:-:S13]  /*10810*/  ISETP.NE.AND P0, PT, RZ, UR7, PT ;  /* 0x00000007ff007c0c */ /* 0x000fda000bf05270 */
[----:B------:R-:W-:Y:S05]  /*10820*/  @!P0 BRA `(.L_x_5894) ;  /* 0x0000002400248947 */ /* 0x000fea0003800000 */
[----:B------:R-:W-:Y:S05]  /*10830*/  BRA `(.L_x_6016) ;  /* 0xfffffffc00207947 */ /* 0x000fea000383ffff */
.L_x_5960:
        /* <DEDUP_REMOVED lines=14> */
.L_x_6017:
        /* <DEDUP_REMOVED lines=14> */
.L_x_6019:
[----:B------:R-:W-:-:S05]  /*10a00*/  ULDC UR4, c[0x0][0x8c4] ;  /* 0x0002310000047ab9 */ /* 0x000fca0000000800 */
.L_x_6018:
        /* <DEDUP_REMOVED lines=59> */
.L_x_6021:
        /* <DEDUP_REMOVED lines=13> */
.L_x_6022:
        /* <DEDUP_REMOVED lines=8> */
.L_x_6023:
        /* <DEDUP_REMOVED lines=21> */
.L_x_6024:
        /* <DEDUP_REMOVED lines=50> */
.L_x_6069:
        /* <DEDUP_REMOVED lines=15> */
.L_x_6027:
        /* <DEDUP_REMOVED lines=77> */
.L_x_6038:
[----:B-123--:R-:W-:-:S04]  /*11940*/  SHF.L.U32 R18, R10, 0x1f, RZ ;  /* 0x0000001f0a127819 */ /* 0x00efc800000006ff */
[----:B------:R-:W2:Y:S02]  /*11950*/  SYNCS.PHASECHK.TRANS64.TRYWAIT P1, [R15+URZ+0x30c40], R18 ;  /* 0x030c40120f0075a7 */ /* 0x000ea4000802017f */
[----:B--2---:R-:W-:Y:S05]  /*11960*/  @!P1 BRA `(.L_x_6030) ;  /* 0x0000001800289947 */ /* 0x004fea0003800000 */
.L_x_6070:
        /* <DEDUP_REMOVED lines=8> */
.L_x_6031:
        /* <DEDUP_REMOVED lines=30> */
.L_x_6071:
        /* <DEDUP_REMOVED lines=8> */
.L_x_6033:
        /* <DEDUP_REMOVED lines=30> */
.L_x_6072:
        /* <DEDUP_REMOVED lines=8> */
.L_x_6035:
        /* <DEDUP_REMOVED lines=24> */
.L_x_6074:
        /* <DEDUP_REMOVED lines=8> */
.L_x_6037:
        /* <DEDUP_REMOVED lines=30> */
.L_x_6029:
[----:B------:R-:W4:Y:S02]  /*12290*/  LDL.LU R4, [R1+0x8] ;  /* 0x0000080001047983 */ /* 0x000f240000300800 */
[----:B----4-:R-:W-:Y:S02]  /*122a0*/  ISETP.NE.AND P1, PT, R4, RZ, PT ;  /* 0x000000ff0400720c */ /* 0x010fe40003f25270 */
[----:B------:R4:W5:Y:S11]  /*122b0*/  LDL R4, [R1+0x4] ;  /* 0x0000040001047983 */ /* 0x0009760000100800 */
[----:B----4-:R-:W-:Y:S05]  /*122c0*/  @!P1 BRA `(.L_x_6028) ;  /* 0x0000000400249947 */ /* 0x010fea0003800000 */
[----:B------:R-:W-:-:S04]  /*122d0*/  SHF.L.U32 R12, R10, 0x1f, RZ ;  /* 0x0000001f0a0c7819 */ /* 0x000fc800000006ff */
[----:B------:R-:W4:Y:S02]  /*122e0*/  SYNCS.PHASECHK.TRANS64.TRYWAIT P1, [R15+URZ+0x30c40], R12 ;  /* 0x030c400c0f0075a7 */ /* 0x000f24000802017f */
[----:B----4-:R-:W-:Y:S05]  /*122f0*/  @!P1 BRA `(.L_x_6039) ;  /* 0x0000001000189947 */ /* 0x010fea0003800000 */
.L_x_6075:
        /* <DEDUP_REMOVED lines=8> */
.L_x_6040:
        /* <DEDUP_REMOVED lines=27> */
.L_x_6076:
        /* <DEDUP_REMOVED lines=8> */
.L_x_6042:
        /* <DEDUP_REMOVED lines=27> */
.L_x_6028:
[----:B------:R-:W1:Y:S01]  /*12760*/  S2R R0, SR_TID.X ;  /* 0x0000000000007919 */ /* 0x000e620000002100 */
[----:B------:R-:W-:Y:S01]  /*12770*/  IMAD R3, R16, 0x8, R15 ;  /* 0x0000000810037824 */ /* 0x000fe200078e020f */
[----:B-1----:R-:W-:Y:S02]  /*12780*/  LOP3.LUT R2, R0, 0x7f, RZ, 0xc0, !PT ;  /* 0x0000007f00027812 */ /* 0x002fe400078ec0ff */
[----:B------:R-:W-:Y:S02]  /*12790*/  SHF.L.U32 R0, R10, 0x1f, RZ ;  /* 0x0000001f0a007819 */ /* 0x000fe400000006ff */
[----:B------:R-:W-:Y:S02]  /*127a0*/  ISETP.NE.AND P1, PT, R2, RZ, PT ;  /* 0x000000ff0200720c */ /* 0x000fe40003f25270 */
[----:B------:R-:W1:Y:S02]  /*127b0*/  SYNCS.PHASECHK.TRANS64.TRYWAIT P0, [R3+URZ+0x30c40], R0 ;  /* 0x030c4000030075a7 */ /* 0x000e64000800017f */
[----:B-1----:R-:W-:Y:S09]  /*127c0*/  @!P0 BRA `(.L_x_6043) ;  /* 0x0000000c000c8947 */ /* 0x002ff20003800000 */
.L_x_6077:
[----:B------:R-:W-:Y:S05]  /*127d0*/  @P1 BRA `(.L_x_6044) ;  /* 0x0000000000181947 */ /* 0x000fea0003800000 */
[----:B------:R-:W1:Y:S01]  /*127e0*/  S2R R2, SR_TID.X ;  /* 0x0000000000027919 */ /* 0x000e620000002100 */
[----:B------:R-:W-:-:S04]  /*127f0*/  IMAD.MOV.U32 R0, RZ, RZ, 0x4200 ;  /* 0x00004200ff007424 */ /* 0x000fc800078e00ff */
[----:B------:R1:W-:Y:S02]  /*12800*/  SYNCS.ARRIVE.TRANS64 RZ, [R3+URZ+0x30c30], R0 ;  /* 0x030c300003ff79a7 */ /* 0x0003e4000800003f */
[----:B-1----:R-:W-:-:S13]  /*12810*/  LOP3.LUT P0, RZ, R2, 0x1f, RZ, 0xc0, !PT ;  /* 0x0000001f02ff7812 */ /* 0x002fda000780c0ff */
[----:B------:R-:W-:Y:S05]  /*12820*/  @!P0 BRA `(.L_x_6044) ;  /* 0x0000000000048947 */ /* 0x000fea0003800000 */
[----:B------:R-:W-:Y:S01]  /*12830*/  BPT.TRAP 0x1 ;  /* 0x000000040000795c */ /* 0x000fe20000300000 */
.L_x_6044:
        /* <DEDUP_REMOVED lines=34> */
.L_x_6025:
[----:B------:R-:W-:Y:S05]  /*12a60*/  BSYNC B0 ;  /* 0x0000000000007941 */ /* 0x000fea0003800000 */
.L_x_6020:
[----:B------:R-:W-:-:S03]  /*12a70*/  UMOV UR8, 0xffffffff ;  /* 0xffffffff00087882 */ /* 0x000fc60000000000 */
[----:B------:R-:W-:Y:S05]  /*12a80*/  BRA.DIV UR8, `(.L_x_6045) ;  /* 0x0000000a08707947 */ /* 0x000fea000b800000 */
[----:B------:R-:W-:-:S13]  /*12a90*/  ELECT P6, URZ, PT ;  /* 0x00000000003f782f */ /* 0x000fda00038c0000 */
.L_x_6080:
[----:B------:R-:W-:Y:S05]  /*12aa0*/  @!P6 BRA `(.L_x_5894) ;  /* 0x000000000084e947 */ /* 0x000fea0003800000 */
[----:B------:R-:W-:-:S06]  /*12ab0*/  ULOP3.LUT UR8, UR36, 0x2, URZ, 0xfc, !UPT ;  /* 0x0000000224087892 */ /* 0x000fcc000f8efc3f */
[----:B------:R-:W-:-:S05]  /*12ac0*/  IMAD.U32 R2, RZ, RZ, UR8 ;  /* 0x00000008ff027e24 */ /* 0x000fca000f8e00ff */
[----:B------:R-:W-:-:S13]  /*12ad0*/  ISETP.NE.AND P2, PT, R2, 0x3, PT ;  /* 0x000000030200780c */ /* 0x000fda0003f45270 */
[----:B------:R-:W-:Y:S05]  /*12ae0*/  @!P2 BRA `(.L_x_6046) ;  /* 0x000000000004a947 */ /* 0x000fea0003800000 */
[----:B---3--:R-:W-:Y:S01]  /*12af0*/  BPT.TRAP 0x1 ;  /* 0x000000040000795c */ /* 0x008fe20000300000 */
.L_x_6046:
        /* <DEDUP_REMOVED lines=15> */
.L_x_6081:
[----:B------:R-:W2:Y:S02]  /*12bf0*/  SYNCS.PHASECHK.TRANS64.TRYWAIT P0, [R3+URZ], R2 ;  /* 0x00000002030075a7 */ /* 0x000ea4000800017f */
[----:B--2---:R-:W-:Y:S05]  /*12c00*/  @!P0 BRA `(.L_x_6048) ;  /* 0x0000000800448947 */ /* 0x004fea0003800000 */
.L_x_6082:
[----:B------:R-:W-:Y:S05]  /*12c10*/  @!P2 BRA `(.L_x_6049) ;  /* 0x000000000004a947 */ /* 0x000fea0003800000 */
[----:B---3--:R-:W-:Y:S01]  /*12c20*/  BPT.TRAP 0x1 ;  /* 0x000000040000795c */ /* 0x008fe20000300000 */
.L_x_6049:
[----:B--2---:R-:W-:-:S04]  /*12c30*/  VIADD R3, R8, 0x30c40 ;  /* 0x00030c4008037836 */ /* 0x004fc80000000000 */
[----:B------:R-:W-:-:S04]  /*12c40*/  IMAD R5, R0, 0x8, R3 ;  /* 0x0000000800057824 */ /* 0x000fc800078e0203 */
[----:B------:R-:W2:Y:S02]  /*12c50*/  SYNCS.PHASECHK.TRANS64.TRYWAIT P0, [R5+URZ], R4 ;  /* 0x00000004050075a7 */ /* 0x000ea4000800017f */
[----:B--2---:R-:W-:Y:S05]  /*12c60*/  @!P0 BRA `(.L_x_6050) ;  /* 0x0000000800408947 */ /* 0x004fea0003800000 */
.L_x_6083:
[----:B------:R-:W-:-:S07]  /*12c70*/  IMAD R3, R6, 0x8, R3 ;  /* 0x0000000806037824 */ /* 0x000fce00078e0203 */
.L_x_6051:
[----:B----4-:R4:W1:Y:S02]  /*12c80*/  SYNCS.PHASECHK.TRANS64.TRYWAIT P0, [R3+URZ], R2 ;  /* 0x00000002030075a7 */ /* 0x010864000800017f */
[----:B-1----:R-:W-:Y:S05]  /*12c90*/  @!P0 NANOSLEEP.SYNCS 0x989680 ;  /* 0x009896800000895d */ /* 0x002fea0003900000 */
[----:B------:R-:W1:Y:S02]  /*12ca0*/  @!P0 SYNCS.PHASECHK.TRANS64 P0, [R3+URZ], R2 ;  /* 0x00000002030085a7 */ /* 0x000e64000800007f */
[----:B-1----:R-:W-:Y:S05]  /*12cb0*/  @!P0 BRA `(.L_x_6051) ;  /* 0xfffffffc00f08947 */ /* 0x002fea000383ffff */
.L_x_5894:
[----:B---3--:R-:W-:Y:S05]  /*12cc0*/  BSYNC B6 ;  /* 0x0000000000067941 */ /* 0x008fea0003800000 */
.L_x_5888:
[----:B------:R-:W-:Y:S05]  /*12cd0*/  EXIT ;  /* 0x000000000000794d */ /* 0x000fea0003800000 */
.L_x_5905:
[----:B------:R-:W-:Y:S02]  /*12ce0*/  IMAD.MOV.U32 R13, RZ, RZ, R10 ;  /* 0x000000ffff0d7224 */ /* 0x000fe400078e000a */
[----:B------:R-:W-:Y:S02]  /*12cf0*/  IMAD.MOV.U32 R12, RZ, RZ, RZ ;  /* 0x000000ffff0c7224 */ /* 0x000fe400078e00ff */
[----:B------:R-:W-:Y:S02]  /*12d00*/  IMAD.MOV.U32 R11, RZ, RZ, 0x1f ;  /* 0x0000001fff0b7424 */ /* 0x000fe400078e00ff */
[----:B------:R-:W-:-:S07]  /*12d10*/  IMAD.MOV.U32 R15, RZ, RZ, -0x1 ;  /* 0xffffffffff0f7424 */ /* 0x000fce00078e00ff */
[----:B------:R-:W-:Y:S05]  /*12d20*/  WARPSYNC.COLLECTIVE R15, `(.L_x_6052) ;  /* 0x000000000f087348 */ /* 0x000fea0003c00000 */
[----:B------:R1:W2:Y:S02]  /*12d30*/  SHFL.IDX P6, R14, R13, R12, R11 ;  /* 0x0000000c0d0e7389 */ /* 0x0002a400000c000b */
[----:B-12---:R-:W-:Y:S01]  /*12d40*/  ENDCOLLECTIVE ;  /* 0x000000000000791b */ /* 0x006fe20003800000 */
.L_x_6052:
[----:B------:R-:W-:Y:S05]  /*12d50*/  BRA `(.L_x_6053) ;  /* 0xfffffee400b07947 */ /* 0x000fea000383ffff */
.L_x_5907:
[----:B--2---:R2:W3:Y:S02]  /*12d60*/  SYNCS.PHASECHK.TRANS64.TRYWAIT P0, [R16+URZ+0x30c00], R11 ;  /* 0x030c000b100075a7 */ /* 0x0044e4000800017f */
[----:B---3--:R-:W-:Y:S05]  /*12d70*/  @!P0 NANOSLEEP.SYNCS 0x989680 ;  /* 0x009896800000895d */ /* 0x008fea0003900000 */
[----:B------:R-:W3:Y:S02]  /*12d80*/  @!P0 SYNCS.PHASECHK.TRANS64 P0, [R16+URZ+0x30c00], R11 ;  /* 0x030c000b100085a7 */ /* 0x000ee4000800007f */
[----:B---3--:R-:W-:Y:S05]  /*12d90*/  @!P0 BRA `(.L_x_5907) ;  /* 0xfffffffc00f08947 */ /* 0x008fea000383ffff */
[----:B------:R-:W-:Y:S05]  /*12da0*/  BRA `(.L_x_5906) ;  /* 0xfffffee400f87947 */ /* 0x000fea000383ffff */
.L_x_5912:
[----:B--2---:R2:W3:Y:S02]  /*12db0*/  SYNCS.PHASECHK.TRANS64.TRYWAIT P0, [R8+URZ+0x30c10], R23 ;  /* 0x030c1017080075a7 */ /* 0x0044e4000800017f */
[----:B---3--:R-:W-:Y:S05]  /*12dc0*/  @!P0 NANOSLEEP.SYNCS 0x989680 ;  /* 0x009896800000895d */ /* 0x008fea0003900000 */
[----:B------:R-:W3:Y:S02]  /*12dd0*/  @!P0 SYNCS.PHASECHK.TRANS64 P0, [R8+URZ+0x30c10], R23 ;  /* 0x030c1017080085a7 */ /* 0x000ee4000800007f */
[----:B---3--:R-:W-:Y:S05]  /*12de0*/  @!P0 BRA `(.L_x_5912) ;  /* 0xfffffffc00f08947 */ /* 0x008fea000383ffff */
[----:B------:R-:W-:Y:S05]  /*12df0*/  BRA `(.L_x_5911) ;  /* 0xfffffef000987947 */ /* 0x000fea000383ffff */
.L_x_5916:
[----:B------:R1:W1:Y:S02]  /*12e00*/  SYNCS.PHASECHK.TRANS64.TRYWAIT P0, [R8+URZ+0x30c30], R23 ;  /* 0x030c3017080075a7 */ /* 0x000264000800017f */
[----:B-1----:R-:W-:Y:S05]  /*12e10*/  @!P0 NANOSLEEP.SYNCS 0x989680 ;  /* 0x009896800000895d */ /* 0x002fea0003900000 */
[----:B------:R-:W1:Y:S02]  /*12e20*/  @!P0 SYNCS.PHASECHK.TRANS64 P0, [R8+URZ+0x30c30], R23 ;  /* 0x030c3017080085a7 */ /* 0x000e64000800007f */
[----:B-1----:R-:W-:Y:S05]  /*12e30*/  @!P0 BRA `(.L_x_5916) ;  /* 0xfffffffc00f08947 */ /* 0x002fea000383ffff */
[----:B------:R-:W-:Y:S05]  /*12e40*/  BRA `(.L_x_5915) ;  /* 0xfffffef400987947 */ /* 0x000fea000383ffff */
.L_x_5924:
[----:B--2---:R2:W3:Y:S02]  /*12e50*/  SYNCS.PHASECHK.TRANS64.TRYWAIT P1, [R7+URZ+0x30c10], R20 ;  /* 0x030c1014070075a7 */ /* 0x0044e4000802017f */
[----:B---3--:R-:W-:Y:S05]  /*12e60*/  @!P1 NANOSLEEP.SYNCS 0x989680 ;  /* 0x009896800000995d */ /* 0x008fea0003900000 */
[----:B------:R-:W3:Y:S02]  /*12e70*/  @!P1 SYNCS.PHASECHK.TRANS64 P1, [R7+URZ+0x30c10], R20 ;  /* 0x030c1014070095a7 */ /* 0x000ee4000802007f */
[----:B---3--:R-:W-:Y:S05]  /*12e80*/  @!P1 BRA `(.L_x_5924) ;  /* 0xfffffffc00f09947 */ /* 0x008fea000383ffff */
[----:B------:R-:W-:Y:S05]  /*12e90*/  BRA `(.L_x_5923) ;  /* 0xffffff3400107947 */ /* 0x000fea000383ffff */
.L_x_5928:
[----:B------:R1:W1:Y:S02]  /*12ea0*/  SYNCS.PHASECHK.TRANS64.TRYWAIT P1, [R7+URZ+0x30c30], R20 ;  /* 0x030c3014070075a7 */ /* 0x000264000802017f */
[----:B-1----:R-:W-:Y:S05]  /*12eb0*/  @!P1 NANOSLEEP.SYNCS 0x989680 ;  /* 0x009896800000995d */ /* 0x002fea0003900000 */
[----:B------:R-:W1:Y:S02]  /*12ec0*/  @!P1 SYNCS.PHASECHK.TRANS64 P1, [R7+URZ+0x30c30], R20 ;  /* 0x030c3014070095a7 */ /* 0x000e64000802007f */
[----:B-1----:R-:W-:Y:S05]  /*12ed0*/  @!P1 BRA `(.L_x_5928) ;  /* 0xfffffffc00f09947 */ /* 0x002fea000383ffff */
[----:B------:R-:W-:Y:S05]  /*12ee0*/  BRA `(.L_x_5927) ;  /* 0xffffff3800247947 */ /* 0x000fea000383ffff */
.L_x_5936:
[----:B-1----:R1:W3:Y:S02]  /*12ef0*/  SYNCS.PHASECHK.TRANS64.TRYWAIT P0, [R7+URZ+0x30c10], R20 ;  /* 0x030c1014070075a7 */ /* 0x0022e4000800017f */
[----:B---3--:R-:W-:Y:S05]  /*12f00*/  @!P0 NANOSLEEP.SYNCS 0x989680 ;  /* 0x009896800000895d */ /* 0x008fea0003900000 */
[----:B------:R-:W3:Y:S02]  /*12f10*/  @!P0 SYNCS.PHASECHK.TRANS64 P0, [R7+URZ+0x30c10], R20 ;  /* 0x030c1014070085a7 */ /* 0x000ee4000800007f */
[----:B---3--:R-:W-:Y:S05]  /*12f20*/  @!P0 BRA `(.L_x_5936) ;  /* 0xfffffffc00f08947 */ /* 0x008fea000383ffff */
[----:B------:R-:W-:Y:S05]  /*12f30*/  BRA `(.L_x_5935) ;  /* 0xffffff6c00547947 */ /* 0x000fea000383ffff */
.L_x_5940:
[----:B------:R1:W1:Y:S02]  /*12f40*/  SYNCS.PHASECHK.TRANS64.TRYWAIT P0, [R7+URZ+0x30c30], R20 ;  /* 0x030c3014070075a7 */ /* 0x000264000800017f */
[----:B-1----:R-:W-:Y:S05]  /*12f50*/  @!P0 NANOSLEEP.SYNCS 0x989680 ;  /* 0x009896800000895d */ /* 0x002fea0003900000 */
[----:B------:R-:W1:Y:S02]  /*12f60*/  @!P0 SYNCS.PHASECHK.TRANS64 P0, [R7+URZ+0x30c30], R20 ;  /* 0x030c3014070085a7 */ /* 0x000e64000800007f */
[----:B-1----:R-:W-:Y:S05]  /*12f70*/  @!P0 BRA `(.L_x_5940) ;  /* 0xfffffffc00f08947 */ /* 0x002fea000383ffff */
[----:B------:R-:W-:Y:S05]  /*12f80*/  BRA `(.L_x_5939) ;  /* 0xffffff7000647947 */ /* 0x000fea000383ffff */
.L_x_5947:
[----:B------:R-:W-:Y:S01]  /*12f90*/  BSSY B0, `(.L_x_6054) ;  /* 0x0000005000007945 */ /* 0x000fe20003800000 */
[----:B------:R-:W-:-:S07]  /*12fa0*/  IMAD.MOV.U32 R15, RZ, RZ, -0x1 ;  /* 0xffffffffff0f7424 */ /* 0x000fce00078e00ff */
[----:B---3--:R-:W-:Y:S05]  /*12fb0*/  WARPSYNC.COLLECTIVE R15, `(.L_x_6055) ;  /* 0x000000000f087348 */ /* 0x008fea0003c00000 */
[----:B------:R-:W-:Y:S01]  /*12fc0*/  NOP ;  /* 0x0000000000007918 */ /* 0x000fe20000000000 */
[----:B---3--:R-:W-:Y:S01]  /*12fd0*/  ENDCOLLECTIVE ;  /* 0x000000000000791b */ /* 0x008fe20003800000 */
.L_x_6055:
[----:B------:R-:W-:Y:S05]  /*12fe0*/  BSYNC B0 ;  /* 0x0000000000007941 */ /* 0x000fea0003800000 */
.L_x_6054:
[----:B------:R-:W-:Y:S05]  /*12ff0*/  BRA `(.L_x_6056) ;  /* 0xffffffb000107947 */ /* 0x000fea000383ffff */
.L_x_5956:
[----:B------:R-:W-:Y:S01]  /*13000*/  BSSY B0, `(.L_x_6057) ;  /* 0x0000005000007945 */ /* 0x000fe20003800000 */
[----:B------:R-:W-:-:S07]  /*13010*/  IMAD.MOV.U32 R15, RZ, RZ, -0x1 ;  /* 0xffffffffff0f7424 */ /* 0x000fce00078e00ff */
[----:B-1-3--:R-:W-:Y:S05]  /*13020*/  WARPSYNC.COLLECTIVE R15, `(.L_x_6058) ;  /* 0x000000000f087348 */ /* 0x00afea0003c00000 */
[----:B------:R-:W-:Y:S01]  /*13030*/  NOP ;  /* 0x0000000000007918 */ /* 0x000fe20000000000 */
[----:B-1-3--:R-:W-:Y:S01]  /*13040*/  ENDCOLLECTIVE ;  /* 0x000000000000791b */ /* 0x00afe20003800000 */
.L_x_6058:
[----:B------:R-:W-:Y:S05]  /*13050*/  BSYNC B0 ;  /* 0x0000000000007941 */ /* 0x000fea0003800000 */
.L_x_6057:
[----:B------:R-:W-:Y:S05]  /*13060*/  BRA `(.L_x_6059) ;  /* 0xffffffb000f07947 */ /* 0x000fea000383ffff */
.L_x_5973:
[----:B------:R-:W-:Y:S01]  /*13070*/  BSSY B0, `(.L_x_6060) ;  /* 0x0000005000007945 */ /* 0x000fe20003800000 */
[----:B------:R-:W-:-:S07]  /*13080*/  IMAD.MOV.U32 R15, RZ, RZ, -0x1 ;  /* 0xffffffffff0f7424 */ /* 0x000fce00078e00ff */
[----:B------:R-:W-:Y:S05]  /*13090*/  WARPSYNC.COLLECTIVE R15, `(.L_x_6061) ;  /* 0x000000000f087348 */ /* 0x000fea0003c00000 */
[----:B------:R-:W-:Y:S01]  /*130a0*/  NOP ;  /* 0x0000000000007918 */ /* 0x000fe20000000000 */
[----:B------:R-:W-:Y:S01]  /*130b0*/  ENDCOLLECTIVE ;  /* 0x000000000000791b */ /* 0x000fe20003800000 */
.L_x_6061:
[----:B------:R-:W-:Y:S05]  /*130c0*/  BSYNC B0 ;  /* 0x0000000000007941 */ /* 0x000fea0003800000 */
.L_x_6060:
[----:B------:R-:W-:Y:S05]  /*130d0*/  BRA `(.L_x_6062) ;  /* 0xffffffc000387947 */ /* 0x000fea000383ffff */
.L_x_5986:
[----:B------:R-:W-:Y:S01]  /*130e0*/  BSSY B0, `(.L_x_6063) ;  /* 0x0000005000007945 */ /* 0x000fe20003800000 */
[----:B------:R-:W-:-:S07]  /*130f0*/  IMAD.MOV.U32 R15, RZ, RZ, -0x1 ;  /* 0xffffffffff0f7424 */ /* 0x000fce00078e00ff */
[----:B------:R-:W-:Y:S05]  /*13100*/  WARPSYNC.COLLECTIVE R15, `(.L_x_6064) ;  /* 0x000000000f087348 */ /* 0x000fea0003c00000 */
[----:B------:R-:W-:Y:S01]  /*13110*/  NOP ;  /* 0x0000000000007918 */ /* 0x000fe20000000000 */
[----:B------:R-:W-:Y:S01]  /*13120*/  ENDCOLLECTIVE ;  /* 0x000000000000791b */ /* 0x000fe20003800000 */
.L_x_6064:
[----:B------:R-:W-:Y:S05]  /*13130*/  BSYNC B0 ;  /* 0x0000000000007941 */ /* 0x000fea0003800000 */
.L_x_6063:
[----:B------:R-:W-:Y:S05]  /*13140*/  BRA `(.L_x_6065) ;  /* 0xffffffc400c87947 */ /* 0x000fea000383ffff */
.L_x_5998:
[----:B------:R-:W-:Y:S01]  /*13150*/  BSSY B0, `(.L_x_6066) ;  /* 0x0000005000007945 */ /* 0x000fe20003800000 */
[----:B------:R-:W-:-:S07]  /*13160*/  IMAD.MOV.U32 R15, RZ, RZ, -0x1 ;  /* 0xffffffffff0f7424 */ /* 0x000fce00078e00ff */
[----:B------:R-:W-:Y:S05]  /*13170*/  WARPSYNC.COLLECTIVE R15, `(.L_x_6067) ;  /* 0x000000000f087348 */ /* 0x000fea0003c00000 */
[----:B------:R-:W-:Y:S01]  /*13180*/  NOP ;  /* 0x0000000000007918 */ /* 0x000fe20000000000 */
[----:B------:R-:W-:Y:S01]  /*13190*/  ENDCOLLECTIVE ;  /* 0x000000000000791b */ /* 0x000fe20003800000 */
.L_x_6067:
[----:B------:R-:W-:Y:S05]  /*131a0*/  BSYNC B0 ;  /* 0x0000000000007941 */ /* 0x000fea0003800000 */
.L_x_6066:
[----:B------:R-:W-:Y:S05]  /*131b0*/  BRA `(.L_x_6068) ;  /* 0xffffffc800f07947 */ /* 0x000fea000383ffff */
.L_x_6026:
[----:B-1----:R1:W2:Y:S02]  /*131c0*/  SYNCS.PHASECHK.TRANS64.TRYWAIT P0, [R15+URZ+0x30c20], R0 ;  /* 0x030c20000f0075a7 */ /* 0x0022a4000800017f */
[----:B--2---:R-:W-:Y:S05]  /*131d0*/  @!P0 NANOSLEEP.SYNCS 0x989680 ;  /* 0x009896800000895d */ /* 0x004fea0003900000 */
[----:B------:R-:W2:Y:S02]  /*131e0*/  @!P0 SYNCS.PHASECHK.TRANS64 P0, [R15+URZ+0x30c20], R0 ;  /* 0x030c20000f0085a7 */ /* 0x000ea4000800007f */
[----:B--2---:R-:W-:Y:S05]  /*131f0*/  @!P0 BRA `(.L_x_6026) ;  /* 0xfffffffc00f08947 */ /* 0x004fea000383ffff */
[----:B------:R-:W-:Y:S05]  /*13200*/  BRA `(.L_x_6069) ;  /* 0xffffffe0005c7947 */ /* 0x000fea000383ffff */
.L_x_6030:
[----:B--2---:R2:W3:Y:S02]  /*13210*/  SYNCS.PHASECHK.TRANS64.TRYWAIT P1, [R15+URZ+0x30c40], R18 ;  /* 0x030c40120f0075a7 */ /* 0x0044e4000802017f */
[----:B---3--:R-:W-:Y:S05]  /*13220*/  @!P1 NANOSLEEP.SYNCS 0x989680 ;  /* 0x009896800000995d */ /* 0x008fea0003900000 */
[----:B------:R-:W3:Y:S02]  /*13230*/  @!P1 SYNCS.PHASECHK.TRANS64 P1, [R15+URZ+0x30c40], R18 ;  /* 0x030c40120f0095a7 */ /* 0x000ee4000802007f */
[----:B---3--:R-:W-:Y:S05]  /*13240*/  @!P1 BRA `(.L_x_6030) ;  /* 0xfffffffc00f09947 */ /* 0x008fea000383ffff */
[----:B------:R-:W-:Y:S05]  /*13250*/  BRA `(.L_x_6070) ;  /* 0xffffffe400c47947 */ /* 0x000fea000383ffff */
.L_x_6032:
[----:B-1----:R1:W3:Y:S02]  /*13260*/  SYNCS.PHASECHK.TRANS64.TRYWAIT P1, [R15+URZ+0x30c28], R18 ;  /* 0x030c28120f0075a7 */ /* 0x0022e4000802017f */
[----:B---3--:R-:W-:Y:S05]  /*13270*/  @!P1 NANOSLEEP.SYNCS 0x989680 ;  /* 0x009896800000995d */ /* 0x008fea0003900000 */
[----:B------:R-:W3:Y:S02]  /*13280*/  @!P1 SYNCS.PHASECHK.TRANS64 P1, [R15+URZ+0x30c28], R18 ;  /* 0x030c28120f0095a7 */ /* 0x000ee4000802007f */
[----:B---3--:R-:W-:Y:S05]  /*13290*/  @!P1 BRA `(.L_x_6032) ;  /* 0xfffffffc00f09947 */ /* 0x008fea000383ffff */
[----:B------:R-:W-:Y:S05]  /*132a0*/  BRA `(.L_x_6071) ;  /* 0xffffffe800487947 */ /* 0x000fea000383ffff */
.L_x_6034:
[----:B---3--:R3:W4:Y:S02]  /*132b0*/  SYNCS.PHASECHK.TRANS64.TRYWAIT P1, [R15+URZ+0x30c48], R18 ;  /* 0x030c48120f0075a7 */ /* 0x008724000802017f */
[----:B----4-:R-:W-:Y:S05]  /*132c0*/  @!P1 NANOSLEEP.SYNCS 0x989680 ;  /* 0x009896800000995d */ /* 0x010fea0003900000 */
[----:B------:R-:W4:Y:S02]  /*132d0*/  @!P1 SYNCS.PHASECHK.TRANS64 P1, [R15+URZ+0x30c48], R18 ;  /* 0x030c48120f0095a7 */ /* 0x000f24000802007f */
[----:B----4-:R-:W-:Y:S05]  /*132e0*/  @!P1 BRA `(.L_x_6034) ;  /* 0xfffffffc00f09947 */ /* 0x010fea000383ffff */
[----:B------:R-:W-:Y:S05]  /*132f0*/  BRA `(.L_x_6072) ;  /* 0xffffffe800cc7947 */ /* 0x000fea000383ffff */
.L_x_6036:
[----:B------:R-:W-:-:S07]  /*13300*/  SHF.L.U32 R4, R10, 0x1f, RZ ;  /* 0x0000001f0a047819 */ /* 0x000fce00000006ff */
.L_x_6073:
[----:B----4-:R4:W1:Y:S02]  /*13310*/  SYNCS.PHASECHK.TRANS64.TRYWAIT P1, [R15+URZ+0x30c20], R4 ;  /* 0x030c20040f0075a7 */ /* 0x010864000802017f */
[----:B-1----:R-:W-:Y:S05]  /*13320*/  @!P1 NANOSLEEP.SYNCS 0x989680 ;  /* 0x009896800000995d */ /* 0x002fea0003900000 */
[----:B------:R-:W1:Y:S02]  /*13330*/  @!P1 SYNCS.PHASECHK.TRANS64 P1, [R15+URZ+0x30c20], R4 ;  /* 0x030c20040f0095a7 */ /* 0x000e64000802007f */
[----:B-1----:R-:W-:Y:S05]  /*13340*/  @!P1 BRA `(.L_x_6073) ;  /* 0xfffffffc00f09947 */ /* 0x002fea000383ffff */
[----:B------:R-:W-:Y:S05]  /*13350*/  BRA `(.L_x_6074) ;  /* 0xffffffec00347947 */ /* 0x000fea000383ffff */
.L_x_6039:
[----:B----4-:R4:W1:Y:S02]  /*13360*/  SYNCS.PHASECHK.TRANS64.TRYWAIT P1, [R15+URZ+0x30c40], R12 ;  /* 0x030c400c0f0075a7 */ /* 0x010864000802017f */
[----:B-1----:R-:W-:Y:S05]  /*13370*/  @!P1 NANOSLEEP.SYNCS 0x989680 ;  /* 0x009896800000995d */ /* 0x002fea0003900000 */
[----:B------:R-:W1:Y:S02]  /*13380*/  @!P1 SYNCS.PHASECHK.TRANS64 P1, [R15+URZ+0x30c40], R12 ;  /* 0x030c400c0f0095a7 */ /* 0x000e64000802007f */
[----:B-1----:R-:W-:Y:S05]  /*13390*/  @!P1 BRA `(.L_x_6039) ;  /* 0xfffffffc00f09947 */ /* 0x002fea000383ffff */
[----:B------:R-:W-:Y:S05]  /*133a0*/  BRA `(.L_x_6075) ;  /* 0xffffffec00d47947 */ /* 0x000fea000383ffff */
.L_x_6041:
[----:B-1----:R1:W2:Y:S02]  /*133b0*/  SYNCS.PHASECHK.TRANS64.TRYWAIT P1, [R15+URZ+0x30c28], R12 ;  /* 0x030c280c0f0075a7 */ /* 0x0022a4000802017f */
[----:B--2---:R-:W-:Y:S05]  /*133c0*/  @!P1 NANOSLEEP.SYNCS 0x989680 ;  /* 0x009896800000995d */ /* 0x004fea0003900000 */
[----:B------:R-:W2:Y:S02]  /*133d0*/  @!P1 SYNCS.PHASECHK.TRANS64 P1, [R15+URZ+0x30c28], R12 ;  /* 0x030c280c0f0095a7 */ /* 0x000ea4000802007f */
[----:B--2---:R-:W-:Y:S05]  /*133e0*/  @!P1 BRA `(.L_x_6041) ;  /* 0xfffffffc00f09947 */ /* 0x004fea000383ffff */
[----:B------:R-:W-:Y:S05]  /*133f0*/  BRA `(.L_x_6076) ;  /* 0xfffffff0004c7947 */ /* 0x000fea000383ffff */
.L_x_6043:
[----:B------:R1:W1:Y:S02]  /*13400*/  SYNCS.PHASECHK.TRANS64.TRYWAIT P0, [R3+URZ+0x30c40], R0 ;  /* 0x030c4000030075a7 */ /* 0x000264000800017f */
[----:B-1----:R-:W-:Y:S05]  /*13410*/  @!P0 NANOSLEEP.SYNCS 0x989680 ;  /* 0x009896800000895d */ /* 0x002fea0003900000 */
[----:B------:R-:W1:Y:S02]  /*13420*/  @!P0 SYNCS.PHASECHK.TRANS64 P0, [R3+URZ+0x30c40], R0 ;  /* 0x030c4000030085a7 */ /* 0x000e64000800007f */
[----:B-1----:R-:W-:Y:S05]  /*13430*/  @!P0 BRA `(.L_x_6043) ;  /* 0xfffffffc00f08947 */ /* 0x002fea000383ffff */
[----:B------:R-:W-:Y:S05]  /*13440*/  BRA `(.L_x_6077) ;  /* 0xfffffff000e07947 */ /* 0x000fea000383ffff */
.L_x_6045:
[----:B------:R-:W-:Y:S01]  /*13450*/  BSSY B0, `(.L_x_6078) ;  /* 0x0000006000007945 */ /* 0x000fe20003800000 */
[----:B------:R-:W-:-:S07]  /*13460*/  IMAD.MOV.U32 R15, RZ, RZ, -0x1 ;  /* 0xffffffffff0f7424 */ /* 0x000fce00078e00ff */
[----:B---3--:R-:W-:Y:S05]  /*13470*/  WARPSYNC.COLLECTIVE R15, `(.L_x_6079) ;  /* 0x000000000f0c7348 */ /* 0x008fea0003c00000 */
[----:B------:R-:W-:Y:S02]  /*13480*/  ELECT P6, UR62, PT ;  /* 0x00000000003e782f */ /* 0x000fe400038c0000 */
[----:B------:R-:W-:Y:S01]  /*13490*/  MOV R14, UR62 ;  /* 0x0000003e000e7c02 */ /* 0x000fe20008000f00 */
[----:B---3--:R-:W-:Y:S10]  /*134a0*/  ENDCOLLECTIVE ;  /* 0x000000000000791b */ /* 0x008ff40003800000 */
.L_x_6079:
[----:B------:R-:W-:Y:S05]  /*134b0*/  BSYNC B0 ;  /* 0x0000000000007941 */ /* 0x000fea0003800000 */
.L_x_6078:
[----:B------:R-:W-:Y:S05]  /*134c0*/  BRA `(.L_x_6080) ;  /* 0xfffffff400747947 */ /* 0x000fea000383ffff */
.L_x_6047:
[----:B-1----:R1:W2:Y:S02]  /*134d0*/  SYNCS.PHASECHK.TRANS64.TRYWAIT P0, [R7+URZ], R4 ;  /* 0x00000004070075a7 */ /* 0x0022a4000800017f */
[----:B--2---:R-:W-:Y:S05]  /*134e0*/  @!P0 NANOSLEEP.SYNCS 0x989680 ;  /* 0x009896800000895d */ /* 0x004fea0003900000 */
[----:B------:R-:W2:Y:S02]  /*134f0*/  @!P0 SYNCS.PHASECHK.TRANS64 P0, [R7+URZ], R4 ;  /* 0x00000004070085a7 */ /* 0x000ea4000800007f */
[----:B--2---:R-:W-:Y:S05]  /*13500*/  @!P0 BRA `(.L_x_6047) ;  /* 0xfffffffc00f08947 */ /* 0x004fea000383ffff */
[----:B------:R-:W-:Y:S05]  /*13510*/  BRA `(.L_x_6081) ;  /* 0xfffffff400b47947 */ /* 0x000fea000383ffff */
.L_x_6048:
[----:B--2---:R2:W4:Y:S02]  /*13520*/  SYNCS.PHASECHK.TRANS64.TRYWAIT P0, [R3+URZ], R2 ;  /* 0x00000002030075a7 */ /* 0x004524000800017f */
[----:B----4-:R-:W-:Y:S05]  /*13530*/  @!P0 NANOSLEEP.SYNCS 0x989680 ;  /* 0x009896800000895d */ /* 0x010fea0003900000 */
[----:B------:R-:W4:Y:S02]  /*13540*/  @!P0 SYNCS.PHASECHK.TRANS64 P0, [R3+URZ], R2 ;  /* 0x00000002030085a7 */ /* 0x000f24000800007f */
[----:B----4-:R-:W-:Y:S05]  /*13550*/  @!P0 BRA `(.L_x_6048) ;  /* 0xfffffffc00f08947 */ /* 0x010fea000383ffff */
[----:B------:R-:W-:Y:S05]  /*13560*/  BRA `(.L_x_6082) ;  /* 0xfffffff400a87947 */ /* 0x000fea000383ffff */
.L_x_6050:
[----:B--2---:R2:W4:Y:S02]  /*13570*/  SYNCS.PHASECHK.TRANS64.TRYWAIT P0, [R5+URZ], R4 ;  /* 0x00000004050075a7 */ /* 0x004524000800017f */
[----:B----4-:R-:W-:Y:S05]  /*13580*/  @!P0 NANOSLEEP.SYNCS 0x989680 ;  /* 0x009896800000895d */ /* 0x010fea0003900000 */
[----:B------:R-:W4:Y:S02]  /*13590*/  @!P0 SYNCS.PHASECHK.TRANS64 P0, [R5+URZ], R4 ;  /* 0x00000004050085a7 */ /* 0x000f24000800007f */
[----:B----4-:R-:W-:Y:S05]  /*135a0*/  @!P0 BRA `(.L_x_6050) ;  /* 0xfffffffc00f08947 */ /* 0x010fea000383ffff */
[----:B------:R-:W-:Y:S05]  /*135b0*/  BRA `(.L_x_6083) ;  /* 0xfffffff400ac7947 */ /* 0x000fea000383ffff */
.L_x_6084:
        /* <DEDUP_REMOVED lines=12> */
.L_x_7416:


//--------------------- .text._ZN7cutlass13device_kernelIN5flash11enable_sm90INS1_16FlashAttnBwdSm90INS1_25CollectiveMainloopBwdSm90ILi2ELi2ELi2EN4cute5tupleIJNS5_1CILi1EEES8_S8_EEENS6_IJNS7_ILi128EEESA_NS7_ILi64EEEEEENS_6half_tEfNS_4arch4Sm90ELb1ELb0ELb0ELb0ELb0ELb1ELb0ELb0ELi2ELi1ELi2ELi2ELb0EEENS1_21CollectiveEpilogueBwdISC_SD_SF_Li256ELb0ELb0ELi1EEENS1_25SingleTileBwdLPTSchedulerILb0ELi128ELb0EEEEEEEEEvNT_6ParamsE --------------------------
	.section	.text._ZN7cutlass13device_kernelIN5flash11enable_sm90INS1_16FlashAttnBwdSm90INS1_25CollectiveMainloopBwdSm90ILi2ELi2ELi2EN4cute5tupleIJNS5_1CILi1EEES8_S8_EEENS6_IJNS7_ILi128EEESA_NS7_ILi64EEEEEENS_6half_tEfNS_4arch4Sm90ELb1ELb0ELb0ELb0ELb0ELb1ELb0ELb0ELi2ELi1ELi2ELi2ELb0EEENS1_21CollectiveEpilogueBwdISC_SD_SF_Li256ELb0ELb0ELi1EEENS1_25SingleTileBwdLPTSchedulerILb0ELi128ELb0EEEEEEEEEvNT_6ParamsE,"ax",@progbits
	.align	128
.text._ZN7cutlass13device_kernelIN5flash11enable_sm90INS1_16FlashAttnBwdSm90INS1_25CollectiveMainloopBwdSm90ILi2ELi2ELi2EN4cute5tupleIJNS5_1CILi1EEES8_S8_EEENS6_IJNS7_ILi128EEESA_NS7_ILi64EEEEEENS_6half_tEfNS_4arch4Sm90ELb1ELb0ELb0ELb0ELb0ELb1ELb0ELb0ELi2ELi1ELi2ELi2ELb0EEENS1_21CollectiveEpilogueBwdISC_SD_SF_Li256ELb0ELb0ELi1EEENS1_25SingleTileBwdLPTSchedulerILb0ELi128ELb0EEEEEEEEEvNT_6ParamsE:
        .type           _ZN7cutlass13device_kernelIN5flash11enable_sm90INS1_16FlashAttnBwdSm90INS1_25CollectiveMainloopBwdSm90ILi2ELi2ELi2EN4cute5tupleIJNS5_1CILi1EEES8_S8_EEENS6_IJNS7_ILi128EEESA_NS7_ILi64EEEEEENS_6half_tEfNS_4arch4Sm90ELb1ELb0ELb0ELb0ELb0ELb1ELb0ELb0ELi2ELi1ELi2ELi2ELb0EEENS1_21CollectiveEpilogueBwdISC_SD_SF_Li256ELb0ELb0ELi1EEENS1_25SingleTileBwdLPTSchedulerILb0ELi128ELb0EEEEEEEEEvNT_6ParamsE,@function
        .size           _ZN7cutlass13device_kernelIN5flash11enable_sm90INS1_16FlashAttnBwdSm90INS1_25CollectiveMainloopBwdSm90ILi2ELi2ELi2EN4cute5tupleIJNS5_1CILi1EEES8_S8_EEENS6_IJNS7_ILi128EEESA_NS7_ILi64EEEEEENS_6half_tEfNS_4arch4Sm90ELb1ELb0ELb0ELb0ELb0ELb1ELb0ELb0ELi2ELi1ELi2ELi2ELb0EEENS1_21CollectiveEpilogueBwdISC_SD_SF_Li256ELb0ELb0ELi1EEENS1_25SingleTileBwdLPTSchedulerILb0ELi128ELb0EEEEEEEEEvNT_6ParamsE,(.L_x_7417 - _ZN7cutlass13device_kernelIN5flash11enable_sm90INS1_16FlashAttnBwdSm90INS1_25CollectiveMainloopBwdSm90ILi2ELi2ELi2EN4cute5tupleIJNS5_1CILi1EEES8_S8_EEENS6_IJNS7_ILi128EEESA_NS7_ILi64EEEEEENS_6half_tEfNS_4arch4Sm90ELb1ELb0ELb0ELb0ELb0ELb1ELb0ELb0ELi2ELi1ELi2ELi2ELb0EEENS1_21CollectiveEpilogueBwdISC_SD_SF_Li256ELb0ELb0ELi1EEENS1_25SingleTileBwdLPTSchedulerILb0ELi128ELb0EEEEEEEEEvNT_6ParamsE)
        .other          _ZN7cutlass13device_kernelIN5flash11enable_sm90INS1_16FlashAttnBwdSm90INS1_25CollectiveMainloopBwdSm90ILi2ELi2ELi2EN4cute5tupleIJNS5_1CILi1EEES8_S8_EEENS6_IJNS7_ILi128EEESA_NS7_ILi64EEEEEENS_6half_tEfNS_4arch4Sm90ELb1ELb0ELb0ELb0ELb0ELb1ELb0ELb0ELi2ELi1ELi2ELi2ELb0EEENS1_21CollectiveEpilogueBwdISC_SD_SF_Li256ELb0ELb0ELi1EEENS1_25SingleTileBwdLPTSchedulerILb0ELi128ELb0EEEEEEEEEvNT_6ParamsE,@"STO_CUDA_ENTRY STV_DEFAULT"
_ZN7cutlass13device_kernelIN5flash11enable_sm90INS1_16FlashAttnBwdSm90INS1_25CollectiveMainloopBwdSm90ILi2ELi2ELi2EN4cute5tupleIJNS5_1CILi1EEES8_S8_EEENS6_IJNS7_ILi128EEESA_NS7_ILi64EEEEEENS_6half_tEfNS_4arch4Sm90ELb1ELb0ELb0ELb0ELb0ELb1ELb0ELb0ELi2ELi1ELi2ELi2ELb0EEENS1_21CollectiveEpilogueBwdISC_SD_SF_Li256ELb0ELb0ELi1EEENS1_25SingleTileBwdLPTSchedulerILb0ELi128ELb0EEEEEEEEEvNT_6ParamsE:
        /* <DEDUP_REMOVED lines=29> */
.L_x_6086:
[----:B------:R-:W-:Y:S05]  /*01d0*/  BSYNC B0 ;  /* 0x0000000000007941 */ /* 0x000fea0003800000 */
.L_x_6085:
        /* <DEDUP_REMOVED lines=34> */
.L_x_6087:
        /* <DEDUP_REMOVED lines=22> */
.L_x_6088:
        /* <DEDUP_REMOVED lines=8> */
.L_x_6091:
        /* <DEDUP_REMOVED lines=32> */
.L_x_6092:
[----:B------:R-:W-:Y:S01]  /*07e0*/  ULDC UR7, c[0x0][0xb44] ;  /* 0x0002d10000077ab9 */ /* 0x000fe20000000800 */
[----:B------:R-:W-:Y:S01]  /*07f0*/  UMOV UR36, UR10 ;  /* 0x0000000a00247c82 */ /* 0x000fe20008000000 */
[----:B------:R-:W-:-:S11]  /*0800*/  UISETP.NE.AND UP0, UPT, UR7, 0x1, UPT ;  /* 0x000000010700788c */ /* 0x000fd6000bf05270 */
[----:B------:R-:W-:Y:S02]  /*0810*/  @UP0 ULDC.64 UR8, c[0x0][0xb48] ;  /* 0x0002d20000080ab9 */ /* 0x000fe40000000a00 */
[----:B------:R-:W-:-:S04]  /*0820*/  UIMAD.WIDE.U32 UR4, UR10, UR8, URZ ;  /* 0x000000080a0472a5 */ /* 0x000fc8000f8e003f */
[----:B------:R-:W-:-:S04]  /*0830*/  @UP0 USHF.R.U32.HI UR36, URZ, UR9, UR5 ;  /* 0x000000093f240299 */ /* 0x000fc80008011605 */
[----:B------:R-:W-:-:S12]  /*0840*/  UIMAD UR4, UR36, UR7, URZ ;  /* 0x00000007240472a4 */ /* 0x000fd8000f8e023f */
.L_x_6093:
        /* <DEDUP_REMOVED lines=19> */
[----:B------:R-:W-:Y:S01]  /*0980*/  UIADD3 UR37, UR37, 0x7f, URZ ;  /* 0x0000007f25257890 */ /* 0x000fe2000fffe03f */
[----:B------:R-:W-:Y:S01]  /*0990*/  CS2R R182, SRZ ;  /* 0x0000000000b67805 */ /* 0x000fe2000001ff00 */
[----:B------:R-:W-:Y:S01]  /*09a0*/  UIADD3 UR5, -UR6, UR4, -UR5 ;  /* 0x0000000406057290 */ /* 0x000fe2000fffe905 */
[----:B------:R-:W-:Y:S01]  /*09b0*/  CS2R R180, SRZ ;  /* 0x0000000000b47805 */ /* 0x000fe2000001ff00 */
[----:B------:R-:W-:Y:S01]  /*09c0*/  USHF.R.S32.HI UR4, URZ, 0x1f, UR37 ;  /* 0x0000001f3f047899 */ /* 0x000fe20008011425 */
[----:B------:R-:W-:Y:S01]  /*09d0*/  CS2R R178, SRZ ;  /* 0x0000000000b27805 */ /* 0x000fe2000001ff00 */
[----:B------:R-:W-:Y:S01]  /*09e0*/  USHF.R.S32.HI UR6, URZ, 0x1f, UR5 ;  /* 0x0000001f3f067899 */ /* 0x000fe20008011405 */
[----:B------:R-:W-:Y:S01]  /*09f0*/  CS2R R176, SRZ ;  /* 0x0000000000b07805 */ /* 0x000fe2000001ff00 */
[----:B------:R-:W-:Y:S01]  /*0a00*/  ULEA.HI UR4, UR4, UR37, URZ, 0x7 ;  /* 0x0000002504047291 */ /* 0x000fe2000f8f383f */
[----:B------:R-:W-:Y:S01]  /*0a10*/  CS2R R174, SRZ ;  /* 0x0000000000ae7805 */ /* 0x000fe2000001ff00 */
[----:B------:R-:W-:Y:S01]  /*0a20*/  ULEA.HI UR6, UR6, UR5, URZ, 0x7 ;  /* 0x0000000506067291 */ /* 0x000fe2000f8f383f */
[----:B------:R-:W-:Y:S01]  /*0a30*/  CS2R R172, SRZ ;  /* 0x0000000000ac7805 */ /* 0x000fe2000001ff00 */
[----:B------:R-:W-:Y:S01]  /*0a40*/  USHF.R.S32.HI UR38, URZ, 0x7, UR4 ;  /* 0x000000073f267899 */ /* 0x000fe20008011404 */
[----:B------:R-:W-:Y:S01]  /*0a50*/  CS2R R170, SRZ ;  /* 0x0000000000aa7805 */ /* 0x000fe2000001ff00 */
[----:B------:R-:W-:Y:S01]  /*0a60*/  USHF.R.S32.HI UR6, URZ, 0x7, UR6 ;  /* 0x000000073f067899 */ /* 0x000fe20008011406 */
[----:B------:R-:W-:-:S02]  /*0a70*/  CS2R R168, SRZ ;  /* 0x0000000000a87805 */ /* 0x000fc4000001ff00 */
[----:B------:R-:W-:Y:S02]  /*0a80*/  CS2R R166, SRZ ;  /* 0x0000000000a67805 */ /* 0x000fe4000001ff00 */
[----:B------:R-:W-:Y:S02]  /*0a90*/  CS2R R164, SRZ ;  /* 0x0000000000a47805 */ /* 0x000fe4000001ff00 */
[----:B------:R-:W-:Y:S02]  /*0aa0*/  CS2R R162, SRZ ;  /* 0x0000000000a27805 */ /* 0x000fe4000001ff00 */
[----:B------:R-:W-:Y:S02]  /*0ab0*/  CS2R R160, SRZ ;  /* 0x0000000000a07805 */ /* 0x000fe4000001ff00 */
[----:B------:R-:W-:Y:S02]  /*0ac0*/  VIMNMX R16, RZ, UR6, !PT ;  /* 0x00000006ff107c48 */ /* 0x000fe4000ffe0100 */
[----:B------:R-:W-:-:S02]  /*0ad0*/  CS2R R158, SRZ ;  /* 0x00000000009e7805 */ /* 0x000fc4000001ff00 */
[----:B------:R-:W-:Y:S02]  /*0ae0*/  CS2R R156, SRZ ;  /* 0x00000000009c7805 */ /* 0x000fe4000001ff00 */
[----:B------:R-:W-:Y:S02]  /*0af0*/  CS2R R154, SRZ ;  /* 0x00000000009a7805 */ /* 0x000fe4000001ff00 */
[----:B------:R-:W-:Y:S02]  /*0b00*/  ISETP.LT.AND P1, PT, R16, UR38, PT ;  /* 0x0000002610007c0c */ /* 0x000fe4000bf21270 */
        /* <DEDUP_REMOVED lines=39> */
.L_x_6097:
        /* <DEDUP_REMOVED lines=15> */
.L_x_6096:
        /* <DEDUP_REMOVED lines=22> */
.L_x_6099:
        /* <DEDUP_REMOVED lines=15> */
.L_x_6098:
[----:B------:R-:W-:Y:S01]  /*10c0*/  SHF.R.S32.HI R6, RZ, 0x1f, R17 ;  /* 0x0000001fff067819 */ /* 0x000fe20000011411 */
[----:B------:R-:W-:-:S03]  /*10d0*/  UMOV UR4, 0xffffffff ;  /* 0xffffffff00047882 */ /* 0x000fc60000000000 */
[----:B------:R-:W-:-:S04]  /*10e0*/  LEA.HI R0, R6, R17, RZ, 0x7 ;  /* 0x0000001106007211 */ /* 0x000fc800078f38ff */
[----:B------:R-:W-:Y:S01]  /*10f0*/  SHF.R.S32.HI R13, RZ, 0x7, R0 ;  /* 0x00000007ff0d7819 */ /* 0x000fe20000011400 */
[----:B------:R-:W-:Y:S06]  /*1100*/  BRA.DIV UR4, `(.L_x_6100) ;  /* 0x000000c2040c7947 */ /* 0x000fec000b800000 */
[----:B------:R1:W2:Y:S02]  /*1110*/  SHFL.IDX PT, R14, R13, RZ, 0x1f ;  /* 0x00001fff0d0e7589 */ /* 0x0002a400000e0000 */
.L_x_6203:
[----:B------:R-:W-:Y:S01]  /*1120*/  SHF.L.U32 R9, RZ, 0x1f, RZ ;  /* 0x0000001fff097819 */ /* 0x000fe200000006ff */
[----:B------:R-:W3:Y:S01]  /*1130*/  LDC R10, c[0x0][0x74c] ;  /* 0x0001d300ff0a7b82 */ /* 0x000ee20000000800 */
[CC--:B------:R-:W-:Y:S01]  /*1140*/  LEA.HI R5, R6.reuse, R17.reuse, RZ, 0x5 ;  /* 0x0000001106057211 */ /* 0x0c0fe200078f28ff */
[----:B------:R-:W-:Y:S01]  /*1150*/  IMAD.SHL.U32 R3, R17, 0x40, RZ ;  /* 0x0000004011037824 */ /* 0x000fe200078e00ff */
[----:B------:R-:W-:Y:S02]  /*1160*/  LEA.HI R7, R6, R17, RZ, 0x4 ;  /* 0x0000001106077211 */ /* 0x000fe400078f20ff */
[----:B------:R-:W-:Y:S01]  /*1170*/  SHF.R.S32.HI R2, RZ, 0x5, R5 ;  /* 0x00000005ff027819 */ /* 0x000fe20000011405 */
[----:B------:R-:W4:Y:S02]  /*1180*/  SYNCS.PHASECHK.TRANS64.TRYWAIT P0, [R236+URZ+0x30c00], R9 ;  /* 0x030c0009ec0075a7 */ /* 0x000f24000800017f */
[----:B----4-:R-:W-:Y:S05]  /*1190*/  @P0 BRA `(.L_x_6101) ;  /* 0x0000000000080947 */ /* 0x010fea0003800000 */
[----:B------:R-:W4:Y:S02]  /*11a0*/  SYNCS.PHASECHK.TRANS64.TRYWAIT P0, [R236+URZ+0x30c00], R9 ;  /* 0x030c0009ec0075a7 */ /* 0x000f24000800017f */
[----:B----4-:R-:W-:Y:S05]  /*11b0*/  @!P0 BRA `(.L_x_6102) ;  /* 0x000000bc00fc8947 */ /* 0x010fea0003800000 */
.L_x_6101:
[----:B------:R-:W-:Y:S01]  /*11c0*/  SHF.R.S32.HI R8, RZ, 0x4, R7 ;  /* 0x00000004ff087819 */ /* 0x000fe20000011407 */
[----:B------:R-:W-:Y:S01]  /*11d0*/  ULDC UR5, c[0x0][0x290] ;  /* 0x0000a40000057ab9 */ /* 0x000fe20000000800 */
[----:B------:R-:W-:Y:S01]  /*11e0*/  IMAD.SHL.U32 R4, R2, 0x10, RZ ;  /* 0x0000001002047824 */ /* 0x000fe200078e00ff */
[----:B------:R-:W-:Y:S01]  /*11f0*/  LOP3.LUT R3, R3, 0x1c0, RZ, 0xc0, !PT ;  /* 0x000001c003037812 */ /* 0x000fe200078ec0ff */
[----:B------:R-:W-:Y:S01]  /*1200*/  UIADD3 UR4, UR37, -UR5, URZ ;  /* 0x8000000525047290 */ /* 0x000fe2000fffe03f */
[----:B----4-:R-:W-:Y:S02]  /*1210*/  LEA.HI R9, R7, R8, RZ, 0x1 ;  /* 0x0000000807097211 */ /* 0x010fe400078f08ff */
[----:B------:R-:W-:Y:S02]  /*1220*/  CS2R R182, SRZ ;  /* 0x0000000000b67805 */ /* 0x000fe4000001ff00 */
[----:B------:R-:W-:Y:S01]  /*1230*/  LEA.HI R2, R6, R17, RZ, 0x3 ;  /* 0x0000001106027211 */ /* 0x000fe200078f18ff */
[----:B------:R-:W-:Y:S01]  /*1240*/  ULEA UR4, UR36, UR4, 0x7 ;  /* 0x0000000424047291 */ /* 0x000fe2000f8e383f */
[----:B------:R-:W-:-:S02]  /*1250*/  LOP3.LUT R7, R3, 0x30, R4, 0xf8, !PT ;  /* 0x0000003003077812 */ /* 0x000fc400078ef804 */
[----:B------:R-:W-:Y:S02]  /*1260*/  CS2R R180, SRZ ;  /* 0x0000000000b47805 */ /* 0x000fe4000001ff00 */
[----:B------:R-:W-:Y:S02]  /*1270*/  LOP3.LUT R9, R9, 0x7ffffe, RZ, 0xc0, !PT ;  /* 0x007ffffe09097812 */ /* 0x000fe400078ec0ff */
[----:B------:R-:W-:Y:S02]  /*1280*/  CS2R R178, SRZ ;  /* 0x0000000000b27805 */ /* 0x000fe4000001ff00 */
[----:B------:R-:W-:Y:S02]  /*1290*/  LOP3.LUT R7, R7, 0x8, R2, 0xf8, !PT ;  /* 0x0000000807077812 */ /* 0x000fe400078ef802 */
[----:B------:R-:W-:Y:S02]  /*12a0*/  CS2R R176, SRZ ;  /* 0x0000000000b07805 */ /* 0x000fe4000001ff00 */
[----:B--2---:R-:W-:Y:S01]  /*12b0*/  LEA.HI R2, R14, R14, RZ, 0x1 ;  /* 0x0000000e0e027211 */ /* 0x004fe200078f08ff */
[----:B------:R-:W-:Y:S01]  /*12c0*/  IMAD.IADD R8, R8, 0x1, -R9 ;  /* 0x0000000108087824 */ /* 0x000fe200078e0a09 */
[----:B---3--:R-:W-:-:S02]  /*12d0*/  IADD3 R9, -R10, UR4, RZ ;  /* 0x000000040a097c10 */ /* 0x008fc4000fffe1ff */
[----:B------:R-:W-:Y:S02]  /*12e0*/  CS2R R174, SRZ ;  /* 0x0000000000ae7805 */ /* 0x000fe4000001ff00 */
[----:B------:R-:W-:Y:S02]  /*12f0*/  SHF.R.U32.HI R4, RZ, 0x3, R3 ;  /* 0x00000003ff047819 */ /* 0x000fe40000011603 */
[----:B------:R-:W-:Y:S02]  /*1300*/  CS2R R172, SRZ ;  /* 0x0000000000ac7805 */ /* 0x000fe4000001ff00 */
[----:B------:R-:W-:Y:S02]  /*1310*/  LOP3.LUT R3, R2, 0xffffe, RZ, 0xc0, !PT ;  /* 0x000ffffe02037812 */ /* 0x000fe400078ec0ff */
[----:B------:R-:W-:Y:S02]  /*1320*/  CS2R R170, SRZ ;  /* 0x0000000000aa7805 */ /* 0x000fe4000001ff00 */
[----:B------:R-:W-:-:S02]  /*1330*/  SHF.R.S32.HI R2, RZ, 0x1f, R9 ;  /* 0x0000001fff027819 */ /* 0x000fc40000011409 */
[----:B------:R-:W-:Y:S02]  /*1340*/  CS2R R168, SRZ ;  /* 0x0000000000a87805 */ /* 0x000fe4000001ff00 */
[----:B------:R-:W-:Y:S01]  /*1350*/  LOP3.LUT R4, R7, R4, RZ, 0x3c, !PT ;  /* 0x0000000407047212 */ /* 0x000fe200078e3cff */
[----:B------:R-:W-:Y:S01]  /*1360*/  IMAD R7, R13, 0x10, R8 ;  /* 0x000000100d077824 */ /* 0x000fe200078e0208 */
[----:B------:R-:W-:Y:S01]  /*1370*/  LEA.HI R9, R2, R9, RZ, 0x7 ;  /* 0x0000000902097211 */ /* 0x000fe200078f38ff */
[----:B------:R-:W-:Y:S01]  /*1380*/  IMAD.IADD R230, R14, 0x1, -R3 ;  /* 0x000000010ee67824 */ /* 0x000fe200078e0a03 */
[----:B------:R-:W-:Y:S01]  /*1390*/  LOP3.LUT R2, R0, 0xffffff80, RZ, 0xc0, !PT ;  /* 0xffffff8000027812 */ /* 0x000fe200078ec0ff */
[----:B------:R-:W-:Y:S01]  /*13a0*/  IMAD.U32 R3, R7, 0x200, R4 ;  /* 0x0000020007037824 */ /* 0x000fe200078e0004 */
[----:B------:R-:W-:Y:S01]  /*13b0*/  LEA.HI.SX32 R9, R9, 0x1, 0x19 ;  /* 0x0000000109097811 */ /* 0x000fe200078fcaff */
[----:B------:R-:W-:Y:S01]  /*13c0*/  IMAD.MOV.U32 R0, RZ, RZ, RZ ;  /* 0x000000ffff007224 */ /* 0x000fe200078e00ff */
[----:B------:R-:W-:Y:S01]  /*13d0*/  CS2R R166, SRZ ;  /* 0x0000000000a67805 */ /* 0x000fe2000001ff00 */
[----:B------:R-:W-:Y:S01]  /*13e0*/  IMAD.IADD R8, R17, 0x1, -R2 ;  /* 0x0000000111087824 */ /* 0x000fe200078e0a02 */
[----:B------:R2:W-:Y:S01]  /*13f0*/  STL [R1+0x38], R3 ;  /* 0x0000380301007387 */ /* 0x0005e20000100800 */
[----:B------:R-:W-:Y:S01]  /*1400*/  IMAD.MOV.U32 R4, RZ, RZ, RZ ;  /* 0x000000ffff047224 */ /* 0x000fe200078e00ff */
[----:B------:R-:W-:Y:S01]  /*1410*/  CS2R R164, SRZ ;  /* 0x0000000000a47805 */ /* 0x000fe2000001ff00 */
[--C-:B------:R-:W-:Y:S01]  /*1420*/  IMAD R7, R13, 0x400, R8.reuse ;  /* 0x000004000d077824 */ /* 0x100fe200078e0208 */
[----:B------:R-:W-:-:S02]  /*1430*/  SHF.R.S32.HI R10, RZ, 0x1f, R8 ;  /* 0x0000001fff0a7819 */ /* 0x000fc40000011408 */
[----:B------:R-:W-:Y:S02]  /*1440*/  CS2R R162, SRZ ;  /* 0x0000000000a27805 */ /* 0x000fe4000001ff00 */
[----:B------:R-:W-:Y:S01]  /*1450*/  CS2R R160, SRZ ;  /* 0x0000000000a07805 */ /* 0x000fe2000001ff00 */
[----:B------:R-:W-:Y:S01]  /*1460*/  IMAD.SHL.U32 R7, R7, 0x4, RZ ;  /* 0x0000000407077824 */ /* 0x000fe200078e00ff */
[----:B------:R-:W-:Y:S01]  /*1470*/  LEA.HI R11, R10, R8, RZ, 0x2 ;  /* 0x000000080a0b7211 */ /* 0x000fe200078f10ff */
[----:B------:R-:W-:Y:S01]  /*1480*/  STL [R1+0x28], R10 ;  /* 0x0000280a01007387 */ /* 0x000fe20000100800 */
[----:B--2---:R-:W-:Y:S02]  /*1490*/  VIMNMX R3, R9, UR38, PT ;  /* 0x0000002609037c48 */ /* 0x004fe4000bfe0100 */
[----:B------:R-:W-:Y:S02]  /*14a0*/  CS2R R158, SRZ ;  /* 0x00000000009e7805 */ /* 0x000fe4000001ff00 */
[----:B------:R-:W-:-:S02]  /*14b0*/  CS2R R156, SRZ ;  /* 0x00000000009c7805 */ /* 0x000fc4000001ff00 */
[----:B------:R-:W-:Y:S02]  /*14c0*/  CS2R R154, SRZ ;  /* 0x00000000009a7805 */ /* 0x000fe4000001ff00 */
[----:B------:R-:W-:Y:S01]  /*14d0*/  ISETP.GE.AND P0, PT, R16, R3, PT ;  /* 0x000000031000720c */ /* 0x000fe20003f06270 */
[----:B------:R2:W-:Y:S01]  /*14e0*/  STL [R1+0x4], R3 ;  /* 0x0000040301007387 */ /* 0x0005e20000100800 */
[----:B------:R-:W-:Y:S02]  /*14f0*/  CS2R R152, SRZ ;  /* 0x0000000000987805 */ /* 0x000fe4000001ff00 */
[----:B------:R-:W-:Y:S02]  /*1500*/  CS2R R214, SRZ ;  /* 0x0000000000d67805 */ /* 0x000fe4000001ff00 */
[----:B------:R-:W-:Y:S01]  /*1510*/  CS2R R212, SRZ ;  /* 0x0000000000d47805 */ /* 0x000fe2000001ff00 */
[----:B------:R3:W-:Y:S01]  /*1520*/  STL [R1+0x1c], R11 ;  /* 0x00001c0b01007387 */ /* 0x0007e20000100800 */
[----:B------:R-:W-:-:S02]  /*1530*/  CS2R R210, SRZ ;  /* 0x0000000000d27805 */ /* 0x000fc4000001ff00 */
[----:B------:R-:W-:Y:S02]  /*1540*/  CS2R R208, SRZ ;  /* 0x0000000000d07805 */ /* 0x000fe4000001ff00 */
[----:B------:R-:W-:Y:S02]  /*1550*/  CS2R R206, SRZ ;  /* 0x0000000000ce7805 */ /* 0x000fe4000001ff00 */
[----:B------:R-:W-:Y:S02]  /*1560*/  CS2R R204, SRZ ;  /* 0x0000000000cc7805 */ /* 0x000fe4000001ff00 */
[----:B------:R-:W-:Y:S02]  /*1570*/  CS2R R202, SRZ ;  /* 0x0000000000ca7805 */ /* 0x000fe4000001ff00 */
[----:B--2---:R-:W-:Y:S02]  /*1580*/  LOP3.LUT R3, R11, 0xfffffffc, RZ, 0xc0, !PT ;  /* 0xfffffffc0b037812 */ /* 0x004fe400078ec0ff */
        /* <DEDUP_REMOVED lines=10> */
[----:B------:R-:W-:Y:S01]  /*1630*/  IMAD.IADD R3, R8, 0x1, -R3 ;  /* 0x0000000108037824 */ /* 0x000fe200078e0a03 */
[----:B---3--:R-:W-:Y:S06]  /*1640*/  @P0 BRA `(.L_x_6103) ;  /* 0x0000003800980947 */ /* 0x008fec0003800000 */
[----:B------:R-:W-:Y:S01]  /*1650*/  UIMAD UR4, UR36, -0x80, UR5 ;  /* 0xffffff80240478a4 */ /* 0x000fe2000f8e0205 */
[----:B------:R-:W-:Y:S01]  /*1660*/  LEA.HI R8, R10, R8, RZ, 0x5 ;  /* 0x000000080a087211 */ /* 0x000fe200078f28ff */
[----:B------:R-:W-:Y:S01]  /*1670*/  IMAD.MOV.U32 R183, RZ, RZ, RZ ;  /* 0x000000ffffb77224 */ /* 0x000fe200078e00ff */
[----:B------:R-:W-:Y:S02]  /*1680*/  LOP3.LUT R0, R5, 0xffffffe0, RZ, 0xc0, !PT ;  /* 0xffffffe005007812 */ /* 0x000fe400078ec0ff */
[----:B------:R-:W-:Y:S01]  /*1690*/  LEA.HI R4, R13, R13, RZ, 0x1 ;  /* 0x0000000d0d047211 */ /* 0x000fe200078f08ff */
[----:B------:R-:W-:Y:S01]  /*16a0*/  IMAD.U32 R5, RZ, RZ, UR4 ;  /* 0x00000004ff057e24 */ /* 0x000fe2000f8e00ff */
[----:B------:R-:W-:Y:S01]  /*16b0*/  SHF.R.S32.HI R8, RZ, 0x5, R8 ;  /* 0x00000005ff087819 */ /* 0x000fe20000011408 */
[----:B------:R-:W-:Y:S01]  /*16c0*/  IMAD.IADD R0, R17, 0x1, -R0 ;  /* 0x0000000111007824 */ /* 0x000fe200078e0a00 */
[----:B------:R-:W-:Y:S02]  /*16d0*/  LOP3.LUT R4, R4, 0xfffffffe, RZ, 0xc0, !PT ;  /* 0xfffffffe04047812 */ /* 0x000fe400078ec0ff */
[----:B------:R-:W-:Y:S01]  /*16e0*/  SHF.R.S32.HI R7, RZ, 0x1f, R11 ;  /* 0x0000001fff077819 */ /* 0x000fe2000001140b */
[----:B------:R-:W-:Y:S01]  /*16f0*/  IMAD R10, R8, -0x10, R5 ;  /* 0xfffffff0080a7824 */ /* 0x000fe200078e0205 */
[----:B------:R-:W-:Y:S01]  /*1700*/  SHF.R.S32.HI R5, RZ, 0x1f, R0 ;  /* 0x0000001fff057819 */ /* 0x000fe20000011400 */
[----:B-1----:R-:W-:Y:S01]  /*1710*/  IMAD.IADD R13, R13, 0x1, -R4 ;  /* 0x000000010d0d7824 */ /* 0x002fe200078e0a04 */
[----:B------:R-:W-:-:S02]  /*1720*/  SHF.R.S32.HI R8, RZ, 0x2, R11 ;  /* 0x00000002ff087819 */ /* 0x000fc4000001140b */
[CC--:B------:R-:W-:Y:S02]  /*1730*/  LEA.HI R4, R5.reuse, R0.reuse, RZ, 0x3 ;  /* 0x0000000005047211 */ /* 0x0c0fe400078f18ff */
[----:B------:R-:W-:Y:S02]  /*1740*/  LEA.HI R5, R5, R0, RZ, 0x2 ;  /* 0x0000000005057211 */ /* 0x000fe400078f10ff */
[----:B------:R-:W-:Y:S02]  /*1750*/  LEA.HI R9, R7, R8, RZ, 0x3 ;  /* 0x0000000807097211 */ /* 0x000fe400078f18ff */
[--C-:B------:R-:W-:Y:S02]  /*1760*/  SHF.R.S32.HI R0, RZ, 0x3, R4.reuse ;  /* 0x00000003ff007819 */ /* 0x100fe40000011404 */
[----:B------:R-:W-:Y:S02]  /*1770*/  SHF.R.S32.HI R7, RZ, 0x1f, R4 ;  /* 0x0000001fff077819 */ /* 0x000fe40000011404 */
[----:B------:R-:W-:-:S02]  /*1780*/  LEA.HI R6, R6, R17, RZ, 0x2 ;  /* 0x0000001106067211 */ /* 0x000fc400078f10ff */
[----:B------:R-:W-:Y:S02]  /*1790*/  SHF.R.S32.HI R4, RZ, 0x2, R5 ;  /* 0x00000002ff047819 */ /* 0x000fe40000011405 */
[----:B------:R-:W-:Y:S02]  /*17a0*/  LOP3.LUT R9, R9, 0xfffffff8, RZ, 0xc0, !PT ;  /* 0xfffffff809097812 */ /* 0x000fe400078ec0ff */
[----:B------:R-:W-:Y:S01]  /*17b0*/  LOP3.LUT R14, R6, 0xfffffffc, RZ, 0xc0, !PT ;  /* 0xfffffffc060e7812 */ /* 0x000fe200078ec0ff */
[----:B------:R-:W-:Y:S01]  /*17c0*/  VIADD R6, R4, 0x8 ;  /* 0x0000000804067836 */ /* 0x000fe20000000000 */
[----:B------:R-:W-:Y:S02]  /*17d0*/  LEA.HI R7, R7, R0, RZ, 0x4 ;  /* 0x0000000007077211 */ /* 0x000fe400078f20ff */
[----:B------:R-:W-:Y:S01]  /*17e0*/  IADD3 R12, R10, R9, -R8 ;  /* 0x000000090a0c7210 */ /* 0x000fe20007ffe808 */
[----:B------:R-:W-:Y:S01]  /*17f0*/  IMAD.IADD R8, R17, 0x1, -R14 ;  /* 0x0000000111087824 */ /* 0x000fe200078e0a0e */
[----:B------:R-:W-:Y:S01]  /*1800*/  LOP3.LUT R9, R7, 0x1ffffff0, RZ, 0xc0, !PT ;  /* 0x1ffffff007097812 */ /* 0x000fe200078ec0ff */
[----:B------:R-:W-:Y:S01]  /*1810*/  VIADD R14, R4, 0x18 ;  /* 0x00000018040e7836 */ /* 0x000fe20000000000 */
[----:B------:R-:W-:Y:S01]  /*1820*/  LEA.HI R10, R6, R6, RZ, 0x1 ;  /* 0x00000006060a7211 */ /* 0x000fe200078f08ff */
[----:B------:R-:W-:Y:S01]  /*1830*/  IMAD R7, R13, -0x40, R12 ;  /* 0xffffffc00d077824 */ /* 0x000fe200078e020c */
[----:B------:R-:W-:Y:S01]  /*1840*/  LEA.HI R5, R5, R4, RZ, 0x1 ;  /* 0x0000000405057211 */ /* 0x000fe200078f08ff */
[----:B------:R-:W-:Y:S01]  /*1850*/  IMAD.IADD R0, R0, 0x1, -R9 ;  /* 0x0000000100007824 */ /* 0x000fe200078e0a09 */
[----:B------:R-:W-:Y:S01]  /*1860*/  LOP3.LUT R9, R10, 0xfffffffe, RZ, 0xc0, !PT ;  /* 0xfffffffe0a097812 */ /* 0x000fe200078ec0ff */
[----:B------:R-:W-:Y:S01]  /*1870*/  VIADD R12, R4, 0x10 ;  /* 0x00000010040c7836 */ /* 0x000fe20000000000 */
[----:B------:R-:W-:-:S02]  /*1880*/  LOP3.LUT R5, R5, 0xfffffffe, RZ, 0xc0, !PT ;  /* 0xfffffffe05057812 */ /* 0x000fc400078ec0ff */
[----:B------:R-:W-:Y:S01]  /*1890*/  LEA.HI R17, R14, R14, RZ, 0x1 ;  /* 0x0000000e0e117211 */ /* 0x000fe200078f08ff */
[----:B------:R-:W-:Y:S01]  /*18a0*/  IMAD.IADD R9, R6, 0x1, -R9 ;  /* 0x0000000106097824 */ /* 0x000fe200078e0a09 */
[----:B------:R-:W-:Y:S01]  /*18b0*/  LEA.HI R6, R12, R12, RZ, 0x1 ;  /* 0x0000000c0c067211 */ /* 0x000fe200078f08ff */
[----:B------:R-:W-:Y:S01]  /*18c0*/  IMAD.IADD R5, R4, 0x1, -R5 ;  /* 0x0000000104057824 */ /* 0x000fe200078e0a05 */
[--C-:B------:R-:W-:Y:S02]  /*18d0*/  SHF.R.S32.HI R4, RZ, 0x1, R10.reuse ;  /* 0x00000001ff047819 */ /* 0x100fe4000001140a */
[----:B------:R-:W-:Y:S01]  /*18e0*/  SHF.R.S32.HI R11, RZ, 0x1f, R10 ;  /* 0x0000001fff0b7819 */ /* 0x000fe2000001140a */
[----:B------:R-:W-:Y:S01]  /*18f0*/  IMAD R5, R0, 0x8, R5 ;  /* 0x0000000800057824 */ /* 0x000fe200078e0205 */
[----:B------:R-:W-:Y:S02]  /*1900*/  LOP3.LUT R13, R6, 0xfffffffe, RZ, 0xc0, !PT ;  /* 0xfffffffe060d7812 */ /* 0x000fe400078ec0ff */
[----:B------:R-:W-:-:S02]  /*1910*/  SHF.R.S32.HI R10, RZ, 0x1, R6 ;  /* 0x00000001ff0a7819 */ /* 0x000fc40000011406 */
[----:B------:R-:W-:Y:S01]  /*1920*/  SHF.R.S32.HI R15, RZ, 0x1f, R6 ;  /* 0x0000001fff0f7819 */ /* 0x000fe20000011406 */
[----:B------:R-:W-:Y:S01]  /*1930*/  IMAD.IADD R13, R12, 0x1, -R13 ;  /* 0x000000010c0d7824 */ /* 0x000fe200078e0a0d */
        /* <DEDUP_REMOVED lines=13> */
[----:B------:R-:W-:-:S02]  /*1a10*/  IMAD.IADD R6, R6, 0x1, -R19 ;  /* 0x0000000106067824 */ /* 0x000fc400078e0a13 */
[----:B------:R-:W-:Y:S02]  /*1a20*/  IMAD R4, R4, 0x8, R9 ;  /* 0x0000000804047824 */ /* 0x000fe400078e0209 */
[----:B------:R-:W-:Y:S02]  /*1a30*/  IMAD R0, R10, 0x8, R13 ;  /* 0x000000080a007824 */ /* 0x000fe400078e020d */
[----:B-1----:R-:W-:Y:S01]  /*1a40*/  IMAD R5, R6, 0x8, R17 ;  /* 0x0000000806057824 */ /* 0x002fe200078e0211 */
[----:B------:R1:W-:Y:S04]  /*1a50*/  STL [R1+0x10], R4 ;  /* 0x0000100401007387 */ /* 0x0003e80000100800 */
[----:B------:R2:W-:Y:S04]  /*1a60*/  STL [R1+0xc], R0 ;  /* 0x00000c0001007387 */ /* 0x0005e80000100800 */
[----:B------:R3:W-:Y:S01]  /*1a70*/  STL [R1+0x8], R5 ;  /* 0x0000080501007387 */ /* 0x0007e20000100800 */
[----:B-1----:R-:W-:-:S02]  /*1a80*/  IMAD.MOV.U32 R4, RZ, RZ, RZ ;  /* 0x000000ffff047224 */ /* 0x002fc400078e00ff */
[----:B--2---:R-:W-:-:S07]  /*1a90*/  IMAD.MOV.U32 R0, RZ, RZ, RZ ;  /* 0x000000ffff007224 */ /* 0x004fce00078e00ff */
.L_x_6114:
[----:B---3--:R-:W2:Y:S01]  /*1aa0*/  LDL R5, [R1+0x18] ;  /* 0x0000180001057983 */ /* 0x008ea20000100800 */
[----:B------:R-:W-:Y:S05]  /*1ab0*/  YIELD ;  /* 0x0000000000007946 */ /* 0x000fea0003800000 */
[----:B--2---:R-:W-:-:S04]  /*1ac0*/  LOP3.LUT R5, R5, 0x1, RZ, 0xfc, !PT ;  /* 0x0000000105057812 */ /* 0x004fc800078efcff */
[----:B------:R-:W-:-:S13]  /*1ad0*/  ISETP.NE.AND P0, PT, R5, 0x3, PT ;  /* 0x000000030500780c */ /* 0x000fda0003f05270 */
[----:B------:R-:W-:Y:S05]  /*1ae0*/  @!P0 BRA `(.L_x_6104) ;  /* 0x0000000000048947 */ /* 0x000fea0003800000 */
[----:B------:R-:W-:Y:S01]  /*1af0*/  BPT.TRAP 0x1 ;  /* 0x000000040000795c */ /* 0x000fe20000300000 */
.L_x_6104:
[----:B------:R-:W-:Y:S01]  /*1b00*/  IMAD R6, R0, 0x8, R236 ;  /* 0x0000000800067824 */ /* 0x000fe200078e02ec */
[----:B------:R-:W-:-:S04]  /*1b10*/  SHF.L.U32 R17, R4, 0x1f, RZ ;  /* 0x0000001f04117819 */ /* 0x000fc800000006ff */
[----:B------:R1:W2:Y:S01]  /*1b20*/  SYNCS.PHASECHK.TRANS64.TRYWAIT P1, [R6+URZ+0x30c10], R17 ;  /* 0x030c1011060075a7 */ /* 0x0002a2000802017f */
[----:B------:R-:W-:Y:S05]  /*1b30*/  @!P0 BRA `(.L_x_6105) ;  /* 0x0000000000048947 */ /* 0x000fea0003800000 */
[----:B------:R-:W-:Y:S01]  /*1b40*/  BPT.TRAP 0x1 ;  /* 0x000000040000795c */ /* 0x000fe20000300000 */
.L_x_6105:
[----:B------:R-:W-:-:S05]  /*1b50*/  VIADD R5, R236, 0x10000 ;  /* 0x00010000ec057836 */ /* 0x000fca0000000000 */
[----:B------:R-:W-:-:S04]  /*1b60*/  SHF.R.U32.HI R5, RZ, 0x4, R5 ;  /* 0x00000004ff057819 */ /* 0x000fc80000011605 */
[----:B------:R-:W-:Y:S01]  /*1b70*/  LOP3.LUT R5, R5, 0x3fff, RZ, 0xc0, !PT ;  /* 0x00003fff05057812 */ /* 0x000fe200078ec0ff */
[----:B--2---:R-:W-:Y:S06]  /*1b80*/  @P1 BRA `(.L_x_6106) ;  /* 0x0000000000081947 */ /* 0x004fec0003800000 */
[----:B------:R-:W2:Y:S02]  /*1b90*/  SYNCS.PHASECHK.TRANS64.TRYWAIT P1, [R6+URZ+0x30c10], R17 ;  /* 0x030c1011060075a7 */ /* 0x000ea4000802017f */
[----:B--2---:R-:W-:Y:S05]  /*1ba0*/  @!P1 BRA `(.L_x_6107) ;  /* 0x000000b400949947 */ /* 0x004fea0003800000 */
.L_x_6106:
        /* <DEDUP_REMOVED lines=31> */
[C---:B----4-:R-:W-:Y:S01]  /*1da0*/  IMAD R12, R0.reuse, 0x80, R12 ;  /* 0x00000080000c7824 */ /* 0x050fe200078e020c */
[----:B------:R-:W-:Y:S02]  /*1db0*/  WARPGROUP.DEPBAR.LE gsb0, 0x0 ;  /* 0x00008000000079c5 */ /* 0x000fe40000010000 */
[----:B------:R-:W-:Y:S01]  /*1dc0*/  WARPGROUP.ARRIVE ;  /* 0x00000000000079c5 */ /* 0x000fe20000000000 */
[----:B-----5:R-:W-:-:S02]  /*1dd0*/  IMAD R14, R0, 0x80, R13 ;  /* 0x00000080000e7824 */ /* 0x020fc400078e020d */
[----:B--2---:R-:W-:Y:S02]  /*1de0*/  IMAD R18, R0, 0x80, R11 ;  /* 0x0000008000127824 */ /* 0x004fe400078e020b */
[C---:B------:R-:W-:Y:S01]  /*1df0*/  IMAD R13, R3.reuse, 0x2, R10 ;  /* 0x00000002030d7824 */ /* 0x040fe200078e020a */
[----:B------:R-:W-:Y:S01]  /*1e00*/  HGMMA.64x128x16.F32 R88, gdesc[UR4], R88, gsb0 ;  /* 0x01e00000045879f0 */ /* 0x000fe20008000858 */
[----:B------:R-:W-:Y:S01]  /*1e10*/  UIADD3 UR6, UR8, 0x6, URZ ;  /* 0x0000000608067890 */ /* 0x000fe2000fffe03f */
[C---:B------:R-:W-:Y:S01]  /*1e20*/  IMAD R229, R3.reuse, 0x2, R12 ;  /* 0x0000000203e57824 */ /* 0x040fe200078e020c */
[----:B------:R-:W-:Y:S01]  /*1e30*/  UIADD3 UR4, UR10, 0x6, URZ ;  /* 0x000000060a047890 */ /* 0x000fe2000fffe03f */
[C---:B------:R-:W-:Y:S01]  /*1e40*/  IMAD R15, R3.reuse, 0x2, R14 ;  /* 0x00000002030f7824 */ /* 0x040fe200078e020e */
[----:B------:R-:W-:Y:S01]  /*1e50*/  UMOV UR7, 0x40000040 ;  /* 0x4000004000077882 */ /* 0x000fe20000000000 */
[----:B------:R-:W-:Y:S01]  /*1e60*/  UMOV UR5, 0x40000040 ;  /* 0x4000004000057882 */ /* 0x000fe20000000000 */
[----:B------:R-:W-:-:S02]  /*1e70*/  IMAD R227, R3, 0x2, R18 ;  /* 0x0000000203e37824 */ /* 0x000fc400078e0212 */
[--C-:B------:R-:W-:Y:S02]  /*1e80*/  IMAD R9, R13, 0x4, R236.reuse ;  /* 0x000000040d097824 */ /* 0x100fe400078e02ec */
        /* <DEDUP_REMOVED lines=18> */
.L_x_6108:
[----:B------:R1:W1:Y:S01]  /*1fb0*/  SYNCS.PHASECHK.TRANS64.TRYWAIT P1, [R6+URZ+0x30c30], R17 ;  /* 0x030c3011060075a7 */ /* 0x000262000802017f */
[----:B------:R-:W-:Y:S05]  /*1fc0*/  @!P0 BRA `(.L_x_6109) ;  /* 0x0000000000048947 */ /* 0x000fea0003800000 */
[----:B------:R-:W-:Y:S01]  /*1fd0*/  BPT.TRAP 0x1 ;  /* 0x000000040000795c */ /* 0x000fe20000300000 */
.L_x_6109:
[----:B------:R-:W5:Y:S01]  /*1fe0*/  LDC R15, c[0x0][0x280] ;  /* 0x0000a000ff0f7b82 */ /* 0x000f620000000800 */
[----:B------:R-:W-:-:S05]  /*1ff0*/  VIADD R13, R236, 0x18000 ;  /* 0x00018000ec0d7836 */ /* 0x000fca0000000000 */
[----:B------:R-:W-:-:S04]  /*2000*/  SHF.R.U32.HI R13, RZ, 0x4, R13 ;  /* 0x00000004ff0d7819 */ /* 0x000fc8000001160d */
[----:B------:R-:W-:Y:S01]  /*2010*/  LOP3.LUT R13, R13, 0x3fff, RZ, 0xc0, !PT ;  /* 0x00003fff0d0d7812 */ /* 0x000fe200078ec0ff */
[----:B-----5:R-:W-:-:S04]  /*2020*/  IMAD R18, R16, -0x80, R15 ;  /* 0xffffff8010127824 */ /* 0x020fc800078e020f */
[----:B------:R-:W-:Y:S01]  /*2030*/  IMAD R18, R3, -0x2, R18 ;  /* 0xfffffffe03127824 */ /* 0x000fe200078e0212 */
[----:B-1----:R-:W-:Y:S06]  /*2040*/  @P1 BRA `(.L_x_6110) ;  /* 0x0000000000081947 */ /* 0x002fec0003800000 */
[----:B------:R-:W1:Y:S02]  /*2050*/  SYNCS.PHASECHK.TRANS64.TRYWAIT P1, [R6+URZ+0x30c30], R17 ;  /* 0x030c3011060075a7 */ /* 0x000e64000802017f */
[----:B-1----:R-:W-:Y:S05]  /*2060*/  @!P1 BRA `(.L_x_6111) ;  /* 0x000000b000789947 */ /* 0x002fea0003800000 */
.L_x_6110:
[----:B------:R-:W-:Y:S01]  /*2070*/  LOP3.LUT R17, R13, 0x10000, RZ, 0xfc, !PT ;  /* 0x000100000d117812 */ /* 0x000fe200078efcff */
[----:B------:R-:W-:Y:S01]  /*2080*/  UIADD3 UR9, UR9, 0x4000, URZ ;  /* 0x0000400009097890 */ /* 0x000fe2000fffe03f */
[----:B------:R-:W-:Y:S01]  /*2090*/  IMAD.IADD R15, R18, 0x1, -R7 ;  /* 0x00000001120f7824 */ /* 0x000fe200078e0a07 */
[----:B------:R-:W-:Y:S01]  /*20a0*/  WARPGROUP.ARRIVE ;  /* 0x00000000000079c5 */ /* 0x000fe20000000000 */
[----:B------:R-:W-:Y:S01]  /*20b0*/  UMOV UR7, 0x40000040 ;  /* 0x4000004000077882 */ /* 0x000fe20000000000 */
[----:B------:R-:W-:Y:S01]  /*20c0*/  IMAD R18, R0, 0x400, R17 ;  /* 0x0000040000127824 */ /* 0x000fe200078e0211 */
[----:B------:R-:W-:Y:S01]  /*20d0*/  USHF.R.U32.HI UR9, URZ, 0x4, UR9 ;  /* 0x000000043f097899 */ /* 0x000fe20008011609 */
[----:B------:R-:W-:Y:S01]  /*20e0*/  ISETP.GT.AND P1, PT, R7, RZ, PT ;  /* 0x000000ff0700720c */ /* 0x000fe20003f24270 */
[----:B------:R-:W-:Y:S01]  /*20f0*/  UMOV UR5, 0x40000040 ;  /* 0x4000004000057882 */ /* 0x000fe20000000000 */
[----:B------:R-:W-:Y:S01]  /*2100*/  VIADD R19, R8, 0x4 ;  /* 0x0000000408137836 */ /* 0x000fe20000000000 */
[----:B------:R-:W-:Y:S01]  /*2110*/  R2UR UR8, R18 ;  /* 0x00000000120872ca */ /* 0x000fe200000e0000 */
[----:B------:R-:W-:Y:S01]  /*2120*/  ULOP3.LUT UR9, UR9, 0x3fff, URZ, 0xc0, !UPT ;  /* 0x00003fff09097892 */ /* 0x000fe2000f8ec03f */
[----:B------:R-:W-:Y:S01]  /*2130*/  SEL R17, R15, 0x80, P1 ;  /* 0x000000800f117807 */ /* 0x000fe20000800000 */
[C---:B------:R-:W-:Y:S01]  /*2140*/  VIADD R237, R8.reuse, 0x8 ;  /* 0x0000000808ed7836 */ /* 0x040fe20000000000 */
[----:B------:R-:W-:Y:S01]  /*2150*/  ULDC UR10, c[0x0][0x744] ;  /* 0x0001d100000a7ab9 */ /* 0x000fe20000000800 */
[----:B------:R-:W-:Y:S01]  /*2160*/  ULOP3.LUT UR9, UR9, 0x10000, URZ, 0xfc, !UPT ;  /* 0x0001000009097892 */ /* 0x000fe2000f8efc3f */
[C---:B------:R-:W-:Y:S01]  /*2170*/  ISETP.GT.AND P5, PT, R17.reuse, RZ, PT ;  /* 0x000000ff1100720c */ /* 0x040fe20003fa4270 */
[C---:B------:R-:W-:Y:S01]  /*2180*/  VIADD R234, R8.reuse, 0x10 ;  /* 0x0000001008ea7836 */ /* 0x040fe20000000000 */
[C---:B------:R-:W-:Y:S01]  /*2190*/  ISETP.GT.AND P6, PT, R17.reuse, 0x1, PT ;  /* 0x000000011100780c */ /* 0x040fe20003fc4270 */
[----:B--2---:R-:W-:Y:S01]  /*21a0*/  SHFL.IDX PT, R220, R9, R237, 0x1f ;  /* 0x00001fed09dc7589 */ /* 0x004fe200000e0000 */
[----:B------:R-:W-:Y:S01]  /*21b0*/  ISETP.GT.AND P1, PT, R17, 0x8, PT ;  /* 0x000000081100780c */ /* 0x000fe20003f24270 */
[----:B------:R-:W-:Y:S01]  /*21c0*/  VIADD R233, R8, 0x14 ;  /* 0x0000001408e97836 */ /* 0x000fe20000000000 */
[----:B------:R-:W-:Y:S01]  /*21d0*/  UMOV UR4, UR9 ;  /* 0x0000000900047c82 */ /* 0x000fe20008000000 */
[----:B------:R-:W-:Y:S01]  /*21e0*/  UMOV UR6, UR8 ;  /* 0x0000000800067c82 */ /* 0x000fe20008000000 */
[----:B------:R-:W-:Y:S01]  /*21f0*/  FSEL R88, R88, -INF , !P5 ;  /* 0xff80000058587808 */ /* 0x000fe20006800000 */
[----:B------:R-:W-:Y:S01]  /*2200*/  HGMMA.64x128x16.F32 R24, gdesc[UR4], RZ, !UPT, gsb0 ;  /* 0x01e00000041879f0 */ /* 0x000fe2000c0008ff */
[----:B------:R-:W-:Y:S01]  /*2210*/  UIADD3 UR6, UR8, 0x2, URZ ;  /* 0x0000000208067890 */ /* 0x000fe2000fffe03f */
[----:B------:R-:W-:Y:S01]  /*2220*/  FSEL R89, R89, -INF , !P6 ;  /* 0xff80000059597808 */ /* 0x000fe20007000000 */
[----:B------:R-:W-:Y:S01]  /*2230*/  UIADD3 UR4, UR9, 0x2, URZ ;  /* 0x0000000209047890 */ /* 0x000fe2000fffe03f */
[C---:B------:R-:W-:Y:S01]  /*2240*/  ISETP.GT.AND P2, PT, R17.reuse, 0x9, PT ;  /* 0x000000091100780c */ /* 0x040fe20003f44270 */
[----:B------:R-:W-:Y:S01]  /*2250*/  UMOV UR7, 0x40000040 ;  /* 0x4000004000077882 */ /* 0x000fe20000000000 */
[----:B------:R-:W-:Y:S01]  /*2260*/  UMOV UR5, 0x40000040 ;  /* 0x4000004000057882 */ /* 0x000fe20000000000 */
[C---:B------:R-:W-:Y:S01]  /*2270*/  ISETP.GT.AND P3, PT, R17.reuse, 0x10, PT ;  /* 0x000000101100780c */ /* 0x040fe20003f64270 */
[C---:B------:R-:W-:Y:S01]  /*2280*/  VIADD R232, R8.reuse, 0x18 ;  /* 0x0000001808e87836 */ /* 0x040fe20000000000 */
[C---:B------:R-:W-:Y:S01]  /*2290*/  ISETP.GT.AND P4, PT, R17.reuse, 0x11, PT ;  /* 0x000000111100780c */ /* 0x040fe20003f84270 */
[C---:B------:R-:W-:Y:S01]  /*22a0*/  VIADD R231, R8.reuse, 0x1c ;  /* 0x0000001c08e77836 */ /* 0x040fe20000000000 */
[C---:B------:R-:W-:Y:S01]  /*22b0*/  ISETP.GT.AND P5, PT, R17.reuse, 0x18, PT ;  /* 0x000000181100780c */ /* 0x040fe20003fa4270 */
[----:B------:R-:W1:Y:S01]  /*22c0*/  SHFL.IDX PT, R222, R9, R234, 0x1f ;  /* 0x00001fea09de7589 */ /* 0x000e6200000e0000 */
[C---:B------:R-:W-:Y:S01]  /*22d0*/  ISETP.GT.AND P6, PT, R17.reuse, 0x19, PT ;  /* 0x000000191100780c */ /* 0x040fe20003fc4270 */
[----:B------:R-:W-:Y:S01]  /*22e0*/  VIADD R235, R8, 0xc ;  /* 0x0000000c08eb7836 */ /* 0x000fe20000000000 */
[----:B------:R-:W-:Y:S01]  /*22f0*/  FSEL R92, R92, -INF , !P1 ;  /* 0xff8000005c5c7808 */ /* 0x000fe20004800000 */
[----:B------:R-:W2:Y:S01]  /*2300*/  SHFL.IDX PT, R18, R9, R8, 0x1f ;  /* 0x00001f0809127589 */ /* 0x000ea200000e0000 */
[----:B------:R-:W-:Y:S01]  /*2310*/  ISETP.GT.AND P1, PT, R17, 0x20, PT ;  /* 0x000000201100780c */ /* 0x000fe20003f24270 */
[----:B------:R-:W-:Y:S01]  /*2320*/  IMAD R13, R0, 0x400, R13 ;  /* 0x00000400000d7824 */ /* 0x000fe200078e020d */
[----:B------:R-:W-:Y:S01]  /*2330*/  FSEL R93, R93, -INF , !P2 ;  /* 0xff8000005d5d7808 */ /* 0x000fe20005000000 */
[----:B---3--:R-:W-:Y:S01]  /*2340*/  SHFL.IDX PT, R225, R12, R8, 0x1f ;  /* 0x00001f080ce17589 */ /* 0x008fe200000e0000 */
[----:B------:R-:W-:-:S02]  /*2350*/  FSEL R96, R96, -INF , !P3 ;  /* 0xff80000060607808 */ /* 0x000fc40005800000 */
[----:B------:R-:W-:Y:S01]  /*2360*/  FSEL R97, R97, -INF , !P4 ;  /* 0xff80000061617808 */ /* 0x000fe20006000000 */
[----:B------:R-:W-:Y:S01]  /*2370*/  SHFL.IDX PT, R221, R9, R235, 0x1f ;  /* 0x00001feb09dd7589 */ /* 0x000fe200000e0000 */
[----:B------:R-:W-:Y:S02]  /*2380*/  FSEL R100, R100, -INF , !P5 ;  /* 0xff80000064647808 */ /* 0x000fe40006800000 */
[----:B------:R-:W-:Y:S01]  /*2390*/  FSEL R101, R101, -INF , !P6 ;  /* 0xff80000065657808 */ /* 0x000fe20007000000 */
[----:B----4-:R-:W-:Y:S01]  /*23a0*/  SHFL.IDX PT, R224, R10, R237, 0x1f ;  /* 0x00001fed0ae07589 */ /* 0x010fe200000e0000 */
[C---:B------:R-:W-:Y:S02]  /*23b0*/  ISETP.GT.AND P2, PT, R17.reuse, 0x21, PT ;  /* 0x000000211100780c */ /* 0x040fe40003f44270 */
[C---:B------:R-:W-:Y:S01]  /*23c0*/  ISETP.GT.AND P3, PT, R17.reuse, 0x28, PT ;  /* 0x000000281100780c */ /* 0x040fe20003f64270 */
[----:B------:R-:W-:Y:S01]  /*23d0*/  SHFL.IDX PT, R226, R10, R233, 0x1f ;  /* 0x00001fe90ae27589 */ /* 0x000fe200000e0000 */
[----:B------:R-:W-:-:S02]  /*23e0*/  ISETP.GT.AND P4, PT, R17, 0x29, PT ;  /* 0x000000291100780c */ /* 0x000fc40003f84270 */
[C---:B------:R-:W-:Y:S01]  /*23f0*/  ISETP.GT.AND P5, PT, R17.reuse, 0x30, PT ;  /* 0x000000301100780c */ /* 0x040fe20003fa4270 */
[----:B-1----:R-:W-:Y:S01]  /*2400*/  FFMA.FTZ R21, R96, UR10, -R222 ;  /* 0x0000000a60157c23 */ /* 0x002fe200080108de */
[C---:B------:R-:W-:Y:S01]  /*2410*/  ISETP.GT.AND P6, PT, R17.reuse, 0x31, PT ;  /* 0x000000311100780c */ /* 0x040fe20003fc4270 */
[----:B------:R-:W1:Y:S01]  /*2420*/  SHFL.IDX PT, R96, R12, R19, 0x1f ;  /* 0x00001f130c607589 */ /* 0x000e6200000e0000 */
[----:B------:R-:W-:Y:S01]  /*2430*/  FSEL R104, R104, -INF , !P1 ;  /* 0xff80000068687808 */ /* 0x000fe20004800000 */
[----:B--2---:R-:W-:Y:S01]  /*2440*/  FFMA.FTZ R88, R88, UR10, -R18 ;  /* 0x0000000a58587c23 */ /* 0x004fe20008010812 */
[----:B------:R-:W-:Y:S02]  /*2450*/  ISETP.GT.AND P1, PT, R17, 0x38, PT ;  /* 0x000000381100780c */ /* 0x000fe40003f24270 */
[----:B------:R-:W-:Y:S01]  /*2460*/  FSEL R105, R105, -INF , !P2 ;  /* 0xff80000069697808 */ /* 0x000fe20005000000 */
[----:B------:R2:W3:Y:S01]  /*2470*/  MUFU.EX2 R217, R88 ;  /* 0x0000005800d97308 */ /* 0x0004e20000000800 */
[----:B------:R-:W-:-:S02]  /*2480*/  FSEL R108, R108, -INF , !P3 ;  /* 0xff8000006c6c7808 */ /* 0x000fc40005800000 */
[----:B------:R-:W-:Y:S02]  /*2490*/  FSEL R109, R109, -INF , !P4 ;  /* 0xff8000006d6d7808 */ /* 0x000fe40006000000 */
[----:B------:R-:W-:Y:S02]  /*24a0*/  FSEL R112, R112, -INF , !P5 ;  /* 0xff80000070707808 */ /* 0x000fe40006800000 */
[----:B------:R-:W-:Y:S02]  /*24b0*/  FSEL R113, R113, -INF , !P6 ;  /* 0xff80000071717808 */ /* 0x000fe40007000000 */
[C---:B------:R-:W-:Y:S02]  /*24c0*/  ISETP.GT.AND P2, PT, R17.reuse, 0x39, PT ;  /* 0x000000391100780c */ /* 0x040fe40003f44270 */
[C---:B------:R-:W-:Y:S02]  /*24d0*/  ISETP.GT.AND P3, PT, R17.reuse, 0x40, PT ;  /* 0x000000401100780c */ /* 0x040fe40003f64270 */
[----:B------:R-:W-:-:S02]  /*24e0*/  ISETP.GT.AND P4, PT, R17, 0x41, PT ;  /* 0x000000411100780c */ /* 0x000fc40003f84270 */
[C---:B------:R-:W-:Y:S02]  /*24f0*/  ISETP.GT.AND P5, PT, R17.reuse, 0x48, PT ;  /* 0x000000481100780c */ /* 0x040fe40003fa4270 */
[----:B------:R-:W-:Y:S01]  /*2500*/  ISETP.GT.AND P6, PT, R17, 0x49, PT ;  /* 0x000000491100780c */ /* 0x000fe20003fc4270 */
[----:B-1----:R-:W-:Y:S01]  /*2510*/  FFMA.FTZ R22, R105, UR10, -R96 ;  /* 0x0000000a69167c23 */ /* 0x002fe20008010860 */
[----:B------:R-:W-:Y:S02]  /*2520*/  FSEL R116, R116, -INF , !P1 ;  /* 0xff80000074747808 */ /* 0x000fe40004800000 */
[----:B------:R-:W-:Y:S02]  /*2530*/  ISETP.GT.AND P1, PT, R17, 0x50, PT ;  /* 0x000000501100780c */ /* 0x000fe40003f24270 */
[----:B------:R-:W-:Y:S01]  /*2540*/  FSEL R117, R117, -INF , !P2 ;  /* 0xff80000075757808 */ /* 0x000fe20005000000 */
[----:B------:R-:W-:Y:S01]  /*2550*/  MUFU.EX2 R22, R22 ;  /* 0x0000001600167308 */ /* 0x000fe20000000800 */
        /* <DEDUP_REMOVED lines=8> */
[C---:B------:R-:W-:Y:S02]  /*25e0*/  ISETP.GT.AND P6, PT, R17.reuse, 0x61, PT ;  /* 0x000000611100780c */ /* 0x040fe40003fc4270 */
[----:B------:R-:W-:Y:S02]  /*25f0*/  FSEL R128, R128, -INF , !P1 ;  /* 0xff80000080807808 */ /* 0x000fe40004800000 */
[----:B------:R-:W-:Y:S02]  /*2600*/  ISETP.GT.AND P1, PT, R17, 0x68, PT ;  /* 0x000000681100780c */ /* 0x000fe40003f24270 */
[----:B------:R-:W-:Y:S02]  /*2610*/  FSEL R129, R129, -INF , !P2 ;  /* 0xff80000081817808 */ /* 0x000fe40005000000 */
        /* <DEDUP_REMOVED lines=9> */
[----:B------:R-:W-:Y:S01]  /*26b0*/  VIADD R17, R15, 0x8 ;  /* 0x000000080f117836 */ /* 0x000fe20000000000 */
[----:B------:R-:W-:Y:S01]  /*26c0*/  FSEL R140, R140, -INF , !P1 ;  /* 0xff8000008c8c7808 */ /* 0x000fe20004800000 */
[----:B------:R-:W1:Y:S01]  /*26d0*/  SHFL.IDX PT, R15, R9, R19, 0x1f ;  /* 0x00001f13090f7589 */ /* 0x000e6200000e0000 */
[----:B------:R-:W-:Y:S02]  /*26e0*/  ISETP.GT.AND P1, PT, R7, 0x8, PT ;  /* 0x000000080700780c */ /* 0x000fe40003f24270 */
[----:B------:R-:W-:Y:S02]  /*26f0*/  FSEL R149, R149, -INF , !P6 ;  /* 0xff80000095957808 */ /* 0x000fe40007000000 */
[----:B------:R-:W-:-:S02]  /*2700*/  SEL R17, R17, 0x80, P1 ;  /* 0x0000008011117807 */ /* 0x000fc40000800000 */
[----:B------:R-:W-:Y:S02]  /*2710*/  FSEL R141, R141, -INF , !P2 ;  /* 0xff8000008d8d7808 */ /* 0x000fe40005000000 */
[C---:B------:R-:W-:Y:S02]  /*2720*/  ISETP.GT.AND P6, PT, R17.reuse, RZ, PT ;  /* 0x000000ff1100720c */ /* 0x040fe40003fc4270 */
[----:B------:R-:W-:Y:S02]  /*2730*/  ISETP.GT.AND P1, PT, R17, 0x1, PT ;  /* 0x000000011100780c */ /* 0x000fe40003f24270 */
[----:B------:R-:W-:Y:S02]  /*2740*/  FSEL R144, R144, -INF , !P3 ;  /* 0xff80000090907808 */ /* 0x000fe40005800000 */
[----:B------:R-:W-:Y:S02]  /*2750*/  FSEL R145, R145, -INF , !P4 ;  /* 0xff80000091917808 */ /* 0x000fe40006000000 */
[----:B------:R-:W-:-:S02]  /*2760*/  FSEL R148, R148, -INF , !P5 ;  /* 0xff80000094947808 */ /* 0x000fc40006800000 */
[----:B------:R-:W-:Y:S02]  /*2770*/  FSEL R216, R90, -INF , !P6 ;  /* 0xff8000005ad87808 */ /* 0x000fe40007000000 */
[----:B------:R-:W-:Y:S01]  /*2780*/  FSEL R91, R91, -INF , !P1 ;  /* 0xff8000005b5b7808 */ /* 0x000fe20004800000 */
[----:B------:R-:W-:Y:S02]  /*2790*/  WARPGROUP.DEPBAR.LE gsb0, 0x0 ;  /* 0x00008000000079c5 */ /* 0x000fe40000010000 */
[----:B------:R-:W-:Y:S01]  /*27a0*/  WARPGROUP.ARRIVE ;  /* 0x00000000000079c5 */ /* 0x000fe20000000000 */
[----:B------:R-:W-:Y:S01]  /*27b0*/  ISETP.GT.AND P2, PT, R17, 0x8, PT ;  /* 0x000000081100780c */ /* 0x000fe20003f44270 */
[--C-:B-1----:R-:W-:Y:S01]  /*27c0*/  FFMA.FTZ R218, R89, UR10, -R15.reuse ;  /* 0x0000000a59da7c23 */ /* 0x102fe2000801080f */
[C---:B------:R-:W-:Y:S01]  /*27d0*/  ISETP.GT.AND P3, PT, R17.reuse, 0x9, PT ;  /* 0x000000091100780c */ /* 0x040fe20003f64270 */
[----:B------:R-:W1:Y:S01]  /*27e0*/  SHFL.IDX PT, R89, R9, R233, 0x1f ;  /* 0x00001fe909597589 */ /* 0x000e6200000e0000 */
[C---:B------:R-:W-:Y:S01]  /*27f0*/  ISETP.GT.AND P4, PT, R17.reuse, 0x10, PT ;  /* 0x000000101100780c */ /* 0x040fe20003f84270 */
[----:B------:R-:W-:Y:S01]  /*2800*/  HGMMA.64x128x16.F32 R24, gdesc[UR4], R24, gsb0 ;  /* 0x01e00000041879f0 */ /* 0x000fe20008000818 */
[----:B------:R-:W-:Y:S01]  /*2810*/  UIADD3 UR6, UR8, 0x4, URZ ;  /* 0x0000000408067890 */ /* 0x000fe2000fffe03f */
[C---:B------:R-:W-:Y:S01]  /*2820*/  ISETP.GT.AND P5, PT, R17.reuse, 0x11, PT ;  /* 0x000000111100780c */ /* 0x040fe20003fa4270 */
[----:B------:R-:W-:Y:S01]  /*2830*/  UIADD3 UR4, UR9, 0x4, URZ ;  /* 0x0000000409047890 */ /* 0x000fe2000fffe03f */
[C---:B------:R-:W-:Y:S01]  /*2840*/  ISETP.GT.AND P6, PT, R17.reuse, 0x18, PT ;  /* 0x000000181100780c */ /* 0x040fe20003fc4270 */
[----:B------:R-:W-:Y:S01]  /*2850*/  UMOV UR7, 0x40000040 ;  /* 0x4000004000077882 */ /* 0x000fe20000000000 */
[----:B------:R-:W-:Y:S01]  /*2860*/  UMOV UR5, 0x40000040 ;  /* 0x4000004000057882 */ /* 0x000fe20000000000 */
[----:B------:R-:W-:Y:S01]  /*2870*/  ISETP.GT.AND P1, PT, R17, 0x19, PT ;  /* 0x000000191100780c */ /* 0x000fe20003f24270 */
[----:B------:R-:W4:Y:S01]  /*2880*/  SHFL.IDX PT, R90, R9, R232, 0x1f ;  /* 0x00001fe8095a7589 */ /* 0x000f2200000e0000 */
[----:B------:R-:W-:Y:S01]  /*2890*/  FSEL R94, R94, -INF , !P2 ;  /* 0xff8000005e5e7808 */ /* 0x000fe20005000000 */
[----:B------:R-:W-:Y:S01]  /*28a0*/  FFMA.FTZ R219, R91, UR10, -R15 ;  /* 0x0000000a5bdb7c23 */ /* 0x000fe2000801080f */
[----:B------:R-:W-:Y:S01]  /*28b0*/  FSEL R95, R95, -INF , !P3 ;  /* 0xff8000005f5f7808 */ /* 0x000fe20005800000 */
[----:B------:R-:W-:Y:S01]  /*28c0*/  FFMA.FTZ R216, R216, UR10, -R18 ;  /* 0x0000000ad8d87c23 */ /* 0x000fe20008010812 */
[----:B------:R-:W-:Y:S01]  /*28d0*/  FSEL R98, R98, -INF , !P4 ;  /* 0xff80000062627808 */ /* 0x000fe20006000000 */
[--C-:B------:R-:W-:Y:S01]  /*28e0*/  FFMA.FTZ R18, R93, UR10, -R221.reuse ;  /* 0x0000000a5d127c23 */ /* 0x100fe200080108dd */
[----:B------:R-:W-:Y:S01]  /*28f0*/  FSEL R99, R99, -INF , !P5 ;  /* 0xff80000063637808 */ /* 0x000fe20006800000 */
[----:B------:R-:W-:Y:S01]  /*2900*/  FFMA.FTZ R221, R95, UR10, -R221 ;  /* 0x0000000a5fdd7c23 */ /* 0x000fe200080108dd */
[----:B------:R-:W-:Y:S01]  /*2910*/  FSEL R102, R102, -INF , !P6 ;  /* 0xff80000066667808 */ /* 0x000fe20007000000 */
[----:B------:R-:W-:Y:S01]  /*2920*/  FFMA.FTZ R222, R98, UR10, -R222 ;  /* 0x0000000a62de7c23 */ /* 0x000fe200080108de */
[----:B------:R-:W-:Y:S01]  /*2930*/  FSEL R103, R103, -INF , !P1 ;  /* 0xff80000067677808 */ /* 0x000fe20004800000 */
[----:B------:R-:W-:Y:S01]  /*2940*/  SHFL.IDX PT, R98, R12, R233, 0x1f ;  /* 0x00001fe90c627589 */ /* 0x000fe200000e0000 */
[----:B------:R-:W-:Y:S01]  /*2950*/  ISETP.GT.AND P2, PT, R17, 0x20, PT ;  /* 0x000000201100780c */ /* 0x000fe20003f44270 */
[----:B-1----:R-:W-:Y:S01]  /*2960*/  FFMA.FTZ R15, R97, UR10, -R89 ;  /* 0x0000000a610f7c23 */ /* 0x002fe20008010859 */
[C---:B------:R-:W-:Y:S01]  /*2970*/  ISETP.GT.AND P3, PT, R17.reuse, 0x21, PT ;  /* 0x000000211100780c */ /* 0x040fe20003f64270 */
[----:B------:R-:W1:Y:S01]  /*2980*/  SHFL.IDX PT, R97, R12, R235, 0x1f ;  /* 0x00001feb0c617589 */ /* 0x000e6200000e0000 */
[C---:B------:R-:W-:Y:S01]  /*2990*/  ISETP.GT.AND P4, PT, R17.reuse, 0x28, PT ;  /* 0x000000281100780c */ /* 0x040fe20003f84270 */
[----:B------:R-:W5:Y:S01]  /*29a0*/  MUFU.EX2 R218, R218 ;  /* 0x000000da00da7308 */ /* 0x000f620000000800 */
[----:B------:R-:W-:-:S02]  /*29b0*/  ISETP.GT.AND P5, PT, R17, 0x29, PT ;  /* 0x000000291100780c */ /* 0x000fc40003fa4270 */
[C---:B------:R-:W-:Y:S02]  /*29c0*/  ISETP.GT.AND P6, PT, R17.reuse, 0x30, PT ;  /* 0x000000301100780c */ /* 0x040fe40003fc4270 */
[----:B------:R-:W-:Y:S01]  /*29d0*/  ISETP.GT.AND P1, PT, R17, 0x31, PT ;  /* 0x000000311100780c */ /* 0x000fe20003f24270 */
[----:B----4-:R-:W-:Y:S01]  /*29e0*/  FFMA.FTZ R19, R100, UR10, -R90 ;  /* 0x0000000a64137c23 */ /* 0x010fe2000801085a */
[----:B------:R-:W-:Y:S01]  /*29f0*/  FSEL R106, R106, -INF , !P2 ;  /* 0xff8000006a6a7808 */ /* 0x000fe20005000000 */
[----:B------:R-:W2:Y:S01]  /*2a00*/  SHFL.IDX PT, R100, R12, R237, 0x1f ;  /* 0x00001fed0c647589 */ /* 0x000ea200000e0000 */
[----:B------:R-:W-:Y:S01]  /*2a10*/  FSEL R107, R107, -INF , !P3 ;  /* 0xff8000006b6b7808 */ /* 0x000fe20005800000 */
[----:B------:R-:W4:Y:S01]  /*2a20*/  MUFU.EX2 R216, R216 ;  /* 0x000000d800d87308 */ /* 0x000f220000000800 */
[----:B------:R-:W-:Y:S01]  /*2a30*/  FSEL R110, R110, -INF , !P4 ;  /* 0xff8000006e6e7808 */ /* 0x000fe20006000000 */
[----:B------:R-:W-:Y:S01]  /*2a40*/  FFMA.FTZ R106, R106, UR10, -R225 ;  /* 0x0000000a6a6a7c23 */ /* 0x000fe200080108e1 */
[----:B------:R-:W-:Y:S01]  /*2a50*/  FSEL R111, R111, -INF , !P5 ;  /* 0xff8000006f6f7808 */ /* 0x000fe20006800000 */
[----:B------:R-:W-:Y:S01]  /*2a60*/  FFMA.FTZ R107, R107, UR10, -R96 ;  /* 0x0000000a6b6b7c23 */ /* 0x000fe20008010860 */
[----:B------:R-:W-:Y:S01]  /*2a70*/  FSEL R114, R114, -INF , !P6 ;  /* 0xff80000072727808 */ /* 0x000fe20007000000 */
[----:B------:R-:W-:Y:S01]  /*2a80*/  FFMA.FTZ R96, R129, UR10, -R226 ;  /* 0x0000000a81607c23 */ /* 0x000fe200080108e2 */
[----:B------:R-:W-:Y:S01]  /*2a90*/  FSEL R115, R115, -INF , !P1 ;  /* 0xff80000073737808 */ /* 0x000fe20004800000 */
[----:B------:R-:W3:Y:S01]  /*2aa0*/  SHFL.IDX PT, R129, R11, R8, 0x1f ;  /* 0x00001f080b817589 */ /* 0x000ee200000e0000 */
[C---:B------:R-:W-:Y:S01]  /*2ab0*/  ISETP.GT.AND P2, PT, R17.reuse, 0x38, PT ;  /* 0x000000381100780c */ /* 0x040fe20003f44270 */
[----:B------:R-:W4:Y:S01]  /*2ac0*/  MUFU.EX2 R219, R219 ;  /* 0x000000db00db7308 */ /* 0x000f220000000800 */
[----:B------:R-:W-:Y:S01]  /*2ad0*/  ISETP.GT.AND P3, PT, R17, 0x39, PT ;  /* 0x000000391100780c */ /* 0x000fe20003f64270 */
[--C-:B-1----:R-:W-:Y:S01]  /*2ae0*/  FFMA.FTZ R23, R109, UR10, -R97.reuse ;  /* 0x0000000a6d177c23 */ /* 0x102fe20008010861 */
[C---:B------:R-:W-:Y:S01]  /*2af0*/  ISETP.GT.AND P4, PT, R17.reuse, 0x40, PT ;  /* 0x000000401100780c */ /* 0x040fe20003f84270 */
[----:B------:R-:W1:Y:S01]  /*2b00*/  SHFL.IDX PT, R109, R12, R231, 0x1f ;  /* 0x00001fe70c6d7589 */ /* 0x000e6200000e0000 */
[----:B------:R-:W-:Y:S01]  /*2b10*/  ISETP.GT.AND P5, PT, R17, 0x41, PT ;  /* 0x000000411100780c */ /* 0x000fe20003fa4270 */
[----:B------:R-:W-:Y:S01]  /*2b20*/  FFMA.FTZ R111, R111, UR10, -R97 ;  /* 0x0000000a6f6f7c23 */ /* 0x000fe20008010861 */
[C---:B------:R-:W-:Y:S01]  /*2b30*/  ISETP.GT.AND P6, PT, R17.reuse, 0x48, PT ;  /* 0x000000481100780c */ /* 0x040fe20003fc4270 */
[----:B------:R-:W-:Y:S01]  /*2b40*/  MUFU.EX2 R96, R96 ;  /* 0x0000006000607308 */ /* 0x000fe20000000800 */
[----:B------:R-:W-:-:S02]  /*2b50*/  ISETP.GT.AND P1, PT, R17, 0x49, PT ;  /* 0x000000491100780c */ /* 0x000fc40003f24270 */
[----:B------:R-:W-:Y:S01]  /*2b60*/  FSEL R118, R118, -INF , !P2 ;  /* 0xff80000076767808 */ /* 0x000fe20005000000 */
[--C-:B--2---:R-:W-:Y:S01]  /*2b70*/  FFMA.FTZ R88, R108, UR10, -R100.reuse ;  /* 0x0000000a6c587c23 */ /* 0x104fe20008010864 */
[----:B------:R-:W-:Y:S01]  /*2b80*/  FSEL R119, R119, -INF , !P3 ;  /* 0xff80000077777808 */ /* 0x000fe20005800000 */
[----:B------:R-:W2:Y:S01]  /*2b90*/  SHFL.IDX PT, R108, R12, R232, 0x1f ;  /* 0x00001fe80c6c7589 */ /* 0x000ea200000e0000 */
[----:B------:R-:W-:Y:S01]  /*2ba0*/  FSEL R122, R122, -INF , !P4 ;  /* 0xff8000007a7a7808 */ /* 0x000fe20006000000 */
[----:B------:R-:W-:Y:S01]  /*2bb0*/  FFMA.FTZ R110, R110, UR10, -R100 ;  /* 0x0000000a6e6e7c23 */ /* 0x000fe20008010864 */
[----:B------:R-:W-:Y:S01]  /*2bc0*/  FSEL R123, R123, -INF , !P5 ;  /* 0xff8000007b7b7808 */ /* 0x000fe20006800000 */
[----:B------:R-:W-:Y:S01]  /*2bd0*/  MUFU.EX2 R18, R18 ;  /* 0x0000001200127308 */ /* 0x000fe20000000800 */
[----:B------:R-:W-:Y:S02]  /*2be0*/  FSEL R126, R126, -INF , !P6 ;  /* 0xff8000007e7e7808 */ /* 0x000fe40007000000 */
[----:B------:R-:W-:Y:S01]  /*2bf0*/  FSEL R127, R127, -INF , !P1 ;  /* 0xff8000007f7f7808 */ /* 0x000fe20004800000 */
[----:B---3--:R-:W-:Y:S01]  /*2c00*/  FFMA.FTZ R100, R136, UR10, -R129 ;  /* 0x0000000a88647c23 */ /* 0x008fe20008010881 */
[C---:B------:R-:W-:Y:S01]  /*2c10*/  ISETP.GT.AND P2, PT, R17.reuse, 0x50, PT ;  /* 0x000000501100780c */ /* 0x040fe20003f44270 */
[----:B------:R-:W3:Y:S01]  /*2c20*/  SHFL.IDX PT, R136, R11, R234, 0x1f ;  /* 0x00001fea0b887589 */ /* 0x000ee200000e0000 */
[C---:B------:R-:W-:Y:S01]  /*2c30*/  ISETP.GT.AND P3, PT, R17.reuse, 0x51, PT ;  /* 0x000000511100780c */ /* 0x040fe20003f64270 */
[----:B------:R-:W-:Y:S01]  /*2c40*/  FFMA.FTZ R126, R126, UR10, -R224 ;  /* 0x0000000a7e7e7c23 */ /* 0x000fe200080108e0 */
[----:B------:R-:W-:Y:S01]  /*2c50*/  ISETP.GT.AND P4, PT, R17, 0x58, PT ;  /* 0x000000581100780c */ /* 0x000fe20003f84270 */
[----:B-1----:R-:W-:Y:S01]  /*2c60*/  FFMA.FTZ R119, R119, UR10, -R109 ;  /* 0x0000000a77777c23 */ /* 0x002fe2000801086d */
[C---:B------:R-:W-:Y:S01]  /*2c70*/  ISETP.GT.AND P5, PT, R17.reuse, 0x59, PT ;  /* 0x000000591100780c */ /* 0x040fe20003fa4270 */
[----:B------:R-:W-:Y:S01]  /*2c80*/  MUFU.EX2 R221, R221 ;  /* 0x000000dd00dd7308 */ /* 0x000fe20000000800 */
[----:B------:R-:W-:-:S02]  /*2c90*/  ISETP.GT.AND P6, PT, R17, 0x60, PT ;  /* 0x000000601100780c */ /* 0x000fc40003fc4270 */
[----:B------:R-:W-:Y:S02]  /*2ca0*/  ISETP.GT.AND P1, PT, R17, 0x61, PT ;  /* 0x000000611100780c */ /* 0x000fe40003f24270 */
[----:B------:R-:W-:Y:S02]  /*2cb0*/  FSEL R130, R130, -INF , !P2 ;  /* 0xff80000082827808 */ /* 0x000fe40005000000 */
[----:B------:R-:W-:Y:S01]  /*2cc0*/  FSEL R131, R131, -INF , !P3 ;  /* 0xff80000083837808 */ /* 0x000fe20005800000 */
[----:B--2---:R-:W-:Y:S01]  /*2cd0*/  FFMA.FTZ R91, R116, UR10, -R108 ;  /* 0x0000000a745b7c23 */ /* 0x004fe2000801086c */
[----:B------:R-:W-:Y:S01]  /*2ce0*/  FSEL R134, R134, -INF , !P4 ;  /* 0xff80000086867808 */ /* 0x000fe20006000000 */
[----:B------:R-:W-:Y:S01]  /*2cf0*/  FFMA.FTZ R116, R102, UR10, -R90 ;  /* 0x0000000a66747c23 */ /* 0x000fe2000801085a */
[----:B------:R-:W-:Y:S01]  /*2d00*/  FSEL R135, R135, -INF , !P5 ;  /* 0xff80000087877808 */ /* 0x000fe20006800000 */
[----:B------:R1:W-:Y:S01]  /*2d10*/  MUFU.EX2 R90, R91 ;  /* 0x0000005b005a7308 */ /* 0x0003e20000000800 */
[----:B------:R-:W-:Y:S01]  /*2d20*/  FSEL R138, R138, -INF , !P6 ;  /* 0xff8000008a8a7808 */ /* 0x000fe20007000000 */
[----:B------:R-:W-:Y:S01]  /*2d30*/  FFMA.FTZ R118, R118, UR10, -R108 ;  /* 0x0000000a76767c23 */ /* 0x000fe2000801086c */
[----:B------:R-:W-:Y:S01]  /*2d40*/  FSEL R139, R139, -INF , !P1 ;  /* 0xff8000008b8b7808 */ /* 0x000fe20004800000 */
[----:B------:R-:W-:Y:S01]  /*2d50*/  FFMA.FTZ R131, R131, UR10, -R226 ;  /* 0x0000000a83837c23 */ /* 0x000fe200080108e2 */
[C---:B------:R-:W-:Y:S01]  /*2d60*/  ISETP.GT.AND P2, PT, R17.reuse, 0x68, PT ;  /* 0x000000681100780c */ /* 0x040fe20003f44270 */
[----:B---3--:R-:W-:Y:S01]  /*2d70*/  FFMA.FTZ R102, R144, UR10, -R136 ;  /* 0x0000000a90667c23 */ /* 0x008fe20008010888 */
[C---:B------:R-:W-:Y:S01]  /*2d80*/  ISETP.GT.AND P3, PT, R17.reuse, 0x69, PT ;  /* 0x000000691100780c */ /* 0x040fe20003f64270 */
[----:B------:R-:W2:Y:S01]  /*2d90*/  MUFU.EX2 R126, R126 ;  /* 0x0000007e007e7308 */ /* 0x000ea20000000800 */
[----:B------:R-:W-:Y:S01]  /*2da0*/  ISETP.GT.AND P4, PT, R17, 0x70, PT ;  /* 0x000000701100780c */ /* 0x000fe20003f84270 */
[----:B-1----:R-:W-:Y:S01]  /*2db0*/  FFMA.FTZ R91, R117, UR10, -R109 ;  /* 0x0000000a755b7c23 */ /* 0x002fe2000801086d */
[C---:B------:R-:W-:Y:S01]  /*2dc0*/  ISETP.GT.AND P5, PT, R17.reuse, 0x71, PT ;  /* 0x000000711100780c */ /* 0x040fe20003fa4270 */
[----:B------:R-:W-:Y:S01]  /*2dd0*/  SHFL.IDX PT, R117, R10, R235, 0x1f ;  /* 0x00001feb0a757589 */ /* 0x000fe200000e0000 */
[C---:B------:R-:W-:Y:S01]  /*2de0*/  ISETP.GT.AND P6, PT, R17.reuse, 0x78, PT ;  /* 0x000000781100780c */ /* 0x040fe20003fc4270 */
[----:B------:R-:W-:Y:S01]  /*2df0*/  FFMA.FTZ R138, R138, UR10, -R129 ;  /* 0x0000000a8a8a7c23 */ /* 0x000fe20008010881 */
[----:B------:R-:W-:Y:S01]  /*2e00*/  ISETP.GT.AND P1, PT, R17, 0x79, PT ;  /* 0x000000791100780c */ /* 0x000fe20003f24270 */
[--C-:B------:R-:W-:Y:S01]  /*2e10*/  FFMA.FTZ R17, R92, UR10, -R220.reuse ;  /* 0x0000000a5c117c23 */ /* 0x100fe200080108dc */
[----:B------:R-:W-:Y:S01]  /*2e20*/  FFMA.FTZ R220, R94, UR10, -R220 ;  /* 0x0000000a5edc7c23 */ /* 0x000fe200080108dc */
[----:B------:R-:W1:Y:S01]  /*2e30*/  SHFL.IDX PT, R92, R9, R231, 0x1f ;  /* 0x00001fe7095c7589 */ /* 0x000e6200000e0000 */
[----:B------:R-:W-:Y:S01]  /*2e40*/  FFMA.FTZ R94, R124, UR10, -R224 ;  /* 0x0000000a7c5e7c23 */ /* 0x000fe200080108e0 */
[----:B------:R-:W-:Y:S01]  /*2e50*/  FSEL R108, R143, -INF , !P3 ;  /* 0xff8000008f6c7808 */ /* 0x000fe20005800000 */
[----:B------:R-:W-:-:S02]  /*2e60*/  WARPGROUP.DEPBAR.LE gsb0, 0x0 ;  /* 0x00008000000079c5 */ /* 0x000fc40000010000 */
[----:B------:R-:W-:Y:S01]  /*2e70*/  WARPGROUP.ARRIVE ;  /* 0x00000000000079c5 */ /* 0x000fe20000000000 */
[----:B-1----:R-:W-:Y:S01]  /*2e80*/  FFMA.FTZ R20, R101, UR10, -R92 ;  /* 0x0000000a65147c23 */ /* 0x002fe2000801085c */
[----:B------:R1:W-:Y:S01]  /*2e90*/  MUFU.EX2 R9, R21 ;  /* 0x0000001500097308 */ /* 0x0003e20000000800 */
[----:B------:R-:W3:Y:S01]  /*2ea0*/  SHFL.IDX PT, R101, R12, R234, 0x1f ;  /* 0x00001fea0c657589 */ /* 0x000ee200000e0000 */
[--C-:B------:R-:W-:Y:S01]  /*2eb0*/  FFMA.FTZ R95, R125, UR10, -R117.reuse ;  /* 0x0000000a7d5f7c23 */ /* 0x100fe20008010875 */
[----:B------:R-:W-:Y:S01]  /*2ec0*/  FFMA.FTZ R127, R127, UR10, -R117 ;  /* 0x0000000a7f7f7c23 */ /* 0x000fe20008010875 */
[----:B------:R-:W-:Y:S01]  /*2ed0*/  HGMMA.64x128x16.F32 R24, gdesc[UR4], R24, gsb0 ;  /* 0x01e00000041879f0 */ /* 0x000fe20008000818 */
[----:B------:R-:W-:Y:S01]  /*2ee0*/  UIADD3 UR6, UR8, 0x6, URZ ;  /* 0x0000000608067890 */ /* 0x000fe2000fffe03f */
[----:B------:R-:W5:Y:S01]  /*2ef0*/  SHFL.IDX PT, R124, R10, R232, 0x1f ;  /* 0x00001fe80a7c7589 */ /* 0x000f6200000e0000 */
[----:B------:R-:W-:Y:S01]  /*2f00*/  UIADD3 UR4, UR9, 0x6, URZ ;  /* 0x0000000609047890 */ /* 0x000fe2000fffe03f */
[----:B------:R-:W-:Y:S01]  /*2f10*/  MUFU.EX2 R94, R94 ;  /* 0x0000005e005e7308 */ /* 0x000fe20000000800 */
[----:B------:R-:W-:Y:S01]  /*2f20*/  UMOV UR7, 0x40000040 ;  /* 0x4000004000077882 */ /* 0x000fe20000000000 */
[----:B------:R-:W-:Y:S01]  /*2f30*/  UMOV UR5, 0x40000040 ;  /* 0x4000004000057882 */ /* 0x000fe20000000000 */
[----:B-1----:R-:W-:Y:S01]  /*2f40*/  FFMA.FTZ R21, R104, UR10, -R225 ;  /* 0x0000000a68157c23 */ /* 0x002fe200080108e1 */
[----:B------:R-:W-:Y:S01]  /*2f50*/  VIADD R104, R8, 0x4 ;  /* 0x0000000408687836 */ /* 0x000fe20000000000 */
[----:B------:R-:W1:Y:S01]  /*2f60*/  SHFL.IDX PT, R125, R10, R231, 0x1f ;  /* 0x00001fe70a7d7589 */ /* 0x000e6200000e0000 */
[----:B------:R-:W-:-:S02]  /*2f70*/  FSEL R142, R142, -INF , !P2 ;  /* 0xff8000008e8e7808 */ /* 0x000fc40005000000 */
[----:B------:R-:W2:Y:S01]  /*2f80*/  MUFU.EX2 R127, R127 ;  /* 0x0000007f007f7308 */ /* 0x000ea20000000800 */
[----:B------:R-:W4:Y:S01]  /*2f90*/  SHFL.IDX PT, R223, R10, R104, 0x1f ;  /* 0x00001f680adf7589 */ /* 0x000f2200000e0000 */
[----:B------:R-:W-:Y:S02]  /*2fa0*/  FSEL R150, R150, -INF , !P6 ;  /* 0xff80000096967808 */ /* 0x000fe40007000000 */
[----:B------:R-:W-:Y:S01]  /*2fb0*/  FSEL R151, R151, -INF , !P1 ;  /* 0xff80000097977808 */ /* 0x000fe20004800000 */
[----:B------:R-:W-:Y:S03]  /*2fc0*/  SHFL.IDX PT, R225, R11, R232, 0x1f ;  /* 0x00001fe80be17589 */ /* 0x000fe600000e0000 */
[----:B------:R-:W2:Y:S01]  /*2fd0*/  MUFU.EX2 R95, R95 ;  /* 0x0000005f005f7308 */ /* 0x000ea20000000800 */
[----:B---3--:R-:W-:Y:S01]  /*2fe0*/  FFMA.FTZ R12, R112, UR10, -R101 ;  /* 0x0000000a700c7c23 */ /* 0x008fe20008010865 */
[----:B------:R-:W-:Y:S01]  /*2ff0*/  FFMA.FTZ R112, R99, UR10, -R89 ;  /* 0x0000000a63707c23 */ /* 0x000fe20008010859 */
[----:B------:R-:W-:Y:S01]  /*3000*/  FFMA.FTZ R89, R113, UR10, -R98 ;  /* 0x0000000a71597c23 */ /* 0x000fe20008010862 */
[----:B------:R-:W-:Y:S01]  /*3010*/  FFMA.FTZ R114, R114, UR10, -R101 ;  /* 0x0000000a72727c23 */ /* 0x000fe20008010865 */
[----:B------:R-:W3:Y:S01]  /*3020*/  SHFL.IDX PT, R113, R10, R8, 0x1f ;  /* 0x00001f080a717589 */ /* 0x000ee200000e0000 */
[--C-:B-----5:R-:W-:Y:S01]  /*3030*/  FFMA.FTZ R132, R132, UR10, -R124.reuse ;  /* 0x0000000a84847c23 */ /* 0x120fe2000801087c */
[----:B------:R-:W-:Y:S01]  /*3040*/  FFMA.FTZ R134, R134, UR10, -R124 ;  /* 0x0000000a86867c23 */ /* 0x000fe2000801087c */
[----:B------:R-:W-:Y:S01]  /*3050*/  FSEL R124, R147, -INF , !P5 ;  /* 0xff800000937c7808 */ /* 0x000fe20006800000 */
[----:B------:R-:W-:Y:S01]  /*3060*/  MUFU.EX2 R131, R131 ;  /* 0x0000008300837308 */ /* 0x000fe20000000800 */
[--C-:B-1----:R-:W-:Y:S01]  /*3070*/  FFMA.FTZ R133, R133, UR10, -R125.reuse ;  /* 0x0000000a85857c23 */ /* 0x102fe2000801087d */
[----:B------:R-:W-:-:S06]  /*3080*/  FFMA.FTZ R135, R135, UR10, -R125 ;  /* 0x0000000a87877c23 */ /* 0x000fcc000801087d */
[----:B------:R1:W-:Y:S01]  /*3090*/  MUFU.EX2 R97, R132 ;  /* 0x0000008400617308 */ /* 0x0003e20000000800 */
[----:B----4-:R-:W-:-:S07]  /*30a0*/  FFMA.FTZ R123, R123, UR10, -R223 ;  /* 0x0000000a7b7b7c23 */ /* 0x010fce00080108df */
[----:B------:R-:W-:Y:S01]  /*30b0*/  MUFU.EX2 R17, R17 ;  /* 0x0000001100117308 */ /* 0x000fe20000000800 */
[----:B-1----:R-:W-:Y:S02]  /*30c0*/  FFMA.FTZ R132, R115, UR10, -R98 ;  /* 0x0000000a73847c23 */ /* 0x002fe40008010862 */
[----:B------:R-:W1:Y:S01]  /*30d0*/  SHFL.IDX PT, R115, R11, R237, 0x1f ;  /* 0x00001fed0b737589 */ /* 0x000e6200000e0000 */
[--C-:B---3--:R-:W-:Y:S01]  /*30e0*/  FFMA.FTZ R93, R120, UR10, -R113.reuse ;  /* 0x0000000a785d7c23 */ /* 0x108fe20008010871 */
[----:B------:R-:W-:Y:S01]  /*30f0*/  FFMA.FTZ R120, R103, UR10, -R92 ;  /* 0x0000000a67787c23 */ /* 0x000fe2000801085c */
[----:B------:R-:W-:Y:S02]  /*3100*/  FFMA.FTZ R122, R122, UR10, -R113 ;  /* 0x0000000a7a7a7c23 */ /* 0x000fe40008010871 */
[----:B------:R3:W-:Y:S08]  /*3110*/  MUFU.EX2 R92, R93 ;  /* 0x0000005d005c7308 */ /* 0x0007f00000000800 */
[----:B------:R4:W-:Y:S01]  /*3120*/  MUFU.EX2 R98, R133 ;  /* 0x0000008500627308 */ /* 0x0009e20000000800 */
[----:B---3--:R-:W-:-:S02]  /*3130*/  FFMA.FTZ R93, R121, UR10, -R223 ;  /* 0x0000000a795d7c23 */ /* 0x008fc400080108df */
[----:B------:R-:W3:Y:S05]  /*3140*/  SHFL.IDX PT, R121, R10, R234, 0x1f ;  /* 0x00001fea0a797589 */ /* 0x000eea00000e0000 */
[----:B------:R-:W-:Y:S01]  /*3150*/  MUFU.EX2 R220, R220 ;  /* 0x000000dc00dc7308 */ /* 0x000fe20000000800 */
[----:B----4-:R-:W-:Y:S01]  /*3160*/  SHFL.IDX PT, R133, R11, R235, 0x1f ;  /* 0x00001feb0b857589 */ /* 0x010fe200000e0000 */
[--C-:B-1----:R-:W-:Y:S01]  /*3170*/  FFMA.FTZ R101, R140, UR10, -R115.reuse ;  /* 0x0000000a8c657c23 */ /* 0x102fe20008010873 */
[----:B------:R-:W-:Y:S02]  /*3180*/  FFMA.FTZ R115, R142, UR10, -R115 ;  /* 0x0000000a8e737c23 */ /* 0x000fe40008010873 */
[----:B------:R-:W1:Y:S03]  /*3190*/  SHFL.IDX PT, R140, R11, R231, 0x1f ;  /* 0x00001fe70b8c7589 */ /* 0x000e6600000e0000 */
[----:B------:R-:W-:Y:S08]  /*31a0*/  MUFU.EX2 R15, R15 ;  /* 0x0000000f000f7308 */ /* 0x000ff00000000800 */
[----:B------:R-:W-:Y:S01]  /*31b0*/  MUFU.EX2 R19, R19 ;  /* 0x0000001300137308 */ /* 0x000fe20000000800 */
[--C-:B---3--:R-:W-:Y:S01]  /*31c0*/  FFMA.FTZ R10, R128, UR10, -R121.reuse ;  /* 0x0000000a800a7c23 */ /* 0x108fe20008010879 */
[----:B------:R-:W-:Y:S01]  /*31d0*/  FFMA.FTZ R130, R130, UR10, -R121 ;  /* 0x0000000a82827c23 */ /* 0x000fe20008010879 */
[----:B------:R3:W4:Y:S05]  /*31e0*/  SHFL.IDX PT, R128, R11, R104, 0x1f ;  /* 0x00001f680b807589 */ /* 0x00072a00000e0000 */
[----:B------:R-:W-:Y:S01]  /*31f0*/  MUFU.EX2 R20, R20 ;  /* 0x0000001400147308 */ /* 0x000fe20000000800 */
[--C-:B-1----:R-:W-:Y:S01]  /*3200*/  FFMA.FTZ R105, R149, UR10, -R140.reuse ;  /* 0x0000000a95697c23 */ /* 0x102fe2000801088c */
[----:B------:R-:W-:Y:S01]  /*3210*/  FFMA.FTZ R140, R151, UR10, -R140 ;  /* 0x0000000a978c7c23 */ /* 0x000fe2000801088c */
[----:B---3--:R-:W-:-:S05]  /*3220*/  FFMA.FTZ R104, R148, UR10, -R225 ;  /* 0x0000000a94687c23 */ /* 0x008fca00080108e1 */
[----:B------:R-:W1:Y:S01]  /*3230*/  MUFU.EX2 R130, R130 ;  /* 0x0000008200827308 */ /* 0x000e620000000800 */
[----:B------:R-:W-:-:S07]  /*3240*/  FFMA.FTZ R225, R150, UR10, -R225 ;  /* 0x0000000a96e17c23 */ /* 0x000fce00080108e1 */
[----:B------:R-:W-:Y:S01]  /*3250*/  MUFU.EX2 R93, R93 ;  /* 0x0000005d005d7308 */ /* 0x000fe20000000800 */
[--C-:B----4-:R-:W-:Y:S01]  /*3260*/  FFMA.FTZ R99, R137, UR10, -R128.reuse ;  /* 0x0000000a89637c23 */ /* 0x110fe20008010880 */
[----:B------:R-:W-:Y:S01]  /*3270*/  FFMA.FTZ R139, R139, UR10, -R128 ;  /* 0x0000000a8b8b7c23 */ /* 0x000fe20008010880 */
[----:B------:R3:W4:Y:S05]  /*3280*/  SHFL.IDX PT, R137, R11, R233, 0x1f ;  /* 0x00001fe90b897589 */ /* 0x00072a00000e0000 */
[----:B------:R-:W-:Y:S08]  /*3290*/  MUFU.EX2 R222, R222 ;  /* 0x000000de00de7308 */ /* 0x000ff00000000800 */
[----:B------:R-:W-:Y:S08]  /*32a0*/  MUFU.EX2 R112, R112 ;  /* 0x0000007000707308 */ /* 0x000ff00000000800 */
[----:B---3--:R3:W5:Y:S01]  /*32b0*/  MUFU.EX2 R11, R101 ;  /* 0x00000065000b7308 */ /* 0x0087620000000800 */
[----:B------:R-:W-:-:S02]  /*32c0*/  WARPGROUP.DEPBAR.LE gsb0, 0x0 ;  /* 0x00008000000079c5 */ /* 0x000fc40000010000 */
[----:B------:R-:W-:Y:S01]  /*32d0*/  WARPGROUP.ARRIVE ;  /* 0x00000000000079c5 */ /* 0x000fe20000000000 */
[--C-:B----4-:R-:W-:Y:S01]  /*32e0*/  FFMA.FTZ R103, R145, UR10, -R137.reuse ;  /* 0x0000000a91677c23 */ /* 0x110fe20008010889 */
[----:B------:R-:W-:-:S04]  /*32f0*/  FFMA.FTZ R137, R124, UR10, -R137 ;  /* 0x0000000a7c897c23 */ /* 0x000fc80008010889 */
[----:B------:R-:W-:Y:S01]  /*3300*/  HGMMA.64x128x16.F32 R24, gdesc[UR4], R24, gsb0 ;  /* 0x01e00000041879f0 */ /* 0x000fe20008000818 */
[--C-:B---3--:R-:W-:Y:S01]  /*3310*/  FFMA.FTZ R101, R141, UR10, -R133.reuse ;  /* 0x0000000a8d657c23 */ /* 0x108fe20008010885 */
[----:B------:R-:W-:Y:S01]  /*3320*/  VIADD R141, R8, 0x4 ;  /* 0x00000004088d7836 */ /* 0x000fe20000000000 */
[----:B------:R-:W-:Y:S01]  /*3330*/  R2UR UR4, R13 ;  /* 0x000000000d0472ca */ /* 0x000fe200000e0000 */
[----:B------:R-:W-:Y:S01]  /*3340*/  FFMA.FTZ R133, R108, UR10, -R133 ;  /* 0x0000000a6c857c23 */ /* 0x000fe20008010885 */
[----:B------:R-:W-:Y:S01]  /*3350*/  FSEL R13, R146, -INF , !P4 ;  /* 0xff800000920d7808 */ /* 0x000fe20006000000 */
[----:B------:R-:W-:Y:S04]  /*3360*/  MUFU.EX2 R116, R116 ;  /* 0x0000007400747308 */ /* 0x000fe80000000800 */
[----:B------:R-:W-:-:S04]  /*3370*/  FFMA.FTZ R136, R13, UR10, -R136 ;  /* 0x0000000a0d887c23 */ /* 0x000fc80008010888 */
        /* <DEDUP_REMOVED lines=9> */
[----:B------:R-:W-:Y:S08]  /*3410*/  MUFU.EX2 R88, R88 ;  /* 0x0000005800587308 */ /* 0x000ff00000000800 */
[----:B------:R-:W-:Y:S08]  /*3420*/  MUFU.EX2 R23, R23 ;  /* 0x0000001700177308 */ /* 0x000ff00000000800 */
[----:B------:R-:W4:Y:S08]  /*3430*/  MUFU.EX2 R106, R106 ;  /* 0x0000006a006a7308 */ /* 0x000f300000000800 */
[----:B------:R-:W4:Y:S08]  /*3440*/  MUFU.EX2 R107, R107 ;  /* 0x0000006b006b7308 */ /* 0x000f300000000800 */
[----:B------:R-:W4:Y:S08]  /*3450*/  MUFU.EX2 R110, R110 ;  /* 0x0000006e006e7308 */ /* 0x000f300000000800 */
[----:B------:R-:W4:Y:S01]  /*3460*/  MUFU.EX2 R111, R111 ;  /* 0x0000006f006f7308 */ /* 0x000f220000000800 */
[----:B------:R-:W-:-:S02]  /*3470*/  WARPGROUP.DEPBAR.LE gsb0, 0x0 ;  /* 0x00008000000079c5 */ /* 0x000fc40000010000 */
[----:B------:R-:W2:Y:S05]  /*3480*/  LDS R14, [R14+0x400] ;  /* 0x000400000e0e7984 */ /* 0x000eaa0000000800 */
[----:B------:R-:W4:Y:S01]  /*3490*/  MUFU.EX2 R12, R12 ;  /* 0x0000000c000c7308 */ /* 0x000f220000000800 */
[----:B------:R-:W-:Y:S04]  /*34a0*/  LDS R229, [R229+0x400] ;  /* 0x00040000e5e57984 */ /* 0x000fe80000000800 */
[----:B------:R-:W-:Y:S03]  /*34b0*/  LDS R228, [R228+0x400] ;  /* 0x00040000e4e47984 */ /* 0x000fe60000000800 */
[----:B------:R-:W4:Y:S01]  /*34c0*/  MUFU.EX2 R89, R89 ;  /* 0x0000005900597308 */ /* 0x000f220000000800 */
[----:B------:R-:W-:Y:S07]  /*34d0*/  LDS R227, [R227+0x400] ;  /* 0x00040000e3e37984 */ /* 0x000fee0000000800 */
[----:B------:R-:W-:Y:S08]  /*34e0*/  MUFU.EX2 R91, R91 ;  /* 0x0000005b005b7308 */ /* 0x000ff00000000800 */
[----:B------:R-:W4:Y:S08]  /*34f0*/  MUFU.EX2 R114, R114 ;  /* 0x0000007200727308 */ /* 0x000f300000000800 */
[----:B------:R-:W4:Y:S01]  /*3500*/  MUFU.EX2 R132, R132 ;  /* 0x0000008400847308 */ /* 0x000f220000000800 */
[----:B--2---:R-:W2:Y:S07]  /*3510*/  SHFL.IDX PT, R124, R14, R8, 0x1f ;  /* 0x00001f080e7c7589 */ /* 0x004eae00000e0000 */
[----:B------:R-:W4:Y:S01]  /*3520*/  MUFU.EX2 R118, R118 ;  /* 0x0000007600767308 */ /* 0x000f220000000800 */
[----:B------:R-:W1:Y:S04]  /*3530*/  SHFL.IDX PT, R113, R14, R235, 0x1f ;  /* 0x00001feb0e717589 */ /* 0x000e6800000e0000 */
[----:B------:R-:W5:Y:S03]  /*3540*/  SHFL.IDX PT, R121, R14, R141, 0x1f ;  /* 0x00001f8d0e797589 */ /* 0x000f6600000e0000 */
[----:B------:R-:W4:Y:S01]  /*3550*/  MUFU.EX2 R119, R119 ;  /* 0x0000007700777308 */ /* 0x000f220000000800 */
[----:B------:R-:W3:Y:S04]  /*3560*/  SHFL.IDX PT, R13, R14, R232, 0x1f ;  /* 0x00001fe80e0d7589 */ /* 0x000ee800000e0000 */
[----:B------:R-:W4:Y:S03]  /*3570*/  SHFL.IDX PT, R117, R14, R237, 0x1f ;  /* 0x00001fed0e757589 */ /* 0x000f2600000e0000 */
[----:B------:R-:W4:Y:S01]  /*3580*/  MUFU.EX2 R10, R10 ;  /* 0x0000000a000a7308 */ /* 0x000f220000000800 */
[----:B------:R-:W4:Y:S01]  /*3590*/  SHFL.IDX PT, R108, R14, R233, 0x1f ;  /* 0x00001fe90e6c7589 */ /* 0x000f2200000e0000 */
[--C-:B--2---:R-:W-:Y:S01]  /*35a0*/  FADD.FTZ R24, R24, -R124.reuse ;  /* 0x8000007c18187221 */ /* 0x104fe20000010000 */
[----:B------:R-:W-:-:S02]  /*35b0*/  FADD.FTZ R26, R26, -R124 ;  /* 0x8000007c1a1a7221 */ /* 0x000fc40000010000 */
[----:B------:R-:W2:Y:S03]  /*35c0*/  SHFL.IDX PT, R109, R14, R234, 0x1f ;  /* 0x00001fea0e6d7589 */ /* 0x000ea600000e0000 */
[----:B------:R-:W2:Y:S01]  /*35d0*/  MUFU.EX2 R100, R100 ;  /* 0x0000006400647308 */ /* 0x000ea20000000800 */
[--C-:B-1----:R-:W-:Y:S01]  /*35e0*/  FADD.FTZ R29, R29, -R113.reuse ;  /* 0x800000711d1d7221 */ /* 0x102fe20000010000 */
[----:B------:R-:W-:Y:S01]  /*35f0*/  FADD.FTZ R31, R31, -R113 ;  /* 0x800000711f1f7221 */ /* 0x000fe20000010000 */
[----:B------:R-:W1:Y:S01]  /*3600*/  SHFL.IDX PT, R124, R14, R231, 0x1f ;  /* 0x00001fe70e7c7589 */ /* 0x000e6200000e0000 */
[--C-:B-----5:R-:W-:Y:S01]  /*3610*/  FADD.FTZ R25, R25, -R121.reuse ;  /* 0x8000007919197221 */ /* 0x120fe20000010000 */
[----:B------:R-:W-:Y:S02]  /*3620*/  FADD.FTZ R27, R27, -R121 ;  /* 0x800000791b1b7221 */ /* 0x000fe40000010000 */
[----:B------:R-:W5:Y:S01]  /*3630*/  SHFL.IDX PT, R113, R229, R141, 0x1f ;  /* 0x00001f8de5717589 */ /* 0x000f6200000e0000 */
[----:B------:R-:W5:Y:S01]  /*3640*/  MUFU.EX2 R99, R99 ;  /* 0x0000006300637308 */ /* 0x000f620000000800 */
[--C-:B---3--:R-:W-:Y:S01]  /*3650*/  FADD.FTZ R36, R36, -R13.reuse ;  /* 0x8000000d24247221 */ /* 0x108fe20000010000 */
[----:B------:R-:W-:Y:S01]  /*3660*/  FADD.FTZ R38, R38, -R13 ;  /* 0x8000000d26267221 */ /* 0x000fe20000010000 */
[----:B------:R-:W3:Y:S01]  /*3670*/  SHFL.IDX PT, R14, R229, R233, 0x1f ;  /* 0x00001fe9e50e7589 */ /* 0x000ee200000e0000 */
[--C-:B----4-:R-:W-:Y:S01]  /*3680*/  FADD.FTZ R28, R28, -R117.reuse ;  /* 0x800000751c1c7221 */ /* 0x110fe20000010000 */
[----:B------:R-:W-:-:S02]  /*3690*/  FADD.FTZ R30, R30, -R117 ;  /* 0x800000751e1e7221 */ /* 0x000fc40000010000 */
[----:B------:R-:W4:Y:S01]  /*36a0*/  SHFL.IDX PT, R13, R229, R232, 0x1f ;  /* 0x00001fe8e50d7589 */ /* 0x000f2200000e0000 */
[----:B------:R-:W4:Y:S01]  /*36b0*/  MUFU.EX2 R115, R115 ;  /* 0x0000007300737308 */ /* 0x000f220000000800 */
[--C-:B------:R-:W-:Y:S01]  /*36c0*/  FADD.FTZ R33, R33, -R108.reuse ;  /* 0x8000006c21217221 */ /* 0x100fe20000010000 */
[----:B------:R-:W-:Y:S01]  /*36d0*/  FADD.FTZ R35, R35, -R108 ;  /* 0x8000006c23237221 */ /* 0x000fe20000010000 */
[----:B------:R-:W4:Y:S01]  /*36e0*/  SHFL.IDX PT, R117, R229, R237, 0x1f ;  /* 0x00001fede5757589 */ /* 0x000f2200000e0000 */
[--C-:B--2---:R-:W-:Y:S01]  /*36f0*/  FADD.FTZ R32, R32, -R109.reuse ;  /* 0x8000006d20207221 */ /* 0x104fe20000010000 */
[----:B------:R-:W-:Y:S02]  /*3700*/  FADD.FTZ R34, R34, -R109 ;  /* 0x8000006d22227221 */ /* 0x000fe40000010000 */
[----:B------:R-:W2:Y:S01]  /*3710*/  SHFL.IDX PT, R108, R229, R234, 0x1f ;  /* 0x00001feae56c7589 */ /* 0x000ea200000e0000 */
[----:B------:R-:W-:Y:S01]  /*3720*/  MUFU.EX2 R102, R102 ;  /* 0x0000006600667308 */ /* 0x000fe20000000800 */
[--C-:B-1----:R-:W-:Y:S01]  /*3730*/  FADD.FTZ R37, R37, -R124.reuse ;  /* 0x8000007c25257221 */ /* 0x102fe20000010000 */
[----:B------:R-:W-:Y:S01]  /*3740*/  FADD.FTZ R39, R39, -R124 ;  /* 0x8000007c27277221 */ /* 0x000fe20000010000 */
[----:B------:R-:W1:Y:S01]  /*3750*/  SHFL.IDX PT, R121, R229, R8, 0x1f ;  /* 0x00001f08e5797589 */ /* 0x000e6200000e0000 */
[--C-:B-----5:R-:W-:Y:S01]  /*3760*/  FADD.FTZ R41, R41, -R113.reuse ;  /* 0x8000007129297221 */ /* 0x120fe20000010000 */
[----:B------:R-:W-:-:S02]  /*3770*/  FADD.FTZ R43, R43, -R113 ;  /* 0x800000712b2b7221 */ /* 0x000fc40000010000 */
[----:B------:R-:W-:Y:S01]  /*3780*/  SHFL.IDX PT, R124, R228, R141, 0x1f ;  /* 0x00001f8de47c7589 */ /* 0x000fe200000e0000 */
[----:B------:R-:W-:Y:S01]  /*3790*/  MUFU.EX2 R103, R103 ;  /* 0x0000006700677308 */ /* 0x000fe20000000800 */
[--C-:B---3--:R-:W-:Y:S01]  /*37a0*/  FADD.FTZ R49, R49, -R14.reuse ;  /* 0x8000000e31317221 */ /* 0x108fe20000010000 */
[----:B------:R-:W-:Y:S01]  /*37b0*/  FADD.FTZ R51, R51, -R14 ;  /* 0x8000000e33337221 */ /* 0x000fe20000010000 */
[----:B------:R3:W-:Y:S01]  /*37c0*/  SHFL.IDX PT, R113, R227, R141, 0x1f ;  /* 0x00001f8de3717589 */ /* 0x0007e200000e0000 */
[--C-:B----4-:R-:W-:Y:S01]  /*37d0*/  FADD.FTZ R52, R52, -R13.reuse ;  /* 0x8000000d34347221 */ /* 0x110fe20000010000 */
[----:B------:R-:W-:Y:S02]  /*37e0*/  FADD.FTZ R54, R54, -R13 ;  /* 0x8000000d36367221 */ /* 0x000fe40000010000 */
[----:B------:R-:W4:Y:S01]  /*37f0*/  SHFL.IDX PT, R109, R229, R235, 0x1f ;  /* 0x00001febe56d7589 */ /* 0x000f2200000e0000 */
[----:B------:R-:W-:Y:S01]  /*3800*/  MUFU.EX2 R104, R104 ;  /* 0x0000006800687308 */ /* 0x000fe20000000800 */
[--C-:B------:R-:W-:Y:S01]  /*3810*/  FADD.FTZ R44, R44, -R117.reuse ;  /* 0x800000752c2c7221 */ /* 0x100fe20000010000 */
[----:B------:R-:W-:Y:S01]  /*3820*/  FADD.FTZ R46, R46, -R117 ;  /* 0x800000752e2e7221 */ /* 0x000fe20000010000 */
[----:B------:R-:W5:Y:S04]  /*3830*/  SHFL.IDX PT, R13, R228, R235, 0x1f ;  /* 0x00001febe40d7589 */ /* 0x000f6800000e0000 */
[----:B---3--:R-:W3:Y:S01]  /*3840*/  LDL R141, [R1+0x38] ;  /* 0x00003800018d7983 */ /* 0x008ee20000100800 */
[--C-:B--2---:R-:W-:Y:S01]  /*3850*/  FADD.FTZ R48, R48, -R108.reuse ;  /* 0x8000006c30307221 */ /* 0x104fe20000010000 */
[----:B------:R-:W-:Y:S01]  /*3860*/  FADD.FTZ R50, R50, -R108 ;  /* 0x8000006c32327221 */ /* 0x000fe20000010000 */
[----:B------:R-:W-:Y:S01]  /*3870*/  MUFU.EX2 R105, R105 ;  /* 0x0000006900697308 */ /* 0x000fe20000000800 */
[----:B------:R-:W2:Y:S01]  /*3880*/  SHFL.IDX PT, R117, R228, R237, 0x1f ;  /* 0x00001fede4757589 */ /* 0x000ea200000e0000 */
[--C-:B-1----:R-:W-:Y:S01]  /*3890*/  FADD.FTZ R40, R40, -R121.reuse ;  /* 0x8000007928287221 */ /* 0x102fe20000010000 */
[----:B------:R-:W-:-:S02]  /*38a0*/  FADD.FTZ R42, R42, -R121 ;  /* 0x800000792a2a7221 */ /* 0x000fc40000010000 */
[----:B------:R-:W-:Y:S04]  /*38b0*/  SHFL.IDX PT, R14, R228, R232, 0x1f ;  /* 0x00001fe8e40e7589 */ /* 0x000fe800000e0000 */
[----:B------:R-:W1:Y:S01]  /*38c0*/  SHFL.IDX PT, R232, R227, R232, 0x1f ;  /* 0x00001fe8e3e87589 */ /* 0x000e6200000e0000 */
[--C-:B----4-:R-:W-:Y:S01]  /*38d0*/  FADD.FTZ R45, R45, -R109.reuse ;  /* 0x8000006d2d2d7221 */ /* 0x110fe20000010000 */
[----:B------:R-:W-:Y:S02]  /*38e0*/  FADD.FTZ R47, R47, -R109 ;  /* 0x8000006d2f2f7221 */ /* 0x000fe40000010000 */
[----:B------:R-:W4:Y:S04]  /*38f0*/  SHFL.IDX PT, R108, R228, R233, 0x1f ;  /* 0x00001fe9e46c7589 */ /* 0x000f2800000e0000 */
[----:B------:R-:W-:Y:S04]  /*3900*/  SHFL.IDX PT, R121, R228, R8, 0x1f ;  /* 0x00001f08e4797589 */ /* 0x000fe800000e0000 */
[----:B------:R-:W4:Y:S04]  /*3910*/  SHFL.IDX PT, R109, R228, R234, 0x1f ;  /* 0x00001feae46d7589 */ /* 0x000f2800000e0000 */
[----:B------:R-:W4:Y:S04]  /*3920*/  SHFL.IDX PT, R237, R227, R237, 0x1f ;  /* 0x00001fede3ed7589 */ /* 0x000f2800000e0000 */
[----:B------:R-:W4:Y:S04]  /*3930*/  SHFL.IDX PT, R235, R227, R235, 0x1f ;  /* 0x00001febe3eb7589 */ /* 0x000f2800000e0000 */
[----:B------:R-:W-:Y:S04]  /*3940*/  SHFL.IDX PT, R229, R229, R231, 0x1f ;  /* 0x00001fe7e5e57589 */ /* 0x000fe800000e0000 */
[----:B------:R-:W4:Y:S04]  /*3950*/  SHFL.IDX PT, R228, R228, R231, 0x1f ;  /* 0x00001fe7e4e47589 */ /* 0x000f2800000e0000 */
[----:B------:R-:W4:Y:S04]  /*3960*/  SHFL.IDX PT, R231, R227, R231, 0x1f ;  /* 0x00001fe7e3e77589 */ /* 0x000f2800000e0000 */
[----:B------:R-:W-:Y:S04]  /*3970*/  SHFL.IDX PT, R234, R227, R234, 0x1f ;  /* 0x00001feae3ea7589 */ /* 0x000fe800000e0000 */
[----:B------:R-:W-:Y:S04]  /*3980*/  SHFL.IDX PT, R233, R227, R233, 0x1f ;  /* 0x00001fe9e3e97589 */ /* 0x000fe800000e0000 */
[----:B------:R-:W4:Y:S01]  /*3990*/  SHFL.IDX PT, R227, R227, R8, 0x1f ;  /* 0x00001f08e3e37589 */ /* 0x000f2200000e0000 */
[----:B-----5:R-:W-:Y:S01]  /*39a0*/  FADD.FTZ R61, R61, -R13 ;  /* 0x8000000d3d3d7221 */ /* 0x020fe20000010000 */
[----:B--2---:R-:W-:Y:S01]  /*39b0*/  FADD.FTZ R62, R62, -R117 ;  /* 0x800000753e3e7221 */ /* 0x004fe20000010000 */
[----:B------:R-:W-:Y:S01]  /*39c0*/  FADD.FTZ R13, R63, -R13 ;  /* 0x8000000d3f0d7221 */ /* 0x000fe20000010000 */
[----:B-1----:R-:W-:Y:S01]  /*39d0*/  FADD.FTZ R128, R84, -R232 ;  /* 0x800000e854807221 */ /* 0x002fe20000010000 */
[----:B------:R-:W-:Y:S01]  /*39e0*/  FMUL.FTZ R84, R217, R24 ;  /* 0x00000018d9547220 */ /* 0x000fe20000410000 */
[----:B------:R-:W-:Y:S01]  /*39f0*/  FMUL.FTZ R25, R218, R25 ;  /* 0x00000019da197220 */ /* 0x000fe20000410000 */
[----:B------:R-:W-:Y:S01]  /*3a00*/  FMUL.FTZ R26, R216, R26 ;  /* 0x0000001ad81a7220 */ /* 0x000fe20000410000 */
[----:B------:R-:W-:Y:S01]  /*3a10*/  FMUL.FTZ R27, R219, R27 ;  /* 0x0000001bdb1b7220 */ /* 0x000fe20000410000 */
[----:B------:R-:W1:Y:S01]  /*3a20*/  MUFU.EX2 R133, R133 ;  /* 0x0000008500857308 */ /* 0x000e620000000800 */
[----:B------:R-:W-:Y:S01]  /*3a30*/  FMUL.FTZ R62, R126, R62 ;  /* 0x0000003e7e3e7220 */ /* 0x000fe20000410000 */
[----:B------:R-:W-:Y:S01]  /*3a40*/  FMUL.FTZ R13, R127, R13 ;  /* 0x0000000d7f0d7220 */ /* 0x000fe20000410000 */
[--C-:B------:R-:W-:Y:S01]  /*3a50*/  FADD.FTZ R57, R57, -R124.reuse ;  /* 0x8000007c39397221 */ /* 0x100fe20000010000 */
[----:B------:R-:W-:Y:S01]  /*3a60*/  FADD.FTZ R59, R59, -R124 ;  /* 0x8000007c3b3b7221 */ /* 0x000fe20000010000 */
[----:B------:R-:W-:Y:S01]  /*3a70*/  FADD.FTZ R60, R60, -R117 ;  /* 0x800000753c3c7221 */ /* 0x000fe20000010000 */
[----:B----4-:R-:W-:Y:S01]  /*3a80*/  FADD.FTZ R65, R65, -R108 ;  /* 0x8000006c41417221 */ /* 0x010fe20000010000 */
[----:B------:R-:W-:Y:S01]  /*3a90*/  FADD.FTZ R63, R68, -R14 ;  /* 0x8000000e443f7221 */ /* 0x000fe20000010000 */
[----:B------:R-:W2:Y:S01]  /*3aa0*/  MUFU.EX2 R136, R136 ;  /* 0x0000008800887308 */ /* 0x000ea20000000800 */
[----:B------:R-:W-:Y:S01]  /*3ab0*/  FADD.FTZ R66, R66, -R109 ;  /* 0x8000006d42427221 */ /* 0x000fe20000010000 */
[----:B------:R-:W-:Y:S01]  /*3ac0*/  FADD.FTZ R67, R67, -R108 ;  /* 0x8000006c43437221 */ /* 0x000fe20000010000 */
[----:B------:R-:W-:Y:S01]  /*3ad0*/  FADD.FTZ R14, R70, -R14 ;  /* 0x8000000e460e7221 */ /* 0x000fe20000010000 */
[----:B------:R-:W-:Y:S01]  /*3ae0*/  FADD.FTZ R117, R76, -R237 ;  /* 0x800000ed4c757221 */ /* 0x000fe20000010000 */
[----:B------:R-:W-:Y:S01]  /*3af0*/  FADD.FTZ R124, R77, -R235 ;  /* 0x800000eb4d7c7221 */ /* 0x000fe20000010000 */
[----:B------:R-:W-:-:S02]  /*3b00*/  FADD.FTZ R70, R69, -R228 ;  /* 0x800000e445467221 */ /* 0x000fc40000010000 */
[----:B------:R-:W4:Y:S01]  /*3b10*/  MUFU.EX2 R137, R137 ;  /* 0x0000008900897308 */ /* 0x000f220000000800 */
[----:B------:R-:W-:Y:S01]  /*3b20*/  FADD.FTZ R228, R71, -R228 ;  /* 0x800000e447e47221 */ /* 0x000fe20000010000 */
[----:B------:R-:W-:Y:S01]  /*3b30*/  FADD.FTZ R129, R85, -R231 ;  /* 0x800000e755817221 */ /* 0x000fe20000010000 */
[----:B------:R-:W-:Y:S01]  /*3b40*/  F2FP.F16.F32.PACK_AB R84, R25, R84 ;  /* 0x000000541954723e */ /* 0x000fe200000000ff */
[----:B------:R-:W-:-:S04]  /*3b50*/  FMUL.FTZ R25, R96, R65 ;  /* 0x0000004160197220 */ /* 0x000fc80000410000 */
[----:B------:R-:W5:Y:S01]  /*3b60*/  MUFU.EX2 R225, R225 ;  /* 0x000000e100e17308 */ /* 0x000f620000000800 */
[----:B------:R-:W-:Y:S01]  /*3b70*/  F2FP.F16.F32.PACK_AB R85, R27, R26 ;  /* 0x0000001a1b55723e */ /* 0x000fe200000000ff */
[----:B------:R-:W-:Y:S01]  /*3b80*/  FADD.FTZ R64, R64, -R109 ;  /* 0x8000006d40407221 */ /* 0x000fe20000010000 */
[----:B------:R-:W-:-:S05]  /*3b90*/  F2FP.F16.F32.PACK_AB R71, R13, R62 ;  /* 0x0000003e0d47723e */ /* 0x000fca00000000ff */
[----:B------:R-:W5:Y:S01]  /*3ba0*/  MUFU.EX2 R140, R140 ;  /* 0x0000008c008c7308 */ /* 0x000f620000000800 */
        /* <DEDUP_REMOVED lines=8> */
[--C-:B------:R-:W-:Y:S01]  /*3c30*/  FADD.FTZ R56, R56, -R121.reuse ;  /* 0x8000007938387221 */ /* 0x100fe20000010000 */
[----:B------:R-:W-:Y:S01]  /*3c40*/  FADD.FTZ R58, R58, -R121 ;  /* 0x800000793a3a7221 */ /* 0x000fe20000010000 */
[----:B------:R-:W-:Y:S01]  /*3c50*/  FADD.FTZ R227, R74, -R227 ;  /* 0x800000e34ae37221 */ /* 0x000fe20000010000 */
[----:B------:R-:W-:Y:S01]  /*3c60*/  FADD.FTZ R113, R75, -R113 ;  /* 0x800000714b717221 */ /* 0x000fe20000010000 */
        /* <DEDUP_REMOVED lines=60> */
[----:B-1----:R-:W-:Y:S01]  /*4030*/  FMUL.FTZ R28, R133, R235 ;  /* 0x000000eb851c7220 */ /* 0x002fe20000410000 */
        /* <DEDUP_REMOVED lines=35> */
[----:B---3--:R-:W-:-:S04]  /*4270*/  IMAD R13, R0, 0x4000, R141 ;  /* 0x00004000000d7824 */ /* 0x008fc800078e028d */
        /* <DEDUP_REMOVED lines=75> */
[----:B------:R-:W-:-:S04]  /*4730*/  VIADD R28, R236, 0x20c00 ;  /* 0x00020c00ec1c7836 */ /* 0x000fc80000000000 */
        /* <DEDUP_REMOVED lines=71> */
.L_x_6112:
        /* <DEDUP_REMOVED lines=68> */
.L_x_6113:
[----:B-1----:R-:W2:Y:S01]  /*4ff0*/  LDL R5, [R1+0x4] ;  /* 0x0000040001057983 */ /* 0x002ea20000100800 */
[----:B------:R-:W-:Y:S02]  /*5000*/  VIADD R16, R16, 0x1 ;  /* 0x0000000110107836 */ /* 0x000fe40000000000 */
        /* <DEDUP_REMOVED lines=9> */
[----:B----4-:R-:W-:Y:S05]  /*50a0*/  @!P1 BRA `(.L_x_6114) ;  /* 0xffffffc8007c9947 */ /* 0x010fea000383ffff */
.L_x_6103:
[----:B------:R-:W-:-:S13]  /*50b0*/  ISETP.GE.AND P0, PT, R16, UR38, PT ;  /* 0x0000002610007c0c */ /* 0x000fda000bf06270 */
[----:B------:R-:W-:Y:S05]  /*50c0*/  @P0 BRA `(.L_x_6115) ;  /* 0x0000003800500947 */ /* 0x000fea0003800000 */
[----:B------:R-:W1:Y:S01]  /*50d0*/  LDL.LU R11, [R1+0x28] ;  /* 0x00002800010b7983 */ /* 0x000e620000300800 */
[----:B------:R-:W-:-:S03]  /*50e0*/  ULDC UR4, c[0x0][0x290] ;  /* 0x0000a40000047ab9 */ /* 0x000fc60000000800 */
[----:B------:R-:W2:Y:S01]  /*50f0*/  LDL.LU R10, [R1+0x1c] ;  /* 0x00001c00010a7983 */ /* 0x000ea20000300800 */
[----:B------:R-:W-:-:S03]  /*5100*/  UIMAD UR4, UR36, -0x80, UR4 ;  /* 0xffffff80240478a4 */ /* 0x000fc6000f8e0204 */
[----:B------:R-:W3:Y:S01]  /*5110*/  LDL.LU R21, [R1+0x18] ;  /* 0x0000180001157983 */ /* 0x000ee20000300800 */
[----:B------:R-:W4:Y:S02]  /*5120*/  S2R R5, SR_TID.X ;  /* 0x0000000000057919 */ /* 0x000f240000002100 */
[----:B----4-:R-:W-:-:S05]  /*5130*/  VIADD R5, R5, 0xffffff80 ;  /* 0xffffff8005057836 */ /* 0x010fca0000000000 */
[----:B------:R-:W-:-:S04]  /*5140*/  SHF.R.S32.HI R6, RZ, 0x1f, R5 ;  /* 0x0000001fff067819 */ /* 0x000fc80000011405 */
[----:B------:R-:W-:-:S04]  /*5150*/  LEA.HI R7, R6, R5, RZ, 0x7 ;  /* 0x0000000506077211 */ /* 0x000fc800078f38ff */
[----:B------:R-:W-:Y:S02]  /*5160*/  LOP3.LUT R8, R7, 0xffffff80, RZ, 0xc0, !PT ;  /* 0xffffff8007087812 */ /* 0x000fe400078ec0ff */
[----:B------:R-:W-:-:S03]  /*5170*/  SHF.R.S32.HI R7, RZ, 0x7, R7 ;  /* 0x00000007ff077819 */ /* 0x000fc60000011407 */
[----:B------:R-:W-:Y:S01]  /*5180*/  IMAD.IADD R9, R5, 0x1, -R8 ;  /* 0x0000000105097824 */ /* 0x000fe200078e0a08 */
[----:B------:R-:W-:-:S04]  /*5190*/  LEA.HI R8, R6, R5, RZ, 0x5 ;  /* 0x0000000506087211 */ /* 0x000fc800078f28ff */
[----:B------:R-:W-:-:S05]  /*51a0*/  LOP3.LUT R8, R8, 0xffffffe0, RZ, 0xc0, !PT ;  /* 0xffffffe008087812 */ /* 0x000fca00078ec0ff */
[----:B------:R-:W-:Y:S02]  /*51b0*/  IMAD.IADD R8, R5, 0x1, -R8 ;  /* 0x0000000105087824 */ /* 0x000fe400078e0a08 */
[----:B------:R-:W-:Y:S02]  /*51c0*/  IMAD.U32 R15, RZ, RZ, UR4 ;  /* 0x00000004ff0f7e24 */ /* 0x000fe4000f8e00ff */
[----:B------:R-:W-:Y:S02]  /*51d0*/  IMAD R230, R230, 0x2000, R236 ;  /* 0x00002000e6e67824 */ /* 0x000fe400078e02ec */
[----:B------:R-:W-:Y:S02]  /*51e0*/  IMAD.MOV.U32 R19, RZ, RZ, 0x40000040 ;  /* 0x40000040ff137424 */ /* 0x000fe400078e00ff */
[----:B------:R-:W-:Y:S01]  /*51f0*/  IMAD.MOV.U32 R235, RZ, RZ, 0x40000040 ;  /* 0x40000040ffeb7424 */ /* 0x000fe200078e00ff */
[----:B-1----:R-:W-:Y:S02]  /*5200*/  LEA.HI R13, R11, R9, RZ, 0x5 ;  /* 0x000000090b0d7211 */ /* 0x002fe400078f28ff */
[----:B------:R-:W-:-:S02]  /*5210*/  LEA.HI R9, R7, R7, RZ, 0x1 ;  /* 0x0000000707097211 */ /* 0x000fc400078f08ff */
[--C-:B--2---:R-:W-:Y:S02]  /*5220*/  SHF.R.S32.HI R11, RZ, 0x2, R10.reuse ;  /* 0x00000002ff0b7819 */ /* 0x104fe4000001140a */
[----:B------:R-:W-:Y:S02]  /*5230*/  LOP3.LUT R12, R9, 0xfffffffe, RZ, 0xc0, !PT ;  /* 0xfffffffe090c7812 */ /* 0x000fe400078ec0ff */
[----:B------:R-:W-:Y:S02]  /*5240*/  SHF.R.S32.HI R10, RZ, 0x1f, R10 ;  /* 0x0000001fff0a7819 */ /* 0x000fe4000001140a */
[----:B------:R-:W-:Y:S02]  /*5250*/  SHF.R.S32.HI R9, RZ, 0x1f, R8 ;  /* 0x0000001fff097819 */ /* 0x000fe40000011408 */
[----:B------:R-:W-:Y:S01]  /*5260*/  SHF.R.S32.HI R14, RZ, 0x5, R13 ;  /* 0x00000005ff0e7819 */ /* 0x000fe2000001140d */
[----:B------:R-:W-:Y:S01]  /*5270*/  IMAD.IADD R13, R7, 0x1, -R12 ;  /* 0x00000001070d7824 */ /* 0x000fe200078e0a0c */
[----:B------:R-:W-:-:S02]  /*5280*/  LEA.HI R10, R10, R11, RZ, 0x3 ;  /* 0x0000000b0a0a7211 */ /* 0x000fc400078f18ff */
[CC--:B------:R-:W-:Y:S02]  /*5290*/  LEA.HI R7, R9.reuse, R8.reuse, RZ, 0x3 ;  /* 0x0000000809077211 */ /* 0x0c0fe400078f18ff */
[----:B------:R-:W-:Y:S02]  /*52a0*/  LEA.HI R9, R9, R8, RZ, 0x2 ;  /* 0x0000000809097211 */ /* 0x000fe400078f10ff */
[----:B------:R-:W-:Y:S02]  /*52b0*/  LOP3.LUT R12, R10, 0xfffffff8, RZ, 0xc0, !PT ;  /* 0xfffffff80a0c7812 */ /* 0x000fe400078ec0ff */
[--C-:B------:R-:W-:Y:S02]  /*52c0*/  SHF.R.S32.HI R8, RZ, 0x3, R7.reuse ;  /* 0x00000003ff087819 */ /* 0x100fe40000011407 */
[----:B------:R-:W-:Y:S02]  /*52d0*/  SHF.R.S32.HI R7, RZ, 0x1f, R7 ;  /* 0x0000001fff077819 */ /* 0x000fe40000011407 */
[----:B------:R-:W-:Y:S01]  /*52e0*/  SHF.R.S32.HI R10, RZ, 0x2, R9 ;  /* 0x00000002ff0a7819 */ /* 0x000fe20000011409 */
[----:B------:R-:W-:Y:S01]  /*52f0*/  IMAD R14, R14, -0x10, R15 ;  /* 0xfffffff00e0e7824 */ /* 0x000fe200078e020f */
[----:B------:R-:W-:-:S02]  /*5300*/  LEA.HI R7, R7, R8, RZ, 0x4 ;  /* 0x0000000807077211 */ /* 0x000fc400078f20ff */
[----:B------:R-:W-:Y:S02]  /*5310*/  LEA.HI R9, R9, R10, RZ, 0x1 ;  /* 0x0000000a09097211 */ /* 0x000fe400078f08ff */
[----:B------:R-:W-:Y:S02]  /*5320*/  LEA.HI R15, R6, R5, RZ, 0x2 ;  /* 0x00000005060f7211 */ /* 0x000fe400078f10ff */
[----:B------:R-:W-:Y:S02]  /*5330*/  LOP3.LUT R7, R7, 0x1ffffff0, RZ, 0xc0, !PT ;  /* 0x1ffffff007077812 */ /* 0x000fe400078ec0ff */
[----:B------:R-:W-:Y:S02]  /*5340*/  LOP3.LUT R9, R9, 0xfffffffe, RZ, 0xc0, !PT ;  /* 0xfffffffe09097812 */ /* 0x000fe400078ec0ff */
[----:B------:R-:W-:Y:S01]  /*5350*/  IADD3 R6, R14, R12, -R11 ;  /* 0x0000000c0e067210 */ /* 0x000fe20007ffe80b */
[----:B------:R-:W-:Y:S01]  /*5360*/  IMAD.IADD R8, R8, 0x1, -R7 ;  /* 0x0000000108087824 */ /* 0x000fe200078e0a07 */
[----:B------:R-:W-:Y:S01]  /*5370*/  LOP3.LUT R12, R15, 0xfffffffc, RZ, 0xc0, !PT ;  /* 0xfffffffc0f0c7812 */ /* 0x000fe200078ec0ff */
[----:B------:R-:W-:-:S02]  /*5380*/  IMAD.IADD R9, R10, 0x1, -R9 ;  /* 0x000000010a097824 */ /* 0x000fc400078e0a09 */
[C---:B------:R-:W-:Y:S02]  /*5390*/  VIADD R11, R10.reuse, 0x8 ;  /* 0x000000080a0b7836 */ /* 0x040fe40000000000 */
[----:B------:R-:W-:Y:S02]  /*53a0*/  IMAD R6, R13, -0x40, R6 ;  /* 0xffffffc00d067824 */ /* 0x000fe400078e0206 */
[----:B------:R-:W-:Y:S02]  /*53b0*/  VIADD R13, R10, 0x10 ;  /* 0x000000100a0d7836 */ /* 0x000fe40000000000 */
[----:B------:R-:W-:Y:S02]  /*53c0*/  IMAD R7, R8, 0x8, R9 ;  /* 0x0000000808077824 */ /* 0x000fe400078e0209 */
[----:B------:R-:W-:Y:S01]  /*53d0*/  IMAD.IADD R5, R5, 0x1, -R12 ;  /* 0x0000000105057824 */ /* 0x000fe200078e0a0c */
[----:B------:R-:W-:Y:S02]  /*53e0*/  LEA.HI R12, R11, R11, RZ, 0x1 ;  /* 0x0000000b0b0c7211 */ /* 0x000fe400078f08ff */
[----:B------:R-:W-:Y:S01]  /*53f0*/  LEA.HI R8, R13, R13, RZ, 0x1 ;  /* 0x0000000d0d087211 */ /* 0x000fe200078f08ff */
[----:B------:R1:W-:Y:S01]  /*5400*/  STL [R1+0x40], R7 ;  /* 0x0000400701007387 */ /* 0x0003e20000100800 */
[----:B------:R-:W-:Y:S01]  /*5410*/  LOP3.LUT R14, R12, 0xfffffffe, RZ, 0xc0, !PT ;  /* 0xfffffffe0c0e7812 */ /* 0x000fe200078ec0ff */
[----:B------:R-:W-:Y:S01]  /*5420*/  VIADD R15, R10, 0x18 ;  /* 0x000000180a0f7836 */ /* 0x000fe20000000000 */
[----:B------:R-:W-:-:S02]  /*5430*/  LOP3.LUT R10, R8, 0xfffffffe, RZ, 0xc0, !PT ;  /* 0xfffffffe080a7812 */ /* 0x000fc400078ec0ff */
[--C-:B------:R-:W-:Y:S02]  /*5440*/  SHF.R.S32.HI R9, RZ, 0x1, R8.reuse ;  /* 0x00000001ff097819 */ /* 0x100fe40000011408 */
[----:B------:R-:W-:Y:S02]  /*5450*/  SHF.R.S32.HI R8, RZ, 0x1f, R8 ;  /* 0x0000001fff087819 */ /* 0x000fe40000011408 */
[--C-:B-1----:R-:W-:Y:S02]  /*5460*/  SHF.R.S32.HI R7, RZ, 0x1, R12.reuse ;  /* 0x00000001ff077819 */ /* 0x102fe4000001140c */
[----:B------:R-:W-:Y:S01]  /*5470*/  SHF.R.S32.HI R12, RZ, 0x1f, R12 ;  /* 0x0000001fff0c7819 */ /* 0x000fe2000001140c */
[----:B------:R-:W-:Y:S01]  /*5480*/  IMAD.IADD R14, R11, 0x1, -R14 ;  /* 0x000000010b0e7824 */ /* 0x000fe200078e0a0e */
[----:B------:R-:W-:Y:S02]  /*5490*/  LEA.HI R8, R8, R9, RZ, 0x4 ;  /* 0x0000000908087211 */ /* 0x000fe400078f20ff */
[----:B------:R-:W-:-:S02]  /*54a0*/  LEA.HI R12, R12, R7, RZ, 0x4 ;  /* 0x000000070c0c7211 */ /* 0x000fc400078f20ff */
[----:B------:R-:W-:Y:S02]  /*54b0*/  LEA.HI R11, R15, R15, RZ, 0x1 ;  /* 0x0000000f0f0b7211 */ /* 0x000fe400078f08ff */
[----:B------:R-:W-:Y:S02]  /*54c0*/  LOP3.LUT R12, R12, 0x1ffffff0, RZ, 0xc0, !PT ;  /* 0x1ffffff00c0c7812 */ /* 0x000fe400078ec0ff */
[----:B------:R-:W-:Y:S02]  /*54d0*/  LOP3.LUT R8, R8, 0x1ffffff0, RZ, 0xc0, !PT ;  /* 0x1ffffff008087812 */ /* 0x000fe400078ec0ff */
[--C-:B------:R-:W-:Y:S02]  /*54e0*/  SHF.R.S32.HI R17, RZ, 0x1, R11.reuse ;  /* 0x00000001ff117819 */ /* 0x100fe4000001140b */
[----:B------:R-:W-:Y:S01]  /*54f0*/  SHF.R.S32.HI R18, RZ, 0x1f, R11 ;  /* 0x0000001fff127819 */ /* 0x000fe2000001140b */
[----:B------:R-:W-:Y:S02]  /*5500*/  IMAD.IADD R10, R13, 0x1, -R10 ;  /* 0x000000010d0a7824 */ /* 0x000fe400078e0a0a */
[----:B------:R-:W-:Y:S01]  /*5510*/  IMAD.IADD R7, R7, 0x1, -R12 ;  /* 0x0000000107077824 */ /* 0x000fe200078e0a0c */
[----:B------:R-:W-:Y:S01]  /*5520*/  LEA.HI R13, R18, R17, RZ, 0x4 ;  /* 0x00000011120d7211 */ /* 0x000fe200078f20ff */
[----:B------:R-:W-:Y:S01]  /*5530*/  IMAD.IADD R9, R9, 0x1, -R8 ;  /* 0x0000000109097824 */ /* 0x000fe200078e0a08 */
[----:B------:R-:W-:Y:S01]  /*5540*/  LOP3.LUT R18, R11, 0xfffffffe, RZ, 0xc0, !PT ;  /* 0xfffffffe0b127812 */ /* 0x000fe200078ec0ff */
[----:B------:R-:W-:Y:S01]  /*5550*/  IMAD R8, R7, 0x8, R14 ;  /* 0x0000000807087824 */ /* 0x000fe200078e020e */
[----:B------:R-:W-:Y:S01]  /*5560*/  LOP3.LUT R20, R13, 0x1ffffff0, RZ, 0xc0, !PT ;  /* 0x1ffffff00d147812 */ /* 0x000fe200078ec0ff */
[----:B------:R-:W-:-:S02]  /*5570*/  IMAD R7, R9, 0x8, R10 ;  /* 0x0000000809077824 */ /* 0x000fc400078e020a */
[----:B------:R-:W-:Y:S01]  /*5580*/  IMAD.IADD R18, R15, 0x1, -R18 ;  /* 0x000000010f127824 */ /* 0x000fe200078e0a12 */
[----:B------:R1:W-:Y:S01]  /*5590*/  STL [R1+0x34], R8 ;  /* 0x0000340801007387 */ /* 0x0003e20000100800 */
[----:B------:R-:W-:-:S03]  /*55a0*/  IMAD.IADD R17, R17, 0x1, -R20 ;  /* 0x0000000111117824 */ /* 0x000fc600078e0a14 */
[----:B------:R2:W-:Y:S01]  /*55b0*/  STL [R1+0x30], R7 ;  /* 0x0000300701007387 */ /* 0x0005e20000100800 */
[----:B------:R-:W-:Y:S02]  /*55c0*/  IMAD R10, R17, 0x8, R18 ;  /* 0x00000008110a7824 */ /* 0x000fe400078e0212 */
[C---:B-1----:R-:W-:Y:S02]  /*55d0*/  VIADD R8, R230.reuse, 0x4000 ;  /* 0x00004000e6087836 */ /* 0x042fe40000000000 */
[----:B--2---:R-:W-:Y:S01]  /*55e0*/  VIADD R7, R230, 0x20c00 ;  /* 0x00020c00e6077836 */ /* 0x004fe20000000000 */
[----:B------:R-:W-:Y:S02]  /*55f0*/  SHF.R.U32.HI R230, RZ, 0x4, R230 ;  /* 0x00000004ffe67819 */ /* 0x000fe400000116e6 */
[----:B------:R-:W-:Y:S02]  /*5600*/  SHF.R.U32.HI R8, RZ, 0x4, R8 ;  /* 0x00000004ff087819 */ /* 0x000fe40000011608 */
[----:B------:R-:W-:-:S02]  /*5610*/  SHF.R.U32.HI R7, RZ, 0x4, R7 ;  /* 0x00000004ff077819 */ /* 0x000fc40000011607 */
[----:B------:R-:W-:Y:S01]  /*5620*/  LOP3.LUT R230, R230, 0x3fff, RZ, 0xc0, !PT ;  /* 0x00003fffe6e67812 */ /* 0x000fe200078ec0ff */
[----:B------:R1:W-:Y:S01]  /*5630*/  STL [R1+0x2c], R10 ;  /* 0x00002c0a01007387 */ /* 0x0003e20000100800 */
[----:B------:R-:W-:Y:S02]  /*5640*/  LOP3.LUT R8, R8, 0x3fff, RZ, 0xc0, !PT ;  /* 0x00003fff08087812 */ /* 0x000fe400078ec0ff */
[----:B------:R-:W-:Y:S02]  /*5650*/  LOP3.LUT R7, R7, 0x3fff, RZ, 0xc0, !PT ;  /* 0x00003fff07077812 */ /* 0x000fe400078ec0ff */
[----:B------:R-:W-:Y:S02]  /*5660*/  LOP3.LUT R237, R8, 0x10000, RZ, 0xfc, !PT ;  /* 0x0001000008ed7812 */ /* 0x000fe400078efcff */
[----:B-1----:R-:W-:Y:S02]  /*5670*/  LOP3.LUT R10, R230, 0x10000, RZ, 0xfc, !PT ;  /* 0x00010000e60a7812 */ /* 0x002fe400078efcff */
[----:B------:R-:W-:Y:S01]  /*5680*/  LOP3.LUT R7, R7, 0x10000, RZ, 0xfc, !PT ;  /* 0x0001000007077812 */ /* 0x000fe200078efcff */
[----:B------:R-:W-:-:S02]  /*5690*/  IMAD.MOV.U32 R15, RZ, RZ, 0x40000040 ;  /* 0x40000040ff0f7424 */ /* 0x000fc400078e00ff */
[C---:B------:R-:W-:Y:S02]  /*56a0*/  VIADD R18, R10.reuse, 0x2 ;  /* 0x000000020a127836 */ /* 0x040fe40000000000 */
[C---:B------:R-:W-:Y:S01]  /*56b0*/  VIADD R14, R10.reuse, 0x4 ;  /* 0x000000040a0e7836 */ /* 0x040fe20000000000 */
[----:B------:R1:W-:Y:S01]  /*56c0*/  STL [R1+0x28], R10 ;  /* 0x0000280a01007387 */ /* 0x0003e20000100800 */
[----:B------:R-:W-:Y:S02]  /*56d0*/  VIADD R12, R10, 0x6 ;  /* 0x000000060a0c7836 */ /* 0x000fe40000000000 */
[----:B------:R-:W-:Y:S01]  /*56e0*/  IMAD.MOV.U32 R13, RZ, RZ, 0x40000040 ;  /* 0x40000040ff0d7424 */ /* 0x000fe200078e00ff */
[----:B------:R2:W-:Y:S01]  /*56f0*/  STL [R1+0x3c], R7 ;  /* 0x00003c0701007387 */ /* 0x0005e20000100800 */
[----:B------:R-:W-:Y:S02]  /*5700*/  VIADD R8, R237, 0x4 ;  /* 0x00000004ed087836 */ /* 0x000fe40000000000 */
[----:B------:R-:W-:Y:S01]  /*5710*/  IMAD.MOV.U32 R9, RZ, RZ, 0x40000040 ;  /* 0x40000040ff097424 */ /* 0x000fe200078e00ff */
[----:B------:R4:W-:Y:S01]  /*5720*/  STL.64 [R1+0x20], R18 ;  /* 0x0000201201007387 */ /* 0x0009e20000100a00 */
[----:B------:R-:W-:-:S02]  /*5730*/  IMAD.MOV.U32 R11, RZ, RZ, 0x40000040 ;  /* 0x40000040ff0b7424 */ /* 0x000fc400078e00ff */
[----:B-1----:R-:W-:Y:S01]  /*5740*/  VIADD R10, R237, 0x2 ;  /* 0x00000002ed0a7836 */ /* 0x002fe20000000000 */
[----:B------:R4:W-:Y:S04]  /*5750*/  STL.64 [R1+0x18], R14 ;  /* 0x0000180e01007387 */ /* 0x0009e80000100a00 */
[----:B------:R4:W-:Y:S04]  /*5760*/  STL.64 [R1+0x10], R12 ;  /* 0x0000100c01007387 */ /* 0x0009e80000100a00 */
[----:B------:R4:W-:Y:S04]  /*5770*/  STL.64 [R1], R8 ;  /* 0x0000000801007387 */ /* 0x0009e80000100a00 */
[----:B------:R4:W-:Y:S01]  /*5780*/  STL.64 [R1+0x8], R10 ;  /* 0x0000080a01007387 */ /* 0x0009e20000100a00 */
[----:B--2---:R-:W-:Y:S01]  /*5790*/  VIADD R7, R5, 0x4 ;  /* 0x0000000405077836 */ /* 0x004fe20000000000 */
[----:B---3--:R-:W-:Y:S01]  /*57a0*/  LOP3.LUT R231, R21, 0x1, RZ, 0xfc, !PT ;  /* 0x0000000115e77812 */ /* 0x008fe200078efcff */
[----:B------:R-:W-:-:S02]  /*57b0*/  VIADD R20, R5, 0x8 ;  /* 0x0000000805147836 */ /* 0x000fc40000000000 */
[C---:B------:R-:W-:Y:S02]  /*57c0*/  VIADD R17, R5.reuse, 0xc ;  /* 0x0000000c05117836 */ /* 0x040fe40000000000 */
[----:B------:R-:W-:Y:S02]  /*57d0*/  VIADD R7, R5, 0x10 ;  /* 0x0000001005077836 */ /* 0x000fe40000000000 */
[----:B------:R-:W-:Y:S02]  /*57e0*/  VIADD R234, R237, 0x6 ;  /* 0x00000006edea7836 */ /* 0x000fe40000000000 */
[C---:B------:R-:W-:Y:S02]  /*57f0*/  VIADD R20, R5.reuse, 0x14 ;  /* 0x0000001405147836 */ /* 0x040fe40000000000 */
[C---:B------:R-:W-:Y:S02]  /*5800*/  VIADD R17, R5.reuse, 0x18 ;  /* 0x0000001805117836 */ /* 0x040fe40000000000 */
[----:B----4-:R-:W-:-:S07]  /*5810*/  VIADD R7, R5, 0x1c ;  /* 0x0000001c05077836 */ /* 0x010fce0000000000 */
.L_x_6126:
[----:B------:R-:W-:Y:S01]  /*5820*/  ISETP.NE.AND P0, PT, R231, 0x3, PT ;  /* 0x00000003e700780c */ /* 0x000fe20003f05270 */
[----:B------:R-:W-:-:S12]  /*5830*/  YIELD ;  /* 0x0000000000007946 */ /* 0x000fd80003800000 */
[----:B--2---:R-:W-:Y:S05]  /*5840*/  @!P0 BRA `(.L_x_6116) ;  /* 0x0000000000048947 */ /* 0x004fea0003800000 */
[----:B------:R-:W-:Y:S01]  /*5850*/  BPT.TRAP 0x1 ;  /* 0x000000040000795c */ /* 0x000fe20000300000 */
.L_x_6116:
[----:B------:R-:W-:Y:S01]  /*5860*/  IMAD R7, R0, 0x8, R236 ;  /* 0x0000000800077824 */ /* 0x000fe200078e02ec */
[----:B------:R-:W-:-:S04]  /*5870*/  SHF.L.U32 R20, R4, 0x1f, RZ ;  /* 0x0000001f04147819 */ /* 0x000fc800000006ff */
[----:B------:R1:W2:Y:S01]  /*5880*/  SYNCS.PHASECHK.TRANS64.TRYWAIT P1, [R7+URZ+0x30c10], R20 ;  /* 0x030c1014070075a7 */ /* 0x0002a2000802017f */
[----:B------:R-:W-:Y:S05]  /*5890*/  @!P0 BRA `(.L_x_6117) ;  /* 0x0000000000048947 */ /* 0x000fea0003800000 */
[----:B------:R-:W-:Y:S01]  /*58a0*/  BPT.TRAP 0x1 ;  /* 0x000000040000795c */ /* 0x000fe20000300000 */
.L_x_6117:
[----:B------:R-:W-:-:S05]  /*58b0*/  VIADD R8, R236, 0x10000 ;  /* 0x00010000ec087836 */ /* 0x000fca0000000000 */
[----:B------:R-:W-:-:S04]  /*58c0*/  SHF.R.U32.HI R8, RZ, 0x4, R8 ;  /* 0x00000004ff087819 */ /* 0x000fc80000011608 */
[----:B------:R-:W-:-:S04]  /*58d0*/  LOP3.LUT R8, R8, 0x3fff, RZ, 0xc0, !PT ;  /* 0x00003fff08087812 */ /* 0x000fc800078ec0ff */
[----:B------:R-:W-:Y:S01]  /*58e0*/  LOP3.LUT R9, R8, 0x10000, RZ, 0xfc, !PT ;  /* 0x0001000008097812 */ /* 0x000fe200078efcff */
[----:B--2---:R-:W-:Y:S06]  /*58f0*/  @P1 BRA `(.L_x_6118) ;  /* 0x0000000000081947 */ /* 0x004fec0003800000 */
[----:B------:R-:W2:Y:S02]  /*5900*/  SYNCS.PHASECHK.TRANS64.TRYWAIT P1, [R7+URZ+0x30c10], R20 ;  /* 0x030c1014070075a7 */ /* 0x000ea4000802017f */
[----:B--2---:R-:W-:Y:S05]  /*5910*/  @!P1 BRA `(.L_x_6119) ;  /* 0x0000007800609947 */ /* 0x004fea0003800000 */
.L_x_6118:
        /* <DEDUP_REMOVED lines=63> */
.L_x_6120:
[----:B------:R1:W1:Y:S01]  /*5d10*/  SYNCS.PHASECHK.TRANS64.TRYWAIT P1, [R7+URZ+0x30c30], R20 ;  /* 0x030c3014070075a7 */ /* 0x000262000802017f */
[----:B------:R-:W-:Y:S05]  /*5d20*/  @!P0 BRA `(.L_x_6121) ;  /* 0x0000000000048947 */ /* 0x000fea0003800000 */
[----:B------:R-:W-:Y:S01]  /*5d30*/  BPT.TRAP 0x1 ;  /* 0x000000040000795c */ /* 0x000fe20000300000 */
.L_x_6121:
        /* <DEDUP_REMOVED lines=8> */
.L_x_6122:
[----:B------:R-:W5:Y:S01]  /*5dc0*/  LDL.64 R12, [R1+0x8] ;  /* 0x00000800010c7983 */ /* 0x000f620000100a00 */
[----:B------:R-:W-:Y:S01]  /*5dd0*/  R2UR UR4, R237 ;  /* 0x00000000ed0472ca */ /* 0x000fe200000e0000 */
[----:B------:R-:W-:Y:S01]  /*5de0*/  WARPGROUP.ARRIVE ;  /* 0x00000000000079c5 */ /* 0x000fe20000000000 */
[----:B------:R-:W-:Y:S01]  /*5df0*/  R2UR UR6, R9 ;  /* 0x00000000090672ca */ /* 0x000fe200000e0000 */
[----:B------:R-:W4:Y:S01]  /*5e00*/  LDL.64 R20, [R1] ;  /* 0x0000000001147983 */ /* 0x000f220000100a00 */
[----:B------:R-:W-:Y:S01]  /*5e10*/  UMOV UR5, 0x40000040 ;  /* 0x4000004000057882 */ /* 0x000fe20000000000 */
[----:B------:R-:W-:Y:S01]  /*5e20*/  UMOV UR7, 0x40000040 ;  /* 0x4000004000077882 */ /* 0x000fe20000000000 */
[----:B------:R-:W-:Y:S01]  /*5e30*/  UMOV UR11, 0x40000040 ;  /* 0x40000040000b7882 */ /* 0x000fe20000000000 */
[C---:B------:R-:W-:Y:S01]  /*5e40*/  VIADD R14, R5.reuse, 0x4 ;  /* 0x00000004050e7836 */ /* 0x040fe20000000000 */
[----:B--2---:R-:W1:Y:S01]  /*5e50*/  SHFL.IDX PT, R9, R10, R5, 0x1f ;  /* 0x00001f050a097589 */ /* 0x004e6200000e0000 */
[C---:B------:R-:W-:Y:S01]  /*5e60*/  ISETP.GT.AND P1, PT, R6.reuse, 0x8, PT ;  /* 0x000000080600780c */ /* 0x040fe20003f24270 */
[----:B------:R-:W-:Y:S01]  /*5e70*/  VIADD R17, R5, 0x8 ;  /* 0x0000000805117836 */ /* 0x000fe20000000000 */
[----:B------:R-:W-:Y:S01]  /*5e80*/  ISETP.GT.AND P2, PT, R6, RZ, PT ;  /* 0x000000ff0600720c */ /* 0x000fe20003f44270 */
[----:B------:R-:W2:Y:S01]  /*5e90*/  SHFL.IDX PT, R11, R10, R14, 0x1f ;  /* 0x00001f0e0a0b7589 */ /* 0x000ea200000e0000 */
[----:B------:R-:W-:-:S02]  /*5ea0*/  FSEL R91, R91, -INF , P1 ;  /* 0xff8000005b5b7808 */ /* 0x000fc40000800000 */
[----:B------:R-:W-:Y:S01]  /*5eb0*/  HGMMA.64x128x16.F32 R24, gdesc[UR4], RZ, !UPT, gsb0 ;  /* 0x01e00000041879f0 */ /* 0x000fe2000c0008ff */
[----:B------:R-:W-:Y:S01]  /*5ec0*/  UIADD3 UR4, UR6, 0x2, URZ ;  /* 0x0000000206047890 */ /* 0x000fe2000fffe03f */
[----:B------:R-:W-:Y:S01]  /*5ed0*/  FSEL R88, R88, -INF , P2 ;  /* 0xff80000058587808 */ /* 0x000fe20001000000 */
[----:B------:R-:W-:Y:S01]  /*5ee0*/  ULDC UR5, c[0x0][0x744] ;  /* 0x0001d10000057ab9 */ /* 0x000fe20000000800 */
[----:B------:R-:W-:Y:S02]  /*5ef0*/  FSEL R90, R90, -INF , P1 ;  /* 0xff8000005a5a7808 */ /* 0x000fe40000800000 */
[----:B------:R-:W-:Y:S02]  /*5f00*/  FSEL R89, R89, -INF , P2 ;  /* 0xff80000059597808 */ /* 0x000fe40001000000 */
[----:B------:R-:W-:Y:S01]  /*5f10*/  UMOV UR10, UR4 ;  /* 0x00000004000a7c82 */ /* 0x000fe20008000000 */
[----:B---3--:R-:W-:Y:S01]  /*5f20*/  SHFL.IDX PT, R18, R233, R5, 0x1f ;  /* 0x00001f05e9127589 */ /* 0x008fe200000e0000 */
[----:B------:R-:W-:-:S02]  /*5f30*/  FSEL R92, R92, -INF , P2 ;  /* 0xff8000005c5c7808 */ /* 0x000fc40001000000 */
[----:B------:R-:W-:Y:S01]  /*5f40*/  FSEL R94, R94, -INF , P1 ;  /* 0xff8000005e5e7808 */ /* 0x000fe20000800000 */
[--C-:B-1----:R-:W-:Y:S01]  /*5f50*/  FFMA.FTZ R88, R88, UR5, -R9.reuse ;  /* 0x0000000558587c23 */ /* 0x102fe20008010809 */
[----:B------:R-:W-:Y:S01]  /*5f60*/  FFMA.FTZ R90, R90, UR5, -R9 ;  /* 0x000000055a5a7c23 */ /* 0x000fe20008010809 */
[--C-:B--2---:R-:W-:Y:S01]  /*5f70*/  FFMA.FTZ R91, R91, UR5, -R11.reuse ;  /* 0x000000055b5b7c23 */ /* 0x104fe2000801080b */
[----:B------:R-:W-:Y:S01]  /*5f80*/  FFMA.FTZ R89, R89, UR5, -R11 ;  /* 0x0000000559597c23 */ /* 0x000fe2000801080b */
[----:B------:R-:W-:Y:S02]  /*5f90*/  WARPGROUP.DEPBAR.LE gsb0, 0x0 ;  /* 0x00008000000079c5 */ /* 0x000fe40000010000 */
[----:B------:R-:W-:Y:S01]  /*5fa0*/  WARPGROUP.ARRIVE ;  /* 0x00000000000079c5 */ /* 0x000fe20000000000 */
[----:B------:R1:W-:Y:S01]  /*5fb0*/  MUFU.EX2 R230, R91 ;  /* 0x0000005b00e67308 */ /* 0x0003e20000000800 */
[----:B------:R-:W-:Y:S01]  /*5fc0*/  UIADD3 UR4, UR6, 0x4, URZ ;  /* 0x0000000406047890 */ /* 0x000fe2000fffe03f */
[----:B------:R-:W-:-:S02]  /*5fd0*/  FSEL R93, R93, -INF , P2 ;  /* 0xff8000005d5d7808 */ /* 0x000fc40001000000 */
[----:B------:R-:W-:Y:S02]  /*5fe0*/  FSEL R95, R95, -INF , P1 ;  /* 0xff8000005f5f7808 */ /* 0x000fe40000800000 */
[----:B------:R-:W-:Y:S02]  /*5ff0*/  FSEL R101, R101, -INF , P2 ;  /* 0xff80000065657808 */ /* 0x000fe40001000000 */
[----:B------:R-:W-:Y:S01]  /*6000*/  FSEL R104, R104, -INF , P2 ;  /* 0xff80000068687808 */ /* 0x000fe20001000000 */
[----:B-1----:R-:W-:Y:S01]  /*6010*/  VIADD R91, R5, 0x1c ;  /* 0x0000001c055b7836 */ /* 0x002fe20000000000 */
[----:B------:R-:W-:Y:S02]  /*6020*/  FSEL R98, R98, -INF , P1 ;  /* 0xff80000062627808 */ /* 0x000fe40000800000 */
[----:B------:R-:W-:Y:S02]  /*6030*/  FSEL R103, R103, -INF , P1 ;  /* 0xff80000067677808 */ /* 0x000fe40000800000 */
[----:B------:R-:W-:Y:S01]  /*6040*/  FSEL R106, R106, -INF , P1 ;  /* 0xff8000006a6a7808 */ /* 0x000fe20000800000 */
[----:B------:R-:W-:Y:S01]  /*6050*/  SHFL.IDX PT, R15, R10, R91, 0x1f ;  /* 0x00001f5b0a0f7589 */ /* 0x000fe200000e0000 */
[----:B------:R1:W-:Y:S01]  /*6060*/  MUFU.EX2 R222, R88 ;  /* 0x0000005800de7308 */ /* 0x0003e20000000800 */
[----:B-----5:R-:W-:-:S02]  /*6070*/  R2UR UR8, R12 ;  /* 0x000000000c0872ca */ /* 0x020fc400000e0000 */
[----:B------:R-:W-:Y:S01]  /*6080*/  R2UR UR9, R13 ;  /* 0x000000000d0972ca */ /* 0x000fe200000e0000 */
[----:B------:R-:W-:Y:S01]  /*6090*/  VIADD R13, R5, 0xc ;  /* 0x0000000c050d7836 */ /* 0x000fe20000000000 */
[----:B------:R-:W2:Y:S03]  /*60a0*/  SHFL.IDX PT, R12, R10, R17, 0x1f ;  /* 0x00001f110a0c7589 */ /* 0x000ea600000e0000 */
[----:B------:R3:W5:Y:S01]  /*60b0*/  MUFU.EX2 R232, R90 ;  /* 0x0000005a00e87308 */ /* 0x0007620000000800 */
[----:B------:R1:W3:Y:S04]  /*60c0*/  SHFL.IDX PT, R9, R10, R13, 0x1f ;  /* 0x00001f0d0a097589 */ /* 0x0002e800000e0000 */
[----:B------:R-:W-:Y:S01]  /*60d0*/  SHFL.IDX PT, R22, R233, R17, 0x1f ;  /* 0x00001f11e9167589 */ /* 0x000fe200000e0000 */
[----:B------:R-:W-:-:S02]  /*60e0*/  FSEL R97, R97, -INF , P2 ;  /* 0xff80000061617808 */ /* 0x000fc40001000000 */
[----:B------:R-:W-:Y:S01]  /*60f0*/  MUFU.EX2 R225, R89 ;  /* 0x0000005900e17308 */ /* 0x000fe20000000800 */
[----:B------:R-:W-:Y:S01]  /*6100*/  HGMMA.64x128x16.F32 R24, gdesc[UR8], R24, gsb0 ;  /* 0x01e00000081879f0 */ /* 0x000fe20008000818 */
[----:B-1----:R-:W-:Y:S01]  /*6110*/  VIADD R13, R5, 0x10 ;  /* 0x00000010050d7836 */ /* 0x002fe20000000000 */
[----:B----4-:R-:W-:-:S04]  /*6120*/  R2UR UR8, R20 ;  /* 0x00000000140872ca */ /* 0x010fc800000e0000 */
[----:B------:R1:W4:Y:S01]  /*6130*/  SHFL.IDX PT, R11, R10, R13, 0x1f ;  /* 0x00001f0d0a0b7589 */ /* 0x00032200000e0000 */
[----:B------:R-:W-:Y:S01]  /*6140*/  R2UR UR9, R21 ;  /* 0x00000000150972ca */ /* 0x000fe200000e0000 */
[----:B------:R-:W-:Y:S01]  /*6150*/  UMOV UR10, UR4 ;  /* 0x00000004000a7c82 */ /* 0x000fe20008000000 */
[----:B------:R-:W-:Y:S01]  /*6160*/  UMOV UR11, 0x40000040 ;  /* 0x40000040000b7882 */ /* 0x000fe20000000000 */
[----:B------:R5:W-:Y:S01]  /*6170*/  SHFL.IDX PT, R20, R233, R14, 0x1f ;  /* 0x00001f0ee9147589 */ /* 0x000be200000e0000 */
[--C-:B--2---:R-:W-:Y:S01]  /*6180*/  FFMA.FTZ R92, R92, UR5, -R12.reuse ;  /* 0x000000055c5c7c23 */ /* 0x104fe2000801080c */
[----:B------:R-:W-:Y:S01]  /*6190*/  FFMA.FTZ R94, R94, UR5, -R12 ;  /* 0x000000055e5e7c23 */ /* 0x000fe2000801080c */
[----:B-1----:R-:W-:Y:S02]  /*61a0*/  VIADD R13, R5, 0x14 ;  /* 0x00000014050d7836 */ /* 0x002fe40000000000 */
[--C-:B---3--:R-:W-:Y:S01]  /*61b0*/  FFMA.FTZ R93, R93, UR5, -R9.reuse ;  /* 0x000000055d5d7c23 */ /* 0x108fe20008010809 */
[----:B------:R-:W-:Y:S01]  /*61c0*/  FFMA.FTZ R95, R95, UR5, -R9 ;  /* 0x000000055f5f7c23 */ /* 0x000fe20008010809 */
[--C-:B------:R-:W-:Y:S01]  /*61d0*/  FFMA.FTZ R17, R104, UR5, -R18.reuse ;  /* 0x0000000568117c23 */ /* 0x100fe20008010812 */
[--C-:B-----5:R-:W-:Y:S01]  /*61e0*/  FFMA.FTZ R14, R101, UR5, -R15.reuse ;  /* 0x00000005650e7c23 */ /* 0x120fe2000801080f */
[----:B------:R1:W2:Y:S01]  /*61f0*/  SHFL.IDX PT, R12, R10, R13, 0x1f ;  /* 0x00001f0d0a0c7589 */ /* 0x0002a200000e0000 */
[----:B------:R-:W-:Y:S01]  /*6200*/  FFMA.FTZ R15, R103, UR5, -R15 ;  /* 0x00000005670f7c23 */ /* 0x000fe2000801080f */
[----:B------:R-:W-:Y:S01]  /*6210*/  FFMA.FTZ R18, R106, UR5, -R18 ;  /* 0x000000056a127c23 */ /* 0x000fe20008010812 */
[----:B------:R-:W-:-:S02]  /*6220*/  VIADD R103, R5, 0xc ;  /* 0x0000000c05677836 */ /* 0x000fc40000000000 */
[C---:B------:R-:W-:Y:S02]  /*6230*/  VIADD R106, R5.reuse, 0x10 ;  /* 0x00000010056a7836 */ /* 0x040fe40000000000 */
[C---:B------:R-:W-:Y:S02]  /*6240*/  VIADD R101, R5.reuse, 0x14 ;  /* 0x0000001405657836 */ /* 0x040fe40000000000 */
[----:B----4-:R-:W-:Y:S01]  /*6250*/  FFMA.FTZ R9, R98, UR5, -R11 ;  /* 0x0000000562097c23 */ /* 0x010fe2000801080b */
[C---:B------:R-:W-:Y:S01]  /*6260*/  VIADD R104, R5.reuse, 0x18 ;  /* 0x0000001805687836 */ /* 0x040fe20000000000 */
[----:B------:R-:W3:Y:S01]  /*6270*/  SHFL.IDX PT, R98, R223, R5, 0x1f ;  /* 0x00001f05df627589 */ /* 0x000ee200000e0000 */
[----:B------:R4:W-:Y:S03]  /*6280*/  MUFU.EX2 R229, R92 ;  /* 0x0000005c00e57308 */ /* 0x0009e60000000800 */
[----:B------:R-:W-:Y:S04]  /*6290*/  SHFL.IDX PT, R88, R233, R103, 0x1f ;  /* 0x00001f67e9587589 */ /* 0x000fe800000e0000 */
[----:B------:R-:W-:Y:S01]  /*62a0*/  SHFL.IDX PT, R90, R233, R106, 0x1f ;  /* 0x00001f6ae95a7589 */ /* 0x000fe200000e0000 */
[----:B------:R5:W-:Y:S03]  /*62b0*/  MUFU.EX2 R228, R94 ;  /* 0x0000005e00e47308 */ /* 0x000be60000000800 */
[----:B----4-:R-:W-:Y:S04]  /*62c0*/  SHFL.IDX PT, R92, R233, R101, 0x1f ;  /* 0x00001f65e95c7589 */ /* 0x010fe800000e0000 */
[----:B-----5:R-:W-:Y:S04]  /*62d0*/  SHFL.IDX PT, R94, R233, R104, 0x1f ;  /* 0x00001f68e95e7589 */ /* 0x020fe800000e0000 */
[----:B------:R-:W4:Y:S01]  /*62e0*/  SHFL.IDX PT, R233, R233, R91, 0x1f ;  /* 0x00001f5be9e97589 */ /* 0x000f2200000e0000 */
[----:B-1----:R-:W-:Y:S01]  /*62f0*/  VIADD R13, R5, 0x18 ;  /* 0x00000018050d7836 */ /* 0x002fe20000000000 */
[----:B------:R-:W-:-:S02]  /*6300*/  FSEL R120, R120, -INF , P2 ;  /* 0xff80000078787808 */ /* 0x000fc40001000000 */
[----:B------:R-:W-:-:S03]  /*6310*/  FSEL R117, R117, -INF , P2 ;  /* 0xff80000075757808 */ /* 0x000fc60001000000 */
[----:B------:R2:W-:Y:S01]  /*6320*/  SHFL.IDX PT, R13, R10, R13, 0x1f ;  /* 0x00001f0d0a0d7589 */ /* 0x0005e200000e0000 */
[----:B------:R4:W-:Y:S01]  /*6330*/  MUFU.EX2 R226, R95 ;  /* 0x0000005f00e27308 */ /* 0x0009e20000000800 */
[----:B--2---:R-:W-:Y:S01]  /*6340*/  FFMA.FTZ R10, R97, UR5, -R12 ;  /* 0x00000005610a7c23 */ /* 0x004fe2000801080c */
[----:B---3--:R-:W-:Y:S01]  /*6350*/  FFMA.FTZ R97, R120, UR5, -R98 ;  /* 0x0000000578617c23 */ /* 0x008fe20008010862 */
[----:B------:R-:W-:Y:S01]  /*6360*/  FSEL R120, R144, -INF , P2 ;  /* 0xff80000090787808 */ /* 0x000fe20001000000 */
[----:B------:R-:W-:Y:S02]  /*6370*/  VIADD R144, R5, 0x14 ;  /* 0x0000001405907836 */ /* 0x000fe40000000000 */
[----:B----4-:R-:W-:-:S03]  /*6380*/  FFMA.FTZ R95, R117, UR5, -R233 ;  /* 0x00000005755f7c23 */ /* 0x010fc600080108e9 */
[----:B------:R-:W1:Y:S01]  /*6390*/  SHFL.IDX PT, R117, R219, R144, 0x1f ;  /* 0x00001f90db757589 */ /* 0x000e6200000e0000 */
[----:B------:R-:W-:Y:S02]  /*63a0*/  WARPGROUP.DEPBAR.LE gsb0, 0x0 ;  /* 0x00008000000079c5 */ /* 0x000fe40000010000 */
[----:B------:R-:W-:-:S06]  /*63b0*/  WARPGROUP.ARRIVE ;  /* 0x00000000000079c5 */ /* 0x000fcc0000000000 */
[----:B------:R-:W-:Y:S01]  /*63c0*/  HGMMA.64x128x16.F32 R24, gdesc[UR8], R24, gsb0 ;  /* 0x01e00000081879f0 */ /* 0x000fe20008000818 */
[----:B------:R-:W-:Y:S02]  /*63d0*/  FSEL R116, R116, -INF , P2 ;  /* 0xff80000074747808 */ /* 0x000fe40001000000 */
[----:B------:R-:W-:Y:S01]  /*63e0*/  FSEL R118, R118, -INF , P1 ;  /* 0xff80000076767808 */ /* 0x000fe20000800000 */
[----:B------:R2:W-:Y:S01]  /*63f0*/  MUFU.EX2 R227, R93 ;  /* 0x0000005d00e37308 */ /* 0x0005e20000000800 */
[----:B------:R-:W-:Y:S01]  /*6400*/  FSEL R147, R147, -INF , P1 ;  /* 0xff80000093937808 */ /* 0x000fe20000800000 */
[--C-:B--2---:R-:W-:Y:S02]  /*6410*/  FFMA.FTZ R93, R116, UR5, -R94.reuse ;  /* 0x00000005745d7c23 */ /* 0x104fe4000801085e */
[----:B------:R-:W-:Y:S01]  /*6420*/  FFMA.FTZ R94, R118, UR5, -R94 ;  /* 0x00000005765e7c23 */ /* 0x000fe2000801085e */
[----:B------:R-:W-:-:S05]  /*6430*/  FSEL R118, R145, -INF , P2 ;  /* 0xff80000091767808 */ /* 0x000fca0001000000 */
[--C-:B-1----:R-:W-:Y:S01]  /*6440*/  FFMA.FTZ R118, R118, UR5, -R117.reuse ;  /* 0x0000000576767c23 */ /* 0x102fe20008010875 */
[----:B------:R-:W-:Y:S02]  /*6450*/  FFMA.FTZ R117, R147, UR5, -R117 ;  /* 0x0000000593757c23 */ /* 0x000fe40008010875 */
[----:B------:R-:W2:Y:S01]  /*6460*/  LDL R147, [R1+0x38] ;  /* 0x0000380001937983 */ /* 0x000ea20000100800 */
[----:B------:R-:W-:Y:S02]  /*6470*/  R2UR UR8, R234 ;  /* 0x00000000ea0872ca */ /* 0x000fe400000e0000 */
[----:B------:R-:W-:Y:S01]  /*6480*/  R2UR UR9, R235 ;  /* 0x00000000eb0972ca */ /* 0x000fe200000e0000 */
[----:B------:R-:W-:Y:S01]  /*6490*/  UIADD3 UR6, UR6, 0x6, URZ ;  /* 0x0000000606067890 */ /* 0x000fe2000fffe03f */
[----:B------:R-:W-:-:S06]  /*64a0*/  UMOV UR11, 0x40000040 ;  /* 0x40000040000b7882 */ /* 0x000fcc0000000000 */
[----:B------:R-:W-:Y:S01]  /*64b0*/  UMOV UR10, UR6 ;  /* 0x00000006000a7c82 */ /* 0x000fe20008000000 */
[----:B------:R-:W-:Y:S02]  /*64c0*/  WARPGROUP.DEPBAR.LE gsb0, 0x0 ;  /* 0x00008000000079c5 */ /* 0x000fe40000010000 */
[----:B------:R-:W-:-:S06]  /*64d0*/  WARPGROUP.ARRIVE ;  /* 0x00000000000079c5 */ /* 0x000fcc0000000000 */
[----:B------:R-:W-:Y:S01]  /*64e0*/  HGMMA.64x128x16.F32 R24, gdesc[UR8], R24, gsb0 ;  /* 0x01e00000081879f0 */ /* 0x000fe20008000818 */
[----:B------:R-:W-:Y:S01]  /*64f0*/  FSEL R113, R113, -INF , P2 ;  /* 0xff80000071717808 */ /* 0x000fe20001000000 */
[----:B------:R-:W1:Y:S01]  /*6500*/  SHFL.IDX PT, R103, R223, R103, 0x1f ;  /* 0x00001f67df677589 */ /* 0x000e6200000e0000 */
[----:B------:R-:W-:Y:S02]  /*6510*/  FSEL R96, R96, -INF , P2 ;  /* 0xff80000060607808 */ /* 0x000fe40001000000 */
[----:B------:R-:W-:Y:S01]  /*6520*/  FSEL R99, R99, -INF , P1 ;  /* 0xff80000063637808 */ /* 0x000fe20000800000 */
[----:B------:R-:W-:Y:S01]  /*6530*/  FFMA.FTZ R91, R113, UR5, -R92 ;  /* 0x00000005715b7c23 */ /* 0x000fe2000801085c */
[----:B------:R-:W-:Y:S01]  /*6540*/  FSEL R108, R108, -INF , P2 ;  /* 0xff8000006c6c7808 */ /* 0x000fe20001000000 */
[----:B------:R-:W-:Y:S01]  /*6550*/  VIADD R113, R5, 0x4 ;  /* 0x0000000405717836 */ /* 0x000fe20000000000 */
[----:B------:R-:W-:Y:S02]  /*6560*/  FSEL R100, R100, -INF , P2 ;  /* 0xff80000064647808 */ /* 0x000fe40001000000 */
[----:B------:R-:W-:-:S02]  /*6570*/  FSEL R110, R110, -INF , P1 ;  /* 0xff8000006e6e7808 */ /* 0x000fc40000800000 */
[----:B------:R-:W-:Y:S01]  /*6580*/  FSEL R112, R112, -INF , P2 ;  /* 0xff80000070707808 */ /* 0x000fe20001000000 */
[----:B------:R-:W-:Y:S01]  /*6590*/  FFMA.FTZ R96, R96, UR5, -R11 ;  /* 0x0000000560607c23 */ /* 0x000fe2000801080b */
[----:B------:R-:W-:Y:S01]  /*65a0*/  FSEL R114, R114, -INF , P1 ;  /* 0xff80000072727808 */ /* 0x000fe20000800000 */
[----:B------:R-:W-:Y:S01]  /*65b0*/  FFMA.FTZ R11, R99, UR5, -R12 ;  /* 0x00000005630b7c23 */ /* 0x000fe2000801080c */
[--C-:B------:R-:W-:Y:S01]  /*65c0*/  FFMA.FTZ R21, R108, UR5, -R22.reuse ;  /* 0x000000056c157c23 */ /* 0x100fe20008010816 */
[----:B------:R-:W-:Y:S01]  /*65d0*/  FFMA.FTZ R12, R100, UR5, -R13 ;  /* 0x00000005640c7c23 */ /* 0x000fe2000801080d */
[----:B------:R-:W-:Y:S01]  /*65e0*/  FFMA.FTZ R22, R110, UR5, -R22 ;  /* 0x000000056e167c23 */ /* 0x000fe20008010816 */
[--C-:B------:R-:W-:Y:S01]  /*65f0*/  FFMA.FTZ R89, R112, UR5, -R90.reuse ;  /* 0x0000000570597c23 */ /* 0x100fe2000801085a */
[----:B------:R-:W3:Y:S01]  /*6600*/  SHFL.IDX PT, R100, R223, R113, 0x1f ;  /* 0x00001f71df647589 */ /* 0x000ee200000e0000 */
[----:B------:R-:W-:Y:S01]  /*6610*/  FSEL R102, R102, -INF , P1 ;  /* 0xff80000066667808 */ /* 0x000fe20000800000 */
[----:B------:R-:W-:-:S02]  /*6620*/  FFMA.FTZ R90, R114, UR5, -R90 ;  /* 0x00000005725a7c23 */ /* 0x000fc4000801085a */
[----:B------:R4:W5:Y:S01]  /*6630*/  SHFL.IDX PT, R110, R223, R104, 0x1f ;  /* 0x00001f68df6e7589 */ /* 0x00096200000e0000 */
[----:B------:R-:W-:Y:S01]  /*6640*/  VIADD R114, R5, 0x8 ;  /* 0x0000000805727836 */ /* 0x000fe20000000000 */
[----:B------:R-:W-:Y:S02]  /*6650*/  FSEL R109, R109, -INF , P2 ;  /* 0xff8000006d6d7808 */ /* 0x000fe40001000000 */
[----:B------:R5:W5:Y:S01]  /*6660*/  SHFL.IDX PT, R108, R223, R101, 0x1f ;  /* 0x00001f65df6c7589 */ /* 0x000b6200000e0000 */
[----:B------:R-:W-:Y:S02]  /*6670*/  FFMA.FTZ R13, R102, UR5, -R13 ;  /* 0x00000005660d7c23 */ /* 0x000fe4000801080d */
[----:B------:R-:W-:Y:S01]  /*6680*/  FFMA.FTZ R23, R109, UR5, -R88 ;  /* 0x000000056d177c23 */ /* 0x000fe20008010858 */
[----:B------:R-:W5:Y:S01]  /*6690*/  SHFL.IDX PT, R102, R223, R114, 0x1f ;  /* 0x00001f72df667589 */ /* 0x000f6200000e0000 */
[----:B------:R-:W-:Y:S02]  /*66a0*/  FSEL R109, R125, -INF , P2 ;  /* 0xff8000007d6d7808 */ /* 0x000fe40001000000 */
[----:B----4-:R-:W-:-:S02]  /*66b0*/  FSEL R104, R127, -INF , P1 ;  /* 0xff8000007f687808 */ /* 0x010fc40000800000 */
[----:B------:R-:W-:Y:S01]  /*66c0*/  FSEL R119, R119, -INF , P1 ;  /* 0xff80000077777808 */ /* 0x000fe20000800000 */
[--C-:B-1----:R-:W-:Y:S01]  /*66d0*/  FFMA.FTZ R109, R109, UR5, -R103.reuse ;  /* 0x000000056d6d7c23 */ /* 0x102fe20008010867 */
[----:B------:R-:W-:Y:S01]  /*66e0*/  FSEL R105, R105, -INF , P2 ;  /* 0xff80000069697808 */ /* 0x000fe20001000000 */
[----:B------:R-:W-:Y:S01]  /*66f0*/  FFMA.FTZ R104, R104, UR5, -R103 ;  /* 0x0000000568687c23 */ /* 0x000fe20008010867 */
[----:B------:R-:W-:Y:S01]  /*6700*/  FSEL R107, R107, -INF , P1 ;  /* 0xff8000006b6b7808 */ /* 0x000fe20000800000 */
[----:B------:R1:W-:Y:S01]  /*6710*/  MUFU.EX2 R224, R96 ;  /* 0x0000006000e07308 */ /* 0x0003e20000000800 */
[----:B------:R-:W-:Y:S01]  /*6720*/  FSEL R99, R121, -INF , P2 ;  /* 0xff80000079637808 */ /* 0x000fe20001000000 */
[----:B------:R-:W-:Y:S01]  /*6730*/  FFMA.FTZ R19, R105, UR5, -R20 ;  /* 0x0000000569137c23 */ /* 0x000fe20008010814 */
[----:B------:R-:W-:Y:S02]  /*6740*/  FSEL R123, R123, -INF , P1 ;  /* 0xff8000007b7b7808 */ /* 0x000fe40000800000 */
[----:B------:R-:W-:-:S03]  /*6750*/  FSEL R134, R134, -INF , P1 ;  /* 0xff80000086867808 */ /* 0x000fc60000800000 */
[----:B------:R4:W-:Y:S01]  /*6760*/  MUFU.EX2 R103, R109 ;  /* 0x0000006d00677308 */ /* 0x0009e20000000800 */
[----:B-1----:R-:W-:Y:S01]  /*6770*/  FFMA.FTZ R96, R119, UR5, -R233 ;  /* 0x0000000577607c23 */ /* 0x002fe200080108e9 */
[----:B------:R-:W-:Y:S02]  /*6780*/  VIADD R233, R5, 0x1c ;  /* 0x0000001c05e97836 */ /* 0x000fe40000000000 */
[----:B------:R-:W-:Y:S01]  /*6790*/  FFMA.FTZ R20, R107, UR5, -R20 ;  /* 0x000000056b147c23 */ /* 0x000fe20008010814 */
[----:B------:R-:W1:Y:S01]  /*67a0*/  SHFL.IDX PT, R106, R223, R106, 0x1f ;  /* 0x00001f6adf6a7589 */ /* 0x000e6200000e0000 */
[----:B------:R-:W-:Y:S02]  /*67b0*/  FSEL R107, R129, -INF , P2 ;  /* 0xff800000816b7808 */ /* 0x000fe40001000000 */
[----:B----4-:R-:W-:Y:S01]  /*67c0*/  FSEL R109, R132, -INF , P2 ;  /* 0xff800000846d7808 */ /* 0x010fe20001000000 */
[--C-:B---3--:R-:W-:Y:S01]  /*67d0*/  FFMA.FTZ R99, R99, UR5, -R100.reuse ;  /* 0x0000000563637c23 */ /* 0x108fe20008010864 */
[----:B------:R-:W-:Y:S01]  /*67e0*/  FSEL R131, R131, -INF , P1 ;  /* 0xff80000083837808 */ /* 0x000fe20000800000 */
[----:B------:R-:W-:Y:S01]  /*67f0*/  FFMA.FTZ R100, R123, UR5, -R100 ;  /* 0x000000057b647c23 */ /* 0x000fe20008010864 */
[----:B------:R-:W3:Y:S01]  /*6800*/  SHFL.IDX PT, R112, R223, R233, 0x1f ;  /* 0x00001fe9df707589 */ /* 0x000ee200000e0000 */
[--C-:B-----5:R-:W-:Y:S01]  /*6810*/  FFMA.FTZ R109, R109, UR5, -R110.reuse ;  /* 0x000000056d6d7c23 */ /* 0x120fe2000801086e */
[----:B------:R-:W-:Y:S01]  /*6820*/  FFMA.FTZ R110, R134, UR5, -R110 ;  /* 0x00000005866e7c23 */ /* 0x000fe2000801086e */
[----:B------:R-:W-:Y:S01]  /*6830*/  FSEL R111, R111, -INF , P1 ;  /* 0xff8000006f6f7808 */ /* 0x000fe20000800000 */
[----:B------:R4:W-:Y:S01]  /*6840*/  SHFL.IDX PT, R134, R219, R113, 0x1f ;  /* 0x00001f71db867589 */ /* 0x0009e200000e0000 */
[----:B------:R-:W-:Y:S01]  /*6850*/  FSEL R101, R124, -INF , P2 ;  /* 0xff8000007c657808 */ /* 0x000fe20001000000 */
[--C-:B------:R-:W-:Y:S01]  /*6860*/  FFMA.FTZ R107, R107, UR5, -R108.reuse ;  /* 0x000000056b6b7c23 */ /* 0x100fe2000801086c */
[----:B------:R-:W-:Y:S01]  /*6870*/  FSEL R126, R126, -INF , P1 ;  /* 0xff8000007e7e7808 */ /* 0x000fe20000800000 */
[----:B------:R5:W-:Y:S01]  /*6880*/  SHFL.IDX PT, R123, R219, R114, 0x1f ;  /* 0x00001f72db7b7589 */ /* 0x000be200000e0000 */
[----:B------:R-:W-:Y:S01]  /*6890*/  FFMA.FTZ R108, R131, UR5, -R108 ;  /* 0x00000005836c7c23 */ /* 0x000fe2000801086c */
[----:B------:R-:W-:Y:S01]  /*68a0*/  FSEL R116, R148, -INF , P2 ;  /* 0xff80000094747808 */ /* 0x000fe20001000000 */
[----:B------:R-:W-:Y:S01]  /*68b0*/  VIADD R148, R5, 0xc ;  /* 0x0000000c05947836 */ /* 0x000fe20000000000 */
[----:B----4-:R-:W-:Y:S01]  /*68c0*/  FSEL R113, R151, -INF , P1 ;  /* 0xff80000097717808 */ /* 0x010fe20000800000 */
[----:B------:R-:W-:Y:S01]  /*68d0*/  VIADD R151, R5, 0x4 ;  /* 0x0000000405977836 */ /* 0x000fe20000000000 */
[----:B-----5:R-:W-:Y:S01]  /*68e0*/  FSEL R114, R149, -INF , P2 ;  /* 0xff80000095727808 */ /* 0x020fe20001000000 */
[----:B------:R-:W-:Y:S01]  /*68f0*/  VIADD R149, R5, 0x8 ;  /* 0x0000000805957836 */ /* 0x000fe20000000000 */
[----:B------:R-:W-:Y:S01]  /*6900*/  SHFL.IDX PT, R131, R219, R5, 0x1f ;  /* 0x00001f05db837589 */ /* 0x000fe200000e0000 */
[----:B------:R-:W-:Y:S01]  /*6910*/  FFMA.FTZ R88, R111, UR5, -R88 ;  /* 0x000000056f587c23 */ /* 0x000fe20008010858 */
[----:B------:R-:W-:Y:S01]  /*6920*/  FFMA.FTZ R101, R101, UR5, -R102 ;  /* 0x0000000565657c23 */ /* 0x000fe20008010866 */
[----:B------:R-:W-:-:S02]  /*6930*/  VIADD R145, R5, 0x10 ;  /* 0x0000001005917836 */ /* 0x000fc40000000000 */
[----:B------:R-:W-:Y:S01]  /*6940*/  FFMA.FTZ R102, R126, UR5, -R102 ;  /* 0x000000057e667c23 */ /* 0x000fe20008010866 */
[----:B------:R-:W-:Y:S02]  /*6950*/  FSEL R111, R133, -INF , P2 ;  /* 0xff800000856f7808 */ /* 0x000fe40001000000 */
[----:B------:R-:W-:Y:S01]  /*6960*/  FSEL R105, R128, -INF , P2 ;  /* 0xff80000080697808 */ /* 0x000fe20001000000 */
[----:B------:R-:W-:Y:S02]  /*6970*/  WARPGROUP.DEPBAR.LE gsb0, 0x0 ;  /* 0x00008000000079c5 */ /* 0x000fe40000010000 */
[----:B------:R-:W4:Y:S04]  /*6980*/  LDS R221, [R221+0x400] ;  /* 0x00040000dddd7984 */ /* 0x000f280000000800 */
[----:B------:R-:W-:Y:S04]  /*6990*/  LDS R218, [R218+0x400] ;  /* 0x00040000dada7984 */ /* 0x000fe80000000800 */
[----:B------:R-:W-:Y:S04]  /*69a0*/  LDS R217, [R217+0x400] ;  /* 0x00040000d9d97984 */ /* 0x000fe80000000800 */
[----:B------:R-:W-:Y:S01]  /*69b0*/  SHFL.IDX PT, R121, R219, R148, 0x1f ;  /* 0x00001f94db797589 */ /* 0x000fe200000e0000 */
[----:B------:R-:W-:-:S02]  /*69c0*/  FSEL R130, R130, -INF , P1 ;  /* 0xff80000082827808 */ /* 0x000fc40000800000 */
[----:B------:R-:W-:Y:S01]  /*69d0*/  FSEL R135, R135, -INF , P1 ;  /* 0xff80000087877808 */ /* 0x000fe20000800000 */
[----:B------:R-:W-:Y:S01]  /*69e0*/  LDS R216, [R216+0x400] ;  /* 0x00040000d8d87984 */ /* 0x000fe20000000800 */
[--C-:B-1----:R-:W-:Y:S01]  /*69f0*/  FFMA.FTZ R105, R105, UR5, -R106.reuse ;  /* 0x0000000569697c23 */ /* 0x102fe2000801086a */
[----:B------:R-:W-:Y:S01]  /*6a00*/  FFMA.FTZ R106, R130, UR5, -R106 ;  /* 0x00000005826a7c23 */ /* 0x000fe2000801086a */
[----:B------:R-:W-:Y:S01]  /*6a10*/  FSEL R122, R122, -INF , P1 ;  /* 0xff8000007a7a7808 */ /* 0x000fe20000800000 */
[--C-:B---3--:R-:W-:Y:S01]  /*6a20*/  FFMA.FTZ R111, R111, UR5, -R112.reuse ;  /* 0x000000056f6f7c23 */ /* 0x108fe20008010870 */
[----:B------:R-:W-:Y:S01]  /*6a30*/  FSEL R130, R136, -INF , P2 ;  /* 0xff80000088827808 */ /* 0x000fe20001000000 */
[----:B------:R-:W-:Y:S01]  /*6a40*/  FFMA.FTZ R112, R135, UR5, -R112 ;  /* 0x0000000587707c23 */ /* 0x000fe20008010870 */
[----:B----4-:R-:W1:Y:S04]  /*6a50*/  SHFL.IDX PT, R124, R221, R5, 0x1f ;  /* 0x00001f05dd7c7589 */ /* 0x010e6800000e0000 */
[----:B------:R-:W3:Y:S04]  /*6a60*/  SHFL.IDX PT, R126, R221, R151, 0x1f ;  /* 0x00001f97dd7e7589 */ /* 0x000ee800000e0000 */
[----:B------:R-:W4:Y:S04]  /*6a70*/  SHFL.IDX PT, R133, R221, R149, 0x1f ;  /* 0x00001f95dd857589 */ /* 0x000f2800000e0000 */
[----:B------:R-:W5:Y:S04]  /*6a80*/  SHFL.IDX PT, R128, R221, R148, 0x1f ;  /* 0x00001f94dd807589 */ /* 0x000f6800000e0000 */
[----:B------:R-:W5:Y:S01]  /*6a90*/  SHFL.IDX PT, R129, R221, R145, 0x1f ;  /* 0x00001f91dd817589 */ /* 0x000f6200000e0000 */
[----:B------:R-:W-:Y:S01]  /*6aa0*/  FSEL R135, R137, -INF , P2 ;  /* 0xff80000089877808 */ /* 0x000fe20001000000 */
[----:B------:R-:W-:Y:S01]  /*6ab0*/  FFMA.FTZ R98, R122, UR5, -R98 ;  /* 0x000000057a627c23 */ /* 0x000fe20008010862 */
[----:B------:R-:W-:Y:S01]  /*6ac0*/  FFMA.FTZ R130, R130, UR5, -R131 ;  /* 0x0000000582827c23 */ /* 0x000fe20008010883 */
[----:B------:R-:W-:Y:S01]  /*6ad0*/  FSEL R122, R141, -INF , P2 ;  /* 0xff8000008d7a7808 */ /* 0x000fe20001000000 */
[----:B------:R-:W-:Y:S01]  /*6ae0*/  VIADD R223, R5, 0x18 ;  /* 0x0000001805df7836 */ /* 0x000fe20000000000 */
[----:B------:R-:W-:Y:S01]  /*6af0*/  FSEL R139, R139, -INF , P1 ;  /* 0xff8000008b8b7808 */ /* 0x000fe20000800000 */
[----:B------:R-:W-:Y:S01]  /*6b00*/  FFMA.FTZ R135, R135, UR5, -R134 ;  /* 0x0000000587877c23 */ /* 0x000fe20008010886 */
[----:B------:R-:W-:Y:S01]  /*6b10*/  FSEL R138, R138, -INF , P1 ;  /* 0xff8000008a8a7808 */ /* 0x000fe20000800000 */
[--C-:B-1----:R-:W-:Y:S01]  /*6b20*/  FADD.FTZ R24, R24, -R124.reuse ;  /* 0x8000007c18187221 */ /* 0x102fe20000010000 */
[----:B------:R-:W-:Y:S01]  /*6b30*/  FSEL R143, R143, -INF , P1 ;  /* 0xff8000008f8f7808 */ /* 0x000fe20000800000 */
[----:B------:R-:W-:Y:S01]  /*6b40*/  FADD.FTZ R26, R26, -R124 ;  /* 0x8000007c1a1a7221 */ /* 0x000fe20000010000 */
[--C-:B---3--:R-:W-:Y:S01]  /*6b50*/  FADD.FTZ R124, R25, -R126.reuse ;  /* 0x8000007e197c7221 */ /* 0x108fe20000010000 */
[----:B------:R-:W-:Y:S01]  /*6b60*/  FADD.FTZ R126, R27, -R126 ;  /* 0x8000007e1b7e7221 */ /* 0x000fe20000010000 */
[----:B----4-:R-:W-:-:S02]  /*6b70*/  FADD.FTZ R127, R28, -R133 ;  /* 0x800000851c7f7221 */ /* 0x010fc40000010000 */
[----:B------:R1:W-:Y:S01]  /*6b80*/  MUFU.EX2 R28, R130 ;  /* 0x00000082001c7308 */ /* 0x0003e20000000800 */
[----:B------:R-:W-:Y:S01]  /*6b90*/  FFMA.FTZ R134, R139, UR5, -R134 ;  /* 0x000000058b867c23 */ /* 0x000fe20008010886 */
[--C-:B-----5:R-:W-:Y:S01]  /*6ba0*/  FADD.FTZ R27, R31, -R128.reuse ;  /* 0x800000801f1b7221 */ /* 0x120fe20000010000 */
[----:B------:R-:W-:Y:S01]  /*6bb0*/  FFMA.FTZ R122, R122, UR5, -R121 ;  /* 0x000000057a7a7c23 */ /* 0x000fe20008010879 */
[----:B------:R-:W-:Y:S01]  /*6bc0*/  FADD.FTZ R25, R30, -R133 ;  /* 0x800000851e197221 */ /* 0x000fe20000010000 */
[----:B------:R-:W-:Y:S01]  /*6bd0*/  FFMA.FTZ R131, R138, UR5, -R131 ;  /* 0x000000058a837c23 */ /* 0x000fe20008010883 */
[----:B------:R-:W-:Y:S01]  /*6be0*/  FFMA.FTZ R121, R143, UR5, -R121 ;  /* 0x000000058f797c23 */ /* 0x000fe20008010879 */
[----:B------:R-:W3:Y:S01]  /*6bf0*/  SHFL.IDX PT, R139, R218, R149, 0x1f ;  /* 0x00001f95da8b7589 */ /* 0x000ee200000e0000 */
[----:B-1----:R-:W-:Y:S01]  /*6c00*/  FADD.FTZ R130, R29, -R128 ;  /* 0x800000801d827221 */ /* 0x002fe20000010000 */
[----:B------:R-:W-:Y:S02]  /*6c10*/  FADD.FTZ R128, R32, -R129 ;  /* 0x8000008120807221 */ /* 0x000fe40000010000 */
[----:B------:R-:W-:Y:S01]  /*6c20*/  SHFL.IDX PT, R136, R218, R223, 0x1f ;  /* 0x00001fdfda887589 */ /* 0x000fe200000e0000 */
[----:B------:R1:W-:Y:S03]  /*6c30*/  MUFU.EX2 R30, R135 ;  /* 0x00000087001e7308 */ /* 0x0003e60000000800 */
[----:B------:R-:W4:Y:S04]  /*6c40*/  SHFL.IDX PT, R32, R218, R144, 0x1f ;  /* 0x00001f90da207589 */ /* 0x000f2800000e0000 */
[----:B------:R-:W5:Y:S04]  /*6c50*/  SHFL.IDX PT, R143, R221, R223, 0x1f ;  /* 0x00001fdfdd8f7589 */ /* 0x000f6800000e0000 */
[----:B------:R-:W5:Y:S04]  /*6c60*/  SHFL.IDX PT, R141, R218, R5, 0x1f ;  /* 0x00001f05da8d7589 */ /* 0x000f6800000e0000 */
[----:B------:R-:W5:Y:S04]  /*6c70*/  SHFL.IDX PT, R138, R218, R145, 0x1f ;  /* 0x00001f91da8a7589 */ /* 0x000f6800000e0000 */
[----:B-1----:R-:W1:Y:S04]  /*6c80*/  SHFL.IDX PT, R135, R217, R5, 0x1f ;  /* 0x00001f05d9877589 */ /* 0x002e6800000e0000 */
[----:B------:R-:W1:Y:S04]  /*6c90*/  SHFL.IDX PT, R137, R218, R148, 0x1f ;  /* 0x00001f94da897589 */ /* 0x000e6800000e0000 */
[----:B------:R-:W1:Y:S01]  /*6ca0*/  SHFL.IDX PT, R132, R221, R144, 0x1f ;  /* 0x00001f90dd847589 */ /* 0x000e6200000e0000 */
[----:B------:R-:W-:-:S02]  /*6cb0*/  FSEL R125, R140, -INF , P2 ;  /* 0xff8000008c7d7808 */ /* 0x000fc40001000000 */
[----:B------:R-:W-:-:S03]  /*6cc0*/  FSEL R142, R142, -INF , P1 ;  /* 0xff8000008e8e7808 */ /* 0x000fc60000800000 */
[----:B------:R-:W-:Y:S01]  /*6cd0*/  FFMA.FTZ R125, R125, UR5, -R123 ;  /* 0x000000057d7d7c23 */ /* 0x000fe2000801087b */
[----:B------:R-:W-:Y:S01]  /*6ce0*/  FSEL R115, R115, -INF , P1 ;  /* 0xff80000073737808 */ /* 0x000fe20000800000 */
[--C-:B---3--:R-:W-:Y:S01]  /*6cf0*/  FADD.FTZ R44, R44, -R139.reuse ;  /* 0x8000008b2c2c7221 */ /* 0x108fe20000010000 */
[----:B------:R-:W-:Y:S01]  /*6d00*/  FADD.FTZ R46, R46, -R139 ;  /* 0x8000008b2e2e7221 */ /* 0x000fe20000010000 */
[--C-:B----4-:R-:W-:Y:S01]  /*6d10*/  FADD.FTZ R49, R49, -R32.reuse ;  /* 0x8000002031317221 */ /* 0x110fe20000010000 */
[----:B------:R-:W-:Y:S01]  /*6d20*/  FADD.FTZ R51, R51, -R32 ;  /* 0x8000002033337221 */ /* 0x000fe20000010000 */
[--C-:B------:R-:W-:Y:S01]  /*6d30*/  FADD.FTZ R52, R52, -R136.reuse ;  /* 0x8000008834347221 */ /* 0x100fe20000010000 */
[----:B------:R-:W-:Y:S01]  /*6d40*/  FADD.FTZ R54, R54, -R136 ;  /* 0x8000008836367221 */ /* 0x000fe20000010000 */
[----:B------:R-:W3:Y:S01]  /*6d50*/  SHFL.IDX PT, R119, R219, R145, 0x1f ;  /* 0x00001f91db777589 */ /* 0x000ee200000e0000 */
[--C-:B-----5:R-:W-:Y:S01]  /*6d60*/  FADD.FTZ R133, R36, -R143.reuse ;  /* 0x8000008f24857221 */ /* 0x120fe20000010000 */
[----:B------:R-:W-:Y:S01]  /*6d70*/  FADD.FTZ R38, R38, -R143 ;  /* 0x8000008f26267221 */ /* 0x000fe20000010000 */
[--C-:B------:R-:W-:Y:S01]  /*6d80*/  FADD.FTZ R40, R40, -R141.reuse ;  /* 0x8000008d28287221 */ /* 0x100fe20000010000 */
[----:B------:R-:W-:Y:S01]  /*6d90*/  FADD.FTZ R42, R42, -R141 ;  /* 0x8000008d2a2a7221 */ /* 0x000fe20000010000 */
[--C-:B------:R-:W-:Y:S01]  /*6da0*/  FADD.FTZ R48, R48, -R138.reuse ;  /* 0x8000008a30307221 */ /* 0x100fe20000010000 */
[----:B------:R-:W-:Y:S01]  /*6db0*/  FADD.FTZ R50, R50, -R138 ;  /* 0x8000008a32327221 */ /* 0x000fe20000010000 */
[----:B------:R4:W-:Y:S01]  /*6dc0*/  MUFU.EX2 R32, R125 ;  /* 0x0000007d00207308 */ /* 0x0009e20000000800 */
[----:B------:R-:W-:Y:S01]  /*6dd0*/  SHFL.IDX PT, R136, R217, R145, 0x1f ;  /* 0x00001f91d9887589 */ /* 0x000fe200000e0000 */
[--C-:B-1----:R-:W-:Y:S01]  /*6de0*/  FADD.FTZ R56, R56, -R135.reuse ;  /* 0x8000008738387221 */ /* 0x102fe20000010000 */
[----:B------:R-:W-:Y:S01]  /*6df0*/  FADD.FTZ R58, R58, -R135 ;  /* 0x800000873a3a7221 */ /* 0x000fe20000010000 */
[----:B------:R-:W-:Y:S01]  /*6e00*/  FFMA.FTZ R123, R142, UR5, -R123 ;  /* 0x000000058e7b7c23 */ /* 0x000fe2000801087b */
[----:B------:R-:W-:Y:S01]  /*6e10*/  SHFL.IDX PT, R139, R216, R145, 0x1f ;  /* 0x00001f91d88b7589 */ /* 0x000fe200000e0000 */
[--C-:B------:R-:W-:Y:S01]  /*6e20*/  FADD.FTZ R45, R45, -R137.reuse ;  /* 0x800000892d2d7221 */ /* 0x100fe20000010000 */
[----:B------:R-:W-:-:S02]  /*6e30*/  FADD.FTZ R47, R47, -R137 ;  /* 0x800000892f2f7221 */ /* 0x000fc40000010000 */
[----:B----4-:R-:W-:Y:S01]  /*6e40*/  SHFL.IDX PT, R125, R216, R5, 0x1f ;  /* 0x00001f05d87d7589 */ /* 0x010fe200000e0000 */
[----:B------:R-:W-:-:S03]  /*6e50*/  FFMA.FTZ R92, R115, UR5, -R92 ;  /* 0x00000005735c7c23 */ /* 0x000fc6000801085c */
[----:B------:R-:W-:Y:S01]  /*6e60*/  SHFL.IDX PT, R135, R216, R151, 0x1f ;  /* 0x00001f97d8877589 */ /* 0x000fe200000e0000 */
[----:B------:R-:W-:-:S03]  /*6e70*/  FADD.FTZ R129, R34, -R129 ;  /* 0x8000008122817221 */ /* 0x000fc60000010000 */
[----:B------:R-:W-:Y:S04]  /*6e80*/  SHFL.IDX PT, R138, R216, R149, 0x1f ;  /* 0x00001f95d88a7589 */ /* 0x000fe800000e0000 */
[----:B------:R-:W-:Y:S04]  /*6e90*/  SHFL.IDX PT, R143, R216, R148, 0x1f ;  /* 0x00001f94d88f7589 */ /* 0x000fe800000e0000 */
[----:B------:R-:W-:Y:S04]  /*6ea0*/  SHFL.IDX PT, R141, R216, R144, 0x1f ;  /* 0x00001f90d88d7589 */ /* 0x000fe800000e0000 */
[----:B------:R-:W-:Y:S01]  /*6eb0*/  SHFL.IDX PT, R145, R216, R223, 0x1f ;  /* 0x00001fdfd8917589 */ /* 0x000fe200000e0000 */
[----:B------:R1:W-:Y:S03]  /*6ec0*/  MUFU.EX2 R29, R131 ;  /* 0x00000083001d7308 */ /* 0x0003e60000000800 */
[----:B------:R-:W4:Y:S04]  /*6ed0*/  SHFL.IDX PT, R142, R221, R233, 0x1f ;  /* 0x00001fe9dd8e7589 */ /* 0x000f2800000e0000 */
[----:B------:R-:W5:Y:S04]  /*6ee0*/  SHFL.IDX PT, R216, R216, R233, 0x1f ;  /* 0x00001fe9d8d87589 */ /* 0x000f6800000e0000 */
[----:B------:R-:W2:Y:S01]  /*6ef0*/  SHFL.IDX PT, R137, R217, R149, 0x1f ;  /* 0x00001f95d9897589 */ /* 0x000ea200000e0000 */
[--C-:B-1----:R-:W-:Y:S01]  /*6f00*/  FADD.FTZ R131, R33, -R132.reuse ;  /* 0x8000008421837221 */ /* 0x102fe20000010000 */
[----:B------:R-:W-:-:S02]  /*6f10*/  FADD.FTZ R132, R35, -R132 ;  /* 0x8000008423847221 */ /* 0x000fc40000010000 */
[----:B------:R-:W1:Y:S04]  /*6f20*/  SHFL.IDX PT, R115, R219, R223, 0x1f ;  /* 0x00001fdfdb737589 */ /* 0x000e6800000e0000 */
[----:B------:R-:W1:Y:S01]  /*6f30*/  SHFL.IDX PT, R34, R217, R151, 0x1f ;  /* 0x00001f97d9227589 */ /* 0x000e6200000e0000 */
[----:B------:R3:W-:Y:S03]  /*6f40*/  MUFU.EX2 R31, R134 ;  /* 0x00000086001f7308 */ /* 0x0007e60000000800 */
[----:B------:R-:W1:Y:S04]  /*6f50*/  SHFL.IDX PT, R219, R219, R233, 0x1f ;  /* 0x00001fe9dbdb7589 */ /* 0x000e6800000e0000 */
[----:B------:R-:W1:Y:S01]  /*6f60*/  SHFL.IDX PT, R35, R217, R148, 0x1f ;  /* 0x00001f94d9237589 */ /* 0x000e6200000e0000 */
[----:B------:R-:W1:Y:S03]  /*6f70*/  MUFU.EX2 R12, R12 ;  /* 0x0000000c000c7308 */ /* 0x000e660000000800 */
[----:B------:R-:W1:Y:S04]  /*6f80*/  SHFL.IDX PT, R33, R218, R233, 0x1f ;  /* 0x00001fe9da217589 */ /* 0x000e6800000e0000 */
[----:B---3--:R-:W3:Y:S01]  /*6f90*/  SHFL.IDX PT, R134, R217, R144, 0x1f ;  /* 0x00001f90d9867589 */ /* 0x008ee200000e0000 */
[----:B------:R-:W3:Y:S03]  /*6fa0*/  MUFU.EX2 R14, R14 ;  /* 0x0000000e000e7308 */ /* 0x000ee60000000800 */
[----:B------:R-:W3:Y:S04]  /*6fb0*/  SHFL.IDX PT, R36, R217, R223, 0x1f ;  /* 0x00001fdfd9247589 */ /* 0x000ee800000e0000 */
[----:B------:R-:W3:Y:S01]  /*6fc0*/  SHFL.IDX PT, R217, R217, R233, 0x1f ;  /* 0x00001fe9d9d97589 */ /* 0x000ee200000e0000 */
[----:B------:R-:W-:-:S03]  /*6fd0*/  FSEL R146, R146, -INF , P1 ;  /* 0xff80000092927808 */ /* 0x000fc60000800000 */
[----:B------:R-:W3:Y:S01]  /*6fe0*/  SHFL.IDX PT, R140, R218, R151, 0x1f ;  /* 0x00001f97da8c7589 */ /* 0x000ee200000e0000 */
[----:B------:R-:W3:Y:S01]  /*6ff0*/  MUFU.EX2 R107, R107 ;  /* 0x0000006b006b7308 */ /* 0x000ee20000000800 */
[--C-:B------:R-:W-:Y:S01]  /*7000*/  FFMA.FTZ R120, R120, UR5, -R119.reuse ;  /* 0x0000000578787c23 */ /* 0x100fe20008010877 */
[----:B------:R-:W-:Y:S01]  /*7010*/  FSEL R150, R150, -INF , P1 ;  /* 0xff80000096967808 */ /* 0x000fe20000800000 */
[----:B------:R-:W-:Y:S01]  /*7020*/  FFMA.FTZ R119, R146, UR5, -R119 ;  /* 0x0000000592777c23 */ /* 0x000fe20008010877 */
[----:B----4-:R-:W-:Y:S01]  /*7030*/  FADD.FTZ R37, R37, -R142 ;  /* 0x8000008e25257221 */ /* 0x010fe20000010000 */
[----:B-----5:R-:W-:-:S03]  /*7040*/  FADD.FTZ R146, R85, -R216 ;  /* 0x800000d855927221 */ /* 0x020fc60000010000 */
[----:B------:R-:W4:Y:S01]  /*7050*/  MUFU.EX2 R106, R106 ;  /* 0x0000006a006a7308 */ /* 0x000f220000000800 */
[--C-:B--2---:R-:W-:Y:S01]  /*7060*/  FADD.FTZ R60, R60, -R137.reuse ;  /* 0x800000893c3c7221 */ /* 0x104fe20000010000 */
[----:B------:R-:W-:Y:S01]  /*7070*/  FADD.FTZ R62, R62, -R137 ;  /* 0x800000893e3e7221 */ /* 0x000fe20000010000 */
[----:B------:R-:W-:Y:S01]  /*7080*/  FMUL.FTZ R26, R232, R26 ;  /* 0x0000001ae81a7220 */ /* 0x000fe20000410000 */
[----:B------:R-:W-:-:S04]  /*7090*/  FMUL.FTZ R85, R230, R126 ;  /* 0x0000007ee6557220 */ /* 0x000fc80000410000 */
[----:B------:R-:W2:Y:S01]  /*70a0*/  MUFU.EX2 R13, R13 ;  /* 0x0000000d000d7308 */ /* 0x000ea20000000800 */
[----:B------:R-:W-:Y:S01]  /*70b0*/  FADD.FTZ R137, R80, -R139 ;  /* 0x8000008b50897221 */ /* 0x000fe20000010000 */
[----:B-1----:R-:W-:Y:S01]  /*70c0*/  FFMA.FTZ R116, R116, UR5, -R115 ;  /* 0x0000000574747c23 */ /* 0x002fe20008010873 */
[----:B------:R-:W-:-:S05]  /*70d0*/  FADD.FTZ R57, R57, -R34 ;  /* 0x8000002239397221 */ /* 0x000fca0000010000 */
[----:B------:R-:W1:Y:S01]  /*70e0*/  MUFU.EX2 R15, R15 ;  /* 0x0000000f000f7308 */ /* 0x000e620000000800 */
[----:B------:R-:W-:Y:S01]  /*70f0*/  FADD.FTZ R59, R59, -R34 ;  /* 0x800000223b3b7221 */ /* 0x000fe20000010000 */
[----:B------:R-:W-:-:S06]  /*7100*/  FADD.FTZ R139, R82, -R139 ;  /* 0x8000008b528b7221 */ /* 0x000fcc0000010000 */
[----:B------:R-:W5:Y:S01]  /*7110*/  MUFU.EX2 R101, R101 ;  /* 0x0000006500657308 */ /* 0x000f620000000800 */
[----:B------:R-:W-:Y:S01]  /*7120*/  FFMA.FTZ R115, R150, UR5, -R115 ;  /* 0x0000000596737c23 */ /* 0x000fe20008010873 */
[----:B------:R-:W-:-:S06]  /*7130*/  FFMA.FTZ R114, R114, UR5, -R219 ;  /* 0x0000000572727c23 */ /* 0x000fcc00080108db */
[----:B------:R-:W5:Y:S01]  /*7140*/  MUFU.EX2 R102, R102 ;  /* 0x0000006600667308 */ /* 0x000f620000000800 */
[----:B------:R-:W-:Y:S01]  /*7150*/  FMUL.FTZ R82, R12, R133 ;  /* 0x000000850c527220 */ /* 0x000fe20000410000 */
[----:B---3--:R-:W-:-:S06]  /*7160*/  FMUL.FTZ R37, R14, R37 ;  /* 0x000000250e257220 */ /* 0x008fcc0000410000 */
[----:B------:R-:W3:Y:S08]  /*7170*/  MUFU.EX2 R104, R104 ;  /* 0x0000006800687308 */ /* 0x000ef00000000800 */
[----:B------:R-:W3:Y:S08]  /*7180*/  MUFU.EX2 R105, R105 ;  /* 0x0000006900697308 */ /* 0x000ef00000000800 */
[----:B------:R-:W3:Y:S08]  /*7190*/  MUFU.EX2 R108, R108 ;  /* 0x0000006c006c7308 */ /* 0x000ef00000000800 */
[----:B------:R-:W3:Y:S08]  /*71a0*/  MUFU.EX2 R109, R109 ;  /* 0x0000006d006d7308 */ /* 0x000ef00000000800 */
[----:B------:R-:W3:Y:S01]  /*71b0*/  MUFU.EX2 R111, R111 ;  /* 0x0000006f006f7308 */ /* 0x000ee20000000800 */
[----:B------:R-:W-:Y:S01]  /*71c0*/  FFMA.FTZ R113, R113, UR5, -R219 ;  /* 0x0000000571717c23 */ /* 0x000fe200080108db */
[--C-:B------:R-:W-:Y:S01]  /*71d0*/  FADD.FTZ R61, R61, -R35.reuse ;  /* 0x800000233d3d7221 */ /* 0x100fe20000010000 */
[----:B------:R-:W-:Y:S01]  /*71e0*/  FADD.FTZ R63, R63, -R35 ;  /* 0x800000233f3f7221 */ /* 0x000fe20000010000 */
[----:B------:R-:W-:Y:S01]  /*71f0*/  F2FP.F16.F32.PACK_AB R85, R85, R26 ;  /* 0x0000001a5555723e */ /* 0x000fe200000000ff */
[----:B------:R-:W-:-:S03]  /*7200*/  FMUL.FTZ R25, R228, R25 ;  /* 0x00000019e4197220 */ /* 0x000fc60000410000 */
[----:B------:R-:W-:Y:S01]  /*7210*/  MUFU.EX2 R9, R9 ;  /* 0x0000000900097308 */ /* 0x000fe20000000800 */
[----:B------:R-:W-:Y:S01]  /*7220*/  FMUL.FTZ R26, R226, R27 ;  /* 0x0000001be21a7220 */ /* 0x000fe20000410000 */
[--C-:B------:R-:W-:Y:S01]  /*7230*/  FADD.FTZ R53, R53, -R33.reuse ;  /* 0x8000002135357221 */ /* 0x100fe20000010000 */
[----:B------:R-:W-:-:S05]  /*7240*/  FADD.FTZ R55, R55, -R33 ;  /* 0x8000002137377221 */ /* 0x000fca0000010000 */
[----:B------:R-:W3:Y:S01]  /*7250*/  MUFU.EX2 R10, R10 ;  /* 0x0000000a000a7308 */ /* 0x000ee20000000800 */
[----:B------:R-:W-:Y:S01]  /*7260*/  FADD.FTZ R65, R65, -R134 ;  /* 0x8000008641417221 */ /* 0x000fe20000010000 */
[----:B------:R-:W-:-:S06]  /*7270*/  F2FP.F16.F32.PACK_AB R82, R37, R82 ;  /* 0x000000522552723e */ /* 0x000fcc00000000ff */
[----:B------:R-:W3:Y:S01]  /*7280*/  MUFU.EX2 R11, R11 ;  /* 0x0000000b000b7308 */ /* 0x000ee20000000800 */
[----:B------:R-:W-:-:S07]  /*7290*/  FADD.FTZ R66, R66, -R136 ;  /* 0x8000008842427221 */ /* 0x000fce0000010000 */
[----:B------:R-:W3:Y:S01]  /*72a0*/  MUFU.EX2 R97, R97 ;  /* 0x0000006100617308 */ /* 0x000ee20000000800 */
[----:B------:R-:W-:-:S07]  /*72b0*/  FADD.FTZ R39, R39, -R142 ;  /* 0x8000008e27277221 */ /* 0x000fce0000010000 */
[----:B------:R-:W-:Y:S01]  /*72c0*/  MUFU.EX2 R98, R98 ;  /* 0x0000006200627308 */ /* 0x000fe20000000800 */
[----:B------:R-:W-:-:S07]  /*72d0*/  FADD.FTZ R64, R64, -R136 ;  /* 0x8000008840407221 */ /* 0x000fce0000010000 */
[----:B------:R-:W3:Y:S01]  /*72e0*/  MUFU.EX2 R99, R99 ;  /* 0x0000006300637308 */ /* 0x000ee20000000800 */
[----:B------:R-:W-:-:S07]  /*72f0*/  FADD.FTZ R216, R87, -R216 ;  /* 0x800000d857d87221 */ /* 0x000fce0000010000 */
[----:B------:R-:W3:Y:S08]  /*7300*/  MUFU.EX2 R100, R100 ;  /* 0x0000006400647308 */ /* 0x000ef00000000800 */
[----:B------:R4:W3:Y:S01]  /*7310*/  MUFU.EX2 R34, R122 ;  /* 0x0000007a00227308 */ /* 0x0008e20000000800 */
[----:B------:R-:W-:-:S07]  /*7320*/  FADD.FTZ R144, R84, -R145 ;  /* 0x8000009154907221 */ /* 0x000fce0000010000 */
[----:B------:R-:W3:Y:S01]  /*7330*/  MUFU.EX2 R17, R17 ;  /* 0x0000001100117308 */ /* 0x000ee20000000800 */
[----:B----4-:R-:W-:-:S07]  /*7340*/  FADD.FTZ R122, R68, -R36 ;  /* 0x80000024447a7221 */ /* 0x010fce0000010000 */
[----:B------:R-:W-:Y:S01]  /*7350*/  MUFU.EX2 R18, R18 ;  /* 0x0000001200127308 */ /* 0x000fe20000000800 */
[----:B------:R-:W-:-:S07]  /*7360*/  F2FP.F16.F32.PACK_AB R87, R26, R25 ;  /* 0x000000191a57723e */ /* 0x000fce00000000ff */
[----:B------:R-:W4:Y:S08]  /*7370*/  MUFU.EX2 R19, R19 ;  /* 0x0000001300137308 */ /* 0x000f300000000800 */
[----:B------:R-:W4:Y:S08]  /*7380*/  MUFU.EX2 R20, R20 ;  /* 0x0000001400147308 */ /* 0x000f300000000800 */
[----:B------:R-:W4:Y:S08]  /*7390*/  MUFU.EX2 R21, R21 ;  /* 0x0000001500157308 */ /* 0x000f300000000800 */
[----:B------:R-:W-:Y:S08]  /*73a0*/  MUFU.EX2 R22, R22 ;  /* 0x0000001600167308 */ /* 0x000ff00000000800 */
[----:B------:R-:W4:Y:S08]  /*73b0*/  MUFU.EX2 R23, R23 ;  /* 0x0000001700177308 */ /* 0x000f300000000800 */
[----:B------:R-:W4:Y:S01]  /*73c0*/  MUFU.EX2 R88, R88 ;  /* 0x0000005800587308 */ /* 0x000f220000000800 */
[----:B------:R-:W-:-:S07]  /*73d0*/  FADD.FTZ R145, R86, -R145 ;  /* 0x8000009156917221 */ /* 0x000fce0000010000 */
[----:B------:R-:W4:Y:S01]  /*73e0*/  MUFU.EX2 R89, R89 ;  /* 0x0000005900597308 */ /* 0x000f220000000800 */
[----:B------:R-:W-:-:S07]  /*73f0*/  FMUL.FTZ R25, R107, R65 ;  /* 0x000000416b197220 */ /* 0x000fce0000410000 */
[----:B------:R-:W-:Y:S08]  /*7400*/  MUFU.EX2 R90, R90 ;  /* 0x0000005a005a7308 */ /* 0x000ff00000000800 */
[----:B------:R-:W4:Y:S08]  /*7410*/  MUFU.EX2 R91, R91 ;  /* 0x0000005b005b7308 */ /* 0x000f300000000800 */
[----:B------:R-:W4:Y:S08]  /*7420*/  MUFU.EX2 R92, R92 ;  /* 0x0000005c005c7308 */ /* 0x000f300000000800 */
[----:B------:R-:W4:Y:S08]  /*7430*/  MUFU.EX2 R93, R93 ;  /* 0x0000005d005d7308 */ /* 0x000f300000000800 */
[----:B------:R-:W-:Y:S08]  /*7440*/  MUFU.EX2 R94, R94 ;  /* 0x0000005e005e7308 */ /* 0x000ff00000000800 */
[----:B------:R-:W4:Y:S08]  /*7450*/  MUFU.EX2 R95, R95 ;  /* 0x0000005f005f7308 */ /* 0x000f300000000800 */
[----:B------:R-:W4:Y:S01]  /*7460*/  MUFU.EX2 R96, R96 ;  /* 0x0000006000607308 */ /* 0x000f220000000800 */
[----:B------:R-:W-:-:S07]  /*7470*/  FMUL.FTZ R86, R229, R127 ;  /* 0x0000007fe5567220 */ /* 0x000fce0000410000 */
[----:B------:R2:W-:Y:S01]  /*7480*/  MUFU.EX2 R35, R121 ;  /* 0x0000007900237308 */ /* 0x0005e20000000800 */
[----:B------:R-:W-:-:S07]  /*7490*/  FMUL.FTZ R65, R106, R66 ;  /* 0x000000426a417220 */ /* 0x000fce0000410000 */
[----:B------:R-:W4:Y:S01]  /*74a0*/  MUFU.EX2 R110, R110 ;  /* 0x0000006e006e7308 */ /* 0x000f220000000800 */
[----:B--2---:R-:W-:Y:S01]  /*74b0*/  FADD.FTZ R121, R67, -R134 ;  /* 0x8000008643797221 */ /* 0x004fe20000010000 */
[----:B------:R-:W-:Y:S01]  /*74c0*/  FADD.FTZ R67, R70, -R36 ;  /* 0x8000002446437221 */ /* 0x000fe20000010000 */
[----:B------:R-:W-:-:S05]  /*74d0*/  FADD.FTZ R70, R69, -R217 ;  /* 0x800000d945467221 */ /* 0x000fca0000010000 */
[----:B------:R-:W2:Y:S01]  /*74e0*/  MUFU.EX2 R112, R112 ;  /* 0x0000007000707308 */ /* 0x000ea20000000800 */
[----:B------:R-:W-:Y:S01]  /*74f0*/  FMUL.FTZ R38, R13, R38 ;  /* 0x000000260d267220 */ /* 0x000fe20000410000 */
[----:B-1----:R-:W-:-:S06]  /*7500*/  FMUL.FTZ R39, R15, R39 ;  /* 0x000000270f277220 */ /* 0x002fcc0000410000 */
[----:B------:R-:W1:Y:S01]  /*7510*/  MUFU.EX2 R33, R123 ;  /* 0x0000007b00217308 */ /* 0x000e620000000800 */
[----:B-----5:R-:W-:Y:S01]  /*7520*/  FMUL.FTZ R60, R101, R60 ;  /* 0x0000003c653c7220 */ /* 0x020fe20000410000 */
[----:B------:R-:W-:Y:S01]  /*7530*/  FMUL.FTZ R61, R103, R61 ;  /* 0x0000003d673d7220 */ /* 0x000fe20000410000 */
[----:B------:R-:W-:-:S05]  /*7540*/  FMUL.FTZ R62, R102, R62 ;  /* 0x0000003e663e7220 */ /* 0x000fca0000410000 */
[----:B------:R5:W1:Y:S01]  /*7550*/  MUFU.EX2 R36, R120 ;  /* 0x0000007800247308 */ /* 0x000a620000000800 */
[----:B---3--:R-:W-:Y:S01]  /*7560*/  FMUL.FTZ R63, R104, R63 ;  /* 0x0000003f683f7220 */ /* 0x008fe20000410000 */
[----:B------:R-:W-:Y:S01]  /*7570*/  FMUL.FTZ R64, R105, R64 ;  /* 0x0000004069407220 */ /* 0x000fe20000410000 */
[----:B------:R-:W-:-:S05]  /*7580*/  FMUL.FTZ R26, R108, R121 ;  /* 0x000000796c1a7220 */ /* 0x000fca0000410000 */
[----:B------:R-:W3:Y:S01]  /*7590*/  MUFU.EX2 R119, R119 ;  /* 0x0000007700777308 */ /* 0x000ee20000000800 */
[----:B-----5:R-:W-:Y:S01]  /*75a0*/  FADD.FTZ R120, R71, -R217 ;  /* 0x800000d947787221 */ /* 0x020fe20000010000 */
[----:B------:R-:W-:Y:S01]  /*75b0*/  FMUL.FTZ R71, R227, R130 ;  /* 0x00000082e3477220 */ /* 0x000fe20000410000 */
[----:B------:R-:W-:-:S05]  /*75c0*/  FMUL.FTZ R66, R109, R122 ;  /* 0x0000007a6d427220 */ /* 0x000fca0000410000 */
[----:B------:R-:W5:Y:S01]  /*75d0*/  MUFU.EX2 R118, R118 ;  /* 0x0000007600767308 */ /* 0x000f620000000800 */
[----:B------:R-:W-:Y:S01]  /*75e0*/  FMUL.FTZ R27, R111, R70 ;  /* 0x000000466f1b7220 */ /* 0x000fe20000410000 */
[----:B------:R-:W-:-:S06]  /*75f0*/  FADD.FTZ R123, R72, -R125 ;  /* 0x8000007d487b7221 */ /* 0x000fcc0000010000 */
[----:B------:R-:W5:Y:S01]  /*7600*/  MUFU.EX2 R117, R117 ;  /* 0x0000007500757308 */ /* 0x000f620000000800 */
[----:B------:R-:W-:-:S07]  /*7610*/  FADD.FTZ R134, R73, -R135 ;  /* 0x8000008749867221 */ /* 0x000fce0000010000 */
[----:B------:R-:W5:Y:S01]  /*7620*/  MUFU.EX2 R116, R116 ;  /* 0x0000007400747308 */ /* 0x000f620000000800 */
[----:B------:R-:W-:-:S07]  /*7630*/  FADD.FTZ R41, R41, -R140 ;  /* 0x8000008c29297221 */ /* 0x000fce0000010000 */
[----:B------:R-:W5:Y:S01]  /*7640*/  MUFU.EX2 R115, R115 ;  /* 0x0000007300737308 */ /* 0x000f620000000800 */
[----:B------:R-:W-:-:S07]  /*7650*/  FADD.FTZ R43, R43, -R140 ;  /* 0x8000008c2b2b7221 */ /* 0x000fce0000010000 */
[----:B------:R-:W5:Y:S01]  /*7660*/  MUFU.EX2 R114, R114 ;  /* 0x0000007200727308 */ /* 0x000f620000000800 */
[----:B------:R-:W-:-:S07]  /*7670*/  FADD.FTZ R125, R74, -R125 ;  /* 0x8000007d4a7d7221 */ /* 0x000fce0000010000 */
[----:B------:R-:W5:Y:S01]  /*7680*/  MUFU.EX2 R37, R113 ;  /* 0x0000007100257308 */ /* 0x000f620000000800 */
[----:B------:R-:W-:Y:S01]  /*7690*/  FADD.FTZ R135, R75, -R135 ;  /* 0x800000874b877221 */ /* 0x000fe20000010000 */
[----:B------:R-:W-:Y:S01]  /*76a0*/  FADD.FTZ R136, R76, -R138 ;  /* 0x8000008a4c887221 */ /* 0x000fe20000010000 */
[----:B------:R-:W-:Y:S01]  /*76b0*/  FADD.FTZ R142, R77, -R143 ;  /* 0x8000008f4d8e7221 */ /* 0x000fe20000010000 */
[--C-:B------:R-:W-:Y:S01]  /*76c0*/  FADD.FTZ R140, R81, -R141.reuse ;  /* 0x8000008d518c7221 */ /* 0x100fe20000010000 */
[----:B------:R-:W-:Y:S01]  /*76d0*/  FADD.FTZ R141, R83, -R141 ;  /* 0x8000008d538d7221 */ /* 0x000fe20000010000 */
        /* <DEDUP_REMOVED lines=42> */
[----:B------:R-:W-:Y:S01]  /*7980*/  IMAD R220, R0, 0x400, R220 ;  /* 0x0000040000dc7824 */ /* 0x000fe200078e02dc */
[----:B------:R-:W-:Y:S01]  /*7990*/  F2FP.F16.F32.PACK_AB R84, R69, R84 ;  /* 0x000000544554723e */ /* 0x000fe200000000ff */
[----:B------:R-:W-:Y:S01]  /*79a0*/  FMUL.FTZ R67, R110, R67 ;  /* 0x000000436e437220 */ /* 0x000fe20000410000 */
[----:B--2---:R-:W-:Y:S01]  /*79b0*/  FMUL.FTZ R120, R112, R120 ;  /* 0x0000007870787220 */ /* 0x004fe20000410000 */
[----:B------:R-:W-:Y:S01]  /*79c0*/  IMAD R39, R39, 0x2, R236 ;  /* 0x0000000227277824 */ /* 0x000fe200078e02ec */
[----:B------:R-:W-:Y:S01]  /*79d0*/  F2FP.F16.F32.PACK_AB R80, R131, R80 ;  /* 0x000000508350723e */ /* 0x000fe200000000ff */
[----:B-1----:R-:W-:Y:S01]  /*79e0*/  FMUL.FTZ R63, R33, R138 ;  /* 0x0000008a213f7220 */ /* 0x002fe20000410000 */
        /* <DEDUP_REMOVED lines=24> */
[----:B------:R-:W-:Y:S02]  /*7b70*/  R2UR UR4, R220 ;  /* 0x00000000dc0472ca */ /* 0x000fe400000e0000 */
        /* <DEDUP_REMOVED lines=14> */
[----:B------:R-:W-:-:S03]  /*7c60*/  F2FP.F16.F32.PACK_AB R27, R226, R228 ;  /* 0x000000e4e21b723e */ /* 0x000fc600000000ff */
        /* <DEDUP_REMOVED lines=137> */
.L_x_6124:
        /* <DEDUP_REMOVED lines=70> */
.L_x_6125:
[----:B------:R-:W-:Y:S02]  /*8960*/  VIADD R16, R16, 0x1 ;  /* 0x0000000110107836 */ /* 0x000fe40000000000 */
[----:B------:R-:W-:Y:S02]  /*8970*/  VIADD R7, R7, 0x30c20 ;  /* 0x00030c2007077836 */ /* 0x000fe40000000000 */
[----:B------:R-:W-:Y:S01]  /*8980*/  VIADD R0, R0, 0x1 ;  /* 0x0000000100007836 */ /* 0x000fe20000000000 */
[----:B------:R-:W-:Y:S02]  /*8990*/  ISETP.GE.AND P1, PT, R16, UR38, PT ;  /* 0x0000002610007c0c */ /* 0x000fe4000bf26270 */
[----:B------:R-:W-:Y:S02]  /*89a0*/  PRMT R7, RZ, 0x654, R7 ;  /* 0x00000654ff077816 */ /* 0x000fe40000000007 */
[C---:B------:R-:W-:Y:S02]  /*89b0*/  ISETP.NE.AND P0, PT, R0.reuse, 0x2, PT ;  /* 0x000000020000780c */ /* 0x040fe40003f05270 */
[----:B------:R1:W-:Y:S02]  /*89c0*/  SYNCS.ARRIVE.TRANS64.RED.A1T0 RZ, [R7+URZ], RZ ;  /* 0x000000ff07ff79a7 */ /* 0x0003e4000810043f */
[----:B------:R-:W-:-:S02]  /*89d0*/  SEL R0, R0, RZ, P0 ;  /* 0x000000ff00007207 */ /* 0x000fc40000000000 */
[----:B-1----:R-:W-:-:S04]  /*89e0*/  SEL R7, RZ, 0x1, P0 ;  /* 0x00000001ff077807 */ /* 0x002fc80000000000 */
[----:B------:R-:W-:Y:S01]  /*89f0*/  LOP3.LUT R4, R4, R7, RZ, 0x3c, !PT ;  /* 0x0000000704047212 */ /* 0x000fe200078e3cff */
[----:B------:R-:W-:Y:S06]  /*8a00*/  @!P1 BRA `(.L_x_6126) ;  /* 0xffffffcc00849947 */ /* 0x000fec000383ffff */
.L_x_6115:
        /* <DEDUP_REMOVED lines=34> */
.L_x_6095:
[----:B------:R-:W-:Y:S05]  /*8c30*/  @P0 BRA `(.L_x_6127) ;  /* 0x0000000800c80947 */ /* 0x000fea0003800000 */
[----:B------:R-:W3:Y:S01]  /*8c40*/  S2R R3, SR_CgaCtaId ;  /* 0x0000000000037919 */ /* 0x000ee20000008800 */
[----:B------:R-:W-:-:S04]  /*8c50*/  MOV R0, 0x400 ;  /* 0x0000040000007802 */ /* 0x000fc80000000f00 */
[----:B---3--:R-:W-:-:S04]  /*8c60*/  LEA R17, R3, R0, 0x18 ;  /* 0x0000000003117211 */ /* 0x008fc800078ec0ff */
[----:B------:R-:W-:-:S13]  /*8c70*/  LOP3.LUT P0, RZ, R17, 0x3ff, RZ, 0xc0, !PT ;  /* 0x000003ff11ff7812 */ /* 0x000fda000780c0ff */
[----:B------:R-:W-:Y:S05]  /*8c80*/  @!P0 BRA `(.L_x_6128) ;  /* 0x0000000000408947 */ /* 0x000fea0003800000 */
[----:B------:R-:W-:Y:S01]  /*8c90*/  MOV R0, 0x0 ;  /* 0x0000000000007802 */ /* 0x000fe20000000f00 */
[----:B------:R-:W-:Y:S01]  /*8ca0*/  ULDC.64 UR4, c[0x4][0x90] ;  /* 0x0100240000047ab9 */ /* 0x000fe20000000a00 */
[----:B------:R-:W-:Y:S01]  /*8cb0*/  ULDC.64 UR6, c[0x4][0x98] ;  /* 0x0100260000067ab9 */ /* 0x000fe20000000a00 */
[----:B------:R-:W-:Y:S01]  /*8cc0*/  IMAD.U32 R4, RZ, RZ, UR4 ;  /* 0x00000004ff047e24 */ /* 0x000fe2000f8e00ff */
[----:B--2---:R2:W3:Y:S01]  /*8cd0*/  LDC.64 R2, c[0x4][R0] ;  /* 0x0100000000027b82 */ /* 0x0044e20000000a00 */
        /* <DEDUP_REMOVED lines=8> */
[----:B-12---:R-:W-:-:S07]  /*8d60*/  IMAD.MOV.U32 R13, RZ, RZ, RZ ;  /* 0x000000ffff0d7224 */ /* 0x006fce00078e00ff */
[----:B------:R-:W-:-:S07]  /*8d70*/  LEPC R20, `(.L_x_6128) ;  /* 0x000000001014794e */ /* 0x000fce0000000000 */
[----:B---3--:R-:W-:Y:S05]  /*8d80*/  CALL.ABS.NOINC R2 ;  /* 0x0000000002007343 */ /* 0x008fea0003c00000 */
.L_x_6128:
[----:B------:R-:W-:-:S05]  /*8d90*/  VIADD R16, R17, 0x4000 ;  /* 0x0000400011107836 */ /* 0x000fca0000000000 */
        /* <DEDUP_REMOVED lines=18> */
.L_x_6129:
        /* <DEDUP_REMOVED lines=18> */
.L_x_6130:
        /* <DEDUP_REMOVED lines=18> */
.L_x_6131:
[----:B------:R-:W3:Y:S01]  /*9100*/  S2R R0, SR_TID.X ;  /* 0x0000000000007919 */ /* 0x000ee20000002100 */
        /* <DEDUP_REMOVED lines=62> */
[----:B------:R-:W-:Y:S01]  /*94f0*/  STSM.16.M88.4 [R0+0x4000], R184 ;  /* 0x004000b800007844 */ /* 0x000fe20000000200 */
[----:B------:R-:W-:-:S03]  /*9500*/  IADD3 R2, R3, 0x4000, R0 ;  /* 0x0000400003027810 */ /* 0x000fc60007ffe000 */
[----:B------:R-:W2:Y:S01]  /*9510*/  SHFL.IDX PT, R5, R6, RZ, 0x1f ;  /* 0x00001fff06057589 */ /* 0x000ea200000e0000 */
[----:B------:R-:W-:-:S03]  /*9520*/  IMAD.IADD R3, R3, 0x1, R4 ;  /* 0x0000000103037824 */ /* 0x000fc600078e0204 */
[----:B------:R3:W-:Y:S04]  /*9530*/  STSM.16.M88.4 [R2], R192 ;  /* 0x000000c002007844 */ /* 0x0007e80000000200 */
[----:B------:R3:W-:Y:S04]  /*9540*/  STSM.16.M88.4 [R4], R200 ;  /* 0x000000c804007844 */ /* 0x0007e80000000200 */
[----:B------:R3:W-:Y:S04]  /*9550*/  STSM.16.M88.4 [R3], R208 ;  /* 0x000000d003007844 */ /* 0x0007e80000000200 */
[----:B------:R3:W-:Y:S04]  /*9560*/  STSM.16.M88.4 [R0], R152 ;  /* 0x0000009800007844 */ /* 0x0007e80000000200 */
[----:B------:R3:W-:Y:S04]  /*9570*/  STSM.16.M88.4 [R2+-0x4000], R160 ;  /* 0xffc000a002007844 */ /* 0x0007e80000000200 */
[----:B------:R3:W-:Y:S01]  /*9580*/  STSM.16.M88.4 [R4+-0x4000], R168 ;  /* 0xffc000a804007844 */ /* 0x0007e20000000200 */
[----:B--2---:R-:W-:-:S03]  /*9590*/  ISETP.NE.AND P0, PT, R5, 0x7, PT ;  /* 0x000000070500780c */ /* 0x004fc60003f05270 */
        /* <DEDUP_REMOVED lines=22> */
[----:B--2---:R-:W-:Y:S02]  /*9700*/  UMOV UR40, UR6 ;  /* 0x0000000600287c82 */ /* 0x004fe40008000000 */
[----:B------:R2:W-:Y:S02]  /*9710*/  UTMASTG.4D [UR40], [UR8] ;  /* 0x00000028080073b5 */ /* 0x0005e40008018000 */
[----:B--2---:R0:W-:Y:S02]  /*9720*/  UTMACMDFLUSH ;  /* 0x00000000000079b7 */ /* 0x0041e40000000000 */
.L_x_6133:
[----:B------:R-:W-:Y:S05]  /*9730*/  BSYNC B0 ;  /* 0x0000000000007941 */ /* 0x000fea0003800000 */
.L_x_6132:
[----:B------:R-:W-:-:S04]  /*9740*/  DEPBAR.LE SB0, 0x0 ;  /* 0x000080000000791a */ /* 0x000fc80000000000 */
[----:B------:R-:W-:Y:S05]  /*9750*/  BRA `(.L_x_6094) ;  /* 0x0000003800707947 */ /* 0x000fea0003800000 */
.L_x_6127:
[----:B------:R-:W3:Y:S01]  /*9760*/  S2R R0, SR_TID.X ;  /* 0x0000000000007919 */ /* 0x000ee20000002100 */
[----:B--2---:R-:W2:Y:S01]  /*9770*/  LDC.64 R2, c[0x0][0x820] ;  /* 0x00020800ff027b82 */ /* 0x004ea20000000a00 */
[----:B------:R-:W-:Y:S01]  /*9780*/  IMAD.U32 R9, RZ, RZ, UR43 ;  /* 0x0000002bff097e24 */ /* 0x000fe2000f8e00ff */
[----:B------:R-:W-:Y:S01]  /*9790*/  BSSY B0, `(.L_x_6134) ;  /* 0x0000038000007945 */ /* 0x000fe20003800000 */
[----:B------:R-:W-:Y:S02]  /*97a0*/  IMAD.U32 R27, RZ, RZ, UR36 ;  /* 0x00000024ff1b7e24 */ /* 0x000fe4000f8e00ff */
[----:B------:R-:W-:Y:S01]  /*97b0*/  IMAD.U32 R25, RZ, RZ, UR44 ;  /* 0x0000002cff197e24 */ /* 0x000fe2000f8e00ff */
[----:B------:R-:W-:Y:S02]  /*97c0*/  SHF.R.S32.HI R9, RZ, 0x1f, R9 ;  /* 0x0000001fff097819 */ /* 0x000fe40000011409 */
[----:B------:R-:W4:Y:S02]  /*97d0*/  LDC.64 R18, c[0x0][0x808] ;  /* 0x00020200ff127b82 */ /* 0x000f240000000a00 */
[----:B------:R-:W-:-:S06]  /*97e0*/  SHF.R.S32.HI R25, RZ, 0x1f, R25 ;  /* 0x0000001fff197819 */ /* 0x000fcc0000011419 */
[----:B------:R-:W5:Y:S08]  /*97f0*/  LDC.64 R14, c[0x0][0x828] ;  /* 0x00020a00ff0e7b82 */ /* 0x000f700000000a00 */
[----:B------:R-:W1:Y:S01]  /*9800*/  LDC.64 R16, c[0x0][0x850] ;  /* 0x00021400ff107b82 */ /* 0x000e620000000a00 */
[----:B---3--:R-:W-:-:S07]  /*9810*/  VIADD R5, R0, 0xffffff80 ;  /* 0xffffff8000057836 */ /* 0x008fce0000000000 */
[----:B------:R-:W3:Y:S01]  /*9820*/  LDC R23, c[0x0][0x83c] ;  /* 0x00020f00ff177b82 */ /* 0x000ee20000000800 */
[----:B----4-:R-:W-:Y:S01]  /*9830*/  IMAD R11, R27, -0x80, R18 ;  /* 0xffffff801b0b7824 */ /* 0x010fe200078e0212 */
[----:B------:R-:W-:-:S04]  /*9840*/  SHF.R.S32.HI R0, RZ, 0x1f, R5 ;  /* 0x0000001fff007819 */ /* 0x000fc80000011405 */
[----:B------:R-:W-:Y:S02]  /*9850*/  LEA.HI R8, R0, R5, RZ, 0x3 ;  /* 0x0000000500087211 */ /* 0x000fe400078f18ff */
[----:B------:R-:W4:Y:S02]  /*9860*/  LDC.64 R20, c[0x0][0x858] ;  /* 0x00021600ff147b82 */ /* 0x000f240000000a00 */
[----:B------:R-:W-:-:S05]  /*9870*/  LOP3.LUT R0, R8, 0x1ffffff8, RZ, 0xc0, !PT ;  /* 0x1ffffff808007812 */ /* 0x000fca00078ec0ff */
[----:B------:R-:W-:-:S04]  /*9880*/  IMAD.IADD R0, R5, 0x1, -R0 ;  /* 0x0000000105007824 */ /* 0x000fc800078e0a00 */
[----:B------:R-:W-:Y:S02]  /*9890*/  IMAD.SHL.U32 R6, R0, 0x8, RZ ;  /* 0x0000000800067824 */ /* 0x000fe400078e00ff */
[----:B--2---:R-:W-:-:S03]  /*98a0*/  IMAD R0, R9, R2, RZ ;  /* 0x0000000209007224 */ /* 0x004fc600078e02ff */
[----:B------:R-:W-:Y:S01]  /*98b0*/  SHF.R.S32.HI R7, RZ, 0x1f, R6 ;  /* 0x0000001fff077819 */ /* 0x000fe20000011406 */
[----:B------:R-:W-:Y:S02]  /*98c0*/  IMAD R3, R3, UR43, R0 ;  /* 0x0000002b03037c24 */ /* 0x000fe4000f8e0200 */
[----:B------:R-:W-:Y:S01]  /*98d0*/  IMAD.WIDE.U32 R4, R2, UR43, R6 ;  /* 0x0000002b02047c25 */ /* 0x000fe2000f8e0006 */
[----:B------:R-:W-:-:S03]  /*98e0*/  SHF.R.S32.HI R2, RZ, 0x3, R8 ;  /* 0x00000003ff027819 */ /* 0x000fc60000011408 */
[----:B------:R-:W-:Y:S01]  /*98f0*/  IMAD.IADD R5, R5, 0x1, R3 ;  /* 0x0000000105057824 */ /* 0x000fe200078e0203 */
[C---:B------:R-:W-:Y:S01]  /*9900*/  ISETP.GE.AND P2, PT, R2.reuse, R11, PT ;  /* 0x0000000b0200720c */ /* 0x040fe20003f46270 */
[C---:B------:R-:W-:Y:S02]  /*9910*/  VIADD R0, R2.reuse, 0x20 ;  /* 0x0000002002007836 */ /* 0x040fe40000000000 */
[----:B------:R-:W-:Y:S01]  /*9920*/  VIADD R3, R2, 0x60 ;  /* 0x0000006002037836 */ /* 0x000fe20000000000 */
[----:B------:R-:W-:Y:S01]  /*9930*/  ISETP.GE.OR P6, PT, R6, R19, P2 ;  /* 0x000000130600720c */ /* 0x000fe200017c6670 */
[----:B-----5:R-:W-:Y:S01]  /*9940*/  IMAD R8, R25, R14, RZ ;  /* 0x0000000e19087224 */ /* 0x020fe200078e02ff */
[-C--:B------:R-:W-:Y:S01]  /*9950*/  ISETP.GE.AND P3, PT, R0, R11.reuse, PT ;  /* 0x0000000b0000720c */ /* 0x080fe20003f66270 */
[----:B------:R-:W-:Y:S01]  /*9960*/  VIADD R0, R2, 0x40 ;  /* 0x0000004002007836 */ /* 0x000fe20000000000 */
[-C--:B------:R-:W-:Y:S01]  /*9970*/  ISETP.GE.AND P1, PT, R3, R11.reuse, PT ;  /* 0x0000000b0300720c */ /* 0x080fe20003f26270 */
[----:B------:R-:W-:Y:S01]  /*9980*/  IMAD R15, R15, UR44, R8 ;  /* 0x0000002c0f0f7c24 */ /* 0x000fe2000f8e0208 */
[----:B------:R-:W-:Y:S01]  /*9990*/  SHF.R.S32.HI R3, RZ, 0x1f, R2 ;  /* 0x0000001fff037819 */ /* 0x000fe20000011402 */
[----:B-1----:R-:W-:Y:S01]  /*99a0*/  IMAD.WIDE.U32 R12, R14, UR44, R4 ;  /* 0x0000002c0e0c7c25 */ /* 0x002fe2000f8e0004 */
[----:B------:R-:W-:-:S02]  /*99b0*/  ISETP.GE.AND P0, PT, R0, R11, PT ;  /* 0x0000000b0000720c */ /* 0x000fc40003f06270 */
[CC--:B------:R-:W-:Y:S01]  /*99c0*/  ISETP.GE.OR P4, PT, R6.reuse, R19.reuse, P3 ;  /* 0x000000130600720c */ /* 0x0c0fe20001f86670 */
[----:B------:R-:W-:Y:S01]  /*99d0*/  IMAD.WIDE R10, R27, 0x80, R2 ;  /* 0x000000801b0a7825 */ /* 0x000fe200078e0202 */
[----:B------:R-:W-:Y:S01]  /*99e0*/  ISETP.GE.OR P5, PT, R6, R19, P0 ;  /* 0x000000130600720c */ /* 0x000fe200007a6670 */
[----:B------:R-:W1:Y:S02]  /*99f0*/  LDC.64 R26, c[0x0][0x208] ;  /* 0x00008200ff1a7b82 */ /* 0x000e640000000a00 */
[----:B------:R-:W-:Y:S02]  /*9a00*/  IMAD R0, R9, R16, RZ ;  /* 0x0000001009007224 */ /* 0x000fe400078e02ff */
[----:B------:R-:W-:-:S04]  /*9a10*/  IMAD.WIDE.U32 R8, R16, UR43, R6 ;  /* 0x0000002b10087c25 */ /* 0x000fc8000f8e0006 */
[----:B------:R-:W-:Y:S02]  /*9a20*/  IMAD R17, R17, UR43, R0 ;  /* 0x0000002b11117c24 */ /* 0x000fe4000f8e0200 */
[----:B------:R-:W-:Y:S01]  /*9a30*/  IMAD.IADD R5, R13, 0x1, R15 ;  /* 0x000000010d057824 */ /* 0x000fe200078e020f */
[----:B---34-:R-:W-:Y:S06]  /*9a40*/  @P6 BRA `(.L_x_6135) ;  /* 0x0000000000306947 */ /* 0x018fec0003800000 */
[----:B------:R-:W-:Y:S01]  /*9a50*/  ULDC.64 UR4, c[0x0][0x818] ;  /* 0x0002060000047ab9 */ /* 0x000fe20000000a00 */
[----:B------:R-:W-:Y:S01]  /*9a60*/  IMAD.MOV.U32 R4, RZ, RZ, R12 ;  /* 0x000000ffff047224 */ /* 0x000fe200078e000c */
[----:B-1----:R-:W-:Y:S01]  /*9a70*/  R2UR UR6, R26 ;  /* 0x000000001a0672ca */ /* 0x002fe200000e0000 */
        /* <DEDUP_REMOVED lines=9> */
.L_x_6135:
[----:B------:R-:W-:Y:S05]  /*9b10*/  BSYNC B0 ;  /* 0x0000000000007941 */ /* 0x000fea0003800000 */
.L_x_6134:
[----:B------:R-:W-:Y:S01]  /*9b20*/  IMAD.IADD R9, R9, 0x1, R17 ;  /* 0x0000000109097824 */ /* 0x000fe200078e0211 */
[----:B------:R-:W-:Y:S01]  /*9b30*/  BSSY B0, `(.L_x_6136) ;  /* 0x0000019000007945 */ /* 0x000fe20003800000 */
[----:B------:R-:W-:Y:S01]  /*9b40*/  IMAD R0, R25, R20, RZ ;  /* 0x0000001419007224 */ /* 0x000fe200078e02ff */
[----:B------:R-:W-:Y:S01]  /*9b50*/  ISETP.GE.OR P6, PT, R6, R19, P1 ;  /* 0x000000130600720c */ /* 0x000fe20000fc6670 */
[----:B------:R-:W-:Y:S01]  /*9b60*/  IMAD.WIDE.U32 R8, R20, UR44, R8 ;  /* 0x0000002c14087c25 */ /* 0x000fe2000f8e0008 */
[CC--:B------:R-:W-:Y:S02]  /*9b70*/  ISETP.GE.OR P2, PT, R6.reuse, R23.reuse, P2 ;  /* 0x000000170600720c */ /* 0x0c0fe40001746670 */
[CC--:B------:R-:W-:Y:S01]  /*9b80*/  ISETP.GE.OR P3, PT, R6.reuse, R23.reuse, P3 ;  /* 0x000000170600720c */ /* 0x0c0fe20001f66670 */
[----:B--2---:R-:W-:Y:S01]  /*9b90*/  IMAD R15, R21, UR44, R0 ;  /* 0x0000002c150f7c24 */ /* 0x004fe2000f8e0200 */
[CC--:B------:R-:W-:Y:S02]  /*9ba0*/  ISETP.GE.OR P0, PT, R6.reuse, R23.reuse, P0 ;  /* 0x000000170600720c */ /* 0x0c0fe40000706670 */
[----:B------:R-:W-:Y:S01]  /*9bb0*/  ISETP.GE.OR P1, PT, R6, R23, P1 ;  /* 0x000000170600720c */ /* 0x000fe20000f26670 */
[----:B------:R-:W-:-:S12]  /*9bc0*/  @P4 BRA `(.L_x_6137) ;  /* 0x00000000003c4947 */ /* 0x000fd80003800000 */
[----:B------:R-:W-:Y:S01]  /*9bd0*/  IADD3 R7, P4, R10, 0x20, RZ ;  /* 0x000000200a077810 */ /* 0x000fe20007f9e0ff */
[----:B------:R-:W-:Y:S01]  /*9be0*/  ULDC.64 UR4, c[0x0][0x818] ;  /* 0x0002060000047ab9 */ /* 0x000fe20000000a00 */
[----:B------:R-:W-:Y:S01]  /*9bf0*/  IMAD.MOV.U32 R2, RZ, RZ, R12 ;  /* 0x000000ffff027224 */ /* 0x000fe200078e000c */
[----:B-1----:R-:W-:Y:S01]  /*9c00*/  R2UR UR6, R26 ;  /* 0x000000001a0672ca */ /* 0x002fe200000e0000 */
        /* <DEDUP_REMOVED lines=11> */
.L_x_6137:
[----:B------:R-:W-:Y:S05]  /*9cc0*/  BSYNC B0 ;  /* 0x0000000000007941 */ /* 0x000fea0003800000 */
.L_x_6136:
[----:B------:R-:W-:Y:S04]  /*9cd0*/  BSSY B0, `(.L_x_6138) ;  /* 0x0000011000007945 */ /* 0x000fe80003800000 */
[----:B------:R-:W-:Y:S05]  /*9ce0*/  @P5 BRA `(.L_x_6139) ;  /* 0x00000000003c5947 */ /* 0x000fea0003800000 */
[----:B--2---:R-:W-:Y:S01]  /*9cf0*/  IADD3 R7, P4, R10, 0x40, RZ ;  /* 0x000000400a077810 */ /* 0x004fe20007f9e0ff */
        /* <DEDUP_REMOVED lines=14> */
.L_x_6139:
[----:B------:R-:W-:Y:S05]  /*9de0*/  BSYNC B0 ;  /* 0x0000000000007941 */ /* 0x000fea0003800000 */
.L_x_6138:
[----:B------:R-:W-:Y:S04]  /*9df0*/  BSSY B0, `(.L_x_6140) ;  /* 0x0000011000007945 */ /* 0x000fe80003800000 */
[----:B------:R-:W-:Y:S05]  /*9e00*/  @P6 BRA `(.L_x_6141) ;  /* 0x00000000003c6947 */ /* 0x000fea0003800000 */
[----:B--23--:R-:W-:Y:S01]  /*9e10*/  IADD3 R7, P4, R10, 0x60, RZ ;  /* 0x000000600a077810 */ /* 0x00cfe20007f9e0ff */
        /* <DEDUP_REMOVED lines=14> */
.L_x_6141:
[----:B------:R-:W-:Y:S05]  /*9f00*/  BSYNC B0 ;  /* 0x0000000000007941 */ /* 0x000fea0003800000 */
.L_x_6140:
[----:B------:R-:W-:Y:S01]  /*9f10*/  BSSY B0, `(.L_x_6142) ;  /* 0x000000f000007945 */ /* 0x000fe20003800000 */
[----:B----4-:R-:W-:-:S03]  /*9f20*/  IMAD.IADD R5, R9, 0x1, R15 ;  /* 0x0000000109057824 */ /* 0x010fc600078e020f */
[----:B------:R-:W-:Y:S05]  /*9f30*/  @P2 BRA `(.L_x_6143) ;  /* 0x0000000000302947 */ /* 0x000fea0003800000 */
[----:B------:R-:W-:Y:S01]  /*9f40*/  ULDC.64 UR4, c[0x0][0x848] ;  /* 0x0002120000047ab9 */ /* 0x000fe20000000a00 */
[----:B------:R-:W-:Y:S01]  /*9f50*/  IMAD.MOV.U32 R4, RZ, RZ, R8 ;  /* 0x000000ffff047224 */ /* 0x000fe200078e0008 */
[----:B-1----:R-:W-:Y:S01]  /*9f60*/  R2UR UR6, R26 ;  /* 0x000000001a0672ca */ /* 0x002fe200000e0000 */
[----:B--23--:R-:W-:Y:S01]  /*9f70*/  IMAD R7, R11, UR4, RZ ;  /* 0x000000040b077c24 */ /* 0x00cfe2000f8e02ff */
        /* <DEDUP_REMOVED lines=8> */
.L_x_6143:
[----:B------:R-:W-:Y:S05]  /*a000*/  BSYNC B0 ;  /* 0x0000000000007941 */ /* 0x000fea0003800000 */
.L_x_6142:
[----:B------:R-:W-:Y:S04]  /*a010*/  BSSY B0, `(.L_x_6144) ;  /* 0x0000011000007945 */ /* 0x000fe80003800000 */
[----:B------:R-:W-:Y:S05]  /*a020*/  @P3 BRA `(.L_x_6145) ;  /* 0x00000000003c3947 */ /* 0x000fea0003800000 */
[----:B--234-:R-:W-:Y:S01]  /*a030*/  IADD3 R7, P2, R10, 0x20, RZ ;  /* 0x000000200a077810 */ /* 0x01cfe20007f5e0ff */
        /* <DEDUP_REMOVED lines=14> */
.L_x_6145:
[----:B------:R-:W-:Y:S05]  /*a120*/  BSYNC B0 ;  /* 0x0000000000007941 */ /* 0x000fea0003800000 */
.L_x_6144:
[----:B------:R-:W-:Y:S04]  /*a130*/  BSSY B0, `(.L_x_6146) ;  /* 0x0000011000007945 */ /* 0x000fe80003800000 */
[----:B------:R-:W-:Y:S05]  /*a140*/  @P0 BRA `(.L_x_6147) ;  /* 0x00000000003c0947 */ /* 0x000fea0003800000 */
[----:B-1234-:R-:W-:Y:S01]  /*a150*/  IADD3 R7, P0, R10, 0x40, RZ ;  /* 0x000000400a077810 */ /* 0x01efe20007f1e0ff */
        /* <DEDUP_REMOVED lines=14> */
.L_x_6147:
[----:B------:R-:W-:Y:S05]  /*a240*/  BSYNC B0 ;  /* 0x0000000000007941 */ /* 0x000fea0003800000 */
.L_x_6146:
        /* <DEDUP_REMOVED lines=17> */
.L_x_6090:
        /* <DEDUP_REMOVED lines=29> */
.L_x_6149:
[----:B------:R-:W-:Y:S01]  /*a530*/  ULDC UR9, c[0x0][0xb44] ;  /* 0x0002d10000097ab9 */ /* 0x000fe20000000800 */
[----:B------:R-:W-:Y:S01]  /*a540*/  UMOV UR7, UR8 ;  /* 0x0000000800077c82 */ /* 0x000fe20008000000 */
[----:B------:R-:W-:-:S11]  /*a550*/  UISETP.NE.AND UP0, UPT, UR9, 0x1, UPT ;  /* 0x000000010900788c */ /* 0x000fd6000bf05270 */
[----:B------:R-:W-:Y:S02]  /*a560*/  @UP0 ULDC.64 UR10, c[0x0][0xb48] ;  /* 0x0002d200000a0ab9 */ /* 0x000fe40000000a00 */
[----:B------:R-:W-:-:S04]  /*a570*/  UIMAD.WIDE.U32 UR4, UR8, UR10, URZ ;  /* 0x0000000a080472a5 */ /* 0x000fc8000f8e003f */
[----:B------:R-:W-:-:S04]  /*a580*/  @UP0 USHF.R.U32.HI UR7, URZ, UR11, UR5 ;  /* 0x0000000b3f070299 */ /* 0x000fc80008011605 */
[----:B------:R-:W-:-:S12]  /*a590*/  UIMAD UR4, UR7, UR9, URZ ;  /* 0x00000009070472a4 */ /* 0x000fd8000f8e023f */
.L_x_6150:
        /* <DEDUP_REMOVED lines=20> */
[----:B------:R-:W-:Y:S02]  /*a6e0*/  USHF.R.S32.HI UR6, URZ, 0x1f, UR5 ;  /* 0x0000001f3f067899 */ /* 0x000fe40008011405 */
[----:B------:R-:W-:-:S02]  /*a6f0*/  USHF.R.S32.HI UR4, URZ, 0x1f, UR7 ;  /* 0x0000001f3f047899 */ /* 0x000fc40008011407 */
[----:B------:R-:W-:Y:S02]  /*a700*/  ULEA.HI UR5, UR6, UR5, URZ, 0x7 ;  /* 0x0000000506057291 */ /* 0x000fe4000f8f383f */
[----:B------:R-:W-:Y:S02]  /*a710*/  ULEA.HI UR4, UR4, UR7, URZ, 0x7 ;  /* 0x0000000704047291 */ /* 0x000fe4000f8f383f */
[----:B------:R-:W-:Y:S02]  /*a720*/  USHF.R.S32.HI UR5, URZ, 0x7, UR5 ;  /* 0x000000073f057899 */ /* 0x000fe40008011405 */
[----:B------:R-:W-:-:S04]  /*a730*/  USHF.R.S32.HI UR4, URZ, 0x7, UR4 ;  /* 0x000000073f047899 */ /* 0x000fc80008011404 */
        /* <DEDUP_REMOVED lines=41> */
.L_x_6153:
[----:B------:R-:W-:Y:S05]  /*a9d0*/  BSYNC B0 ;  /* 0x0000000000007941 */ /* 0x000fea0003800000 */
.L_x_6152:
        /* <DEDUP_REMOVED lines=19> */
.L_x_6155:
[----:B------:R-:W-:Y:S05]  /*ab10*/  BSYNC B0 ;  /* 0x0000000000007941 */ /* 0x000fea0003800000 */
.L_x_6154:
[----:B------:R-:W-:Y:S06]  /*ab20*/  BAR.ARV 0xa, 0xa0 ;  /* 0x0282800000007b1d */ /* 0x000fec0000002000 */
[----:B------:R-:W-:Y:S04]  /*ab30*/  BSSY B0, `(.L_x_6156) ;  /* 0x0000003000007945 */ /* 0x000fe80003800000 */
[----:B------:R-:W-:Y:S05]  /*ab40*/  @!P0 BRA `(.L_x_6157) ;  /* 0x0000000000048947 */ /* 0x000fea0003800000 */
[----:B------:R-:W-:-:S04]  /*ab50*/  DEPBAR.LE SB0, 0x0 ;  /* 0x000080000000791a */ /* 0x000fc80000000000 */
.L_x_6157:
[----:B------:R-:W-:Y:S05]  /*ab60*/  BSYNC B0 ;  /* 0x0000000000007941 */ /* 0x000fea0003800000 */
.L_x_6156:
[----:B------:R-:W-:Y:S06]  /*ab70*/  BAR.ARV 0xb, 0xa0 ;  /* 0x02c2800000007b1d */ /* 0x000fec0000002000 */
[----:B------:R-:W-:Y:S01]  /*ab80*/  UIADD3 UR12, UR8, 0x1, URZ ;  /* 0x00000001080c7890 */ /* 0x000fe2000fffe03f */
[----:B------:R-:W-:Y:S11]  /*ab90*/  BRA `(.L_x_6158) ;  /* 0x0000000000047947 */ /* 0x000ff60003800000 */
.L_x_6151:
[----:B------:R-:W-:-:S05]  /*aba0*/  UMOV UR12, UR8 ;  /* 0x00000008000c7c82 */ /* 0x000fca0008000000 */
.L_x_6158:
[----:B------:R-:W-:-:S04]  /*abb0*/  UIADD3 UR4, UR8, 0x1, URZ ;  /* 0x0000000108047890 */ /* 0x000fc8000fffe03f */
[----:B------:R-:W-:-:S06]  /*abc0*/  UISETP.NE.AND UP0, UPT, UR5, UR4, UPT ;  /* 0x000000040500728c */ /* 0x000fcc000bf05270 */
[----:B------:R-:W-:-:S13]  /*abd0*/  PLOP3.LUT P1, PT, PT, PT, UP0, 0x80, 0x0 ;  /* 0x000000000000781c */ /* 0x000fda0003f2f008 */
[----:B------:R-:W-:Y:S05]  /*abe0*/  @!P1 BRA `(.L_x_6094) ;  /* 0x00000024004c9947 */ /* 0x000fea0003800000 */
[----:B------:R-:W-:Y:S01]  /*abf0*/  ULDC.64 UR10, c[0x0][0x2c0] ;  /* 0x0000b000000a7ab9 */ /* 0x000fe20000000a00 */
[----:B------:R-:W-:Y:S02]  /*ac00*/  UIADD3 UR19, UR9, UR7, URZ ;  /* 0x0000000709137290 */ /* 0x000fe4000fffe03f */
        /* <DEDUP_REMOVED lines=12> */
.L_x_6171:
        /* <DEDUP_REMOVED lines=20> */
.L_x_6160:
[----:B------:R-:W-:Y:S05]  /*ae10*/  BSYNC B0 ;  /* 0x0000000000007941 */ /* 0x000fea0003800000 */
.L_x_6159:
        /* <DEDUP_REMOVED lines=13> */
.L_x_6162:
[----:B------:R-:W-:Y:S05]  /*aef0*/  BSYNC B0 ;  /* 0x0000000000007941 */ /* 0x000fea0003800000 */
.L_x_6161:
[----:B------:R-:W-:Y:S06]  /*af00*/  BAR.ARV 0xa, 0xa0 ;  /* 0x0282800000007b1d */ /* 0x000fec0000002000 */
[----:B------:R-:W-:Y:S04]  /*af10*/  BSSY B0, `(.L_x_6163) ;  /* 0x0000003000007945 */ /* 0x000fe80003800000 */
[----:B------:R-:W-:Y:S05]  /*af20*/  @!P0 BRA `(.L_x_6164) ;  /* 0x0000000000048947 */ /* 0x000fea0003800000 */
[----:B------:R-:W-:-:S04]  /*af30*/  DEPBAR.LE SB0, 0x0 ;  /* 0x000080000000791a */ /* 0x000fc80000000000 */
.L_x_6164:
[----:B------:R-:W-:Y:S05]  /*af40*/  BSYNC B0 ;  /* 0x0000000000007941 */ /* 0x000fea0003800000 */
.L_x_6163:
        /* <DEDUP_REMOVED lines=13> */
.L_x_6166:
[----:B------:R-:W-:Y:S05]  /*b020*/  BSYNC B0 ;  /* 0x0000000000007941 */ /* 0x000fea0003800000 */
.L_x_6165:
        /* <DEDUP_REMOVED lines=13> */
.L_x_6168:
[----:B------:R-:W-:Y:S05]  /*b100*/  BSYNC B0 ;  /* 0x0000000000007941 */ /* 0x000fea0003800000 */
.L_x_6167:
[----:B------:R-:W-:Y:S01]  /*b110*/  UIADD3 UR12, UR12, 0x2, URZ ;  /* 0x000000020c0c7890 */ /* 0x000fe2000fffe03f */
[----:B------:R-:W-:Y:S06]  /*b120*/  BAR.ARV 0xa, 0xa0 ;  /* 0x0282800000007b1d */ /* 0x000fec0000002000 */
[----:B------:R-:W-:Y:S01]  /*b130*/  UISETP.GE.AND UP0, UPT, UR12, UR5, UPT ;  /* 0x000000050c00728c */ /* 0x000fe2000bf06270 */
[----:B------:R-:W-:Y:S04]  /*b140*/  BSSY B0, `(.L_x_6169) ;  /* 0x0000003000007945 */ /* 0x000fe80003800000 */
[----:B------:R-:W-:Y:S06]  /*b150*/  @!P0 BRA `(.L_x_6170) ;  /* 0x0000000000048947 */ /* 0x000fec0003800000 */
[----:B------:R-:W-:-:S04]  /*b160*/  DEPBAR.LE SB0, 0x0 ;  /* 0x000080000000791a */ /* 0x000fc80000000000 */
.L_x_6170:
[----:B------:R-:W-:Y:S05]  /*b170*/  BSYNC B0 ;  /* 0x0000000000007941 */ /* 0x000fea0003800000 */
.L_x_6169:
[----:B------:R-:W-:Y:S06]  /*b180*/  BAR.ARV 0xb, 0xa0 ;  /* 0x02c2800000007b1d */ /* 0x000fec0000002000 */
[----:B------:R-:W-:Y:S01]  /*b190*/  PLOP3.LUT P1, PT, PT, PT, UP0, 0x80, 0x0 ;  /* 0x000000000000781c */ /* 0x000fe20003f2f008 */
[----:B------:R-:W-:Y:S02]  /*b1a0*/  UIADD3 UR20, UR20, 0x4000, URZ ;  /* 0x0000400014147890 */ /* 0x000fe4000fffe03f */
[----:B------:R-:W-:-:S10]  /*b1b0*/  UIADD3 UR4, UR4, 0x4000, URZ ;  /* 0x0000400004047890 */ /* 0x000fd4000fffe03f */
[----:B------:R-:W-:Y:S05]  /*b1c0*/  @!P1 BRA `(.L_x_6171) ;  /* 0xfffffff800c09947 */ /* 0x000fea000383ffff */
[----:B------:R-:W-:Y:S05]  /*b1d0*/  BRA `(.L_x_6094) ;  /* 0x0000001c00d07947 */ /* 0x000fea0003800000 */
.L_x_6148:
        /* <DEDUP_REMOVED lines=21> */
.L_x_6172:
[----:B------:R-:W-:Y:S01]  /*b330*/  ULDC UR8, c[0x0][0xb44] ;  /* 0x0002d10000087ab9 */ /* 0x000fe20000000800 */
[----:B------:R-:W-:Y:S01]  /*b340*/  UMOV UR11, UR7 ;  /* 0x00000007000b7c82 */ /* 0x000fe20008000000 */
[----:B------:R-:W-:-:S11]  /*b350*/  UISETP.NE.AND UP0, UPT, UR8, 0x1, UPT ;  /* 0x000000010800788c */ /* 0x000fd6000bf05270 */
[----:B------:R-:W-:Y:S02]  /*b360*/  @UP0 ULDC.64 UR12, c[0x0][0xb48] ;  /* 0x0002d200000c0ab9 */ /* 0x000fe40000000a00 */
[----:B------:R-:W-:-:S04]  /*b370*/  UIMAD.WIDE.U32 UR4, UR7, UR12, URZ ;  /* 0x0000000c070472a5 */ /* 0x000fc8000f8e003f */
[----:B------:R-:W-:-:S04]  /*b380*/  @UP0 USHF.R.U32.HI UR11, URZ, UR13, UR5 ;  /* 0x0000000d3f0b0299 */ /* 0x000fc80008011605 */
[----:B------:R-:W-:-:S12]  /*b390*/  UIMAD UR4, UR11, UR8, URZ ;  /* 0x000000080b0472a4 */ /* 0x000fd8000f8e023f */
.L_x_6173:
[----:B------:R-:W-:Y:S01]  /*b3a0*/  ULDC UR8, c[0x0][0xb38] ;  /* 0x0002ce0000087ab9 */ /* 0x000fe20000000800 */
[----:B------:R-:W-:Y:S01]  /*b3b0*/  UIADD3 UR4, UR7, -UR4, URZ ;  /* 0x8000000407047290 */ /* 0x000fe2000fffe03f */
[----:B------:R-:W-:Y:S01]  /*b3c0*/  IMAD.MOV.U32 R10, RZ, RZ, 0x1 ;  /* 0x00000001ff0a7424 */ /* 0x000fe200078e00ff */
        /* <DEDUP_REMOVED lines=16> */
[----:B------:R-:W2:Y:S01]  /*b4d0*/  LDC R2, c[0x0][0x290] ;  /* 0x0000a400ff027b82 */ /* 0x000ea20000000800 */
[----:B-1----:R-:W-:-:S05]  /*b4e0*/  VIADD R4, R3, 0x7f ;  /* 0x0000007f03047836 */ /* 0x002fca0000000000 */
[----:B------:R-:W-:Y:S02]  /*b4f0*/  SHF.R.S32.HI R5, RZ, 0x1f, R4 ;  /* 0x0000001fff057819 */ /* 0x000fe40000011404 */
[----:B--2---:R-:W-:Y:S02]  /*b500*/  IADD3 R2, -R2, UR11, R3 ;  /* 0x0000000b02027c10 */ /* 0x004fe4000fffe103 */
[----:B------:R-:W-:-:S03]  /*b510*/  LEA.HI R4, R5, R4, RZ, 0x7 ;  /* 0x0000000405047211 */ /* 0x000fc600078f38ff */
[----:B------:R-:W-:Y:S01]  /*b520*/  VIADD R2, R2, -UR4 ;  /* 0x8000000402027c36 */ /* 0x000fe20008000000 */
[----:B------:R-:W-:-:S04]  /*b530*/  SHF.R.S32.HI R4, RZ, 0x7, R4 ;  /* 0x00000007ff047819 */ /* 0x000fc80000011404 */
[----:B------:R-:W-:-:S04]  /*b540*/  SHF.R.S32.HI R3, RZ, 0x1f, R2 ;  /* 0x0000001fff037819 */ /* 0x000fc80000011402 */
[----:B------:R-:W-:-:S04]  /*b550*/  LEA.HI R3, R3, R2, RZ, 0x7 ;  /* 0x0000000203037211 */ /* 0x000fc800078f38ff */
[----:B------:R-:W-:-:S04]  /*b560*/  SHF.R.S32.HI R3, RZ, 0x7, R3 ;  /* 0x00000007ff037819 */ /* 0x000fc80000011403 */
        /* <DEDUP_REMOVED lines=22> */
[----:B------:R-:W-:Y:S02]  /*b6d0*/  IMAD.IADD R9, R9, 0x1, R3 ;  /* 0x0000000109097824 */ /* 0x000fe400078e0203 */
[----:B------:R-:W1:Y:S01]  /*b6e0*/  LDC.64 R2, c[0x0][0x738] ;  /* 0x0001ce00ff027b82 */ /* 0x000e620000000a00 */
[----:B------:R-:W-:-:S04]  /*b6f0*/  IMAD.WIDE.U32 R6, R6, UR20, RZ ;  /* 0x0000001406067c25 */ /* 0x000fc8000f8e00ff */
[----:B------:R-:W-:Y:S02]  /*b700*/  IMAD.IADD R7, R7, 0x1, R11 ;  /* 0x0000000107077824 */ /* 0x000fe400078e020b */
[----:B------:R-:W-:Y:S02]  /*b710*/  IMAD.U32 R11, RZ, RZ, UR21 ;  /* 0x00000015ff0b7e24 */ /* 0x000fe4000f8e00ff */
[----:B---3--:R-:W-:-:S03]  /*b720*/  IMAD.WIDE.U32 R8, R12, UR21, R8 ;  /* 0x000000150c087c25 */ /* 0x008fc6000f8e0008 */
[----:B------:R-:W-:-:S05]  /*b730*/  SHF.R.S32.HI R11, RZ, 0x1f, R11 ;  /* 0x0000001fff0b7819 */ /* 0x000fca000001140b */
[----:B------:R-:W-:-:S04]  /*b740*/  IMAD R0, R11, R12, RZ ;  /* 0x0000000c0b007224 */ /* 0x000fc800078e02ff */
[----:B------:R-:W-:Y:S02]  /*b750*/  IMAD R13, R13, UR21, R0 ;  /* 0x000000150d0d7c24 */ /* 0x000fe4000f8e0200 */
[----:B-1----:R-:W-:Y:S02]  /*b760*/  IMAD R0, R11, R2, RZ ;  /* 0x000000020b007224 */ /* 0x002fe400078e02ff */
[----:B------:R-:W-:-:S04]  /*b770*/  IMAD.WIDE.U32 R6, R2, UR21, R6 ;  /* 0x0000001502067c25 */ /* 0x000fc8000f8e0006 */
[----:B------:R-:W-:Y:S02]  /*b780*/  IMAD R3, R3, UR21, R0 ;  /* 0x0000001503037c24 */ /* 0x000fe4000f8e0200 */
[----:B------:R-:W-:Y:S01]  /*b790*/  IMAD.MOV.U32 R0, RZ, RZ, RZ ;  /* 0x000000ffff007224 */ /* 0x000fe200078e00ff */
        /* <DEDUP_REMOVED lines=11> */
.L_x_6204:
[----:B------:R-:W-:Y:S02]  /*b850*/  IMAD.IADD R12, R9, 0x1, R13 ;  /* 0x00000001090c7824 */ /* 0x000fe400078e020d */
[----:B------:R-:W-:Y:S02]  /*b860*/  IMAD.IADD R2, R7, 0x1, R3 ;  /* 0x0000000107027824 */ /* 0x000fe400078e0203 */
[----:B------:R-:W-:Y:S01]  /*b870*/  IMAD.MOV.U32 R10, RZ, RZ, 0x1 ;  /* 0x00000001ff0a7424 */ /* 0x000fe200078e00ff */
[----:B------:R2:W-:Y:S04]  /*b880*/  STL [R1+0x4], R12 ;  /* 0x0000040c01007387 */ /* 0x0005e80000100800 */
[----:B------:R2:W-:Y:S01]  /*b890*/  STL [R1], R2 ;  /* 0x0000000201007387 */ /* 0x0005e20000100800 */
[----:B------:R-:W-:Y:S05]  /*b8a0*/  @P0 BRA `(.L_x_6177) ;  /* 0x0000000000180947 */ /* 0x000fea0003800000 */
[----:B--2---:R-:W2:Y:S01]  /*b8b0*/  S2R R2, SR_TID.X ;  /* 0x0000000000027919 */ /* 0x004ea20000002100 */
[----:B------:R-:W-:-:S04]  /*b8c0*/  IMAD.MOV.U32 R3, RZ, RZ, 0x4200 ;  /* 0x00004200ff037424 */ /* 0x000fc800078e00ff */
[----:B------:R3:W-:Y:S01]  /*b8d0*/  SYNCS.ARRIVE.TRANS64 RZ, [R0+URZ+0x30c10], R3 ;  /* 0x030c100300ff79a7 */ /* 0x0007e2000800003f */
[----:B--2---:R-:W-:-:S13]  /*b8e0*/  LOP3.LUT P1, RZ, R2, 0x1f, RZ, 0xc0, !PT ;  /* 0x0000001f02ff7812 */ /* 0x004fda000782c0ff */
[----:B---3--:R-:W-:Y:S05]  /*b8f0*/  @!P1 BRA `(.L_x_6177) ;  /* 0x0000000000049947 */ /* 0x008fea0003800000 */
[----:B------:R-:W-:Y:S01]  /*b900*/  BPT.TRAP 0x1 ;  /* 0x000000040000795c */ /* 0x000fe20000300000 */
.L_x_6177:
[----:B------:R-:W-:Y:S01]  /*b910*/  R2UR UR19, R5 ;  /* 0x00000000051372ca */ /* 0x000fe200000e0000 */
[----:B------:R-:W3:Y:S01]  /*b920*/  LDC.64 R14, c[0x0][0x198] ;  /* 0x00006600ff0e7b82 */ /* 0x000ee20000000a00 */
[----:B------:R-:W-:Y:S01]  /*b930*/  ULDC.64 UR4, c[0x0][0x700] ;  /* 0x0001c00000047ab9 */ /* 0x000fe20000000a00 */
[----:B------:R-:W-:Y:S01]  /*b940*/  R2UR UR8, R0 ;  /* 0x00000000000872ca */ /* 0x000fe200000e0000 */
[----:B-1----:R-:W-:Y:S01]  /*b950*/  IMAD.U32 R11, RZ, RZ, UR4 ;  /* 0x00000004ff0b7e24 */ /* 0x002fe2000f8e00ff */
[----:B------:R-:W-:Y:S01]  /*b960*/  UMOV UR24, 0x0 ;  /* 0x0000000000187882 */ /* 0x000fe20000000000 */
[----:B------:R-:W-:Y:S01]  /*b970*/  VIADD R17, R4, 0xffffffff ;  /* 0xffffffff04117836 */ /* 0x000fe20000000000 */
[----:B------:R-:W-:Y:S01]  /*b980*/  UMOV UR25, 0x14f00000 ;  /* 0x14f0000000197882 */ /* 0x000fe20000000000 */
[----:B------:R-:W-:Y:S01]  /*b990*/  UMOV UR18, URZ ;  /* 0x0000003f00127c82 */ /* 0x000fe20008000000 */
[----:B------:R-:W-:Y:S01]  /*b9a0*/  UMOV UR9, 0x20 ;  /* 0x0000002000097882 */ /* 0x000fe20000000000 */
[----:B------:R-:W-:Y:S01]  /*b9b0*/  UMOV UR13, UR21 ;  /* 0x00000015000d7c82 */ /* 0x000fe20008000000 */
[----:B------:R1:W-:Y:S01]  /*b9c0*/  STL [R1+0x14], R17 ;  /* 0x0000141101007387 */ /* 0x0003e20000100800 */
[----:B------:R-:W-:Y:S01]  /*b9d0*/  UMOV UR10, UR18 ;  /* 0x00000012000a7c82 */ /* 0x000fe20008000000 */
[----:B------:R-:W-:-:S02]  /*b9e0*/  USHF.L.U32 UR19, UR19, 0x7, URZ ;  /* 0x0000000713137899 */ /* 0x000fc4000800063f */
[----:B------:R1:W-:Y:S01]  /*b9f0*/  STL [R1+0x8], RZ ;  /* 0x000008ff01007387 */ /* 0x0003e20000100800 */
[----:B------:R-:W-:Y:S02]  /*ba00*/  UIADD3 UR16, UR8, 0x10000, URZ ;  /* 0x0001000008107890 */ /* 0x000fe4000fffe03f */
[----:B------:R-:W-:Y:S01]  /*ba10*/  UIADD3 UR17, UR8, 0x30c10, URZ ;  /* 0x00030c1008117890 */ /* 0x000fe2000fffe03f */
[----:B------:R-:W-:Y:S01]  /*ba20*/  IMAD.U32 R3, RZ, RZ, UR19 ;  /* 0x00000013ff037e24 */ /* 0x000fe2000f8e00ff */
[----:B--2---:R-:W-:Y:S01]  /*ba30*/  IADD3 R2, P1, R8, UR19, RZ ;  /* 0x0000001308027c10 */ /* 0x004fe2000ff3e0ff */
[----:B------:R-:W-:Y:S01]  /*ba40*/  UIADD3 UR26, UR8, 0x20000, URZ ;  /* 0x00020000081a7890 */ /* 0x000fe2000fffe03f */
[----:B------:R-:W-:Y:S02]  /*ba50*/  UMOV UR28, UR12 ;  /* 0x0000000c001c7c82 */ /* 0x000fe40008000000 */
[----:B------:R-:W-:Y:S01]  /*ba60*/  LEA.HI.X.SX32 R3, R3, R12, 0x1, P1 ;  /* 0x0000000c03037211 */ /* 0x000fe200008f0eff */
[----:B------:R-:W-:Y:S01]  /*ba70*/  IMAD.U32 R12, RZ, RZ, UR5 ;  /* 0x00000005ff0c7e24 */ /* 0x000fe2000f8e00ff */
[C---:B------:R-:W-:Y:S01]  /*ba80*/  LEA R13, P1, R2.reuse, R11, 0x2 ;  /* 0x0000000b020d7211 */ /* 0x040fe200078210ff */
[----:B---3--:R-:W-:Y:S01]  /*ba90*/  IMAD.MOV.U32 R16, RZ, RZ, R15 ;  /* 0x000000ffff107224 */ /* 0x008fe200078e000f */
[----:B------:R-:W-:Y:S01]  /*baa0*/  UMOV UR27, UR17 ;  /* 0x00000011001b7c82 */ /* 0x000fe20008000000 */
[----:B------:R-:W-:Y:S01]  /*bab0*/  IMAD.MOV.U32 R15, RZ, RZ, 0x8000 ;  /* 0x00008000ff0f7424 */ /* 0x000fe200078e00ff */
[----:B------:R-:W-:Y:S01]  /*bac0*/  R2UR UR4, R13 ;  /* 0x000000000d0472ca */ /* 0x000fe200000e0000 */
[----:B------:R-:W-:Y:S01]  /*bad0*/  IMAD.MOV.U32 R13, RZ, RZ, R14 ;  /* 0x000000ffff0d7224 */ /* 0x000fe200078e000e */
[----:B------:R-:W-:Y:S01]  /*bae0*/  LEA.HI.X R2, R2, R12, R3, 0x2, P1 ;  /* 0x0000000c02027211 */ /* 0x000fe200008f1403 */
[----:B------:R-:W-:-:S03]  /*baf0*/  UMOV UR29, UR21 ;  /* 0x00000015001d7c82 */ /* 0x000fc60008000000 */
[----:B------:R-:W-:Y:S02]  /*bb00*/  R2UR UR5, R2 ;  /* 0x00000000020572ca */ /* 0x000fe400000e0000 */
[----:B------:R-:W-:-:S04]  /*bb10*/  IADD3 R2, P1, R13, 0xf0, RZ ;  /* 0x000000f00d027810 */ /* 0x000fc80007f3e0ff */
[----:B------:R-:W-:Y:S01]  /*bb20*/  R2UR UR22, R2 ;  /* 0x00000000021672ca */ /* 0x000fe200000e0000 */
[----:B------:R-:W-:Y:S01]  /*bb30*/  IMAD.X R3, RZ, RZ, R16, P1 ;  /* 0x000000ffff037224 */ /* 0x000fe200008e0610 */
[----:B------:R-:W-:-:S04]  /*bb40*/  IADD3 R14, P1, R13, 0x2f0, RZ ;  /* 0x000002f00d0e7810 */ /* 0x000fc80007f3e0ff */
[----:B------:R-:W-:Y:S01]  /*bb50*/  R2UR UR6, R14 ;  /* 0x000000000e0672ca */ /* 0x000fe200000e0000 */
[----:B------:R-:W-:Y:S01]  /*bb60*/  IMAD.X R14, RZ, RZ, R16, P1 ;  /* 0x000000ffff0e7224 */ /* 0x000fe200008e0610 */
[----:B------:R-:W-:-:S04]  /*bb70*/  R2UR UR23, R3 ;  /* 0x00000000031772ca */ /* 0x000fc800000e0000 */
[----:B------:R-:W-:Y:S02]  /*bb80*/  R2UR UR7, R14 ;  /* 0x000000000e0772ca */ /* 0x000fe400000e0000 */
[----:B------:R-:W-:-:S04]  /*bb90*/  IADD3 R14, P1, R13, 0x3f0, RZ ;  /* 0x000003f00d0e7810 */ /* 0x000fc80007f3e0ff */
[----:B------:R-:W-:Y:S01]  /*bba0*/  R2UR UR14, R14 ;  /* 0x000000000e0e72ca */ /* 0x000fe200000e0000 */
[----:B------:R-:W-:Y:S01]  /*bbb0*/  IMAD.X R14, RZ, RZ, R16, P1 ;  /* 0x000000ffff0e7224 */ /* 0x000fe200008e0610 */
[----:B------:R-:W-:Y:S01]  /*bbc0*/  ISETP.GE.AND P1, PT, R5, R17, PT ;  /* 0x000000110500720c */ /* 0x000fe20003f26270 */
[----:B------:R-:W-:Y:S03]  /*bbd0*/  UTMALDG.4D [UR16], [UR22], desc[UR24] ;  /* 0x00001810160075b4 */ /* 0x000fe60008019000 */
[----:B------:R-:W-:Y:S01]  /*bbe0*/  R2UR UR15, R14 ;  /* 0x000000000e0f72ca */ /* 0x000fe200000e0000 */
[----:B------:R2:W-:Y:S01]  /*bbf0*/  UBLKCP.S.G [UR26], [UR4], UR9 ;  /* 0x0000001a040073ba */ /* 0x0005e20008000209 */
[----:B------:R1:W-:Y:S01]  /*bc00*/  SYNCS.ARRIVE.TRANS64 RZ, [R0+URZ+0x30c00], R15 ;  /* 0x030c000f00ff79a7 */ /* 0x0003e2000800003f */
[----:B--2---:R-:W-:Y:S02]  /*bc10*/  UIADD3 UR9, UR8, 0x30c00, URZ ;  /* 0x00030c0008097890 */ /* 0x004fe4000fffe03f */
[----:B------:R-:W-:Y:S01]  /*bc20*/  UIADD3 UR24, UR8, 0x4000, URZ ;  /* 0x0000400008187890 */ /* 0x000fe2000fffe03f */
[----:B------:R-:W-:Y:S01]  /*bc30*/  UMOV UR16, 0x0 ;  /* 0x0000000000107882 */ /* 0x000fe20000000000 */
[----:B------:R-:W-:Y:S01]  /*bc40*/  UMOV UR17, 0x10000000 ;  /* 0x1000000000117882 */ /* 0x000fe20000000000 */
[----:B------:R-:W-:Y:S01]  /*bc50*/  UMOV UR27, UR11 ;  /* 0x0000000b001b7c82 */ /* 0x000fe20008000000 */
[----:B------:R-:W-:Y:S01]  /*bc60*/  UMOV UR26, UR18 ;  /* 0x00000012001a7c82 */ /* 0x000fe20008000000 */
[----:B------:R-:W-:-:S02]  /*bc70*/  UMOV UR25, UR9 ;  /* 0x0000000900197c82 */ /* 0x000fc40008000000 */
[----:B------:R1:W-:Y:S02]  /*bc80*/  UTMALDG.4D [UR8], [UR6], desc[UR16] ;  /* 0x00001008060075b4 */ /* 0x0003e40008019000 */
[----:B------:R1:W-:Y:S02]  /*bc90*/  UTMALDG.4D [UR24], [UR14], desc[UR16] ;  /* 0x000010180e0075b4 */ /* 0x0003e40008019000 */
[----:B-1----:R-:W-:Y:S05]  /*bca0*/  @P1 BRA `(.L_x_6178) ;  /* 0x0000000c00b41947 */ /* 0x002fea0003800000 */
[----:B------:R-:W-:Y:S01]  /*bcb0*/  LOP3.LUT R18, RZ, R5, RZ, 0x33, !PT ;  /* 0x00000005ff127212 */ /* 0x000fe200078e33ff */
[----:B------:R-:W-:Y:S02]  /*bcc0*/  IMAD.MOV.U32 R10, RZ, RZ, 0x1 ;  /* 0x00000001ff0a7424 */ /* 0x000fe400078e00ff */
[----:B------:R-:W-:Y:S02]  /*bcd0*/  IMAD.MOV.U32 R17, RZ, RZ, R5 ;  /* 0x000000ffff117224 */ /* 0x000fe400078e0005 */
[C---:B------:R-:W-:Y:S02]  /*bce0*/  IMAD.IADD R18, R4.reuse, 0x1, R18 ;  /* 0x0000000104127824 */ /* 0x040fe400078e0212 */
[----:B------:R-:W-:-:S05]  /*bcf0*/  VIADD R4, R4, 0xfffffffe ;  /* 0xfffffffe04047836 */ /* 0x000fca0000000000 */
[----:B------:R-:W-:Y:S02]  /*bd00*/  ISETP.NE.AND P1, PT, R4, R5, PT ;  /* 0x000000050400720c */ /* 0x000fe40003f25270 */
[----:B------:R-:W-:-:S05]  /*bd10*/  LOP3.LUT R4, R18, 0x1, RZ, 0xc0, !PT ;  /* 0x0000000112047812 */ /* 0x000fca00078ec0ff */
[----:B------:R1:W-:Y:S06]  /*bd20*/  STL [R1+0x10], R4 ;  /* 0x0000100401007387 */ /* 0x0003ec0000100800 */
[----:B------:R-:W-:Y:S05]  /*bd30*/  @!P1 BRA `(.L_x_6179) ;  /* 0x00000008005c9947 */ /* 0x000fea0003800000 */
[----:B------:R-:W-:Y:S02]  /*bd40*/  IMAD.IADD R18, R18, 0x1, -R4 ;  /* 0x0000000112127824 */ /* 0x000fe400078e0a04 */
[----:B------:R-:W-:Y:S02]  /*bd50*/  IMAD.MOV.U32 R17, RZ, RZ, R5 ;  /* 0x000000ffff117224 */ /* 0x000fe400078e0005 */
[----:B------:R-:W-:-:S07]  /*bd60*/  IMAD.MOV.U32 R10, RZ, RZ, 0x1 ;  /* 0x00000001ff0a7424 */ /* 0x000fce00078e00ff */
.L_x_6188:
[----:B------:R-:W-:-:S04]  /*bd70*/  SHF.L.U32 R19, R10, 0x1f, RZ ;  /* 0x0000001f0a137819 */ /* 0x000fc800000006ff */
[----:B------:R-:W2:Y:S02]  /*bd80*/  SYNCS.PHASECHK.TRANS64.TRYWAIT P1, [R0+URZ+0x30c40], R19 ;  /* 0x030c4013000075a7 */ /* 0x000ea4000802017f */
[----:B--2---:R-:W-:Y:S05]  /*bd90*/  @!P1 BRA `(.L_x_6180) ;  /* 0x00000014007c9947 */ /* 0x004fea0003800000 */
.L_x_6205:
        /* <DEDUP_REMOVED lines=8> */
.L_x_6181:
[----:B------:R-:W3:Y:S01]  /*be20*/  LDL R11, [R1] ;  /* 0x00000000010b7983 */ /* 0x000ee20000100800 */
[----:B------:R-:W4:Y:S01]  /*be30*/  LDC.64 R14, c[0x0][0x728] ;  /* 0x0001ca00ff0e7b82 */ /* 0x000f220000000a00 */
[----:B------:R-:W-:Y:S01]  /*be40*/  IMAD.SHL.U32 R20, R17, 0x80, RZ ;  /* 0x0000008011147824 */ /* 0x000fe200078e00ff */
        /* <DEDUP_REMOVED lines=11> */
[----:B----4-:R-:W-:-:S04]  /*bf00*/  LEA R3, P2, R2, R14, 0x2 ;  /* 0x0000000e02037211 */ /* 0x010fc800078410ff */
[----:B------:R-:W-:Y:S01]  /*bf10*/  UMOV UR5, UR17 ;  /* 0x0000001100057c82 */ /* 0x000fe20008000000 */
[----:B------:R-:W-:Y:S01]  /*bf20*/  R2UR UR6, R3 ;  /* 0x00000000030672ca */ /* 0x000fe200000e0000 */
[----:B-1----:R-:W-:Y:S02]  /*bf30*/  IMAD.MOV.U32 R13, RZ, RZ, R4 ;  /* 0x000000ffff0d7224 */ /* 0x002fe400078e0004 */
[----:B------:R-:W-:Y:S01]  /*bf40*/  IMAD.MOV.U32 R16, RZ, RZ, R5 ;  /* 0x000000ffff107224 */ /* 0x000fe200078e0005 */
[----:B---3--:R-:W-:Y:S02]  /*bf50*/  LEA.HI.X.SX32 R3, R20, R11, 0x1, P1 ;  /* 0x0000000b14037211 */ /* 0x008fe400008f0eff */
[----:B------:R-:W-:Y:S02]  /*bf60*/  IADD3 R4, P1, R13, 0x1f0, RZ ;  /* 0x000001f00d047810 */ /* 0x000fe40007f3e0ff */
[----:B------:R-:W-:Y:S02]  /*bf70*/  LEA.HI.X R3, R2, R15, R3, 0x2, P2 ;  /* 0x0000000f02037211 */ /* 0x000fe400010f1403 */
[----:B------:R-:W-:Y:S01]  /*bf80*/  R2UR UR8, R4 ;  /* 0x00000000040872ca */ /* 0x000fe200000e0000 */
[----:B------:R-:W-:Y:S01]  /*bf90*/  IMAD.X R5, RZ, RZ, R16, P1 ;  /* 0x000000ffff057224 */ /* 0x000fe200008e0610 */
[----:B------:R-:W-:-:S04]  /*bfa0*/  R2UR UR7, R3 ;  /* 0x00000000030772ca */ /* 0x000fc800000e0000 */
[----:B------:R-:W-:-:S13]  /*bfb0*/  R2UR UR9, R5 ;  /* 0x00000000050972ca */ /* 0x000fda00000e0000 */
[----:B------:R1:W-:Y:S01]  /*bfc0*/  UTMALDG.4D [UR16], [UR8], desc[UR14] ;  /* 0x00000e10080075b4 */ /* 0x0003e20008019000 */
[----:B------:R1:W-:Y:S01]  /*bfd0*/  UBLKCP.S.G [UR4], [UR6], UR10 ;  /* 0x00000004060073ba */ /* 0x0003e2000800020a */
[----:B------:R-:W3:Y:S02]  /*bfe0*/  SYNCS.PHASECHK.TRANS64.TRYWAIT P1, [R0+URZ+0x30c28], R19 ;  /* 0x030c2813000075a7 */ /* 0x000ee4000802017f */
[----:B-1-3--:R-:W-:Y:S05]  /*bff0*/  @!P1 BRA `(.L_x_6182) ;  /* 0x0000001000f89947 */ /* 0x00afea0003800000 */
.L_x_6206:
        /* <DEDUP_REMOVED lines=8> */
.L_x_6183:
[----:B------:R-:W-:Y:S01]  /*c080*/  VIADD R20, R20, 0x80 ;  /* 0x0000008014147836 */ /* 0x000fe20000000000 */
[----:B------:R-:W-:Y:S02]  /*c090*/  ULDC.64 UR4, c[0x0][0x700] ;  /* 0x0001c00000047ab9 */ /* 0x000fe40000000a00 */
[----:B------:R-:W-:Y:S02]  /*c0a0*/  IMAD.U32 R11, RZ, RZ, UR4 ;  /* 0x00000004ff0b7e24 */ /* 0x000fe4000f8e00ff */
[----:B------:R-:W-:-:S04]  /*c0b0*/  IADD3 R2, P1, R20, R8, RZ ;  /* 0x0000000814027210 */ /* 0x000fc80007f3e0ff */
        /* <DEDUP_REMOVED lines=26> */
.L_x_6207:
        /* <DEDUP_REMOVED lines=8> */
.L_x_6185:
[----:B-123--:R-:W2:Y:S01]  /*c2e0*/  LDL R19, [R1] ;  /* 0x0000000001137983 */ /* 0x00eea20000100800 */
[C---:B------:R-:W-:Y:S01]  /*c2f0*/  R2UR UR19, R20.reuse ;  /* 0x00000000141372ca */ /* 0x040fe200000e0000 */
[----:B------:R-:W-:Y:S01]  /*c300*/  UMOV UR6, 0x0 ;  /* 0x0000000000067882 */ /* 0x000fe20000000000 */
[----:B------:R-:W-:Y:S01]  /*c310*/  IADD3 R20, P1, R20, R6, RZ ;  /* 0x0000000614147210 */ /* 0x000fe20007f3e0ff */
[----:B------:R-:W-:Y:S01]  /*c320*/  UMOV UR7, 0x14f00000 ;  /* 0x14f0000000077882 */ /* 0x000fe20000000000 */
[----:B------:R-:W-:Y:S01]  /*c330*/  R2UR UR8, R0 ;  /* 0x00000000000872ca */ /* 0x000fe200000e0000 */
[----:B------:R-:W-:Y:S01]  /*c340*/  UMOV UR18, URZ ;  /* 0x0000003f00127c82 */ /* 0x000fe20008000000 */
[----:B------:R-:W-:Y:S01]  /*c350*/  R2UR UR4, R4 ;  /* 0x00000000040472ca */ /* 0x000fe200000e0000 */
[----:B------:R-:W-:Y:S01]  /*c360*/  UMOV UR10, 0x20 ;  /* 0x00000020000a7882 */ /* 0x000fe20000000000 */
[----:B------:R-:W-:Y:S02]  /*c370*/  R2UR UR5, R5 ;  /* 0x00000000050572ca */ /* 0x000fe400000e0000 */
[----:B------:R-:W-:-:S04]  /*c380*/  LOP3.LUT R10, R10, 0x1, RZ, 0x3c, !PT ;  /* 0x000000010a0a7812 */ /* 0x000fc800078e3cff */
[----:B------:R-:W-:-:S03]  /*c390*/  SHF.L.U32 R4, R10, 0x1f, RZ ;  /* 0x0000001f0a047819 */ /* 0x000fc600000006ff */
[----:B------:R-:W-:Y:S02]  /*c3a0*/  UIADD3 UR16, UR8, 0x1c000, URZ ;  /* 0x0001c00008107890 */ /* 0x000fe4000fffe03f */
[----:B------:R-:W-:Y:S02]  /*c3b0*/  UIADD3 UR17, UR8, 0x30c38, URZ ;  /* 0x00030c3808117890 */ /* 0x000fe4000fffe03f */
[----:B------:R-:W-:-:S05]  /*c3c0*/  UIADD3 UR8, UR8, 0x20600, URZ ;  /* 0x0002060008087890 */ /* 0x000fca000fffe03f */
[----:B------:R-:W-:Y:S02]  /*c3d0*/  UMOV UR9, UR17 ;  /* 0x0000001100097c82 */ /* 0x000fe40008000000 */
[----:B------:R1:W-:Y:S01]  /*c3e0*/  UTMALDG.4D [UR16], [UR4], desc[UR6] ;  /* 0x00000610040075b4 */ /* 0x0003e20008019000 */
[----:B--2---:R-:W-:Y:S01]  /*c3f0*/  IMAD.X R21, R21, 0x1, R19, P1 ;  /* 0x0000000115157824 */ /* 0x004fe200008e0613 */
[----:B------:R-:W-:-:S04]  /*c400*/  LEA R14, P1, R20, R14, 0x2 ;  /* 0x0000000e140e7211 */ /* 0x000fc800078210ff */
[----:B------:R-:W-:Y:S02]  /*c410*/  LEA.HI.X R21, R20, R15, R21, 0x2, P1 ;  /* 0x0000000f14157211 */ /* 0x000fe400008f1415 */
[----:B------:R-:W-:Y:S02]  /*c420*/  R2UR UR14, R14 ;  /* 0x000000000e0e72ca */ /* 0x000fe400000e0000 */
[----:B------:R-:W-:-:S13]  /*c430*/  R2UR UR15, R21 ;  /* 0x00000000150f72ca */ /* 0x000fda00000e0000 */
[----:B------:R1:W-:Y:S01]  /*c440*/  UBLKCP.S.G [UR8], [UR14], UR10 ;  /* 0x000000080e0073ba */ /* 0x0003e2000800020a */
[----:B------:R-:W2:Y:S02]  /*c450*/  SYNCS.PHASECHK.TRANS64.TRYWAIT P1, [R0+URZ+0x30c20], R4 ;  /* 0x030c2004000075a7 */ /* 0x000ea4000802017f */
[----:B-12---:R-:W-:Y:S05]  /*c460*/  @!P1 BRA `(.L_x_6186) ;  /* 0x0000001000049947 */ /* 0x006fea0003800000 */
.L_x_6209:
[----:B------:R-:W-:Y:S05]  /*c470*/  @P0 BRA `(.L_x_6187) ;  /* 0x00000000001c0947 */ /* 0x000fea0003800000 */
[----:B------:R-:W2:Y:S01]  /*c480*/  S2R R5, SR_TID.X ;  /* 0x0000000000057919 */ /* 0x000ea20000002100 */
[----:B-1----:R-:W-:-:S04]  /*c490*/  IMAD.MOV.U32 R4, RZ, RZ, 0x4200 ;  /* 0x00004200ff047424 */ /* 0x002fc800078e00ff */
[----:B------:R3:W-:Y:S01]  /*c4a0*/  SYNCS.ARRIVE.TRANS64 RZ, [R0+URZ+0x30c10], R4 ;  /* 0x030c100400ff79a7 */ /* 0x0007e2000800003f */
[----:B--2---:R-:W-:-:S04]  /*c4b0*/  LOP3.LUT R5, R5, 0x1f, RZ, 0xc0, !PT ;  /* 0x0000001f05057812 */ /* 0x004fc800078ec0ff */
[----:B------:R-:W-:-:S13]  /*c4c0*/  ISETP.NE.AND P1, PT, R5, RZ, PT ;  /* 0x000000ff0500720c */ /* 0x000fda0003f25270 */
[----:B---3--:R-:W-:Y:S05]  /*c4d0*/  @!P1 BRA `(.L_x_6187) ;  /* 0x0000000000049947 */ /* 0x008fea0003800000 */
[----:B------:R-:W-:Y:S01]  /*c4e0*/  BPT.TRAP 0x1 ;  /* 0x000000040000795c */ /* 0x000fe20000300000 */
.L_x_6187:
[----:B------:R-:W2:Y:S01]  /*c4f0*/  LDL R14, [R1+0x4] ;  /* 0x00000400010e7983 */ /* 0x000ea20000100800 */
        /* <DEDUP_REMOVED lines=8> */
[----:B------:R-:W-:-:S05]  /*c580*/  UMOV UR9, 0x20 ;  /* 0x0000002000097882 */ /* 0x000fca0000000000 */
[----:B------:R-:W-:Y:S02]  /*c590*/  UIADD3 UR8, UR8, 0x2, URZ ;  /* 0x0000000208087890 */ /* 0x000fe4000fffe03f */
[----:B------:R-:W-:Y:S02]  /*c5a0*/  UIADD3 UR16, UR14, 0x10000, URZ ;  /* 0x000100000e107890 */ /* 0x000fe4000fffe03f */
[----:B------:R-:W-:Y:S02]  /*c5b0*/  USHF.L.U32 UR19, UR8, 0x7, URZ ;  /* 0x0000000708137899 */ /* 0x000fe4000800063f */
[----:B------:R-:W-:Y:S01]  /*c5c0*/  UIADD3 UR17, UR14, 0x30c10, URZ ;  /* 0x00030c100e117890 */ /* 0x000fe2000fffe03f */
[----:B------:R-:W-:Y:S01]  /*c5d0*/  IMAD.U32 R17, RZ, RZ, UR8 ;  /* 0x00000008ff117e24 */ /* 0x000fe2000f8e00ff */
[----:B------:R-:W-:Y:S02]  /*c5e0*/  UIADD3 UR14, UR14, 0x20000, URZ ;  /* 0x000200000e0e7890 */ /* 0x000fe4000fffe03f */
[----:B-1----:R-:W-:-:S03]  /*c5f0*/  IADD3 R4, P1, R8, UR19, RZ ;  /* 0x0000001308047c10 */ /* 0x002fc6000ff3e0ff */
[----:B------:R-:W-:Y:S01]  /*c600*/  UMOV UR15, UR17 ;  /* 0x00000011000f7c82 */ /* 0x000fe20008000000 */
[----:B------:R-:W-:Y:S01]  /*c610*/  LEA R5, P2, R4, R11, 0x2 ;  /* 0x0000000b04057211 */ /* 0x000fe200078410ff */
[----:B------:R3:W-:Y:S03]  /*c620*/  UTMALDG.4D [UR16], [UR4], desc[UR6] ;  /* 0x00000610040075b4 */ /* 0x0007e60008019000 */
[----:B------:R-:W-:Y:S01]  /*c630*/  R2UR UR22, R5 ;  /* 0x00000000051672ca */ /* 0x000fe200000e0000 */
[----:B------:R-:W-:-:S05]  /*c640*/  IMAD.U32 R5, RZ, RZ, UR19 ;  /* 0x00000013ff057e24 */ /* 0x000fca000f8e00ff */
[----:B--2---:R-:W-:Y:S02]  /*c650*/  LEA.HI.X.SX32 R5, R5, R14, 0x1, P1 ;  /* 0x0000000e05057211 */ /* 0x004fe400008f0eff */
[----:B------:R-:W-:Y:S02]  /*c660*/  ISETP.NE.AND P1, PT, R18, RZ, PT ;  /* 0x000000ff1200720c */ /* 0x000fe40003f25270 */
[----:B------:R-:W-:-:S04]  /*c670*/  LEA.HI.X R5, R4, R12, R5, 0x2, P2 ;  /* 0x0000000c04057211 */ /* 0x000fc800010f1405 */
[----:B------:R-:W-:-:S13]  /*c680*/  R2UR UR23, R5 ;  /* 0x00000000051772ca */ /* 0x000fda00000e0000 */
[----:B------:R3:W-:Y:S02]  /*c690*/  UBLKCP.S.G [UR14], [UR22], UR9 ;  /* 0x0000000e160073ba */ /* 0x0007e40008000209 */
[----:B---3--:R-:W-:Y:S05]  /*c6a0*/  @P1 BRA `(.L_x_6188) ;  /* 0xfffffff400b01947 */ /* 0x008fea000383ffff */
.L_x_6179:
[----:B-1----:R-:W2:Y:S04]  /*c6b0*/  LDL.LU R4, [R1+0x10] ;  /* 0x0000100001047983 */ /* 0x002ea80000300800 */
[----:B------:R1:W5:Y:S01]  /*c6c0*/  LDL R5, [R1+0x14] ;  /* 0x0000140001057983 */ /* 0x0003620000100800 */
[----:B--2---:R-:W-:-:S13]  /*c6d0*/  ISETP.NE.AND P1, PT, R4, RZ, PT ;  /* 0x000000ff0400720c */ /* 0x004fda0003f25270 */
[----:B-1----:R-:W-:Y:S05]  /*c6e0*/  @!P1 BRA `(.L_x_6178) ;  /* 0x0000000400249947 */ /* 0x002fea0003800000 */
[----:B------:R-:W-:-:S04]  /*c6f0*/  SHF.L.U32 R14, R10, 0x1f, RZ ;  /* 0x0000001f0a0e7819 */ /* 0x000fc800000006ff */
[----:B------:R-:W1:Y:S02]  /*c700*/  SYNCS.PHASECHK.TRANS64.TRYWAIT P1, [R0+URZ+0x30c40], R14 ;  /* 0x030c400e000075a7 */ /* 0x000e64000802017f */
[----:B-1----:R-:W-:Y:S05]  /*c710*/  @!P1 BRA `(.L_x_6189) ;  /* 0x0000000c00709947 */ /* 0x002fea0003800000 */
.L_x_6210:
[----:B------:R-:W-:Y:S05]  /*c720*/  @P0 BRA `(.L_x_6190) ;  /* 0x00000000001c0947 */ /* 0x000fea0003800000 */
[----:B------:R-:W2:Y:S02]  /*c730*/  S2R R4, SR_TID.X ;  /* 0x0000000000047919 */ /* 0x000ea40000002100 */
[----:B--2--5:R-:W-:Y:S01]  /*c740*/  LOP3.LUT R5, R4, 0x1f, RZ, 0xc0, !PT ;  /* 0x0000001f04057812 */ /* 0x024fe200078ec0ff */
[----:B------:R-:W-:-:S03]  /*c750*/  IMAD.MOV.U32 R4, RZ, RZ, 0x4200 ;  /* 0x00004200ff047424 */ /* 0x000fc600078e00ff */
[----:B------:R-:W-:Y:S01]  /*c760*/  ISETP.NE.AND P1, PT, R5, RZ, PT ;  /* 0x000000ff0500720c */ /* 0x000fe20003f25270 */
[----:B------:R2:W-:-:S12]  /*c770*/  SYNCS.ARRIVE.TRANS64 RZ, [R0+URZ+0x30c30], R4 ;  /* 0x030c300400ff79a7 */ /* 0x0005d8000800003f */
[----:B--2---:R-:W-:Y:S05]  /*c780*/  @!P1 BRA `(.L_x_6190) ;  /* 0x0000000000049947 */ /* 0x004fea0003800000 */
[----:B------:R-:W-:Y:S01]  /*c790*/  BPT.TRAP 0x1 ;  /* 0x000000040000795c */ /* 0x000fe20000300000 */
.L_x_6190:
[----:B------:R-:W2:Y:S01]  /*c7a0*/  LDL R18, [R1] ;  /* 0x0000000001127983 */ /* 0x000ea20000100800 */
[----:B-----5:R-:W3:Y:S01]  /*c7b0*/  LDC.64 R4, c[0x0][0x728] ;  /* 0x0001ca00ff047b82 */ /* 0x020ee20000000a00 */
        /* <DEDUP_REMOVED lines=11> */
[----:B---3--:R-:W-:-:S04]  /*c870*/  LEA R4, P2, R15, R4, 0x2 ;  /* 0x000000040f047211 */ /* 0x008fc800078410ff */
[----:B------:R-:W-:Y:S01]  /*c880*/  UMOV UR9, UR17 ;  /* 0x0000001100097c82 */ /* 0x000fe20008000000 */
[----:B------:R-:W-:Y:S02]  /*c890*/  R2UR UR14, R4 ;  /* 0x00000000040e72ca */ /* 0x000fe400000e0000 */
[----:B--2---:R-:W-:-:S04]  /*c8a0*/  LEA.HI.X.SX32 R4, R17, R18, 0x1, P1 ;  /* 0x0000001211047211 */ /* 0x004fc800008f0eff */
        /* <DEDUP_REMOVED lines=8> */
[----:B------:R-:W3:Y:S02]  /*c930*/  SYNCS.PHASECHK.TRANS64.TRYWAIT P1, [R0+URZ+0x30c28], R14 ;  /* 0x030c280e000075a7 */ /* 0x000ee4000802017f */
[----:B--23--:R-:W-:Y:S05]  /*c940*/  @!P1 BRA `(.L_x_6191) ;  /* 0x0000000800f89947 */ /* 0x00cfea0003800000 */
.L_x_6211:
        /* <DEDUP_REMOVED lines=8> */
.L_x_6192:
[----:B------:R-:W3:Y:S01]  /*c9d0*/  LDL.LU R4, [R1+0x4] ;  /* 0x0000040001047983 */ /* 0x000ee20000300800 */
        /* <DEDUP_REMOVED lines=11> */
[----:B------:R-:W-:Y:S01]  /*ca90*/  IMAD.U32 R5, RZ, RZ, UR19 ;  /* 0x00000013ff057e24 */ /* 0x000fe2000f8e00ff */
[----:B------:R-:W-:Y:S01]  /*caa0*/  IADD3 R8, P0, R8, UR19, RZ ;  /* 0x0000001308087c10 */ /* 0x000fe2000ff1e0ff */
[----:B------:R-:W-:Y:S01]  /*cab0*/  UIADD3 UR8, UR8, 0x20200, URZ ;  /* 0x0002020008087890 */ /* 0x000fe2000fffe03f */
[----:B------:R-:W-:Y:S02]  /*cac0*/  IMAD.MOV.U32 R2, RZ, RZ, 0x1 ;  /* 0x00000001ff027424 */ /* 0x000fe400078e00ff */
[----:B------:R-:W-:-:S02]  /*cad0*/  UMOV UR9, UR17 ;  /* 0x0000001100097c82 */ /* 0x000fc40008000000 */
[----:B------:R4:W-:Y:S01]  /*cae0*/  UTMALDG.4D [UR16], [UR4], desc[UR6] ;  /* 0x00000610040075b4 */ /* 0x0009e20008019000 */
[----:B---3--:R-:W-:Y:S02]  /*caf0*/  LEA.HI.X.SX32 R5, R5, R4, 0x1, P0 ;  /* 0x0000000405057211 */ /* 0x008fe400000f0eff */
[----:B------:R-:W-:-:S04]  /*cb00*/  LEA R11, P0, R8, R11, 0x2 ;  /* 0x0000000b080b7211 */ /* 0x000fc800078010ff */
[----:B------:R-:W-:Y:S02]  /*cb10*/  LEA.HI.X R12, R8, R12, R5, 0x2, P0 ;  /* 0x0000000c080c7211 */ /* 0x000fe400000f1405 */
[----:B------:R-:W-:Y:S01]  /*cb20*/  R2UR UR14, R11 ;  /* 0x000000000b0e72ca */ /* 0x000fe200000e0000 */
[----:B------:R4:W5:Y:S01]  /*cb30*/  LDL.LU R5, [R1+0x14] ;  /* 0x0000140001057983 */ /* 0x0009620000300800 */
[----:B------:R-:W-:-:S03]  /*cb40*/  R2UR UR15, R12 ;  /* 0x000000000c0f72ca */ /* 0x000fc600000e0000 */
[----:B------:R4:W-:Y:S10]  /*cb50*/  STL [R1+0x8], R2 ;  /* 0x0000080201007387 */ /* 0x0009f40000100800 */
[----:B------:R4:W-:Y:S02]  /*cb60*/  UBLKCP.S.G [UR8], [UR14], UR10 ;  /* 0x000000080e0073ba */ /* 0x0009e4000800020a */
[----:B----4-:R-:W-:Y:S01]  /*cb70*/  NOP ;  /* 0x0000000000007918 */ /* 0x010fe20000000000 */
.L_x_6178:
[----:B------:R-:W3:Y:S01]  /*cb80*/  LDL R3, [R1+0x8] ;  /* 0x0000080001037983 */ /* 0x000ee20000100800 */
[----:B------:R-:W4:Y:S02]  /*cb90*/  S2R R2, SR_TID.X ;  /* 0x0000000000027919 */ /* 0x000f240000002100 */
[----:B----4-:R-:W-:-:S04]  /*cba0*/  LOP3.LUT R2, R2, 0x7f, RZ, 0xc0, !PT ;  /* 0x0000007f02027812 */ /* 0x010fc800078ec0ff */
[----:B------:R-:W-:Y:S01]  /*cbb0*/  ISETP.NE.AND P1, PT, R2, RZ, PT ;  /* 0x000000ff0200720c */ /* 0x000fe20003f25270 */
[----:B---3--:R-:W-:Y:S01]  /*cbc0*/  IMAD R4, R3, 0x8, R0 ;  /* 0x0000000803047824 */ /* 0x008fe200078e0200 */
[----:B------:R-:W-:-:S04]  /*cbd0*/  SHF.L.U32 R3, R10, 0x1f, RZ ;  /* 0x0000001f0a037819 */ /* 0x000fc800000006ff */
[----:B------:R-:W3:Y:S02]  /*cbe0*/  SYNCS.PHASECHK.TRANS64.TRYWAIT P0, [R4+URZ+0x30c40], R3 ;  /* 0x030c4003040075a7 */ /* 0x000ee4000800017f */
[----:B---3--:R-:W-:Y:S05]  /*cbf0*/  @!P0 BRA `(.L_x_6193) ;  /* 0x0000000800608947 */ /* 0x008fea0003800000 */
.L_x_6212:
[----:B------:R-:W-:Y:S05]  /*cc00*/  @P1 BRA `(.L_x_6194) ;  /* 0x0000000000181947 */ /* 0x000fea0003800000 */
[----:B------:R-:W4:Y:S01]  /*cc10*/  S2R R2, SR_TID.X ;  /* 0x0000000000027919 */ /* 0x000f220000002100 */
[----:B---3--:R-:W-:-:S04]  /*cc20*/  IMAD.MOV.U32 R3, RZ, RZ, 0x4200 ;  /* 0x00004200ff037424 */ /* 0x008fc800078e00ff */
[----:B------:R3:W-:Y:S01]  /*cc30*/  SYNCS.ARRIVE.TRANS64 RZ, [R4+URZ+0x30c30], R3 ;  /* 0x030c300304ff79a7 */ /* 0x0007e2000800003f */
[----:B----4-:R-:W-:-:S13]  /*cc40*/  LOP3.LUT P0, RZ, R2, 0x1f, RZ, 0xc0, !PT ;  /* 0x0000001f02ff7812 */ /* 0x010fda000780c0ff */
[----:B---3--:R-:W-:Y:S05]  /*cc50*/  @!P0 BRA `(.L_x_6194) ;  /* 0x0000000000048947 */ /* 0x008fea0003800000 */
[----:B------:R-:W-:Y:S01]  /*cc60*/  BPT.TRAP 0x1 ;  /* 0x000000040000795c */ /* 0x000fe20000300000 */
.L_x_6194:
[----:B------:R-:W4:Y:S01]  /*cc70*/  LDL.LU R9, [R1] ;  /* 0x0000000001097983 */ /* 0x000f220000300800 */
[----:B-----5:R-:W-:Y:S01]  /*cc80*/  R2UR UR19, R5 ;  /* 0x00000000051372ca */ /* 0x020fe200000e0000 */
[----:B---3--:R-:W3:Y:S02]  /*cc90*/  LDC.64 R2, c[0x0][0x728] ;  /* 0x0001ca00ff027b82 */ /* 0x008ee40000000a00 */
[----:B------:R-:W2:Y:S01]  /*cca0*/  LDL.LU R8, [R1+0x8] ;  /* 0x0000080001087983 */ /* 0x000ea20000300800 */
[----:B------:R-:W-:Y:S01]  /*ccb0*/  R2UR UR17, R4 ;  /* 0x00000000041172ca */ /* 0x000fe200000e0000 */
[----:B------:R-:W-:Y:S01]  /*ccc0*/  UMOV UR6, 0x0 ;  /* 0x0000000000067882 */ /* 0x000fe20000000000 */
[----:B------:R-:W-:Y:S01]  /*ccd0*/  UMOV UR7, 0x14f00000 ;  /* 0x14f0000000077882 */ /* 0x000fe20000000000 */
[----:B------:R-:W-:Y:S01]  /*cce0*/  UMOV UR18, URZ ;  /* 0x0000003f00127c82 */ /* 0x000fe20008000000 */
[----:B------:R-:W-:-:S05]  /*ccf0*/  UMOV UR10, 0x20 ;  /* 0x00000020000a7882 */ /* 0x000fca0000000000 */
[----:B------:R-:W-:-:S04]  /*cd00*/  USHF.L.U32 UR19, UR19, 0x7, URZ ;  /* 0x0000000713137899 */ /* 0x000fc8000800063f */
[----:B------:R-:W-:Y:S02]  /*cd10*/  UIADD3 UR17, UR17, 0x30c30, URZ ;  /* 0x00030c3011117890 */ /* 0x000fe4000fffe03f */
[----:B------:R-:W-:Y:S01]  /*cd20*/  IMAD.U32 R5, RZ, RZ, UR19 ;  /* 0x00000013ff057e24 */ /* 0x000fe2000f8e00ff */
[----:B------:R-:W-:-:S04]  /*cd30*/  IADD3 R6, P0, R6, UR19, RZ ;  /* 0x0000001306067c10 */ /* 0x000fc8000ff1e0ff */
[----:B------:R-:W-:Y:S01]  /*cd40*/  UMOV UR9, UR17 ;  /* 0x0000001100097c82 */ /* 0x000fe20008000000 */
[----:B----4-:R-:W-:Y:S02]  /*cd50*/  LEA.HI.X.SX32 R5, R5, R9, 0x1, P0 ;  /* 0x0000000905057211 */ /* 0x010fe400000f0eff */
[----:B---3--:R-:W-:Y:S01]  /*cd60*/  LEA R2, P0, R6, R2, 0x2 ;  /* 0x0000000206027211 */ /* 0x008fe200078010ff */
[C-C-:B--2---:R-:W-:Y:S02]  /*cd70*/  IMAD R4, R8.reuse, 0x4000, R0.reuse ;  /* 0x0000400008047824 */ /* 0x144fe400078e0200 */
[----:B-1----:R-:W-:Y:S01]  /*cd80*/  IMAD R0, R8, 0x200, R0 ;  /* 0x0000020008007824 */ /* 0x002fe200078e0200 */
[----:B------:R-:W-:Y:S02]  /*cd90*/  LEA.HI.X R3, R6, R3, R5, 0x2, P0 ;  /* 0x0000000306037211 */ /* 0x000fe400000f1405 */
[----:B------:R-:W-:Y:S02]  /*cda0*/  IADD3 R13, P0, R13, 0x1f0, RZ ;  /* 0x000001f00d0d7810 */ /* 0x000fe40007f1e0ff */
[----:B------:R-:W-:-:S02]  /*cdb0*/  R2UR UR16, R4 ;  /* 0x00000000041072ca */ /* 0x000fc400000e0000 */
[----:B------:R-:W-:Y:S01]  /*cdc0*/  R2UR UR8, R0 ;  /* 0x00000000000872ca */ /* 0x000fe200000e0000 */
[----:B------:R-:W-:Y:S01]  /*cdd0*/  IMAD.X R16, RZ, RZ, R16, P0 ;  /* 0x000000ffff107224 */ /* 0x000fe200000e0610 */
[----:B------:R-:W-:Y:S01]  /*cde0*/  R2UR UR4, R13 ;  /* 0x000000000d0472ca */ /* 0x000fe200000e0000 */
[----:B------:R-:W-:Y:S01]  /*cdf0*/  VIADD R0, R8, 0x1 ;  /* 0x0000000108007836 */ /* 0x000fe20000000000 */
[----:B------:R-:W-:Y:S02]  /*ce00*/  R2UR UR14, R2 ;  /* 0x00000000020e72ca */ /* 0x000fe400000e0000 */
[----:B------:R-:W-:Y:S02]  /*ce10*/  R2UR UR5, R16 ;  /* 0x00000000100572ca */ /* 0x000fe400000e0000 */
[----:B------:R-:W-:Y:S02]  /*ce20*/  R2UR UR15, R3 ;  /* 0x00000000030f72ca */ /* 0x000fe400000e0000 */
[----:B------:R-:W-:Y:S01]  /*ce30*/  ISETP.NE.AND P0, PT, R0, 0x2, PT ;  /* 0x000000020000780c */ /* 0x000fe20003f05270 */
[----:B------:R-:W-:-:S02]  /*ce40*/  UIADD3 UR16, UR16, 0x18000, URZ ;  /* 0x0001800010107890 */ /* 0x000fc4000fffe03f */
[----:B------:R-:W-:Y:S01]  /*ce50*/  UIADD3 UR8, UR8, 0x20400, URZ ;  /* 0x0002040008087890 */ /* 0x000fe2000fffe03f */
[----:B------:R-:W-:Y:S02]  /*ce60*/  SEL R3, RZ, 0x1, P0 ;  /* 0x00000001ff037807 */ /* 0x000fe40000000000 */
[----:B------:R-:W-:Y:S02]  /*ce70*/  SEL R0, R0, RZ, P0 ;  /* 0x000000ff00007207 */ /* 0x000fe40000000000 */
[----:B------:R-:W-:Y:S02]  /*ce80*/  LOP3.LUT R10, R10, R3, RZ, 0x3c, !PT ;  /* 0x000000030a0a7212 */ /* 0x000fe400078e3cff */
[----:B------:R1:W-:Y:S02]  /*ce90*/  UTMALDG.4D [UR16], [UR4], desc[UR6] ;  /* 0x00000610040075b4 */ /* 0x0003e40008019000 */
[----:B------:R1:W-:Y:S02]  /*cea0*/  UBLKCP.S.G [UR8], [UR14], UR10 ;  /* 0x000000080e0073ba */ /* 0x0003e4000800020a */
[----:B-1----:R-:W-:Y:S01]  /*ceb0*/  NOP ;  /* 0x0000000000007918 */ /* 0x002fe20000000000 */
.L_x_6175:
[----:B------:R-:W-:Y:S05]  /*cec0*/  BSYNC B0 ;  /* 0x0000000000007941 */ /* 0x000fea0003800000 */
.L_x_6174:
[----:B------:R-:W-:-:S03]  /*ced0*/  UMOV UR4, 0xffffffff ;  /* 0xffffffff00047882 */ /* 0x000fc60000000000 */
[----:B------:R-:W-:Y:S05]  /*cee0*/  BRA.DIV UR4, `(.L_x_6195) ;  /* 0x0000000604b87947 */ /* 0x000fea000b800000 */
[----:B------:R-:W-:-:S13]  /*cef0*/  ELECT P6, URZ, PT ;  /* 0x00000000003f782f */ /* 0x000fda00038c0000 */
.L_x_6215:
[----:B------:R-:W-:Y:S05]  /*cf00*/  @!P6 BRA `(.L_x_6094) ;  /* 0x000000000084e947 */ /* 0x000fea0003800000 */
[----:B------:R-:W2:Y:S02]  /*cf10*/  LDL.LU R2, [R1+0x18] ;  /* 0x0000180001027983 */ /* 0x000ea40000300800 */
[----:B--2---:R-:W-:-:S04]  /*cf20*/  LOP3.LUT R2, R2, 0x2, RZ, 0xfc, !PT ;  /* 0x0000000202027812 */ /* 0x004fc800078efcff */
[----:B------:R-:W-:-:S13]  /*cf30*/  ISETP.NE.AND P2, PT, R2, 0x3, PT ;  /* 0x000000030200780c */ /* 0x000fda0003f45270 */
[----:B------:R-:W-:Y:S05]  /*cf40*/  @!P2 BRA `(.L_x_6196) ;  /* 0x000000000004a947 */ /* 0x000fea0003800000 */
[----:B------:R-:W-:Y:S01]  /*cf50*/  BPT.TRAP 0x1 ;  /* 0x000000040000795c */ /* 0x000fe20000300000 */
.L_x_6196:
        /* <DEDUP_REMOVED lines=15> */
.L_x_6216:
[----:B------:R-:W2:Y:S02]  /*d050*/  SYNCS.PHASECHK.TRANS64.TRYWAIT P0, [R3+URZ], R2 ;  /* 0x00000002030075a7 */ /* 0x000ea4000800017f */
[----:B--2---:R-:W-:Y:S05]  /*d060*/  @!P0 BRA `(.L_x_6198) ;  /* 0x00000004008c8947 */ /* 0x004fea0003800000 */
.L_x_6217:
[----:B------:R-:W-:Y:S05]  /*d070*/  @!P2 BRA `(.L_x_6199) ;  /* 0x000000000004a947 */ /* 0x000fea0003800000 */
[----:B------:R-:W-:Y:S01]  /*d080*/  BPT.TRAP 0x1 ;  /* 0x000000040000795c */ /* 0x000fe20000300000 */
.L_x_6199:
[----:B--2---:R-:W-:-:S04]  /*d090*/  VIADD R3, R8, 0x30c40 ;  /* 0x00030c4008037836 */ /* 0x004fc80000000000 */
[----:B------:R-:W-:-:S04]  /*d0a0*/  IMAD R5, R0, 0x8, R3 ;  /* 0x0000000800057824 */ /* 0x000fc800078e0203 */
[----:B------:R-:W2:Y:S02]  /*d0b0*/  SYNCS.PHASECHK.TRANS64.TRYWAIT P0, [R5+URZ], R4 ;  /* 0x00000004050075a7 */ /* 0x000ea4000800017f */
[----:B--2---:R-:W-:Y:S05]  /*d0c0*/  @!P0 BRA `(.L_x_6200) ;  /* 0x0000000400888947 */ /* 0x004fea0003800000 */
.L_x_6218:
[----:B------:R-:W-:-:S07]  /*d0d0*/  IMAD R3, R6, 0x8, R3 ;  /* 0x0000000806037824 */ /* 0x000fce00078e0203 */
.L_x_6201:
[----:B---3--:R3:W4:Y:S02]  /*d0e0*/  SYNCS.PHASECHK.TRANS64.TRYWAIT P0, [R3+URZ], R2 ;  /* 0x00000002030075a7 */ /* 0x008724000800017f */
[----:B----4-:R-:W-:Y:S05]  /*d0f0*/  @!P0 NANOSLEEP.SYNCS 0x989680 ;  /* 0x009896800000895d */ /* 0x010fea0003900000 */
[----:B------:R-:W4:Y:S02]  /*d100*/  @!P0 SYNCS.PHASECHK.TRANS64 P0, [R3+URZ], R2 ;  /* 0x00000002030085a7 */ /* 0x000f24000800007f */
[----:B----4-:R-:W-:Y:S05]  /*d110*/  @!P0 BRA `(.L_x_6201) ;  /* 0xfffffffc00f08947 */ /* 0x010fea000383ffff */
.L_x_6094:
[----:B------:R-:W-:Y:S05]  /*d120*/  BSYNC B6 ;  /* 0x0000000000067941 */ /* 0x000fea0003800000 */
.L_x_6089:
[----:B------:R-:W-:Y:S05]  /*d130*/  EXIT ;  /* 0x000000000000794d */ /* 0x000fea0003800000 */
.L_x_6100:
[----:B------:R-:W-:Y:S02]  /*d140*/  IMAD.MOV.U32 R12, RZ, RZ, RZ ;  /* 0x000000ffff0c7224 */ /* 0x000fe400078e00ff */
[----:B------:R-:W-:Y:S02]  /*d150*/  IMAD.MOV.U32 R11, RZ, RZ, 0x1f ;  /* 0x0000001fff0b7424 */ /* 0x000fe400078e00ff */
[----:B------:R-:W-:-:S07]  /*d160*/  IMAD.MOV.U32 R15, RZ, RZ, -0x1 ;  /* 0xffffffffff0f7424 */ /* 0x000fce00078e00ff */
[----:B------:R-:W-:Y:S05]  /*d170*/  WARPSYNC.COLLECTIVE R15, `(.L_x_6202) ;  /* 0x000000000f087348 */ /* 0x000fea0003c00000 */
[----:B------:R1:W2:Y:S02]  /*d180*/  SHFL.IDX P6, R14, R13, R12, R11 ;  /* 0x0000000c0d0e7389 */ /* 0x0002a400000c000b */
[----:B-12---:R-:W-:Y:S01]  /*d190*/  ENDCOLLECTIVE ;  /* 0x000000000000791b */ /* 0x006fe20003800000 */
.L_x_6202:
[----:B------:R-:W-:Y:S05]  /*d1a0*/  BRA `(.L_x_6203) ;  /* 0xffffff3c00dc7947 */ /* 0x000fea000383ffff */
.L_x_6102:
[----:B----4-:R4:W1:Y:S02]  /*d1b0*/  SYNCS.PHASECHK.TRANS64.TRYWAIT P0, [R236+URZ+0x30c00], R9 ;  /* 0x030c0009ec0075a7 */ /* 0x010864000800017f */
[----:B-1----:R-:W-:Y:S05]  /*d1c0*/  @!P0 NANOSLEEP.SYNCS 0x989680 ;  /* 0x009896800000895d */ /* 0x002fea0003900000 */
[----:B------:R-:W1:Y:S02]  /*d1d0*/  @!P0 SYNCS.PHASECHK.TRANS64 P0, [R236+URZ+0x30c00], R9 ;  /* 0x030c0009ec0085a7 */ /* 0x000e64000800007f */
[----:B-1----:R-:W-:Y:S05]  /*d1e0*/  @!P0 BRA `(.L_x_6102) ;  /* 0xfffffffc00f08947 */ /* 0x002fea000383ffff */
[----:B------:R-:W-:Y:S05]  /*d1f0*/  BRA `(.L_x_6101) ;  /* 0xffffff3c00f07947 */ /* 0x000fea000383ffff */
.L_x_6107:
[----:B--2---:R2:W3:Y:S02]  /*d200*/  SYNCS.PHASECHK.TRANS64.TRYWAIT P1, [R6+URZ+0x30c10], R17 ;  /* 0x030c1011060075a7 */ /* 0x0044e4000802017f */
[----:B---3--:R-:W-:Y:S05]  /*d210*/  @!P1 NANOSLEEP.SYNCS 0x989680 ;  /* 0x009896800000995d */ /* 0x008fea0003900000 */
[----:B------:R-:W3:Y:S02]  /*d220*/  @!P1 SYNCS.PHASECHK.TRANS64 P1, [R6+URZ+0x30c10], R17 ;  /* 0x030c1011060095a7 */ /* 0x000ee4000802007f */
[----:B---3--:R-:W-:Y:S05]  /*d230*/  @!P1 BRA `(.L_x_6107) ;  /* 0xfffffffc00f09947 */ /* 0x008fea000383ffff */
[----:B------:R-:W-:Y:S05]  /*d240*/  BRA `(.L_x_6106) ;  /* 0xffffff4800587947 */ /* 0x000fea000383ffff */
.L_x_6111:
[----:B------:R1:W1:Y:S02]  /*d250*/  SYNCS.PHASECHK.TRANS64.TRYWAIT P1, [R6+URZ+0x30c30], R17 ;  /* 0x030c3011060075a7 */ /* 0x000264000802017f */
[----:B-1----:R-:W-:Y:S05]  /*d260*/  @!P1 NANOSLEEP.SYNCS 0x989680 ;  /* 0x009896800000995d */ /* 0x002fea0003900000 */
[----:B------:R-:W1:Y:S02]  /*d270*/  @!P1 SYNCS.PHASECHK.TRANS64 P1, [R6+URZ+0x30c30], R17 ;  /* 0x030c3011060095a7 */ /* 0x000e64000802007f */
[----:B-1----:R-:W-:Y:S05]  /*d280*/  @!P1 BRA `(.L_x_6111) ;  /* 0xfffffffc00f09947 */ /* 0x002fea000383ffff */
[----:B------:R-:W-:Y:S05]  /*d290*/  BRA `(.L_x_6110) ;  /* 0xffffff4c00747947 */ /* 0x000fea000383ffff */
.L_x_6119:
[----:B--2---:R2:W3:Y:S02]  /*d2a0*/  SYNCS.PHASECHK.TRANS64.TRYWAIT P1, [R7+URZ+0x30c10], R20 ;  /* 0x030c1014070075a7 */ /* 0x0044e4000802017f */
[----:B---3--:R-:W-:Y:S05]  /*d2b0*/  @!P1 NANOSLEEP.SYNCS 0x989680 ;  /* 0x009896800000995d */ /* 0x008fea0003900000 */
[----:B------:R-:W3:Y:S02]  /*d2c0*/  @!P1 SYNCS.PHASECHK.TRANS64 P1, [R7+URZ+0x30c10], R20 ;  /* 0x030c1014070095a7 */ /* 0x000ee4000802007f */
[----:B---3--:R-:W-:Y:S05]  /*d2d0*/  @!P1 BRA `(.L_x_6119) ;  /* 0xfffffffc00f09947 */ /* 0x008fea000383ffff */
[----:B------:R-:W-:Y:S05]  /*d2e0*/  BRA `(.L_x_6118) ;  /* 0xffffff84008c7947 */ /* 0x000fea000383ffff */
.L_x_6123:
[----:B------:R1:W1:Y:S02]  /*d2f0*/  SYNCS.PHASECHK.TRANS64.TRYWAIT P1, [R7+URZ+0x30c30], R20 ;  /* 0x030c3014070075a7 */ /* 0x000264000802017f */
[----:B-1----:R-:W-:Y:S05]  /*d300*/  @!P1 NANOSLEEP.SYNCS 0x989680 ;  /* 0x009896800000995d */ /* 0x002fea0003900000 */
[----:B------:R-:W1:Y:S02]  /*d310*/  @!P1 SYNCS.PHASECHK.TRANS64 P1, [R7+URZ+0x30c30], R20 ;  /* 0x030c3014070095a7 */ /* 0x000e64000802007f */
[----:B-1----:R-:W-:Y:S05]  /*d320*/  @!P1 BRA `(.L_x_6123) ;  /* 0xfffffffc00f09947 */ /* 0x002fea000383ffff */
[----:B------:R-:W-:Y:S05]  /*d330*/  BRA `(.L_x_6122) ;  /* 0xffffff8800a07947 */ /* 0x000fea000383ffff */
.L_x_6176:
[----:B-1----:R1:W2:Y:S02]  /*d340*/  SYNCS.PHASECHK.TRANS64.TRYWAIT P1, [R0+URZ+0x30c20], R11 ;  /* 0x030c200b000075a7 */ /* 0x0022a4000802017f */
[----:B--2---:R-:W-:Y:S05]  /*d350*/  @!P1 NANOSLEEP.SYNCS 0x989680 ;  /* 0x009896800000995d */ /* 0x004fea0003900000 */
[----:B------:R-:W2:Y:S02]  /*d360*/  @!P1 SYNCS.PHASECHK.TRANS64 P1, [R0+URZ+0x30c20], R11 ;  /* 0x030c200b000095a7 */ /* 0x000ea4000802007f */
[----:B--2---:R-:W-:Y:S05]  /*d370*/  @!P1 BRA `(.L_x_6176) ;  /* 0xfffffffc00f09947 */ /* 0x004fea000383ffff */
[----:B------:R-:W-:Y:S05]  /*d380*/  BRA `(.L_x_6204) ;  /* 0xffffffe400307947 */ /* 0x000fea000383ffff */
.L_x_6180:
[----:B--2---:R2:W3:Y:S02]  /*d390*/  SYNCS.PHASECHK.TRANS64.TRYWAIT P1, [R0+URZ+0x30c40], R19 ;  /* 0x030c4013000075a7 */ /* 0x0044e4000802017f */
[----:B---3--:R-:W-:Y:S05]  /*d3a0*/  @!P1 NANOSLEEP.SYNCS 0x989680 ;  /* 0x009896800000995d */ /* 0x008fea0003900000 */
[----:B------:R-:W3:Y:S02]  /*d3b0*/  @!P1 SYNCS.PHASECHK.TRANS64 P1, [R0+URZ+0x30c40], R19 ;  /* 0x030c4013000095a7 */ /* 0x000ee4000802007f */
[----:B---3--:R-:W-:Y:S05]  /*d3c0*/  @!P1 BRA `(.L_x_6180) ;  /* 0xfffffffc00f09947 */ /* 0x008fea000383ffff */
[----:B------:R-:W-:Y:S05]  /*d3d0*/  BRA `(.L_x_6205) ;  /* 0xffffffe800707947 */ /* 0x000fea000383ffff */
.L_x_6182:
[----:B-1----:R1:W3:Y:S02]  /*d3e0*/  SYNCS.PHASECHK.TRANS64.TRYWAIT P1, [R0+URZ+0x30c28], R19 ;  /* 0x030c2813000075a7 */ /* 0x0022e4000802017f */
[----:B---3--:R-:W-:Y:S05]  /*d3f0*/  @!P1 NANOSLEEP.SYNCS 0x989680 ;  /* 0x009896800000995d */ /* 0x008fea0003900000 */
[----:B------:R-:W3:Y:S02]  /*d400*/  @!P1 SYNCS.PHASECHK.TRANS64 P1, [R0+URZ+0x30c28], R19 ;  /* 0x030c2813000095a7 */ /* 0x000ee4000802007f */
[----:B---3--:R-:W-:Y:S05]  /*d410*/  @!P1 BRA `(.L_x_6182) ;  /* 0xfffffffc00f09947 */ /* 0x008fea000383ffff */
[----:B------:R-:W-:Y:S05]  /*d420*/  BRA `(.L_x_6206) ;  /* 0xffffffe800f47947 */ /* 0x000fea000383ffff */
.L_x_6184:
[----:B---3--:R3:W4:Y:S02]  /*d430*/  SYNCS.PHASECHK.TRANS64.TRYWAIT P1, [R0+URZ+0x30c48], R19 ;  /* 0x030c4813000075a7 */ /* 0x008724000802017f */
[----:B----4-:R-:W-:Y:S05]  /*d440*/  @!P1 NANOSLEEP.SYNCS 0x989680 ;  /* 0x009896800000995d */ /* 0x010fea0003900000 */
[----:B------:R-:W4:Y:S02]  /*d450*/  @!P1 SYNCS.PHASECHK.TRANS64 P1, [R0+URZ+0x30c48], R19 ;  /* 0x030c4813000095a7 */ /* 0x000f24000802007f */
[----:B----4-:R-:W-:Y:S05]  /*d460*/  @!P1 BRA `(.L_x_6184) ;  /* 0xfffffffc00f09947 */ /* 0x010fea000383ffff */
[----:B------:R-:W-:Y:S05]  /*d470*/  BRA `(.L_x_6207) ;  /* 0xffffffec00787947 */ /* 0x000fea000383ffff */
.L_x_6186:
[----:B------:R-:W-:-:S07]  /*d480*/  SHF.L.U32 R4, R10, 0x1f, RZ ;  /* 0x0000001f0a047819 */ /* 0x000fce00000006ff */
.L_x_6208:
[----:B-1----:R1:W2:Y:S02]  /*d490*/  SYNCS.PHASECHK.TRANS64.TRYWAIT P1, [R0+URZ+0x30c20], R4 ;  /* 0x030c2004000075a7 */ /* 0x0022a4000802017f */
[----:B--2---:R-:W-:Y:S05]  /*d4a0*/  @!P1 NANOSLEEP.SYNCS 0x989680 ;  /* 0x009896800000995d */ /* 0x004fea0003900000 */
[----:B------:R-:W2:Y:S02]  /*d4b0*/  @!P1 SYNCS.PHASECHK.TRANS64 P1, [R0+URZ+0x30c20], R4 ;  /* 0x030c2004000095a7 */ /* 0x000ea4000802007f */
[----:B--2---:R-:W-:Y:S05]  /*d4c0*/  @!P1 BRA `(.L_x_6208) ;  /* 0xfffffffc00f09947 */ /* 0x004fea000383ffff */
[----:B------:R-:W-:Y:S05]  /*d4d0*/  BRA `(.L_x_6209) ;  /* 0xffffffec00e47947 */ /* 0x000fea000383ffff */
.L_x_6189:
[----:B-1----:R1:W2:Y:S02]  /*d4e0*/  SYNCS.PHASECHK.TRANS64.TRYWAIT P1, [R0+URZ+0x30c40], R14 ;  /* 0x030c400e000075a7 */ /* 0x0022a4000802017f */
[----:B--2---:R-:W-:Y:S05]  /*d4f0*/  @!P1 NANOSLEEP.SYNCS 0x989680 ;  /* 0x009896800000995d */ /* 0x004fea0003900000 */
[----:B------:R-:W2:Y:S02]  /*d500*/  @!P1 SYNCS.PHASECHK.TRANS64 P1, [R0+URZ+0x30c40], R14 ;  /* 0x030c400e000095a7 */ /* 0x000ea4000802007f */
[----:B--2---:R-:W-:Y:S05]  /*d510*/  @!P1 BRA `(.L_x_6189) ;  /* 0xfffffffc00f09947 */ /* 0x004fea000383ffff */
[----:B------:R-:W-:Y:S05]  /*d520*/  BRA `(.L_x_6210) ;  /* 0xfffffff0007c7947 */ /* 0x000fea000383ffff */
.L_x_6191:
[----:B--2---:R2:W3:Y:S02]  /*d530*/  SYNCS.PHASECHK.TRANS64.TRYWAIT P1, [R0+URZ+0x30c28], R14 ;  /* 0x030c280e000075a7 */ /* 0x0044e4000802017f */
[----:B---3--:R-:W-:Y:S05]  /*d540*/  @!P1 NANOSLEEP.SYNCS 0x989680 ;  /* 0x009896800000995d */ /* 0x008fea0003900000 */
[----:B------:R-:W3:Y:S02]  /*d550*/  @!P1 SYNCS.PHASECHK.TRANS64 P1, [R0+URZ+0x30c28], R14 ;  /* 0x030c280e000095a7 */ /* 0x000ee4000802007f */
[----:B---3--:R-:W-:Y:S05]  /*d560*/  @!P1 BRA `(.L_x_6191) ;  /* 0xfffffffc00f09947 */ /* 0x008fea000383ffff */
[----:B------:R-:W-:Y:S05]  /*d570*/  BRA `(.L_x_6211) ;  /* 0xfffffff000f47947 */ /* 0x000fea000383ffff */
.L_x_6193:
[----:B---3--:R3:W4:Y:S02]  /*d580*/  SYNCS.PHASECHK.TRANS64.TRYWAIT P0, [R4+URZ+0x30c40], R3 ;  /* 0x030c4003040075a7 */ /* 0x008724000800017f */
[----:B----4-:R-:W-:Y:S05]  /*d590*/  @!P0 NANOSLEEP.SYNCS 0x989680 ;  /* 0x009896800000895d */ /* 0x010fea0003900000 */
[----:B------:R-:W4:Y:S02]  /*d5a0*/  @!P0 SYNCS.PHASECHK.TRANS64 P0, [R4+URZ+0x30c40], R3 ;  /* 0x030c4003040085a7 */ /* 0x000f24000800007f */
[----:B----4-:R-:W-:Y:S05]  /*d5b0*/  @!P0 BRA `(.L_x_6193) ;  /* 0xfffffffc00f08947 */ /* 0x010fea000383ffff */
[----:B------:R-:W-:Y:S05]  /*d5c0*/  BRA `(.L_x_6212) ;  /* 0xfffffff4008c7947 */ /* 0x000fea000383ffff */
.L_x_6195:
[----:B------:R-:W-:Y:S01]  /*d5d0*/  BSSY B0, `(.L_x_6213) ;  /* 0x0000006000007945 */ /* 0x000fe20003800000 */
[----:B------:R-:W-:-:S07]  /*d5e0*/  IMAD.MOV.U32 R15, RZ, RZ, -0x1 ;  /* 0xffffffffff0f7424 */ /* 0x000fce00078e00ff */
[----:B------:R-:W-:Y:S05]  /*d5f0*/  WARPSYNC.COLLECTIVE R15, `(.L_x_6214) ;  /* 0x000000000f0c7348 */ /* 0x000fea0003c00000 */
[----:B------:R-:W-:Y:S02]  /*d600*/  ELECT P6, UR62, PT ;  /* 0x00000000003e782f */ /* 0x000fe400038c0000 */
[----:B------:R-:W-:Y:S01]  /*d610*/  MOV R14, UR62 ;  /* 0x0000003e000e7c02 */ /* 0x000fe20008000f00 */
[----:B------:R-:W-:Y:S10]  /*d620*/  ENDCOLLECTIVE ;  /* 0x000000000000791b */ /* 0x000ff40003800000 */
.L_x_6214:
[----:B------:R-:W-:Y:S05]  /*d630*/  BSYNC B0 ;  /* 0x0000000000007941 */ /* 0x000fea0003800000 */
.L_x_6213:
[----:B------:R-:W-:Y:S05]  /*d640*/  BRA `(.L_x_6215) ;  /* 0xfffffff8002c7947 */ /* 0x000fea000383ffff */
.L_x_6197:
[----:B-1----:R1:W2:Y:S02]  /*d650*/  SYNCS.PHASECHK.TRANS64.TRYWAIT P0, [R7+URZ], R4 ;  /* 0x00000004070075a7 */ /* 0x0022a4000800017f */
[----:B--2---:R-:W-:Y:S05]  /*d660*/  @!P0 NANOSLEEP.SYNCS 0x989680 ;  /* 0x009896800000895d */ /* 0x004fea0003900000 */
[----:B------:R-:W2:Y:S02]  /*d670*/  @!P0 SYNCS.PHASECHK.TRANS64 P0, [R7+URZ], R4 ;  /* 0x00000004070085a7 */ /* 0x000ea4000800007f */
[----:B--2---:R-:W-:Y:S05]  /*d680*/  @!P0 BRA `(.L_x_6197) ;  /* 0xfffffffc00f08947 */ /* 0x004fea000383ffff */
[----:B------:R-:W-:Y:S05]  /*d690*/  BRA `(.L_x_6216) ;  /* 0xfffffff8006c7947 */ /* 0x000fea000383ffff */
.L_x_6198:
[----:B--2---:R2:W3:Y:S02]  /*d6a0*/  SYNCS.PHASECHK.TRANS64.TRYWAIT P0, [R3+URZ], R2 ;  /* 0x00000002030075a7 */ /* 0x0044e4000800017f */
[----:B---3--:R-:W-:Y:S05]  /*d6b0*/  @!P0 NANOSLEEP.SYNCS 0x989680 ;  /* 0x009896800000895d */ /* 0x008fea0003900000 */
[----:B------:R-:W3:Y:S02]  /*d6c0*/  @!P0 SYNCS.PHASECHK.TRANS64 P0, [R3+URZ], R2 ;  /* 0x00000002030085a7 */ /* 0x000ee4000800007f */
[----:B---3--:R-:W-:Y:S05]  /*d6d0*/  @!P0 BRA `(.L_x_6198) ;  /* 0xfffffffc00f08947 */ /* 0x008fea000383ffff */
[----:B------:R-:W-:Y:S05]  /*d6e0*/  BRA `(.L_x_6217) ;  /* 0xfffffff800607947 */ /* 0x000fea000383ffff */
.L_x_6200:
[----:B--2---:R2:W3:Y:S02]  /*d6f0*/  SYNCS.PHASECHK.TRANS64.TRYWAIT P0, [R5+URZ], R4 ;  /* 0x00000004050075a7 */ /* 0x0044e4000800017f */
[----:B---3--:R-:W-:Y:S05]  /*d700*/  @!P0 NANOSLEEP.SYNCS 0x989680 ;  /* 0x009896800000895d */ /* 0x008fea0003900000 */
[----:B------:R-:W3:Y:S02]  /*d710*/  @!P0 SYNCS.PHASECHK.TRANS64 P0, [R5+URZ], R4 ;  /* 0x00000004050085a7 */ /* 0x000ee4000800007f */
[----:B---3--:R-:W-:Y:S05]  /*d720*/  @!P0 BRA `(.L_x_6200) ;  /* 0xfffffffc00f08947 */ /* 0x008fea000383ffff */
[----:B------:R-:W-:Y:S05]  /*d730*/  BRA `(.L_x_6218) ;  /* 0xfffffff800647947 */ /* 0x000fea000383ffff */
.L_x_6219:
        /* <DEDUP_REMOVED lines=12> */
.L_x_7417:


//--------------------- .text._ZN7cutlass13device_kernelIN5flash11enable_sm90INS1_16FlashAttnBwdSm90INS1_25CollectiveMainloopBwdSm90ILi2ELi2ELi2EN4cute5tupleIJNS5_1CILi1EEES8_S8_EEENS6_IJNS7_ILi128EEESA_NS7_ILi64EEEEEENS_6half_tEfNS_4arch4Sm90ELb1ELb0ELb0ELb0ELb1ELb1ELb0ELb0ELi2ELi1ELi2ELi2ELb0EEENS1_21CollectiveEpilogueBwdISC_SD_SF_Li256ELb0ELb0ELi1EEENS1_25SingleTileBwdLPTSchedulerILb0ELi128ELb1EEEEEEEEEvNT_6ParamsE --------------------------
	.section	.text._ZN7cutlass13device_kernelIN5flash11enable_sm90INS1_16FlashAttnBwdSm90INS1_25CollectiveMainloopBwdSm90ILi2ELi2ELi2EN4cute5tupleIJNS5_1CILi1EEES8_S8_EEENS6_IJNS7_ILi128EEESA_NS7_ILi64EEEEEENS_6half_tEfNS_4arch4Sm90ELb1ELb0ELb0ELb0ELb1ELb1ELb0ELb0ELi2ELi1ELi2ELi2ELb0EEENS1_21CollectiveEpilogueBwdISC_SD_SF_Li256ELb0ELb0ELi1EEENS1_25SingleTileBwdLPTSchedulerILb0ELi128ELb1EEEEEEEEEvNT_6ParamsE,"ax",@progbits
	.align	128
.text._ZN7cutlass13device_kernelIN5flash11enable_sm90INS1_16FlashAttnBwdSm90INS1_25CollectiveMainloopBwdSm90ILi2ELi2ELi2EN4cute5tupleIJNS5_1CILi1EEES8_S8_EEENS6_IJNS7_ILi128EEESA_NS7_ILi64EEEEEENS_6half_tEfNS_4arch4Sm90ELb1ELb0ELb0ELb0ELb1ELb1ELb0ELb0ELi2ELi1ELi2ELi2ELb0EEENS1_21CollectiveEpilogueBwdISC_SD_SF_Li256ELb0ELb0ELi1EEENS1_25SingleTileBwdLPTSchedulerILb0ELi128ELb1EEEEEEEEEvNT_6ParamsE:
        .type           _ZN7cutlass13device_kernelIN5flash11enable_sm90INS1_16FlashAttnBwdSm90INS1_25CollectiveMainloopBwdSm90ILi2ELi2ELi2EN4cute5tupleIJNS5_1CILi1EEES8_S8_EEENS6_IJNS7_ILi128EEESA_NS7_ILi64EEEEEENS_6half_tEfNS_4arch4Sm90ELb1ELb0ELb0ELb0ELb1ELb1ELb0ELb0ELi2ELi1ELi2ELi2ELb0EEENS1_21CollectiveEpilogueBwdISC_SD_SF_Li256ELb0ELb0ELi1EEENS1_25SingleTileBwdLPTSchedulerILb0ELi128ELb1EEEEEEEEEvNT_6ParamsE,@function
        .size           _ZN7cutlass13device_kernelIN5flash11enable_sm90INS1_16FlashAttnBwdSm90INS1_25CollectiveMainloopBwdSm90ILi2ELi2ELi2EN4cute5tupleIJNS5_1CILi1EEES8_S8_EEENS6_IJNS7_ILi128EEESA_NS7_ILi64EEEEEENS_6half_tEfNS_4arch4Sm90ELb1ELb0ELb0ELb0ELb1ELb1ELb0ELb0ELi2ELi1ELi2ELi2ELb0EEENS1_21CollectiveEpilogueBwdISC_SD_SF_Li256ELb0ELb0ELi1EEENS1_25SingleTileBwdLPTSchedulerILb0ELi128ELb1EEEEEEEEEvNT_6ParamsE,(.L_x_7418 - _ZN7cutlass13device_kernelIN5flash11enable_sm90INS1_16FlashAttnBwdSm90INS1_25CollectiveMainloopBwdSm90ILi2ELi2ELi2EN4cute5tupleIJNS5_1CILi1EEES8_S8_EEENS6_IJNS7_ILi128EEESA_NS7_ILi64EEEEEENS_6half_tEfNS_4arch4Sm90ELb1ELb0ELb0ELb0ELb1ELb1ELb0ELb0ELi2ELi1ELi2ELi2ELb0EEENS1_21CollectiveEpilogueBwdISC_SD_SF_Li256ELb0ELb0ELi1EEENS1_25SingleTileBwdLPTSchedulerILb0ELi128ELb1EEEEEEEEEvNT_6ParamsE)
        .other          _ZN7cutlass13device_kernelIN5flash11enable_sm90INS1_16FlashAttnBwdSm90INS1_25CollectiveMainloopBwdSm90ILi2ELi2ELi2EN4cute5tupleIJNS5_1CILi1EEES8_S8_EEENS6_IJNS7_ILi128EEESA_NS7_ILi64EEEEEENS_6half_tEfNS_4arch4Sm90ELb1ELb0ELb0ELb0ELb1ELb1ELb0ELb0ELi2ELi1ELi2ELi2ELb0EEENS1_21CollectiveEpilogueBwdISC_SD_SF_Li256ELb0ELb0ELi1EEENS1_25SingleTileBwdLPTSchedulerILb0ELi128ELb1EEEEEEEEEvNT_6ParamsE,@"STO_CUDA_ENTRY STV_DEFAULT"
_ZN7cutlass13device_kernelIN5flash11enable_sm90INS1_16FlashAttnBwdSm90INS1_25CollectiveMainloopBwdSm90ILi2ELi2ELi2EN4cute5tupleIJNS5_1CILi1EEES8_S8_EEENS6_IJNS7_ILi128EEESA_NS7_ILi64EEEEEENS_6half_tEfNS_4arch4Sm90ELb1ELb0ELb0ELb0ELb1ELb1ELb0ELb0ELi2ELi1ELi2ELi2ELb0EEENS1_21CollectiveEpilogueBwdISC_SD_SF_Li256ELb0ELb0ELi1EEENS1_25SingleTileBwdLPTSchedulerILb0ELi128ELb1EEEEEEEEEvNT_6ParamsE:
        /* <DEDUP_REMOVED lines=29> */
.L_x_6221:
[----:B------:R-:W-:Y:S05]  /*01d0*/  BSYNC B0 ;  /* 0x0000000000007941 */ /* 0x000fea0003800000 */
.L_x_6220:
        /* <DEDUP_REMOVED lines=34> */
.L_x_6222:
        /* <DEDUP_REMOVED lines=22> */
.L_x_6223:
        /* <DEDUP_REMOVED lines=9> */
.L_x_6226:
        /* <DEDUP_REMOVED lines=32> */
.L_x_6227:
[----:B------:R-:W-:Y:S01]  /*07f0*/  ULDC UR7, c[0x0][0xb44] ;  /* 0x0002d10000077ab9 */ /* 0x000fe20000000800 */
[----:B------:R-:W-:Y:S01]  /*0800*/  UMOV UR38, UR10 ;  /* 0x0000000a00267c82 */ /* 0x000fe20008000000 */
[----:B------:R-:W-:-:S11]  /*0810*/  UISETP.NE.AND UP0, UPT, UR7, 0x1, UPT ;  /* 0x000000010700788c */ /* 0x000fd6000bf05270 */
[----:B------:R-:W-:Y:S02]  /*0820*/  @UP0 ULDC.64 UR8, c[0x0][0xb48] ;  /* 0x0002d20000080ab9 */ /* 0x000fe40000000a00 */
[----:B------:R-:W-:-:S04]  /*0830*/  UIMAD.WIDE.U32 UR4, UR10, UR8, URZ ;  /* 0x000000080a0472a5 */ /* 0x000fc8000f8e003f */
[----:B------:R-:W-:-:S04]  /*0840*/  @UP0 USHF.R.U32.HI UR38, URZ, UR9, UR5 ;  /* 0x000000093f260299 */ /* 0x000fc80008011605 */
[----:B------:R-:W-:-:S12]  /*0850*/  UIMAD UR4, UR38, UR7, URZ ;  /* 0x00000007260472a4 */ /* 0x000fd8000f8e023f */
.L_x_6228:
        /* <DEDUP_REMOVED lines=55> */
[----:B------:R-:W-:Y:S02]  /*0bd0*/  CS2R R186, SRZ ;  /* 0x0000000000ba7805 */ /* 0x000fe4000001ff00 */
[----:B------:R-:W-:Y:S02]  /*0be0*/  CS2R R184, SRZ ;  /* 0x0000000000b87805 */ /* 0x000fe4000001ff00 */
[----:B------:R-:W-:-:S04]  /*0bf0*/  SHF.R.S32.HI R3, RZ, 0x1f, R0 ;  /* 0x0000001fff037819 */ /* 0x000fc80000011400 */
[----:B------:R-:W-:Y:S02]  /*0c00*/  LEA.HI R0, R3, R0, RZ, 0x7 ;  /* 0x0000000003007211 */ /* 0x000fe400078f38ff */
[----:B------:R-:W-:Y:S02]  /*0c10*/  SHF.R.S32.HI R3, RZ, 0x1f, R18 ;  /* 0x0000001fff037819 */ /* 0x000fe40000011412 */
[----:B------:R-:W-:Y:S02]  /*0c20*/  SHF.R.S32.HI R0, RZ, 0x7, R0 ;  /* 0x00000007ff007819 */ /* 0x000fe40000011400 */
[----:B------:R-:W-:Y:S02]  /*0c30*/  LEA.HI R3, R3, R18, RZ, 0x7 ;  /* 0x0000001203037211 */ /* 0x000fe400078f38ff */
[----:B------:R-:W-:Y:S02]  /*0c40*/  VIMNMX R16, RZ, R0, !PT ;  /* 0x00000000ff107248 */ /* 0x000fe40007fe0100 */
[----:B------:R-:W-:-:S04]  /*0c50*/  SHF.R.S32.HI R2, RZ, 0x7, R3 ;  /* 0x00000007ff027819 */ /* 0x000fc80000011403 */
[----:B------:R-:W-:Y:S01]  /*0c60*/  ISETP.GT.AND P1, PT, R2, R16, PT ;  /* 0x000000100200720c */ /* 0x000fe20003f24270 */
[----:B------:R1:W-:-:S12]  /*0c70*/  STL [R1+0x44], R2 ;  /* 0x0000440201007387 */ /* 0x0003d80000100800 */
        /* <DEDUP_REMOVED lines=22> */
.L_x_6232:
        /* <DEDUP_REMOVED lines=15> */
.L_x_6231:
        /* <DEDUP_REMOVED lines=22> */
.L_x_6234:
        /* <DEDUP_REMOVED lines=15> */
.L_x_6233:
[----:B------:R-:W-:Y:S01]  /*1120*/  SHF.R.S32.HI R6, RZ, 0x1f, R17 ;  /* 0x0000001fff067819 */ /* 0x000fe20000011411 */
[----:B------:R-:W-:-:S03]  /*1130*/  UMOV UR4, 0xffffffff ;  /* 0xffffffff00047882 */ /* 0x000fc60000000000 */
[----:B------:R-:W-:-:S04]  /*1140*/  LEA.HI R0, R6, R17, RZ, 0x7 ;  /* 0x0000001106007211 */ /* 0x000fc800078f38ff */
[----:B------:R-:W-:Y:S01]  /*1150*/  SHF.R.S32.HI R13, RZ, 0x7, R0 ;  /* 0x00000007ff0d7819 */ /* 0x000fe20000011400 */
[----:B------:R-:W-:Y:S06]  /*1160*/  BRA.DIV UR4, `(.L_x_6235) ;  /* 0x000000ca04547947 */ /* 0x000fec000b800000 */
[----:B------:R1:W2:Y:S02]  /*1170*/  SHFL.IDX PT, R14, R13, RZ, 0x1f ;  /* 0x00001fff0d0e7589 */ /* 0x0002a400000e0000 */
.L_x_6356:
[----:B------:R-:W-:Y:S01]  /*1180*/  SHF.L.U32 R11, RZ, 0x1f, RZ ;  /* 0x0000001fff0b7819 */ /* 0x000fe200000006ff */
[----:B------:R-:W3:Y:S01]  /*1190*/  LDC R15, c[0x0][0x290] ;  /* 0x0000a400ff0f7b82 */ /* 0x000ee20000000800 */
[CC--:B------:R-:W-:Y:S01]  /*11a0*/  LEA.HI R5, R6.reuse, R17.reuse, RZ, 0x5 ;  /* 0x0000001106057211 */ /* 0x0c0fe200078f28ff */
[----:B------:R-:W-:Y:S01]  /*11b0*/  IMAD.SHL.U32 R3, R17, 0x40, RZ ;  /* 0x0000004011037824 */ /* 0x000fe200078e00ff */
[-C--:B------:R-:W-:Y:S02]  /*11c0*/  LEA.HI R8, R6, R17.reuse, RZ, 0x4 ;  /* 0x0000001106087211 */ /* 0x080fe400078f20ff */
[----:B------:R-:W-:Y:S02]  /*11d0*/  SHF.R.S32.HI R2, RZ, 0x5, R5 ;  /* 0x00000005ff027819 */ /* 0x000fe40000011405 */
[----:B------:R-:W-:Y:S01]  /*11e0*/  LOP3.LUT R3, R3, 0x1c0, RZ, 0xc0, !PT ;  /* 0x000001c003037812 */ /* 0x000fe200078ec0ff */
[----:B------:R-:W4:Y:S01]  /*11f0*/  SYNCS.PHASECHK.TRANS64.TRYWAIT P0, [R236+URZ+0x30c00], R11 ;  /* 0x030c000bec0075a7 */ /* 0x000f22000800017f */
[----:B------:R-:W-:Y:S01]  /*1200*/  SHF.R.S32.HI R9, RZ, 0x4, R8 ;  /* 0x00000004ff097819 */ /* 0x000fe20000011408 */
[----:B------:R-:W-:Y:S01]  /*1210*/  IMAD.SHL.U32 R4, R2, 0x10, RZ ;  /* 0x0000001002047824 */ /* 0x000fe200078e00ff */
[----:B------:R-:W-:-:S02]  /*1220*/  LEA.HI R2, R6, R17, RZ, 0x3 ;  /* 0x0000001106027211 */ /* 0x000fc400078f18ff */
[----:B------:R-:W-:Y:S02]  /*1230*/  LEA.HI R8, R8, R9, RZ, 0x1 ;  /* 0x0000000908087211 */ /* 0x000fe400078f08ff */
[----:B------:R-:W-:-:S04]  /*1240*/  LOP3.LUT R7, R3, 0x30, R4, 0xf8, !PT ;  /* 0x0000003003077812 */ /* 0x000fc800078ef804 */
[----:B------:R-:W-:Y:S01]  /*1250*/  LOP3.LUT R7, R7, 0x8, R2, 0xf8, !PT ;  /* 0x0000000807077812 */ /* 0x000fe200078ef802 */
[----:B---34-:R-:W-:Y:S06]  /*1260*/  @P0 BRA `(.L_x_6236) ;  /* 0x0000000000080947 */ /* 0x018fec0003800000 */
[----:B------:R-:W3:Y:S02]  /*1270*/  SYNCS.PHASECHK.TRANS64.TRYWAIT P0, [R236+URZ+0x30c00], R11 ;  /* 0x030c000bec0075a7 */ /* 0x000ee4000800017f */
[----:B---3--:R-:W-:Y:S05]  /*1280*/  @!P0 BRA `(.L_x_6237) ;  /* 0x000000c800288947 */ /* 0x008fea0003800000 */
.L_x_6236:
[----:B--2---:R-:W-:Y:S01]  /*1290*/  LEA.HI R2, R14, R14, RZ, 0x1 ;  /* 0x0000000e0e027211 */ /* 0x004fe200078f08ff */
[----:B------:R-:W-:Y:S01]  /*12a0*/  ULDC UR4, c[0x0][0x74c] ;  /* 0x0001d30000047ab9 */ /* 0x000fe20000000800 */
[----:B------:R-:W-:Y:S02]  /*12b0*/  SHF.R.U32.HI R4, RZ, 0x3, R3 ;  /* 0x00000003ff047819 */ /* 0x000fe40000011603 */
[----:B------:R-:W-:Y:S02]  /*12c0*/  LOP3.LUT R3, R2, 0xffffe, RZ, 0xc0, !PT ;  /* 0x000ffffe02037812 */ /* 0x000fe400078ec0ff */
[----:B------:R-:W-:Y:S02]  /*12d0*/  LOP3.LUT R8, R8, 0x7ffffe, RZ, 0xc0, !PT ;  /* 0x007ffffe08087812 */ /* 0x000fe400078ec0ff */
[----:B------:R-:W-:Y:S01]  /*12e0*/  LOP3.LUT R4, R7, R4, RZ, 0x3c, !PT ;  /* 0x0000000407047212 */ /* 0x000fe200078e3cff */
[----:B------:R-:W-:Y:S01]  /*12f0*/  IMAD.IADD R230, R14, 0x1, -R3 ;  /* 0x000000010ee67824 */ /* 0x000fe200078e0a03 */
[----:B------:R-:W-:Y:S01]  /*1300*/  IADD3 R18, -R15, UR42, R18 ;  /* 0x0000002a0f127c10 */ /* 0x000fe2000fffe112 */
[----:B------:R-:W2:Y:S01]  /*1310*/  LDL R3, [R1+0x44] ;  /* 0x0000440001037983 */ /* 0x000ea20000100800 */
[----:B------:R-:W-:-:S03]  /*1320*/  IMAD.IADD R8, R9, 0x1, -R8 ;  /* 0x0000000109087824 */ /* 0x000fc600078e0a08 */
[----:B------:R-:W-:Y:S02]  /*1330*/  VIADD R18, R18, -UR4 ;  /* 0x8000000412127c36 */ /* 0x000fe40008000000 */
[----:B------:R-:W-:-:S03]  /*1340*/  IMAD R9, R13, 0x10, R8 ;  /* 0x000000100d097824 */ /* 0x000fc600078e0208 */
[----:B------:R-:W-:Y:S01]  /*1350*/  SHF.R.S32.HI R7, RZ, 0x1f, R18 ;  /* 0x0000001fff077819 */ /* 0x000fe20000011412 */
[----:B------:R-:W-:-:S05]  /*1360*/  IMAD.U32 R2, R9, 0x200, R4 ;  /* 0x0000020009027824 */ /* 0x000fca00078e0004 */
[----:B------:R4:W-:Y:S01]  /*1370*/  STL [R1+0x38], R2 ;  /* 0x0000380201007387 */ /* 0x0009e20000100800 */
[----:B------:R-:W-:Y:S02]  /*1380*/  LEA.HI R7, R7, R18, RZ, 0x7 ;  /* 0x0000001207077211 */ /* 0x000fe400078f38ff */
[----:B----4-:R-:W-:-:S05]  /*1390*/  LOP3.LUT R2, R0, 0xffffff80, RZ, 0xc0, !PT ;  /* 0xffffff8000027812 */ /* 0x010fca00078ec0ff */
[----:B------:R-:W-:Y:S01]  /*13a0*/  IMAD.IADD R8, R17, 0x1, -R2 ;  /* 0x0000000111087824 */ /* 0x000fe200078e0a02 */
[----:B------:R-:W-:-:S04]  /*13b0*/  LEA.HI.SX32 R7, R7, 0x1, 0x19 ;  /* 0x0000000107077811 */ /* 0x000fc800078fcaff */
[----:B------:R-:W-:-:S04]  /*13c0*/  SHF.R.S32.HI R10, RZ, 0x1f, R8 ;  /* 0x0000001fff0a7819 */ /* 0x000fc80000011408 */
[----:B------:R-:W-:Y:S01]  /*13d0*/  LEA.HI R9, R10, R8, RZ, 0x2 ;  /* 0x000000080a097211 */ /* 0x000fe200078f10ff */
[----:B------:R-:W-:Y:S01]  /*13e0*/  STL [R1+0x28], R10 ;  /* 0x0000280a01007387 */ /* 0x000fe20000100800 */
        /* <DEDUP_REMOVED lines=34> */
[----:B--2---:R-:W-:-:S05]  /*1610*/  VIMNMX R3, R3, R7, PT ;  /* 0x0000000703037248 */ /* 0x004fca0003fe0100 */
[----:B------:R2:W-:Y:S04]  /*1620*/  STL [R1+0x4], R3 ;  /* 0x0000040301007387 */ /* 0x0005e80000100800 */
[----:B------:R4:W-:Y:S01]  /*1630*/  STL [R1+0x1c], R9 ;  /* 0x00001c0901007387 */ /* 0x0009e20000100800 */
[----:B------:R-:W-:Y:S01]  /*1640*/  ISETP.GE.AND P0, PT, R16, R3, PT ;  /* 0x000000031000720c */ /* 0x000fe20003f06270 */
[----:B------:R-:W-:Y:S01]  /*1650*/  IMAD R7, R13, 0x400, R8 ;  /* 0x000004000d077824 */ /* 0x000fe200078e0208 */
[----:B--2---:R-:W-:-:S03]  /*1660*/  LOP3.LUT R3, R9, 0xfffffffc, RZ, 0xc0, !PT ;  /* 0xfffffffc09037812 */ /* 0x004fc600078ec0ff */
[----:B------:R-:W-:-:S04]  /*1670*/  IMAD.SHL.U32 R7, R7, 0x4, RZ ;  /* 0x0000000407077824 */ /* 0x000fc800078e00ff */
[----:B------:R-:W-:Y:S02]  /*1680*/  IMAD R2, R7, 0x4, R236 ;  /* 0x0000000407027824 */ /* 0x000fe400078e02ec */
[----:B------:R-:W-:Y:S02]  /*1690*/  IMAD.IADD R3, R8, 0x1, -R3 ;  /* 0x0000000108037824 */ /* 0x000fe400078e0a03 */
[----:B----4-:R-:W-:Y:S05]  /*16a0*/  @P0 BRA `(.L_x_6238) ;  /* 0x0000003800940947 */ /* 0x010fea0003800000 */
[----:B------:R-:W-:Y:S01]  /*16b0*/  LEA.HI R8, R10, R8, RZ, 0x5 ;  /* 0x000000080a087211 */ /* 0x000fe200078f28ff */
[----:B------:R-:W-:Y:S01]  /*16c0*/  IMAD.MOV.U32 R183, RZ, RZ, RZ ;  /* 0x000000ffffb77224 */ /* 0x000fe200078e00ff */
[----:B------:R-:W-:Y:S01]  /*16d0*/  LOP3.LUT R0, R5, 0xffffffe0, RZ, 0xc0, !PT ;  /* 0xffffffe005007812 */ /* 0x000fe200078ec0ff */
[----:B------:R-:W-:Y:S01]  /*16e0*/  VIADD R5, R15, -UR42 ;  /* 0x8000002a0f057c36 */ /* 0x000fe20008000000 */
[----:B------:R-:W-:Y:S02]  /*16f0*/  LEA.HI R4, R13, R13, RZ, 0x1 ;  /* 0x0000000d0d047211 */ /* 0x000fe400078f08ff */
        /* <DEDUP_REMOVED lines=35> */
[----:B---3--:R-:W-:Y:S01]  /*1930*/  SHF.R.S32.HI R11, RZ, 0x1f, R10 ;  /* 0x0000001fff0b7819 */ /* 0x008fe2000001140a */
        /* <DEDUP_REMOVED lines=27> */
.L_x_6249:
[----:B---3--:R-:W2:Y:S01]  /*1af0*/  LDL R5, [R1+0x18] ;  /* 0x0000180001057983 */ /* 0x008ea20000100800 */
[----:B------:R-:W-:Y:S05]  /*1b00*/  YIELD ;  /* 0x0000000000007946 */ /* 0x000fea0003800000 */
[----:B--2---:R-:W-:-:S04]  /*1b10*/  LOP3.LUT R5, R5, 0x1, RZ, 0xfc, !PT ;  /* 0x0000000105057812 */ /* 0x004fc800078efcff */
[----:B------:R-:W-:-:S13]  /*1b20*/  ISETP.NE.AND P0, PT, R5, 0x3, PT ;  /* 0x000000030500780c */ /* 0x000fda0003f05270 */
[----:B------:R-:W-:Y:S05]  /*1b30*/  @!P0 BRA `(.L_x_6239) ;  /* 0x0000000000048947 */ /* 0x000fea0003800000 */
[----:B------:R-:W-:Y:S01]  /*1b40*/  BPT.TRAP 0x1 ;  /* 0x000000040000795c */ /* 0x000fe20000300000 */
.L_x_6239:
[----:B------:R-:W-:Y:S01]  /*1b50*/  IMAD R6, R0, 0x8, R236 ;  /* 0x0000000800067824 */ /* 0x000fe200078e02ec */
[----:B------:R-:W-:-:S04]  /*1b60*/  SHF.L.U32 R17, R4, 0x1f, RZ ;  /* 0x0000001f04117819 */ /* 0x000fc800000006ff */
[----:B------:R1:W2:Y:S01]  /*1b70*/  SYNCS.PHASECHK.TRANS64.TRYWAIT P1, [R6+URZ+0x30c10], R17 ;  /* 0x030c1011060075a7 */ /* 0x0002a2000802017f */
[----:B------:R-:W-:Y:S05]  /*1b80*/  @!P0 BRA `(.L_x_6240) ;  /* 0x0000000000048947 */ /* 0x000fea0003800000 */
[----:B------:R-:W-:Y:S01]  /*1b90*/  BPT.TRAP 0x1 ;  /* 0x000000040000795c */ /* 0x000fe20000300000 */
.L_x_6240:
[----:B------:R-:W-:-:S05]  /*1ba0*/  VIADD R5, R236, 0x10000 ;  /* 0x00010000ec057836 */ /* 0x000fca0000000000 */
[----:B------:R-:W-:-:S04]  /*1bb0*/  SHF.R.U32.HI R5, RZ, 0x4, R5 ;  /* 0x00000004ff057819 */ /* 0x000fc80000011605 */
[----:B------:R-:W-:Y:S01]  /*1bc0*/  LOP3.LUT R5, R5, 0x3fff, RZ, 0xc0, !PT ;  /* 0x00003fff05057812 */ /* 0x000fe200078ec0ff */
[----:B--2---:R-:W-:Y:S06]  /*1bd0*/  @P1 BRA `(.L_x_6241) ;  /* 0x0000000000081947 */ /* 0x004fec0003800000 */
[----:B------:R-:W2:Y:S02]  /*1be0*/  SYNCS.PHASECHK.TRANS64.TRYWAIT P1, [R6+URZ+0x30c10], R17 ;  /* 0x030c1011060075a7 */ /* 0x000ea4000802017f */
[----:B--2---:R-:W-:Y:S05]  /*1bf0*/  @!P1 BRA `(.L_x_6242) ;  /* 0x000000bc00e09947 */ /* 0x004fea0003800000 */
.L_x_6241:
        /* <DEDUP_REMOVED lines=64> */
.L_x_6243:
[----:B------:R1:W1:Y:S01]  /*2000*/  SYNCS.PHASECHK.TRANS64.TRYWAIT P1, [R6+URZ+0x30c30], R17 ;  /* 0x030c3011060075a7 */ /* 0x000262000802017f */
[----:B------:R-:W-:Y:S05]  /*2010*/  @!P0 BRA `(.L_x_6244) ;  /* 0x0000000000048947 */ /* 0x000fea0003800000 */
[----:B------:R-:W-:Y:S01]  /*2020*/  BPT.TRAP 0x1 ;  /* 0x000000040000795c */ /* 0x000fe20000300000 */
.L_x_6244:
        /* <DEDUP_REMOVED lines=9> */
.L_x_6245:
        /* <DEDUP_REMOVED lines=37> */
[----:B------:R-:W-:Y:S01]  /*2310*/  SHFL.IDX PT, R222, R9, R234, 0x1f ;  /* 0x00001fea09de7589 */ /* 0x000fe200000e0000 */
[C---:B------:R-:W-:Y:S01]  /*2320*/  ISETP.GT.AND P6, PT, R17.reuse, 0x19, PT ;  /* 0x000000191100780c */ /* 0x040fe20003fc4270 */
[----:B------:R-:W-:Y:S01]  /*2330*/  VIADD R235, R8, 0xc ;  /* 0x0000000c08eb7836 */ /* 0x000fe20000000000 */
[----:B------:R-:W-:Y:S01]  /*2340*/  FSEL R92, R92, -INF , !P1 ;  /* 0xff8000005c5c7808 */ /* 0x000fe20004800000 */
[----:B------:R-:W1:Y:S01]  /*2350*/  SHFL.IDX PT, R18, R9, R8, 0x1f ;  /* 0x00001f0809127589 */ /* 0x000e6200000e0000 */
[----:B------:R-:W-:Y:S01]  /*2360*/  ISETP.GT.AND P1, PT, R17, 0x20, PT ;  /* 0x000000201100780c */ /* 0x000fe20003f24270 */
[----:B------:R-:W-:Y:S01]  /*2370*/  IMAD R13, R0, 0x400, R13 ;  /* 0x00000400000d7824 */ /* 0x000fe200078e020d */
[----:B------:R-:W-:Y:S01]  /*2380*/  FSEL R93, R93, -INF , !P2 ;  /* 0xff8000005d5d7808 */ /* 0x000fe20005000000 */
[----:B------:R-:W-:Y:S01]  /*2390*/  SHFL.IDX PT, R221, R9, R235, 0x1f ;  /* 0x00001feb09dd7589 */ /* 0x000fe200000e0000 */
[----:B------:R-:W-:-:S02]  /*23a0*/  FSEL R96, R96, -INF , !P3 ;  /* 0xff80000060607808 */ /* 0x000fc40005800000 */
[----:B------:R-:W-:Y:S01]  /*23b0*/  FSEL R97, R97, -INF , !P4 ;  /* 0xff80000061617808 */ /* 0x000fe20006000000 */
[----:B---3--:R-:W2:Y:S01]  /*23c0*/  SHFL.IDX PT, R225, R12, R8, 0x1f ;  /* 0x00001f080ce17589 */ /* 0x008ea200000e0000 */
[----:B------:R-:W-:Y:S02]  /*23d0*/  FSEL R100, R100, -INF , !P5 ;  /* 0xff80000064647808 */ /* 0x000fe40006800000 */
[----:B------:R-:W-:Y:S01]  /*23e0*/  FSEL R101, R101, -INF , !P6 ;  /* 0xff80000065657808 */ /* 0x000fe20007000000 */
[----:B----4-:R-:W-:Y:S01]  /*23f0*/  SHFL.IDX PT, R224, R10, R237, 0x1f ;  /* 0x00001fed0ae07589 */ /* 0x010fe200000e0000 */
[C---:B------:R-:W-:Y:S02]  /*2400*/  ISETP.GT.AND P2, PT, R17.reuse, 0x21, PT ;  /* 0x000000211100780c */ /* 0x040fe40003f44270 */
[C---:B------:R-:W-:Y:S01]  /*2410*/  ISETP.GT.AND P3, PT, R17.reuse, 0x28, PT ;  /* 0x000000281100780c */ /* 0x040fe20003f64270 */
[----:B------:R-:W-:Y:S01]  /*2420*/  SHFL.IDX PT, R226, R10, R233, 0x1f ;  /* 0x00001fe90ae27589 */ /* 0x000fe200000e0000 */
[----:B------:R-:W-:-:S02]  /*2430*/  ISETP.GT.AND P4, PT, R17, 0x29, PT ;  /* 0x000000291100780c */ /* 0x000fc40003f84270 */
[C---:B------:R-:W-:Y:S02]  /*2440*/  ISETP.GT.AND P5, PT, R17.reuse, 0x30, PT ;  /* 0x000000301100780c */ /* 0x040fe40003fa4270 */
[C---:B------:R-:W-:Y:S02]  /*2450*/  ISETP.GT.AND P6, PT, R17.reuse, 0x31, PT ;  /* 0x000000311100780c */ /* 0x040fe40003fc4270 */
[----:B------:R-:W-:Y:S01]  /*2460*/  FSEL R104, R104, -INF , !P1 ;  /* 0xff80000068687808 */ /* 0x000fe20004800000 */
[----:B-1----:R-:W-:Y:S01]  /*2470*/  FFMA.FTZ R88, R88, UR10, -R18 ;  /* 0x0000000a58587c23 */ /* 0x002fe20008010812 */
[----:B------:R-:W-:Y:S02]  /*2480*/  ISETP.GT.AND P1, PT, R17, 0x38, PT ;  /* 0x000000381100780c */ /* 0x000fe40003f24270 */
[----:B------:R-:W-:Y:S01]  /*2490*/  FSEL R105, R105, -INF , !P2 ;  /* 0xff80000069697808 */ /* 0x000fe20005000000 */
[----:B------:R-:W1:Y:S01]  /*24a0*/  MUFU.EX2 R217, R88 ;  /* 0x0000005800d97308 */ /* 0x000e620000000800 */
[----:B------:R-:W-:-:S02]  /*24b0*/  FSEL R108, R108, -INF , !P3 ;  /* 0xff8000006c6c7808 */ /* 0x000fc40005800000 */
[----:B------:R-:W-:Y:S01]  /*24c0*/  FSEL R109, R109, -INF , !P4 ;  /* 0xff8000006d6d7808 */ /* 0x000fe20006000000 */
[----:B--2---:R-:W-:Y:S01]  /*24d0*/  FFMA.FTZ R21, R104, UR10, -R225 ;  /* 0x0000000a68157c23 */ /* 0x004fe200080108e1 */
[----:B------:R-:W-:Y:S01]  /*24e0*/  FSEL R112, R112, -INF , !P5 ;  /* 0xff80000070707808 */ /* 0x000fe20006800000 */
[----:B------:R-:W-:Y:S01]  /*24f0*/  VIADD R104, R8, 0x4 ;  /* 0x0000000408687836 */ /* 0x000fe20000000000 */
[----:B------:R-:W-:Y:S02]  /*2500*/  FSEL R113, R113, -INF , !P6 ;  /* 0xff80000071717808 */ /* 0x000fe40007000000 */
[C---:B------:R-:W-:Y:S01]  /*2510*/  ISETP.GT.AND P2, PT, R17.reuse, 0x39, PT ;  /* 0x000000391100780c */ /* 0x040fe20003f44270 */
[----:B------:R-:W-:Y:S01]  /*2520*/  MUFU.EX2 R21, R21 ;  /* 0x0000001500157308 */ /* 0x000fe20000000800 */
[C---:B------:R-:W-:Y:S01]  /*2530*/  ISETP.GT.AND P3, PT, R17.reuse, 0x40, PT ;  /* 0x000000401100780c */ /* 0x040fe20003f64270 */
[----:B------:R-:W-:Y:S01]  /*2540*/  SHFL.IDX PT, R223, R10, R104, 0x1f ;  /* 0x00001f680adf7589 */ /* 0x000fe200000e0000 */
        /* <DEDUP_REMOVED lines=29> */
[----:B------:R-:W2:Y:S01]  /*2720*/  SHFL.IDX PT, R15, R9, R19, 0x1f ;  /* 0x00001f13090f7589 */ /* 0x000ea200000e0000 */
        /* <DEDUP_REMOVED lines=14> */
[--C-:B--2---:R-:W-:Y:S01]  /*2810*/  FFMA.FTZ R218, R89, UR10, -R15.reuse ;  /* 0x0000000a59da7c23 */ /* 0x104fe2000801080f */
[C---:B------:R-:W-:Y:S01]  /*2820*/  ISETP.GT.AND P3, PT, R17.reuse, 0x9, PT ;  /* 0x000000091100780c */ /* 0x040fe20003f64270 */
[----:B------:R-:W2:Y:S01]  /*2830*/  SHFL.IDX PT, R89, R9, R233, 0x1f ;  /* 0x00001fe909597589 */ /* 0x000ea200000e0000 */
        /* <DEDUP_REMOVED lines=9> */
[----:B------:R-:W-:Y:S01]  /*28d0*/  SHFL.IDX PT, R90, R9, R232, 0x1f ;  /* 0x00001fe8095a7589 */ /* 0x000fe200000e0000 */
        /* <DEDUP_REMOVED lines=9> */
[----:B------:R-:W3:Y:S01]  /*2970*/  MUFU.EX2 R218, R218 ;  /* 0x000000da00da7308 */ /* 0x000ee20000000800 */
[----:B------:R-:W-:-:S02]  /*2980*/  FSEL R103, R103, -INF , !P1 ;  /* 0xff80000067677808 */ /* 0x000fc40004800000 */
[----:B------:R-:W-:Y:S01]  /*2990*/  ISETP.GT.AND P2, PT, R17, 0x20, PT ;  /* 0x000000201100780c */ /* 0x000fe20003f44270 */
[----:B--2---:R-:W-:Y:S01]  /*29a0*/  FFMA.FTZ R15, R97, UR10, -R89 ;  /* 0x0000000a610f7c23 */ /* 0x004fe20008010859 */
[C---:B------:R-:W-:Y:S01]  /*29b0*/  ISETP.GT.AND P3, PT, R17.reuse, 0x21, PT ;  /* 0x000000211100780c */ /* 0x040fe20003f64270 */
[----:B------:R-:W2:Y:S01]  /*29c0*/  SHFL.IDX PT, R97, R12, R235, 0x1f ;  /* 0x00001feb0c617589 */ /* 0x000ea200000e0000 */
[C---:B------:R-:W-:Y:S01]  /*29d0*/  ISETP.GT.AND P4, PT, R17.reuse, 0x28, PT ;  /* 0x000000281100780c */ /* 0x040fe20003f84270 */
[----:B------:R-:W4:Y:S01]  /*29e0*/  MUFU.EX2 R216, R216 ;  /* 0x000000d800d87308 */ /* 0x000f220000000800 */
[C---:B------:R-:W-:Y:S02]  /*29f0*/  ISETP.GT.AND P5, PT, R17.reuse, 0x29, PT ;  /* 0x000000291100780c */ /* 0x040fe40003fa4270 */
[C---:B------:R-:W-:Y:S02]  /*2a00*/  ISETP.GT.AND P6, PT, R17.reuse, 0x30, PT ;  /* 0x000000301100780c */ /* 0x040fe40003fc4270 */
[----:B------:R-:W-:-:S02]  /*2a10*/  ISETP.GT.AND P1, PT, R17, 0x31, PT ;  /* 0x000000311100780c */ /* 0x000fc40003f24270 */
[----:B------:R-:W-:Y:S01]  /*2a20*/  FSEL R106, R106, -INF , !P2 ;  /* 0xff8000006a6a7808 */ /* 0x000fe20005000000 */
[----:B------:R-:W5:Y:S01]  /*2a30*/  MUFU.EX2 R219, R219 ;  /* 0x000000db00db7308 */ /* 0x000f620000000800 */
[----:B------:R-:W-:Y:S02]  /*2a40*/  FSEL R107, R107, -INF , !P3 ;  /* 0xff8000006b6b7808 */ /* 0x000fe40005800000 */
[----:B------:R-:W-:Y:S01]  /*2a50*/  FSEL R110, R110, -INF , !P4 ;  /* 0xff8000006e6e7808 */ /* 0x000fe20006000000 */
[----:B------:R-:W-:Y:S01]  /*2a60*/  FFMA.FTZ R106, R106, UR10, -R225 ;  /* 0x0000000a6a6a7c23 */ /* 0x000fe200080108e1 */
[----:B------:R-:W-:Y:S01]  /*2a70*/  FSEL R111, R111, -INF , !P5 ;  /* 0xff8000006f6f7808 */ /* 0x000fe20006800000 */
[----:B------:R-:W-:Y:S01]  /*2a80*/  SHFL.IDX PT, R225, R11, R232, 0x1f ;  /* 0x00001fe80be17589 */ /* 0x000fe200000e0000 */
[----:B------:R-:W-:Y:S01]  /*2a90*/  FSEL R114, R114, -INF , !P6 ;  /* 0xff80000072727808 */ /* 0x000fe20007000000 */
[----:B------:R-:W-:Y:S01]  /*2aa0*/  MUFU.EX2 R18, R18 ;  /* 0x0000001200127308 */ /* 0x000fe20000000800 */
[----:B------:R-:W-:-:S02]  /*2ab0*/  FSEL R115, R115, -INF , !P1 ;  /* 0xff80000073737808 */ /* 0x000fc40004800000 */
[C---:B------:R-:W-:Y:S02]  /*2ac0*/  ISETP.GT.AND P2, PT, R17.reuse, 0x38, PT ;  /* 0x000000381100780c */ /* 0x040fe40003f44270 */
[----:B------:R-:W-:Y:S01]  /*2ad0*/  ISETP.GT.AND P3, PT, R17, 0x39, PT ;  /* 0x000000391100780c */ /* 0x000fe20003f64270 */
[--C-:B--2---:R-:W-:Y:S01]  /*2ae0*/  FFMA.FTZ R23, R109, UR10, -R97.reuse ;  /* 0x0000000a6d177c23 */ /* 0x104fe20008010861 */
[C---:B------:R-:W-:Y:S01]  /*2af0*/  ISETP.GT.AND P4, PT, R17.reuse, 0x40, PT ;  /* 0x000000401100780c */ /* 0x040fe20003f84270 */
[----:B------:R-:W2:Y:S01]  /*2b00*/  SHFL.IDX PT, R109, R12, R231, 0x1f ;  /* 0x00001fe70c6d7589 */ /* 0x000ea200000e0000 */
[----:B------:R-:W-:Y:S01]  /*2b10*/  ISETP.GT.AND P5, PT, R17, 0x41, PT ;  /* 0x000000411100780c */ /* 0x000fe20003fa4270 */
[----:B------:R-:W-:Y:S01]  /*2b20*/  FFMA.FTZ R111, R111, UR10, -R97 ;  /* 0x0000000a6f6f7c23 */ /* 0x000fe20008010861 */
[C---:B------:R-:W-:Y:S01]  /*2b30*/  ISETP.GT.AND P6, PT, R17.reuse, 0x48, PT ;  /* 0x000000481100780c */ /* 0x040fe20003fc4270 */
[----:B------:R-:W-:Y:S01]  /*2b40*/  MUFU.EX2 R221, R221 ;  /* 0x000000dd00dd7308 */ /* 0x000fe20000000800 */
[----:B------:R-:W-:-:S02]  /*2b50*/  ISETP.GT.AND P1, PT, R17, 0x49, PT ;  /* 0x000000491100780c */ /* 0x000fc40003f24270 */
[----:B------:R-:W-:Y:S02]  /*2b60*/  FSEL R118, R118, -INF , !P2 ;  /* 0xff80000076767808 */ /* 0x000fe40005000000 */
[----:B------:R-:W-:Y:S02]  /*2b70*/  FSEL R119, R119, -INF , !P3 ;  /* 0xff80000077777808 */ /* 0x000fe40005800000 */
[----:B------:R-:W-:Y:S01]  /*2b80*/  FSEL R122, R122, -INF , !P4 ;  /* 0xff8000007a7a7808 */ /* 0x000fe20006000000 */
[----:B------:R-:W-:Y:S01]  /*2b90*/  MUFU.EX2 R15, R15 ;  /* 0x0000000f000f7308 */ /* 0x000fe20000000800 */
[----:B------:R-:W-:Y:S02]  /*2ba0*/  FSEL R123, R123, -INF , !P5 ;  /* 0xff8000007b7b7808 */ /* 0x000fe40006800000 */
[----:B------:R-:W-:Y:S02]  /*2bb0*/  FSEL R126, R126, -INF , !P6 ;  /* 0xff8000007e7e7808 */ /* 0x000fe40007000000 */
[----:B------:R-:W-:Y:S01]  /*2bc0*/  FSEL R127, R127, -INF , !P1 ;  /* 0xff8000007f7f7808 */ /* 0x000fe20004800000 */
[----:B------:R-:W-:Y:S01]  /*2bd0*/  FFMA.FTZ R123, R123, UR10, -R223 ;  /* 0x0000000a7b7b7c23 */ /* 0x000fe200080108df */
[C---:B------:R-:W-:Y:S01]  /*2be0*/  ISETP.GT.AND P2, PT, R17.reuse, 0x50, PT ;  /* 0x000000501100780c */ /* 0x040fe20003f44270 */
[----:B------:R-:W-:Y:S01]  /*2bf0*/  FFMA.FTZ R126, R126, UR10, -R224 ;  /* 0x0000000a7e7e7c23 */ /* 0x000fe200080108e0 */
[C---:B------:R-:W-:Y:S01]  /*2c00*/  ISETP.GT.AND P3, PT, R17.reuse, 0x51, PT ;  /* 0x000000511100780c */ /* 0x040fe20003f64270 */
[----:B------:R-:W-:Y:S01]  /*2c10*/  MUFU.EX2 R23, R23 ;  /* 0x0000001700177308 */ /* 0x000fe20000000800 */
[----:B------:R-:W-:Y:S01]  /*2c20*/  ISETP.GT.AND P4, PT, R17, 0x58, PT ;  /* 0x000000581100780c */ /* 0x000fe20003f84270 */
[----:B--2---:R-:W-:Y:S01]  /*2c30*/  FFMA.FTZ R119, R119, UR10, -R109 ;  /* 0x0000000a77777c23 */ /* 0x004fe2000801086d */
[----:B------:R-:W-:-:S02]  /*2c40*/  ISETP.GT.AND P5, PT, R17, 0x59, PT ;  /* 0x000000591100780c */ /* 0x000fc40003fa4270 */
[C---:B------:R-:W-:Y:S02]  /*2c50*/  ISETP.GT.AND P6, PT, R17.reuse, 0x60, PT ;  /* 0x000000601100780c */ /* 0x040fe40003fc4270 */
[----:B------:R-:W-:Y:S01]  /*2c60*/  ISETP.GT.AND P1, PT, R17, 0x61, PT ;  /* 0x000000611100780c */ /* 0x000fe20003f24270 */
[----:B------:R-:W2:Y:S01]  /*2c70*/  MUFU.EX2 R126, R126 ;  /* 0x0000007e007e7308 */ /* 0x000ea20000000800 */
[----:B------:R-:W-:Y:S02]  /*2c80*/  FSEL R130, R130, -INF , !P2 ;  /* 0xff80000082827808 */ /* 0x000fe40005000000 */
[----:B------:R-:W-:Y:S02]  /*2c90*/  FSEL R131, R131, -INF , !P3 ;  /* 0xff80000083837808 */ /* 0x000fe40005800000 */
[----:B------:R-:W-:Y:S02]  /*2ca0*/  FSEL R134, R134, -INF , !P4 ;  /* 0xff80000086867808 */ /* 0x000fe40006000000 */
[----:B------:R-:W-:Y:S01]  /*2cb0*/  FSEL R135, R135, -INF , !P5 ;  /* 0xff80000087877808 */ /* 0x000fe20006800000 */
[----:B------:R-:W-:Y:S01]  /*2cc0*/  FFMA.FTZ R131, R131, UR10, -R226 ;  /* 0x0000000a83837c23 */ /* 0x000fe200080108e2 */
[----:B------:R-:W-:Y:S01]  /*2cd0*/  FSEL R138, R138, -INF , !P6 ;  /* 0xff8000008a8a7808 */ /* 0x000fe20007000000 */
[----:B------:R-:W-:Y:S01]  /*2ce0*/  MUFU.EX2 R123, R123 ;  /* 0x0000007b007b7308 */ /* 0x000fe20000000800 */
[----:B------:R-:W-:-:S02]  /*2cf0*/  FSEL R139, R139, -INF , !P1 ;  /* 0xff8000008b8b7808 */ /* 0x000fc40004800000 */
[C---:B------:R-:W-:Y:S02]  /*2d00*/  ISETP.GT.AND P2, PT, R17.reuse, 0x68, PT ;  /* 0x000000681100780c */ /* 0x040fe40003f44270 */
[C---:B------:R-:W-:Y:S02]  /*2d10*/  ISETP.GT.AND P3, PT, R17.reuse, 0x69, PT ;  /* 0x000000691100780c */ /* 0x040fe40003f64270 */
[C---:B------:R-:W-:Y:S01]  /*2d20*/  ISETP.GT.AND P4, PT, R17.reuse, 0x70, PT ;  /* 0x000000701100780c */ /* 0x040fe20003f84270 */
[----:B------:R-:W-:Y:S01]  /*2d30*/  MUFU.EX2 R106, R106 ;  /* 0x0000006a006a7308 */ /* 0x000fe20000000800 */
[C---:B------:R-:W-:Y:S02]  /*2d40*/  ISETP.GT.AND P5, PT, R17.reuse, 0x71, PT ;  /* 0x000000711100780c */ /* 0x040fe40003fa4270 */
[C---:B------:R-:W-:Y:S02]  /*2d50*/  ISETP.GT.AND P6, PT, R17.reuse, 0x78, PT ;  /* 0x000000781100780c */ /* 0x040fe40003fc4270 */
[----:B------:R-:W-:Y:S01]  /*2d60*/  ISETP.GT.AND P1, PT, R17, 0x79, PT ;  /* 0x000000791100780c */ /* 0x000fe20003f24270 */
[--C-:B------:R-:W-:Y:S01]  /*2d70*/  FFMA.FTZ R17, R92, UR10, -R220.reuse ;  /* 0x0000000a5c117c23 */ /* 0x100fe200080108dc */
[----:B------:R-:W-:Y:S01]  /*2d80*/  FFMA.FTZ R220, R94, UR10, -R220 ;  /* 0x0000000a5edc7c23 */ /* 0x000fe200080108dc */
[----:B------:R1:W3:Y:S01]  /*2d90*/  SHFL.IDX PT, R92, R9, R231, 0x1f ;  /* 0x00001fe7095c7589 */ /* 0x0002e200000e0000 */
[----:B------:R-:W-:Y:S01]  /*2da0*/  FFMA.FTZ R94, R124, UR10, -R224 ;  /* 0x0000000a7c5e7c23 */ /* 0x000fe200080108e0 */
[----:B------:R-:W-:Y:S01]  /*2db0*/  FSEL R142, R142, -INF , !P2 ;  /* 0xff8000008e8e7808 */ /* 0x000fe20005000000 */
[----:B------:R-:W-:Y:S01]  /*2dc0*/  MUFU.EX2 R111, R111 ;  /* 0x0000006f006f7308 */ /* 0x000fe20000000800 */
[----:B------:R-:W4:Y:S01]  /*2dd0*/  SHFL.IDX PT, R124, R10, R232, 0x1f ;  /* 0x00001fe80a7c7589 */ /* 0x000f2200000e0000 */
[----:B------:R-:W-:-:S02]  /*2de0*/  FSEL R150, R150, -INF , !P6 ;  /* 0xff80000096967808 */ /* 0x000fc40007000000 */
[----:B------:R-:W-:Y:S01]  /*2df0*/  FSEL R151, R151, -INF , !P1 ;  /* 0xff80000097977808 */ /* 0x000fe20004800000 */
[--C-:B-1----:R-:W-:Y:S01]  /*2e00*/  FFMA.FTZ R9, R96, UR10, -R222.reuse ;  /* 0x0000000a60097c23 */ /* 0x102fe200080108de */
[----:B------:R-:W-:Y:S01]  /*2e10*/  FFMA.FTZ R222, R98, UR10, -R222 ;  /* 0x0000000a62de7c23 */ /* 0x000fe200080108de */
[----:B------:R1:W5:Y:S01]  /*2e20*/  SHFL.IDX PT, R96, R12, R19, 0x1f ;  /* 0x00001f130c607589 */ /* 0x00036200000e0000 */
[----:B------:R-:W-:Y:S03]  /*2e30*/  MUFU.EX2 R94, R94 ;  /* 0x0000005e005e7308 */ /* 0x000fe60000000800 */
[----:B------:R-:W2:Y:S01]  /*2e40*/  SHFL.IDX PT, R98, R12, R233, 0x1f ;  /* 0x00001fe90c627589 */ /* 0x000ea200000e0000 */
[----:B------:R-:W-:Y:S02]  /*2e50*/  WARPGROUP.DEPBAR.LE gsb0, 0x0 ;  /* 0x00008000000079c5 */ /* 0x000fe40000010000 */
[----:B------:R-:W-:Y:S01]  /*2e60*/  WARPGROUP.ARRIVE ;  /* 0x00000000000079c5 */ /* 0x000fe20000000000 */
[----:B-1----:R-:W-:Y:S01]  /*2e70*/  FFMA.FTZ R19, R100, UR10, -R90 ;  /* 0x0000000a64137c23 */ /* 0x002fe2000801085a */
[----:B---3--:R-:W-:Y:S01]  /*2e80*/  FFMA.FTZ R20, R101, UR10, -R92 ;  /* 0x0000000a65147c23 */ /* 0x008fe2000801085c */
[----:B------:R-:W1:Y:S01]  /*2e90*/  SHFL.IDX PT, R100, R12, R237, 0x1f ;  /* 0x00001fed0c647589 */ /* 0x000e6200000e0000 */
[--C-:B----4-:R-:W-:Y:S01]  /*2ea0*/  FFMA.FTZ R132, R132, UR10, -R124.reuse ;  /* 0x0000000a84847c23 */ /* 0x110fe2000801087c */
[----:B------:R-:W-:Y:S01]  /*2eb0*/  FFMA.FTZ R134, R134, UR10, -R124 ;  /* 0x0000000a86867c23 */ /* 0x000fe2000801087c */
[----:B------:R-:W-:Y:S01]  /*2ec0*/  HGMMA.64x128x16.F32 R24, gdesc[UR4], R24, gsb0 ;  /* 0x01e00000041879f0 */ /* 0x000fe20008000818 */
[----:B------:R-:W-:Y:S01]  /*2ed0*/  UIADD3 UR6, UR8, 0x6, URZ ;  /* 0x0000000608067890 */ /* 0x000fe2000fffe03f */
[----:B------:R-:W3:Y:S01]  /*2ee0*/  SHFL.IDX PT, R101, R12, R234, 0x1f ;  /* 0x00001fea0c657589 */ /* 0x000ee200000e0000 */
[----:B------:R-:W-:Y:S01]  /*2ef0*/  UIADD3 UR4, UR9, 0x6, URZ ;  /* 0x0000000609047890 */ /* 0x000fe2000fffe03f */
[----:B------:R2:W-:Y:S01]  /*2f00*/  MUFU.EX2 R97, R132 ;  /* 0x0000008400617308 */ /* 0x0005e20000000800 */
[----:B------:R-:W-:Y:S01]  /*2f10*/  UMOV UR7, 0x40000040 ;  /* 0x4000004000077882 */ /* 0x000fe20000000000 */
[----:B------:R-:W-:Y:S01]  /*2f20*/  UMOV UR5, 0x40000040 ;  /* 0x4000004000057882 */ /* 0x000fe20000000000 */
[--C-:B-----5:R-:W-:Y:S01]  /*2f30*/  FFMA.FTZ R22, R105, UR10, -R96.reuse ;  /* 0x0000000a69167c23 */ /* 0x120fe20008010860 */
[----:B------:R-:W-:Y:S01]  /*2f40*/  FFMA.FTZ R107, R107, UR10, -R96 ;  /* 0x0000000a6b6b7c23 */ /* 0x000fe20008010860 */
[----:B------:R-:W-:Y:S01]  /*2f50*/  FFMA.FTZ R96, R129, UR10, -R226 ;  /* 0x0000000a81607c23 */ /* 0x000fe200080108e2 */
[----:B------:R-:W-:Y:S01]  /*2f60*/  FSEL R124, R147, -INF , !P5 ;  /* 0xff800000937c7808 */ /* 0x000fe20006800000 */
[----:B------:R-:W4:Y:S01]  /*2f70*/  SHFL.IDX PT, R129, R11, R8, 0x1f ;  /* 0x00001f080b817589 */ /* 0x000f2200000e0000 */
[----:B------:R-:W-:Y:S01]  /*2f80*/  MUFU.EX2 R131, R131 ;  /* 0x0000008300837308 */ /* 0x000fe20000000800 */
[----:B--2---:R-:W-:-:S02]  /*2f90*/  FFMA.FTZ R132, R115, UR10, -R98 ;  /* 0x0000000a73847c23 */ /* 0x004fc40008010862 */
[----:B------:R-:W2:Y:S05]  /*2fa0*/  SHFL.IDX PT, R115, R11, R237, 0x1f ;  /* 0x00001fed0b737589 */ /* 0x000eaa00000e0000 */
[----:B------:R-:W-:Y:S01]  /*2fb0*/  MUFU.EX2 R96, R96 ;  /* 0x0000006000607308 */ /* 0x000fe20000000800 */
[--C-:B-1----:R-:W-:Y:S01]  /*2fc0*/  FFMA.FTZ R88, R108, UR10, -R100.reuse ;  /* 0x0000000a6c587c23 */ /* 0x102fe20008010864 */
[----:B------:R-:W-:Y:S01]  /*2fd0*/  FFMA.FTZ R110, R110, UR10, -R100 ;  /* 0x0000000a6e6e7c23 */ /* 0x000fe20008010864 */
[----:B------:R1:W5:Y:S01]  /*2fe0*/  SHFL.IDX PT, R108, R12, R232, 0x1f ;  /* 0x00001fe80c6c7589 */ /* 0x00036200000e0000 */
[----:B---3--:R-:W-:-:S04]  /*2ff0*/  FFMA.FTZ R114, R114, UR10, -R101 ;  /* 0x0000000a72727c23 */ /* 0x008fc80008010865 */
[----:B------:R-:W-:Y:S01]  /*3000*/  MUFU.EX2 R17, R17 ;  /* 0x0000001100117308 */ /* 0x000fe20000000800 */
[----:B-1----:R-:W-:Y:S01]  /*3010*/  FFMA.FTZ R12, R112, UR10, -R101 ;  /* 0x0000000a700c7c23 */ /* 0x002fe20008010865 */
[----:B------:R-:W-:Y:S01]  /*3020*/  FFMA.FTZ R112, R99, UR10, -R89 ;  /* 0x0000000a63707c23 */ /* 0x000fe20008010859 */
[----:B------:R-:W-:Y:S01]  /*3030*/  FFMA.FTZ R89, R113, UR10, -R98 ;  /* 0x0000000a71597c23 */ /* 0x000fe20008010862 */
[--C-:B----4-:R-:W-:Y:S01]  /*3040*/  FFMA.FTZ R100, R136, UR10, -R129.reuse ;  /* 0x0000000a88647c23 */ /* 0x110fe20008010881 */
[----:B------:R-:W1:Y:S01]  /*3050*/  SHFL.IDX PT, R113, R10, R8, 0x1f ;  /* 0x00001f080a717589 */ /* 0x000e6200000e0000 */
[----:B------:R-:W-:Y:S01]  /*3060*/  FFMA.FTZ R138, R138, UR10, -R129 ;  /* 0x0000000a8a8a7c23 */ /* 0x000fe20008010881 */
[--C-:B--2---:R-:W-:Y:S01]  /*3070*/  FFMA.FTZ R101, R140, UR10, -R115.reuse ;  /* 0x0000000a8c657c23 */ /* 0x104fe20008010873 */
[----:B------:R-:W-:Y:S01]  /*3080*/  MUFU.EX2 R220, R220 ;  /* 0x000000dc00dc7308 */ /* 0x000fe20000000800 */
[----:B------:R-:W2:Y:S01]  /*3090*/  SHFL.IDX PT, R136, R11, R234, 0x1f ;  /* 0x00001fea0b887589 */ /* 0x000ea200000e0000 */
[----:B------:R-:W-:-:S03]  /*30a0*/  FFMA.FTZ R115, R142, UR10, -R115 ;  /* 0x0000000a8e737c23 */ /* 0x000fc60008010873 */
[----:B------:R-:W3:Y:S01]  /*30b0*/  SHFL.IDX PT, R140, R11, R231, 0x1f ;  /* 0x00001fe70b8c7589 */ /* 0x000ee200000e0000 */
[----:B-----5:R-:W-:Y:S01]  /*30c0*/  FFMA.FTZ R91, R116, UR10, -R108 ;  /* 0x0000000a745b7c23 */ /* 0x020fe2000801086c */
[----:B------:R-:W-:Y:S01]  /*30d0*/  FFMA.FTZ R116, R102, UR10, -R90 ;  /* 0x0000000a66747c23 */ /* 0x000fe2000801085a */
[----:B------:R-:W-:Y:S01]  /*30e0*/  FFMA.FTZ R118, R118, UR10, -R108 ;  /* 0x0000000a76767c23 */ /* 0x000fe2000801086c */
[----:B------:R-:W-:Y:S01]  /*30f0*/  FSEL R108, R143, -INF , !P3 ;  /* 0xff8000008f6c7808 */ /* 0x000fe20005800000 */
[----:B------:R4:W-:Y:S08]  /*3100*/  MUFU.EX2 R90, R91 ;  /* 0x0000005b005a7308 */ /* 0x0009f00000000800 */
[----:B------:R-:W-:Y:S01]  /*3110*/  MUFU.EX2 R9, R9 ;  /* 0x0000000900097308 */ /* 0x000fe20000000800 */
[----:B----4-:R-:W-:Y:S01]  /*3120*/  FFMA.FTZ R91, R117, UR10, -R109 ;  /* 0x0000000a755b7c23 */ /* 0x010fe2000801086d */
[--C-:B-1----:R-:W-:Y:S01]  /*3130*/  FFMA.FTZ R93, R120, UR10, -R113.reuse ;  /* 0x0000000a785d7c23 */ /* 0x102fe20008010871 */
[----:B------:R-:W-:Y:S01]  /*3140*/  FFMA.FTZ R120, R103, UR10, -R92 ;  /* 0x0000000a67787c23 */ /* 0x000fe2000801085c */
[----:B------:R-:W1:Y:S01]  /*3150*/  SHFL.IDX PT, R117, R10, R235, 0x1f ;  /* 0x00001feb0a757589 */ /* 0x000e6200000e0000 */
[----:B------:R-:W-:Y:S01]  /*3160*/  FFMA.FTZ R122, R122, UR10, -R113 ;  /* 0x0000000a7a7a7c23 */ /* 0x000fe20008010871 */
[----:B--2---:R-:W-:-:S02]  /*3170*/  FFMA.FTZ R102, R144, UR10, -R136 ;  /* 0x0000000a90667c23 */ /* 0x004fc40008010888 */
[----:B------:R2:W-:Y:S01]  /*3180*/  MUFU.EX2 R92, R93 ;  /* 0x0000005d005c7308 */ /* 0x0005e20000000800 */
[--C-:B---3--:R-:W-:Y:S01]  /*3190*/  FFMA.FTZ R105, R149, UR10, -R140.reuse ;  /* 0x0000000a95697c23 */ /* 0x108fe2000801088c */
[----:B------:R-:W-:-:S06]  /*31a0*/  FFMA.FTZ R140, R151, UR10, -R140 ;  /* 0x0000000a978c7c23 */ /* 0x000fcc000801088c */
[----:B------:R-:W-:Y:S01]  /*31b0*/  MUFU.EX2 R19, R19 ;  /* 0x0000001300137308 */ /* 0x000fe20000000800 */
[----:B--2---:R-:W-:Y:S02]  /*31c0*/  FFMA.FTZ R93, R121, UR10, -R223 ;  /* 0x0000000a795d7c23 */ /* 0x004fe400080108df */
[----:B------:R-:W2:Y:S05]  /*31d0*/  SHFL.IDX PT, R121, R10, R234, 0x1f ;  /* 0x00001fea0a797589 */ /* 0x000eaa00000e0000 */
[----:B------:R-:W-:Y:S01]  /*31e0*/  MUFU.EX2 R20, R20 ;  /* 0x0000001400147308 */ /* 0x000fe20000000800 */
[--C-:B-1----:R-:W-:Y:S01]  /*31f0*/  FFMA.FTZ R95, R125, UR10, -R117.reuse ;  /* 0x0000000a7d5f7c23 */ /* 0x102fe20008010875 */
[----:B------:R-:W-:Y:S01]  /*3200*/  FFMA.FTZ R127, R127, UR10, -R117 ;  /* 0x0000000a7f7f7c23 */ /* 0x000fe20008010875 */
[----:B------:R2:W1:Y:S05]  /*3210*/  SHFL.IDX PT, R125, R10, R231, 0x1f ;  /* 0x00001fe70a7d7589 */ /* 0x00046a00000e0000 */
[----:B------:R-:W-:Y:S08]  /*3220*/  MUFU.EX2 R93, R93 ;  /* 0x0000005d005d7308 */ /* 0x000ff00000000800 */
[----:B------:R-:W3:Y:S01]  /*3230*/  MUFU.EX2 R127, R127 ;  /* 0x0000007f007f7308 */ /* 0x000ee20000000800 */
[--C-:B--2---:R-:W-:Y:S01]  /*3240*/  FFMA.FTZ R10, R128, UR10, -R121.reuse ;  /* 0x0000000a800a7c23 */ /* 0x104fe20008010879 */
[----:B------:R-:W-:Y:S01]  /*3250*/  FFMA.FTZ R130, R130, UR10, -R121 ;  /* 0x0000000a82827c23 */ /* 0x000fe20008010879 */
[----:B------:R2:W4:Y:S05]  /*3260*/  SHFL.IDX PT, R128, R11, R104, 0x1f ;  /* 0x00001f680b807589 */ /* 0x00052a00000e0000 */
[----:B------:R-:W5:Y:S01]  /*3270*/  MUFU.EX2 R95, R95 ;  /* 0x0000005f005f7308 */ /* 0x000f620000000800 */
[--C-:B-1----:R-:W-:Y:S01]  /*3280*/  FFMA.FTZ R133, R133, UR10, -R125.reuse ;  /* 0x0000000a85857c23 */ /* 0x102fe2000801087d */
[----:B------:R-:W-:-:S06]  /*3290*/  FFMA.FTZ R135, R135, UR10, -R125 ;  /* 0x0000000a87877c23 */ /* 0x000fcc000801087d */
[----:B------:R-:W1:Y:S01]  /*32a0*/  MUFU.EX2 R130, R130 ;  /* 0x0000008200827308 */ /* 0x000e620000000800 */
[--C-:B--2---:R-:W-:Y:S01]  /*32b0*/  FFMA.FTZ R104, R148, UR10, -R225.reuse ;  /* 0x0000000a94687c23 */ /* 0x104fe200080108e1 */
[----:B------:R-:W-:-:S06]  /*32c0*/  FFMA.FTZ R225, R150, UR10, -R225 ;  /* 0x0000000a96e17c23 */ /* 0x000fcc00080108e1 */
[----:B------:R2:W-:Y:S01]  /*32d0*/  MUFU.EX2 R98, R133 ;  /* 0x0000008500627308 */ /* 0x0005e20000000800 */
[--C-:B----4-:R-:W-:Y:S01]  /*32e0*/  FFMA.FTZ R99, R137, UR10, -R128.reuse ;  /* 0x0000000a89637c23 */ /* 0x110fe20008010880 */
[----:B------:R-:W-:Y:S01]  /*32f0*/  FFMA.FTZ R139, R139, UR10, -R128 ;  /* 0x0000000a8b8b7c23 */ /* 0x000fe20008010880 */
[----:B------:R-:W4:Y:S05]  /*3300*/  SHFL.IDX PT, R137, R11, R233, 0x1f ;  /* 0x00001fe90b897589 */ /* 0x000f2a00000e0000 */
[----:B------:R-:W-:Y:S01]  /*3310*/  MUFU.EX2 R222, R222 ;  /* 0x000000de00de7308 */ /* 0x000fe20000000800 */
[----:B------:R-:W-:Y:S02]  /*3320*/  WARPGROUP.DEPBAR.LE gsb0, 0x0 ;  /* 0x00008000000079c5 */ /* 0x000fe40000010000 */
[----:B------:R-:W-:Y:S01]  /*3330*/  WARPGROUP.ARRIVE ;  /* 0x00000000000079c5 */ /* 0x000fe20000000000 */
[----:B--2---:R2:W3:Y:S04]  /*3340*/  SHFL.IDX PT, R133, R11, R235, 0x1f ;  /* 0x00001feb0b857589 */ /* 0x0044e800000e0000 */
[----:B------:R-:W-:Y:S01]  /*3350*/  MUFU.EX2 R112, R112 ;  /* 0x0000007000707308 */ /* 0x000fe20000000800 */
[----:B------:R-:W-:Y:S01]  /*3360*/  HGMMA.64x128x16.F32 R24, gdesc[UR4], R24, gsb0 ;  /* 0x01e00000041879f0 */ /* 0x000fe20008000818 */
[----:B------:R-:W-:-:S02]  /*3370*/  R2UR UR4, R13 ;  /* 0x000000000d0472ca */ /* 0x000fc400000e0000 */
[----:B------:R-:W-:-:S04]  /*3380*/  FSEL R13, R146, -INF , !P4 ;  /* 0xff800000920d7808 */ /* 0x000fc80006000000 */
[----:B--2---:R3:W2:Y:S01]  /*3390*/  MUFU.EX2 R11, R101 ;  /* 0x00000065000b7308 */ /* 0x0046a20000000800 */
[----:B------:R-:W-:Y:S01]  /*33a0*/  FFMA.FTZ R136, R13, UR10, -R136 ;  /* 0x0000000a0d887c23 */ /* 0x000fe20008010888 */
[--C-:B----4-:R-:W-:Y:S01]  /*33b0*/  FFMA.FTZ R103, R145, UR10, -R137.reuse ;  /* 0x0000000a91677c23 */ /* 0x110fe20008010889 */
[----:B------:R-:W-:-:S05]  /*33c0*/  FFMA.FTZ R137, R124, UR10, -R137 ;  /* 0x0000000a7c897c23 */ /* 0x000fca0008010889 */
[----:B------:R-:W-:Y:S01]  /*33d0*/  MUFU.EX2 R116, R116 ;  /* 0x0000007400747308 */ /* 0x000fe20000000800 */
[--C-:B---3--:R-:W-:Y:S01]  /*33e0*/  FFMA.FTZ R101, R141, UR10, -R133.reuse ;  /* 0x0000000a8d657c23 */ /* 0x108fe20008010885 */
[----:B------:R-:W-:Y:S02]  /*33f0*/  VIADD R141, R8, 0x4 ;  /* 0x00000004088d7836 */ /* 0x000fe40000000000 */
[----:B------:R-:W-:-:S04]  /*3400*/  FFMA.FTZ R133, R108, UR10, -R133 ;  /* 0x0000000a6c857c23 */ /* 0x000fc80008010885 */
[----:B------:R-:W-:Y:S08]  /*3410*/  MUFU.EX2 R120, R120 ;  /* 0x0000007800787308 */ /* 0x000ff00000000800 */
[----:B------:R-:W3:Y:S08]  /*3420*/  MUFU.EX2 R101, R101 ;  /* 0x0000006500657308 */ /* 0x000ef00000000800 */
[----:B------:R-:W4:Y:S08]  /*3430*/  MUFU.EX2 R122, R122 ;  /* 0x0000007a007a7308 */ /* 0x000f300000000800 */
        /* <DEDUP_REMOVED lines=13> */
[----:B------:R-:W4:Y:S01]  /*3510*/  MUFU.EX2 R139, R139 ;  /* 0x0000008b008b7308 */ /* 0x000f220000000800 */
[----:B------:R-:W-:Y:S04]  /*3520*/  LDS R229, [R229+0x400] ;  /* 0x00040000e5e57984 */ /* 0x000fe80000000800 */
[----:B------:R-:W-:Y:S03]  /*3530*/  LDS R228, [R228+0x400] ;  /* 0x00040000e4e47984 */ /* 0x000fe60000000800 */
[----:B------:R-:W4:Y:S01]  /*3540*/  MUFU.EX2 R132, R132 ;  /* 0x0000008400847308 */ /* 0x000f220000000800 */
[----:B------:R-:W-:Y:S07]  /*3550*/  LDS R227, [R227+0x400] ;  /* 0x00040000e3e37984 */ /* 0x000fee0000000800 */
[----:B------:R-:W4:Y:S08]  /*3560*/  MUFU.EX2 R118, R118 ;  /* 0x0000007600767308 */ /* 0x000f300000000800 */
[----:B------:R-:W4:Y:S08]  /*3570*/  MUFU.EX2 R119, R119 ;  /* 0x0000007700777308 */ /* 0x000f300000000800 */
[----:B------:R-:W4:Y:S01]  /*3580*/  MUFU.EX2 R10, R10 ;  /* 0x0000000a000a7308 */ /* 0x000f220000000800 */
[----:B-----5:R-:W5:Y:S07]  /*3590*/  SHFL.IDX PT, R124, R14, R8, 0x1f ;  /* 0x00001f080e7c7589 */ /* 0x020f6e00000e0000 */
[----:B------:R-:W4:Y:S01]  /*35a0*/  MUFU.EX2 R100, R100 ;  /* 0x0000006400647308 */ /* 0x000f220000000800 */
[----:B------:R-:W1:Y:S04]  /*35b0*/  SHFL.IDX PT, R113, R14, R235, 0x1f ;  /* 0x00001feb0e717589 */ /* 0x000e6800000e0000 */
[----:B------:R-:W2:Y:S03]  /*35c0*/  SHFL.IDX PT, R121, R14, R141, 0x1f ;  /* 0x00001f8d0e797589 */ /* 0x000ea600000e0000 */
[----:B------:R-:W4:Y:S01]  /*35d0*/  MUFU.EX2 R99, R99 ;  /* 0x0000006300637308 */ /* 0x000f220000000800 */
[----:B------:R-:W3:Y:S04]  /*35e0*/  SHFL.IDX PT, R13, R14, R232, 0x1f ;  /* 0x00001fe80e0d7589 */ /* 0x000ee800000e0000 */
[----:B------:R-:W4:Y:S03]  /*35f0*/  SHFL.IDX PT, R117, R14, R237, 0x1f ;  /* 0x00001fed0e757589 */ /* 0x000f2600000e0000 */
[----:B------:R-:W4:Y:S01]  /*3600*/  MUFU.EX2 R115, R115 ;  /* 0x0000007300737308 */ /* 0x000f220000000800 */
[----:B------:R-:W4:Y:S01]  /*3610*/  SHFL.IDX PT, R108, R14, R233, 0x1f ;  /* 0x00001fe90e6c7589 */ /* 0x000f2200000e0000 */
[--C-:B-----5:R-:W-:Y:S01]  /*3620*/  FADD.FTZ R24, R24, -R124.reuse ;  /* 0x8000007c18187221 */ /* 0x120fe20000010000 */
[----:B------:R-:W-:-:S02]  /*3630*/  FADD.FTZ R26, R26, -R124 ;  /* 0x8000007c1a1a7221 */ /* 0x000fc40000010000 */
[----:B------:R-:W5:Y:S03]  /*3640*/  SHFL.IDX PT, R109, R14, R234, 0x1f ;  /* 0x00001fea0e6d7589 */ /* 0x000f6600000e0000 */
[----:B------:R-:W-:Y:S01]  /*3650*/  MUFU.EX2 R102, R102 ;  /* 0x0000006600667308 */ /* 0x000fe20000000800 */
[--C-:B-1----:R-:W-:Y:S01]  /*3660*/  FADD.FTZ R29, R29, -R113.reuse ;  /* 0x800000711d1d7221 */ /* 0x102fe20000010000 */
[----:B------:R-:W-:Y:S01]  /*3670*/  FADD.FTZ R31, R31, -R113 ;  /* 0x800000711f1f7221 */ /* 0x000fe20000010000 */
[----:B------:R-:W1:Y:S01]  /*3680*/  SHFL.IDX PT, R124, R14, R231, 0x1f ;  /* 0x00001fe70e7c7589 */ /* 0x000e6200000e0000 */
[--C-:B--2---:R-:W-:Y:S01]  /*3690*/  FADD.FTZ R25, R25, -R121.reuse ;  /* 0x8000007919197221 */ /* 0x104fe20000010000 */
[----:B------:R-:W-:Y:S02]  /*36a0*/  FADD.FTZ R27, R27, -R121 ;  /* 0x800000791b1b7221 */ /* 0x000fe40000010000 */
[----:B------:R-:W2:Y:S01]  /*36b0*/  SHFL.IDX PT, R113, R229, R141, 0x1f ;  /* 0x00001f8de5717589 */ /* 0x000ea200000e0000 */
[----:B------:R-:W-:Y:S01]  /*36c0*/  MUFU.EX2 R103, R103 ;  /* 0x0000006700677308 */ /* 0x000fe20000000800 */
[--C-:B---3--:R-:W-:Y:S01]  /*36d0*/  FADD.FTZ R36, R36, -R13.reuse ;  /* 0x8000000d24247221 */ /* 0x108fe20000010000 */
[----:B------:R-:W-:Y:S01]  /*36e0*/  FADD.FTZ R38, R38, -R13 ;  /* 0x8000000d26267221 */ /* 0x000fe20000010000 */
[----:B------:R-:W3:Y:S01]  /*36f0*/  SHFL.IDX PT, R14, R229, R233, 0x1f ;  /* 0x00001fe9e50e7589 */ /* 0x000ee200000e0000 */
[--C-:B----4-:R-:W-:Y:S01]  /*3700*/  FADD.FTZ R28, R28, -R117.reuse ;  /* 0x800000751c1c7221 */ /* 0x110fe20000010000 */
[----:B------:R-:W-:-:S02]  /*3710*/  FADD.FTZ R30, R30, -R117 ;  /* 0x800000751e1e7221 */ /* 0x000fc40000010000 */
[----:B------:R-:W4:Y:S01]  /*3720*/  SHFL.IDX PT, R13, R229, R232, 0x1f ;  /* 0x00001fe8e50d7589 */ /* 0x000f2200000e0000 */
[----:B------:R-:W-:Y:S01]  /*3730*/  MUFU.EX2 R104, R104 ;  /* 0x0000006800687308 */ /* 0x000fe20000000800 */
[--C-:B------:R-:W-:Y:S01]  /*3740*/  FADD.FTZ R33, R33, -R108.reuse ;  /* 0x8000006c21217221 */ /* 0x100fe20000010000 */
[----:B------:R-:W-:Y:S01]  /*3750*/  FADD.FTZ R35, R35, -R108 ;  /* 0x8000006c23237221 */ /* 0x000fe20000010000 */
[----:B------:R-:W4:Y:S01]  /*3760*/  SHFL.IDX PT, R117, R229, R237, 0x1f ;  /* 0x00001fede5757589 */ /* 0x000f2200000e0000 */
[--C-:B-----5:R-:W-:Y:S01]  /*3770*/  FADD.FTZ R32, R32, -R109.reuse ;  /* 0x8000006d20207221 */ /* 0x120fe20000010000 */
[----:B------:R-:W-:Y:S02]  /*3780*/  FADD.FTZ R34, R34, -R109 ;  /* 0x8000006d22227221 */ /* 0x000fe40000010000 */
[----:B------:R-:W5:Y:S01]  /*3790*/  SHFL.IDX PT, R108, R229, R234, 0x1f ;  /* 0x00001feae56c7589 */ /* 0x000f6200000e0000 */
[----:B------:R-:W-:Y:S01]  /*37a0*/  MUFU.EX2 R105, R105 ;  /* 0x0000006900697308 */ /* 0x000fe20000000800 */
[--C-:B-1----:R-:W-:Y:S01]  /*37b0*/  FADD.FTZ R37, R37, -R124.reuse ;  /* 0x8000007c25257221 */ /* 0x102fe20000010000 */
[----:B------:R-:W-:Y:S01]  /*37c0*/  FADD.FTZ R39, R39, -R124 ;  /* 0x8000007c27277221 */ /* 0x000fe20000010000 */
[----:B------:R-:W1:Y:S01]  /*37d0*/  SHFL.IDX PT, R121, R229, R8, 0x1f ;  /* 0x00001f08e5797589 */ /* 0x000e6200000e0000 */
[--C-:B--2---:R-:W-:Y:S01]  /*37e0*/  FADD.FTZ R41, R41, -R113.reuse ;  /* 0x8000007129297221 */ /* 0x104fe20000010000 */
[----:B------:R-:W-:-:S02]  /*37f0*/  FADD.FTZ R43, R43, -R113 ;  /* 0x800000712b2b7221 */ /* 0x000fc40000010000 */
[----:B------:R-:W-:Y:S01]  /*3800*/  SHFL.IDX PT, R124, R228, R141, 0x1f ;  /* 0x00001f8de47c7589 */ /* 0x000fe200000e0000 */
[--C-:B---3--:R-:W-:Y:S01]  /*3810*/  FADD.FTZ R49, R49, -R14.reuse ;  /* 0x8000000e31317221 */ /* 0x108fe20000010000 */
[----:B------:R-:W-:Y:S02]  /*3820*/  FADD.FTZ R51, R51, -R14 ;  /* 0x8000000e33337221 */ /* 0x000fe40000010000 */
[----:B------:R2:W-:Y:S01]  /*3830*/  SHFL.IDX PT, R113, R227, R141, 0x1f ;  /* 0x00001f8de3717589 */ /* 0x0005e200000e0000 */
[--C-:B----4-:R-:W-:Y:S01]  /*3840*/  FADD.FTZ R52, R52, -R13.reuse ;  /* 0x8000000d34347221 */ /* 0x110fe20000010000 */
[----:B------:R-:W-:Y:S02]  /*3850*/  FADD.FTZ R54, R54, -R13 ;  /* 0x8000000d36367221 */ /* 0x000fe40000010000 */
[----:B------:R-:W3:Y:S01]  /*3860*/  SHFL.IDX PT, R109, R229, R235, 0x1f ;  /* 0x00001febe56d7589 */ /* 0x000ee200000e0000 */
[--C-:B------:R-:W-:Y:S01]  /*3870*/  FADD.FTZ R44, R44, -R117.reuse ;  /* 0x800000752c2c7221 */ /* 0x100fe20000010000 */
[----:B------:R-:W-:-:S02]  /*3880*/  FADD.FTZ R46, R46, -R117 ;  /* 0x800000752e2e7221 */ /* 0x000fc40000010000 */
[----:B------:R-:W4:Y:S04]  /*3890*/  SHFL.IDX PT, R13, R228, R235, 0x1f ;  /* 0x00001febe40d7589 */ /* 0x000f2800000e0000 */
[----:B--2---:R-:W2:Y:S01]  /*38a0*/  LDL R141, [R1+0x38] ;  /* 0x00003800018d7983 */ /* 0x004ea20000100800 */
[--C-:B-----5:R-:W-:Y:S01]  /*38b0*/  FADD.FTZ R48, R48, -R108.reuse ;  /* 0x8000006c30307221 */ /* 0x120fe20000010000 */
[----:B------:R-:W-:Y:S02]  /*38c0*/  FADD.FTZ R50, R50, -R108 ;  /* 0x8000006c32327221 */ /* 0x000fe40000010000 */
[----:B------:R-:W5:Y:S01]  /*38d0*/  SHFL.IDX PT, R117, R228, R237, 0x1f ;  /* 0x00001fede4757589 */ /* 0x000f6200000e0000 */
[--C-:B-1----:R-:W-:Y:S01]  /*38e0*/  FADD.FTZ R40, R40, -R121.reuse ;  /* 0x8000007928287221 */ /* 0x102fe20000010000 */
[----:B------:R-:W-:-:S02]  /*38f0*/  FADD.FTZ R42, R42, -R121 ;  /* 0x800000792a2a7221 */ /* 0x000fc40000010000 */
[----:B------:R-:W-:Y:S04]  /*3900*/  SHFL.IDX PT, R14, R228, R232, 0x1f ;  /* 0x00001fe8e40e7589 */ /* 0x000fe800000e0000 */
[----:B------:R-:W1:Y:S01]  /*3910*/  SHFL.IDX PT, R232, R227, R232, 0x1f ;  /* 0x00001fe8e3e87589 */ /* 0x000e6200000e0000 */
[--C-:B---3--:R-:W-:Y:S01]  /*3920*/  FADD.FTZ R45, R45, -R109.reuse ;  /* 0x8000006d2d2d7221 */ /* 0x108fe20000010000 */
[----:B------:R-:W-:Y:S02]  /*3930*/  FADD.FTZ R47, R47, -R109 ;  /* 0x8000006d2f2f7221 */ /* 0x000fe40000010000 */
[----:B------:R-:W3:Y:S04]  /*3940*/  SHFL.IDX PT, R108, R228, R233, 0x1f ;  /* 0x00001fe9e46c7589 */ /* 0x000ee800000e0000 */
[----:B------:R-:W-:Y:S04]  /*3950*/  SHFL.IDX PT, R121, R228, R8, 0x1f ;  /* 0x00001f08e4797589 */ /* 0x000fe800000e0000 */
[----:B------:R-:W3:Y:S04]  /*3960*/  SHFL.IDX PT, R109, R228, R234, 0x1f ;  /* 0x00001feae46d7589 */ /* 0x000ee800000e0000 */
[----:B------:R-:W3:Y:S04]  /*3970*/  SHFL.IDX PT, R237, R227, R237, 0x1f ;  /* 0x00001fede3ed7589 */ /* 0x000ee800000e0000 */
[----:B------:R-:W3:Y:S04]  /*3980*/  SHFL.IDX PT, R235, R227, R235, 0x1f ;  /* 0x00001febe3eb7589 */ /* 0x000ee800000e0000 */
[----:B------:R-:W-:Y:S04]  /*3990*/  SHFL.IDX PT, R229, R229, R231, 0x1f ;  /* 0x00001fe7e5e57589 */ /* 0x000fe800000e0000 */
[----:B------:R-:W3:Y:S04]  /*39a0*/  SHFL.IDX PT, R228, R228, R231, 0x1f ;  /* 0x00001fe7e4e47589 */ /* 0x000ee800000e0000 */
[----:B------:R-:W3:Y:S04]  /*39b0*/  SHFL.IDX PT, R231, R227, R231, 0x1f ;  /* 0x00001fe7e3e77589 */ /* 0x000ee800000e0000 */
[----:B------:R-:W-:Y:S04]  /*39c0*/  SHFL.IDX PT, R234, R227, R234, 0x1f ;  /* 0x00001feae3ea7589 */ /* 0x000fe800000e0000 */
[----:B------:R-:W-:Y:S04]  /*39d0*/  SHFL.IDX PT, R233, R227, R233, 0x1f ;  /* 0x00001fe9e3e97589 */ /* 0x000fe800000e0000 */
[----:B------:R-:W3:Y:S01]  /*39e0*/  SHFL.IDX PT, R227, R227, R8, 0x1f ;  /* 0x00001f08e3e37589 */ /* 0x000ee200000e0000 */
[----:B----4-:R-:W-:Y:S01]  /*39f0*/  FADD.FTZ R61, R61, -R13 ;  /* 0x8000000d3d3d7221 */ /* 0x010fe20000010000 */
[----:B-----5:R-:W-:Y:S01]  /*3a00*/  FADD.FTZ R62, R62, -R117 ;  /* 0x800000753e3e7221 */ /* 0x020fe20000010000 */
        /* <DEDUP_REMOVED lines=12> */
[----:B---3--:R-:W-:Y:S01]  /*3ad0*/  FADD.FTZ R65, R65, -R108 ;  /* 0x8000006c41417221 */ /* 0x008fe20000010000 */
[----:B------:R-:W-:Y:S01]  /*3ae0*/  FADD.FTZ R63, R68, -R14 ;  /* 0x8000000e443f7221 */ /* 0x000fe20000010000 */
[----:B------:R-:W3:Y:S01]  /*3af0*/  MUFU.EX2 R136, R136 ;  /* 0x0000008800887308 */ /* 0x000ee20000000800 */
        /* <DEDUP_REMOVED lines=124> */
[----:B--2---:R-:W-:-:S04]  /*42c0*/  IMAD R13, R0, 0x4000, R141 ;  /* 0x00004000000d7824 */ /* 0x004fc800078e028d */
        /* <DEDUP_REMOVED lines=147> */
.L_x_6247:
        /* <DEDUP_REMOVED lines=68> */
.L_x_6248:
        /* <DEDUP_REMOVED lines=12> */
.L_x_6238:
[----:B------:R-:W2:Y:S02]  /*5100*/  LDL R5, [R1+0x44] ;  /* 0x0000440001057983 */ /* 0x000ea40000100800 */
[----:B--2---:R-:W-:-:S13]  /*5110*/  ISETP.GE.AND P0, PT, R16, R5, PT ;  /* 0x000000051000720c */ /* 0x004fda0003f06270 */
[----:B------:R-:W-:Y:S05]  /*5120*/  @P0 BRA `(.L_x_6250) ;  /* 0x0000003800500947 */ /* 0x000fea0003800000 */
[----:B-1----:R-:W2:Y:S01]  /*5130*/  LDL.LU R13, [R1+0x28] ;  /* 0x00002800010d7983 */ /* 0x002ea20000300800 */
[----:B------:R-:W1:Y:S03]  /*5140*/  LDC R15, c[0x0][0x290] ;  /* 0x0000a400ff0f7b82 */ /* 0x000e660000000800 */
[----:B------:R-:W4:Y:S04]  /*5150*/  LDL.LU R22, [R1+0x1c] ;  /* 0x00001c0001167983 */ /* 0x000f280000300800 */
[----:B------:R-:W5:Y:S01]  /*5160*/  LDL.LU R21, [R1+0x18] ;  /* 0x0000180001157983 */ /* 0x000f620000300800 */
[----:B------:R-:W3:Y:S01]  /*5170*/  S2R R5, SR_TID.X ;  /* 0x0000000000057919 */ /* 0x000ee20000002100 */
[----:B-1----:R-:W-:-:S02]  /*5180*/  VIADD R20, R15, -UR42 ;  /* 0x8000002a0f147c36 */ /* 0x002fc40008000000 */
[----:B---3--:R-:W-:-:S05]  /*5190*/  VIADD R5, R5, 0xffffff80 ;  /* 0xffffff8005057836 */ /* 0x008fca0000000000 */
        /* <DEDUP_REMOVED lines=9> */
[----:B------:R-:W-:Y:S01]  /*5230*/  SHF.R.S32.HI R9, RZ, 0x1f, R8 ;  /* 0x0000001fff097819 */ /* 0x000fe20000011408 */
[----:B------:R-:W-:Y:S01]  /*5240*/  IMAD.IADD R6, R5, 0x1, -R6 ;  /* 0x0000000105067824 */ /* 0x000fe200078e0a06 */
[----:B------:R-:W-:Y:S01]  /*5250*/  LEA.HI R12, R7, R7, RZ, 0x1 ;  /* 0x00000007070c7211 */ /* 0x000fe200078f08ff */
[----:B------:R-:W-:Y:S01]  /*5260*/  IMAD.IADD R5, R5, 0x1, -R14 ;  /* 0x0000000105057824 */ /* 0x000fe200078e0a0e */
[CC--:B------:R-:W-:Y:S02]  /*5270*/  LEA.HI R10, R9.reuse, R8.reuse, RZ, 0x3 ;  /* 0x00000008090a7211 */ /* 0x0c0fe400078f18ff */
[----:B------:R-:W-:Y:S02]  /*5280*/  LEA.HI R9, R9, R8, RZ, 0x2 ;  /* 0x0000000809097211 */ /* 0x000fe400078f10ff */
        /* <DEDUP_REMOVED lines=11> */
[----:B------:R-:W-:Y:S02]  /*5340*/  IMAD.IADD R8, R8, 0x1, -R11 ;  /* 0x0000000108087824 */ /* 0x000fe400078e0a0b */
[C---:B------:R-:W-:Y:S01]  /*5350*/  IMAD.IADD R9, R10.reuse, 0x1, -R9 ;  /* 0x000000010a097824 */ /* 0x040fe200078e0a09 */
[----:B------:R-:W-:Y:S01]  /*5360*/  LOP3.LUT R17, R15, 0xfffffffe, RZ, 0xc0, !PT ;  /* 0xfffffffe0f117812 */ /* 0x000fe200078ec0ff */
[----:B------:R-:W-:Y:S02]  /*5370*/  VIADD R12, R10, 0x10 ;  /* 0x000000100a0c7836 */ /* 0x000fe40000000000 */
[----:B------:R-:W-:-:S05]  /*5380*/  IMAD R8, R8, 0x8, R9 ;  /* 0x0000000808087824 */ /* 0x000fca00078e0209 */
[----:B------:R1:W-:Y:S01]  /*5390*/  STL [R1+0x40], R8 ;  /* 0x0000400801007387 */ /* 0x0003e20000100800 */
[----:B------:R-:W-:Y:S02]  /*53a0*/  IMAD.IADD R17, R14, 0x1, -R17 ;  /* 0x000000010e117824 */ /* 0x000fe400078e0a11 */
[----:B------:R-:W-:Y:S02]  /*53b0*/  IMAD R230, R230, 0x2000, R236 ;  /* 0x00002000e6e67824 */ /* 0x000fe400078e02ec */
[----:B------:R-:W-:Y:S01]  /*53c0*/  IMAD.MOV.U32 R235, RZ, RZ, 0x40000040 ;  /* 0x40000040ffeb7424 */ /* 0x000fe200078e00ff */
[----:B--2---:R-:W-:Y:S01]  /*53d0*/  LEA.HI R13, R13, R6, RZ, 0x5 ;  /* 0x000000060d0d7211 */ /* 0x004fe200078f28ff */
[----:B------:R-:W-:Y:S01]  /*53e0*/  VIADD R6, R10, 0x8 ;  /* 0x000000080a067836 */ /* 0x000fe20000000000 */
[----:B------:R-:W-:Y:S02]  /*53f0*/  LEA.HI R10, R12, R12, RZ, 0x1 ;  /* 0x0000000c0c0a7211 */ /* 0x000fe400078f08ff */
[----:B------:R-:W-:-:S02]  /*5400*/  SHF.R.S32.HI R19, RZ, 0x5, R13 ;  /* 0x00000005ff137819 */ /* 0x000fc4000001140d */
[----:B------:R-:W-:Y:S02]  /*5410*/  LEA.HI R7, R6, R6, RZ, 0x1 ;  /* 0x0000000606077211 */ /* 0x000fe400078f08ff */
[----:B------:R-:W-:Y:S02]  /*5420*/  LOP3.LUT R13, R10, 0xfffffffe, RZ, 0xc0, !PT ;  /* 0xfffffffe0a0d7812 */ /* 0x000fe400078ec0ff */
[----:B------:R-:W-:Y:S02]  /*5430*/  LOP3.LUT R11, R7, 0xfffffffe, RZ, 0xc0, !PT ;  /* 0xfffffffe070b7812 */ /* 0x000fe400078ec0ff */
[----:B-1----:R-:W-:-:S03]  /*5440*/  SHF.R.S32.HI R8, RZ, 0x1, R10 ;  /* 0x00000001ff087819 */ /* 0x002fc6000001140a */
[----:B------:R-:W-:Y:S01]  /*5450*/  IMAD.IADD R11, R6, 0x1, -R11 ;  /* 0x00000001060b7824 */ /* 0x000fe200078e0a0b */
        /* <DEDUP_REMOVED lines=10> */
[----:B------:R-:W-:Y:S01]  /*5500*/  LOP3.LUT R15, R15, 0x1ffffff0, RZ, 0xc0, !PT ;  /* 0x1ffffff00f0f7812 */ /* 0x000fe200078ec0ff */
[----:B------:R-:W-:Y:S02]  /*5510*/  IMAD.IADD R6, R6, 0x1, -R7 ;  /* 0x0000000106067824 */ /* 0x000fe400078e0a07 */
[----:B------:R-:W-:-:S02]  /*5520*/  IMAD.IADD R13, R12, 0x1, -R13 ;  /* 0x000000010c0d7824 */ /* 0x000fc400078e0a0d */
[----:B------:R-:W-:Y:S02]  /*5530*/  IMAD.IADD R8, R8, 0x1, -R9 ;  /* 0x0000000108087824 */ /* 0x000fe400078e0a09 */
[----:B------:R-:W-:Y:S02]  /*5540*/  IMAD.IADD R10, R10, 0x1, -R15 ;  /* 0x000000010a0a7824 */ /* 0x000fe400078e0a0f */
[----:B------:R-:W-:Y:S02]  /*5550*/  IMAD R6, R6, 0x8, R11 ;  /* 0x0000000806067824 */ /* 0x000fe400078e020b */
[----:B------:R-:W-:Y:S02]  /*5560*/  IMAD R8, R8, 0x8, R13 ;  /* 0x0000000808087824 */ /* 0x000fe400078e020d */
[----:B------:R-:W-:Y:S01]  /*5570*/  IMAD R7, R10, 0x8, R17 ;  /* 0x000000080a077824 */ /* 0x000fe200078e0211 */
[----:B----4-:R-:W-:Y:S01]  /*5580*/  SHF.R.S32.HI R12, RZ, 0x2, R22 ;  /* 0x00000002ff0c7819 */ /* 0x010fe20000011416 */
[----:B------:R-:W-:Y:S01]  /*5590*/  IMAD R20, R19, -0x10, R20 ;  /* 0xfffffff013147824 */ /* 0x000fe200078e0214 */
[----:B------:R-:W-:Y:S01]  /*55a0*/  SHF.R.S32.HI R19, RZ, 0x1f, R22 ;  /* 0x0000001fff137819 */ /* 0x000fe20000011416 */
[----:B------:R-:W-:Y:S04]  /*55b0*/  STL [R1+0x3c], R6 ;  /* 0x00003c0601007387 */ /* 0x000fe80000100800 */
[----:B------:R1:W-:Y:S01]  /*55c0*/  STL [R1+0x30], R8 ;  /* 0x0000300801007387 */ /* 0x0003e20000100800 */
[----:B------:R-:W-:-:S03]  /*55d0*/  LEA.HI R19, R19, R12, RZ, 0x3 ;  /* 0x0000000c13137211 */ /* 0x000fc600078f18ff */
[----:B------:R2:W-:Y:S01]  /*55e0*/  STL [R1+0x2c], R7 ;  /* 0x00002c0701007387 */ /* 0x0005e20000100800 */
[----:B------:R-:W-:Y:S01]  /*55f0*/  LOP3.LUT R19, R19, 0xfffffff8, RZ, 0xc0, !PT ;  /* 0xfffffff813137812 */ /* 0x000fe200078ec0ff */
[C---:B-1----:R-:W-:Y:S02]  /*5600*/  VIADD R8, R230.reuse, 0x4000 ;  /* 0x00004000e6087836 */ /* 0x042fe40000000000 */
[----:B--2---:R-:W-:Y:S01]  /*5610*/  VIADD R7, R230, 0x20c00 ;  /* 0x00020c00e6077836 */ /* 0x004fe20000000000 */
[----:B------:R-:W-:Y:S02]  /*5620*/  SHF.R.U32.HI R230, RZ, 0x4, R230 ;  /* 0x00000004ffe67819 */ /* 0x000fe400000116e6 */
[----:B------:R-:W-:Y:S02]  /*5630*/  SHF.R.U32.HI R8, RZ, 0x4, R8 ;  /* 0x00000004ff087819 */ /* 0x000fe40000011608 */
[----:B------:R-:W-:Y:S02]  /*5640*/  SHF.R.U32.HI R7, RZ, 0x4, R7 ;  /* 0x00000004ff077819 */ /* 0x000fe40000011607 */
[----:B------:R-:W-:-:S02]  /*5650*/  LOP3.LUT R230, R230, 0x3fff, RZ, 0xc0, !PT ;  /* 0x00003fffe6e67812 */ /* 0x000fc400078ec0ff */
[----:B------:R-:W-:Y:S02]  /*5660*/  IADD3 R19, R20, R19, -R12 ;  /* 0x0000001314137210 */ /* 0x000fe40007ffe80c */
[----:B------:R-:W-:Y:S02]  /*5670*/  LOP3.LUT R8, R8, 0x3fff, RZ, 0xc0, !PT ;  /* 0x00003fff08087812 */ /* 0x000fe400078ec0ff */
[----:B------:R-:W-:Y:S02]  /*5680*/  LOP3.LUT R7, R7, 0x3fff, RZ, 0xc0, !PT ;  /* 0x00003fff07077812 */ /* 0x000fe400078ec0ff */
[----:B------:R-:W-:Y:S01]  /*5690*/  LOP3.LUT R10, R230, 0x10000, RZ, 0xfc, !PT ;  /* 0x00010000e60a7812 */ /* 0x000fe200078efcff */
[----:B------:R-:W-:Y:S01]  /*56a0*/  IMAD R6, R18, -0x40, R19 ;  /* 0xffffffc012067824 */ /* 0x000fe200078e0213 */
[----:B------:R-:W-:Y:S01]  /*56b0*/  LOP3.LUT R237, R8, 0x10000, RZ, 0xfc, !PT ;  /* 0x0001000008ed7812 */ /* 0x000fe200078efcff */
[----:B------:R-:W-:Y:S01]  /*56c0*/  IMAD.MOV.U32 R19, RZ, RZ, 0x40000040 ;  /* 0x40000040ff137424 */ /* 0x000fe200078e00ff */
[----:B------:R-:W-:Y:S01]  /*56d0*/  LOP3.LUT R7, R7, 0x10000, RZ, 0xfc, !PT ;  /* 0x0001000007077812 */ /* 0x000fe200078efcff */
[----:B------:R-:W-:-:S02]  /*56e0*/  VIADD R18, R10, 0x2 ;  /* 0x000000020a127836 */ /* 0x000fc40000000000 */
[C---:B------:R-:W-:Y:S02]  /*56f0*/  VIADD R14, R10.reuse, 0x4 ;  /* 0x000000040a0e7836 */ /* 0x040fe40000000000 */
[----:B------:R-:W-:Y:S01]  /*5700*/  IMAD.MOV.U32 R15, RZ, RZ, 0x40000040 ;  /* 0x40000040ff0f7424 */ /* 0x000fe200078e00ff */
        /* <DEDUP_REMOVED lines=14> */
[----:B-----5:R-:W-:Y:S01]  /*57f0*/  LOP3.LUT R231, R21, 0x1, RZ, 0xfc, !PT ;  /* 0x0000000115e77812 */ /* 0x020fe200078efcff */
[----:B------:R-:W-:-:S02]  /*5800*/  VIADD R20, R5, 0x8 ;  /* 0x0000000805147836 */ /* 0x000fc40000000000 */
[C---:B------:R-:W-:Y:S02]  /*5810*/  VIADD R17, R5.reuse, 0xc ;  /* 0x0000000c05117836 */ /* 0x040fe40000000000 */
[----:B------:R-:W-:Y:S02]  /*5820*/  VIADD R7, R5, 0x10 ;  /* 0x0000001005077836 */ /* 0x000fe40000000000 */
[----:B------:R-:W-:Y:S02]  /*5830*/  VIADD R234, R237, 0x6 ;  /* 0x00000006edea7836 */ /* 0x000fe40000000000 */
[C---:B------:R-:W-:Y:S02]  /*5840*/  VIADD R20, R5.reuse, 0x14 ;  /* 0x0000001405147836 */ /* 0x040fe40000000000 */
[C---:B------:R-:W-:Y:S02]  /*5850*/  VIADD R17, R5.reuse, 0x18 ;  /* 0x0000001805117836 */ /* 0x040fe40000000000 */
[----:B---3--:R-:W-:-:S07]  /*5860*/  VIADD R7, R5, 0x1c ;  /* 0x0000001c05077836 */ /* 0x008fce0000000000 */
.L_x_6261:
[----:B------:R-:W-:Y:S01]  /*5870*/  ISETP.NE.AND P0, PT, R231, 0x3, PT ;  /* 0x00000003e700780c */ /* 0x000fe20003f05270 */
[----:B------:R-:W-:-:S12]  /*5880*/  YIELD ;  /* 0x0000000000007946 */ /* 0x000fd80003800000 */
[----:B------:R-:W-:Y:S05]  /*5890*/  @!P0 BRA `(.L_x_6251) ;  /* 0x0000000000048947 */ /* 0x000fea0003800000 */
[----:B------:R-:W-:Y:S01]  /*58a0*/  BPT.TRAP 0x1 ;  /* 0x000000040000795c */ /* 0x000fe20000300000 */
.L_x_6251:
[----:B------:R-:W-:Y:S01]  /*58b0*/  IMAD R7, R0, 0x8, R236 ;  /* 0x0000000800077824 */ /* 0x000fe200078e02ec */
[----:B------:R-:W-:-:S04]  /*58c0*/  SHF.L.U32 R20, R4, 0x1f, RZ ;  /* 0x0000001f04147819 */ /* 0x000fc800000006ff */
[----:B------:R1:W2:Y:S01]  /*58d0*/  SYNCS.PHASECHK.TRANS64.TRYWAIT P1, [R7+URZ+0x30c10], R20 ;  /* 0x030c1014070075a7 */ /* 0x0002a2000802017f */
[----:B------:R-:W-:Y:S05]  /*58e0*/  @!P0 BRA `(.L_x_6252) ;  /* 0x0000000000048947 */ /* 0x000fea0003800000 */
[----:B------:R-:W-:Y:S01]  /*58f0*/  BPT.TRAP 0x1 ;  /* 0x000000040000795c */ /* 0x000fe20000300000 */
.L_x_6252:
[----:B------:R-:W-:-:S05]  /*5900*/  VIADD R8, R236, 0x10000 ;  /* 0x00010000ec087836 */ /* 0x000fca0000000000 */
[----:B------:R-:W-:-:S04]  /*5910*/  SHF.R.U32.HI R8, RZ, 0x4, R8 ;  /* 0x00000004ff087819 */ /* 0x000fc80000011608 */
[----:B------:R-:W-:-:S04]  /*5920*/  LOP3.LUT R8, R8, 0x3fff, RZ, 0xc0, !PT ;  /* 0x00003fff08087812 */ /* 0x000fc800078ec0ff */
[----:B------:R-:W-:Y:S01]  /*5930*/  LOP3.LUT R9, R8, 0x10000, RZ, 0xfc, !PT ;  /* 0x0001000008097812 */ /* 0x000fe200078efcff */
[----:B--2---:R-:W-:Y:S06]  /*5940*/  @P1 BRA `(.L_x_6253) ;  /* 0x0000000000081947 */ /* 0x004fec0003800000 */
[----:B------:R-:W2:Y:S02]  /*5950*/  SYNCS.PHASECHK.TRANS64.TRYWAIT P1, [R7+URZ+0x30c10], R20 ;  /* 0x030c1014070075a7 */ /* 0x000ea4000802017f */
[----:B--2---:R-:W-:Y:S05]  /*5960*/  @!P1 BRA `(.L_x_6254) ;  /* 0x0000008000ac9947 */ /* 0x004fea0003800000 */
.L_x_6253:
        /* <DEDUP_REMOVED lines=63> */
.L_x_6255:
[----:B------:R1:W1:Y:S01]  /*5d60*/  SYNCS.PHASECHK.TRANS64.TRYWAIT P1, [R7+URZ+0x30c30], R20 ;  /* 0x030c3014070075a7 */ /* 0x000262000802017f */
[----:B------:R-:W-:Y:S05]  /*5d70*/  @!P0 BRA `(.L_x_6256) ;  /* 0x0000000000048947 */ /* 0x000fea0003800000 */
[----:B------:R-:W-:Y:S01]  /*5d80*/  BPT.TRAP 0x1 ;  /* 0x000000040000795c */ /* 0x000fe20000300000 */
.L_x_6256:
        /* <DEDUP_REMOVED lines=8> */
.L_x_6257:
        /* <DEDUP_REMOVED lines=342> */
[----:B------:R-:W-:-:S07]  /*7370*/  F2FP.F16.F32.PACK_AB R87, R26, R25 ;  /* 0x000000191a57723e */ /* 0x000fce00000000ff */
[----:B------:R-:W3:Y:S01]  /*7380*/  MUFU.EX2 R17, R17 ;  /* 0x0000001100117308 */ /* 0x000ee20000000800 */
[----:B----4-:R-:W-:-:S07]  /*7390*/  FADD.FTZ R122, R68, -R36 ;  /* 0x80000024447a7221 */ /* 0x010fce0000010000 */
        /* <DEDUP_REMOVED lines=8> */
[----:B------:R-:W4:Y:S08]  /*7420*/  MUFU.EX2 R89, R89 ;  /* 0x0000005900597308 */ /* 0x000f300000000800 */
        /* <DEDUP_REMOVED lines=9> */
[----:B--2---:R-:W-:-:S07]  /*74c0*/  FMUL.FTZ R38, R13, R38 ;  /* 0x000000260d267220 */ /* 0x004fce0000410000 */
[----:B------:R-:W2:Y:S01]  /*74d0*/  MUFU.EX2 R110, R110 ;  /* 0x0000006e006e7308 */ /* 0x000ea20000000800 */
[----:B-1----:R-:W-:Y:S01]  /*74e0*/  FADD.FTZ R121, R67, -R134 ;  /* 0x8000008643797221 */ /* 0x002fe20000010000 */
[----:B------:R-:W-:Y:S01]  /*74f0*/  FADD.FTZ R67, R70, -R36 ;  /* 0x8000002446437221 */ /* 0x000fe20000010000 */
[----:B------:R-:W-:-:S05]  /*7500*/  FADD.FTZ R70, R69, -R217 ;  /* 0x800000d945467221 */ /* 0x000fca0000010000 */
[----:B------:R-:W1:Y:S01]  /*7510*/  MUFU.EX2 R112, R112 ;  /* 0x0000007000707308 */ /* 0x000e620000000800 */
[----:B------:R-:W-:Y:S01]  /*7520*/  FMUL.FTZ R39, R15, R39 ;  /* 0x000000270f277220 */ /* 0x000fe20000410000 */
[----:B-----5:R-:W-:-:S06]  /*7530*/  FMUL.FTZ R60, R101, R60 ;  /* 0x0000003c653c7220 */ /* 0x020fcc0000410000 */
[----:B------:R5:W1:Y:S01]  /*7540*/  MUFU.EX2 R33, R123 ;  /* 0x0000007b00217308 */ /* 0x000a620000000800 */
[----:B------:R-:W-:Y:S01]  /*7550*/  FMUL.FTZ R61, R103, R61 ;  /* 0x0000003d673d7220 */ /* 0x000fe20000410000 */
[----:B------:R-:W-:Y:S01]  /*7560*/  FMUL.FTZ R62, R102, R62 ;  /* 0x0000003e663e7220 */ /* 0x000fe20000410000 */
[----:B---3--:R-:W-:-:S05]  /*7570*/  FMUL.FTZ R63, R104, R63 ;  /* 0x0000003f683f7220 */ /* 0x008fca0000410000 */
[----:B------:R3:W1:Y:S01]  /*7580*/  MUFU.EX2 R36, R120 ;  /* 0x0000007800247308 */ /* 0x0006620000000800 */
[----:B------:R-:W-:Y:S01]  /*7590*/  FMUL.FTZ R64, R105, R64 ;  /* 0x0000004069407220 */ /* 0x000fe20000410000 */
[----:B------:R-:W-:Y:S01]  /*75a0*/  FMUL.FTZ R26, R108, R121 ;  /* 0x000000796c1a7220 */ /* 0x000fe20000410000 */
[----:B------:R-:W-:-:S05]  /*75b0*/  FMUL.FTZ R66, R109, R122 ;  /* 0x0000007a6d427220 */ /* 0x000fca0000410000 */
[----:B------:R-:W1:Y:S01]  /*75c0*/  MUFU.EX2 R119, R119 ;  /* 0x0000007700777308 */ /* 0x000e620000000800 */
[----:B------:R-:W-:Y:S01]  /*75d0*/  FMUL.FTZ R27, R111, R70 ;  /* 0x000000466f1b7220 */ /* 0x000fe20000410000 */
[----:B-----5:R-:W-:-:S06]  /*75e0*/  FADD.FTZ R123, R72, -R125 ;  /* 0x8000007d487b7221 */ /* 0x020fcc0000010000 */
        /* <DEDUP_REMOVED lines=14> */
[----:B------:R-:W-:Y:S01]  /*76d0*/  FADD.FTZ R144, R84, -R145 ;  /* 0x8000009154907221 */ /* 0x000fe20000010000 */
[----:B---3--:R-:W-:Y:S01]  /*76e0*/  FADD.FTZ R120, R71, -R217 ;  /* 0x800000d947787221 */ /* 0x008fe20000010000 */
        /* <DEDUP_REMOVED lines=47> */
[----:B--2---:R-:W-:Y:S01]  /*79e0*/  FMUL.FTZ R67, R110, R67 ;  /* 0x000000436e437220 */ /* 0x004fe20000410000 */
[----:B------:R-:W-:Y:S01]  /*79f0*/  F2FP.F16.F32.PACK_AB R86, R130, R86 ;  /* 0x000000568256723e */ /* 0x000fe200000000ff */
[----:B-1----:R-:W-:Y:S01]  /*7a00*/  FMUL.FTZ R120, R112, R120 ;  /* 0x0000007870787220 */ /* 0x002fe20000410000 */
        /* <DEDUP_REMOVED lines=180> */
.L_x_6259:
        /* <DEDUP_REMOVED lines=70> */
.L_x_6260:
[----:B--2---:R-:W2:Y:S01]  /*89b0*/  LDL R8, [R1+0x44] ;  /* 0x0000440001087983 */ /* 0x004ea20000100800 */
[----:B------:R-:W-:Y:S02]  /*89c0*/  VIADD R16, R16, 0x1 ;  /* 0x0000000110107836 */ /* 0x000fe40000000000 */
        /* <DEDUP_REMOVED lines=10> */
.L_x_6250:
        /* <DEDUP_REMOVED lines=34> */
.L_x_6230:
        /* <DEDUP_REMOVED lines=13> */
[----:B------:R-:W-:Y:S02]  /*8d60*/  IMAD.U32 R6, RZ, RZ, UR6 ;  /* 0x00000006ff067e24 */ /* 0x000fe4000f8e00ff */
[----:B------:R-:W-:Y:S02]  /*8d70*/  IMAD.U32 R7, RZ, RZ, UR7 ;  /* 0x00000007ff077e24 */ /* 0x000fe4000f8e00ff */
[----:B------:R-:W-:-:S02]  /*8d80*/  IMAD.U32 R10, RZ, RZ, UR4 ;  /* 0x00000004ff0a7e24 */ /* 0x000fc4000f8e00ff */
[----:B---3--:R-:W-:Y:S02]  /*8d90*/  IMAD.U32 R11, RZ, RZ, UR5 ;  /* 0x00000005ff0b7e24 */ /* 0x008fe4000f8e00ff */
[----:B------:R-:W-:Y:S02]  /*8da0*/  IMAD.MOV.U32 R8, RZ, RZ, 0x70 ;  /* 0x00000070ff087424 */ /* 0x000fe400078e00ff */
[----:B------:R-:W-:Y:S02]  /*8db0*/  IMAD.MOV.U32 R12, RZ, RZ, 0x1 ;  /* 0x00000001ff0c7424 */ /* 0x000fe400078e00ff */
[----:B-12---:R-:W-:-:S07]  /*8dc0*/  IMAD.MOV.U32 R13, RZ, RZ, RZ ;  /* 0x000000ffff0d7224 */ /* 0x006fce00078e00ff */
[----:B------:R-:W-:-:S07]  /*8dd0*/  LEPC R20, `(.L_x_6263) ;  /* 0x000000001014794e */ /* 0x000fce0000000000 */
[----:B----4-:R-:W-:Y:S05]  /*8de0*/  CALL.ABS.NOINC R2 ;  /* 0x0000000002007343 */ /* 0x010fea0003c00000 */
.L_x_6263:
        /* <DEDUP_REMOVED lines=19> */
.L_x_6264:
        /* <DEDUP_REMOVED lines=18> */
.L_x_6265:
        /* <DEDUP_REMOVED lines=18> */
.L_x_6266:
        /* <DEDUP_REMOVED lines=95> */
[----:B--2---:R-:W-:Y:S02]  /*9750*/  UMOV UR40, UR6 ;  /* 0x0000000600287c82 */ /* 0x004fe40008000000 */
[----:B------:R2:W-:Y:S02]  /*9760*/  UTMASTG.4D [UR40], [UR8] ;  /* 0x00000028080073b5 */ /* 0x0005e40008018000 */
[----:B--2---:R0:W-:Y:S02]  /*9770*/  UTMACMDFLUSH ;  /* 0x00000000000079b7 */ /* 0x0041e40000000000 */
.L_x_6268:
[----:B------:R-:W-:Y:S05]  /*9780*/  BSYNC B0 ;  /* 0x0000000000007941 */ /* 0x000fea0003800000 */
.L_x_6267:
[----:B------:R-:W-:-:S04]  /*9790*/  DEPBAR.LE SB0, 0x0 ;  /* 0x000080000000791a */ /* 0x000fc80000000000 */
[----:B------:R-:W-:Y:S05]  /*97a0*/  BRA `(.L_x_6229) ;  /* 0x0000004000bc7947 */ /* 0x000fea0003800000 */
.L_x_6262:
[----:B------:R-:W2:Y:S01]  /*97b0*/  S2R R0, SR_TID.X ;  /* 0x0000000000007919 */ /* 0x000ea20000002100 */
[----:B------:R-:W4:Y:S01]  /*97c0*/  LDC.64 R6, c[0x0][0x820] ;  /* 0x00020800ff067b82 */ /* 0x000f220000000a00 */
[----:B------:R-:W-:Y:S01]  /*97d0*/  IMAD.U32 R9, RZ, RZ, UR43 ;  /* 0x0000002bff097e24 */ /* 0x000fe2000f8e00ff */
[----:B------:R-:W-:Y:S01]  /*97e0*/  ULOP3.LUT UR4, URZ, UR38, URZ, 0x33, !UPT ;  /* 0x000000263f047292 */ /* 0x000fe2000f8e333f */
[----:B------:R-:W-:Y:S01]  /*97f0*/  IMAD.U32 R25, RZ, RZ, UR44 ;  /* 0x0000002cff197e24 */ /* 0x000fe2000f8e00ff */
[----:B------:R-:W-:Y:S02]  /*9800*/  BSSY B0, `(.L_x_6269) ;  /* 0x0000036000007945 */ /* 0x000fe40003800000 */
[----:B------:R-:W-:Y:S02]  /*9810*/  SHF.R.S32.HI R9, RZ, 0x1f, R9 ;  /* 0x0000001fff097819 */ /* 0x000fe40000011409 */
[----:B------:R-:W3:Y:S01]  /*9820*/  LDC.64 R18, c[0x0][0x808] ;  /* 0x00020200ff127b82 */ /* 0x000ee20000000a00 */
[----:B------:R-:W-:-:S07]  /*9830*/  SHF.R.S32.HI R25, RZ, 0x1f, R25 ;  /* 0x0000001fff197819 */ /* 0x000fce0000011419 */
[----:B------:R-:W5:Y:S08]  /*9840*/  LDC.64 R14, c[0x0][0x828] ;  /* 0x00020a00ff0e7b82 */ /* 0x000f700000000a00 */
[----:B------:R-:W1:Y:S01]  /*9850*/  LDC R10, c[0x0][0xb2c] ;  /* 0x0002cb00ff0a7b82 */ /* 0x000e620000000800 */
[----:B--2---:R-:W-:-:S07]  /*9860*/  VIADD R3, R0, 0xffffff80 ;  /* 0xffffff8000037836 */ /* 0x004fce0000000000 */
[----:B------:R-:W2:Y:S01]  /*9870*/  LDC.64 R16, c[0x0][0x850] ;  /* 0x00021400ff107b82 */ /* 0x000ea20000000a00 */
[----:B---3--:R-:W-:Y:S01]  /*9880*/  VIADD R11, R18, -UR42 ;  /* 0x8000002a120b7c36 */ /* 0x008fe20008000000 */
[----:B------:R-:W-:-:S04]  /*9890*/  SHF.R.S32.HI R0, RZ, 0x1f, R3 ;  /* 0x0000001fff007819 */ /* 0x000fc80000011403 */
[----:B------:R-:W-:Y:S02]  /*98a0*/  LEA.HI R8, R0, R3, RZ, 0x3 ;  /* 0x0000000300087211 */ /* 0x000fe400078f18ff */
[----:B------:R-:W3:Y:S02]  /*98b0*/  LDC R23, c[0x0][0x83c] ;  /* 0x00020f00ff177b82 */ /* 0x000ee40000000800 */
[----:B------:R-:W-:-:S05]  /*98c0*/  LOP3.LUT R0, R8, 0x1ffffff8, RZ, 0xc0, !PT ;  /* 0x1ffffff808007812 */ /* 0x000fca00078ec0ff */
[----:B------:R-:W-:Y:S01]  /*98d0*/  IMAD.IADD R0, R3, 0x1, -R0 ;  /* 0x0000000103007824 */ /* 0x000fe200078e0a00 */
[----:B------:R-:W3:Y:S03]  /*98e0*/  LDC.64 R20, c[0x0][0x858] ;  /* 0x00021600ff147b82 */ /* 0x000ee60000000a00 */
[----:B------:R-:W-:Y:S02]  /*98f0*/  IMAD.SHL.U32 R4, R0, 0x8, RZ ;  /* 0x0000000800047824 */ /* 0x000fe400078e00ff */
[----:B----4-:R-:W-:-:S03]  /*9900*/  IMAD R0, R9, R6, RZ ;  /* 0x0000000609007224 */ /* 0x010fc600078e02ff */
[----:B------:R-:W-:Y:S01]  /*9910*/  SHF.R.S32.HI R5, RZ, 0x1f, R4 ;  /* 0x0000001fff057819 */ /* 0x000fe20000011404 */
[----:B------:R-:W-:Y:S02]  /*9920*/  IMAD R7, R7, UR43, R0 ;  /* 0x0000002b07077c24 */ /* 0x000fe4000f8e0200 */
[----:B-----5:R-:W-:Y:S02]  /*9930*/  IMAD R0, R25, R14, RZ ;  /* 0x0000000e19007224 */ /* 0x020fe400078e02ff */
[----:B------:R-:W-:-:S04]  /*9940*/  IMAD.WIDE.U32 R2, R6, UR43, R4 ;  /* 0x0000002b06027c25 */ /* 0x000fc8000f8e0004 */
[----:B------:R-:W-:Y:S01]  /*9950*/  IMAD.MOV.U32 R6, RZ, RZ, R2 ;  /* 0x000000ffff067224 */ /* 0x000fe200078e0002 */
[----:B------:R-:W-:Y:S01]  /*9960*/  SHF.R.S32.HI R2, RZ, 0x3, R8 ;  /* 0x00000003ff027819 */ /* 0x000fe20000011408 */
[----:B------:R-:W-:Y:S02]  /*9970*/  IMAD.IADD R7, R3, 0x1, R7 ;  /* 0x0000000103077824 */ /* 0x000fe400078e0207 */
[----:B------:R-:W-:Y:S01]  /*9980*/  IMAD R15, R15, UR44, R0 ;  /* 0x0000002c0f0f7c24 */ /* 0x000fe2000f8e0200 */
[C---:B------:R-:W-:Y:S01]  /*9990*/  ISETP.GE.AND P2, PT, R2.reuse, R11, PT ;  /* 0x0000000b0200720c */ /* 0x040fe20003f46270 */
[C---:B------:R-:W-:Y:S02]  /*99a0*/  VIADD R3, R2.reuse, 0x40 ;  /* 0x0000004002037836 */ /* 0x040fe40000000000 */
[----:B------:R-:W-:Y:S01]  /*99b0*/  VIADD R0, R2, 0x20 ;  /* 0x0000002002007836 */ /* 0x000fe20000000000 */
[----:B------:R-:W-:Y:S01]  /*99c0*/  ISETP.GE.OR P6, PT, R4, R19, P2 ;  /* 0x000000130400720c */ /* 0x000fe200017c6670 */
[----:B------:R-:W-:Y:S01]  /*99d0*/  VIADD R8, R2, 0x60 ;  /* 0x0000006002087836 */ /* 0x000fe20000000000 */
[-C--:B------:R-:W-:Y:S01]  /*99e0*/  ISETP.GE.AND P0, PT, R3, R11.reuse, PT ;  /* 0x0000000b0300720c */ /* 0x080fe20003f06270 */
[----:B-1----:R-:W-:Y:S01]  /*99f0*/  IMAD.WIDE.U32 R12, R14, UR44, R6 ;  /* 0x0000002c0e0c7c25 */ /* 0x002fe2000f8e0006 */
[----:B------:R-:W-:-:S02]  /*9a00*/  ISETP.GE.AND P3, PT, R0, R11, PT ;  /* 0x0000000b0000720c */ /* 0x000fc40003f66270 */
[----:B------:R-:W-:Y:S01]  /*9a10*/  ISETP.GE.AND P1, PT, R8, R11, PT ;  /* 0x0000000b0800720c */ /* 0x000fe20003f26270 */
[----:B------:R-:W-:Y:S01]  /*9a20*/  VIADD R11, R10, UR4 ;  /* 0x000000040a0b7c36 */ /* 0x000fe20008000000 */
[----:B------:R-:W-:Y:S01]  /*9a30*/  SHF.R.S32.HI R3, RZ, 0x1f, R2 ;  /* 0x0000001fff037819 */ /* 0x000fe20000011402 */
[----:B--2---:R-:W-:Y:S01]  /*9a40*/  IMAD R0, R9, R16, RZ ;  /* 0x0000001009007224 */ /* 0x004fe200078e02ff */
[-C--:B------:R-:W-:Y:S01]  /*9a50*/  ISETP.GE.OR P4, PT, R4, R19.reuse, P3 ;  /* 0x000000130400720c */ /* 0x080fe20001f86670 */
[----:B------:R-:W-:Y:S01]  /*9a60*/  IMAD.WIDE.U32 R8, R16, UR43, R4 ;  /* 0x0000002b10087c25 */ /* 0x000fe2000f8e0004 */
[----:B------:R-:W-:-:S03]  /*9a70*/  ISETP.GE.OR P5, PT, R4, R19, P0 ;  /* 0x000000130400720c */ /* 0x000fc600007a6670 */
[----:B------:R-:W-:-:S04]  /*9a80*/  IMAD.WIDE R10, R11, 0x80, R2 ;  /* 0x000000800b0a7825 */ /* 0x000fc800078e0202 */
[----:B------:R-:W-:Y:S02]  /*9a90*/  IMAD R17, R17, UR43, R0 ;  /* 0x0000002b11117c24 */ /* 0x000fe4000f8e0200 */
[----:B------:R-:W-:Y:S01]  /*9aa0*/  IMAD.IADD R7, R13, 0x1, R15 ;  /* 0x000000010d077824 */ /* 0x000fe200078e020f */
[----:B---3--:R-:W-:Y:S06]  /*9ab0*/  @P6 BRA `(.L_x_6270) ;  /* 0x0000000000286947 */ /* 0x008fec0003800000 */
        /* <DEDUP_REMOVED lines=10> */
.L_x_6270:
[----:B------:R-:W-:Y:S05]  /*9b60*/  BSYNC B0 ;  /* 0x0000000000007941 */ /* 0x000fea0003800000 */
.L_x_6269:
        /* <DEDUP_REMOVED lines=24> */
.L_x_6272:
[----:B------:R-:W-:Y:S05]  /*9cf0*/  BSYNC B0 ;  /* 0x0000000000007941 */ /* 0x000fea0003800000 */
.L_x_6271:
        /* <DEDUP_REMOVED lines=15> */
.L_x_6274:
[----:B------:R-:W-:Y:S05]  /*9df0*/  BSYNC B0 ;  /* 0x0000000000007941 */ /* 0x000fea0003800000 */
.L_x_6273:
        /* <DEDUP_REMOVED lines=15> */
.L_x_6276:
[----:B------:R-:W-:Y:S05]  /*9ef0*/  BSYNC B0 ;  /* 0x0000000000007941 */ /* 0x000fea0003800000 */
.L_x_6275:
[----:B------:R-:W-:Y:S01]  /*9f00*/  BSSY B0, `(.L_x_6277) ;  /* 0x000000d000007945 */ /* 0x000fe20003800000 */
[----:B-123--:R-:W-:-:S03]  /*9f10*/  IMAD.IADD R5, R9, 0x1, R15 ;  /* 0x0000000109057824 */ /* 0x00efc600078e020f */
[----:B------:R-:W-:Y:S05]  /*9f20*/  @P2 BRA `(.L_x_6278) ;  /* 0x0000000000282947 */ /* 0x000fea0003800000 */
        /* <DEDUP_REMOVED lines=10> */
.L_x_6278:
[----:B------:R-:W-:Y:S05]  /*9fd0*/  BSYNC B0 ;  /* 0x0000000000007941 */ /* 0x000fea0003800000 */
.L_x_6277:
        /* <DEDUP_REMOVED lines=15> */
.L_x_6280:
[----:B------:R-:W-:Y:S05]  /*a0d0*/  BSYNC B0 ;  /* 0x0000000000007941 */ /* 0x000fea0003800000 */
.L_x_6279:
        /* <DEDUP_REMOVED lines=15> */
.L_x_6282:
[----:B------:R-:W-:Y:S05]  /*a1d0*/  BSYNC B0 ;  /* 0x0000000000007941 */ /* 0x000fea0003800000 */
.L_x_6281:
[----:B------:R-:W-:Y:S05]  /*a1e0*/  @P1 BRA `(.L_x_6229) ;  /* 0x00000038002c1947 */ /* 0x000fea0003800000 */
[----:B-123--:R-:W-:Y:S01]  /*a1f0*/  IADD3 R7, P0, R10, 0x60, RZ ;  /* 0x000000600a077810 */ /* 0x00efe20007f1e0ff */
        /* <DEDUP_REMOVED lines=13> */
.L_x_6225:
        /* <DEDUP_REMOVED lines=29> */
.L_x_6284:
[----:B------:R-:W-:Y:S01]  /*a4a0*/  ULDC UR9, c[0x0][0xb44] ;  /* 0x0002d10000097ab9 */ /* 0x000fe20000000800 */
[----:B------:R-:W-:Y:S01]  /*a4b0*/  UMOV UR7, UR8 ;  /* 0x0000000800077c82 */ /* 0x000fe20008000000 */
[----:B------:R-:W-:-:S11]  /*a4c0*/  UISETP.NE.AND UP0, UPT, UR9, 0x1, UPT ;  /* 0x000000010900788c */ /* 0x000fd6000bf05270 */
[----:B------:R-:W-:Y:S02]  /*a4d0*/  @UP0 ULDC.64 UR10, c[0x0][0xb48] ;  /* 0x0002d200000a0ab9 */ /* 0x000fe40000000a00 */
[----:B------:R-:W-:-:S04]  /*a4e0*/  UIMAD.WIDE.U32 UR4, UR8, UR10, URZ ;  /* 0x0000000a080472a5 */ /* 0x000fc8000f8e003f */
[----:B------:R-:W-:-:S04]  /*a4f0*/  @UP0 USHF.R.U32.HI UR7, URZ, UR11, UR5 ;  /* 0x0000000b3f070299 */ /* 0x000fc80008011605 */
[----:B------:R-:W-:-:S12]  /*a500*/  UIMAD UR4, UR7, UR9, URZ ;  /* 0x00000009070472a4 */ /* 0x000fd8000f8e023f */
.L_x_6285:
        /* <DEDUP_REMOVED lines=22> */
[----:B------:R-:W-:-:S04]  /*a670*/  UIADD3 UR4, -UR5, UR4, -UR16 ;  /* 0x0000000405047290 */ /* 0x000fc8000fffe910 */
        /* <DEDUP_REMOVED lines=54> */
[----:B------:R-:W-:-:S04]  /*a9e0*/  ULEA UR4, UR8, UR12, 0x7 ;  /* 0x0000000c08047291 */ /* 0x000fc8000f8e383f */
[----:B------:R-:W-:-:S04]  /*a9f0*/  USHF.R.S32.HI UR10, URZ, 0x1f, UR4 ;  /* 0x0000001f3f0a7899 */ /* 0x000fc80008011404 */
[----:B------:R-:W-:-:S04]  /*aa00*/  ULEA.HI UR10, UR10, UR4, URZ, 0x7 ;  /* 0x000000040a0a7291 */ /* 0x000fc8000f8f383f */
[----:B------:R-:W-:-:S04]  /*aa10*/  USHF.R.S32.HI UR10, URZ, 0x7, UR10 ;  /* 0x000000073f0a7899 */ /* 0x000fc8000801140a */
[----:B------:R-:W-:-:S04]  /*aa20*/  UISETP.LT.AND UP0, UPT, UR16, UR10, UPT ;  /* 0x0000000a1000728c */ /* 0x000fc8000bf01270 */
[----:B------:R-:W-:-:S06]  /*aa30*/  USEL UR10, UR16, UR10, UP0 ;  /* 0x0000000a100a7287 */ /* 0x000fcc0008000000 */
[----:B------:R-:W-:-:S07]  /*aa40*/  VIADD R5, R8, UR10 ;  /* 0x0000000a08057c36 */ /* 0x000fce0008000000 */
.L_x_6289:
[----:B------:R-:W2:Y:S04]  /*aa50*/  LDG.E.STRONG.GPU R4, desc[UR36][R2.64] ;  /* 0x0000002402047981 */ /* 0x000ea8000c1ef900 */
[----:B--2---:R-:W-:Y:S01]  /*aa60*/  CCTL.IVALL ;  /* 0x00000000ff00798f */ /* 0x004fe20002000000 */
[----:B------:R-:W-:Y:S05]  /*aa70*/  YIELD ;  /* 0x0000000000007946 */ /* 0x000fea0003800000 */
[----:B------:R-:W-:-:S13]  /*aa80*/  ISETP.NE.AND P1, PT, R4, R5, PT ;  /* 0x000000050400720c */ /* 0x000fda0003f25270 */
[----:B------:R-:W-:Y:S05]  /*aa90*/  @P1 BRA `(.L_x_6289) ;  /* 0xfffffffc00ec1947 */ /* 0x000fea000383ffff */
.L_x_6288:
[----:B------:R-:W-:Y:S05]  /*aaa0*/  BSYNC B0 ;  /* 0x0000000000007941 */ /* 0x000fea0003800000 */
.L_x_6287:
[----:B------:R-:W-:-:S03]  /*aab0*/  UMOV UR4, 0xffffffff ;  /* 0xffffffff00047882 */ /* 0x000fc60000000000 */
[----:B------:R-:W-:Y:S05]  /*aac0*/  BRA.DIV UR4, `(.L_x_6290) ;  /* 0x00000032047c7947 */ /* 0x000fea000b800000 */
[----:B------:R-:W-:Y:S01]  /*aad0*/  NOP ;  /* 0x0000000000007918 */ /* 0x000fe20000000000 */
.L_x_6359:
[----:B------:R-:W-:Y:S01]  /*aae0*/  IMAD.U32 R9, RZ, RZ, UR8 ;  /* 0x00000008ff097e24 */ /* 0x000fe2000f8e00ff */
[----:B------:R-:W-:Y:S05]  /*aaf0*/  WARPSYNC.ALL ;  /* 0x0000000000007948 */ /* 0x000fea0003800000 */
[----:B------:R-:W-:Y:S01]  /*ab00*/  BAR.SYNC.DEFER_BLOCKING 0xd, 0xa0 ;  /* 0x0342800000007b1d */ /* 0x000fe20000010000 */
[----:B------:R-:W-:-:S05]  /*ab10*/  IMAD.SHL.U32 R9, R9, 0x2000, RZ ;  /* 0x0000200009097824 */ /* 0x000fca00078e00ff */
        /* <DEDUP_REMOVED lines=18> */
.L_x_6292:
[----:B------:R-:W-:Y:S05]  /*ac40*/  BSYNC B0 ;  /* 0x0000000000007941 */ /* 0x000fea0003800000 */
.L_x_6291:
        /* <DEDUP_REMOVED lines=20> */
.L_x_6294:
[----:B------:R-:W-:Y:S05]  /*ad90*/  BSYNC B0 ;  /* 0x0000000000007941 */ /* 0x000fea0003800000 */
.L_x_6293:
[----:B------:R-:W-:Y:S06]  /*ada0*/  BAR.ARV 0xa, 0xa0 ;  /* 0x0282800000007b1d */ /* 0x000fec0000002000 */
[----:B------:R-:W-:Y:S04]  /*adb0*/  BSSY B0, `(.L_x_6295) ;  /* 0x0000003000007945 */ /* 0x000fe80003800000 */
[----:B------:R-:W-:Y:S05]  /*adc0*/  @!P0 BRA `(.L_x_6296) ;  /* 0x0000000000048947 */ /* 0x000fea0003800000 */
[----:B------:R-:W-:-:S04]  /*add0*/  DEPBAR.LE SB0, 0x0 ;  /* 0x000080000000791a */ /* 0x000fc80000000000 */
.L_x_6296:
[----:B------:R-:W-:Y:S05]  /*ade0*/  BSYNC B0 ;  /* 0x0000000000007941 */ /* 0x000fea0003800000 */
.L_x_6295:
        /* <DEDUP_REMOVED lines=19> */
.L_x_6298:
[----:B------:R-:W-:Y:S05]  /*af20*/  BSYNC B0 ;  /* 0x0000000000007941 */ /* 0x000fea0003800000 */
.L_x_6297:
[----:B------:R-:W-:Y:S01]  /*af30*/  UIADD3 UR17, UR8, 0x1, URZ ;  /* 0x0000000108117890 */ /* 0x000fe2000fffe03f */
[----:B------:R-:W-:Y:S11]  /*af40*/  BRA `(.L_x_6299) ;  /* 0x0000000000047947 */ /* 0x000ff60003800000 */
.L_x_6286:
[----:B------:R-:W-:-:S05]  /*af50*/  UMOV UR17, UR8 ;  /* 0x0000000800117c82 */ /* 0x000fca0008000000 */
.L_x_6299:
        /* <DEDUP_REMOVED lines=12> */
.L_x_6324:
        /* <DEDUP_REMOVED lines=18> */
.L_x_6302:
[----:B------:R-:W2:Y:S04]  /*b140*/  LDG.E.STRONG.GPU R4, desc[UR36][R2.64] ;  /* 0x0000002402047981 */ /* 0x000ea8000c1ef900 */
[----:B--2---:R-:W-:Y:S01]  /*b150*/  CCTL.IVALL ;  /* 0x00000000ff00798f */ /* 0x004fe20002000000 */
[----:B------:R-:W-:Y:S05]  /*b160*/  YIELD ;  /* 0x0000000000007946 */ /* 0x000fea0003800000 */
[----:B------:R-:W-:-:S13]  /*b170*/  ISETP.NE.AND P1, PT, R4, R5, PT ;  /* 0x000000050400720c */ /* 0x000fda0003f25270 */
[----:B------:R-:W-:Y:S05]  /*b180*/  @P1 BRA `(.L_x_6302) ;  /* 0xfffffffc00ec1947 */ /* 0x000fea000383ffff */
.L_x_6301:
[----:B------:R-:W-:Y:S05]  /*b190*/  BSYNC B0 ;  /* 0x0000000000007941 */ /* 0x000fea0003800000 */
.L_x_6300:
[----:B------:R-:W-:-:S03]  /*b1a0*/  UMOV UR18, 0xffffffff ;  /* 0xffffffff00127882 */ /* 0x000fc60000000000 */
[----:B------:R-:W-:Y:S05]  /*b1b0*/  BRA.DIV UR18, `(.L_x_6303) ;  /* 0x0000002a12dc7947 */ /* 0x000fea000b800000 */
[----:B------:R-:W-:Y:S01]  /*b1c0*/  NOP ;  /* 0x0000000000007918 */ /* 0x000fe20000000000 */
.L_x_6362:
        /* <DEDUP_REMOVED lines=17> */
[----:B------:R1:W-:Y:S02]  /*b2e0*/  UBLKRED.G.S.ADD.F32.RN [UR18], [UR24], UR26, desc[UR28] ;  /* 0x00001c12180073bb */ /* 0x0003e400080a141a */
[----:B-1----:R0:W-:Y:S02]  /*b2f0*/  UTMACMDFLUSH ;  /* 0x00000000000079b7 */ /* 0x0021e40000000000 */
.L_x_6305:
[----:B------:R-:W-:Y:S05]  /*b300*/  BSYNC B0 ;  /* 0x0000000000007941 */ /* 0x000fea0003800000 */
.L_x_6304:
        /* <DEDUP_REMOVED lines=15> */
.L_x_6307:
[----:B------:R-:W-:Y:S05]  /*b400*/  BSYNC B0 ;  /* 0x0000000000007941 */ /* 0x000fea0003800000 */
.L_x_6306:
[----:B------:R-:W-:Y:S06]  /*b410*/  BAR.ARV 0xa, 0xa0 ;  /* 0x0282800000007b1d */ /* 0x000fec0000002000 */
[----:B------:R-:W-:Y:S04]  /*b420*/  BSSY B0, `(.L_x_6308) ;  /* 0x0000003000007945 */ /* 0x000fe80003800000 */
[----:B------:R-:W-:Y:S05]  /*b430*/  @!P0 BRA `(.L_x_6309) ;  /* 0x0000000000048947 */ /* 0x000fea0003800000 */
[----:B------:R-:W-:-:S04]  /*b440*/  DEPBAR.LE SB0, 0x0 ;  /* 0x000080000000791a */ /* 0x000fc80000000000 */
.L_x_6309:
[----:B------:R-:W-:Y:S05]  /*b450*/  BSYNC B0 ;  /* 0x0000000000007941 */ /* 0x000fea0003800000 */
.L_x_6308:
        /* <DEDUP_REMOVED lines=19> */
.L_x_6311:
[----:B------:R-:W-:Y:S05]  /*b590*/  BSYNC B0 ;  /* 0x0000000000007941 */ /* 0x000fea0003800000 */
.L_x_6310:
        /* <DEDUP_REMOVED lines=10> */
[----:B------:R-:W-:-:S04]  /*b640*/  UIADD3 UR10, UR10, 0x80, URZ ;  /* 0x000000800a0a7890 */ /* 0x000fc8000fffe03f */
[----:B------:R-:W-:-:S04]  /*b650*/  USHF.R.S32.HI UR11, URZ, 0x1f, UR10 ;  /* 0x0000001f3f0b7899 */ /* 0x000fc8000801140a */
[----:B------:R-:W-:-:S04]  /*b660*/  ULEA.HI UR11, UR11, UR10, URZ, 0x7 ;  /* 0x0000000a0b0b7291 */ /* 0x000fc8000f8f383f */
[----:B------:R-:W-:-:S04]  /*b670*/  USHF.R.S32.HI UR11, URZ, 0x7, UR11 ;  /* 0x000000073f0b7899 */ /* 0x000fc8000801140b */
[----:B------:R-:W-:-:S04]  /*b680*/  UISETP.LT.AND UP0, UPT, UR16, UR11, UPT ;  /* 0x0000000b1000728c */ /* 0x000fc8000bf01270 */
[----:B------:R-:W-:-:S06]  /*b690*/  USEL UR11, UR16, UR11, UP0 ;  /* 0x0000000b100b7287 */ /* 0x000fcc0008000000 */
[----:B------:R-:W-:-:S07]  /*b6a0*/  VIADD R5, R8, UR11 ;  /* 0x0000000b08057c36 */ /* 0x000fce0008000000 */
.L_x_6314:
[----:B------:R-:W2:Y:S04]  /*b6b0*/  LDG.E.STRONG.GPU R4, desc[UR36][R2.64] ;  /* 0x0000002402047981 */ /* 0x000ea8000c1ef900 */
[----:B--2---:R-:W-:Y:S01]  /*b6c0*/  CCTL.IVALL ;  /* 0x00000000ff00798f */ /* 0x004fe20002000000 */
[----:B------:R-:W-:Y:S05]  /*b6d0*/  YIELD ;  /* 0x0000000000007946 */ /* 0x000fea0003800000 */
[----:B------:R-:W-:-:S13]  /*b6e0*/  ISETP.NE.AND P1, PT, R4, R5, PT ;  /* 0x000000050400720c */ /* 0x000fda0003f25270 */
[----:B------:R-:W-:Y:S05]  /*b6f0*/  @P1 BRA `(.L_x_6314) ;  /* 0xfffffffc00ec1947 */ /* 0x000fea000383ffff */
.L_x_6313:
[----:B------:R-:W-:Y:S05]  /*b700*/  BSYNC B0 ;  /* 0x0000000000007941 */ /* 0x000fea0003800000 */
.L_x_6312:
[----:B------:R-:W-:-:S03]  /*b710*/  UMOV UR10, 0xffffffff ;  /* 0xffffffff000a7882 */ /* 0x000fc60000000000 */
[----:B------:R-:W-:Y:S05]  /*b720*/  BRA.DIV UR10, `(.L_x_6315) ;  /* 0x000000260a9c7947 */ /* 0x000fea000b800000 */
[----:B------:R-:W-:Y:S01]  /*b730*/  NOP ;  /* 0x0000000000007918 */ /* 0x000fe20000000000 */
.L_x_6365:
        /* <DEDUP_REMOVED lines=15> */
.L_x_6317:
[----:B------:R-:W-:Y:S05]  /*b830*/  BSYNC B0 ;  /* 0x0000000000007941 */ /* 0x000fea0003800000 */
.L_x_6316:
        /* <DEDUP_REMOVED lines=15> */
.L_x_6319:
[----:B------:R-:W-:Y:S05]  /*b930*/  BSYNC B0 ;  /* 0x0000000000007941 */ /* 0x000fea0003800000 */
.L_x_6318:
[----:B------:R-:W-:Y:S06]  /*b940*/  BAR.ARV 0xa, 0xa0 ;  /* 0x0282800000007b1d */ /* 0x000fec0000002000 */
[----:B------:R-:W-:Y:S04]  /*b950*/  BSSY B0, `(.L_x_6320) ;  /* 0x0000003000007945 */ /* 0x000fe80003800000 */
[----:B------:R-:W-:Y:S05]  /*b960*/  @!P0 BRA `(.L_x_6321) ;  /* 0x0000000000048947 */ /* 0x000fea0003800000 */
[----:B------:R-:W-:-:S04]  /*b970*/  DEPBAR.LE SB0, 0x0 ;  /* 0x000080000000791a */ /* 0x000fc80000000000 */
.L_x_6321:
[----:B------:R-:W-:Y:S05]  /*b980*/  BSYNC B0 ;  /* 0x0000000000007941 */ /* 0x000fea0003800000 */
.L_x_6320:
        /* <DEDUP_REMOVED lines=19> */
.L_x_6323:
[----:B------:R-:W-:Y:S05]  /*bac0*/  BSYNC B0 ;  /* 0x0000000000007941 */ /* 0x000fea0003800000 */
.L_x_6322:
[----:B------:R-:W-:Y:S02]  /*bad0*/  UIADD3 UR17, UR17, 0x2, URZ ;  /* 0x0000000211117890 */ /* 0x000fe4000fffe03f */
[----:B------:R-:W-:Y:S02]  /*bae0*/  UIADD3 UR4, UR4, 0x4000, URZ ;  /* 0x0000400004047890 */ /* 0x000fe4000fffe03f */
[----:B------:R-:W-:-:S06]  /*baf0*/  UISETP.GE.AND UP0, UPT, UR17, UR5, UPT ;  /* 0x000000051100728c */ /* 0x000fcc000bf06270 */
[----:B------:R-:W-:-:S13]  /*bb00*/  PLOP3.LUT P1, PT, PT, PT, UP0, 0x80, 0x0 ;  /* 0x000000000000781c */ /* 0x000fda0003f2f008 */
[----:B------:R-:W-:Y:S05]  /*bb10*/  @!P1 BRA `(.L_x_6324) ;  /* 0xfffffff400409947 */ /* 0x000fea000383ffff */
[----:B------:R-:W-:Y:S05]  /*bb20*/  BRA `(.L_x_6229) ;  /* 0x0000001c00dc7947 */ /* 0x000fea0003800000 */
.L_x_6283:
        /* <DEDUP_REMOVED lines=21> */
.L_x_6325:
[----:B------:R-:W-:Y:S01]  /*bc80*/  ULDC UR9, c[0x0][0xb44] ;  /* 0x0002d10000097ab9 */ /* 0x000fe20000000800 */
[----:B------:R-:W-:Y:S01]  /*bc90*/  UMOV UR7, UR8 ;  /* 0x0000000800077c82 */ /* 0x000fe20008000000 */
[----:B------:R-:W-:-:S11]  /*bca0*/  UISETP.NE.AND UP0, UPT, UR9, 0x1, UPT ;  /* 0x000000010900788c */ /* 0x000fd6000bf05270 */
[----:B------:R-:W-:Y:S02]  /*bcb0*/  @UP0 ULDC.64 UR10, c[0x0][0xb48] ;  /* 0x0002d200000a0ab9 */ /* 0x000fe40000000a00 */
[----:B------:R-:W-:-:S04]  /*bcc0*/  UIMAD.WIDE.U32 UR4, UR8, UR10, URZ ;  /* 0x0000000a080472a5 */ /* 0x000fc8000f8e003f */
[----:B------:R-:W-:-:S04]  /*bcd0*/  @UP0 USHF.R.U32.HI UR7, URZ, UR11, UR5 ;  /* 0x0000000b3f070299 */ /* 0x000fc80008011605 */
[----:B------:R-:W-:-:S12]  /*bce0*/  UIMAD UR4, UR7, UR9, URZ ;  /* 0x00000009070472a4 */ /* 0x000fd8000f8e023f */
.L_x_6326:
        /* <DEDUP_REMOVED lines=20> */
[----:B------:R-:W2:Y:S01]  /*be30*/  LDC R2, c[0x0][0x290] ;  /* 0x0000a400ff027b82 */ /* 0x000ea20000000800 */
[----:B------:R-:W-:Y:S01]  /*be40*/  USHF.L.U32 UR11, UR7, 0x7, URZ ;  /* 0x00000007070b7899 */ /* 0x000fe2000800063f */
[----:B------:R-:W-:Y:S01]  /*be50*/  ULDC UR4, c[0x0][0x74c] ;  /* 0x0001d30000047ab9 */ /* 0x000fe20000000800 */
        /* <DEDUP_REMOVED lines=55> */
.L_x_6366:
        /* <DEDUP_REMOVED lines=12> */
.L_x_6330:
        /* <DEDUP_REMOVED lines=70> */
.L_x_6341:
[----:B------:R-:W-:-:S04]  /*c6f0*/  SHF.L.U32 R19, R10, 0x1f, RZ ;  /* 0x0000001f0a137819 */ /* 0x000fc800000006ff */
[----:B------:R-:W2:Y:S02]  /*c700*/  SYNCS.PHASECHK.TRANS64.TRYWAIT P1, [R0+URZ+0x30c40], R19 ;  /* 0x030c4013000075a7 */ /* 0x000ea4000802017f */
[----:B--2---:R-:W-:Y:S05]  /*c710*/  @!P1 BRA `(.L_x_6333) ;  /* 0x0000001400d09947 */ /* 0x004fea0003800000 */
.L_x_6367:
        /* <DEDUP_REMOVED lines=8> */
.L_x_6334:
        /* <DEDUP_REMOVED lines=30> */
.L_x_6368:
        /* <DEDUP_REMOVED lines=8> */
.L_x_6336:
        /* <DEDUP_REMOVED lines=30> */
.L_x_6369:
        /* <DEDUP_REMOVED lines=8> */
.L_x_6338:
        /* <DEDUP_REMOVED lines=25> */
.L_x_6371:
        /* <DEDUP_REMOVED lines=8> */
.L_x_6340:
        /* <DEDUP_REMOVED lines=28> */
.L_x_6332:
[----:B-1----:R-:W2:Y:S04]  /*d030*/  LDL.LU R4, [R1+0x10] ;  /* 0x0000100001047983 */ /* 0x002ea80000300800 */
[----:B------:R1:W5:Y:S01]  /*d040*/  LDL R5, [R1+0x14] ;  /* 0x0000140001057983 */ /* 0x0003620000100800 */
[----:B--2---:R-:W-:-:S13]  /*d050*/  ISETP.NE.AND P1, PT, R4, RZ, PT ;  /* 0x000000ff0400720c */ /* 0x004fda0003f25270 */
[----:B-1----:R-:W-:Y:S05]  /*d060*/  @!P1 BRA `(.L_x_6331) ;  /* 0x0000000400249947 */ /* 0x002fea0003800000 */
[----:B------:R-:W-:-:S04]  /*d070*/  SHF.L.U32 R14, R10, 0x1f, RZ ;  /* 0x0000001f0a0e7819 */ /* 0x000fc800000006ff */
[----:B------:R-:W1:Y:S02]  /*d080*/  SYNCS.PHASECHK.TRANS64.TRYWAIT P1, [R0+URZ+0x30c40], R14 ;  /* 0x030c400e000075a7 */ /* 0x000e64000802017f */
[----:B-1----:R-:W-:Y:S05]  /*d090*/  @!P1 BRA `(.L_x_6342) ;  /* 0x0000000c00c49947 */ /* 0x002fea0003800000 */
.L_x_6372:
        /* <DEDUP_REMOVED lines=8> */
.L_x_6343:
        /* <DEDUP_REMOVED lines=27> */
.L_x_6373:
        /* <DEDUP_REMOVED lines=8> */
.L_x_6345:
        /* <DEDUP_REMOVED lines=27> */
.L_x_6331:
        /* <DEDUP_REMOVED lines=8> */
.L_x_6374:
[----:B------:R-:W-:Y:S05]  /*d580*/  @P1 BRA `(.L_x_6347) ;  /* 0x0000000000181947 */ /* 0x000fea0003800000 */
[----:B------:R-:W4:Y:S01]  /*d590*/  S2R R2, SR_TID.X ;  /* 0x0000000000027919 */ /* 0x000f220000002100 */
[----:B---3--:R-:W-:-:S04]  /*d5a0*/  IMAD.MOV.U32 R3, RZ, RZ, 0x4200 ;  /* 0x00004200ff037424 */ /* 0x008fc800078e00ff */
[----:B------:R3:W-:Y:S01]  /*d5b0*/  SYNCS.ARRIVE.TRANS64 RZ, [R4+URZ+0x30c30], R3 ;  /* 0x030c300304ff79a7 */ /* 0x0007e2000800003f */
[----:B----4-:R-:W-:-:S13]  /*d5c0*/  LOP3.LUT P0, RZ, R2, 0x1f, RZ, 0xc0, !PT ;  /* 0x0000001f02ff7812 */ /* 0x010fda000780c0ff */
[----:B---3--:R-:W-:Y:S05]  /*d5d0*/  @!P0 BRA `(.L_x_6347) ;  /* 0x0000000000048947 */ /* 0x008fea0003800000 */
[----:B------:R-:W-:Y:S01]  /*d5e0*/  BPT.TRAP 0x1 ;  /* 0x000000040000795c */ /* 0x000fe20000300000 */
.L_x_6347:
        /* <DEDUP_REMOVED lines=37> */
.L_x_6328:
[----:B------:R-:W-:Y:S05]  /*d840*/  BSYNC B0 ;  /* 0x0000000000007941 */ /* 0x000fea0003800000 */
.L_x_6327:
[----:B------:R-:W-:-:S03]  /*d850*/  UMOV UR4, 0xffffffff ;  /* 0xffffffff00047882 */ /* 0x000fc60000000000 */
[----:B------:R-:W-:Y:S05]  /*d860*/  BRA.DIV UR4, `(.L_x_6348) ;  /* 0x0000000a040c7947 */ /* 0x000fea000b800000 */
[----:B------:R-:W-:-:S13]  /*d870*/  ELECT P6, URZ, PT ;  /* 0x00000000003f782f */ /* 0x000fda00038c0000 */
.L_x_6377:
[----:B------:R-:W-:Y:S05]  /*d880*/  @!P6 BRA `(.L_x_6229) ;  /* 0x000000000084e947 */ /* 0x000fea0003800000 */
[----:B------:R-:W2:Y:S02]  /*d890*/  LDL.LU R2, [R1+0x18] ;  /* 0x0000180001027983 */ /* 0x000ea40000300800 */
[----:B--2---:R-:W-:-:S04]  /*d8a0*/  LOP3.LUT R2, R2, 0x2, RZ, 0xfc, !PT ;  /* 0x0000000202027812 */ /* 0x004fc800078efcff */
[----:B------:R-:W-:-:S13]  /*d8b0*/  ISETP.NE.AND P2, PT, R2, 0x3, PT ;  /* 0x000000030200780c */ /* 0x000fda0003f45270 */
[----:B------:R-:W-:Y:S05]  /*d8c0*/  @!P2 BRA `(.L_x_6349) ;  /* 0x000000000004a947 */ /* 0x000fea0003800000 */
[----:B------:R-:W-:Y:S01]  /*d8d0*/  BPT.TRAP 0x1 ;  /* 0x000000040000795c */ /* 0x000fe20000300000 */
.L_x_6349:
        /* <DEDUP_REMOVED lines=15> */
.L_x_6378:
[----:B------:R-:W2:Y:S02]  /*d9d0*/  SYNCS.PHASECHK.TRANS64.TRYWAIT P0, [R3+URZ], R2 ;  /* 0x00000002030075a7 */ /* 0x000ea4000800017f */
[----:B--2---:R-:W-:Y:S05]  /*d9e0*/  @!P0 BRA `(.L_x_6351) ;  /* 0x0000000400e08947 */ /* 0x004fea0003800000 */
.L_x_6379:
[----:B------:R-:W-:Y:S05]  /*d9f0*/  @!P2 BRA `(.L_x_6352) ;  /* 0x000000000004a947 */ /* 0x000fea0003800000 */
[----:B------:R-:W-:Y:S01]  /*da00*/  BPT.TRAP 0x1 ;  /* 0x000000040000795c */ /* 0x000fe20000300000 */
.L_x_6352:
[----:B--2---:R-:W-:-:S04]  /*da10*/  VIADD R3, R8, 0x30c40 ;  /* 0x00030c4008037836 */ /* 0x004fc80000000000 */
[----:B------:R-:W-:-:S04]  /*da20*/  IMAD R5, R0, 0x8, R3 ;  /* 0x0000000800057824 */ /* 0x000fc800078e0203 */
[----:B------:R-:W2:Y:S02]  /*da30*/  SYNCS.PHASECHK.TRANS64.TRYWAIT P0, [R5+URZ], R4 ;  /* 0x00000004050075a7 */ /* 0x000ea4000800017f */
[----:B--2---:R-:W-:Y:S05]  /*da40*/  @!P0 BRA `(.L_x_6353) ;  /* 0x0000000400dc8947 */ /* 0x004fea0003800000 */
.L_x_6380:
[----:B------:R-:W-:-:S07]  /*da50*/  IMAD R3, R6, 0x8, R3 ;  /* 0x0000000806037824 */ /* 0x000fce00078e0203 */
.L_x_6354:
[----:B---3--:R3:W4:Y:S02]  /*da60*/  SYNCS.PHASECHK.TRANS64.TRYWAIT P0, [R3+URZ], R2 ;  /* 0x00000002030075a7 */ /* 0x008724000800017f */
[----:B----4-:R-:W-:Y:S05]  /*da70*/  @!P0 NANOSLEEP.SYNCS 0x989680 ;  /* 0x009896800000895d */ /* 0x010fea0003900000 */
[----:B------:R-:W4:Y:S02]  /*da80*/  @!P0 SYNCS.PHASECHK.TRANS64 P0, [R3+URZ], R2 ;  /* 0x00000002030085a7 */ /* 0x000f24000800007f */
[----:B----4-:R-:W-:Y:S05]  /*da90*/  @!P0 BRA `(.L_x_6354) ;  /* 0xfffffffc00f08947 */ /* 0x010fea000383ffff */
.L_x_6229:
[----:B------:R-:W-:Y:S05]  /*daa0*/  BSYNC B6 ;  /* 0x0000000000067941 */ /* 0x000fea0003800000 */
.L_x_6224:
[----:B------:R-:W-:Y:S05]  /*dab0*/  EXIT ;  /* 0x000000000000794d */ /* 0x000fea0003800000 */
.L_x_6235:
[----:B------:R-:W-:Y:S02]  /*dac0*/  IMAD.MOV.U32 R12, RZ, RZ, RZ ;  /* 0x000000ffff0c7224 */ /* 0x000fe400078e00ff */
[----:B------:R-:W-:Y:S02]  /*dad0*/  IMAD.MOV.U32 R11, RZ, RZ, 0x1f ;  /* 0x0000001fff0b7424 */ /* 0x000fe400078e00ff */
[----:B------:R-:W-:-:S07]  /*dae0*/  IMAD.MOV.U32 R15, RZ, RZ, -0x1 ;  /* 0xffffffffff0f7424 */ /* 0x000fce00078e00ff */
[----:B------:R-:W-:Y:S05]  /*daf0*/  WARPSYNC.COLLECTIVE R15, `(.L_x_6355) ;  /* 0x000000000f087348 */ /* 0x000fea0003c00000 */
[----:B------:R1:W2:Y:S02]  /*db00*/  SHFL.IDX P6, R14, R13, R12, R11 ;  /* 0x0000000c0d0e7389 */ /* 0x0002a400000c000b */
[----:B-12---:R-:W-:Y:S01]  /*db10*/  ENDCOLLECTIVE ;  /* 0x000000000000791b */ /* 0x006fe20003800000 */
.L_x_6355:
[----:B------:R-:W-:Y:S05]  /*db20*/  BRA `(.L_x_6356) ;  /* 0xffffff3400947947 */ /* 0x000fea000383ffff */
.L_x_6237:
[----:B---3--:R3:W4:Y:S02]  /*db30*/  SYNCS.PHASECHK.TRANS64.TRYWAIT P0, [R236+URZ+0x30c00], R11 ;  /* 0x030c000bec0075a7 */ /* 0x008724000800017f */
[----:B----4-:R-:W-:Y:S05]  /*db40*/  @!P0 NANOSLEEP.SYNCS 0x989680 ;  /* 0x009896800000895d */ /* 0x010fea0003900000 */
[----:B------:R-:W4:Y:S02]  /*db50*/  @!P0 SYNCS.PHASECHK.TRANS64 P0, [R236+URZ+0x30c00], R11 ;  /* 0x030c000bec0085a7 */ /* 0x000f24000800007f */
[----:B----4-:R-:W-:Y:S05]  /*db60*/  @!P0 BRA `(.L_x_6237) ;  /* 0xfffffffc00f08947 */ /* 0x010fea000383ffff */
[----:B------:R-:W-:Y:S05]  /*db70*/  BRA `(.L_x_6236) ;  /* 0xffffff3400c47947 */ /* 0x000fea000383ffff */
.L_x_6242:
[----:B--2---:R2:W3:Y:S02]  /*db80*/  SYNCS.PHASECHK.TRANS64.TRYWAIT P1, [R6+URZ+0x30c10], R17 ;  /* 0x030c1011060075a7 */ /* 0x0044e4000802017f */
[----:B---3--:R-:W-:Y:S05]  /*db90*/  @!P1 NANOSLEEP.SYNCS 0x989680 ;  /* 0x009896800000995d */ /* 0x008fea0003900000 */
[----:B------:R-:W3:Y:S02]  /*dba0*/  @!P1 SYNCS.PHASECHK.TRANS64 P1, [R6+URZ+0x30c10], R17 ;  /* 0x030c1011060095a7 */ /* 0x000ee4000802007f */
[----:B---3--:R-:W-:Y:S05]  /*dbb0*/  @!P1 BRA `(.L_x_6242) ;  /* 0xfffffffc00f09947 */ /* 0x008fea000383ffff */
[----:B------:R-:W-:Y:S05]  /*dbc0*/  BRA `(.L_x_6241) ;  /* 0xffffff40000c7947 */ /* 0x000fea000383ffff */
.L_x_6246:
[----:B------:R1:W1:Y:S02]  /*dbd0*/  SYNCS.PHASECHK.TRANS64.TRYWAIT P1, [R6+URZ+0x30c30], R17 ;  /* 0x030c3011060075a7 */ /* 0x000264000802017f */
[----:B-1----:R-:W-:Y:S05]  /*dbe0*/  @!P1 NANOSLEEP.SYNCS 0x989680 ;  /* 0x009896800000995d */ /* 0x002fea0003900000 */
[----:B------:R-:W1:Y:S02]  /*dbf0*/  @!P1 SYNCS.PHASECHK.TRANS64 P1, [R6+URZ+0x30c30], R17 ;  /* 0x030c3011060095a7 */ /* 0x000e64000802007f */
[----:B-1----:R-:W-:Y:S05]  /*dc00*/  @!P1 BRA `(.L_x_6246) ;  /* 0xfffffffc00f09947 */ /* 0x002fea000383ffff */
[----:B------:R-:W-:Y:S05]  /*dc10*/  BRA `(.L_x_6245) ;  /* 0xffffff4400287947 */ /* 0x000fea000383ffff */
.L_x_6254:
[----:B--2---:R2:W3:Y:S02]  /*dc20*/  SYNCS.PHASECHK.TRANS64.TRYWAIT P1, [R7+URZ+0x30c10], R20 ;  /* 0x030c1014070075a7 */ /* 0x0044e4000802017f */
[----:B---3--:R-:W-:Y:S05]  /*dc30*/  @!P1 NANOSLEEP.SYNCS 0x989680 ;  /* 0x009896800000995d */ /* 0x008fea0003900000 */
[----:B------:R-:W3:Y:S02]  /*dc40*/  @!P1 SYNCS.PHASECHK.TRANS64 P1, [R7+URZ+0x30c10], R20 ;  /* 0x030c1014070095a7 */ /* 0x000ee4000802007f */
[----:B---3--:R-:W-:Y:S05]  /*dc50*/  @!P1 BRA `(.L_x_6254) ;  /* 0xfffffffc00f09947 */ /* 0x008fea000383ffff */
[----:B------:R-:W-:Y:S05]  /*dc60*/  BRA `(.L_x_6253) ;  /* 0xffffff7c00407947 */ /* 0x000fea000383ffff */
.L_x_6258:
[----:B------:R1:W1:Y:S02]  /*dc70*/  SYNCS.PHASECHK.TRANS64.TRYWAIT P1, [R7+URZ+0x30c30], R20 ;  /* 0x030c3014070075a7 */ /* 0x000264000802017f */
[----:B-1----:R-:W-:Y:S05]  /*dc80*/  @!P1 NANOSLEEP.SYNCS 0x989680 ;  /* 0x009896800000995d */ /* 0x002fea0003900000 */
[----:B------:R-:W1:Y:S02]  /*dc90*/  @!P1 SYNCS.PHASECHK.TRANS64 P1, [R7+URZ+0x30c30], R20 ;  /* 0x030c3014070095a7 */ /* 0x000e64000802007f */
[----:B-1----:R-:W-:Y:S05]  /*dca0*/  @!P1 BRA `(.L_x_6258) ;  /* 0xfffffffc00f09947 */ /* 0x002fea000383ffff */
[----:B------:R-:W-:Y:S05]  /*dcb0*/  BRA `(.L_x_6257) ;  /* 0xffffff8000547947 */ /* 0x000fea000383ffff */
.L_x_6290:
[----:B------:R-:W-:Y:S01]  /*dcc0*/  BSSY B0, `(.L_x_6357) ;  /* 0x0000005000007945 */ /* 0x000fe20003800000 */
[----:B------:R-:W-:-:S07]  /*dcd0*/  IMAD.MOV.U32 R15, RZ, RZ, -0x1 ;  /* 0xffffffffff0f7424 */ /* 0x000fce00078e00ff */
[----:B------:R-:W-:Y:S05]  /*dce0*/  WARPSYNC.COLLECTIVE R15, `(.L_x_6358) ;  /* 0x000000000f087348 */ /* 0x000fea0003c00000 */
[----:B------:R-:W-:Y:S01]  /*dcf0*/  NOP ;  /* 0x0000000000007918 */ /* 0x000fe20000000000 */
[----:B------:R-:W-:Y:S01]  /*dd00*/  ENDCOLLECTIVE ;  /* 0x000000000000791b */ /* 0x000fe20003800000 */
.L_x_6358:
[----:B------:R-:W-:Y:S05]  /*dd10*/  BSYNC B0 ;  /* 0x0000000000007941 */ /* 0x000fea0003800000 */
.L_x_6357:
[----:B------:R-:W-:Y:S05]  /*dd20*/  BRA `(.L_x_6359) ;  /* 0xffffffcc006c7947 */ /* 0x000fea000383ffff */
.L_x_6303:
[----:B------:R-:W-:Y:S01]  /*dd30*/  BSSY B0, `(.L_x_6360) ;  /* 0x0000005000007945 */ /* 0x000fe20003800000 */
[----:B------:R-:W-:-:S07]  /*dd40*/  IMAD.MOV.U32 R15, RZ, RZ, -0x1 ;  /* 0xffffffffff0f7424 */ /* 0x000fce00078e00ff */
[----:B------:R-:W-:Y:S05]  /*dd50*/  WARPSYNC.COLLECTIVE R15, `(.L_x_6361) ;  /* 0x000000000f087348 */ /* 0x000fea0003c00000 */
[----:B------:R-:W-:Y:S01]  /*dd60*/  NOP ;  /* 0x0000000000007918 */ /* 0x000fe20000000000 */
[----:B------:R-:W-:Y:S01]  /*dd70*/  ENDCOLLECTIVE ;  /* 0x000000000000791b */ /* 0x000fe20003800000 */
.L_x_6361:
[----:B------:R-:W-:Y:S05]  /*dd80*/  BSYNC B0 ;  /* 0x0000000000007941 */ /* 0x000fea0003800000 */
.L_x_6360:
[----:B------:R-:W-:Y:S05]  /*dd90*/  BRA `(.L_x_6362) ;  /* 0xffffffd4000c7947 */ /* 0x000fea000383ffff */
.L_x_6315:
[----:B------:R-:W-:Y:S01]  /*dda0*/  BSSY B0, `(.L_x_6363) ;  /* 0x0000005000007945 */ /* 0x000fe20003800000 */
[----:B------:R-:W-:-:S07]  /*ddb0*/  IMAD.MOV.U32 R15, RZ, RZ, -0x1 ;  /* 0xffffffffff0f7424 */ /* 0x000fce00078e00ff */
[----:B------:R-:W-:Y:S05]  /*ddc0*/  WARPSYNC.COLLECTIVE R15, `(.L_x_6364) ;  /* 0x000000000f087348 */ /* 0x000fea0003c00000 */
[----:B------:R-:W-:Y:S01]  /*ddd0*/  NOP ;  /* 0x0000000000007918 */ /* 0x000fe20000000000 */
[----:B------:R-:W-:Y:S01]  /*dde0*/  ENDCOLLECTIVE ;  /* 0x000000000000791b */ /* 0x000fe20003800000 */
.L_x_6364:
[----:B------:R-:W-:Y:S05]  /*ddf0*/  BSYNC B0 ;  /* 0x0000000000007941 */ /* 0x000fea0003800000 */
.L_x_6363:
[----:B------:R-:W-:Y:S05]  /*de00*/  BRA `(.L_x_6365) ;  /* 0xffffffd8004c7947 */ /* 0x000fea000383ffff */
.L_x_6329:
[----:B-1----:R1:W2:Y:S02]  /*de10*/  SYNCS.PHASECHK.TRANS64.TRYWAIT P1, [R0+URZ+0x30c20], R11 ;  /* 0x030c200b000075a7 */ /* 0x0022a4000802017f */
[----:B--2---:R-:W-:Y:S05]  /*de20*/  @!P1 NANOSLEEP.SYNCS 0x989680 ;  /* 0x009896800000995d */ /* 0x004fea0003900000 */
[----:B------:R-:W2:Y:S02]  /*de30*/  @!P1 SYNCS.PHASECHK.TRANS64 P1, [R0+URZ+0x30c20], R11 ;  /* 0x030c200b000095a7 */ /* 0x000ea4000802007f */
[----:B--2---:R-:W-:Y:S05]  /*de40*/  @!P1 BRA `(.L_x_6329) ;  /* 0xfffffffc00f09947 */ /* 0x004fea000383ffff */
[----:B------:R-:W-:Y:S05]  /*de50*/  BRA `(.L_x_6366) ;  /* 0xffffffe000dc7947 */ /* 0x000fea000383ffff */
.L_x_6333:
[----:B--2---:R2:W3:Y:S02]  /*de60*/  SYNCS.PHASECHK.TRANS64.TRYWAIT P1, [R0+URZ+0x30c40], R19 ;  /* 0x030c4013000075a7 */ /* 0x0044e4000802017f */
[----:B---3--:R-:W-:Y:S05]  /*de70*/  @!P1 NANOSLEEP.SYNCS 0x989680 ;  /* 0x009896800000995d */ /* 0x008fea0003900000 */
[----:B------:R-:W3:Y:S02]  /*de80*/  @!P1 SYNCS.PHASECHK.TRANS64 P1, [R0+URZ+0x30c40], R19 ;  /* 0x030c4013000095a7 */ /* 0x000ee4000802007f */
[----:B---3--:R-:W-:Y:S05]  /*de90*/  @!P1 BRA `(.L_x_6333) ;  /* 0xfffffffc00f09947 */ /* 0x008fea000383ffff */
[----:B------:R-:W-:Y:S05]  /*dea0*/  BRA `(.L_x_6367) ;  /* 0xffffffe8001c7947 */ /* 0x000fea000383ffff */
.L_x_6335:
[----:B-1----:R1:W3:Y:S02]  /*deb0*/  SYNCS.PHASECHK.TRANS64.TRYWAIT P1, [R0+URZ+0x30c28], R19 ;  /* 0x030c2813000075a7 */ /* 0x0022e4000802017f */
[----:B---3--:R-:W-:Y:S05]  /*dec0*/  @!P1 NANOSLEEP.SYNCS 0x989680 ;  /* 0x009896800000995d */ /* 0x008fea0003900000 */
[----:B------:R-:W3:Y:S02]  /*ded0*/  @!P1 SYNCS.PHASECHK.TRANS64 P1, [R0+URZ+0x30c28], R19 ;  /* 0x030c2813000095a7 */ /* 0x000ee4000802007f */
[----:B---3--:R-:W-:Y:S05]  /*dee0*/  @!P1 BRA `(.L_x_6335) ;  /* 0xfffffffc00f09947 */ /* 0x008fea000383ffff */
[----:B------:R-:W-:Y:S05]  /*def0*/  BRA `(.L_x_6368) ;  /* 0xffffffe800a07947 */ /* 0x000fea000383ffff */
.L_x_6337:
[----:B---3--:R3:W4:Y:S02]  /*df00*/  SYNCS.PHASECHK.TRANS64.TRYWAIT P1, [R0+URZ+0x30c48], R19 ;  /* 0x030c4813000075a7 */ /* 0x008724000802017f */
[----:B----4-:R-:W-:Y:S05]  /*df10*/  @!P1 NANOSLEEP.SYNCS 0x989680 ;  /* 0x009896800000995d */ /* 0x010fea0003900000 */
[----:B------:R-:W4:Y:S02]  /*df20*/  @!P1 SYNCS.PHASECHK.TRANS64 P1, [R0+URZ+0x30c48], R19 ;  /* 0x030c4813000095a7 */ /* 0x000f24000802007f */
[----:B----4-:R-:W-:Y:S05]  /*df30*/  @!P1 BRA `(.L_x_6337) ;  /* 0xfffffffc00f09947 */ /* 0x010fea000383ffff */
[----:B------:R-:W-:Y:S05]  /*df40*/  BRA `(.L_x_6369) ;  /* 0xffffffec00247947 */ /* 0x000fea000383ffff */
.L_x_6339:
[----:B------:R-:W-:-:S07]  /*df50*/  SHF.L.U32 R4, R10, 0x1f, RZ ;  /* 0x0000001f0a047819 */ /* 0x000fce00000006ff */
.L_x_6370:
[----:B-1----:R1:W2:Y:S02]  /*df60*/  SYNCS.PHASECHK.TRANS64.TRYWAIT P1, [R0+URZ+0x30c20], R4 ;  /* 0x030c2004000075a7 */ /* 0x0022a4000802017f */
[----:B--2---:R-:W-:Y:S05]  /*df70*/  @!P1 NANOSLEEP.SYNCS 0x989680 ;  /* 0x009896800000995d */ /* 0x004fea0003900000 */
[----:B------:R-:W2:Y:S02]  /*df80*/  @!P1 SYNCS.PHASECHK.TRANS64 P1, [R0+URZ+0x30c20], R4 ;  /* 0x030c2004000095a7 */ /* 0x000ea4000802007f */
[----:B--2---:R-:W-:Y:S05]  /*df90*/  @!P1 BRA `(.L_x_6370) ;  /* 0xfffffffc00f09947 */ /* 0x004fea000383ffff */
[----:B------:R-:W-:Y:S05]  /*dfa0*/  BRA `(.L_x_6371) ;  /* 0xffffffec00907947 */ /* 0x000fea000383ffff */
.L_x_6342:
[----:B-1----:R1:W2:Y:S02]  /*dfb0*/  SYNCS.PHASECHK.TRANS64.TRYWAIT P1, [R0+URZ+0x30c40], R14 ;  /* 0x030c400e000075a7 */ /* 0x0022a4000802017f */
[----:B--2---:R-:W-:Y:S05]  /*dfc0*/  @!P1 NANOSLEEP.SYNCS 0x989680 ;  /* 0x009896800000995d */ /* 0x004fea0003900000 */
[----:B------:R-:W2:Y:S02]  /*dfd0*/  @!P1 SYNCS.PHASECHK.TRANS64 P1, [R0+URZ+0x30c40], R14 ;  /* 0x030c400e000095a7 */ /* 0x000ea4000802007f */
[----:B--2---:R-:W-:Y:S05]  /*dfe0*/  @!P1 BRA `(.L_x_6342) ;  /* 0xfffffffc00f09947 */ /* 0x004fea000383ffff */
[----:B------:R-:W-:Y:S05]  /*dff0*/  BRA `(.L_x_6372) ;  /* 0xfffffff000287947 */ /* 0x000fea000383ffff */
.L_x_6344:
[----:B--2---:R2:W3:Y:S02]  /*e000*/  SYNCS.PHASECHK.TRANS64.TRYWAIT P1, [R0+URZ+0x30c28], R14 ;  /* 0x030c280e000075a7 */ /* 0x0044e4000802017f */
[----:B---3--:R-:W-:Y:S05]  /*e010*/  @!P1 NANOSLEEP.SYNCS 0x989680 ;  /* 0x009896800000995d */ /* 0x008fea0003900000 */
[----:B------:R-:W3:Y:S02]  /*e020*/  @!P1 SYNCS.PHASECHK.TRANS64 P1, [R0+URZ+0x30c28], R14 ;  /* 0x030c280e000095a7 */ /* 0x000ee4000802007f */
[----:B---3--:R-:W-:Y:S05]  /*e030*/  @!P1 BRA `(.L_x_6344) ;  /* 0xfffffffc00f09947 */ /* 0x008fea000383ffff */
[----:B------:R-:W-:Y:S05]  /*e040*/  BRA `(.L_x_6373) ;  /* 0xfffffff000a07947 */ /* 0x000fea000383ffff */
.L_x_6346:
[----:B---3--:R3:W4:Y:S02]  /*e050*/  SYNCS.PHASECHK.TRANS64.TRYWAIT P0, [R4+URZ+0x30c40], R3 ;  /* 0x030c4003040075a7 */ /* 0x008724000800017f */
[----:B----4-:R-:W-:Y:S05]  /*e060*/  @!P0 NANOSLEEP.SYNCS 0x989680 ;  /* 0x009896800000895d */ /* 0x010fea0003900000 */
[----:B------:R-:W4:Y:S02]  /*e070*/  @!P0 SYNCS.PHASECHK.TRANS64 P0, [R4+URZ+0x30c40], R3 ;  /* 0x030c4003040085a7 */ /* 0x000f24000800007f */
[----:B----4-:R-:W-:Y:S05]  /*e080*/  @!P0 BRA `(.L_x_6346) ;  /* 0xfffffffc00f08947 */ /* 0x010fea000383ffff */
[----:B------:R-:W-:Y:S05]  /*e090*/  BRA `(.L_x_6374) ;  /* 0xfffffff400387947 */ /* 0x000fea000383ffff */
.L_x_6348:
[----:B------:R-:W-:Y:S01]  /*e0a0*/  BSSY B0, `(.L_x_6375) ;  /* 0x0000006000007945 */ /* 0x000fe20003800000 */
[----:B------:R-:W-:-:S07]  /*e0b0*/  IMAD.MOV.U32 R15, RZ, RZ, -0x1 ;  /* 0xffffffffff0f7424 */ /* 0x000fce00078e00ff */
[----:B------:R-:W-:Y:S05]  /*e0c0*/  WARPSYNC.COLLECTIVE R15, `(.L_x_6376) ;  /* 0x000000000f0c7348 */ /* 0x000fea0003c00000 */
[----:B------:R-:W-:Y:S02]  /*e0d0*/  ELECT P6, UR62, PT ;  /* 0x00000000003e782f */ /* 0x000fe400038c0000 */
[----:B------:R-:W-:Y:S01]  /*e0e0*/  MOV R14, UR62 ;  /* 0x0000003e000e7c02 */ /* 0x000fe20008000f00 */
[----:B------:R-:W-:Y:S10]  /*e0f0*/  ENDCOLLECTIVE ;  /* 0x000000000000791b */ /* 0x000ff40003800000 */
.L_x_6376:
[----:B------:R-:W-:Y:S05]  /*e100*/  BSYNC B0 ;  /* 0x0000000000007941 */ /* 0x000fea0003800000 */
.L_x_6375:
[----:B------:R-:W-:Y:S05]  /*e110*/  BRA `(.L_x_6377) ;  /* 0xfffffff400d87947 */ /* 0x000fea000383ffff */
.L_x_6350:
[----:B-1----:R1:W2:Y:S02]  /*e120*/  SYNCS.PHASECHK.TRANS64.TRYWAIT P0, [R7+URZ], R4 ;  /* 0x00000004070075a7 */ /* 0x0022a4000800017f */
[----:B--2---:R-:W-:Y:S05]  /*e130*/  @!P0 NANOSLEEP.SYNCS 0x989680 ;  /* 0x009896800000895d */ /* 0x004fea0003900000 */
[----:B------:R-:W2:Y:S02]  /*e140*/  @!P0 SYNCS.PHASECHK.TRANS64 P0, [R7+URZ], R4 ;  /* 0x00000004070085a7 */ /* 0x000ea4000800007f */
[----:B--2---:R-:W-:Y:S05]  /*e150*/  @!P0 BRA `(.L_x_6350) ;  /* 0xfffffffc00f08947 */ /* 0x004fea000383ffff */
[----:B------:R-:W-:Y:S05]  /*e160*/  BRA `(.L_x_6378) ;  /* 0xfffffff800187947 */ /* 0x000fea000383ffff */
.L_x_6351:
[----:B--2---:R2:W3:Y:S02]  /*e170*/  SYNCS.PHASECHK.TRANS64.TRYWAIT P0, [R3+URZ], R2 ;  /* 0x00000002030075a7 */ /* 0x0044e4000800017f */
[----:B---3--:R-:W-:Y:S05]  /*e180*/  @!P0 NANOSLEEP.SYNCS 0x989680 ;  /* 0x009896800000895d */ /* 0x008fea0003900000 */
[----:B------:R-:W3:Y:S02]  /*e190*/  @!P0 SYNCS.PHASECHK.TRANS64 P0, [R3+URZ], R2 ;  /* 0x00000002030085a7 */ /* 0x000ee4000800007f */
[----:B---3--:R-:W-:Y:S05]  /*e1a0*/  @!P0 BRA `(.L_x_6351) ;  /* 0xfffffffc00f08947 */ /* 0x008fea000383ffff */
[----:B------:R-:W-:Y:S05]  /*e1b0*/  BRA `(.L_x_6379) ;  /* 0xfffffff8000c7947 */ /* 0x000fea000383ffff */
.L_x_6353:
[----:B--2---:R2:W3:Y:S02]  /*e1c0*/  SYNCS.PHASECHK.TRANS64.TRYWAIT P0, [R5+URZ], R4 ;  /* 0x00000004050075a7 */ /* 0x0044e4000800017f */
[----:B---3--:R-:W-:Y:S05]  /*e1d0*/  @!P0 NANOSLEEP.SYNCS 0x989680 ;  /* 0x009896800000895d */ /* 0x008fea0003900000 */
[----:B------:R-:W3:Y:S02]  /*e1e0*/  @!P0 SYNCS.PHASECHK.TRANS64 P0, [R5+URZ], R4 ;  /* 0x00000004050085a7 */ /* 0x000ee4000800007f */
[----:B---3--:R-:W-:Y:S05]  /*e1f0*/  @!P0 BRA `(.L_x_6353) ;  /* 0xfffffffc00f08947 */ /* 0x008fea000383ffff */
[----:B------:R-:W-:Y:S05]  /*e200*/  BRA `(.L_x_6380) ;  /* 0xfffffff800107947 */ /* 0x000fea000383ffff */
.L_x_6381:
        /* <DEDUP_REMOVED lines=15> */
.L_x_7418:


//--------------------- .text._ZN7cutlass13device_kernelIN5flash11enable_sm90INS1_16FlashAttnBwdSm90INS1_25CollectiveMainloopBwdSm90ILi2ELi2ELi2EN4cute5tupleIJNS5_1CILi1EEES8_S8_EEENS6_IJNS7_ILi128EEESA_NS7_ILi64EEEEEENS_6half_tEfNS_4arch4Sm90ELb1ELb0ELb0ELb0ELb0ELb1ELb0ELb0ELi2ELi1ELi2ELi2ELb0EEENS1_24CollectiveEpilogueBwdGQAISC_fSF_Li256ELb0ELb0EEENS1_25SingleTileBwdLPTSchedulerILb0ELi128ELb0EEEEEEEEEvNT_6ParamsE --------------------------
	.section	.text._ZN7cutlass13device_kernelIN5flash11enable_sm90INS1_16FlashAttnBwdSm90INS1_25CollectiveMainloopBwdSm90ILi2ELi2ELi2EN4cute5tupleIJNS5_1CILi1EEES8_S8_EEENS6_IJNS7_ILi128EEESA_NS7_ILi64EEEEEENS_6half_tEfNS_4arch4Sm90ELb1ELb0ELb0ELb0ELb0ELb1ELb0ELb0ELi2ELi1ELi2ELi2ELb0EEENS1_24CollectiveEpilogueBwdGQAISC_fSF_Li256ELb0ELb0EEENS1_25SingleTileBwdLPTSchedulerILb0ELi128ELb0EEEEEEEEEvNT_6ParamsE,"ax",@progbits
	.align	128
.text._ZN7cutlass13device_kernelIN5flash11enable_sm90INS1_16FlashAttnBwdSm90INS1_25CollectiveMainloopBwdSm90ILi2ELi2ELi2EN4cute5tupleIJNS5_1CILi1EEES8_S8_EEENS6_IJNS7_ILi128EEESA_NS7_ILi64EEEEEENS_6half_tEfNS_4arch4Sm90ELb1ELb0ELb0ELb0ELb0ELb1ELb0ELb0ELi2ELi1ELi2ELi2ELb0EEENS1_24CollectiveEpilogueBwdGQAISC_fSF_Li256ELb0ELb0EEENS1_25SingleTileBwdLPTSchedulerILb0ELi128ELb0EEEEEEEEEvNT_6ParamsE:
        .type           _ZN7cutlass13device_kernelIN5flash11enable_sm90INS1_16FlashAttnBwdSm90INS1_25CollectiveMainloopBwdSm90ILi2ELi2ELi2EN4cute5tupleIJNS5_1CILi1EEES8_S8_EEENS6_IJNS7_ILi128EEESA_NS7_ILi64EEEEEENS_6half_tEfNS_4arch4Sm90ELb1ELb0ELb0ELb0ELb0ELb1ELb0ELb0ELi2ELi1ELi2ELi2ELb0EEENS1_24CollectiveEpilogueBwdGQAISC_fSF_Li256ELb0ELb0EEENS1_25SingleTileBwdLPTSchedulerILb0ELi128ELb0EEEEEEEEEvNT_6ParamsE,@function
        .size           _ZN7cutlass13device_kernelIN5flash11enable_sm90INS1_16FlashAttnBwdSm90INS1_25CollectiveMainloopBwdSm90ILi2ELi2ELi2EN4cute5tupleIJNS5_1CILi1EEES8_S8_EEENS6_IJNS7_ILi128EEESA_NS7_ILi64EEEEEENS_6half_tEfNS_4arch4Sm90ELb1ELb0ELb0ELb0ELb0ELb1ELb0ELb0ELi2ELi1ELi2ELi2ELb0EEENS1_24CollectiveEpilogueBwdGQAISC_fSF_Li256ELb0ELb0EEENS1_25SingleTileBwdLPTSchedulerILb0ELi128ELb0EEEEEEEEEvNT_6ParamsE,(.L_x_7419 - _ZN7cutlass13device_kernelIN5flash11enable_sm90INS1_16FlashAttnBwdSm90INS1_25CollectiveMainloopBwdSm90ILi2ELi2ELi2EN4cute5tupleIJNS5_1CILi1EEES8_S8_EEENS6_IJNS7_ILi128EEESA_NS7_ILi64EEEEEENS_6half_tEfNS_4arch4Sm90ELb1ELb0ELb0ELb0ELb0ELb1ELb0ELb0ELi2ELi1ELi2ELi2ELb0EEENS1_24CollectiveEpilogueBwdGQAISC_fSF_Li256ELb0ELb0EEENS1_25SingleTileBwdLPTSchedulerILb0ELi128ELb0EEEEEEEEEvNT_6ParamsE)
        .other          _ZN7cutlass13device_kernelIN5flash11enable_sm90INS1_16FlashAttnBwdSm90INS1_25CollectiveMainloopBwdSm90ILi2ELi2ELi2EN4cute5tupleIJNS5_1CILi1EEES8_S8_EEENS6_IJNS7_ILi128EEESA_NS7_ILi64EEEEEENS_6half_tEfNS_4arch4Sm90ELb1ELb0ELb0ELb0ELb0ELb1ELb0ELb0ELi2ELi1ELi2ELi2ELb0EEENS1_24CollectiveEpilogueBwdGQAISC_fSF_Li256ELb0ELb0EEENS1_25SingleTileBwdLPTSchedulerILb0ELi128ELb0EEEEEEEEEvNT_6ParamsE,@"STO_CUDA_ENTRY STV_DEFAULT"
_ZN7cutlass13device_kernelIN5flash11enable_sm90INS1_16FlashAttnBwdSm90INS1_25CollectiveMainloopBwdSm90ILi2ELi2ELi2EN4cute5tupleIJNS5_1CILi1EEES8_S8_EEENS6_IJNS7_ILi128EEESA_NS7_ILi64EEEEEENS_6half_tEfNS_4arch4Sm90ELb1ELb0ELb0ELb0ELb0ELb1ELb0ELb0ELi2ELi1ELi2ELi2ELb0EEENS1_24CollectiveEpilogueBwdGQAISC_fSF_Li256ELb0ELb0EEENS1_25SingleTileBwdLPTSchedulerILb0ELi128ELb0EEEEEEEEEvNT_6ParamsE:
        /* <DEDUP_REMOVED lines=24> */
.L_x_6383:
[----:B------:R-:W-:Y:S05]  /*0180*/  BSYNC B0 ;  /* 0x0000000000007941 */ /* 0x000fea0003800000 */
.L_x_6382:
        /* <DEDUP_REMOVED lines=37> */
.L_x_6384:
        /* <DEDUP_REMOVED lines=22> */
.L_x_6385:
[----:B------:R-:W-:Y:S01]  /*0540*/  PLOP3.LUT P0, PT, PT, PT, UP0, 0x80, 0x0 ;  /* 0x000000000000781c */ /* 0x000fe20003f0f008 */
[----:B------:R-:W-:Y:S01]  /*0550*/  NOP ;  /* 0x0000000000007918 */ /* 0x000fe20000000000 */
[----:B------:R-:W-:Y:S01]  /*0560*/  BSSY B6, `(.L_x_6386) ;  /* 0x0000bd2000067945 */ /* 0x000fe20003800000 */
[----:B-12-4-:R-:W-:Y:S10]  /*0570*/  BAR.SYNC.DEFER_BLOCKING 0x0 ;  /* 0x0000000000007b1d */ /* 0x016ff40000010000 */
[----:B------:R-:W-:Y:S05]  /*0580*/  @!P0 BRA `(.L_x_6387) ;  /* 0x0000009000088947 */ /* 0x000fea0003800000 */
.L_x_6388:
        /* <DEDUP_REMOVED lines=32> */
.L_x_6389:
[----:B------:R-:W-:Y:S01]  /*0790*/  ULDC UR7, c[0x0][0x8cc] ;  /* 0x0002330000077ab9 */ /* 0x000fe20000000800 */
[----:B------:R-:W-:Y:S01]  /*07a0*/  UMOV UR37, UR10 ;  /* 0x0000000a00257c82 */ /* 0x000fe20008000000 */
[----:B------:R-:W-:-:S11]  /*07b0*/  UISETP.NE.AND UP0, UPT, UR7, 0x1, UPT ;  /* 0x000000010700788c */ /* 0x000fd6000bf05270 */
[----:B------:R-:W-:Y:S02]  /*07c0*/  @UP0 ULDC.64 UR8, c[0x0][0x8d0] ;  /* 0x0002340000080ab9 */ /* 0x000fe40000000a00 */
[----:B------:R-:W-:-:S04]  /*07d0*/  UIMAD.WIDE.U32 UR4, UR10, UR8, URZ ;  /* 0x000000080a0472a5 */ /* 0x000fc8000f8e003f */
[----:B------:R-:W-:-:S04]  /*07e0*/  @UP0 USHF.R.U32.HI UR37, URZ, UR9, UR5 ;  /* 0x000000093f250299 */ /* 0x000fc80008011605 */
[----:B------:R-:W-:-:S12]  /*07f0*/  UIMAD UR4, UR37, UR7, URZ ;  /* 0x00000007250472a4 */ /* 0x000fd8000f8e023f */
.L_x_6390:
        /* <DEDUP_REMOVED lines=15> */
[----:B------:R-:W-:Y:S01]  /*08f0*/  IMAD.U32 R0, RZ, RZ, UR4 ;  /* 0x00000004ff007e24 */ /* 0x000fe2000f8e00ff */
[----:B------:R-:W-:Y:S01]  /*0900*/  ULEA UR4, UR37, UR39, 0x7 ;  /* 0x0000002725047291 */ /* 0x000fe2000f8e383f */
[----:B------:R-:W-:Y:S01]  /*0910*/  PLOP3.LUT P0, PT, PT, PT, PT, 0x80, 0x0 ;  /* 0x000000000000781c */ /* 0x000fe20003f0f070 */
[----:B------:R-:W-:Y:S01]  /*0920*/  ULDC UR5, c[0x0][0x290] ;  /* 0x0000a40000057ab9 */ /* 0x000fe20000000800 */
[----:B------:R-:W-:Y:S01]  /*0930*/  ULDC UR6, c[0x0][0x74c] ;  /* 0x0001d30000067ab9 */ /* 0x000fe20000000800 */
[----:B------:R-:W-:Y:S01]  /*0940*/  UIADD3 UR39, UR39, 0x7f, URZ ;  /* 0x0000007f27277890 */ /* 0x000fe2000fffe03f */
[----:B------:R1:W-:Y:S01]  /*0950*/  STL [R1+0x3c], R0 ;  /* 0x00003c0001007387 */ /* 0x0003e20000100800 */
[----:B------:R-:W-:Y:S01]  /*0960*/  UIADD3 UR4, -UR6, UR4, -UR5 ;  /* 0x0000000406047290 */ /* 0x000fe2000fffe905 */
[----:B------:R-:W-:Y:S02]  /*0970*/  CS2R R152, SRZ ;  /* 0x0000000000987805 */ /* 0x000fe4000001ff00 */
[----:B------:R-:W-:-:S02]  /*0980*/  CS2R R184, SRZ ;  /* 0x0000000000b87805 */ /* 0x000fc4000001ff00 */
[----:B------:R-:W-:Y:S01]  /*0990*/  CS2R R154, SRZ ;  /* 0x00000000009a7805 */ /* 0x000fe2000001ff00 */
[----:B------:R-:W-:Y:S01]  /*09a0*/  USHF.R.S32.HI UR5, URZ, 0x1f, UR4 ;  /* 0x0000001f3f057899 */ /* 0x000fe20008011404 */
[----:B------:R-:W-:Y:S02]  /*09b0*/  CS2R R156, SRZ ;  /* 0x00000000009c7805 */ /* 0x000fe4000001ff00 */
        /* <DEDUP_REMOVED lines=17> */
[----:B------:R-:W-:Y:S01]  /*0ad0*/  CS2R R178, SRZ ;  /* 0x0000000000b27805 */ /* 0x000fe2000001ff00 */
[----:B------:R-:W-:Y:S01]  /*0ae0*/  UISETP.GT.AND UP0, UPT, UR40, UR41, UPT ;  /* 0x000000292800728c */ /* 0x000fe2000bf04270 */
[----:B------:R-:W-:Y:S02]  /*0af0*/  CS2R R180, SRZ ;  /* 0x0000000000b47805 */ /* 0x000fe4000001ff00 */
[----:B------:R-:W-:Y:S02]  /*0b00*/  CS2R R182, SRZ ;  /* 0x0000000000b67805 */ /* 0x000fe4000001ff00 */
[----:B------:R-:W-:Y:S02]  /*0b10*/  CS2R R186, SRZ ;  /* 0x0000000000ba7805 */ /* 0x000fe4000001ff00 */
[----:B------:R-:W-:-:S02]  /*0b20*/  CS2R R188, SRZ ;  /* 0x0000000000bc7805 */ /* 0x000fc4000001ff00 */
[----:B------:R-:W-:Y:S02]  /*0b30*/  CS2R R190, SRZ ;  /* 0x0000000000be7805 */ /* 0x000fe4000001ff00 */
[----:B------:R-:W-:Y:S02]  /*0b40*/  PLOP3.LUT P1, PT, PT, PT, UP0, 0x80, 0x0 ;  /* 0x000000000000781c */ /* 0x000fe40003f2f008 */
        /* <DEDUP_REMOVED lines=12> */
[----:B-1----:R-:W-:Y:S06]  /*0c10*/  @!P1 BRA `(.L_x_6392) ;  /* 0x0000008000749947 */ /* 0x002fec0003800000 */
        /* <DEDUP_REMOVED lines=21> */
.L_x_6394:
        /* <DEDUP_REMOVED lines=15> */
.L_x_6393:
        /* <DEDUP_REMOVED lines=22> */
.L_x_6396:
        /* <DEDUP_REMOVED lines=15> */
.L_x_6395:
[----:B------:R-:W-:Y:S01]  /*10b0*/  SHF.R.S32.HI R5, RZ, 0x1f, R16 ;  /* 0x0000001fff057819 */ /* 0x000fe20000011410 */
[----:B------:R-:W-:-:S03]  /*10c0*/  UMOV UR4, 0xffffffff ;  /* 0xffffffff00047882 */ /* 0x000fc60000000000 */
[----:B------:R-:W-:-:S04]  /*10d0*/  LEA.HI R0, R5, R16, RZ, 0x7 ;  /* 0x0000001005007211 */ /* 0x000fc800078f38ff */
[----:B------:R-:W-:Y:S01]  /*10e0*/  SHF.R.S32.HI R13, RZ, 0x7, R0 ;  /* 0x00000007ff0d7819 */ /* 0x000fe20000011400 */
[----:B------:R-:W-:Y:S06]  /*10f0*/  BRA.DIV UR4, `(.L_x_6397) ;  /* 0x000000b204687947 */ /* 0x000fec000b800000 */
[----:B------:R1:W2:Y:S02]  /*1100*/  SHFL.IDX PT, R14, R13, RZ, 0x1f ;  /* 0x00001fff0d0e7589 */ /* 0x0002a400000e0000 */
.L_x_6483:
[----:B------:R-:W-:Y:S01]  /*1110*/  SHF.L.U32 R15, RZ, 0x1f, RZ ;  /* 0x0000001fff0f7819 */ /* 0x000fe200000006ff */
[----:B------:R-:W-:Y:S01]  /*1120*/  IMAD.SHL.U32 R3, R16, 0x40, RZ ;  /* 0x0000004010037824 */ /* 0x000fe200078e00ff */
[CC--:B------:R-:W-:Y:S02]  /*1130*/  LEA.HI R7, R5.reuse, R16.reuse, RZ, 0x5 ;  /* 0x0000001005077211 */ /* 0x0c0fe400078f28ff */
[----:B------:R-:W3:Y:S01]  /*1140*/  SYNCS.PHASECHK.TRANS64.TRYWAIT P0, [R236+URZ+0x30c00], R15 ;  /* 0x030c000fec0075a7 */ /* 0x000ee2000800017f */
[----:B------:R-:W-:Y:S02]  /*1150*/  LEA.HI R6, R5, R16, RZ, 0x4 ;  /* 0x0000001005067211 */ /* 0x000fe400078f20ff */
[----:B------:R-:W-:Y:S02]  /*1160*/  SHF.R.S32.HI R2, RZ, 0x5, R7 ;  /* 0x00000005ff027819 */ /* 0x000fe40000011407 */
[----:B------:R-:W-:Y:S02]  /*1170*/  SHF.R.S32.HI R11, RZ, 0x4, R6 ;  /* 0x00000004ff0b7819 */ /* 0x000fe40000011406 */
[----:B------:R-:W-:Y:S01]  /*1180*/  LOP3.LUT R4, R3, 0x1c0, RZ, 0xc0, !PT ;  /* 0x000001c003047812 */ /* 0x000fe200078ec0ff */
[----:B------:R-:W-:Y:S01]  /*1190*/  IMAD.SHL.U32 R9, R2, 0x10, RZ ;  /* 0x0000001002097824 */ /* 0x000fe200078e00ff */
[----:B------:R-:W-:-:S02]  /*11a0*/  LEA.HI R8, R6, R11, RZ, 0x1 ;  /* 0x0000000b06087211 */ /* 0x000fc400078f08ff */
[----:B--2---:R-:W-:Y:S02]  /*11b0*/  LEA.HI R2, R14, R14, RZ, 0x1 ;  /* 0x0000000e0e027211 */ /* 0x004fe400078f08ff */
[----:B------:R-:W-:Y:S02]  /*11c0*/  LOP3.LUT R8, R8, 0x7ffffe, RZ, 0xc0, !PT ;  /* 0x007ffffe08087812 */ /* 0x000fe400078ec0ff */
[----:B------:R-:W-:Y:S02]  /*11d0*/  LEA.HI R3, R5, R16, RZ, 0x3 ;  /* 0x0000001005037211 */ /* 0x000fe400078f18ff */
[----:B------:R-:W-:Y:S01]  /*11e0*/  LOP3.LUT R6, R4, 0x30, R9, 0xf8, !PT ;  /* 0x0000003004067812 */ /* 0x000fe200078ef809 */
[----:B------:R-:W-:Y:S01]  /*11f0*/  IMAD.IADD R8, R11, 0x1, -R8 ;  /* 0x000000010b087824 */ /* 0x000fe200078e0a08 */
[----:B------:R-:W-:Y:S02]  /*1200*/  LOP3.LUT R229, R2, 0xffffe, RZ, 0xc0, !PT ;  /* 0x000ffffe02e57812 */ /* 0x000fe400078ec0ff */
[----:B------:R-:W-:Y:S01]  /*1210*/  LOP3.LUT R3, R6, 0x8, R3, 0xf8, !PT ;  /* 0x0000000806037812 */ /* 0x000fe200078ef803 */
[----:B------:R-:W-:Y:S01]  /*1220*/  IMAD R8, R13, 0x10, R8 ;  /* 0x000000100d087824 */ /* 0x000fe200078e0208 */
[----:B------:R-:W-:Y:S01]  /*1230*/  SHF.R.U32.HI R4, RZ, 0x3, R4 ;  /* 0x00000003ff047819 */ /* 0x000fe20000011604 */
[----:B------:R-:W-:-:S03]  /*1240*/  IMAD.IADD R229, R14, 0x1, -R229 ;  /* 0x000000010ee57824 */ /* 0x000fc600078e0ae5 */
[----:B------:R-:W-:Y:S01]  /*1250*/  LOP3.LUT R3, R3, R4, RZ, 0x3c, !PT ;  /* 0x0000000403037212 */ /* 0x000fe200078e3cff */
[----:B---3--:R-:W-:Y:S06]  /*1260*/  @P0 BRA `(.L_x_6398) ;  /* 0x0000000000080947 */ /* 0x008fec0003800000 */
[----:B------:R-:W2:Y:S02]  /*1270*/  SYNCS.PHASECHK.TRANS64.TRYWAIT P0, [R236+URZ+0x30c00], R15 ;  /* 0x030c000fec0075a7 */ /* 0x000ea4000800017f */
[----:B--2---:R-:W-:Y:S05]  /*1280*/  @!P0 BRA `(.L_x_6399) ;  /* 0x000000b000208947 */ /* 0x004fea0003800000 */
.L_x_6398:
[----:B------:R-:W-:Y:S01]  /*1290*/  ULDC UR6, c[0x0][0x290] ;  /* 0x0000a40000067ab9 */ /* 0x000fe20000000800 */
[----:B------:R-:W-:Y:S01]  /*12a0*/  ULDC UR5, c[0x0][0x74c] ;  /* 0x0001d30000057ab9 */ /* 0x000fe20000000800 */
[----:B------:R-:W-:Y:S01]  /*12b0*/  UIADD3 UR4, UR39, -UR6, URZ ;  /* 0x8000000627047290 */ /* 0x000fe2000fffe03f */
[----:B------:R-:W-:Y:S01]  /*12c0*/  IMAD.U32 R2, R8, 0x200, R3 ;  /* 0x0000020008027824 */ /* 0x000fe200078e0003 */
[----:B------:R-:W-:Y:S01]  /*12d0*/  LOP3.LUT R3, R0, 0xffffff80, RZ, 0xc0, !PT ;  /* 0xffffff8000037812 */ /* 0x000fe200078ec0ff */
[----:B------:R-:W-:Y:S01]  /*12e0*/  IMAD.MOV.U32 R0, RZ, RZ, RZ ;  /* 0x000000ffff007224 */ /* 0x000fe200078e00ff */
[----:B------:R-:W-:Y:S01]  /*12f0*/  ULEA UR4, UR37, UR4, 0x7 ;  /* 0x0000000425047291 */ /* 0x000fe2000f8e383f */
[----:B------:R-:W-:Y:S01]  /*1300*/  IMAD.MOV.U32 R4, RZ, RZ, RZ ;  /* 0x000000ffff047224 */ /* 0x000fe200078e00ff */
[----:B------:R3:W-:Y:S01]  /*1310*/  STL [R1+0x30], R2 ;  /* 0x0000300201007387 */ /* 0x0007e20000100800 */
[----:B------:R-:W-:Y:S01]  /*1320*/  IMAD.IADD R6, R16, 0x1, -R3 ;  /* 0x0000000110067824 */ /* 0x000fe200078e0a03 */
[----:B------:R-:W-:Y:S01]  /*1330*/  UIADD3 UR4, UR4, -UR5, URZ ;  /* 0x8000000504047290 */ /* 0x000fe2000fffe03f */
[----:B------:R-:W-:-:S02]  /*1340*/  CS2R R152, SRZ ;  /* 0x0000000000987805 */ /* 0x000fc4000001ff00 */
[----:B------:R-:W-:Y:S01]  /*1350*/  CS2R R154, SRZ ;  /* 0x00000000009a7805 */ /* 0x000fe2000001ff00 */
[--C-:B------:R-:W-:Y:S01]  /*1360*/  IMAD R9, R13, 0x400, R6.reuse ;  /* 0x000004000d097824 */ /* 0x100fe200078e0206 */
[----:B------:R-:W-:Y:S01]  /*1370*/  USHF.R.S32.HI UR5, URZ, 0x1f, UR4 ;  /* 0x0000001f3f057899 */ /* 0x000fe20008011404 */
[----:B------:R-:W-:Y:S02]  /*1380*/  SHF.R.S32.HI R11, RZ, 0x1f, R6 ;  /* 0x0000001fff0b7819 */ /* 0x000fe40000011406 */
[----:B------:R-:W-:Y:S01]  /*1390*/  CS2R R156, SRZ ;  /* 0x00000000009c7805 */ /* 0x000fe2000001ff00 */
[----:B------:R-:W-:Y:S01]  /*13a0*/  IMAD.SHL.U32 R9, R9, 0x4, RZ ;  /* 0x0000000409097824 */ /* 0x000fe200078e00ff */
[----:B------:R-:W-:Y:S01]  /*13b0*/  ULEA.HI UR5, UR5, UR4, URZ, 0x7 ;  /* 0x0000000405057291 */ /* 0x000fe2000f8f383f */
[----:B------:R-:W-:Y:S01]  /*13c0*/  LEA.HI R10, R11, R6, RZ, 0x2 ;  /* 0x000000060b0a7211 */ /* 0x000fe200078f10ff */
[----:B------:R4:W-:Y:S01]  /*13d0*/  STL [R1+0x20], R11 ;  /* 0x0000200b01007387 */ /* 0x0009e20000100800 */
[----:B------:R-:W-:Y:S01]  /*13e0*/  CS2R R158, SRZ ;  /* 0x00000000009e7805 */ /* 0x000fe2000001ff00 */
[----:B------:R-:W-:Y:S01]  /*13f0*/  ULEA.HI.SX32 UR5, UR5, 0x1, 0x19 ;  /* 0x0000000105057891 */ /* 0x000fe2000f8fca3f */
[----:B------:R-:W-:-:S02]  /*1400*/  LOP3.LUT R3, R10, 0xfffffffc, RZ, 0xc0, !PT ;  /* 0xfffffffc0a037812 */ /* 0x000fc400078ec0ff */
[----:B------:R-:W-:Y:S02]  /*1410*/  CS2R R160, SRZ ;  /* 0x0000000000a07805 */ /* 0x000fe4000001ff00 */
[----:B------:R-:W-:Y:S02]  /*1420*/  CS2R R162, SRZ ;  /* 0x0000000000a27805 */ /* 0x000fe4000001ff00 */
[----:B------:R-:W-:Y:S02]  /*1430*/  CS2R R164, SRZ ;  /* 0x0000000000a47805 */ /* 0x000fe4000001ff00 */
[----:B------:R-:W-:Y:S01]  /*1440*/  CS2R R166, SRZ ;  /* 0x0000000000a67805 */ /* 0x000fe2000001ff00 */
[----:B---3--:R-:W-:Y:S01]  /*1450*/  IMAD.U32 R2, RZ, RZ, UR5 ;  /* 0x00000005ff027e24 */ /* 0x008fe2000f8e00ff */
[----:B------:R-:W-:Y:S02]  /*1460*/  CS2R R168, SRZ ;  /* 0x0000000000a87805 */ /* 0x000fe4000001ff00 */
[----:B------:R-:W-:-:S02]  /*1470*/  CS2R R170, SRZ ;  /* 0x0000000000aa7805 */ /* 0x000fc4000001ff00 */
[----:B------:R-:W-:Y:S02]  /*1480*/  CS2R R172, SRZ ;  /* 0x0000000000ac7805 */ /* 0x000fe4000001ff00 */
[----:B------:R-:W-:Y:S02]  /*1490*/  CS2R R174, SRZ ;  /* 0x0000000000ae7805 */ /* 0x000fe4000001ff00 */
[----:B------:R-:W-:Y:S02]  /*14a0*/  VIMNMX R12, R2, UR40, PT ;  /* 0x00000028020c7c48 */ /* 0x000fe4000bfe0100 */
[----:B------:R-:W-:Y:S02]  /*14b0*/  CS2R R176, SRZ ;  /* 0x0000000000b07805 */ /* 0x000fe4000001ff00 */
[----:B------:R-:W-:Y:S02]  /*14c0*/  CS2R R178, SRZ ;  /* 0x0000000000b27805 */ /* 0x000fe4000001ff00 */
[----:B------:R-:W-:-:S02]  /*14d0*/  CS2R R180, SRZ ;  /* 0x0000000000b47805 */ /* 0x000fc4000001ff00 */
[----:B------:R-:W-:Y:S01]  /*14e0*/  ISETP.LE.AND P0, PT, R12, UR41, PT ;  /* 0x000000290c007c0c */ /* 0x000fe2000bf03270 */
[----:B------:R4:W-:Y:S01]  /*14f0*/  STL [R1], R12 ;  /* 0x0000000c01007387 */ /* 0x0009e20000100800 */
        /* <DEDUP_REMOVED lines=17> */
[----:B------:R-:W-:Y:S01]  /*1610*/  CS2R R214, SRZ ;  /* 0x0000000000d67805 */ /* 0x000fe2000001ff00 */
[----:B------:R-:W-:-:S02]  /*1620*/  IMAD R2, R9, 0x4, R236 ;  /* 0x0000000409027824 */ /* 0x000fc400078e02ec */
[----:B------:R-:W-:Y:S01]  /*1630*/  IMAD.IADD R3, R6, 0x1, -R3 ;  /* 0x0000000106037824 */ /* 0x000fe200078e0a03 */
[----:B----4-:R-:W-:Y:S06]  /*1640*/  @P0 BRA `(.L_x_6400) ;  /* 0x0000003c000c0947 */ /* 0x010fec0003800000 */
[----:B------:R-:W-:Y:S01]  /*1650*/  UIMAD UR4, UR37, -0x80, UR6 ;  /* 0xffffff80250478a4 */ /* 0x000fe2000f8e0206 */
[----:B------:R-:W-:Y:S02]  /*1660*/  LOP3.LUT R7, R7, 0xffffffe0, RZ, 0xc0, !PT ;  /* 0xffffffe007077812 */ /* 0x000fe400078ec0ff */
[----:B------:R-:W-:Y:S02]  /*1670*/  CS2R R182, SRZ ;  /* 0x0000000000b67805 */ /* 0x000fe4000001ff00 */
        /* <DEDUP_REMOVED lines=10> */
[----:B------:R-:W-:Y:S01]  /*1720*/  SHF.R.S32.HI R6, RZ, 0x2, R10 ;  /* 0x00000002ff067819 */ /* 0x000fe2000001140a */
[----:B-1----:R-:W-:Y:S01]  /*1730*/  IMAD.IADD R13, R13, 0x1, -R4 ;  /* 0x000000010d0d7824 */ /* 0x002fe200078e0a04 */
[----:B------:R-:W-:Y:S02]  /*1740*/  SHF.R.S32.HI R9, RZ, 0x1f, R10 ;  /* 0x0000001fff097819 */ /* 0x000fe4000001140a */
[----:B------:R-:W-:Y:S02]  /*1750*/  CS2R R176, SRZ ;  /* 0x0000000000b07805 */ /* 0x000fe4000001ff00 */
[----:B------:R-:W-:-:S02]  /*1760*/  LEA.HI R4, R0, R7, RZ, 0x3 ;  /* 0x0000000700047211 */ /* 0x000fc400078f18ff */
[----:B------:R-:W-:Y:S02]  /*1770*/  CS2R R174, SRZ ;  /* 0x0000000000ae7805 */ /* 0x000fe4000001ff00 */
[----:B------:R-:W-:Y:S02]  /*1780*/  LEA.HI R7, R0, R7, RZ, 0x2 ;  /* 0x0000000700077211 */ /* 0x000fe400078f10ff */
[----:B------:R-:W-:Y:S02]  /*1790*/  CS2R R172, SRZ ;  /* 0x0000000000ac7805 */ /* 0x000fe4000001ff00 */
[----:B------:R-:W-:Y:S02]  /*17a0*/  LEA.HI R9, R9, R6, RZ, 0x3 ;  /* 0x0000000609097211 */ /* 0x000fe400078f18ff */
[----:B------:R-:W-:Y:S02]  /*17b0*/  CS2R R170, SRZ ;  /* 0x0000000000aa7805 */ /* 0x000fe4000001ff00 */
[----:B------:R-:W-:-:S02]  /*17c0*/  LEA.HI R10, R5, R16, RZ, 0x2 ;  /* 0x00000010050a7211 */ /* 0x000fc400078f10ff */
[----:B------:R-:W-:Y:S02]  /*17d0*/  CS2R R168, SRZ ;  /* 0x0000000000a87805 */ /* 0x000fe4000001ff00 */
[--C-:B------:R-:W-:Y:S02]  /*17e0*/  SHF.R.S32.HI R0, RZ, 0x3, R4.reuse ;  /* 0x00000003ff007819 */ /* 0x100fe40000011404 */
[----:B------:R-:W-:Y:S02]  /*17f0*/  CS2R R166, SRZ ;  /* 0x0000000000a67805 */ /* 0x000fe4000001ff00 */
[----:B------:R-:W-:Y:S02]  /*1800*/  SHF.R.S32.HI R5, RZ, 0x1f, R4 ;  /* 0x0000001fff057819 */ /* 0x000fe40000011404 */
[----:B------:R-:W-:Y:S02]  /*1810*/  CS2R R164, SRZ ;  /* 0x0000000000a47805 */ /* 0x000fe4000001ff00 */
[----:B------:R-:W-:-:S02]  /*1820*/  LOP3.LUT R9, R9, 0xfffffff8, RZ, 0xc0, !PT ;  /* 0xfffffff809097812 */ /* 0x000fc400078ec0ff */
[----:B------:R-:W-:Y:S02]  /*1830*/  CS2R R162, SRZ ;  /* 0x0000000000a27805 */ /* 0x000fe4000001ff00 */
[----:B------:R-:W-:Y:S02]  /*1840*/  SHF.R.S32.HI R4, RZ, 0x2, R7 ;  /* 0x00000002ff047819 */ /* 0x000fe40000011407 */
[----:B------:R-:W-:Y:S02]  /*1850*/  CS2R R160, SRZ ;  /* 0x0000000000a07805 */ /* 0x000fe4000001ff00 */
[----:B------:R-:W-:Y:S02]  /*1860*/  LEA.HI R5, R5, R0, RZ, 0x4 ;  /* 0x0000000005057211 */ /* 0x000fe400078f20ff */
[----:B------:R-:W-:Y:S02]  /*1870*/  CS2R R158, SRZ ;  /* 0x00000000009e7805 */ /* 0x000fe4000001ff00 */
[----:B------:R-:W-:Y:S01]  /*1880*/  IADD3 R12, R8, R9, -R6 ;  /* 0x00000009080c7210 */ /* 0x000fe20007ffe806 */
[C---:B------:R-:W-:Y:S01]  /*1890*/  VIADD R6, R4.reuse, 0x8 ;  /* 0x0000000804067836 */ /* 0x040fe20000000000 */
[----:B------:R-:W-:Y:S01]  /*18a0*/  LOP3.LUT R9, R5, 0x1ffffff0, RZ, 0xc0, !PT ;  /* 0x1ffffff005097812 */ /* 0x000fe200078ec0ff */
[----:B------:R-:W-:Y:S01]  /*18b0*/  VIADD R14, R4, 0x18 ;  /* 0x00000018040e7836 */ /* 0x000fe20000000000 */
[----:B------:R-:W-:-:S02]  /*18c0*/  LOP3.LUT R11, R10, 0xfffffffc, RZ, 0xc0, !PT ;  /* 0xfffffffc0a0b7812 */ /* 0x000fc400078ec0ff */
[----:B------:R-:W-:Y:S02]  /*18d0*/  CS2R R156, SRZ ;  /* 0x00000000009c7805 */ /* 0x000fe4000001ff00 */
[----:B------:R-:W-:Y:S01]  /*18e0*/  LEA.HI R10, R6, R6, RZ, 0x1 ;  /* 0x00000006060a7211 */ /* 0x000fe200078f08ff */
[----:B------:R-:W-:Y:S01]  /*18f0*/  IMAD.IADD R0, R0, 0x1, -R9 ;  /* 0x0000000100007824 */ /* 0x000fe200078e0a09 */
[----:B------:R-:W-:Y:S01]  /*1900*/  LEA.HI R5, R7, R4, RZ, 0x1 ;  /* 0x0000000407057211 */ /* 0x000fe200078f08ff */
[----:B------:R-:W-:Y:S01]  /*1910*/  IMAD R7, R13, -0x40, R12 ;  /* 0xffffffc00d077824 */ /* 0x000fe200078e020c */
[----:B------:R-:W-:Y:S01]  /*1920*/  LOP3.LUT R9, R10, 0xfffffffe, RZ, 0xc0, !PT ;  /* 0xfffffffe0a097812 */ /* 0x000fe200078ec0ff */
[----:B------:R-:W-:Y:S01]  /*1930*/  VIADD R12, R4, 0x10 ;  /* 0x00000010040c7836 */ /* 0x000fe20000000000 */
[----:B------:R-:W-:Y:S01]  /*1940*/  LOP3.LUT R5, R5, 0xfffffffe, RZ, 0xc0, !PT ;  /* 0xfffffffe05057812 */ /* 0x000fe200078ec0ff */
[----:B------:R-:W-:Y:S01]  /*1950*/  IMAD.IADD R8, R16, 0x1, -R11 ;  /* 0x0000000110087824 */ /* 0x000fe200078e0a0b */
[----:B------:R-:W-:Y:S01]  /*1960*/  LEA.HI R16, R14, R14, RZ, 0x1 ;  /* 0x0000000e0e107211 */ /* 0x000fe200078f08ff */
[----:B------:R-:W-:Y:S01]  /*1970*/  IMAD.IADD R9, R6, 0x1, -R9 ;  /* 0x0000000106097824 */ /* 0x000fe200078e0a09 */
[----:B------:R-:W-:Y:S01]  /*1980*/  LEA.HI R6, R12, R12, RZ, 0x1 ;  /* 0x0000000c0c067211 */ /* 0x000fe200078f08ff */
[----:B------:R-:W-:Y:S01]  /*1990*/  IMAD.IADD R5, R4, 0x1, -R5 ;  /* 0x0000000104057824 */ /* 0x000fe200078e0a05 */
[----:B------:R-:W-:-:S02]  /*19a0*/  SHF.R.S32.HI R4, RZ, 0x1, R10 ;  /* 0x00000001ff047819 */ /* 0x000fc4000001140a */
[----:B------:R-:W-:Y:S02]  /*19b0*/  CS2R R154, SRZ ;  /* 0x00000000009a7805 */ /* 0x000fe4000001ff00 */
[----:B------:R-:W-:Y:S01]  /*19c0*/  SHF.R.S32.HI R11, RZ, 0x1f, R10 ;  /* 0x0000001fff0b7819 */ /* 0x000fe2000001140a */
[----:B------:R-:W-:Y:S01]  /*19d0*/  IMAD R5, R0, 0x8, R5 ;  /* 0x0000000800057824 */ /* 0x000fe200078e0205 */
[----:B------:R-:W-:Y:S02]  /*19e0*/  LOP3.LUT R13, R6, 0xfffffffe, RZ, 0xc0, !PT ;  /* 0xfffffffe060d7812 */ /* 0x000fe400078ec0ff */
[----:B------:R-:W-:Y:S02]  /*19f0*/  CS2R R152, SRZ ;  /* 0x0000000000987805 */ /* 0x000fe4000001ff00 */
[----:B------:R-:W-:Y:S02]  /*1a00*/  SHF.R.S32.HI R10, RZ, 0x1, R6 ;  /* 0x00000001ff0a7819 */ /* 0x000fe40000011406 */
[----:B------:R-:W-:-:S02]  /*1a10*/  CS2R R214, SRZ ;  /* 0x0000000000d67805 */ /* 0x000fc4000001ff00 */
[----:B--2---:R-:W-:Y:S01]  /*1a20*/  SHF.R.S32.HI R15, RZ, 0x1f, R6 ;  /* 0x0000001fff0f7819 */ /* 0x004fe20000011406 */
[----:B------:R-:W-:Y:S01]  /*1a30*/  IMAD.IADD R13, R12, 0x1, -R13 ;  /* 0x000000010c0d7824 */ /* 0x000fe200078e0a0d */
[--C-:B------:R-:W-:Y:S01]  /*1a40*/  SHF.R.S32.HI R6, RZ, 0x1, R16.reuse ;  /* 0x00000001ff067819 */ /* 0x100fe20000011410 */
[----:B------:R1:W-:Y:S01]  /*1a50*/  STL [R1+0x10], R5 ;  /* 0x0000100501007387 */ /* 0x0003e20000100800 */
[----:B------:R-:W-:Y:S02]  /*1a60*/  SHF.R.S32.HI R17, RZ, 0x1f, R16 ;  /* 0x0000001fff117819 */ /* 0x000fe40000011410 */
[----:B------:R-:W-:Y:S02]  /*1a70*/  CS2R R212, SRZ ;  /* 0x0000000000d47805 */ /* 0x000fe4000001ff00 */
[----:B------:R-:W-:Y:S02]  /*1a80*/  LEA.HI R11, R11, R4, RZ, 0x4 ;  /* 0x000000040b0b7211 */ /* 0x000fe400078f20ff */
[----:B------:R-:W-:-:S02]  /*1a90*/  CS2R R210, SRZ ;  /* 0x0000000000d27805 */ /* 0x000fc4000001ff00 */
[----:B------:R-:W-:Y:S02]  /*1aa0*/  LEA.HI R15, R15, R10, RZ, 0x4 ;  /* 0x0000000a0f0f7211 */ /* 0x000fe400078f20ff */
[----:B------:R-:W-:Y:S02]  /*1ab0*/  CS2R R208, SRZ ;  /* 0x0000000000d07805 */ /* 0x000fe4000001ff00 */
[----:B------:R-:W-:Y:S02]  /*1ac0*/  LEA.HI R12, R17, R6, RZ, 0x4 ;  /* 0x00000006110c7211 */ /* 0x000fe400078f20ff */
[----:B------:R-:W-:Y:S02]  /*1ad0*/  CS2R R206, SRZ ;  /* 0x0000000000ce7805 */ /* 0x000fe4000001ff00 */
[----:B------:R-:W-:Y:S02]  /*1ae0*/  LOP3.LUT R11, R11, 0x1ffffff0, RZ, 0xc0, !PT ;  /* 0x1ffffff00b0b7812 */ /* 0x000fe400078ec0ff */
[----:B------:R-:W-:-:S02]  /*1af0*/  CS2R R204, SRZ ;  /* 0x0000000000cc7805 */ /* 0x000fc4000001ff00 */
[----:B------:R-:W-:Y:S02]  /*1b00*/  LOP3.LUT R15, R15, 0x1ffffff0, RZ, 0xc0, !PT ;  /* 0x1ffffff00f0f7812 */ /* 0x000fe400078ec0ff */
        /* <DEDUP_REMOVED lines=14> */
[----:B-1----:R-:W-:Y:S01]  /*1bf0*/  IMAD R5, R6, 0x8, R17 ;  /* 0x0000000806057824 */ /* 0x002fe200078e0211 */
[----:B------:R1:W-:Y:S01]  /*1c00*/  STL [R1+0xc], R4 ;  /* 0x00000c0401007387 */ /* 0x0003e20000100800 */
[----:B------:R-:W-:-:S02]  /*1c10*/  CS2R R190, SRZ ;  /* 0x0000000000be7805 */ /* 0x000fc4000001ff00 */
[----:B------:R-:W-:Y:S02]  /*1c20*/  CS2R R188, SRZ ;  /* 0x0000000000bc7805 */ /* 0x000fe4000001ff00 */
[----:B------:R-:W-:Y:S01]  /*1c30*/  CS2R R186, SRZ ;  /* 0x0000000000ba7805 */ /* 0x000fe2000001ff00 */
[----:B------:R2:W-:Y:S01]  /*1c40*/  STL [R1+0x8], R0 ;  /* 0x0000080001007387 */ /* 0x0005e20000100800 */
[----:B------:R-:W-:-:S03]  /*1c50*/  CS2R R184, SRZ ;  /* 0x0000000000b87805 */ /* 0x000fc6000001ff00 */
[----:B------:R3:W-:Y:S01]  /*1c60*/  STL [R1+0x4], R5 ;  /* 0x0000040501007387 */ /* 0x0007e20000100800 */
[----:B-1----:R-:W-:Y:S02]  /*1c70*/  IMAD.MOV.U32 R4, RZ, RZ, RZ ;  /* 0x000000ffff047224 */ /* 0x002fe400078e00ff */
[----:B--2---:R-:W-:-:S07]  /*1c80*/  IMAD.MOV.U32 R0, RZ, RZ, RZ ;  /* 0x000000ffff007224 */ /* 0x004fce00078e00ff */
.L_x_6411:
[----:B------:R-:W-:-:S06]  /*1c90*/  ULOP3.LUT UR4, UR36, 0x1, URZ, 0xfc, !UPT ;  /* 0x0000000124047892 */ /* 0x000fcc000f8efc3f */
[----:B---3--:R-:W-:-:S05]  /*1ca0*/  IMAD.U32 R5, RZ, RZ, UR4 ;  /* 0x00000004ff057e24 */ /* 0x008fca000f8e00ff */
[----:B------:R-:W-:-:S13]  /*1cb0*/  ISETP.NE.AND P0, PT, R5, 0x3, PT ;  /* 0x000000030500780c */ /* 0x000fda0003f05270 */
[----:B------:R-:W-:Y:S05]  /*1cc0*/  @!P0 BRA `(.L_x_6401) ;  /* 0x0000000000048947 */ /* 0x000fea0003800000 */
[----:B------:R-:W-:Y:S01]  /*1cd0*/  BPT.TRAP 0x1 ;  /* 0x000000040000795c */ /* 0x000fe20000300000 */
.L_x_6401:
[----:B------:R-:W-:Y:S01]  /*1ce0*/  IMAD R6, R0, 0x8, R236 ;  /* 0x0000000800067824 */ /* 0x000fe200078e02ec */
[----:B------:R-:W-:-:S04]  /*1cf0*/  SHF.L.U32 R19, R4, 0x1f, RZ ;  /* 0x0000001f04137819 */ /* 0x000fc800000006ff */
[----:B------:R1:W2:Y:S01]  /*1d00*/  SYNCS.PHASECHK.TRANS64.TRYWAIT P1, [R6+URZ+0x30c10], R19 ;  /* 0x030c1013060075a7 */ /* 0x0002a2000802017f */
[----:B------:R-:W-:Y:S05]  /*1d10*/  @!P0 BRA `(.L_x_6402) ;  /* 0x0000000000048947 */ /* 0x000fea0003800000 */
[----:B------:R-:W-:Y:S01]  /*1d20*/  BPT.TRAP 0x1 ;  /* 0x000000040000795c */ /* 0x000fe20000300000 */
.L_x_6402:
[----:B------:R-:W-:-:S05]  /*1d30*/  VIADD R5, R236, 0x10000 ;  /* 0x00010000ec057836 */ /* 0x000fca0000000000 */
[----:B------:R-:W-:-:S04]  /*1d40*/  SHF.R.U32.HI R5, RZ, 0x4, R5 ;  /* 0x00000004ff057819 */ /* 0x000fc80000011605 */
[----:B------:R-:W-:Y:S01]  /*1d50*/  LOP3.LUT R5, R5, 0x3fff, RZ, 0xc0, !PT ;  /* 0x00003fff05057812 */ /* 0x000fe200078ec0ff */
[----:B--2---:R-:W-:Y:S06]  /*1d60*/  @P1 BRA `(.L_x_6403) ;  /* 0x0000000000081947 */ /* 0x004fec0003800000 */
[----:B------:R-:W2:Y:S02]  /*1d70*/  SYNCS.PHASECHK.TRANS64.TRYWAIT P1, [R6+URZ+0x30c10], R19 ;  /* 0x030c1013060075a7 */ /* 0x000ea4000802017f */
[----:B--2---:R-:W-:Y:S05]  /*1d80*/  @!P1 BRA `(.L_x_6404) ;  /* 0x000000a400749947 */ /* 0x004fea0003800000 */
.L_x_6403:
        /* <DEDUP_REMOVED lines=32> */
[----:B----4-:R-:W-:Y:S02]  /*1f90*/  IMAD R12, R0, 0x80, R12 ;  /* 0x00000080000c7824 */ /* 0x010fe400078e020c */
[----:B------:R-:W-:Y:S01]  /*1fa0*/  VIADD R10, R236, 0x20000 ;  /* 0x00020000ec0a7836 */ /* 0x000fe20000000000 */
[----:B------:R-:W-:Y:S02]  /*1fb0*/  WARPGROUP.DEPBAR.LE gsb0, 0x0 ;  /* 0x00008000000079c5 */ /* 0x000fe40000010000 */
[----:B------:R-:W-:Y:S01]  /*1fc0*/  WARPGROUP.ARRIVE ;  /* 0x00000000000079c5 */ /* 0x000fe20000000000 */
[C---:B-----5:R-:W-:Y:S02]  /*1fd0*/  IMAD R14, R0.reuse, 0x80, R13 ;  /* 0x00000080000e7824 */ /* 0x060fe400078e020d */
        /* <DEDUP_REMOVED lines=9> */
[--C-:B------:R-:W-:Y:S02]  /*2070*/  IMAD R11, R9, 0x4, R236.reuse ;  /* 0x00000004090b7824 */ /* 0x100fe400078e02ec */
[----:B------:R-:W-:-:S02]  /*2080*/  IMAD R14, R227, 0x4, R236 ;  /* 0x00000004e30e7824 */ /* 0x000fc400078e02ec */
[--C-:B------:R-:W-:Y:S02]  /*2090*/  IMAD R13, R15, 0x4, R236.reuse ;  /* 0x000000040f0d7824 */ /* 0x100fe400078e02ec */
[----:B------:R-:W-:Y:S02]  /*20a0*/  IMAD R12, R17, 0x4, R236 ;  /* 0x00000004110c7824 */ /* 0x000fe400078e02ec */
[--C-:B------:R-:W-:Y:S02]  /*20b0*/  IMAD R9, R9, 0x4, R10.reuse ;  /* 0x0000000409097824 */ /* 0x100fe400078e020a */
[--C-:B------:R-:W-:Y:S02]  /*20c0*/  IMAD R227, R227, 0x4, R10.reuse ;  /* 0x00000004e3e37824 */ /* 0x100fe400078e020a */
[--C-:B------:R-:W-:Y:S02]  /*20d0*/  IMAD R15, R15, 0x4, R10.reuse ;  /* 0x000000040f0f7824 */ /* 0x100fe400078e020a */
[----:B------:R-:W-:Y:S01]  /*20e0*/  IMAD R10, R17, 0x4, R10 ;  /* 0x00000004110a7824 */ /* 0x000fe200078e020a */
[----:B------:R-:W-:-:S02]  /*20f0*/  WARPGROUP.DEPBAR.LE gsb0, 0x0 ;  /* 0x00008000000079c5 */ /* 0x000fc40000010000 */
        /* <DEDUP_REMOVED lines=9> */
.L_x_6405:
[----:B------:R1:W1:Y:S01]  /*2190*/  SYNCS.PHASECHK.TRANS64.TRYWAIT P1, [R6+URZ+0x30c30], R19 ;  /* 0x030c3013060075a7 */ /* 0x000262000802017f */
[----:B------:R-:W-:Y:S05]  /*21a0*/  @!P0 BRA `(.L_x_6406) ;  /* 0x0000000000048947 */ /* 0x000fea0003800000 */
[----:B------:R-:W-:Y:S01]  /*21b0*/  BPT.TRAP 0x1 ;  /* 0x000000040000795c */ /* 0x000fe20000300000 */
.L_x_6406:
[----:B------:R-:W-:-:S05]  /*21c0*/  VIADD R16, R236, 0x18000 ;  /* 0x00018000ec107836 */ /* 0x000fca0000000000 */
[----:B------:R-:W-:-:S04]  /*21d0*/  SHF.R.U32.HI R16, RZ, 0x4, R16 ;  /* 0x00000004ff107819 */ /* 0x000fc80000011610 */
[----:B------:R-:W-:-:S04]  /*21e0*/  LOP3.LUT R16, R16, 0x3fff, RZ, 0xc0, !PT ;  /* 0x00003fff10107812 */ /* 0x000fc800078ec0ff */
[----:B------:R-:W-:Y:S01]  /*21f0*/  LOP3.LUT R17, R16, 0x10000, RZ, 0xfc, !PT ;  /* 0x0001000010117812 */ /* 0x000fe200078efcff */
[----:B-1----:R-:W-:Y:S06]  /*2200*/  @P1 BRA `(.L_x_6407) ;  /* 0x0000000000081947 */ /* 0x002fec0003800000 */
[----:B------:R-:W1:Y:S02]  /*2210*/  SYNCS.PHASECHK.TRANS64.TRYWAIT P1, [R6+URZ+0x30c30], R19 ;  /* 0x030c3013060075a7 */ /* 0x000e64000802017f */
[----:B-1----:R-:W-:Y:S05]  /*2220*/  @!P1 BRA `(.L_x_6408) ;  /* 0x000000a000609947 */ /* 0x002fea0003800000 */
.L_x_6407:
[----:B------:R-:W-:Y:S01]  /*2230*/  UIADD3 UR9, UR9, 0x4000, URZ ;  /* 0x0000400009097890 */ /* 0x000fe2000fffe03f */
[----:B------:R-:W-:Y:S01]  /*2240*/  IMAD R17, R0, 0x400, R17 ;  /* 0x0000040000117824 */ /* 0x000fe200078e0211 */
[----:B------:R-:W-:Y:S01]  /*2250*/  ULDC UR4, c[0x0][0x280] ;  /* 0x0000a00000047ab9 */ /* 0x000fe20000000800 */
[----:B------:R-:W-:Y:S01]  /*2260*/  IMAD.MOV.U32 R18, RZ, RZ, -0x2 ;  /* 0xfffffffeff127424 */ /* 0x000fe200078e00ff */
[----:B------:R-:W-:Y:S01]  /*2270*/  USHF.R.U32.HI UR9, URZ, 0x4, UR9 ;  /* 0x000000043f097899 */ /* 0x000fe20008011609 */
[----:B------:R-:W-:Y:S01]  /*2280*/  WARPGROUP.ARRIVE ;  /* 0x00000000000079c5 */ /* 0x000fe20000000000 */
[----:B------:R-:W-:Y:S01]  /*2290*/  R2UR UR8, R17 ;  /* 0x00000000110872ca */ /* 0x000fe200000e0000 */
[----:B------:R-:W-:Y:S01]  /*22a0*/  UIMAD UR4, UR41, -0x80, UR4 ;  /* 0xffffff80290478a4 */ /* 0x000fe2000f8e0204 */
[----:B------:R-:W-:Y:S01]  /*22b0*/  ISETP.GT.AND P1, PT, R7, RZ, PT ;  /* 0x000000ff0700720c */ /* 0x000fe20003f24270 */
[----:B------:R-:W-:Y:S01]  /*22c0*/  ULOP3.LUT UR9, UR9, 0x3fff, URZ, 0xc0, !UPT ;  /* 0x00003fff09097892 */ /* 0x000fe2000f8ec03f */
[C---:B------:R-:W-:Y:S01]  /*22d0*/  VIADD R233, R8.reuse, 0x10 ;  /* 0x0000001008e97836 */ /* 0x040fe20000000000 */
[----:B------:R-:W-:Y:S01]  /*22e0*/  UMOV UR7, 0x40000040 ;  /* 0x4000004000077882 */ /* 0x000fe20000000000 */
[----:B------:R-:W-:Y:S01]  /*22f0*/  UMOV UR5, 0x40000040 ;  /* 0x4000004000057882 */ /* 0x000fe20000000000 */
[----:B------:R-:W-:Y:S01]  /*2300*/  ULOP3.LUT UR9, UR9, 0x10000, URZ, 0xfc, !UPT ;  /* 0x0001000009097892 */ /* 0x000fe2000f8efc3f */
[----:B------:R-:W-:Y:S01]  /*2310*/  IMAD R18, R3, R18, UR4 ;  /* 0x0000000403127e24 */ /* 0x000fe2000f8e0212 */
[----:B--2---:R-:W1:Y:S01]  /*2320*/  SHFL.IDX PT, R222, R11, R233, 0x1f ;  /* 0x00001fe90bde7589 */ /* 0x004e6200000e0000 */
[----:B------:R-:W-:Y:S01]  /*2330*/  VIADD R235, R8, 0x8 ;  /* 0x0000000808eb7836 */ /* 0x000fe20000000000 */
[----:B------:R-:W-:Y:S01]  /*2340*/  ULDC UR10, c[0x0][0x744] ;  /* 0x0001d100000a7ab9 */ /* 0x000fe20000000800 */
[----:B------:R-:W-:Y:S01]  /*2350*/  IMAD.IADD R17, R18, 0x1, -R7 ;  /* 0x0000000112117824 */ /* 0x000fe200078e0a07 */
[----:B------:R-:W-:Y:S01]  /*2360*/  UMOV UR6, UR8 ;  /* 0x0000000800067c82 */ /* 0x000fe20008000000 */
[----:B------:R-:W-:Y:S01]  /*2370*/  UMOV UR4, UR9 ;  /* 0x0000000900047c82 */ /* 0x000fe20008000000 */
[----:B------:R-:W-:Y:S01]  /*2380*/  VIADD R237, R8, 0x4 ;  /* 0x0000000408ed7836 */ /* 0x000fe20000000000 */
[----:B------:R-:W-:Y:S01]  /*2390*/  HGMMA.64x128x16.F32 R24, gdesc[UR4], RZ, !UPT, gsb0 ;  /* 0x01e00000041879f0 */ /* 0x000fe2000c0008ff */
[----:B------:R-:W-:Y:S01]  /*23a0*/  SEL R18, R17, 0x80, P1 ;  /* 0x0000008011127807 */ /* 0x000fe20000800000 */
[----:B------:R-:W-:Y:S01]  /*23b0*/  UIADD3 UR6, UR8, 0x2, URZ ;  /* 0x0000000208067890 */ /* 0x000fe2000fffe03f */
[----:B------:R-:W-:Y:S01]  /*23c0*/  SHFL.IDX PT, R220, R11, R235, 0x1f ;  /* 0x00001feb0bdc7589 */ /* 0x000fe200000e0000 */
[----:B------:R-:W-:Y:S01]  /*23d0*/  UIADD3 UR4, UR9, 0x2, URZ ;  /* 0x0000000209047890 */ /* 0x000fe2000fffe03f */
[C---:B------:R-:W-:Y:S01]  /*23e0*/  ISETP.GT.AND P5, PT, R18.reuse, RZ, PT ;  /* 0x000000ff1200720c */ /* 0x040fe20003fa4270 */
[----:B------:R-:W-:Y:S01]  /*23f0*/  UMOV UR7, 0x40000040 ;  /* 0x4000004000077882 */ /* 0x000fe20000000000 */
[----:B------:R-:W-:Y:S01]  /*2400*/  ISETP.GT.AND P6, PT, R18, 0x1, PT ;  /* 0x000000011200780c */ /* 0x000fe20003fc4270 */
[----:B------:R-:W-:Y:S01]  /*2410*/  UMOV UR5, 0x40000040 ;  /* 0x4000004000057882 */ /* 0x000fe20000000000 */
[----:B------:R-:W-:Y:S01]  /*2420*/  FSEL R88, R88, -INF , !P5 ;  /* 0xff80000058587808 */ /* 0x000fe20006800000 */
[----:B------:R-:W-:Y:S01]  /*2430*/  VIADD R231, R8, 0x18 ;  /* 0x0000001808e77836 */ /* 0x000fe20000000000 */
[----:B------:R-:W-:Y:S01]  /*2440*/  FSEL R89, R89, -INF , !P6 ;  /* 0xff80000059597808 */ /* 0x000fe20007000000 */
[----:B------:R-:W-:Y:S01]  /*2450*/  VIADD R19, R17, 0x8 ;  /* 0x0000000811137836 */ /* 0x000fe20000000000 */
[C---:B------:R-:W-:Y:S01]  /*2460*/  ISETP.GT.AND P1, PT, R18.reuse, 0x8, PT ;  /* 0x000000081200780c */ /* 0x040fe20003f24270 */
[----:B------:R-:W2:Y:S01]  /*2470*/  SHFL.IDX PT, R17, R11, R237, 0x1f ;  /* 0x00001fed0b117589 */ /* 0x000ea200000e0000 */
[----:B------:R-:W-:Y:S01]  /*2480*/  ISETP.GT.AND P2, PT, R18, 0x9, PT ;  /* 0x000000091200780c */ /* 0x000fe20003f44270 */
[----:B------:R-:W-:Y:S01]  /*2490*/  VIADD R230, R8, 0x1c ;  /* 0x0000001c08e67836 */ /* 0x000fe20000000000 */
[C---:B------:R-:W-:Y:S01]  /*24a0*/  ISETP.GT.AND P3, PT, R18.reuse, 0x10, PT ;  /* 0x000000101200780c */ /* 0x040fe20003f64270 */
[----:B------:R-:W5:Y:S01]  /*24b0*/  SHFL.IDX PT, R224, R11, R231, 0x1f ;  /* 0x00001fe70be07589 */ /* 0x000f6200000e0000 */
[----:B------:R-:W-:Y:S01]  /*24c0*/  ISETP.GT.AND P4, PT, R18, 0x11, PT ;  /* 0x000000111200780c */ /* 0x000fe20003f84270 */
[----:B------:R-:W-:Y:S01]  /*24d0*/  VIADD R232, R8, 0x14 ;  /* 0x0000001408e87836 */ /* 0x000fe20000000000 */
[----:B------:R-:W-:Y:S01]  /*24e0*/  ISETP.GT.AND P5, PT, R18, 0x18, PT ;  /* 0x000000181200780c */ /* 0x000fe20003fa4270 */
[----:B------:R-:W-:Y:S01]  /*24f0*/  VIADD R234, R8, 0xc ;  /* 0x0000000c08ea7836 */ /* 0x000fe20000000000 */
[----:B------:R-:W-:Y:S01]  /*2500*/  ISETP.GT.AND P6, PT, R18, 0x19, PT ;  /* 0x000000191200780c */ /* 0x000fe20003fc4270 */
[----:B---3--:R-:W-:Y:S01]  /*2510*/  SHFL.IDX PT, R223, R14, R230, 0x1f ;  /* 0x00001fe60edf7589 */ /* 0x008fe200000e0000 */
[----:B------:R-:W-:-:S02]  /*2520*/  FSEL R92, R92, -INF , !P1 ;  /* 0xff8000005c5c7808 */ /* 0x000fc40004800000 */
[----:B------:R-:W-:Y:S01]  /*2530*/  FSEL R93, R93, -INF , !P2 ;  /* 0xff8000005d5d7808 */ /* 0x000fe20005000000 */
[----:B------:R-:W-:Y:S01]  /*2540*/  SHFL.IDX PT, R221, R11, R234, 0x1f ;  /* 0x00001fea0bdd7589 */ /* 0x000fe200000e0000 */
[----:B------:R-:W-:Y:S02]  /*2550*/  FSEL R96, R96, -INF , !P3 ;  /* 0xff80000060607808 */ /* 0x000fe40005800000 */
[----:B------:R-:W-:Y:S01]  /*2560*/  FSEL R97, R97, -INF , !P4 ;  /* 0xff80000061617808 */ /* 0x000fe20006000000 */
[----:B----4-:R-:W-:Y:S01]  /*2570*/  SHFL.IDX PT, R226, R13, R231, 0x1f ;  /* 0x00001fe70de27589 */ /* 0x010fe200000e0000 */
[----:B------:R-:W-:Y:S01]  /*2580*/  FSEL R100, R100, -INF , !P5 ;  /* 0xff80000064647808 */ /* 0x000fe20006800000 */
[----:B-1----:R-:W-:Y:S01]  /*2590*/  FFMA.FTZ R21, R96, UR10, -R222 ;  /* 0x0000000a60157c23 */ /* 0x002fe200080108de */
[----:B------:R-:W-:Y:S01]  /*25a0*/  FSEL R101, R101, -INF , !P6 ;  /* 0xff80000065657808 */ /* 0x000fe20007000000 */
[----:B------:R-:W1:Y:S01]  /*25b0*/  SHFL.IDX PT, R96, R14, R8, 0x1f ;  /* 0x00001f080e607589 */ /* 0x000e6200000e0000 */
[C---:B------:R-:W-:Y:S01]  /*25c0*/  ISETP.GT.AND P1, PT, R18.reuse, 0x20, PT ;  /* 0x000000201200780c */ /* 0x040fe20003f24270 */
[----:B--2---:R-:W-:Y:S01]  /*25d0*/  FFMA.FTZ R218, R89, UR10, -R17 ;  /* 0x0000000a59da7c23 */ /* 0x004fe20008010811 */
[C---:B------:R-:W-:Y:S01]  /*25e0*/  ISETP.GT.AND P2, PT, R18.reuse, 0x21, PT ;  /* 0x000000211200780c */ /* 0x040fe20003f44270 */
[----:B------:R-:W-:Y:S01]  /*25f0*/  SHFL.IDX PT, R89, R11, R232, 0x1f ;  /* 0x00001fe80b597589 */ /* 0x000fe200000e0000 */
[----:B------:R-:W-:Y:S01]  /*2600*/  ISETP.GT.AND P3, PT, R18, 0x28, PT ;  /* 0x000000281200780c */ /* 0x000fe20003f64270 */
[----:B-----5:R-:W-:Y:S01]  /*2610*/  FFMA.FTZ R20, R100, UR10, -R224 ;  /* 0x0000000a64147c23 */ /* 0x020fe200080108e0 */
[C---:B------:R-:W-:Y:S01]  /*2620*/  ISETP.GT.AND P4, PT, R18.reuse, 0x29, PT ;  /* 0x000000291200780c */ /* 0x040fe20003f84270 */
[----:B------:R-:W-:Y:S01]  /*2630*/  SHFL.IDX PT, R100, R14, R235, 0x1f ;  /* 0x00001feb0e647589 */ /* 0x000fe200000e0000 */
[----:B------:R-:W-:Y:S01]  /*2640*/  ISETP.GT.AND P5, PT, R18, 0x30, PT ;  /* 0x000000301200780c */ /* 0x000fe20003fa4270 */
[----:B------:R-:W-:Y:S01]  /*2650*/  IMAD R16, R0, 0x400, R16 ;  /* 0x0000040000107824 */ /* 0x000fe200078e0210 */
[----:B------:R-:W-:Y:S01]  /*2660*/  ISETP.GT.AND P6, PT, R18, 0x31, PT ;  /* 0x000000311200780c */ /* 0x000fe20003fc4270 */
[----:B------:R-:W-:Y:S01]  /*2670*/  SHFL.IDX PT, R225, R13, R232, 0x1f ;  /* 0x00001fe80de17589 */ /* 0x000fe200000e0000 */
[----:B------:R-:W-:Y:S01]  /*2680*/  FSEL R104, R104, -INF , !P1 ;  /* 0xff80000068687808 */ /* 0x000fe20004800000 */
[----:B------:R-:W-:Y:S01]  /*2690*/  MUFU.EX2 R218, R218 ;  /* 0x000000da00da7308 */ /* 0x000fe20000000800 */
[----:B------:R-:W-:Y:S01]  /*26a0*/  FSEL R105, R105, -INF , !P2 ;  /* 0xff80000069697808 */ /* 0x000fe20005000000 */
[----:B------:R-:W-:Y:S01]  /*26b0*/  SHFL.IDX PT, R228, R12, R231, 0x1f ;  /* 0x00001fe70ce47589 */ /* 0x000fe200000e0000 */
[----:B------:R-:W-:-:S02]  /*26c0*/  FSEL R108, R108, -INF , !P3 ;  /* 0xff8000006c6c7808 */ /* 0x000fc40005800000 */
[----:B------:R-:W-:Y:S02]  /*26d0*/  FSEL R109, R109, -INF , !P4 ;  /* 0xff8000006d6d7808 */ /* 0x000fe40006000000 */
[----:B------:R-:W-:Y:S01]  /*26e0*/  FSEL R112, R112, -INF , !P5 ;  /* 0xff80000070707808 */ /* 0x000fe20006800000 */
[----:B------:R-:W-:Y:S01]  /*26f0*/  MUFU.EX2 R20, R20 ;  /* 0x0000001400147308 */ /* 0x000fe20000000800 */
[----:B------:R-:W-:Y:S01]  /*2700*/  FSEL R113, R113, -INF , !P6 ;  /* 0xff80000071717808 */ /* 0x000fe20007000000 */
[----:B-1----:R-:W-:Y:S01]  /*2710*/  FFMA.FTZ R22, R104, UR10, -R96 ;  /* 0x0000000a68167c23 */ /* 0x002fe20008010860 */
[C---:B------:R-:W-:Y:S01]  /*2720*/  ISETP.GT.AND P1, PT, R18.reuse, 0x38, PT ;  /* 0x000000381200780c */ /* 0x040fe20003f24270 */
[----:B------:R-:W-:Y:S01]  /*2730*/  SHFL.IDX PT, R104, R14, R233, 0x1f ;  /* 0x00001fe90e687589 */ /* 0x000fe200000e0000 */
[C---:B------:R-:W-:Y:S02]  /*2740*/  ISETP.GT.AND P2, PT, R18.reuse, 0x39, PT ;  /* 0x000000391200780c */ /* 0x040fe40003f44270 */
[C---:B------:R-:W-:Y:S01]  /*2750*/  ISETP.GT.AND P3, PT, R18.reuse, 0x40, PT ;  /* 0x000000401200780c */ /* 0x040fe20003f64270 */
[----:B------:R-:W-:Y:S01]  /*2760*/  MUFU.EX2 R22, R22 ;  /* 0x0000001600167308 */ /* 0x000fe20000000800 */
[----:B------:R-:W-:-:S02]  /*2770*/  ISETP.GT.AND P4, PT, R18, 0x41, PT ;  /* 0x000000411200780c */ /* 0x000fc40003f84270 */
[C---:B------:R-:W-:Y:S02]  /*2780*/  ISETP.GT.AND P5, PT, R18.reuse, 0x48, PT ;  /* 0x000000481200780c */ /* 0x040fe40003fa4270 */
[----:B------:R-:W-:Y:S02]  /*2790*/  ISETP.GT.AND P6, PT, R18, 0x49, PT ;  /* 0x000000491200780c */ /* 0x000fe40003fc4270 */
[----:B------:R-:W-:Y:S02]  /*27a0*/  FSEL R116, R116, -INF , !P1 ;  /* 0xff80000074747808 */ /* 0x000fe40004800000 */
[----:B------:R-:W-:Y:S02]  /*27b0*/  FSEL R117, R117, -INF , !P2 ;  /* 0xff80000075757808 */ /* 0x000fe40005000000 */
[----:B------:R-:W-:Y:S02]  /*27c0*/  FSEL R120, R120, -INF , !P3 ;  /* 0xff80000078787808 */ /* 0x000fe40005800000 */
[----:B------:R-:W-:-:S02]  /*27d0*/  FSEL R121, R121, -INF , !P4 ;  /* 0xff80000079797808 */ /* 0x000fc40006000000 */
[----:B------:R-:W-:Y:S02]  /*27e0*/  FSEL R124, R124, -INF , !P5 ;  /* 0xff8000007c7c7808 */ /* 0x000fe40006800000 */
[----:B------:R-:W-:Y:S02]  /*27f0*/  FSEL R125, R125, -INF , !P6 ;  /* 0xff8000007d7d7808 */ /* 0x000fe40007000000 */
[C---:B------:R-:W-:Y:S02]  /*2800*/  ISETP.GT.AND P1, PT, R18.reuse, 0x50, PT ;  /* 0x000000501200780c */ /* 0x040fe40003f24270 */
[C---:B------:R-:W-:Y:S02]  /*2810*/  ISETP.GT.AND P2, PT, R18.reuse, 0x51, PT ;  /* 0x000000511200780c */ /* 0x040fe40003f44270 */
[C---:B------:R-:W-:Y:S02]  /*2820*/  ISETP.GT.AND P3, PT, R18.reuse, 0x58, PT ;  /* 0x000000581200780c */ /* 0x040fe40003f64270 */
        /* <DEDUP_REMOVED lines=15> */
[----:B------:R-:W1:Y:S01]  /*2920*/  SHFL.IDX PT, R18, R11, R8, 0x1f ;  /* 0x00001f080b127589 */ /* 0x000e6200000e0000 */
[----:B------:R-:W-:Y:S02]  /*2930*/  FSEL R140, R140, -INF , !P1 ;  /* 0xff8000008c8c7808 */ /* 0x000fe40004800000 */
[----:B------:R-:W-:Y:S02]  /*2940*/  ISETP.GT.AND P1, PT, R7, 0x8, PT ;  /* 0x000000080700780c */ /* 0x000fe40003f24270 */
[----:B------:R-:W-:Y:S02]  /*2950*/  FSEL R149, R149, -INF , !P6 ;  /* 0xff80000095957808 */ /* 0x000fe40007000000 */
[----:B------:R-:W-:-:S02]  /*2960*/  SEL R19, R19, 0x80, P1 ;  /* 0x0000008013137807 */ /* 0x000fc40000800000 */
[----:B------:R-:W-:Y:S02]  /*2970*/  FSEL R145, R145, -INF , !P4 ;  /* 0xff80000091917808 */ /* 0x000fe40006000000 */
[C---:B------:R-:W-:Y:S01]  /*2980*/  ISETP.GT.AND P6, PT, R19.reuse, RZ, PT ;  /* 0x000000ff1300720c */ /* 0x040fe20003fc4270 */
[----:B------:R-:W-:Y:S02]  /*2990*/  WARPGROUP.DEPBAR.LE gsb0, 0x0 ;  /* 0x00008000000079c5 */ /* 0x000fe40000010000 */
[----:B------:R-:W-:Y:S01]  /*29a0*/  WARPGROUP.ARRIVE ;  /* 0x00000000000079c5 */ /* 0x000fe20000000000 */
[----:B------:R-:W-:Y:S02]  /*29b0*/  FSEL R216, R90, -INF , !P6 ;  /* 0xff8000005ad87808 */ /* 0x000fe40007000000 */
[C---:B------:R-:W-:Y:S02]  /*29c0*/  ISETP.GT.AND P4, PT, R19.reuse, 0x10, PT ;  /* 0x000000101300780c */ /* 0x040fe40003f84270 */
[C---:B------:R-:W-:Y:S01]  /*29d0*/  ISETP.GT.AND P1, PT, R19.reuse, 0x1, PT ;  /* 0x000000011300780c */ /* 0x040fe20003f24270 */
[----:B------:R-:W-:Y:S01]  /*29e0*/  HGMMA.64x128x16.F32 R24, gdesc[UR4], R24, gsb0 ;  /* 0x01e00000041879f0 */ /* 0x000fe20008000818 */
[----:B------:R-:W-:Y:S01]  /*29f0*/  FSEL R98, R98, -INF , !P4 ;  /* 0xff80000062627808 */ /* 0x000fe20006000000 */
[----:B------:R-:W-:Y:S01]  /*2a00*/  UIADD3 UR6, UR8, 0x4, URZ ;  /* 0x0000000408067890 */ /* 0x000fe2000fffe03f */
[--C-:B-1----:R-:W-:Y:S01]  /*2a10*/  FFMA.FTZ R88, R88, UR10, -R18.reuse ;  /* 0x0000000a58587c23 */ /* 0x102fe20008010812 */
[----:B------:R-:W-:Y:S01]  /*2a20*/  FFMA.FTZ R216, R216, UR10, -R18 ;  /* 0x0000000ad8d87c23 */ /* 0x000fe20008010812 */
[----:B------:R-:W-:Y:S01]  /*2a30*/  FFMA.FTZ R18, R92, UR10, -R220 ;  /* 0x0000000a5c127c23 */ /* 0x000fe200080108dc */
[----:B------:R-:W-:Y:S01]  /*2a40*/  FFMA.FTZ R222, R98, UR10, -R222 ;  /* 0x0000000a62de7c23 */ /* 0x000fe200080108de */
[----:B------:R1:W2:Y:S01]  /*2a50*/  SHFL.IDX PT, R92, R11, R230, 0x1f ;  /* 0x00001fe60b5c7589 */ /* 0x0002a200000e0000 */
[----:B------:R-:W-:Y:S01]  /*2a60*/  FSEL R148, R148, -INF , !P5 ;  /* 0xff80000094947808 */ /* 0x000fe20006800000 */
[----:B------:R2:W-:Y:S01]  /*2a70*/  MUFU.EX2 R217, R88 ;  /* 0x0000005800d97308 */ /* 0x0005e20000000800 */
[----:B------:R-:W-:Y:S01]  /*2a80*/  ISETP.GT.AND P5, PT, R19, 0x11, PT ;  /* 0x000000111300780c */ /* 0x000fe20003fa4270 */
[----:B------:R-:W-:Y:S01]  /*2a90*/  SHFL.IDX PT, R98, R14, R234, 0x1f ;  /* 0x00001fea0e627589 */ /* 0x000fe200000e0000 */
[----:B------:R-:W-:Y:S01]  /*2aa0*/  FSEL R91, R91, -INF , !P1 ;  /* 0xff8000005b5b7808 */ /* 0x000fe20004800000 */
[----:B------:R-:W-:Y:S01]  /*2ab0*/  UIADD3 UR4, UR9, 0x4, URZ ;  /* 0x0000000409047890 */ /* 0x000fe2000fffe03f */
[----:B------:R-:W-:Y:S01]  /*2ac0*/  FSEL R99, R99, -INF , !P5 ;  /* 0xff80000063637808 */ /* 0x000fe20006800000 */
[----:B------:R-:W-:Y:S01]  /*2ad0*/  UMOV UR7, 0x40000040 ;  /* 0x4000004000077882 */ /* 0x000fe20000000000 */
[----:B------:R-:W-:Y:S01]  /*2ae0*/  FSEL R141, R141, -INF , !P2 ;  /* 0xff8000008d8d7808 */ /* 0x000fe20005000000 */
[----:B-1----:R-:W-:Y:S01]  /*2af0*/  MUFU.EX2 R11, R21 ;  /* 0x00000015000b7308 */ /* 0x002fe20000000800 */
[----:B------:R-:W-:Y:S01]  /*2b00*/  FFMA.FTZ R219, R91, UR10, -R17 ;  /* 0x0000000a5bdb7c23 */ /* 0x000fe20008010811 */
[----:B------:R-:W-:Y:S01]  /*2b10*/  FFMA.FTZ R17, R97, UR10, -R89 ;  /* 0x0000000a61117c23 */ /* 0x000fe20008010859 */
[----:B------:R-:W-:Y:S01]  /*2b20*/  FSEL R144, R144, -INF , !P3 ;  /* 0xff80000090907808 */ /* 0x000fe20005800000 */
[----:B------:R-:W1:Y:S01]  /*2b30*/  SHFL.IDX PT, R97, R14, R237, 0x1f ;  /* 0x00001fed0e617589 */ /* 0x000e6200000e0000 */
[C---:B------:R-:W-:Y:S01]  /*2b40*/  ISETP.GT.AND P2, PT, R19.reuse, 0x8, PT ;  /* 0x000000081300780c */ /* 0x040fe20003f44270 */
[----:B------:R-:W-:Y:S01]  /*2b50*/  UMOV UR5, 0x40000040 ;  /* 0x4000004000057882 */ /* 0x000fe20000000000 */
[----:B------:R-:W-:-:S02]  /*2b60*/  ISETP.GT.AND P3, PT, R19, 0x9, PT ;  /* 0x000000091300780c */ /* 0x000fc40003f64270 */
[C---:B------:R-:W-:Y:S02]  /*2b70*/  ISETP.GT.AND P6, PT, R19.reuse, 0x18, PT ;  /* 0x000000181300780c */ /* 0x040fe40003fc4270 */
[----:B------:R-:W-:Y:S01]  /*2b80*/  ISETP.GT.AND P4, PT, R19, 0x28, PT ;  /* 0x000000281300780c */ /* 0x000fe20003f84270 */
[----:B------:R-:W-:Y:S02]  /*2b90*/  WARPGROUP.DEPBAR.LE gsb0, 0x0 ;  /* 0x00008000000079c5 */ /* 0x000fe40000010000 */
[----:B--2---:R-:W-:Y:S01]  /*2ba0*/  FFMA.FTZ R88, R101, UR10, -R92 ;  /* 0x0000000a65587c23 */ /* 0x004fe2000801085c */
[----:B------:R-:W-:Y:S01]  /*2bb0*/  ISETP.GT.AND P1, PT, R19, 0x19, PT ;  /* 0x000000191300780c */ /* 0x000fe20003f24270 */
[----:B------:R-:W2:Y:S01]  /*2bc0*/  SHFL.IDX PT, R101, R14, R232, 0x1f ;  /* 0x00001fe80e657589 */ /* 0x000ea200000e0000 */
[----:B------:R-:W-:Y:S01]  /*2bd0*/  FSEL R94, R94, -INF , !P2 ;  /* 0xff8000005e5e7808 */ /* 0x000fe20005000000 */
[----:B------:R3:W-:Y:S01]  /*2be0*/  MUFU.EX2 R21, R88 ;  /* 0x0000005800157308 */ /* 0x0007e20000000800 */
[----:B------:R-:W-:Y:S01]  /*2bf0*/  FSEL R95, R95, -INF , !P3 ;  /* 0xff8000005f5f7808 */ /* 0x000fe20005800000 */
[----:B------:R-:W-:Y:S01]  /*2c00*/  WARPGROUP.ARRIVE ;  /* 0x00000000000079c5 */ /* 0x000fe20000000000 */
[----:B------:R-:W-:Y:S01]  /*2c10*/  FSEL R102, R102, -INF , !P6 ;  /* 0xff80000066667808 */ /* 0x000fe20007000000 */
[----:B------:R-:W-:Y:S01]  /*2c20*/  FFMA.FTZ R220, R94, UR10, -R220 ;  /* 0x0000000a5edc7c23 */ /* 0x000fe200080108dc */
[----:B------:R-:W-:Y:S01]  /*2c30*/  FSEL R103, R103, -INF , !P1 ;  /* 0xff80000067677808 */ /* 0x000fe20004800000 */
[----:B-1----:R-:W-:Y:S01]  /*2c40*/  FFMA.FTZ R23, R105, UR10, -R97 ;  /* 0x0000000a69177c23 */ /* 0x002fe20008010861 */
[C---:B------:R-:W-:Y:S01]  /*2c50*/  ISETP.GT.AND P2, PT, R19.reuse, 0x20, PT ;  /* 0x000000201300780c */ /* 0x040fe20003f44270 */
[----:B------:R-:W-:Y:S01]  /*2c60*/  HGMMA.64x128x16.F32 R24, gdesc[UR4], R24, gsb0 ;  /* 0x01e00000041879f0 */ /* 0x000fe20008000818 */
[----:B---3--:R-:W-:Y:S01]  /*2c70*/  FFMA.FTZ R88, R108, UR10, -R100 ;  /* 0x0000000a6c587c23 */ /* 0x008fe20008010864 */
[C---:B------:R-:W-:Y:S01]  /*2c80*/  ISETP.GT.AND P3, PT, R19.reuse, 0x21, PT ;  /* 0x000000211300780c */ /* 0x040fe20003f64270 */
[----:B------:R1:W3:Y:S01]  /*2c90*/  SHFL.IDX PT, R108, R14, R231, 0x1f ;  /* 0x00001fe70e6c7589 */ /* 0x0002e200000e0000 */
[C---:B------:R-:W-:Y:S01]  /*2ca0*/  ISETP.GT.AND P5, PT, R19.reuse, 0x29, PT ;  /* 0x000000291300780c */ /* 0x040fe20003fa4270 */
[----:B------:R-:W-:Y:S01]  /*2cb0*/  FFMA.FTZ R224, R102, UR10, -R224 ;  /* 0x0000000a66e07c23 */ /* 0x000fe200080108e0 */
[C---:B------:R-:W-:Y:S01]  /*2cc0*/  ISETP.GT.AND P6, PT, R19.reuse, 0x30, PT ;  /* 0x000000301300780c */ /* 0x040fe20003fc4270 */
[----:B------:R-:W-:Y:S01]  /*2cd0*/  UIADD3 UR6, UR8, 0x6, URZ ;  /* 0x0000000608067890 */ /* 0x000fe2000fffe03f */
[----:B------:R-:W-:Y:S01]  /*2ce0*/  ISETP.GT.AND P1, PT, R19, 0x31, PT ;  /* 0x000000311300780c */ /* 0x000fe20003f24270 */
[----:B------:R-:W-:Y:S01]  /*2cf0*/  UIADD3 UR4, UR9, 0x6, URZ ;  /* 0x0000000609047890 */ /* 0x000fe2000fffe03f */
[----:B------:R-:W-:Y:S01]  /*2d00*/  FSEL R106, R106, -INF , !P2 ;  /* 0xff8000006a6a7808 */ /* 0x000fe20005000000 */
[----:B------:R-:W-:Y:S01]  /*2d10*/  UMOV UR7, 0x40000040 ;  /* 0x4000004000077882 */ /* 0x000fe20000000000 */
[----:B------:R-:W-:Y:S01]  /*2d20*/  FSEL R107, R107, -INF , !P3 ;  /* 0xff8000006b6b7808 */ /* 0x000fe20005800000 */
[----:B-1----:R-:W-:Y:S01]  /*2d30*/  FFMA.FTZ R14, R109, UR10, -R98 ;  /* 0x0000000a6d0e7c23 */ /* 0x002fe20008010862 */
[----:B------:R-:W-:Y:S01]  /*2d40*/  FFMA.FTZ R109, R99, UR10, -R89 ;  /* 0x0000000a636d7c23 */ /* 0x000fe20008010859 */
[----:B------:R-:W-:Y:S01]  /*2d50*/  FFMA.FTZ R89, R112, UR10, -R104 ;  /* 0x0000000a70597c23 */ /* 0x000fe20008010868 */
[----:B------:R-:W-:Y:S01]  /*2d60*/  FSEL R110, R110, -INF , !P4 ;  /* 0xff8000006e6e7808 */ /* 0x000fe20006000000 */
[----:B------:R-:W-:Y:S01]  /*2d70*/  SHFL.IDX PT, R112, R13, R8, 0x1f ;  /* 0x00001f080d707589 */ /* 0x000fe200000e0000 */
[----:B------:R-:W-:Y:S01]  /*2d80*/  FSEL R111, R111, -INF , !P5 ;  /* 0xff8000006f6f7808 */ /* 0x000fe20006800000 */
[----:B--2---:R-:W-:Y:S01]  /*2d90*/  FFMA.FTZ R90, R113, UR10, -R101 ;  /* 0x0000000a715a7c23 */ /* 0x004fe20008010865 */
[----:B------:R-:W-:Y:S01]  /*2da0*/  FSEL R114, R114, -INF , !P6 ;  /* 0xff80000072727808 */ /* 0x000fe20007000000 */
[----:B------:R-:W1:Y:S01]  /*2db0*/  SHFL.IDX PT, R113, R13, R237, 0x1f ;  /* 0x00001fed0d717589 */ /* 0x000e6200000e0000 */
[----:B------:R-:W-:Y:S01]  /*2dc0*/  FSEL R115, R115, -INF , !P1 ;  /* 0xff80000073737808 */ /* 0x000fe20004800000 */
[----:B------:R-:W-:Y:S01]  /*2dd0*/  FFMA.FTZ R111, R111, UR10, -R98 ;  /* 0x0000000a6f6f7c23 */ /* 0x000fe20008010862 */
[C---:B------:R-:W-:Y:S01]  /*2de0*/  ISETP.GT.AND P2, PT, R19.reuse, 0x38, PT ;  /* 0x000000381300780c */ /* 0x040fe20003f44270 */
[----:B------:R-:W-:Y:S01]  /*2df0*/  FFMA.FTZ R98, R132, UR10, -R226 ;  /* 0x0000000a84627c23 */ /* 0x000fe200080108e2 */
[C---:B------:R-:W-:Y:S01]  /*2e00*/  ISETP.GT.AND P3, PT, R19.reuse, 0x39, PT ;  /* 0x000000391300780c */ /* 0x040fe20003f64270 */
[----:B---3--:R-:W-:Y:S01]  /*2e10*/  FFMA.FTZ R91, R116, UR10, -R108 ;  /* 0x0000000a745b7c23 */ /* 0x008fe2000801086c */
[----:B------:R-:W-:Y:S01]  /*2e20*/  ISETP.GT.AND P4, PT, R19, 0x40, PT ;  /* 0x000000401300780c */ /* 0x000fe20003f84270 */
[----:B------:R-:W-:Y:S01]  /*2e30*/  FFMA.FTZ R116, R103, UR10, -R92 ;  /* 0x0000000a67747c23 */ /* 0x000fe2000801085c */
[----:B------:R-:W-:Y:S01]  /*2e40*/  ISETP.GT.AND P5, PT, R19, 0x41, PT ;  /* 0x000000411300780c */ /* 0x000fe20003fa4270 */
[----:B------:R-:W-:Y:S01]  /*2e50*/  FFMA.FTZ R92, R117, UR10, -R223 ;  /* 0x0000000a755c7c23 */ /* 0x000fe200080108df */
[C---:B------:R-:W-:Y:S01]  /*2e60*/  ISETP.GT.AND P6, PT, R19.reuse, 0x48, PT ;  /* 0x000000481300780c */ /* 0x040fe20003fc4270 */
[----:B------:R-:W-:Y:S01]  /*2e70*/  SHFL.IDX PT, R117, R13, R235, 0x1f ;  /* 0x00001feb0d757589 */ /* 0x000fe200000e0000 */
[----:B------:R-:W-:Y:S01]  /*2e80*/  ISETP.GT.AND P1, PT, R19, 0x49, PT ;  /* 0x000000491300780c */ /* 0x000fe20003f24270 */
[----:B------:R-:W-:Y:S01]  /*2e90*/  FFMA.FTZ R107, R107, UR10, -R97 ;  /* 0x0000000a6b6b7c23 */ /* 0x000fe20008010861 */
[----:B------:R-:W-:Y:S01]  /*2ea0*/  FSEL R118, R118, -INF , !P2 ;  /* 0xff80000076767808 */ /* 0x000fe20005000000 */
[----:B------:R-:W2:Y:S01]  /*2eb0*/  SHFL.IDX PT, R132, R12, R235, 0x1f ;  /* 0x00001feb0c847589 */ /* 0x000ea200000e0000 */
[----:B------:R-:W-:Y:S01]  /*2ec0*/  FSEL R119, R119, -INF , !P3 ;  /* 0xff80000077777808 */ /* 0x000fe20005800000 */
[----:B------:R-:W-:Y:S01]  /*2ed0*/  FFMA.FTZ R97, R129, UR10, -R225 ;  /* 0x0000000a81617c23 */ /* 0x000fe200080108e1 */
[----:B------:R-:W-:Y:S01]  /*2ee0*/  FSEL R122, R122, -INF , !P4 ;  /* 0xff8000007a7a7808 */ /* 0x000fe20006000000 */
[----:B------:R-:W3:Y:S01]  /*2ef0*/  SHFL.IDX PT, R129, R12, R237, 0x1f ;  /* 0x00001fed0c817589 */ /* 0x000ee200000e0000 */
[----:B------:R-:W-:Y:S01]  /*2f00*/  FSEL R123, R123, -INF , !P5 ;  /* 0xff8000007b7b7808 */ /* 0x000fe20006800000 */
[----:B------:R-:W-:Y:S01]  /*2f10*/  FFMA.FTZ R110, R110, UR10, -R100 ;  /* 0x0000000a6e6e7c23 */ /* 0x000fe20008010864 */
[----:B------:R-:W-:Y:S01]  /*2f20*/  FSEL R126, R126, -INF , !P6 ;  /* 0xff8000007e7e7808 */ /* 0x000fe20007000000 */
[----:B-1----:R-:W-:Y:S01]  /*2f30*/  FFMA.FTZ R94, R121, UR10, -R113 ;  /* 0x0000000a795e7c23 */ /* 0x002fe20008010871 */
[----:B------:R-:W-:Y:S01]  /*2f40*/  FSEL R127, R127, -INF , !P1 ;  /* 0xff8000007f7f7808 */ /* 0x000fe20004800000 */
[----:B------:R-:W1:Y:S01]  /*2f50*/  SHFL.IDX PT, R121, R13, R233, 0x1f ;  /* 0x00001fe90d797589 */ /* 0x000e6200000e0000 */
[----:B------:R-:W-:Y:S01]  /*2f60*/  ISETP.GT.AND P2, PT, R19, 0x50, PT ;  /* 0x000000501300780c */ /* 0x000fe20003f44270 */
[----:B------:R-:W-:Y:S01]  /*2f70*/  FFMA.FTZ R115, R115, UR10, -R101 ;  /* 0x0000000a73737c23 */ /* 0x000fe20008010865 */
[C---:B------:R-:W-:Y:S01]  /*2f80*/  ISETP.GT.AND P3, PT, R19.reuse, 0x51, PT ;  /* 0x000000511300780c */ /* 0x040fe20003f64270 */
[----:B------:R-:W-:Y:S01]  /*2f90*/  UMOV UR5, 0x40000040 ;  /* 0x4000004000057882 */ /* 0x000fe20000000000 */
[C---:B------:R-:W-:Y:S01]  /*2fa0*/  ISETP.GT.AND P4, PT, R19.reuse, 0x58, PT ;  /* 0x000000581300780c */ /* 0x040fe20003f84270 */
[----:B------:R-:W-:Y:S01]  /*2fb0*/  FFMA.FTZ R105, R148, UR10, -R228 ;  /* 0x0000000a94697c23 */ /* 0x000fe200080108e4 */
[C---:B------:R-:W-:Y:S01]  /*2fc0*/  ISETP.GT.AND P5, PT, R19.reuse, 0x59, PT ;  /* 0x000000591300780c */ /* 0x040fe20003fa4270 */
[----:B------:R-:W4:Y:S01]  /*2fd0*/  MUFU.EX2 R216, R216 ;  /* 0x000000d800d87308 */ /* 0x000f220000000800 */
[----:B------:R-:W-:-:S02]  /*2fe0*/  ISETP.GT.AND P6, PT, R19, 0x60, PT ;  /* 0x000000601300780c */ /* 0x000fc40003fc4270 */
[----:B------:R-:W-:Y:S02]  /*2ff0*/  ISETP.GT.AND P1, PT, R19, 0x61, PT ;  /* 0x000000611300780c */ /* 0x000fe40003f24270 */
[----:B------:R-:W-:Y:S01]  /*3000*/  FSEL R130, R130, -INF , !P2 ;  /* 0xff80000082827808 */ /* 0x000fe20005000000 */
[----:B--2---:R-:W-:Y:S01]  /*3010*/  FFMA.FTZ R102, R140, UR10, -R132 ;  /* 0x0000000a8c667c23 */ /* 0x004fe20008010884 */
[----:B------:R-:W-:Y:S01]  /*3020*/  FSEL R131, R131, -INF , !P3 ;  /* 0xff80000083837808 */ /* 0x000fe20005800000 */
[----:B------:R-:W-:Y:S01]  /*3030*/  SHFL.IDX PT, R140, R12, R230, 0x1f ;  /* 0x00001fe60c8c7589 */ /* 0x000fe200000e0000 */
[----:B------:R-:W-:Y:S01]  /*3040*/  FSEL R134, R134, -INF , !P4 ;  /* 0xff80000086867808 */ /* 0x000fe20006000000 */
[----:B---3--:R-:W-:Y:S01]  /*3050*/  FFMA.FTZ R101, R137, UR10, -R129 ;  /* 0x0000000a89657c23 */ /* 0x008fe20008010881 */
[----:B------:R-:W-:Y:S01]  /*3060*/  FSEL R135, R135, -INF , !P5 ;  /* 0xff80000087877808 */ /* 0x000fe20006800000 */
[----:B------:R-:W-:Y:S01]  /*3070*/  SHFL.IDX PT, R137, R12, R232, 0x1f ;  /* 0x00001fe80c897589 */ /* 0x000fe200000e0000 */
[----:B------:R-:W-:Y:S01]  /*3080*/  FSEL R138, R138, -INF , !P6 ;  /* 0xff8000008a8a7808 */ /* 0x000fe20007000000 */
[----:B------:R-:W2:Y:S01]  /*3090*/  MUFU.EX2 R219, R219 ;  /* 0x000000db00db7308 */ /* 0x000ea20000000800 */
[----:B------:R-:W-:Y:S01]  /*30a0*/  FSEL R139, R139, -INF , !P1 ;  /* 0xff8000008b8b7808 */ /* 0x000fe20004800000 */
[----:B-1----:R-:W-:Y:S01]  /*30b0*/  FFMA.FTZ R128, R128, UR10, -R121 ;  /* 0x0000000a80807c23 */ /* 0x002fe20008010879 */
[----:B------:R-:W-:-:S02]  /*30c0*/  ISETP.GT.AND P2, PT, R19, 0x68, PT ;  /* 0x000000681300780c */ /* 0x000fc40003f44270 */
[C---:B------:R-:W-:Y:S02]  /*30d0*/  ISETP.GT.AND P3, PT, R19.reuse, 0x69, PT ;  /* 0x000000691300780c */ /* 0x040fe40003f64270 */
[C---:B------:R-:W-:Y:S01]  /*30e0*/  ISETP.GT.AND P4, PT, R19.reuse, 0x70, PT ;  /* 0x000000701300780c */ /* 0x040fe20003f84270 */
[----:B------:R-:W1:Y:S01]  /*30f0*/  MUFU.EX2 R18, R18 ;  /* 0x0000001200127308 */ /* 0x000e620000000800 */
[C---:B------:R-:W-:Y:S02]  /*3100*/  ISETP.GT.AND P5, PT, R19.reuse, 0x71, PT ;  /* 0x000000711300780c */ /* 0x040fe40003fa4270 */
[C---:B------:R-:W-:Y:S02]  /*3110*/  ISETP.GT.AND P6, PT, R19.reuse, 0x78, PT ;  /* 0x000000781300780c */ /* 0x040fe40003fc4270 */
[----:B------:R-:W-:Y:S01]  /*3120*/  ISETP.GT.AND P1, PT, R19, 0x79, PT ;  /* 0x000000791300780c */ /* 0x000fe20003f24270 */
[--C-:B------:R-:W-:Y:S01]  /*3130*/  FFMA.FTZ R19, R93, UR10, -R221.reuse ;  /* 0x0000000a5d137c23 */ /* 0x100fe200080108dd */
[----:B------:R-:W-:Y:S01]  /*3140*/  FFMA.FTZ R93, R120, UR10, -R112 ;  /* 0x0000000a785d7c23 */ /* 0x000fe20008010870 */
[----:B------:R-:W-:Y:S01]  /*3150*/  FFMA.FTZ R221, R95, UR10, -R221 ;  /* 0x0000000a5fdd7c23 */ /* 0x000fe200080108dd */
[----:B------:R-:W3:Y:S01]  /*3160*/  SHFL.IDX PT, R120, R13, R234, 0x1f ;  /* 0x00001fea0d787589 */ /* 0x000ee200000e0000 */
[----:B------:R-:W-:Y:S01]  /*3170*/  FFMA.FTZ R95, R124, UR10, -R117 ;  /* 0x0000000a7c5f7c23 */ /* 0x000fe20008010875 */
[----:B------:R-:W-:Y:S01]  /*3180*/  FFMA.FTZ R124, R106, UR10, -R96 ;  /* 0x0000000a6a7c7c23 */ /* 0x000fe20008010860 */
[----:B------:R-:W-:Y:S08]  /*3190*/  MUFU.EX2 R220, R220 ;  /* 0x000000dc00dc7308 */ /* 0x000ff00000000800 */
[----:B------:R-:W-:Y:S08]  /*31a0*/  MUFU.EX2 R17, R17 ;  /* 0x0000001100117308 */ /* 0x000ff00000000800 */
[----:B------:R-:W-:Y:S01]  /*31b0*/  MUFU.EX2 R222, R222 ;  /* 0x000000de00de7308 */ /* 0x000fe20000000800 */
[----:B---3--:R-:W-:-:S02]  /*31c0*/  FFMA.FTZ R96, R125, UR10, -R120 ;  /* 0x0000000a7d607c23 */ /* 0x008fc40008010878 */
[----:B------:R3:W5:Y:S05]  /*31d0*/  SHFL.IDX PT, R125, R13, R230, 0x1f ;  /* 0x00001fe60d7d7589 */ /* 0x00076a00000e0000 */
[----:B------:R-:W-:Y:S01]  /*31e0*/  MUFU.EX2 R23, R23 ;  /* 0x0000001700177308 */ /* 0x000fe20000000800 */
[----:B------:R-:W-:-:S07]  /*31f0*/  WARPGROUP.DEPBAR.LE gsb0, 0x0 ;  /* 0x00008000000079c5 */ /* 0x000fce0000010000 */
[----:B---3--:R3:W-:Y:S01]  /*3200*/  MUFU.EX2 R13, R128 ;  /* 0x00000080000d7308 */ /* 0x0087e20000000800 */
[----:B-----5:R-:W-:Y:S01]  /*3210*/  FFMA.FTZ R99, R133, UR10, -R125 ;  /* 0x0000000a85637c23 */ /* 0x020fe2000801087d */
[----:B------:R-:W-:Y:S01]  /*3220*/  WARPGROUP.ARRIVE ;  /* 0x00000000000079c5 */ /* 0x000fe20000000000 */
[----:B------:R-:W-:Y:S05]  /*3230*/  SHFL.IDX PT, R133, R12, R234, 0x1f ;  /* 0x00001fea0c857589 */ /* 0x000fea00000e0000 */
[----:B------:R-:W-:Y:S01]  /*3240*/  HGMMA.64x128x16.F32 R24, gdesc[UR4], R24, gsb0 ;  /* 0x01e00000041879f0 */ /* 0x000fe20008000818 */
[----:B---3--:R-:W-:Y:S01]  /*3250*/  FFMA.FTZ R128, R114, UR10, -R104 ;  /* 0x0000000a72807c23 */ /* 0x008fe20008010868 */
[----:B------:R-:W-:Y:S01]  /*3260*/  FFMA.FTZ R123, R123, UR10, -R113 ;  /* 0x0000000a7b7b7c23 */ /* 0x000fe20008010871 */
[----:B------:R-:W3:Y:S01]  /*3270*/  SHFL.IDX PT, R114, R12, R8, 0x1f ;  /* 0x00001f080c727589 */ /* 0x000ee200000e0000 */
[----:B------:R-:W-:Y:S01]  /*3280*/  FFMA.FTZ R127, R127, UR10, -R120 ;  /* 0x0000000a7f7f7c23 */ /* 0x000fe20008010878 */
[----:B------:R-:W-:Y:S01]  /*3290*/  FFMA.FTZ R118, R118, UR10, -R108 ;  /* 0x0000000a76767c23 */ /* 0x000fe2000801086c */
[----:B------:R-:W-:Y:S01]  /*32a0*/  FFMA.FTZ R122, R122, UR10, -R112 ;  /* 0x0000000a7a7a7c23 */ /* 0x000fe20008010870 */
[----:B------:R-:W-:Y:S01]  /*32b0*/  FFMA.FTZ R126, R126, UR10, -R117 ;  /* 0x0000000a7e7e7c23 */ /* 0x000fe20008010875 */
[----:B------:R-:W5:Y:S01]  /*32c0*/  MUFU.EX2 R19, R19 ;  /* 0x0000001300137308 */ /* 0x000f620000000800 */
[----:B------:R-:W-:Y:S01]  /*32d0*/  FFMA.FTZ R130, R130, UR10, -R121 ;  /* 0x0000000a82827c23 */ /* 0x000fe20008010879 */
[----:B------:R-:W-:-:S06]  /*32e0*/  FFMA.FTZ R135, R135, UR10, -R125 ;  /* 0x0000000a87877c23 */ /* 0x000fcc000801087d */
[----:B------:R-:W5:Y:S01]  /*32f0*/  MUFU.EX2 R98, R98 ;  /* 0x0000006200627308 */ /* 0x000f620000000800 */
[----:B------:R-:W-:-:S07]  /*3300*/  FFMA.FTZ R131, R131, UR10, -R225 ;  /* 0x0000000a83837c23 */ /* 0x000fce00080108e1 */
[----:B------:R-:W5:Y:S01]  /*3310*/  MUFU.EX2 R99, R99 ;  /* 0x0000006300637308 */ /* 0x000f620000000800 */
[--C-:B---3--:R-:W-:Y:S02]  /*3320*/  FFMA.FTZ R100, R136, UR10, -R114.reuse ;  /* 0x0000000a88647c23 */ /* 0x108fe40008010872 */
[----:B------:R3:W4:Y:S01]  /*3330*/  SHFL.IDX PT, R136, R12, R233, 0x1f ;  /* 0x00001fe90c887589 */ /* 0x00072200000e0000 */
[----:B------:R-:W-:Y:S02]  /*3340*/  R2UR UR4, R16 ;  /* 0x00000000100472ca */ /* 0x000fe400000e0000 */
[----:B------:R-:W-:Y:S01]  /*3350*/  FSEL R113, R142, -INF , !P2 ;  /* 0xff8000008e717808 */ /* 0x000fe20005000000 */
[----:B------:R-:W-:Y:S01]  /*3360*/  FFMA.FTZ R104, R145, UR10, -R137 ;  /* 0x0000000a91687c23 */ /* 0x000fe20008010889 */
[----:B------:R-:W-:Y:S01]  /*3370*/  FFMA.FTZ R138, R138, UR10, -R114 ;  /* 0x0000000a8a8a7c23 */ /* 0x000fe20008010872 */
[----:B------:R-:W5:Y:S08]  /*3380*/  MUFU.EX2 R95, R95 ;  /* 0x0000005f005f7308 */ /* 0x000f700000000800 */
[----:B---3--:R3:W-:Y:S01]  /*3390*/  MUFU.EX2 R12, R102 ;  /* 0x00000066000c7308 */ /* 0x0087e20000000800 */
[----:B------:R-:W-:-:S07]  /*33a0*/  FFMA.FTZ R134, R134, UR10, -R226 ;  /* 0x0000000a86867c23 */ /* 0x000fce00080108e2 */
[----:B------:R-:W5:Y:S01]  /*33b0*/  MUFU.EX2 R96, R96 ;  /* 0x0000006000607308 */ /* 0x000f620000000800 */
[--C-:B---3--:R-:W-:Y:S02]  /*33c0*/  FFMA.FTZ R102, R141, UR10, -R133.reuse ;  /* 0x0000000a8d667c23 */ /* 0x108fe40008010885 */
[----:B------:R-:W3:Y:S01]  /*33d0*/  LDL R141, [R1+0x30] ;  /* 0x00003000018d7983 */ /* 0x000ee20000100800 */
[----:B------:R-:W-:Y:S01]  /*33e0*/  FSEL R16, R143, -INF , !P3 ;  /* 0xff8000008f107808 */ /* 0x000fe20005800000 */
[----:B------:R-:W-:Y:S01]  /*33f0*/  FFMA.FTZ R132, R113, UR10, -R132 ;  /* 0x0000000a71847c23 */ /* 0x000fe20008010884 */
[----:B------:R-:W-:Y:S02]  /*3400*/  FSEL R113, R146, -INF , !P4 ;  /* 0xff80000092717808 */ /* 0x000fe40006000000 */
[----:B------:R-:W5:Y:S01]  /*3410*/  MUFU.EX2 R97, R97 ;  /* 0x0000006100617308 */ /* 0x000f620000000800 */
[----:B------:R-:W-:Y:S01]  /*3420*/  FFMA.FTZ R133, R16, UR10, -R133 ;  /* 0x0000000a10857c23 */ /* 0x000fe20008010885 */
[----:B------:R-:W-:Y:S01]  /*3430*/  FSEL R16, R147, -INF , !P5 ;  /* 0xff80000093107808 */ /* 0x000fe20006800000 */
[--C-:B----4-:R-:W-:Y:S01]  /*3440*/  FFMA.FTZ R103, R144, UR10, -R136.reuse ;  /* 0x0000000a90677c23 */ /* 0x110fe20008010888 */
[----:B------:R-:W-:-:S03]  /*3450*/  FFMA.FTZ R136, R113, UR10, -R136 ;  /* 0x0000000a71887c23 */ /* 0x000fc60008010888 */
[----:B------:R-:W-:Y:S01]  /*3460*/  FFMA.FTZ R137, R16, UR10, -R137 ;  /* 0x0000000a10897c23 */ /* 0x000fe20008010889 */
[----:B------:R-:W-:Y:S01]  /*3470*/  FSEL R113, R150, -INF , !P6 ;  /* 0xff80000096717808 */ /* 0x000fe20007000000 */
[----:B------:R-:W-:Y:S04]  /*3480*/  MUFU.EX2 R101, R101 ;  /* 0x0000006500657308 */ /* 0x000fe80000000800 */
[----:B------:R-:W-:Y:S01]  /*3490*/  FFMA.FTZ R228, R113, UR10, -R228 ;  /* 0x0000000a71e47c23 */ /* 0x000fe200080108e4 */
[----:B------:R-:W-:Y:S01]  /*34a0*/  FFMA.FTZ R119, R119, UR10, -R223 ;  /* 0x0000000a77777c23 */ /* 0x000fe200080108df */
[----:B------:R-:W-:Y:S01]  /*34b0*/  FSEL R151, R151, -INF , !P1 ;  /* 0xff80000097977808 */ /* 0x000fe20004800000 */
[----:B------:R-:W-:Y:S01]  /*34c0*/  FFMA.FTZ R139, R139, UR10, -R129 ;  /* 0x0000000a8b8b7c23 */ /* 0x000fe20008010881 */
        /* <DEDUP_REMOVED lines=10> */
[----:B------:R-:W-:Y:S01]  /*3570*/  LDS R227, [R227+0x400] ;  /* 0x00040000e3e37984 */ /* 0x000fe20000000800 */
[----:B------:R-:W5:Y:S03]  /*3580*/  MUFU.EX2 R130, R130 ;  /* 0x0000008200827308 */ /* 0x000f660000000800 */
[----:B------:R-:W-:Y:S04]  /*3590*/  LDS R15, [R15+0x400] ;  /* 0x000400000f0f7984 */ /* 0x000fe80000000800 */
[----:B------:R-:W-:Y:S01]  /*35a0*/  LDS R10, [R10+0x400] ;  /* 0x000400000a0a7984 */ /* 0x000fe20000000800 */
[----:B------:R-:W5:Y:S01]  /*35b0*/  MUFU.EX2 R135, R135 ;  /* 0x0000008700877308 */ /* 0x000f620000000800 */
[----:B------:R-:W-:-:S07]  /*35c0*/  FFMA.FTZ R106, R149, UR10, -R140 ;  /* 0x0000000a956a7c23 */ /* 0x000fce000801088c */
[----:B------:R-:W5:Y:S08]  /*35d0*/  MUFU.EX2 R100, R100 ;  /* 0x0000006400647308 */ /* 0x000f700000000800 */
[----:B------:R-:W-:Y:S08]  /*35e0*/  MUFU.EX2 R89, R89 ;  /* 0x0000005900597308 */ /* 0x000ff00000000800 */
[----:B------:R-:W-:Y:S01]  /*35f0*/  MUFU.EX2 R90, R90 ;  /* 0x0000005a005a7308 */ /* 0x000fe20000000800 */
[----:B----4-:R-:W4:Y:S04]  /*3600*/  SHFL.IDX PT, R120, R9, R8, 0x1f ;  /* 0x00001f0809787589 */ /* 0x010f2800000e0000 */
[----:B------:R-:W2:Y:S03]  /*3610*/  SHFL.IDX PT, R117, R9, R237, 0x1f ;  /* 0x00001fed09757589 */ /* 0x000ea600000e0000 */
[----:B------:R-:W-:Y:S01]  /*3620*/  MUFU.EX2 R91, R91 ;  /* 0x0000005b005b7308 */ /* 0x000fe20000000800 */
[----:B------:R-:W1:Y:S04]  /*3630*/  SHFL.IDX PT, R114, R9, R235, 0x1f ;  /* 0x00001feb09727589 */ /* 0x000e6800000e0000 */
[----:B------:R-:W5:Y:S03]  /*3640*/  SHFL.IDX PT, R112, R9, R233, 0x1f ;  /* 0x00001fe909707589 */ /* 0x000f6600000e0000 */
[----:B------:R-:W-:Y:S01]  /*3650*/  MUFU.EX2 R92, R92 ;  /* 0x0000005c005c7308 */ /* 0x000fe20000000800 */
[----:B------:R-:W5:Y:S04]  /*3660*/  SHFL.IDX PT, R108, R9, R232, 0x1f ;  /* 0x00001fe8096c7589 */ /* 0x000f6800000e0000 */
[----:B------:R-:W5:Y:S04]  /*3670*/  SHFL.IDX PT, R16, R9, R231, 0x1f ;  /* 0x00001fe709107589 */ /* 0x000f6800000e0000 */
[----:B------:R-:W5:Y:S01]  /*3680*/  SHFL.IDX PT, R113, R9, R234, 0x1f ;  /* 0x00001fea09717589 */ /* 0x000f6200000e0000 */
[--C-:B----4-:R-:W-:Y:S01]  /*3690*/  FADD.FTZ R24, R24, -R120.reuse ;  /* 0x8000007818187221 */ /* 0x110fe20000010000 */
[----:B------:R-:W-:-:S02]  /*36a0*/  FADD.FTZ R26, R26, -R120 ;  /* 0x800000781a1a7221 */ /* 0x000fc40000010000 */
[----:B------:R-:W-:Y:S01]  /*36b0*/  SHFL.IDX PT, R120, R9, R230, 0x1f ;  /* 0x00001fe609787589 */ /* 0x000fe200000e0000 */
[--C-:B--2---:R-:W-:Y:S01]  /*36c0*/  FADD.FTZ R25, R25, -R117.reuse ;  /* 0x8000007519197221 */ /* 0x104fe20000010000 */
[----:B------:R-:W-:Y:S01]  /*36d0*/  FADD.FTZ R27, R27, -R117 ;  /* 0x800000751b1b7221 */ /* 0x000fe20000010000 */
[--C-:B-1----:R-:W-:Y:S01]  /*36e0*/  FADD.FTZ R28, R28, -R114.reuse ;  /* 0x800000721c1c7221 */ /* 0x102fe20000010000 */
[----:B------:R-:W-:Y:S01]  /*36f0*/  FADD.FTZ R30, R30, -R114 ;  /* 0x800000721e1e7221 */ /* 0x000fe20000010000 */
[----:B------:R-:W1:Y:S01]  /*3700*/  SHFL.IDX PT, R9, R227, R231, 0x1f ;  /* 0x00001fe7e3097589 */ /* 0x000e6200000e0000 */
[--C-:B-----5:R-:W-:Y:S01]  /*3710*/  FADD.FTZ R32, R32, -R112.reuse ;  /* 0x8000007020207221 */ /* 0x120fe20000010000 */
[----:B------:R-:W-:Y:S02]  /*3720*/  FADD.FTZ R34, R34, -R112 ;  /* 0x8000007022227221 */ /* 0x000fe40000010000 */
[----:B------:R-:W2:Y:S01]  /*3730*/  SHFL.IDX PT, R117, R227, R8, 0x1f ;  /* 0x00001f08e3757589 */ /* 0x000ea200000e0000 */
[--C-:B------:R-:W-:Y:S01]  /*3740*/  FADD.FTZ R33, R33, -R108.reuse ;  /* 0x8000006c21217221 */ /* 0x100fe20000010000 */
[----:B------:R-:W-:-:S02]  /*3750*/  FADD.FTZ R35, R35, -R108 ;  /* 0x8000006c23237221 */ /* 0x000fc40000010000 */
[----:B------:R-:W4:Y:S01]  /*3760*/  SHFL.IDX PT, R114, R227, R235, 0x1f ;  /* 0x00001febe3727589 */ /* 0x000f2200000e0000 */
[--C-:B------:R-:W-:Y:S01]  /*3770*/  FADD.FTZ R36, R36, -R16.reuse ;  /* 0x8000001024247221 */ /* 0x100fe20000010000 */
[----:B------:R-:W-:Y:S02]  /*3780*/  FADD.FTZ R38, R38, -R16 ;  /* 0x8000001026267221 */ /* 0x000fe40000010000 */
[----:B------:R-:W5:Y:S04]  /*3790*/  SHFL.IDX PT, R112, R227, R234, 0x1f ;  /* 0x00001feae3707589 */ /* 0x000f6800000e0000 */
[----:B------:R-:W5:Y:S04]  /*37a0*/  SHFL.IDX PT, R108, R227, R233, 0x1f ;  /* 0x00001fe9e36c7589 */ /* 0x000f6800000e0000 */
[----:B------:R-:W5:Y:S01]  /*37b0*/  SHFL.IDX PT, R16, R227, R232, 0x1f ;  /* 0x00001fe8e3107589 */ /* 0x000f6200000e0000 */
[--C-:B------:R-:W-:Y:S01]  /*37c0*/  FADD.FTZ R29, R29, -R113.reuse ;  /* 0x800000711d1d7221 */ /* 0x100fe20000010000 */
[----:B------:R-:W-:-:S02]  /*37d0*/  FADD.FTZ R31, R31, -R113 ;  /* 0x800000711f1f7221 */ /* 0x000fc40000010000 */
[----:B------:R-:W5:Y:S01]  /*37e0*/  SHFL.IDX PT, R113, R227, R237, 0x1f ;  /* 0x00001fede3717589 */ /* 0x000f6200000e0000 */
[--C-:B-1----:R-:W-:Y:S01]  /*37f0*/  FADD.FTZ R52, R52, -R9.reuse ;  /* 0x8000000934347221 */ /* 0x102fe20000010000 */
[----:B------:R-:W-:Y:S01]  /*3800*/  FADD.FTZ R54, R54, -R9 ;  /* 0x8000000936367221 */ /* 0x000fe20000010000 */
[--C-:B------:R-:W-:Y:S01]  /*3810*/  FADD.FTZ R37, R37, -R120.reuse ;  /* 0x8000007825257221 */ /* 0x100fe20000010000 */
[----:B------:R-:W-:Y:S01]  /*3820*/  FADD.FTZ R39, R39, -R120 ;  /* 0x8000007827277221 */ /* 0x000fe20000010000 */
[--C-:B--2---:R-:W-:Y:S01]  /*3830*/  FADD.FTZ R40, R40, -R117.reuse ;  /* 0x8000007528287221 */ /* 0x104fe20000010000 */
[----:B------:R-:W-:Y:S01]  /*3840*/  FADD.FTZ R42, R42, -R117 ;  /* 0x800000752a2a7221 */ /* 0x000fe20000010000 */
[----:B------:R-:W-:Y:S01]  /*3850*/  SHFL.IDX PT, R9, R15, R231, 0x1f ;  /* 0x00001fe70f097589 */ /* 0x000fe200000e0000 */
[--C-:B----4-:R-:W-:Y:S01]  /*3860*/  FADD.FTZ R44, R44, -R114.reuse ;  /* 0x800000722c2c7221 */ /* 0x110fe20000010000 */
[----:B------:R-:W-:Y:S02]  /*3870*/  FADD.FTZ R46, R46, -R114 ;  /* 0x800000722e2e7221 */ /* 0x000fe40000010000 */
[----:B------:R-:W-:Y:S01]  /*3880*/  SHFL.IDX PT, R117, R15, R8, 0x1f ;  /* 0x00001f080f757589 */ /* 0x000fe200000e0000 */
[--C-:B-----5:R-:W-:Y:S01]  /*3890*/  FADD.FTZ R45, R45, -R112.reuse ;  /* 0x800000702d2d7221 */ /* 0x120fe20000010000 */
[----:B------:R-:W-:-:S02]  /*38a0*/  FADD.FTZ R47, R47, -R112 ;  /* 0x800000702f2f7221 */ /* 0x000fc40000010000 */
[----:B------:R-:W-:Y:S01]  /*38b0*/  SHFL.IDX PT, R120, R15, R237, 0x1f ;  /* 0x00001fed0f787589 */ /* 0x000fe200000e0000 */
[--C-:B------:R-:W-:Y:S01]  /*38c0*/  FADD.FTZ R48, R48, -R108.reuse ;  /* 0x8000006c30307221 */ /* 0x100fe20000010000 */
[----:B------:R-:W-:Y:S02]  /*38d0*/  FADD.FTZ R50, R50, -R108 ;  /* 0x8000006c32327221 */ /* 0x000fe40000010000 */
[----:B------:R-:W-:Y:S01]  /*38e0*/  SHFL.IDX PT, R114, R15, R235, 0x1f ;  /* 0x00001feb0f727589 */ /* 0x000fe200000e0000 */
[--C-:B------:R-:W-:Y:S01]  /*38f0*/  FADD.FTZ R49, R49, -R16.reuse ;  /* 0x8000001031317221 */ /* 0x100fe20000010000 */
[----:B------:R-:W-:Y:S02]  /*3900*/  FADD.FTZ R51, R51, -R16 ;  /* 0x8000001033337221 */ /* 0x000fe40000010000 */
[----:B------:R-:W-:Y:S04]  /*3910*/  SHFL.IDX PT, R112, R15, R234, 0x1f ;  /* 0x00001fea0f707589 */ /* 0x000fe800000e0000 */
[----:B------:R-:W-:Y:S04]  /*3920*/  SHFL.IDX PT, R108, R15, R233, 0x1f ;  /* 0x00001fe90f6c7589 */ /* 0x000fe800000e0000 */
[----:B------:R-:W-:Y:S04]  /*3930*/  SHFL.IDX PT, R16, R15, R232, 0x1f ;  /* 0x00001fe80f107589 */ /* 0x000fe800000e0000 */
[----:B------:R-:W-:Y:S04]  /*3940*/  SHFL.IDX PT, R15, R15, R230, 0x1f ;  /* 0x00001fe60f0f7589 */ /* 0x000fe800000e0000 */
[----:B------:R-:W1:Y:S04]  /*3950*/  SHFL.IDX PT, R231, R10, R231, 0x1f ;  /* 0x00001fe70ae77589 */ /* 0x000e6800000e0000 */
[----:B------:R-:W-:Y:S04]  /*3960*/  SHFL.IDX PT, R227, R227, R230, 0x1f ;  /* 0x00001fe6e3e37589 */ /* 0x000fe800000e0000 */
[----:B------:R-:W2:Y:S01]  /*3970*/  SHFL.IDX PT, R230, R10, R230, 0x1f ;  /* 0x00001fe60ae67589 */ /* 0x000ea200000e0000 */
[--C-:B------:R-:W-:Y:S01]  /*3980*/  FADD.FTZ R41, R41, -R113.reuse ;  /* 0x8000007129297221 */ /* 0x100fe20000010000 */
[----:B------:R-:W-:-:S02]  /*3990*/  FADD.FTZ R43, R43, -R113 ;  /* 0x800000712b2b7221 */ /* 0x000fc40000010000 */
[----:B------:R-:W-:Y:S04]  /*39a0*/  SHFL.IDX PT, R237, R10, R237, 0x1f ;  /* 0x00001fed0aed7589 */ /* 0x000fe800000e0000 */
[----:B------:R-:W4:Y:S04]  /*39b0*/  SHFL.IDX PT, R113, R10, R8, 0x1f ;  /* 0x00001f080a717589 */ /* 0x000f2800000e0000 */
[----:B------:R-:W5:Y:S04]  /*39c0*/  SHFL.IDX PT, R235, R10, R235, 0x1f ;  /* 0x00001feb0aeb7589 */ /* 0x000f6800000e0000 */
[----:B------:R-:W5:Y:S04]  /*39d0*/  SHFL.IDX PT, R234, R10, R234, 0x1f ;  /* 0x00001fea0aea7589 */ /* 0x000f6800000e0000 */
[----:B------:R-:W3:Y:S04]  /*39e0*/  SHFL.IDX PT, R233, R10, R233, 0x1f ;  /* 0x00001fe90ae97589 */ /* 0x000ee800000e0000 */
[----:B------:R2:W3:Y:S01]  /*39f0*/  SHFL.IDX PT, R232, R10, R232, 0x1f ;  /* 0x00001fe80ae87589 */ /* 0x0004e200000e0000 */
[----:B------:R-:W-:Y:S01]  /*3a00*/  FMUL.FTZ R26, R216, R26 ;  /* 0x0000001ad81a7220 */ /* 0x000fe20000410000 */
[----:B------:R-:W-:Y:S01]  /*3a10*/  FMUL.FTZ R27, R219, R27 ;  /* 0x0000001bdb1b7220 */ /* 0x000fe20000410000 */
[----:B------:R-:W5:Y:S01]  /*3a20*/  MUFU.EX2 R221, R221 ;  /* 0x000000dd00dd7308 */ /* 0x000f620000000800 */
[----:B-1----:R-:W-:Y:S01]  /*3a30*/  FADD.FTZ R121, R84, -R231 ;  /* 0x800000e754797221 */ /* 0x002fe20000010000 */
[----:B------:R-:W-:Y:S01]  /*3a40*/  FMUL.FTZ R28, R18, R28 ;  /* 0x0000001c121c7220 */ /* 0x000fe20000410000 */
[----:B------:R-:W-:Y:S01]  /*3a50*/  FMUL.FTZ R29, R19, R29 ;  /* 0x0000001d131d7220 */ /* 0x000fe20000410000 */
[----:B------:R-:W-:Y:S01]  /*3a60*/  FADD.FTZ R60, R60, -R114 ;  /* 0x800000723c3c7221 */ /* 0x000fe20000010000 */
[----:B--2---:R-:W-:-:S03]  /*3a70*/  FADD.FTZ R10, R68, -R9 ;  /* 0x80000009440a7221 */ /* 0x004fc60000010000 */
[----:B------:R-:W1:Y:S01]  /*3a80*/  MUFU.EX2 R126, R126 ;  /* 0x0000007e007e7308 */ /* 0x000e620000000800 */
[----:B------:R-:W-:Y:S01]  /*3a90*/  FADD.FTZ R9, R70, -R9 ;  /* 0x8000000946097221 */ /* 0x000fe20000010000 */
[----:B------:R-:W-:Y:S01]  /*3aa0*/  FADD.FTZ R70, R69, -R15 ;  /* 0x8000000f45467221 */ /* 0x000fe20000010000 */
[----:B------:R-:W-:Y:S01]  /*3ab0*/  FADD.FTZ R61, R61, -R112 ;  /* 0x800000703d3d7221 */ /* 0x000fe20000010000 */
[----:B------:R-:W-:Y:S01]  /*3ac0*/  FMUL.FTZ R84, R217, R24 ;  /* 0x00000018d9547220 */ /* 0x000fe20000410000 */
[----:B------:R-:W-:-:S03]  /*3ad0*/  FMUL.FTZ R25, R218, R25 ;  /* 0x00000019da197220 */ /* 0x000fc60000410000 */
[----:B------:R-:W2:Y:S01]  /*3ae0*/  MUFU.EX2 R127, R127 ;  /* 0x0000007f007f7308 */ /* 0x000ea20000000800 */
[----:B------:R-:W-:Y:S01]  /*3af0*/  FFMA.FTZ R140, R151, UR10, -R140 ;  /* 0x0000000a978c7c23 */ /* 0x000fe2000801088c */
[----:B------:R-:W-:Y:S01]  /*3b00*/  FADD.FTZ R125, R85, -R230 ;  /* 0x800000e6557d7221 */ /* 0x000fe20000010000 */
[----:B------:R-:W-:Y:S01]  /*3b10*/  FADD.FTZ R65, R65, -R16 ;  /* 0x8000001041417221 */ /* 0x000fe20000010000 */
[----:B------:R-:W-:-:S04]  /*3b20*/  F2FP.F16.F32.PACK_AB R85, R27, R26 ;  /* 0x0000001a1b55723e */ /* 0x000fc800000000ff */
[----:B------:R-:W2:Y:S01]  /*3b30*/  MUFU.EX2 R131, R131 ;  /* 0x0000008300837308 */ /* 0x000ea20000000800 */
[----:B------:R-:W-:Y:S01]  /*3b40*/  FADD.FTZ R66, R66, -R108 ;  /* 0x8000006c42427221 */ /* 0x000fe20000010000 */
[----:B------:R-:W-:Y:S01]  /*3b50*/  FADD.FTZ R231, R86, -R231 ;  /* 0x800000e756e77221 */ /* 0x000fe20000010000 */
[----:B------:R-:W-:Y:S01]  /*3b60*/  FMUL.FTZ R10, R98, R10 ;  /* 0x0000000a620a7220 */ /* 0x000fe20000410000 */
[----:B------:R-:W-:-:S04]  /*3b70*/  FMUL.FTZ R27, R99, R70 ;  /* 0x00000046631b7220 */ /* 0x000fc80000410000 */
[----:B------:R-:W3:Y:S01]  /*3b80*/  MUFU.EX2 R122, R122 ;  /* 0x0000007a007a7308 */ /* 0x000ee20000000800 */
[----:B------:R-:W-:Y:S01]  /*3b90*/  F2FP.F16.F32.PACK_AB R86, R29, R28 ;  /* 0x0000001c1d56723e */ /* 0x000fe200000000ff */
[----:B------:R-:W-:Y:S01]  /*3ba0*/  FMUL.FTZ R60, R95, R60 ;  /* 0x0000003c5f3c7220 */ /* 0x000fe20000410000 */
[----:B------:R-:W-:-:S05]  /*3bb0*/  FMUL.FTZ R61, R96, R61 ;  /* 0x0000003d603d7220 */ /* 0x000fca0000410000 */
[----:B------:R-:W3:Y:S01]  /*3bc0*/  MUFU.EX2 R123, R123 ;  /* 0x0000007b007b7308 */ /* 0x000ee20000000800 */
[----:B------:R-:W-:Y:S01]  /*3bd0*/  FADD.FTZ R64, R64, -R108 ;  /* 0x8000006c40407221 */ /* 0x000fe20000010000 */
[----:B------:R-:W-:-:S06]  /*3be0*/  FADD.FTZ R16, R67, -R16 ;  /* 0x8000001043107221 */ /* 0x000fcc0000010000 */
[----:B------:R-:W3:Y:S01]  /*3bf0*/  MUFU.EX2 R134, R134 ;  /* 0x0000008600867308 */ /* 0x000ee20000000800 */
[----:B------:R-:W-:Y:S01]  /*3c00*/  FADD.FTZ R15, R71, -R15 ;  /* 0x8000000f470f7221 */ /* 0x000fe20000010000 */
[----:B------:R-:W-:-:S06]  /*3c10*/  F2FP.F16.F32.PACK_AB R84, R25, R84 ;  /* 0x000000541954723e */ /* 0x000fcc00000000ff */
[----:B------:R-:W3:Y:S01]  /*3c20*/  MUFU.EX2 R124, R124 ;  /* 0x0000007c007c7308 */ /* 0x000ee20000000800 */
[----:B----4-:R-:W-:Y:S01]  /*3c30*/  FADD.FTZ R67, R72, -R113 ;  /* 0x8000007148437221 */ /* 0x010fe20000010000 */
[----:B------:R-:W-:-:S06]  /*3c40*/  FADD.FTZ R108, R73, -R237 ;  /* 0x800000ed496c7221 */ /* 0x000fcc0000010000 */
[----:B------:R-:W4:Y:S01]  /*3c50*/  MUFU.EX2 R107, R107 ;  /* 0x0000006b006b7308 */ /* 0x000f220000000800 */
[----:B------:R-:W-:-:S07]  /*3c60*/  FMUL.FTZ R25, R97, R65 ;  /* 0x0000004161197220 */ /* 0x000fce0000410000 */
[----:B------:R-:W4:Y:S01]  /*3c70*/  MUFU.EX2 R110, R110 ;  /* 0x0000006e006e7308 */ /* 0x000f220000000800 */
[----:B------:R-:W-:-:S07]  /*3c80*/  FMUL.FTZ R65, R130, R66 ;  /* 0x0000004282417220 */ /* 0x000fce0000410000 */
[----:B------:R-:W4:Y:S01]  /*3c90*/  MUFU.EX2 R128, R128 ;  /* 0x0000008000807308 */ /* 0x000f220000000800 */
[----:B------:R-:W-:-:S07]  /*3ca0*/  F2FP.F16.F32.PACK_AB R66, R27, R10 ;  /* 0x0000000a1b42723e */ /* 0x000fce00000000ff */
[----:B------:R-:W4:Y:S08]  /*3cb0*/  MUFU.EX2 R115, R115 ;  /* 0x0000007300737308 */ /* 0x000f300000000800 */
[----:B------:R-:W4:Y:S08]  /*3cc0*/  MUFU.EX2 R118, R118 ;  /* 0x0000007600767308 */ /* 0x000f300000000800 */
[----:B------:R-:W4:Y:S01]  /*3cd0*/  MUFU.EX2 R119, R119 ;  /* 0x0000007700777308 */ /* 0x000f220000000800 */
[----:B------:R-:W-:Y:S01]  /*3ce0*/  F2FP.F16.F32.PACK_AB R70, R61, R60 ;  /* 0x0000003c3d46723e */ /* 0x000fe200000000ff */
[----:B------:R-:W-:-:S06]  /*3cf0*/  FMUL.FTZ R10, R135, R15 ;  /* 0x0000000f870a7220 */ /* 0x000fcc0000410000 */
[----:B------:R-:W-:Y:S01]  /*3d00*/  MUFU.EX2 R102, R102 ;  /* 0x0000006600667308 */ /* 0x000fe20000000800 */
[----:B------:R-:W-:Y:S01]  /*3d10*/  FMUL.FTZ R60, R100, R67 ;  /* 0x00000043643c7220 */ /* 0x000fe20000410000 */
[----:B------:R-:W-:-:S06]  /*3d20*/  FMUL.FTZ R15, R101, R108 ;  /* 0x0000006c650f7220 */ /* 0x000fcc0000410000 */
[----:B------:R-:W4:Y:S01]  /*3d30*/  MUFU.EX2 R138, R138 ;  /* 0x0000008a008a7308 */ /* 0x000f220000000800 */
[----:B------:R-:W-:-:S07]  /*3d40*/  FADD.FTZ R62, R62, -R114 ;  /* 0x800000723e3e7221 */ /* 0x000fce0000010000 */
[----:B------:R-:W4:Y:S01]  /*3d50*/  MUFU.EX2 R139, R139 ;  /* 0x0000008b008b7308 */ /* 0x000f220000000800 */
[----:B------:R-:W-:-:S07]  /*3d60*/  FADD.FTZ R63, R63, -R112 ;  /* 0x800000703f3f7221 */ /* 0x000fce0000010000 */
[----:B------:R-:W4:Y:S08]  /*3d70*/  MUFU.EX2 R132, R132 ;  /* 0x0000008400847308 */ /* 0x000f300000000800 */
[----:B------:R-:W4:Y:S01]  /*3d80*/  MUFU.EX2 R133, R133 ;  /* 0x0000008500857308 */ /* 0x000f220000000800 */
[----:B------:R-:W-:-:S07]  /*3d90*/  FADD.FTZ R56, R56, -R117 ;  /* 0x8000007538387221 */ /* 0x000fce0000010000 */
[----:B------:R-:W4:Y:S01]  /*3da0*/  MUFU.EX2 R103, R103 ;  /* 0x0000006700677308 */ /* 0x000f220000000800 */
[----:B------:R-:W-:-:S07]  /*3db0*/  FADD.FTZ R58, R58, -R117 ;  /* 0x800000753a3a7221 */ /* 0x000fce0000010000 */
[----:B------:R-:W-:Y:S01]  /*3dc0*/  MUFU.EX2 R104, R104 ;  /* 0x0000006800687308 */ /* 0x000fe20000000800 */
[----:B------:R-:W-:-:S07]  /*3dd0*/  FADD.FTZ R57, R57, -R120 ;  /* 0x8000007839397221 */ /* 0x000fce0000010000 */
[----:B------:R-:W-:Y:S01]  /*3de0*/  MUFU.EX2 R105, R105 ;  /* 0x0000006900697308 */ /* 0x000fe20000000800 */
[----:B------:R-:W-:-:S07]  /*3df0*/  FADD.FTZ R59, R59, -R120 ;  /* 0x800000783b3b7221 */ /* 0x000fce0000010000 */
[----:B------:R-:W-:Y:S08]  /*3e00*/  MUFU.EX2 R106, R106 ;  /* 0x0000006a006a7308 */ /* 0x000ff00000000800 */
[----:B------:R-:W4:Y:S08]  /*3e10*/  MUFU.EX2 R136, R136 ;  /* 0x0000008800887308 */ /* 0x000f300000000800 */
[----:B------:R-:W4:Y:S08]  /*3e20*/  MUFU.EX2 R137, R137 ;  /* 0x0000008900897308 */ /* 0x000f300000000800 */
[----:B------:R-:W4:Y:S08]  /*3e30*/  MUFU.EX2 R228, R228 ;  /* 0x000000e400e47308 */ /* 0x000f300000000800 */
[----:B------:R-:W4:Y:S01]  /*3e40*/  MUFU.EX2 R29, R140 ;  /* 0x0000008c001d7308 */ /* 0x000f220000000800 */
[--C-:B------:R-:W-:Y:S01]  /*3e50*/  FADD.FTZ R53, R53, -R227.reuse ;  /* 0x800000e335357221 */ /* 0x100fe20000010000 */
[----:B------:R-:W-:Y:S01]  /*3e60*/  FADD.FTZ R55, R55, -R227 ;  /* 0x800000e337377221 */ /* 0x000fe20000010000 */
[----:B------:R-:W-:Y:S01]  /*3e70*/  FMUL.FTZ R30, R220, R30 ;  /* 0x0000001edc1e7220 */ /* 0x000fe20000410000 */
[----:B-----5:R-:W-:Y:S01]  /*3e80*/  FMUL.FTZ R31, R221, R31 ;  /* 0x0000001fdd1f7220 */ /* 0x020fe20000410000 */
[----:B-1----:R-:W-:Y:S01]  /*3e90*/  FMUL.FTZ R62, R126, R62 ;  /* 0x0000003e7e3e7220 */ /* 0x002fe20000410000 */
[----:B--2---:R-:W-:Y:S01]  /*3ea0*/  FMUL.FTZ R63, R127, R63 ;  /* 0x0000003f7f3f7220 */ /* 0x004fe20000410000 */
[----:B------:R-:W-:Y:S01]  /*3eb0*/  FMUL.FTZ R16, R131, R16 ;  /* 0x0000001083107220 */ /* 0x000fe20000410000 */
[----:B------:R-:W-:Y:S01]  /*3ec0*/  F2FP.F16.F32.PACK_AB R60, R15, R60 ;  /* 0x0000003c0f3c723e */ /* 0x000fe200000000ff */
        /* <DEDUP_REMOVED lines=12> */
[----:B---3--:R-:W-:Y:S01]  /*3f90*/  FMUL.FTZ R58, R122, R58 ;  /* 0x0000003a7a3a7220 */ /* 0x008fe20000410000 */
[----:B------:R-:W-:Y:S01]  /*3fa0*/  FMUL.FTZ R59, R123, R59 ;  /* 0x0000003b7b3b7220 */ /* 0x000fe20000410000 */
[----:B------:R-:W-:Y:S01]  /*3fb0*/  FMUL.FTZ R9, R134, R9 ;  /* 0x0000000986097220 */ /* 0x000fe20000410000 */
[----:B------:R-:W-:-:S02]  /*3fc0*/  IMAD R15, R0, 0x4000, R141 ;  /* 0x00004000000f7824 */ /* 0x000fc400078e028d */
[----:B------:R-:W-:Y:S01]  /*3fd0*/  FADD.FTZ R113, R74, -R113 ;  /* 0x800000714a717221 */ /* 0x000fe20000010000 */
[----:B------:R-:W-:Y:S01]  /*3fe0*/  FADD.FTZ R237, R75, -R237 ;  /* 0x800000ed4bed7221 */ /* 0x000fe20000010000 */
[----:B------:R-:W-:Y:S01]  /*3ff0*/  FADD.FTZ R235, R78, -R235 ;  /* 0x800000eb4eeb7221 */ /* 0x000fe20000010000 */
[----:B------:R-:W-:Y:S01]  /*4000*/  FADD.FTZ R234, R79, -R234 ;  /* 0x800000ea4fea7221 */ /* 0x000fe20000010000 */
[--C-:B------:R-:W-:Y:S01]  /*4010*/  FADD.FTZ R114, R80, -R233.reuse ;  /* 0x800000e950727221 */ /* 0x100fe20000010000 */
[--C-:B------:R-:W-:Y:S01]  /*4020*/  FADD.FTZ R120, R81, -R232.reuse ;  /* 0x800000e851787221 */ /* 0x100fe20000010000 */
        /* <DEDUP_REMOVED lines=59> */
[----:B------:R1:W-:Y:S01]  /*43e0*/  STSM.16.MT88.4 [R15+0x21c00], R76 ;  /* 0x021c004c0f007844 */ /* 0x0003e20000004200 */
        /* <DEDUP_REMOVED lines=11> */
[----:B------:R1:W-:Y:S04]  /*44a0*/  STSM.16.MT88.4 [R15+0x23c00], R60 ;  /* 0x023c003c0f007844 */ /* 0x0003e80000004200 */
[----:B------:R1:W-:Y:S01]  /*44b0*/  STSM.16.MT88.4 [R15+0x24400], R56 ;  /* 0x024400380f007844 */ /* 0x0003e20000004200 */
[----:B------:R-:W-:Y:S01]  /*44c0*/  WARPGROUP.ARRIVE ;  /* 0x00000000000079c5 */ /* 0x000fe20000000000 */
[----:B------:R-:W-:Y:S01]  /*44d0*/  UMOV UR6, UR4 ;  /* 0x0000000400067c82 */ /* 0x000fe20008000000 */
[----:B------:R-:W-:-:S04]  /*44e0*/  UMOV UR7, 0x40000040 ;  /* 0x4000004000077882 */ /* 0x000fc80000000000 */
        /* <DEDUP_REMOVED lines=137> */
.L_x_6409:
        /* <DEDUP_REMOVED lines=68> */
.L_x_6410:
[----:B-1----:R-:W2:Y:S01]  /*51c0*/  LDL R5, [R1] ;  /* 0x0000000001057983 */ /* 0x002ea20000100800 */
        /* <DEDUP_REMOVED lines=11> */
.L_x_6400:
[----:B------:R-:W-:-:S06]  /*5280*/  UISETP.GE.AND UP0, UPT, UR41, UR40, UPT ;  /* 0x000000282900728c */ /* 0x000fcc000bf06270 */
[----:B------:R-:W-:-:S13]  /*5290*/  PLOP3.LUT P0, PT, PT, PT, UP0, 0x80, 0x0 ;  /* 0x000000000000781c */ /* 0x000fda0003f0f008 */
[----:B------:R-:W-:Y:S05]  /*52a0*/  @P0 BRA `(.L_x_6412) ;  /* 0x0000003800480947 */ /* 0x000fea0003800000 */
[----:B------:R-:W1:Y:S01]  /*52b0*/  LDL.LU R11, [R1+0x20] ;  /* 0x00002000010b7983 */ /* 0x000e620000300800 */
[----:B------:R-:W-:-:S03]  /*52c0*/  ULDC UR4, c[0x0][0x290] ;  /* 0x0000a40000047ab9 */ /* 0x000fc60000000800 */
[----:B------:R-:W3:Y:S01]  /*52d0*/  LDL.LU R10, [R1+0x14] ;  /* 0x00001400010a7983 */ /* 0x000ee20000300800 */
[----:B------:R-:W-:Y:S01]  /*52e0*/  UIMAD UR4, UR37, -0x80, UR4 ;  /* 0xffffff80250478a4 */ /* 0x000fe2000f8e0204 */
[----:B------:R-:W-:Y:S01]  /*52f0*/  IMAD R229, R229, 0x2000, R236 ;  /* 0x00002000e5e57824 */ /* 0x000fe200078e02ec */
[----:B------:R-:W4:Y:S01]  /*5300*/  S2R R5, SR_TID.X ;  /* 0x0000000000057919 */ /* 0x000f220000002100 */
[----:B------:R-:W-:-:S03]  /*5310*/  IMAD.MOV.U32 R235, RZ, RZ, 0x40000040 ;  /* 0x40000040ffeb7424 */ /* 0x000fc600078e00ff */
[----:B--2---:R-:W-:Y:S02]  /*5320*/  IMAD.U32 R15, RZ, RZ, UR4 ;  /* 0x00000004ff0f7e24 */ /* 0x004fe4000f8e00ff */
[----:B------:R-:W-:Y:S02]  /*5330*/  IMAD.MOV.U32 R233, RZ, RZ, 0x40000040 ;  /* 0x40000040ffe97424 */ /* 0x000fe400078e00ff */
        /* <DEDUP_REMOVED lines=8> */
[----:B------:R-:W-:Y:S01]  /*53c0*/  IMAD.IADD R8, R5, 0x1, -R8 ;  /* 0x0000000105087824 */ /* 0x000fe200078e0a08 */
[----:B-1----:R-:W-:Y:S02]  /*53d0*/  LEA.HI R13, R11, R9, RZ, 0x5 ;  /* 0x000000090b0d7211 */ /* 0x002fe400078f28ff */
[----:B------:R-:W-:Y:S02]  /*53e0*/  LEA.HI R9, R7, R7, RZ, 0x1 ;  /* 0x0000000707097211 */ /* 0x000fe400078f08ff */
[--C-:B---3--:R-:W-:Y:S02]  /*53f0*/  SHF.R.S32.HI R11, RZ, 0x2, R10.reuse ;  /* 0x00000002ff0b7819 */ /* 0x108fe4000001140a */
[----:B------:R-:W-:Y:S02]  /*5400*/  LOP3.LUT R12, R9, 0xfffffffe, RZ, 0xc0, !PT ;  /* 0xfffffffe090c7812 */ /* 0x000fe400078ec0ff */
[----:B------:R-:W-:Y:S02]  /*5410*/  SHF.R.S32.HI R10, RZ, 0x1f, R10 ;  /* 0x0000001fff0a7819 */ /* 0x000fe4000001140a */
[----:B------:R-:W-:-:S02]  /*5420*/  SHF.R.S32.HI R9, RZ, 0x1f, R8 ;  /* 0x0000001fff097819 */ /* 0x000fc40000011408 */
[----:B------:R-:W-:Y:S01]  /*5430*/  SHF.R.S32.HI R14, RZ, 0x5, R13 ;  /* 0x00000005ff0e7819 */ /* 0x000fe2000001140d */
[----:B------:R-:W-:Y:S01]  /*5440*/  IMAD.IADD R13, R7, 0x1, -R12 ;  /* 0x00000001070d7824 */ /* 0x000fe200078e0a0c */
[----:B------:R-:W-:Y:S02]  /*5450*/  LEA.HI R10, R10, R11, RZ, 0x3 ;  /* 0x0000000b0a0a7211 */ /* 0x000fe400078f18ff */
[CC--:B------:R-:W-:Y:S01]  /*5460*/  LEA.HI R7, R9.reuse, R8.reuse, RZ, 0x3 ;  /* 0x0000000809077211 */ /* 0x0c0fe200078f18ff */
[----:B------:R-:W-:Y:S01]  /*5470*/  IMAD R14, R14, -0x10, R15 ;  /* 0xfffffff00e0e7824 */ /* 0x000fe200078e020f */
[----:B------:R-:W-:Y:S02]  /*5480*/  LEA.HI R9, R9, R8, RZ, 0x2 ;  /* 0x0000000809097211 */ /* 0x000fe400078f10ff */
[----:B------:R-:W-:Y:S02]  /*5490*/  LOP3.LUT R12, R10, 0xfffffff8, RZ, 0xc0, !PT ;  /* 0xfffffff80a0c7812 */ /* 0x000fe400078ec0ff */
[----:B------:R-:W-:-:S02]  /*54a0*/  SHF.R.S32.HI R8, RZ, 0x3, R7 ;  /* 0x00000003ff087819 */ /* 0x000fc40000011407 */
[----:B------:R-:W-:Y:S02]  /*54b0*/  SHF.R.S32.HI R7, RZ, 0x1f, R7 ;  /* 0x0000001fff077819 */ /* 0x000fe40000011407 */
[----:B------:R-:W-:Y:S02]  /*54c0*/  SHF.R.S32.HI R10, RZ, 0x2, R9 ;  /* 0x00000002ff0a7819 */ /* 0x000fe40000011409 */
[----:B------:R-:W-:Y:S02]  /*54d0*/  LEA.HI R7, R7, R8, RZ, 0x4 ;  /* 0x0000000807077211 */ /* 0x000fe400078f20ff */
[----:B------:R-:W-:Y:S02]  /*54e0*/  LEA.HI R9, R9, R10, RZ, 0x1 ;  /* 0x0000000a09097211 */ /* 0x000fe400078f08ff */
[----:B------:R-:W-:Y:S02]  /*54f0*/  LEA.HI R15, R6, R5, RZ, 0x2 ;  /* 0x00000005060f7211 */ /* 0x000fe400078f10ff */
[----:B------:R-:W-:-:S02]  /*5500*/  LOP3.LUT R7, R7, 0x1ffffff0, RZ, 0xc0, !PT ;  /* 0x1ffffff007077812 */ /* 0x000fc400078ec0ff */
[----:B------:R-:W-:Y:S02]  /*5510*/  LOP3.LUT R9, R9, 0xfffffffe, RZ, 0xc0, !PT ;  /* 0xfffffffe09097812 */ /* 0x000fe400078ec0ff */
[----:B------:R-:W-:Y:S01]  /*5520*/  IADD3 R6, R14, R12, -R11 ;  /* 0x0000000c0e067210 */ /* 0x000fe20007ffe80b */
[----:B------:R-:W-:Y:S01]  /*5530*/  IMAD.IADD R8, R8, 0x1, -R7 ;  /* 0x0000000108087824 */ /* 0x000fe200078e0a07 */
[----:B------:R-:W-:Y:S01]  /*5540*/  LOP3.LUT R12, R15, 0xfffffffc, RZ, 0xc0, !PT ;  /* 0xfffffffc0f0c7812 */ /* 0x000fe200078ec0ff */
[C---:B------:R-:W-:Y:S02]  /*5550*/  IMAD.IADD R9, R10.reuse, 0x1, -R9 ;  /* 0x000000010a097824 */ /* 0x040fe400078e0a09 */
[C---:B------:R-:W-:Y:S02]  /*5560*/  VIADD R11, R10.reuse, 0x8 ;  /* 0x000000080a0b7836 */ /* 0x040fe40000000000 */
[----:B------:R-:W-:Y:S02]  /*5570*/  IMAD R6, R13, -0x40, R6 ;  /* 0xffffffc00d067824 */ /* 0x000fe400078e0206 */
[----:B------:R-:W-:-:S02]  /*5580*/  VIADD R13, R10, 0x10 ;  /* 0x000000100a0d7836 */ /* 0x000fc40000000000 */
[----:B------:R-:W-:Y:S02]  /*5590*/  IMAD R7, R8, 0x8, R9 ;  /* 0x0000000808077824 */ /* 0x000fe400078e0209 */
[----:B------:R-:W-:Y:S01]  /*55a0*/  IMAD.IADD R5, R5, 0x1, -R12 ;  /* 0x0000000105057824 */ /* 0x000fe200078e0a0c */
[----:B------:R-:W-:Y:S01]  /*55b0*/  LEA.HI R12, R11, R11, RZ, 0x1 ;  /* 0x0000000b0b0c7211 */ /* 0x000fe200078f08ff */
[----:B------:R-:W-:Y:S01]  /*55c0*/  VIADD R15, R10, 0x18 ;  /* 0x000000180a0f7836 */ /* 0x000fe20000000000 */
[----:B------:R-:W-:Y:S01]  /*55d0*/  LEA.HI R8, R13, R13, RZ, 0x1 ;  /* 0x0000000d0d087211 */ /* 0x000fe200078f08ff */
[----:B------:R1:W-:Y:S01]  /*55e0*/  STL [R1+0x38], R7 ;  /* 0x0000380701007387 */ /* 0x0003e20000100800 */
[----:B------:R-:W-:Y:S02]  /*55f0*/  LOP3.LUT R14, R12, 0xfffffffe, RZ, 0xc0, !PT ;  /* 0xfffffffe0c0e7812 */ /* 0x000fe400078ec0ff */
[----:B------:R-:W-:Y:S02]  /*5600*/  LOP3.LUT R10, R8, 0xfffffffe, RZ, 0xc0, !PT ;  /* 0xfffffffe080a7812 */ /* 0x000fe400078ec0ff */
[----:B------:R-:W-:Y:S01]  /*5610*/  SHF.R.S32.HI R9, RZ, 0x1, R8 ;  /* 0x00000001ff097819 */ /* 0x000fe20000011408 */
[----:B------:R-:W-:Y:S01]  /*5620*/  IMAD.IADD R14, R11, 0x1, -R14 ;  /* 0x000000010b0e7824 */ /* 0x000fe200078e0a0e */
[----:B------:R-:W-:Y:S01]  /*5630*/  SHF.R.S32.HI R8, RZ, 0x1f, R8 ;  /* 0x0000001fff087819 */ /* 0x000fe20000011408 */
[----:B------:R-:W-:Y:S01]  /*5640*/  IMAD.IADD R10, R13, 0x1, -R10 ;  /* 0x000000010d0a7824 */ /* 0x000fe200078e0a0a */
[----:B------:R-:W-:Y:S01]  /*5650*/  LEA.HI R11, R15, R15, RZ, 0x1 ;  /* 0x0000000f0f0b7211 */ /* 0x000fe200078f08ff */
[----:B------:R-:W-:Y:S01]  /*5660*/  IMAD.MOV.U32 R13, RZ, RZ, 0x40000040 ;  /* 0x40000040ff0d7424 */ /* 0x000fe200078e00ff */
[----:B-1----:R-:W-:-:S02]  /*5670*/  SHF.R.S32.HI R7, RZ, 0x1, R12 ;  /* 0x00000001ff077819 */ /* 0x002fc4000001140c */
[----:B------:R-:W-:Y:S02]  /*5680*/  SHF.R.S32.HI R12, RZ, 0x1f, R12 ;  /* 0x0000001fff0c7819 */ /* 0x000fe4000001140c */
[----:B------:R-:W-:Y:S02]  /*5690*/  LEA.HI R8, R8, R9, RZ, 0x4 ;  /* 0x0000000908087211 */ /* 0x000fe400078f20ff */
[----:B------:R-:W-:Y:S02]  /*56a0*/  LEA.HI R12, R12, R7, RZ, 0x4 ;  /* 0x000000070c0c7211 */ /* 0x000fe400078f20ff */
[----:B------:R-:W-:Y:S02]  /*56b0*/  LOP3.LUT R8, R8, 0x1ffffff0, RZ, 0xc0, !PT ;  /* 0x1ffffff008087812 */ /* 0x000fe400078ec0ff */
[----:B------:R-:W-:Y:S02]  /*56c0*/  LOP3.LUT R12, R12, 0x1ffffff0, RZ, 0xc0, !PT ;  /* 0x1ffffff00c0c7812 */ /* 0x000fe400078ec0ff */
[--C-:B------:R-:W-:Y:S01]  /*56d0*/  SHF.R.S32.HI R16, RZ, 0x1, R11.reuse ;  /* 0x00000001ff107819 */ /* 0x100fe2000001140b */
[----:B------:R-:W-:Y:S01]  /*56e0*/  IMAD.IADD R9, R9, 0x1, -R8 ;  /* 0x0000000109097824 */ /* 0x000fe200078e0a08 */
[----:B------:R-:W-:Y:S01]  /*56f0*/  SHF.R.S32.HI R17, RZ, 0x1f, R11 ;  /* 0x0000001fff117819 */ /* 0x000fe2000001140b */
[----:B------:R-:W-:Y:S01]  /*5700*/  IMAD.IADD R7, R7, 0x1, -R12 ;  /* 0x0000000107077824 */ /* 0x000fe200078e0a0c */
[----:B------:R-:W-:Y:S01]  /*5710*/  LOP3.LUT R18, R11, 0xfffffffe, RZ, 0xc0, !PT ;  /* 0xfffffffe0b127812 */ /* 0x000fe200078ec0ff */
[----:B------:R-:W-:Y:S01]  /*5720*/  IMAD.MOV.U32 R11, RZ, RZ, 0x40000040 ;  /* 0x40000040ff0b7424 */ /* 0x000fe200078e00ff */
[----:B------:R-:W-:Y:S01]  /*5730*/  LEA.HI R17, R17, R16, RZ, 0x4 ;  /* 0x0000001011117211 */ /* 0x000fe200078f20ff */
[----:B------:R-:W-:-:S02]  /*5740*/  IMAD R8, R7, 0x8, R14 ;  /* 0x0000000807087824 */ /* 0x000fc400078e020e */
[----:B------:R-:W-:Y:S01]  /*5750*/  IMAD R7, R9, 0x8, R10 ;  /* 0x0000000809077824 */ /* 0x000fe200078e020a */
[----:B------:R-:W-:Y:S01]  /*5760*/  LOP3.LUT R17, R17, 0x1ffffff0, RZ, 0xc0, !PT ;  /* 0x1ffffff011117812 */ /* 0x000fe200078ec0ff */
[----:B------:R-:W-:Y:S01]  /*5770*/  IMAD.IADD R18, R15, 0x1, -R18 ;  /* 0x000000010f127824 */ /* 0x000fe200078e0a12 */
[----:B------:R1:W-:Y:S01]  /*5780*/  STL [R1+0x34], R8 ;  /* 0x0000340801007387 */ /* 0x0003e20000100800 */
[----:B------:R-:W-:Y:S02]  /*5790*/  IMAD.MOV.U32 R15, RZ, RZ, 0x40000040 ;  /* 0x40000040ff0f7424 */ /* 0x000fe400078e00ff */
[----:B------:R-:W-:Y:S01]  /*57a0*/  IMAD.IADD R17, R16, 0x1, -R17 ;  /* 0x0000000110117824 */ /* 0x000fe200078e0a11 */
[----:B------:R2:W-:Y:S01]  /*57b0*/  STL [R1+0x28], R7 ;  /* 0x0000280701007387 */ /* 0x0005e20000100800 */
[----:B------:R-:W-:Y:S02]  /*57c0*/  IMAD.MOV.U32 R9, RZ, RZ, 0x40000040 ;  /* 0x40000040ff097424 */ /* 0x000fe400078e00ff */
[----:B------:R-:W-:-:S02]  /*57d0*/  IMAD R10, R17, 0x8, R18 ;  /* 0x00000008110a7824 */ /* 0x000fc400078e0212 */
[----:B------:R-:W-:Y:S02]  /*57e0*/  VIADD R17, R5, 0x8 ;  /* 0x0000000805117836 */ /* 0x000fe40000000000 */
[----:B-1----:R-:W-:Y:S01]  /*57f0*/  VIADD R8, R229, 0x4000 ;  /* 0x00004000e5087836 */ /* 0x002fe20000000000 */
[----:B------:R1:W-:Y:S01]  /*5800*/  STL [R1+0x24], R10 ;  /* 0x0000240a01007387 */ /* 0x0003e20000100800 */
[----:B------:R-:W-:Y:S02]  /*5810*/  VIADD R16, R5, 0xc ;  /* 0x0000000c05107836 */ /* 0x000fe40000000000 */
[----:B--2---:R-:W-:Y:S01]  /*5820*/  VIADD R7, R229, 0x20c00 ;  /* 0x00020c00e5077836 */ /* 0x004fe20000000000 */
[----:B------:R-:W-:Y:S01]  /*5830*/  SHF.R.U32.HI R229, RZ, 0x4, R229 ;  /* 0x00000004ffe57819 */ /* 0x000fe200000116e5 */
[C---:B------:R-:W-:Y:S01]  /*5840*/  VIADD R17, R5.reuse, 0x14 ;  /* 0x0000001405117836 */ /* 0x040fe20000000000 */
[----:B------:R-:W-:Y:S01]  /*5850*/  SHF.R.U32.HI R8, RZ, 0x4, R8 ;  /* 0x00000004ff087819 */ /* 0x000fe20000011608 */
[----:B------:R-:W-:Y:S01]  /*5860*/  VIADD R16, R5, 0x18 ;  /* 0x0000001805107836 */ /* 0x000fe20000000000 */
[----:B------:R-:W-:-:S02]  /*5870*/  SHF.R.U32.HI R7, RZ, 0x4, R7 ;  /* 0x00000004ff077819 */ /* 0x000fc40000011607 */
[----:B------:R-:W-:Y:S02]  /*5880*/  LOP3.LUT R229, R229, 0x3fff, RZ, 0xc0, !PT ;  /* 0x00003fffe5e57812 */ /* 0x000fe400078ec0ff */
[----:B------:R-:W-:Y:S02]  /*5890*/  LOP3.LUT R8, R8, 0x3fff, RZ, 0xc0, !PT ;  /* 0x00003fff08087812 */ /* 0x000fe400078ec0ff */
[----:B------:R-:W-:Y:S02]  /*58a0*/  LOP3.LUT R7, R7, 0x3fff, RZ, 0xc0, !PT ;  /* 0x00003fff07077812 */ /* 0x000fe400078ec0ff */
[----:B-1----:R-:W-:Y:S02]  /*58b0*/  LOP3.LUT R10, R229, 0x10000, RZ, 0xfc, !PT ;  /* 0x00010000e50a7812 */ /* 0x002fe400078efcff */
[----:B------:R-:W-:Y:S02]  /*58c0*/  LOP3.LUT R237, R8, 0x10000, RZ, 0xfc, !PT ;  /* 0x0001000008ed7812 */ /* 0x000fe400078efcff */
[----:B------:R-:W-:Y:S01]  /*58d0*/  LOP3.LUT R7, R7, 0x10000, RZ, 0xfc, !PT ;  /* 0x0001000007077812 */ /* 0x000fe200078efcff */
[C---:B------:R-:W-:Y:S01]  /*58e0*/  VIADD R14, R10.reuse, 0x2 ;  /* 0x000000020a0e7836 */ /* 0x040fe20000000000 */
[----:B------:R1:W-:Y:S01]  /*58f0*/  STL [R1+0x20], R10 ;  /* 0x0000200a01007387 */ /* 0x0003e20000100800 */
[----:B------:R-:W-:-:S02]  /*5900*/  VIADD R12, R10, 0x4 ;  /* 0x000000040a0c7836 */ /* 0x000fc40000000000 */
[C---:B------:R-:W-:Y:S01]  /*5910*/  VIADD R8, R237.reuse, 0x2 ;  /* 0x00000002ed087836 */ /* 0x040fe20000000000 */
[----:B------:R2:W-:Y:S01]  /*5920*/  STL [R1+0x2c], R7 ;  /* 0x00002c0701007387 */ /* 0x0005e20000100800 */
[C---:B------:R-:W-:Y:S02]  /*5930*/  VIADD R234, R237.reuse, 0x4 ;  /* 0x00000004edea7836 */ /* 0x040fe40000000000 */
[----:B------:R-:W-:Y:S01]  /*5940*/  VIADD R232, R237, 0x6 ;  /* 0x00000006ede87836 */ /* 0x000fe20000000000 */
[----:B------:R3:W-:Y:S01]  /*5950*/  STL.64 [R1+0x18], R14 ;  /* 0x0000180e01007387 */ /* 0x0007e20000100a00 */
[----:B-1----:R-:W-:-:S03]  /*5960*/  VIADD R10, R10, 0x6 ;  /* 0x000000060a0a7836 */ /* 0x002fc60000000000 */
[----:B------:R3:W-:Y:S01]  /*5970*/  STL.64 [R1+0x10], R12 ;  /* 0x0000100c01007387 */ /* 0x0007e20000100a00 */
[----:B--2---:R-:W-:-:S03]  /*5980*/  VIADD R7, R5, 0x4 ;  /* 0x0000000405077836 */ /* 0x004fc60000000000 */
[----:B------:R3:W-:Y:S01]  /*5990*/  STL.64 [R1+0x8], R10 ;  /* 0x0000080a01007387 */ /* 0x0007e20000100a00 */
[C---:B------:R-:W-:Y:S02]  /*59a0*/  VIADD R7, R5.reuse, 0x10 ;  /* 0x0000001005077836 */ /* 0x040fe40000000000 */
[----:B------:R-:W-:Y:S01]  /*59b0*/  VIADD R7, R5, 0x1c ;  /* 0x0000001c05077836 */ /* 0x000fe20000000000 */
[----:B------:R3:W-:Y:S06]  /*59c0*/  STL.64 [R1], R8 ;  /* 0x0000000801007387 */ /* 0x0007ec0000100a00 */
.L_x_6423:
[----:B------:R-:W-:-:S05]  /*59d0*/  IMAD.U32 R7, RZ, RZ, UR36 ;  /* 0x00000024ff077e24 */ /* 0x000fca000f8e00ff */
[----:B------:R-:W-:-:S04]  /*59e0*/  LOP3.LUT R7, R7, 0x1, RZ, 0xfc, !PT ;  /* 0x0000000107077812 */ /* 0x000fc800078efcff */
[----:B------:R-:W-:-:S13]  /*59f0*/  ISETP.NE.AND P0, PT, R7, 0x3, PT ;  /* 0x000000030700780c */ /* 0x000fda0003f05270 */
[----:B--2---:R-:W-:Y:S05]  /*5a00*/  @!P0 BRA `(.L_x_6413) ;  /* 0x0000000000048947 */ /* 0x004fea0003800000 */
[----:B------:R-:W-:Y:S01]  /*5a10*/  BPT.TRAP 0x1 ;  /* 0x000000040000795c */ /* 0x000fe20000300000 */
.L_x_6413:
[----:B------:R-:W-:Y:S01]  /*5a20*/  IMAD R7, R0, 0x8, R236 ;  /* 0x0000000800077824 */ /* 0x000fe200078e02ec */
[----:B------:R-:W-:-:S04]  /*5a30*/  SHF.L.U32 R18, R4, 0x1f, RZ ;  /* 0x0000001f04127819 */ /* 0x000fc800000006ff */
[----:B------:R1:W2:Y:S01]  /*5a40*/  SYNCS.PHASECHK.TRANS64.TRYWAIT P1, [R7+URZ+0x30c10], R18 ;  /* 0x030c1012070075a7 */ /* 0x0002a2000802017f */
[----:B------:R-:W-:Y:S05]  /*5a50*/  @!P0 BRA `(.L_x_6414) ;  /* 0x0000000000048947 */ /* 0x000fea0003800000 */
[----:B------:R-:W-:Y:S01]  /*5a60*/  BPT.TRAP 0x1 ;  /* 0x000000040000795c */ /* 0x000fe20000300000 */
.L_x_6414:
[----:B---3--:R-:W-:-:S05]  /*5a70*/  VIADD R8, R236, 0x10000 ;  /* 0x00010000ec087836 */ /* 0x008fca0000000000 */
[----:B------:R-:W-:-:S04]  /*5a80*/  SHF.R.U32.HI R8, RZ, 0x4, R8 ;  /* 0x00000004ff087819 */ /* 0x000fc80000011608 */
[----:B------:R-:W-:-:S04]  /*5a90*/  LOP3.LUT R8, R8, 0x3fff, RZ, 0xc0, !PT ;  /* 0x00003fff08087812 */ /* 0x000fc800078ec0ff */
[----:B------:R-:W-:Y:S01]  /*5aa0*/  LOP3.LUT R9, R8, 0x10000, RZ, 0xfc, !PT ;  /* 0x0001000008097812 */ /* 0x000fe200078efcff */
[----:B--2---:R-:W-:Y:S06]  /*5ab0*/  @P1 BRA `(.L_x_6415) ;  /* 0x0000000000081947 */ /* 0x004fec0003800000 */
[----:B------:R-:W2:Y:S02]  /*5ac0*/  SYNCS.PHASECHK.TRANS64.TRYWAIT P1, [R7+URZ+0x30c10], R18 ;  /* 0x030c1012070075a7 */ /* 0x000ea4000802017f */
[----:B--2---:R-:W-:Y:S05]  /*5ad0*/  @!P1 BRA `(.L_x_6416) ;  /* 0x0000006800489947 */ /* 0x004fea0003800000 */
.L_x_6415:
        /* <DEDUP_REMOVED lines=63> */
.L_x_6417:
[----:B------:R1:W1:Y:S01]  /*5ed0*/  SYNCS.PHASECHK.TRANS64.TRYWAIT P1, [R7+URZ+0x30c30], R18 ;  /* 0x030c3012070075a7 */ /* 0x000262000802017f */
[----:B------:R-:W-:Y:S05]  /*5ee0*/  @!P0 BRA `(.L_x_6418) ;  /* 0x0000000000048947 */ /* 0x000fea0003800000 */
[----:B------:R-:W-:Y:S01]  /*5ef0*/  BPT.TRAP 0x1 ;  /* 0x000000040000795c */ /* 0x000fe20000300000 */
.L_x_6418:
        /* <DEDUP_REMOVED lines=8> */
.L_x_6419:
[----:B------:R-:W5:Y:S01]  /*5f80*/  LDL.64 R12, [R1] ;  /* 0x00000000010c7983 */ /* 0x000f620000100a00 */
[----:B------:R-:W-:Y:S01]  /*5f90*/  R2UR UR4, R237 ;  /* 0x00000000ed0472ca */ /* 0x000fe200000e0000 */
[----:B------:R-:W-:Y:S01]  /*5fa0*/  WARPGROUP.ARRIVE ;  /* 0x00000000000079c5 */ /* 0x000fe20000000000 */
[----:B------:R-:W-:Y:S01]  /*5fb0*/  R2UR UR6, R9 ;  /* 0x00000000090672ca */ /* 0x000fe200000e0000 */
[----:B------:R-:W-:Y:S01]  /*5fc0*/  UMOV UR5, 0x40000040 ;  /* 0x4000004000057882 */ /* 0x000fe20000000000 */
[----:B------:R-:W-:Y:S01]  /*5fd0*/  UMOV UR7, 0x40000040 ;  /* 0x4000004000077882 */ /* 0x000fe20000000000 */
[----:B------:R-:W-:Y:S01]  /*5fe0*/  UMOV UR11, 0x40000040 ;  /* 0x40000040000b7882 */ /* 0x000fe20000000000 */
[C---:B------:R-:W-:Y:S01]  /*5ff0*/  VIADD R15, R5.reuse, 0x4 ;  /* 0x00000004050f7836 */ /* 0x040fe20000000000 */
[C---:B------:R-:W-:Y:S01]  /*6000*/  ISETP.GT.AND P1, PT, R6.reuse, 0x8, PT ;  /* 0x000000080600780c */ /* 0x040fe20003f24270 */
[----:B------:R-:W-:Y:S01]  /*6010*/  VIADD R17, R5, 0x8 ;  /* 0x0000000805117836 */ /* 0x000fe20000000000 */
[----:B--2---:R-:W1:Y:S01]  /*6020*/  SHFL.IDX PT, R9, R11, R5, 0x1f ;  /* 0x00001f050b097589 */ /* 0x004e6200000e0000 */
[----:B------:R-:W-:Y:S01]  /*6030*/  ISETP.GT.AND P2, PT, R6, RZ, PT ;  /* 0x000000ff0600720c */ /* 0x000fe20003f44270 */
[----:B------:R-:W-:Y:S01]  /*6040*/  IMAD R217, R0, 0x400, R217 ;  /* 0x0000040000d97824 */ /* 0x000fe200078e02d9 */
[----:B------:R-:W-:Y:S01]  /*6050*/  FSEL R91, R91, -INF , P1 ;  /* 0xff8000005b5b7808 */ /* 0x000fe20000800000 */
[----:B------:R-:W2:Y:S01]  /*6060*/  SHFL.IDX PT, R10, R11, R15, 0x1f ;  /* 0x00001f0f0b0a7589 */ /* 0x000ea200000e0000 */
[----:B------:R-:W-:Y:S01]  /*6070*/  FSEL R88, R88, -INF , P2 ;  /* 0xff80000058587808 */ /* 0x000fe20001000000 */
[----:B------:R-:W-:Y:S01]  /*6080*/  HGMMA.64x128x16.F32 R24, gdesc[UR4], RZ, !UPT, gsb0 ;  /* 0x01e00000041879f0 */ /* 0x000fe2000c0008ff */
[----:B------:R-:W-:Y:S01]  /*6090*/  UIADD3 UR4, UR6, 0x2, URZ ;  /* 0x0000000206047890 */ /* 0x000fe2000fffe03f */
[----:B---3--:R-:W-:Y:S01]  /*60a0*/  SHFL.IDX PT, R18, R231, R5, 0x1f ;  /* 0x00001f05e7127589 */ /* 0x008fe200000e0000 */
[----:B------:R-:W-:Y:S01]  /*60b0*/  ULDC UR5, c[0x0][0x744] ;  /* 0x0001d10000057ab9 */ /* 0x000fe20000000800 */
[----:B------:R-:W-:-:S02]  /*60c0*/  FSEL R90, R90, -INF , P1 ;  /* 0xff8000005a5a7808 */ /* 0x000fc40000800000 */
[----:B------:R-:W-:Y:S01]  /*60d0*/  FSEL R94, R94, -INF , P1 ;  /* 0xff8000005e5e7808 */ /* 0x000fe20000800000 */
[----:B------:R-:W3:Y:S01]  /*60e0*/  SHFL.IDX PT, R22, R231, R17, 0x1f ;  /* 0x00001f11e7167589 */ /* 0x000ee200000e0000 */
[----:B------:R-:W-:Y:S01]  /*60f0*/  UMOV UR10, UR4 ;  /* 0x00000004000a7c82 */ /* 0x000fe20008000000 */
[----:B------:R-:W-:Y:S01]  /*6100*/  UIADD3 UR4, UR6, 0x4, URZ ;  /* 0x0000000406047890 */ /* 0x000fe2000fffe03f */
[----:B------:R-:W-:Y:S01]  /*6110*/  FSEL R104, R104, -INF , P2 ;  /* 0xff80000068687808 */ /* 0x000fe20001000000 */
[----:B------:R-:W-:Y:S01]  /*6120*/  SHFL.IDX PT, R20, R231, R15, 0x1f ;  /* 0x00001f0fe7147589 */ /* 0x000fe200000e0000 */
[----:B------:R-:W-:Y:S01]  /*6130*/  FSEL R101, R101, -INF , P2 ;  /* 0xff80000065657808 */ /* 0x000fe20001000000 */
[----:B------:R-:W-:Y:S01]  /*6140*/  UIADD3 UR6, UR6, 0x6, URZ ;  /* 0x0000000606067890 */ /* 0x000fe2000fffe03f */
[----:B------:R-:W-:Y:S02]  /*6150*/  FSEL R92, R92, -INF , P2 ;  /* 0xff8000005c5c7808 */ /* 0x000fe40001000000 */
[----:B------:R-:W-:Y:S01]  /*6160*/  FSEL R103, R103, -INF , P1 ;  /* 0xff80000067677808 */ /* 0x000fe20000800000 */
[--C-:B-1----:R-:W-:Y:S01]  /*6170*/  FFMA.FTZ R88, R88, UR5, -R9.reuse ;  /* 0x0000000558587c23 */ /* 0x102fe20008010809 */
[----:B------:R-:W-:Y:S01]  /*6180*/  FFMA.FTZ R90, R90, UR5, -R9 ;  /* 0x000000055a5a7c23 */ /* 0x000fe20008010809 */
[----:B------:R-:W-:Y:S01]  /*6190*/  FSEL R106, R106, -INF , P1 ;  /* 0xff8000006a6a7808 */ /* 0x000fe20000800000 */
[----:B--2---:R-:W-:Y:S01]  /*61a0*/  FFMA.FTZ R91, R91, UR5, -R10 ;  /* 0x000000055b5b7c23 */ /* 0x004fe2000801080a */
[----:B------:R-:W-:Y:S01]  /*61b0*/  MUFU.EX2 R222, R88 ;  /* 0x0000005800de7308 */ /* 0x000fe20000000800 */
[----:B------:R-:W-:-:S02]  /*61c0*/  FSEL R93, R93, -INF , P2 ;  /* 0xff8000005d5d7808 */ /* 0x000fc40001000000 */
[----:B------:R-:W-:Y:S02]  /*61d0*/  FSEL R116, R116, -INF , P2 ;  /* 0xff80000074747808 */ /* 0x000fe40001000000 */
[----:B------:R-:W-:Y:S02]  /*61e0*/  FSEL R118, R118, -INF , P1 ;  /* 0xff80000076767808 */ /* 0x000fe40000800000 */
[----:B------:R-:W-:Y:S01]  /*61f0*/  FSEL R95, R95, -INF , P1 ;  /* 0xff8000005f5f7808 */ /* 0x000fe20000800000 */
[----:B------:R1:W-:Y:S01]  /*6200*/  MUFU.EX2 R229, R91 ;  /* 0x0000005b00e57308 */ /* 0x0003e20000000800 */
[----:B------:R-:W-:Y:S02]  /*6210*/  FSEL R117, R117, -INF , P2 ;  /* 0xff80000075757808 */ /* 0x000fe40001000000 */
[----:B------:R-:W-:Y:S02]  /*6220*/  FSEL R147, R147, -INF , P1 ;  /* 0xff80000093937808 */ /* 0x000fe40000800000 */
[----:B------:R-:W-:-:S02]  /*6230*/  FSEL R89, R89, -INF , P2 ;  /* 0xff80000059597808 */ /* 0x000fc40001000000 */
[----:B------:R-:W-:Y:S01]  /*6240*/  FSEL R113, R113, -INF , P2 ;  /* 0xff80000071717808 */ /* 0x000fe20001000000 */
[----:B------:R2:W2:Y:S01]  /*6250*/  MUFU.EX2 R230, R90 ;  /* 0x0000005a00e67308 */ /* 0x0004a20000000800 */
[----:B-1----:R-:W-:Y:S02]  /*6260*/  VIADD R91, R5, 0x1c ;  /* 0x0000001c055b7836 */ /* 0x002fe40000000000 */
[----:B------:R-:W-:Y:S01]  /*6270*/  FFMA.FTZ R89, R89, UR5, -R10 ;  /* 0x0000000559597c23 */ /* 0x000fe2000801080a */
[----:B------:R-:W-:Y:S02]  /*6280*/  FSEL R108, R108, -INF , P2 ;  /* 0xff8000006c6c7808 */ /* 0x000fe40001000000 */
[----:B------:R-:W-:Y:S01]  /*6290*/  FSEL R100, R100, -INF , P2 ;  /* 0xff80000064647808 */ /* 0x000fe20001000000 */
[----:B------:R-:W1:Y:S01]  /*62a0*/  SHFL.IDX PT, R16, R11, R91, 0x1f ;  /* 0x00001f5b0b107589 */ /* 0x000e6200000e0000 */
[----:B------:R-:W-:Y:S01]  /*62b0*/  FSEL R110, R110, -INF , P1 ;  /* 0xff8000006e6e7808 */ /* 0x000fe20000800000 */
[--C-:B---3--:R-:W-:Y:S01]  /*62c0*/  FFMA.FTZ R21, R108, UR5, -R22.reuse ;  /* 0x000000056c157c23 */ /* 0x108fe20008010816 */
[----:B------:R-:W-:Y:S01]  /*62d0*/  FSEL R112, R112, -INF , P2 ;  /* 0xff80000070707808 */ /* 0x000fe20001000000 */
[----:B------:R-:W-:Y:S01]  /*62e0*/  MUFU.EX2 R225, R89 ;  /* 0x0000005900e17308 */ /* 0x000fe20000000800 */
[----:B------:R-:W-:Y:S01]  /*62f0*/  FSEL R114, R114, -INF , P1 ;  /* 0xff80000072727808 */ /* 0x000fe20000800000 */
[----:B------:R-:W-:Y:S01]  /*6300*/  FFMA.FTZ R22, R110, UR5, -R22 ;  /* 0x000000056e167c23 */ /* 0x000fe20008010816 */
[----:B------:R-:W-:-:S02]  /*6310*/  FSEL R96, R96, -INF , P2 ;  /* 0xff80000060607808 */ /* 0x000fc40001000000 */
[----:B------:R-:W-:Y:S02]  /*6320*/  FSEL R98, R98, -INF , P1 ;  /* 0xff80000062627808 */ /* 0x000fe40000800000 */
[----:B------:R-:W-:Y:S01]  /*6330*/  FSEL R102, R102, -INF , P1 ;  /* 0xff80000066667808 */ /* 0x000fe20000800000 */
[----:B------:R-:W-:Y:S01]  /*6340*/  MUFU.EX2 R21, R21 ;  /* 0x0000001500157308 */ /* 0x000fe20000000800 */
[----:B------:R-:W-:Y:S02]  /*6350*/  FSEL R109, R109, -INF , P2 ;  /* 0xff8000006d6d7808 */ /* 0x000fe40001000000 */
[----:B------:R-:W-:Y:S02]  /*6360*/  FSEL R97, R97, -INF , P2 ;  /* 0xff80000061617808 */ /* 0x000fe40001000000 */
[----:B------:R-:W-:Y:S02]  /*6370*/  FSEL R99, R99, -INF , P1 ;  /* 0xff80000063637808 */ /* 0x000fe40000800000 */
[----:B------:R-:W-:Y:S01]  /*6380*/  FSEL R119, R119, -INF , P1 ;  /* 0xff80000077777808 */ /* 0x000fe20000800000 */
[----:B------:R-:W-:Y:S01]  /*6390*/  MUFU.EX2 R22, R22 ;  /* 0x0000001600167308 */ /* 0x000fe20000000800 */
[----:B------:R-:W-:-:S02]  /*63a0*/  FSEL R105, R105, -INF , P2 ;  /* 0xff80000069697808 */ /* 0x000fc40001000000 */
[----:B------:R-:W-:Y:S01]  /*63b0*/  FSEL R107, R107, -INF , P1 ;  /* 0xff8000006b6b7808 */ /* 0x000fe20000800000 */
[--C-:B-1----:R-:W-:Y:S01]  /*63c0*/  FFMA.FTZ R15, R101, UR5, -R16.reuse ;  /* 0x00000005650f7c23 */ /* 0x102fe20008010810 */
[----:B------:R-:W-:Y:S01]  /*63d0*/  FFMA.FTZ R16, R103, UR5, -R16 ;  /* 0x0000000567107c23 */ /* 0x000fe20008010810 */
[----:B------:R-:W-:Y:S01]  /*63e0*/  VIADD R103, R5, 0xc ;  /* 0x0000000c05677836 */ /* 0x000fe20000000000 */
[----:B------:R-:W-:Y:S01]  /*63f0*/  FSEL R123, R123, -INF , P1 ;  /* 0xff8000007b7b7808 */ /* 0x000fe20000800000 */
[----:B------:R-:W-:Y:S01]  /*6400*/  VIADD R101, R5, 0x14 ;  /* 0x0000001405657836 */ /* 0x000fe20000000000 */
[----:B------:R-:W-:Y:S01]  /*6410*/  FSEL R134, R134, -INF , P1 ;  /* 0xff80000086867808 */ /* 0x000fe20000800000 */
[--C-:B------:R-:W-:Y:S01]  /*6420*/  FFMA.FTZ R19, R105, UR5, -R20.reuse ;  /* 0x0000000569137c23 */ /* 0x100fe20008010814 */
[----:B------:R-:W1:Y:S01]  /*6430*/  SHFL.IDX PT, R88, R231, R103, 0x1f ;  /* 0x00001f67e7587589 */ /* 0x000e6200000e0000 */
[----:B------:R-:W-:Y:S01]  /*6440*/  FFMA.FTZ R20, R107, UR5, -R20 ;  /* 0x000000056b147c23 */ /* 0x000fe20008010814 */
[----:B------:R-:W-:Y:S01]  /*6450*/  FSEL R120, R120, -INF , P2 ;  /* 0xff80000078787808 */ /* 0x000fe20001000000 */
[----:B------:R-:W-:Y:S01]  /*6460*/  MUFU.EX2 R15, R15 ;  /* 0x0000000f000f7308 */ /* 0x000fe20000000800 */
[----:B----4-:R-:W3:Y:S01]  /*6470*/  SHFL.IDX PT, R103, R223, R103, 0x1f ;  /* 0x00001f67df677589 */ /* 0x010ee200000e0000 */
[----:B------:R-:W-:-:S02]  /*6480*/  FSEL R107, R129, -INF , P2 ;  /* 0xff800000816b7808 */ /* 0x000fc40001000000 */
[----:B------:R-:W-:Y:S01]  /*6490*/  FSEL R131, R131, -INF , P1 ;  /* 0xff80000083837808 */ /* 0x000fe20000800000 */
[----:B------:R-:W4:Y:S01]  /*64a0*/  SHFL.IDX PT, R108, R223, R101, 0x1f ;  /* 0x00001f65df6c7589 */ /* 0x000f2200000e0000 */
[----:B------:R-:W-:Y:S02]  /*64b0*/  FSEL R111, R111, -INF , P1 ;  /* 0xff8000006f6f7808 */ /* 0x000fe40000800000 */
[----:B------:R-:W-:Y:S01]  /*64c0*/  FSEL R126, R126, -INF , P1 ;  /* 0xff8000007e7e7808 */ /* 0x000fe20000800000 */
[----:B------:R-:W-:Y:S01]  /*64d0*/  MUFU.EX2 R16, R16 ;  /* 0x0000001000107308 */ /* 0x000fe20000000800 */
[----:B------:R-:W-:Y:S02]  /*64e0*/  FSEL R105, R128, -INF , P2 ;  /* 0xff80000080697808 */ /* 0x000fe40001000000 */
[----:B------:R-:W-:Y:S02]  /*64f0*/  FSEL R130, R130, -INF , P1 ;  /* 0xff80000082827808 */ /* 0x000fe40000800000 */
[----:B------:R-:W-:-:S02]  /*6500*/  FSEL R135, R135, -INF , P1 ;  /* 0xff80000087877808 */ /* 0x000fc40000800000 */
[----:B------:R-:W-:Y:S01]  /*6510*/  FSEL R142, R142, -INF , P1 ;  /* 0xff8000008e8e7808 */ /* 0x000fe20000800000 */
[----:B------:R-:W-:Y:S01]  /*6520*/  MUFU.EX2 R19, R19 ;  /* 0x0000001300137308 */ /* 0x000fe20000000800 */
[----:B------:R-:W-:Y:S02]  /*6530*/  FSEL R139, R139, -INF , P1 ;  /* 0xff8000008b8b7808 */ /* 0x000fe40000800000 */
[----:B------:R-:W-:Y:S01]  /*6540*/  FSEL R138, R138, -INF , P1 ;  /* 0xff8000008a8a7808 */ /* 0x000fe20000800000 */
[--C-:B-1----:R-:W-:Y:S01]  /*6550*/  FFMA.FTZ R23, R109, UR5, -R88.reuse ;  /* 0x000000056d177c23 */ /* 0x102fe20008010858 */
[----:B------:R-:W-:Y:S01]  /*6560*/  FSEL R109, R125, -INF , P2 ;  /* 0xff8000007d6d7808 */ /* 0x000fe20001000000 */
[----:B------:R-:W-:Y:S01]  /*6570*/  FFMA.FTZ R88, R111, UR5, -R88 ;  /* 0x000000056f587c23 */ /* 0x000fe20008010858 */
[----:B------:R-:W-:Y:S01]  /*6580*/  FSEL R111, R133, -INF , P2 ;  /* 0xff800000856f7808 */ /* 0x000fe20001000000 */
[----:B------:R-:W-:Y:S01]  /*6590*/  MUFU.EX2 R20, R20 ;  /* 0x0000001400147308 */ /* 0x000fe20000000800 */
[----:B------:R-:W-:Y:S01]  /*65a0*/  FSEL R125, R140, -INF , P2 ;  /* 0xff8000008c7d7808 */ /* 0x000fe20001000000 */
[----:B---3--:R-:W-:Y:S01]  /*65b0*/  FFMA.FTZ R109, R109, UR5, -R103 ;  /* 0x000000056d6d7c23 */ /* 0x008fe20008010867 */
[----:B------:R-:W-:Y:S01]  /*65c0*/  FSEL R122, R122, -INF , P1 ;  /* 0xff8000007a7a7808 */ /* 0x000fe20000800000 */
[--C-:B----4-:R-:W-:Y:S01]  /*65d0*/  FFMA.FTZ R107, R107, UR5, -R108.reuse ;  /* 0x000000056b6b7c23 */ /* 0x110fe2000801086c */
[----:B------:R-:W-:Y:S01]  /*65e0*/  FFMA.FTZ R108, R131, UR5, -R108 ;  /* 0x00000005836c7c23 */ /* 0x000fe2000801086c */
[----:B------:R-:W-:Y:S01]  /*65f0*/  FSEL R143, R143, -INF , P1 ;  /* 0xff8000008f8f7808 */ /* 0x000fe20000800000 */
[----:B------:R-:W-:Y:S01]  /*6600*/  SHFL.IDX PT, R131, R218, R5, 0x1f ;  /* 0x00001f05da837589 */ /* 0x000fe200000e0000 */
[----:B------:R-:W-:Y:S01]  /*6610*/  FSEL R115, R115, -INF , P1 ;  /* 0xff80000073737808 */ /* 0x000fe20000800000 */
[----:B------:R-:W-:Y:S01]  /*6620*/  MUFU.EX2 R23, R23 ;  /* 0x0000001700177308 */ /* 0x000fe20000000800 */
[----:B------:R-:W-:-:S02]  /*6630*/  FSEL R146, R146, -INF , P1 ;  /* 0xff80000092927808 */ /* 0x000fc40000800000 */
[----:B------:R-:W-:-:S05]  /*6640*/  FSEL R150, R150, -INF , P1 ;  /* 0xff80000096967808 */ /* 0x000fca0000800000 */
[----:B------:R-:W-:Y:S08]  /*6650*/  MUFU.EX2 R107, R107 ;  /* 0x0000006b006b7308 */ /* 0x000ff00000000800 */
[----:B------:R-:W-:Y:S01]  /*6660*/  MUFU.EX2 R108, R108 ;  /* 0x0000006c006c7308 */ /* 0x000fe20000000800 */
[----:B------:R-:W-:Y:S02]  /*6670*/  WARPGROUP.DEPBAR.LE gsb0, 0x0 ;  /* 0x00008000000079c5 */ /* 0x000fe40000010000 */
[----:B------:R-:W-:-:S05]  /*6680*/  WARPGROUP.ARRIVE ;  /* 0x00000000000079c5 */ /* 0x000fca0000000000 */
[----:B------:R-:W-:Y:S01]  /*6690*/  MUFU.EX2 R88, R88 ;  /* 0x0000005800587308 */ /* 0x000fe20000000800 */
[----:B-----5:R-:W-:Y:S02]  /*66a0*/  R2UR UR8, R12 ;  /* 0x000000000c0872ca */ /* 0x020fe400000e0000 */
[----:B------:R-:W-:Y:S01]  /*66b0*/  R2UR UR9, R13 ;  /* 0x000000000d0972ca */ /* 0x000fe200000e0000 */
[----:B------:R1:W3:Y:S01]  /*66c0*/  SHFL.IDX PT, R12, R11, R17, 0x1f ;  /* 0x00001f110b0c7589 */ /* 0x0002e200000e0000 */
[----:B------:R-:W-:-:S05]  /*66d0*/  VIADD R13, R5, 0xc ;  /* 0x0000000c050d7836 */ /* 0x000fca0000000000 */
[----:B------:R4:W5:Y:S01]  /*66e0*/  SHFL.IDX PT, R9, R11, R13, 0x1f ;  /* 0x00001f0d0b097589 */ /* 0x00096200000e0000 */
[----:B-1----:R-:W-:Y:S01]  /*66f0*/  FFMA.FTZ R17, R104, UR5, -R18 ;  /* 0x0000000568117c23 */ /* 0x002fe20008010812 */
[----:B------:R-:W-:-:S04]  /*6700*/  VIADD R104, R5, 0x18 ;  /* 0x0000001805687836 */ /* 0x000fc80000000000 */
[----:B------:R-:W-:Y:S01]  /*6710*/  HGMMA.64x128x16.F32 R24, gdesc[UR8], R24, gsb0 ;  /* 0x01e00000081879f0 */ /* 0x000fe20008000818 */
[----:B------:R-:W-:Y:S01]  /*6720*/  R2UR UR8, R234 ;  /* 0x00000000ea0872ca */ /* 0x000fe200000e0000 */
[----:B------:R-:W-:Y:S01]  /*6730*/  UMOV UR10, UR4 ;  /* 0x00000004000a7c82 */ /* 0x000fe20008000000 */
[----:B------:R-:W-:Y:S01]  /*6740*/  R2UR UR9, R235 ;  /* 0x00000000eb0972ca */ /* 0x000fe200000e0000 */
[----:B------:R-:W-:Y:S01]  /*6750*/  UMOV UR11, 0x40000040 ;  /* 0x40000040000b7882 */ /* 0x000fe20000000000 */
[----:B------:R-:W-:Y:S01]  /*6760*/  FFMA.FTZ R18, R106, UR5, -R18 ;  /* 0x000000056a127c23 */ /* 0x000fe20008010812 */
[C---:B------:R-:W-:Y:S01]  /*6770*/  VIADD R106, R5.reuse, 0x10 ;  /* 0x00000010056a7836 */ /* 0x040fe20000000000 */
[----:B------:R-:W-:Y:S01]  /*6780*/  SHFL.IDX PT, R110, R223, R104, 0x1f ;  /* 0x00001f68df6e7589 */ /* 0x000fe200000e0000 */
[----:B----4-:R-:W-:Y:S01]  /*6790*/  VIADD R13, R5, 0x10 ;  /* 0x00000010050d7836 */ /* 0x010fe20000000000 */
[----:B------:R-:W-:Y:S01]  /*67a0*/  MUFU.EX2 R17, R17 ;  /* 0x0000001100117308 */ /* 0x000fe20000000800 */
[----:B------:R-:W-:Y:S01]  /*67b0*/  R2UR UR4, R217 ;  /* 0x00000000d90472ca */ /* 0x000fe200000e0000 */
[----:B--2---:R-:W1:Y:S01]  /*67c0*/  SHFL.IDX PT, R90, R231, R106, 0x1f ;  /* 0x00001f6ae75a7589 */ /* 0x004e6200000e0000 */
[--C-:B---3--:R-:W-:Y:S01]  /*67d0*/  FFMA.FTZ R94, R94, UR5, -R12.reuse ;  /* 0x000000055e5e7c23 */ /* 0x108fe2000801080c */
[----:B------:R-:W-:-:S02]  /*67e0*/  FFMA.FTZ R92, R92, UR5, -R12 ;  /* 0x000000055c5c7c23 */ /* 0x000fc4000801080c */
[----:B------:R2:W3:Y:S02]  /*67f0*/  SHFL.IDX PT, R10, R11, R13, 0x1f ;  /* 0x00001f0d0b0a7589 */ /* 0x0004e400000e0000 */
[----:B------:R4:W3:Y:S01]  /*6800*/  MUFU.EX2 R227, R94 ;  /* 0x0000005e00e37308 */ /* 0x0008e20000000800 */
[--C-:B-----5:R-:W-:Y:S01]  /*6810*/  FFMA.FTZ R93, R93, UR5, -R9.reuse ;  /* 0x000000055d5d7c23 */ /* 0x120fe20008010809 */
[----:B------:R-:W-:Y:S01]  /*6820*/  FFMA.FTZ R95, R95, UR5, -R9 ;  /* 0x000000055f5f7c23 */ /* 0x000fe20008010809 */
[----:B------:R-:W5:Y:S05]  /*6830*/  SHFL.IDX PT, R106, R223, R106, 0x1f ;  /* 0x00001f6adf6a7589 */ /* 0x000f6a00000e0000 */
[----:B------:R1:W-:Y:S01]  /*6840*/  MUFU.EX2 R228, R92 ;  /* 0x0000005c00e47308 */ /* 0x0003e20000000800 */
[----:B----4-:R-:W4:Y:S01]  /*6850*/  SHFL.IDX PT, R94, R231, R104, 0x1f ;  /* 0x00001f68e75e7589 */ /* 0x010f2200000e0000 */
[----:B--2---:R-:W-:-:S05]  /*6860*/  VIADD R13, R5, 0x14 ;  /* 0x00000014050d7836 */ /* 0x004fca0000000000 */
[----:B------:R2:W4:Y:S01]  /*6870*/  SHFL.IDX PT, R12, R11, R13, 0x1f ;  /* 0x00001f0d0b0c7589 */ /* 0x00052200000e0000 */
[----:B------:R4:W-:Y:S01]  /*6880*/  MUFU.EX2 R226, R93 ;  /* 0x0000005d00e27308 */ /* 0x0009e20000000800 */
[--C-:B-1----:R-:W-:Y:S02]  /*6890*/  FFMA.FTZ R89, R112, UR5, -R90.reuse ;  /* 0x0000000570597c23 */ /* 0x102fe4000801085a */
[----:B------:R1:W4:Y:S01]  /*68a0*/  SHFL.IDX PT, R92, R231, R101, 0x1f ;  /* 0x00001f65e75c7589 */ /* 0x00032200000e0000 */
[----:B------:R-:W-:Y:S01]  /*68b0*/  FFMA.FTZ R90, R114, UR5, -R90 ;  /* 0x00000005725a7c23 */ /* 0x000fe2000801085a */
[C---:B------:R-:W-:Y:S02]  /*68c0*/  VIADD R114, R5.reuse, 0x8 ;  /* 0x0000000805727836 */ /* 0x040fe40000000000 */
[----:B---3--:R-:W-:Y:S01]  /*68d0*/  FFMA.FTZ R9, R96, UR5, -R10 ;  /* 0x0000000560097c23 */ /* 0x008fe2000801080a */
[----:B------:R-:W3:Y:S01]  /*68e0*/  SHFL.IDX PT, R231, R231, R91, 0x1f ;  /* 0x00001f5be7e77589 */ /* 0x000ee200000e0000 */
[----:B------:R3:W-:Y:S01]  /*68f0*/  MUFU.EX2 R224, R95 ;  /* 0x0000005f00e07308 */ /* 0x0007e20000000800 */
[----:B--2---:R-:W-:-:S02]  /*6900*/  VIADD R13, R5, 0x18 ;  /* 0x00000018050d7836 */ /* 0x004fc40000000000 */
[----:B------:R-:W-:Y:S01]  /*6910*/  FFMA.FTZ R10, R98, UR5, -R10 ;  /* 0x00000005620a7c23 */ /* 0x000fe2000801080a */
[----:B------:R-:W-:Y:S01]  /*6920*/  FSEL R104, R127, -INF , P1 ;  /* 0xff8000007f687808 */ /* 0x000fe20000800000 */
[----:B------:R-:W2:Y:S01]  /*6930*/  SHFL.IDX PT, R98, R223, R5, 0x1f ;  /* 0x00001f05df627589 */ /* 0x000ea200000e0000 */
[----:B-1----:R-:W-:Y:S01]  /*6940*/  FSEL R101, R124, -INF , P2 ;  /* 0xff8000007c657808 */ /* 0x002fe20001000000 */
[--C-:B-----5:R-:W-:Y:S01]  /*6950*/  FFMA.FTZ R105, R105, UR5, -R106.reuse ;  /* 0x0000000569697c23 */ /* 0x120fe2000801086a */
[----:B------:R-:W-:Y:S01]  /*6960*/  FFMA.FTZ R106, R130, UR5, -R106 ;  /* 0x00000005826a7c23 */ /* 0x000fe2000801086a */
[----:B------:R1:W5:Y:S01]  /*6970*/  SHFL.IDX PT, R14, R11, R13, 0x1f ;  /* 0x00001f0d0b0e7589 */ /* 0x00036200000e0000 */
[--C-:B----4-:R-:W-:Y:S01]  /*6980*/  FFMA.FTZ R93, R116, UR5, -R94.reuse ;  /* 0x00000005745d7c23 */ /* 0x110fe2000801085e */
[----:B------:R-:W-:Y:S01]  /*6990*/  FFMA.FTZ R94, R118, UR5, -R94 ;  /* 0x00000005765e7c23 */ /* 0x000fe2000801085e */
[----:B------:R-:W-:Y:S01]  /*69a0*/  FSEL R118, R145, -INF , P2 ;  /* 0xff80000091767808 */ /* 0x000fe20001000000 */
[----:B------:R-:W-:-:S02]  /*69b0*/  VIADD R145, R5, 0x14 ;  /* 0x0000001405917836 */ /* 0x000fc40000000000 */
[----:B------:R-:W-:Y:S01]  /*69c0*/  FFMA.FTZ R104, R104, UR5, -R103 ;  /* 0x0000000568687c23 */ /* 0x000fe20008010867 */
[----:B------:R-:W-:Y:S01]  /*69d0*/  FSEL R116, R148, -INF , P2 ;  /* 0xff80000094747808 */ /* 0x000fe20001000000 */
[----:B------:R4:W-:Y:S01]  /*69e0*/  MUFU.EX2 R103, R109 ;  /* 0x0000006d00677308 */ /* 0x0009e20000000800 */
[----:B------:R-:W-:Y:S01]  /*69f0*/  VIADD R148, R5, 0x10 ;  /* 0x0000001005947836 */ /* 0x000fe20000000000 */
[----:B------:R-:W-:Y:S01]  /*6a00*/  FSEL R130, R136, -INF , P2 ;  /* 0xff80000088827808 */ /* 0x000fe20001000000 */
[----:B-1----:R-:W-:Y:S01]  /*6a10*/  FFMA.FTZ R11, R97, UR5, -R12 ;  /* 0x00000005610b7c23 */ /* 0x002fe2000801080c */
[----:B------:R-:W-:Y:S01]  /*6a20*/  FFMA.FTZ R91, R113, UR5, -R92 ;  /* 0x00000005715b7c23 */ /* 0x000fe2000801085c */
[----:B------:R-:W-:Y:S02]  /*6a30*/  VIADD R113, R5, 0x4 ;  /* 0x0000000405717836 */ /* 0x000fe40000000000 */
[----:B------:R-:W-:Y:S01]  /*6a40*/  FFMA.FTZ R12, R99, UR5, -R12 ;  /* 0x00000005630c7c23 */ /* 0x000fe2000801080c */
[----:B------:R-:W-:Y:S01]  /*6a50*/  FSEL R99, R121, -INF , P2 ;  /* 0xff80000079637808 */ /* 0x000fe20001000000 */
[--C-:B---3--:R-:W-:Y:S01]  /*6a60*/  FFMA.FTZ R95, R117, UR5, -R231.reuse ;  /* 0x00000005755f7c23 */ /* 0x108fe200080108e7 */
[----:B------:R-:W-:Y:S01]  /*6a70*/  FFMA.FTZ R96, R119, UR5, -R231 ;  /* 0x0000000577607c23 */ /* 0x000fe200080108e7 */
[----:B------:R-:W1:Y:S01]  /*6a80*/  SHFL.IDX PT, R117, R218, R145, 0x1f ;  /* 0x00001f91da757589 */ /* 0x000e6200000e0000 */
[----:B----4-:R-:W-:Y:S01]  /*6a90*/  FSEL R109, R132, -INF , P2 ;  /* 0xff800000846d7808 */ /* 0x010fe20001000000 */
[----:B------:R-:W-:-:S02]  /*6aa0*/  VIADD R231, R5, 0x1c ;  /* 0x0000001c05e77836 */ /* 0x000fc40000000000 */
[----:B--2---:R-:W-:Y:S01]  /*6ab0*/  FFMA.FTZ R97, R120, UR5, -R98 ;  /* 0x0000000578617c23 */ /* 0x004fe20008010862 */
[----:B------:R-:W-:Y:S01]  /*6ac0*/  FSEL R120, R144, -INF , P2 ;  /* 0xff80000090787808 */ /* 0x000fe20001000000 */
[----:B------:R-:W-:Y:S02]  /*6ad0*/  VIADD R144, R5, 0xc ;  /* 0x0000000c05907836 */ /* 0x000fe40000000000 */
[----:B------:R-:W-:Y:S01]  /*6ae0*/  FFMA.FTZ R109, R109, UR5, -R110 ;  /* 0x000000056d6d7c23 */ /* 0x000fe2000801086e */
[--C-:B-----5:R-:W-:Y:S01]  /*6af0*/  FFMA.FTZ R13, R100, UR5, -R14.reuse ;  /* 0x00000005640d7c23 */ /* 0x120fe2000801080e */
[----:B------:R-:W-:Y:S01]  /*6b00*/  FFMA.FTZ R14, R102, UR5, -R14 ;  /* 0x00000005660e7c23 */ /* 0x000fe2000801080e */
[----:B------:R-:W2:Y:S01]  /*6b10*/  SHFL.IDX PT, R100, R223, R113, 0x1f ;  /* 0x00001f71df647589 */ /* 0x000ea200000e0000 */
[----:B------:R-:W-:Y:S01]  /*6b20*/  FFMA.FTZ R110, R134, UR5, -R110 ;  /* 0x00000005866e7c23 */ /* 0x000fe2000801086e */
[--C-:B------:R-:W-:Y:S01]  /*6b30*/  FFMA.FTZ R130, R130, UR5, -R131.reuse ;  /* 0x0000000582827c23 */ /* 0x100fe20008010883 */
[----:B------:R-:W-:Y:S01]  /*6b40*/  FFMA.FTZ R131, R138, UR5, -R131 ;  /* 0x000000058a837c23 */ /* 0x000fe20008010883 */
[----:B------:R-:W3:Y:S01]  /*6b50*/  SHFL.IDX PT, R102, R223, R114, 0x1f ;  /* 0x00001f72df667589 */ /* 0x000ee200000e0000 */
[----:B------:R-:W-:Y:S01]  /*6b60*/  FFMA.FTZ R98, R122, UR5, -R98 ;  /* 0x000000057a627c23 */ /* 0x000fe20008010862 */
[----:B------:R-:W-:Y:S01]  /*6b70*/  FSEL R122, R141, -INF , P2 ;  /* 0xff8000008d7a7808 */ /* 0x000fe20001000000 */
[----:B------:R-:W-:Y:S01]  /*6b80*/  FFMA.FTZ R92, R115, UR5, -R92 ;  /* 0x00000005735c7c23 */ /* 0x000fe2000801085c */
[----:B------:R4:W5:Y:S01]  /*6b90*/  SHFL.IDX PT, R112, R223, R231, 0x1f ;  /* 0x00001fe7df707589 */ /* 0x00096200000e0000 */
[----:B------:R-:W5:Y:S03]  /*6ba0*/  MUFU.EX2 R13, R13 ;  /* 0x0000000d000d7308 */ /* 0x000f660000000800 */
[----:B------:R2:W5:Y:S01]  /*6bb0*/  SHFL.IDX PT, R134, R218, R113, 0x1f ;  /* 0x00001f71da867589 */ /* 0x00056200000e0000 */
[--C-:B-1----:R-:W-:Y:S01]  /*6bc0*/  FFMA.FTZ R118, R118, UR5, -R117.reuse ;  /* 0x0000000576767c23 */ /* 0x102fe20008010875 */
[----:B------:R-:W-:-:S02]  /*6bd0*/  FFMA.FTZ R117, R147, UR5, -R117 ;  /* 0x0000000593757c23 */ /* 0x000fc40008010875 */
[----:B------:R-:W1:Y:S01]  /*6be0*/  SHFL.IDX PT, R121, R218, R144, 0x1f ;  /* 0x00001f90da797589 */ /* 0x000e6200000e0000 */
[----:B----4-:R-:W-:Y:S01]  /*6bf0*/  VIADD R223, R5, 0x18 ;  /* 0x0000001805df7836 */ /* 0x010fe20000000000 */
[----:B------:R-:W4:Y:S02]  /*6c00*/  MUFU.EX2 R14, R14 ;  /* 0x0000000e000e7308 */ /* 0x000f240000000800 */
[----:B------:R-:W4:Y:S01]  /*6c10*/  LDL R147, [R1+0x30] ;  /* 0x0000300001937983 */ /* 0x000f220000100800 */
[----:B--2---:R-:W-:Y:S01]  /*6c20*/  FSEL R113, R151, -INF , P1 ;  /* 0xff80000097717808 */ /* 0x004fe20000800000 */
[----:B------:R-:W-:Y:S02]  /*6c30*/  VIADD R151, R5, 0x4 ;  /* 0x0000000405977836 */ /* 0x000fe40000000000 */
[--C-:B------:R-:W-:Y:S01]  /*6c40*/  FFMA.FTZ R99, R99, UR5, -R100.reuse ;  /* 0x0000000563637c23 */ /* 0x100fe20008010864 */
[----:B------:R-:W-:Y:S01]  /*6c50*/  FFMA.FTZ R100, R123, UR5, -R100 ;  /* 0x000000057b647c23 */ /* 0x000fe20008010864 */
[----:B------:R-:W2:Y:S01]  /*6c60*/  SHFL.IDX PT, R119, R218, R148, 0x1f ;  /* 0x00001f94da777589 */ /* 0x000ea200000e0000 */
[----:B------:R-:W-:Y:S01]  /*6c70*/  MUFU.EX2 R105, R105 ;  /* 0x0000006900697308 */ /* 0x000fe20000000800 */
[--C-:B---3--:R-:W-:Y:S01]  /*6c80*/  FFMA.FTZ R101, R101, UR5, -R102.reuse ;  /* 0x0000000565657c23 */ /* 0x108fe20008010866 */
[----:B------:R-:W-:Y:S01]  /*6c90*/  FFMA.FTZ R102, R126, UR5, -R102 ;  /* 0x000000057e667c23 */ /* 0x000fe20008010866 */
[----:B------:R3:W2:Y:S01]  /*6ca0*/  SHFL.IDX PT, R123, R218, R114, 0x1f ;  /* 0x00001f72da7b7589 */ /* 0x0006a200000e0000 */
[--C-:B-----5:R-:W-:Y:S01]  /*6cb0*/  FFMA.FTZ R111, R111, UR5, -R112.reuse ;  /* 0x000000056f6f7c23 */ /* 0x120fe20008010870 */
[----:B------:R-:W-:Y:S01]  /*6cc0*/  FFMA.FTZ R112, R135, UR5, -R112 ;  /* 0x0000000587707c23 */ /* 0x000fe20008010870 */
[----:B------:R-:W-:Y:S01]  /*6cd0*/  FSEL R135, R137, -INF , P2 ;  /* 0xff80000089877808 */ /* 0x000fe20001000000 */
[----:B------:R-:W5:Y:S01]  /*6ce0*/  SHFL.IDX PT, R115, R218, R223, 0x1f ;  /* 0x00001fdfda737589 */ /* 0x000f6200000e0000 */
[----:B------:R-:W4:Y:S03]  /*6cf0*/  MUFU.EX2 R101, R101 ;  /* 0x0000006500657308 */ /* 0x000f260000000800 */
[----:B------:R-:W-:Y:S01]  /*6d00*/  FFMA.FTZ R135, R135, UR5, -R134 ;  /* 0x0000000587877c23 */ /* 0x000fe20008010886 */
[----:B---3--:R-:W-:Y:S01]  /*6d10*/  FSEL R114, R149, -INF , P2 ;  /* 0xff80000095727808 */ /* 0x008fe20001000000 */
[----:B------:R-:W-:-:S02]  /*6d20*/  VIADD R149, R5, 0x8 ;  /* 0x0000000805957836 */ /* 0x000fc40000000000 */
[----:B------:R-:W-:Y:S01]  /*6d30*/  FFMA.FTZ R134, R139, UR5, -R134 ;  /* 0x000000058b867c23 */ /* 0x000fe20008010886 */
[--C-:B-1----:R-:W-:Y:S01]  /*6d40*/  FFMA.FTZ R122, R122, UR5, -R121.reuse ;  /* 0x000000057a7a7c23 */ /* 0x102fe20008010879 */
[----:B------:R-:W-:Y:S01]  /*6d50*/  FFMA.FTZ R121, R143, UR5, -R121 ;  /* 0x000000058f797c23 */ /* 0x000fe20008010879 */
[----:B------:R-:W1:Y:S01]  /*6d60*/  SHFL.IDX PT, R218, R218, R231, 0x1f ;  /* 0x00001fe7dada7589 */ /* 0x000e6200000e0000 */
[----:B------:R-:W3:Y:S01]  /*6d70*/  MUFU.EX2 R106, R106 ;  /* 0x0000006a006a7308 */ /* 0x000ee20000000800 */
[--C-:B--2---:R-:W-:Y:S01]  /*6d80*/  FFMA.FTZ R120, R120, UR5, -R119.reuse ;  /* 0x0000000578787c23 */ /* 0x104fe20008010877 */
[----:B------:R-:W-:Y:S01]  /*6d90*/  FFMA.FTZ R119, R146, UR5, -R119 ;  /* 0x0000000592777c23 */ /* 0x000fe20008010877 */
[--C-:B------:R-:W-:Y:S01]  /*6da0*/  FFMA.FTZ R125, R125, UR5, -R123.reuse ;  /* 0x000000057d7d7c23 */ /* 0x100fe2000801087b */
[----:B------:R-:W-:-:S04]  /*6db0*/  FFMA.FTZ R123, R142, UR5, -R123 ;  /* 0x000000058e7b7c23 */ /* 0x000fc8000801087b */
[----:B------:R-:W2:Y:S01]  /*6dc0*/  MUFU.EX2 R111, R111 ;  /* 0x0000006f006f7308 */ /* 0x000ea20000000800 */
[----:B------:R-:W-:Y:S02]  /*6dd0*/  WARPGROUP.DEPBAR.LE gsb0, 0x0 ;  /* 0x00008000000079c5 */ /* 0x000fe40000010000 */
[----:B------:R-:W-:Y:S01]  /*6de0*/  WARPGROUP.ARRIVE ;  /* 0x00000000000079c5 */ /* 0x000fe20000000000 */
[--C-:B-----5:R-:W-:Y:S01]  /*6df0*/  FFMA.FTZ R116, R116, UR5, -R115.reuse ;  /* 0x0000000574747c23 */ /* 0x120fe20008010873 */
[----:B------:R-:W-:-:S03]  /*6e00*/  FFMA.FTZ R115, R150, UR5, -R115 ;  /* 0x0000000596737c23 */ /* 0x000fc60008010873 */
[----:B------:R-:W5:Y:S01]  /*6e10*/  MUFU.EX2 R102, R102 ;  /* 0x0000006600667308 */ /* 0x000f620000000800 */
[----:B------:R-:W-:Y:S01]  /*6e20*/  HGMMA.64x128x16.F32 R24, gdesc[UR8], R24, gsb0 ;  /* 0x01e00000081879f0 */ /* 0x000fe20008000818 */
[----:B------:R-:W-:Y:S01]  /*6e30*/  R2UR UR8, R232 ;  /* 0x00000000e80872ca */ /* 0x000fe200000e0000 */
[----:B------:R-:W-:Y:S01]  /*6e40*/  UMOV UR10, UR6 ;  /* 0x00000006000a7c82 */ /* 0x000fe20008000000 */
[----:B------:R-:W-:Y:S01]  /*6e50*/  R2UR UR9, R233 ;  /* 0x00000000e90972ca */ /* 0x000fe200000e0000 */
[----:B------:R-:W-:-:S03]  /*6e60*/  UMOV UR11, 0x40000040 ;  /* 0x40000040000b7882 */ /* 0x000fc60000000000 */
[----:B------:R-:W5:Y:S01]  /*6e70*/  MUFU.EX2 R104, R104 ;  /* 0x0000006800687308 */ /* 0x000f620000000800 */
[--C-:B-1----:R-:W-:Y:S01]  /*6e80*/  FFMA.FTZ R114, R114, UR5, -R218.reuse ;  /* 0x0000000572727c23 */ /* 0x102fe200080108da */
[----:B------:R-:W-:-:S06]  /*6e90*/  FFMA.FTZ R113, R113, UR5, -R218 ;  /* 0x0000000571717c23 */ /* 0x000fcc00080108da */
[----:B------:R-:W1:Y:S08]  /*6ea0*/  MUFU.EX2 R9, R9 ;  /* 0x0000000900097308 */ /* 0x000e700000000800 */
[----:B------:R-:W-:Y:S08]  /*6eb0*/  MUFU.EX2 R10, R10 ;  /* 0x0000000a000a7308 */ /* 0x000ff00000000800 */
[----:B------:R-:W1:Y:S08]  /*6ec0*/  MUFU.EX2 R11, R11 ;  /* 0x0000000b000b7308 */ /* 0x000e700000000800 */
[----:B------:R-:W1:Y:S08]  /*6ed0*/  MUFU.EX2 R12, R12 ;  /* 0x0000000c000c7308 */ /* 0x000e700000000800 */
[----:B------:R-:W1:Y:S08]  /*6ee0*/  MUFU.EX2 R97, R97 ;  /* 0x0000006100617308 */ /* 0x000e700000000800 */
[----:B------:R-:W-:Y:S08]  /*6ef0*/  MUFU.EX2 R98, R98 ;  /* 0x0000006200627308 */ /* 0x000ff00000000800 */
[----:B------:R-:W1:Y:S08]  /*6f00*/  MUFU.EX2 R99, R99 ;  /* 0x0000006300637308 */ /* 0x000e700000000800 */
[----:B------:R-:W1:Y:S08]  /*6f10*/  MUFU.EX2 R100, R100 ;  /* 0x0000006400647308 */ /* 0x000e700000000800 */
[----:B------:R-:W1:Y:S08]  /*6f20*/  MUFU.EX2 R109, R109 ;  /* 0x0000006d006d7308 */ /* 0x000e700000000800 */
        /* <DEDUP_REMOVED lines=20> */
[----:B------:R-:W2:Y:S04]  /*7070*/  SHFL.IDX PT, R126, R216, R151, 0x1f ;  /* 0x00001f97d87e7589 */ /* 0x000ea800000e0000 */
[----:B------:R-:W5:Y:S04]  /*7080*/  SHFL.IDX PT, R133, R216, R149, 0x1f ;  /* 0x00001f95d8857589 */ /* 0x000f6800000e0000 */
[----:B------:R-:W1:Y:S04]  /*7090*/  SHFL.IDX PT, R127, R216, R144, 0x1f ;  /* 0x00001f90d87f7589 */ /* 0x000e6800000e0000 */
[----:B------:R-:W4:Y:S04]  /*70a0*/  SHFL.IDX PT, R129, R216, R148, 0x1f ;  /* 0x00001f94d8817589 */ /* 0x000f2800000e0000 */
[----:B------:R-:W-:Y:S01]  /*70b0*/  SHFL.IDX PT, R132, R216, R145, 0x1f ;  /* 0x00001f91d8847589 */ /* 0x000fe200000e0000 */
[--C-:B---3--:R-:W-:Y:S01]  /*70c0*/  FADD.FTZ R24, R24, -R124.reuse ;  /* 0x8000007c18187221 */ /* 0x108fe20000010000 */
[----:B------:R-:W-:-:S02]  /*70d0*/  FADD.FTZ R26, R26, -R124 ;  /* 0x8000007c1a1a7221 */ /* 0x000fc40000010000 */
[----:B------:R-:W3:Y:S01]  /*70e0*/  SHFL.IDX PT, R142, R216, R231, 0x1f ;  /* 0x00001fe7d88e7589 */ /* 0x000ee200000e0000 */
[--C-:B--2---:R-:W-:Y:S01]  /*70f0*/  FADD.FTZ R124, R25, -R126.reuse ;  /* 0x8000007e197c7221 */ /* 0x104fe20000010000 */
[----:B------:R-:W-:Y:S02]  /*7100*/  FADD.FTZ R126, R27, -R126 ;  /* 0x8000007e1b7e7221 */ /* 0x000fe40000010000 */
[----:B------:R-:W2:Y:S01]  /*7110*/  SHFL.IDX PT, R139, R220, R149, 0x1f ;  /* 0x00001f95dc8b7589 */ /* 0x000ea200000e0000 */
[--C-:B-----5:R-:W-:Y:S01]  /*7120*/  FADD.FTZ R128, R28, -R133.reuse ;  /* 0x800000851c807221 */ /* 0x120fe20000010000 */
[----:B------:R-:W-:Y:S01]  /*7130*/  FADD.FTZ R25, R30, -R133 ;  /* 0x800000851e197221 */ /* 0x000fe20000010000 */
[----:B------:R5:W2:Y:S01]  /*7140*/  MUFU.EX2 R28, R130 ;  /* 0x00000082001c7308 */ /* 0x000aa20000000800 */
[----:B------:R-:W2:Y:S01]  /*7150*/  SHFL.IDX PT, R138, R220, R148, 0x1f ;  /* 0x00001f94dc8a7589 */ /* 0x000ea200000e0000 */
[----:B-1----:R-:W-:-:S03]  /*7160*/  FADD.FTZ R27, R31, -R127 ;  /* 0x8000007f1f1b7221 */ /* 0x002fc60000010000 */
[----:B------:R-:W1:Y:S03]  /*7170*/  SHFL.IDX PT, R137, R220, R144, 0x1f ;  /* 0x00001f90dc897589 */ /* 0x000e6600000e0000 */
[----:B------:R3:W1:Y:S01]  /*7180*/  MUFU.EX2 R30, R135 ;  /* 0x00000087001e7308 */ /* 0x0006620000000800 */
[----:B-----5:R-:W-:Y:S01]  /*7190*/  FADD.FTZ R130, R29, -R127 ;  /* 0x8000007f1d827221 */ /* 0x020fe20000010000 */
[--C-:B----4-:R-:W-:Y:S01]  /*71a0*/  FADD.FTZ R127, R32, -R129.reuse ;  /* 0x80000081207f7221 */ /* 0x110fe20000010000 */
[----:B------:R-:W4:Y:S01]  /*71b0*/  SHFL.IDX PT, R143, R216, R223, 0x1f ;  /* 0x00001fdfd88f7589 */ /* 0x000f2200000e0000 */
[----:B------:R-:W-:-:S03]  /*71c0*/  FADD.FTZ R129, R34, -R129 ;  /* 0x8000008122817221 */ /* 0x000fc60000010000 */
[----:B------:R-:W5:Y:S01]  /*71d0*/  SHFL.IDX PT, R32, R220, R145, 0x1f ;  /* 0x00001f91dc207589 */ /* 0x000f6200000e0000 */
[----:B------:R1:W5:Y:S01]  /*71e0*/  MUFU.EX2 R29, R131 ;  /* 0x00000083001d7308 */ /* 0x0003620000000800 */
[--C-:B---3--:R-:W-:Y:S01]  /*71f0*/  FADD.FTZ R37, R37, -R142.reuse ;  /* 0x8000008e25257221 */ /* 0x108fe20000010000 */
[----:B------:R-:W-:Y:S01]  /*7200*/  FADD.FTZ R39, R39, -R142 ;  /* 0x8000008e27277221 */ /* 0x000fe20000010000 */
[----:B------:R-:W3:Y:S01]  /*7210*/  SHFL.IDX PT, R135, R219, R5, 0x1f ;  /* 0x00001f05db877589 */ /* 0x000ee200000e0000 */
[--C-:B--2---:R-:W-:Y:S01]  /*7220*/  FADD.FTZ R44, R44, -R139.reuse ;  /* 0x8000008b2c2c7221 */ /* 0x104fe20000010000 */
[----:B------:R-:W-:Y:S02]  /*7230*/  FADD.FTZ R46, R46, -R139 ;  /* 0x8000008b2e2e7221 */ /* 0x000fe40000010000 */
[----:B------:R-:W2:Y:S01]  /*7240*/  SHFL.IDX PT, R136, R220, R223, 0x1f ;  /* 0x00001fdfdc887589 */ /* 0x000ea200000e0000 */
[----:B------:R4:W2:Y:S01]  /*7250*/  MUFU.EX2 R31, R134 ;  /* 0x00000086001f7308 */ /* 0x0008a20000000800 */
[--C-:B-1----:R-:W-:Y:S01]  /*7260*/  FADD.FTZ R131, R33, -R132.reuse ;  /* 0x8000008421837221 */ /* 0x102fe20000010000 */
[----:B------:R-:W-:Y:S01]  /*7270*/  FADD.FTZ R132, R35, -R132 ;  /* 0x8000008423847221 */ /* 0x000fe20000010000 */
[--C-:B------:R-:W-:Y:S01]  /*7280*/  FADD.FTZ R48, R48, -R138.reuse ;  /* 0x8000008a30307221 */ /* 0x100fe20000010000 */
[----:B------:R-:W-:Y:S01]  /*7290*/  FADD.FTZ R50, R50, -R138 ;  /* 0x8000008a32327221 */ /* 0x000fe20000010000 */
[----:B------:R-:W1:Y:S01]  /*72a0*/  SHFL.IDX PT, R35, R219, R144, 0x1f ;  /* 0x00001f90db237589 */ /* 0x000e6200000e0000 */
[--C-:B------:R-:W-:Y:S01]  /*72b0*/  FADD.FTZ R45, R45, -R137.reuse ;  /* 0x800000892d2d7221 */ /* 0x100fe20000010000 */
[----:B------:R-:W-:-:S02]  /*72c0*/  FADD.FTZ R47, R47, -R137 ;  /* 0x800000892f2f7221 */ /* 0x000fc40000010000 */
[----:B----4-:R-:W4:Y:S01]  /*72d0*/  SHFL.IDX PT, R134, R219, R145, 0x1f ;  /* 0x00001f91db867589 */ /* 0x010f2200000e0000 */
[----:B------:R-:W-:-:S03]  /*72e0*/  FADD.FTZ R133, R36, -R143 ;  /* 0x8000008f24857221 */ /* 0x000fc60000010000 */
[----:B------:R-:W-:Y:S04]  /*72f0*/  SHFL.IDX PT, R140, R220, R151, 0x1f ;  /* 0x00001f97dc8c7589 */ /* 0x000fe800000e0000 */
[----:B------:R-:W-:Y:S01]  /*7300*/  SHFL.IDX PT, R141, R220, R5, 0x1f ;  /* 0x00001f05dc8d7589 */ /* 0x000fe200000e0000 */
[--C-:B-----5:R-:W-:Y:S01]  /*7310*/  FADD.FTZ R49, R49, -R32.reuse ;  /* 0x8000002031317221 */ /* 0x120fe20000010000 */
[----:B------:R-:W-:Y:S01]  /*7320*/  FADD.FTZ R51, R51, -R32 ;  /* 0x8000002033337221 */ /* 0x000fe20000010000 */
[--C-:B---3--:R-:W-:Y:S01]  /*7330*/  FADD.FTZ R56, R56, -R135.reuse ;  /* 0x8000008738387221 */ /* 0x108fe20000010000 */
[----:B------:R3:W5:Y:S01]  /*7340*/  MUFU.EX2 R32, R125 ;  /* 0x0000007d00207308 */ /* 0x0007620000000800 */
[----:B------:R-:W-:Y:S01]  /*7350*/  FADD.FTZ R58, R58, -R135 ;  /* 0x800000873a3a7221 */ /* 0x000fe20000010000 */
[----:B------:R-:W-:Y:S01]  /*7360*/  SHFL.IDX PT, R142, R221, R145, 0x1f ;  /* 0x00001f91dd8e7589 */ /* 0x000fe200000e0000 */
[--C-:B--2---:R-:W-:Y:S01]  /*7370*/  FADD.FTZ R52, R52, -R136.reuse ;  /* 0x8000008834347221 */ /* 0x104fe20000010000 */
[----:B------:R-:W-:Y:S01]  /*7380*/  FADD.FTZ R54, R54, -R136 ;  /* 0x8000008836367221 */ /* 0x000fe20000010000 */
[----:B------:R-:W-:Y:S01]  /*7390*/  FMUL.FTZ R26, R230, R26 ;  /* 0x0000001ae61a7220 */ /* 0x000fe20000410000 */
[----:B------:R-:W-:Y:S01]  /*73a0*/  SHFL.IDX PT, R135, R221, R151, 0x1f ;  /* 0x00001f97dd877589 */ /* 0x000fe200000e0000 */
[----:B------:R-:W-:Y:S01]  /*73b0*/  FMUL.FTZ R25, R227, R25 ;  /* 0x00000019e3197220 */ /* 0x000fe20000410000 */
[----:B------:R-:W-:Y:S01]  /*73c0*/  MUFU.EX2 R119, R119 ;  /* 0x0000007700777308 */ /* 0x000fe20000000800 */
[----:B------:R-:W-:Y:S01]  /*73d0*/  FADD.FTZ R38, R38, -R143 ;  /* 0x8000008f26267221 */ /* 0x000fe20000010000 */
[----:B---3--:R-:W-:Y:S04]  /*73e0*/  SHFL.IDX PT, R125, R221, R5, 0x1f ;  /* 0x00001f05dd7d7589 */ /* 0x008fe800000e0000 */
[----:B------:R-:W2:Y:S01]  /*73f0*/  SHFL.IDX PT, R34, R219, R151, 0x1f ;  /* 0x00001f97db227589 */ /* 0x000ea200000e0000 */
[----:B------:R-:W-:Y:S01]  /*7400*/  FMUL.FTZ R37, R15, R37 ;  /* 0x000000250f257220 */ /* 0x000fe20000410000 */
[--C-:B-1----:R-:W-:Y:S01]  /*7410*/  FADD.FTZ R61, R61, -R35.reuse ;  /* 0x800000233d3d7221 */ /* 0x102fe20000010000 */
[----:B------:R-:W-:Y:S01]  /*7420*/  FADD.FTZ R63, R63, -R35 ;  /* 0x800000233f3f7221 */ /* 0x000fe20000010000 */
[----:B------:R-:W-:Y:S01]  /*7430*/  SHFL.IDX PT, R139, R221, R149, 0x1f ;  /* 0x00001f95dd8b7589 */ /* 0x000fe200000e0000 */
[----:B------:R1:W-:Y:S03]  /*7440*/  MUFU.EX2 R35, R121 ;  /* 0x0000007900237308 */ /* 0x0003e60000000800 */
[----:B------:R-:W-:Y:S04]  /*7450*/  SHFL.IDX PT, R144, R221, R144, 0x1f ;  /* 0x00001f90dd907589 */ /* 0x000fe800000e0000 */
[----:B------:R-:W-:Y:S04]  /*7460*/  SHFL.IDX PT, R138, R221, R148, 0x1f ;  /* 0x00001f94dd8a7589 */ /* 0x000fe800000e0000 */
[----:B------:R-:W3:Y:S04]  /*7470*/  SHFL.IDX PT, R137, R219, R149, 0x1f ;  /* 0x00001f95db897589 */ /* 0x000ee800000e0000 */
[----:B------:R-:W5:Y:S01]  /*7480*/  SHFL.IDX PT, R33, R220, R231, 0x1f ;  /* 0x00001fe7dc217589 */ /* 0x000f6200000e0000 */
[----:B----4-:R-:W-:Y:S01]  /*7490*/  FADD.FTZ R65, R65, -R134 ;  /* 0x8000008641417221 */ /* 0x010fe20000010000 */
[----:B------:R-:W-:Y:S01]  /*74a0*/  MUFU.EX2 R118, R118 ;  /* 0x0000007600767308 */ /* 0x000fe20000000800 */
[----:B------:R-:W-:Y:S01]  /*74b0*/  FMUL.FTZ R39, R16, R39 ;  /* 0x0000002710277220 */ /* 0x000fe20000410000 */
[----:B------:R-:W-:Y:S01]  /*74c0*/  SHFL.IDX PT, R145, R221, R223, 0x1f ;  /* 0x00001fdfdd917589 */ /* 0x000fe200000e0000 */
[--C-:B--2---:R-:W-:Y:S01]  /*74d0*/  FADD.FTZ R57, R57, -R34.reuse ;  /* 0x8000002239397221 */ /* 0x104fe20000010000 */
[----:B------:R-:W-:Y:S01]  /*74e0*/  FADD.FTZ R59, R59, -R34 ;  /* 0x800000223b3b7221 */ /* 0x000fe20000010000 */
[--C-:B------:R-:W-:Y:S01]  /*74f0*/  FADD.FTZ R41, R41, -R140.reuse ;  /* 0x8000008c29297221 */ /* 0x100fe20000010000 */
[----:B------:R-:W2:Y:S01]  /*7500*/  SHFL.IDX PT, R221, R221, R231, 0x1f ;  /* 0x00001fe7dddd7589 */ /* 0x000ea200000e0000 */
[----:B------:R-:W-:Y:S01]  /*7510*/  FADD.FTZ R43, R43, -R140 ;  /* 0x8000008c2b2b7221 */ /* 0x000fe20000010000 */
[----:B------:R-:W-:Y:S01]  /*7520*/  MUFU.EX2 R117, R117 ;  /* 0x0000007500757308 */ /* 0x000fe20000000800 */
[--C-:B------:R-:W-:Y:S01]  /*7530*/  FADD.FTZ R40, R40, -R141.reuse ;  /* 0x8000008d28287221 */ /* 0x100fe20000010000 */
[----:B------:R-:W4:Y:S01]  /*7540*/  SHFL.IDX PT, R36, R219, R223, 0x1f ;  /* 0x00001fdfdb247589 */ /* 0x000f2200000e0000 */
[----:B------:R-:W-:-:S03]  /*7550*/  FADD.FTZ R42, R42, -R141 ;  /* 0x8000008d2a2a7221 */ /* 0x000fc60000010000 */
[----:B------:R-:W4:Y:S01]  /*7560*/  SHFL.IDX PT, R136, R219, R148, 0x1f ;  /* 0x00001f94db887589 */ /* 0x000f2200000e0000 */
[----:B-1----:R-:W-:Y:S01]  /*7570*/  FADD.FTZ R121, R67, -R134 ;  /* 0x8000008643797221 */ /* 0x002fe20000010000 */
[----:B------:R-:W-:Y:S02]  /*7580*/  MUFU.EX2 R34, R122 ;  /* 0x0000007a00227308 */ /* 0x000fe40000000800 */
[----:B------:R-:W1:Y:S01]  /*7590*/  SHFL.IDX PT, R219, R219, R231, 0x1f ;  /* 0x00001fe7dbdb7589 */ /* 0x000e6200000e0000 */
[--C-:B---3--:R-:W-:Y:S01]  /*75a0*/  FADD.FTZ R60, R60, -R137.reuse ;  /* 0x800000893c3c7221 */ /* 0x108fe20000010000 */
[----:B------:R-:W-:Y:S01]  /*75b0*/  FADD.FTZ R62, R62, -R137 ;  /* 0x800000893e3e7221 */ /* 0x000fe20000010000 */
[--C-:B------:R-:W-:Y:S01]  /*75c0*/  FADD.FTZ R137, R80, -R138.reuse ;  /* 0x8000008a50897221 */ /* 0x100fe20000010000 */
[----:B------:R-:W-:Y:S01]  /*75d0*/  FADD.FTZ R138, R82, -R138 ;  /* 0x8000008a528a7221 */ /* 0x000fe20000010000 */
[----:B------:R-:W-:Y:S01]  /*75e0*/  FMUL.FTZ R82, R13, R133 ;  /* 0x000000850d527220 */ /* 0x000fe20000410000 */
[--C-:B-----5:R-:W-:Y:S01]  /*75f0*/  FADD.FTZ R53, R53, -R33.reuse ;  /* 0x8000002135357221 */ /* 0x120fe20000010000 */
[----:B------:R-:W-:-:S02]  /*7600*/  FADD.FTZ R55, R55, -R33 ;  /* 0x8000002137377221 */ /* 0x000fc40000010000 */
[----:B------:R3:W5:Y:S01]  /*7610*/  MUFU.EX2 R33, R123 ;  /* 0x0000007b00217308 */ /* 0x0007620000000800 */
[----:B--2---:R-:W-:Y:S01]  /*7620*/  FADD.FTZ R146, R85, -R221 ;  /* 0x800000dd55927221 */ /* 0x004fe20000010000 */
[----:B------:R-:W-:Y:S01]  /*7630*/  FMUL.FTZ R85, R229, R126 ;  /* 0x0000007ee5557220 */ /* 0x000fe20000410000 */
[----:B------:R-:W-:Y:S01]  /*7640*/  F2FP.F16.F32.PACK_AB R82, R37, R82 ;  /* 0x000000522552723e */ /* 0x000fe200000000ff */
[----:B----4-:R-:W-:-:S03]  /*7650*/  FADD.FTZ R67, R70, -R36 ;  /* 0x8000002446437221 */ /* 0x010fc60000010000 */
[----:B------:R-:W-:Y:S01]  /*7660*/  F2FP.F16.F32.PACK_AB R85, R85, R26 ;  /* 0x0000001a5555723e */ /* 0x000fe200000000ff */
[----:B------:R-:W-:Y:S01]  /*7670*/  FMUL.FTZ R26, R224, R27 ;  /* 0x0000001be01a7220 */ /* 0x000fe20000410000 */
[----:B---3--:R-:W-:Y:S01]  /*7680*/  FADD.FTZ R123, R68, -R36 ;  /* 0x80000024447b7221 */ /* 0x008fe20000010000 */
[----:B------:R-:W-:Y:S01]  /*7690*/  MUFU.EX2 R116, R116 ;  /* 0x0000007400747308 */ /* 0x000fe20000000800 */
[--C-:B------:R-:W-:Y:S01]  /*76a0*/  FADD.FTZ R64, R64, -R136.reuse ;  /* 0x8000008840407221 */ /* 0x100fe20000010000 */
[----:B------:R-:W-:Y:S01]  /*76b0*/  FADD.FTZ R66, R66, -R136 ;  /* 0x8000008842427221 */ /* 0x000fe20000010000 */
[----:B------:R-:W-:Y:S01]  /*76c0*/  FADD.FTZ R221, R87, -R221 ;  /* 0x800000dd57dd7221 */ /* 0x000fe20000010000 */
[----:B------:R-:W-:-:S04]  /*76d0*/  F2FP.F16.F32.PACK_AB R87, R26, R25 ;  /* 0x000000191a57723e */ /* 0x000fc800000000ff */
[----:B------:R2:W3:Y:S01]  /*76e0*/  MUFU.EX2 R36, R120 ;  /* 0x0000007800247308 */ /* 0x0004e20000000800 */
[----:B------:R-:W-:Y:S01]  /*76f0*/  FMUL.FTZ R25, R107, R65 ;  /* 0x000000416b197220 */ /* 0x000fe20000410000 */
[----:B-1----:R-:W-:Y:S01]  /*7700*/  FADD.FTZ R70, R69, -R219 ;  /* 0x800000db45467221 */ /* 0x002fe20000010000 */
[----:B------:R-:W-:-:S05]  /*7710*/  FMUL.FTZ R38, R14, R38 ;  /* 0x000000260e267220 */ /* 0x000fca0000410000 */
[----:B------:R-:W1:Y:S01]  /*7720*/  MUFU.EX2 R115, R115 ;  /* 0x0000007300737308 */ /* 0x000e620000000800 */
[----:B------:R-:W-:Y:S01]  /*7730*/  FMUL.FTZ R60, R101, R60 ;  /* 0x0000003c653c7220 */ /* 0x000fe20000410000 */
[----:B------:R-:W-:Y:S01]  /*7740*/  FMUL.FTZ R61, R103, R61 ;  /* 0x0000003d673d7220 */ /* 0x000fe20000410000 */
[----:B------:R-:W-:-:S05]  /*7750*/  FMUL.FTZ R64, R105, R64 ;  /* 0x0000004069407220 */ /* 0x000fca0000410000 */
[----:B------:R-:W4:Y:S01]  /*7760*/  MUFU.EX2 R114, R114 ;  /* 0x0000007200727308 */ /* 0x000f220000000800 */
[----:B------:R-:W-:Y:S01]  /*7770*/  FMUL.FTZ R65, R106, R66 ;  /* 0x000000426a417220 */ /* 0x000fe20000410000 */
[----:B------:R-:W-:-:S06]  /*7780*/  FMUL.FTZ R26, R108, R121 ;  /* 0x000000796c1a7220 */ /* 0x000fcc0000410000 */
[----:B------:R-:W4:Y:S01]  /*7790*/  MUFU.EX2 R37, R113 ;  /* 0x0000007100257308 */ /* 0x000f220000000800 */
[----:B------:R-:W-:Y:S01]  /*77a0*/  FADD.FTZ R122, R72, -R125 ;  /* 0x8000007d487a7221 */ /* 0x000fe20000010000 */
[----:B------:R-:W-:Y:S01]  /*77b0*/  FADD.FTZ R134, R73, -R135 ;  /* 0x8000008749867221 */ /* 0x000fe20000010000 */
[----:B------:R-:W-:Y:S01]  /*77c0*/  FADD.FTZ R125, R74, -R125 ;  /* 0x8000007d4a7d7221 */ /* 0x000fe20000010000 */
[----:B------:R-:W-:Y:S01]  /*77d0*/  FADD.FTZ R135, R75, -R135 ;  /* 0x800000874b877221 */ /* 0x000fe20000010000 */
[----:B------:R-:W-:Y:S01]  /*77e0*/  FADD.FTZ R143, R84, -R145 ;  /* 0x80000091548f7221 */ /* 0x000fe20000010000 */
[----:B--2---:R-:W-:Y:S01]  /*77f0*/  FADD.FTZ R120, R71, -R219 ;  /* 0x800000db47787221 */ /* 0x004fe20000010000 */
        /* <DEDUP_REMOVED lines=75> */
[----:B----4-:R-:W-:Y:S01]  /*7cb0*/  FMUL.FTZ R27, R114, R146 ;  /* 0x00000092721b7220 */ /* 0x010fe20000410000 */
        /* <DEDUP_REMOVED lines=159> */
.L_x_6421:
        /* <DEDUP_REMOVED lines=70> */
.L_x_6422:
        /* <DEDUP_REMOVED lines=12> */
.L_x_6412:
        /* <DEDUP_REMOVED lines=34> */
.L_x_6392:
[----:B------:R-:W-:Y:S05]  /*8df0*/  @P0 BRA `(.L_x_6391) ;  /* 0x0000003400200947 */ /* 0x000fea0003800000 */
[----:B------:R-:W3:Y:S01]  /*8e00*/  LDL.LU R14, [R1+0x3c] ;  /* 0x00003c00010e7983 */ /* 0x000ee20000300800 */
[----:B------:R-:W4:Y:S01]  /*8e10*/  LDC R0, c[0x0][0x850] ;  /* 0x00021400ff007b82 */ /* 0x000f220000000800 */
[----:B------:R-:W-:Y:S01]  /*8e20*/  USHF.L.U32 UR4, UR37, 0xd, URZ ;  /* 0x0000000d25047899 */ /* 0x000fe2000800063f */
[----:B------:R-:W-:Y:S01]  /*8e30*/  MOV R10, 0x400 ;  /* 0x00000400000a7802 */ /* 0x000fe20000000f00 */
[----:B------:R-:W1:Y:S01]  /*8e40*/  S2R R12, SR_TID.X ;  /* 0x00000000000c7919 */ /* 0x000e620000002100 */
[----:B------:R-:W-:Y:S01]  /*8e50*/  ULDC.64 UR6, c[0x0][0x820] ;  /* 0x0002080000067ab9 */ /* 0x000fe20000000a00 */
[----:B------:R-:W-:Y:S01]  /*8e60*/  USHF.R.S32.HI UR5, URZ, 0x1f, UR4 ;  /* 0x0000001f3f057899 */ /* 0x000fe20008011404 */
[----:B------:R-:W2:Y:S01]  /*8e70*/  S2R R11, SR_CgaCtaId ;  /* 0x00000000000b7919 */ /* 0x000ea20000008800 */
[----:B------:R-:W-:Y:S01]  /*8e80*/  IMAD.U32 R4, RZ, RZ, UR4 ;  /* 0x00000004ff047e24 */ /* 0x000fe2000f8e00ff */
[----:B------:R-:W-:-:S03]  /*8e90*/  ULDC.64 UR8, c[0x0][0x848] ;  /* 0x0002120000087ab9 */ /* 0x000fc60000000a00 */
[----:B------:R-:W-:Y:S01]  /*8ea0*/  IMAD.U32 R5, RZ, RZ, UR5 ;  /* 0x00000005ff057e24 */ /* 0x000fe2000f8e00ff */
[----:B------:R-:W-:Y:S01]  /*8eb0*/  ULDC.64 UR4, c[0x0][0x818] ;  /* 0x0002060000047ab9 */ /* 0x000fe20000000a00 */
[----:B----4-:R-:W-:Y:S01]  /*8ec0*/  ISETP.NE.AND P0, PT, R0, 0x1, PT ;  /* 0x000000010000780c */ /* 0x010fe20003f05270 */
[----:B-1----:R-:W-:-:S12]  /*8ed0*/  VIADD R13, R12, 0xffffff80 ;  /* 0xffffff800c0d7836 */ /* 0x002fd80000000000 */
[----:B------:R-:W3:Y:S01]  /*8ee0*/  @P0 LDC R0, c[0x0][0x854] ;  /* 0x00021500ff000b82 */ /* 0x000ee20000000800 */
[----:B--2---:R-:W-:Y:S02]  /*8ef0*/  LEA R15, R11, R10, 0x18 ;  /* 0x0000000a0b0f7211 */ /* 0x004fe400078ec0ff */
[----:B------:R-:W-:-:S05]  /*8f00*/  SHF.R.S32.HI R2, RZ, 0x1f, R13 ;  /* 0x0000001fff027819 */ /* 0x000fca000001140d */
[----:B------:R-:W1:Y:S01]  /*8f10*/  @P0 LDC R3, c[0x0][0x858] ;  /* 0x00021600ff030b82 */ /* 0x000e620000000800 */
[----:B------:R-:W-:Y:S01]  /*8f20*/  LEA.HI R6, R2, R13, RZ, 0x7 ;  /* 0x0000000d02067211 */ /* 0x000fe200078f38ff */
[----:B---3--:R-:W-:-:S05]  /*8f30*/  @P0 IMAD.HI.U32 R0, R14, R0, RZ ;  /* 0x000000000e000227 */ /* 0x008fca00078e00ff */
[----:B-1----:R-:W-:-:S04]  /*8f40*/  @P0 SHF.R.U32.HI R14, RZ, R3, R0 ;  /* 0x00000003ff0e0219 */ /* 0x002fc80000011600 */
[----:B------:R-:W-:Y:S01]  /*8f50*/  SHF.R.S32.HI R8, RZ, 0x1f, R14 ;  /* 0x0000001fff087819 */ /* 0x000fe2000001140e */
[----:B------:R-:W-:Y:S01]  /*8f60*/  IMAD.WIDE.U32 R2, R14, UR4, R4 ;  /* 0x000000040e027c25 */ /* 0x000fe2000f8e0004 */
[----:B------:R1:W-:Y:S03]  /*8f70*/  @P0 STL [R1+0x3c], R14 ;  /* 0x00003c0e01000387 */ /* 0x0003e60000100800 */
[----:B------:R-:W-:-:S04]  /*8f80*/  IMAD R0, R8, UR4, RZ ;  /* 0x0000000408007c24 */ /* 0x000fc8000f8e02ff */
[----:B------:R-:W-:Y:S01]  /*8f90*/  IMAD R9, R14, UR5, R0 ;  /* 0x000000050e097c24 */ /* 0x000fe2000f8e0200 */
[C---:B------:R-:W-:Y:S01]  /*8fa0*/  LOP3.LUT R0, R6.reuse, 0xfffff80, RZ, 0xc0, !PT ;  /* 0x0fffff8006007812 */ /* 0x040fe200078ec0ff */
[----:B------:R-:W-:Y:S01]  /*8fb0*/  IMAD.SHL.U32 R6, R6, 0x20, RZ ;  /* 0x0000002006067824 */ /* 0x000fe200078e00ff */
[----:B------:R-:W-:Y:S01]  /*8fc0*/  ULDC.64 UR4, c[0x0][0x840] ;  /* 0x0002100000047ab9 */ /* 0x000fe20000000a00 */
[----:B------:R-:W-:Y:S02]  /*8fd0*/  IMAD.IADD R3, R3, 0x1, R9 ;  /* 0x0000000103037824 */ /* 0x000fe400078e0209 */
[----:B------:R-:W-:Y:S01]  /*8fe0*/  IMAD.IADD R0, R13, 0x1, -R0 ;  /* 0x000000010d007824 */ /* 0x000fe200078e0a00 */
[----:B------:R-:W-:Y:S01]  /*8ff0*/  LOP3.LUT R7, R6, 0x3ffff000, RZ, 0xc0, !PT ;  /* 0x3ffff00006077812 */ /* 0x000fe200078ec0ff */
[----:B------:R-:W-:Y:S02]  /*9000*/  IMAD R8, R8, UR4, RZ ;  /* 0x0000000408087c24 */ /* 0x000fe4000f8e02ff */
[----:B------:R-:W-:Y:S01]  /*9010*/  IMAD.WIDE.U32 R4, R14, UR4, R4 ;  /* 0x000000040e047c25 */ /* 0x000fe2000f8e0004 */
[----:B------:R-:W-:-:S03]  /*9020*/  USHF.R.S32.HI UR4, URZ, 0x1f, UR38 ;  /* 0x0000001f3f047899 */ /* 0x000fc60008011426 */
[----:B------:R-:W-:Y:S02]  /*9030*/  IMAD R0, R0, 0x4, R7 ;  /* 0x0000000400007824 */ /* 0x000fe400078e0207 */
[----:B------:R-:W-:Y:S01]  /*9040*/  IMAD R7, R14, UR5, R8 ;  /* 0x000000050e077c24 */ /* 0x000fe2000f8e0208 */
[----:B------:R-:W-:Y:S01]  /*9050*/  UIMAD UR5, UR4, UR6, URZ ;  /* 0x00000006040572a4 */ /* 0x000fe2000f8e023f */
[----:B------:R-:W-:Y:S01]  /*9060*/  IMAD.U32 R9, RZ, RZ, UR8 ;  /* 0x00000008ff097e24 */ /* 0x000fe2000f8e00ff */
[----:B------:R-:W-:Y:S01]  /*9070*/  UIMAD UR4, UR4, UR8, URZ ;  /* 0x00000008040472a4 */ /* 0x000fe2000f8e023f */
[----:B------:R-:W-:Y:S01]  /*9080*/  IMAD.IADD R5, R5, 0x1, R7 ;  /* 0x0000000105057824 */ /* 0x000fe200078e0207 */
[----:B------:R-:W-:Y:S01]  /*9090*/  UIMAD UR5, UR38, UR7, UR5 ;  /* 0x00000007260572a4 */ /* 0x000fe2000f8e0205 */
[----:B------:R-:W-:Y:S01]  /*90a0*/  IMAD.U32 R7, RZ, RZ, UR6 ;  /* 0x00000006ff077e24 */ /* 0x000fe2000f8e00ff */
[----:B------:R-:W-:Y:S02]  /*90b0*/  UIMAD UR4, UR38, UR9, UR4 ;  /* 0x00000009260472a4 */ /* 0x000fe4000f8e0204 */
        /* <DEDUP_REMOVED lines=8> */
[----:B------:R-:W2:Y:S01]  /*9140*/  LDC.64 R8, c[0x0][0x800] ;  /* 0x00020000ff087b82 */ /* 0x000ea20000000a00 */
[----:B------:R-:W-:Y:S07]  /*9150*/  BSSY B0, `(.L_x_6424) ;  /* 0x0000024000007945 */ /* 0x000fee0003800000 */
[----:B------:R-:W3:Y:S01]  /*9160*/  LDC.64 R10, c[0x0][0x828] ;  /* 0x00020a00ff0a7b82 */ /* 0x000ee20000000a00 */
[----:B------:R1:W-:Y:S04]  /*9170*/  STS.128 [R0], R184 ;  /* 0x000000b800007388 */ /* 0x0003e80000000c00 */
[----:B------:R1:W-:Y:S01]  /*9180*/  STS.128 [R0+0x800], R188 ;  /* 0x000800bc00007388 */ /* 0x0003e20000000c00 */
[----:B--2---:R-:W-:-:S03]  /*9190*/  LEA R8, P1, R2, R8, 0x2 ;  /* 0x0000000802087211 */ /* 0x004fc600078210ff */
[----:B------:R1:W-:Y:S01]  /*91a0*/  STS.128 [R0+0x1000], R192 ;  /* 0x001000c000007388 */ /* 0x0003e20000000c00 */
[----:B------:R-:W-:-:S03]  /*91b0*/  LEA.HI.X R7, R2, R9, R7, 0x2, P1 ;  /* 0x0000000902077211 */ /* 0x000fc600008f1407 */
[----:B------:R1:W-:Y:S01]  /*91c0*/  STS.128 [R0+0x1800], R196 ;  /* 0x001800c400007388 */ /* 0x0003e20000000c00 */
[----:B---3--:R-:W-:-:S03]  /*91d0*/  LEA R10, P2, R4, R10, 0x2 ;  /* 0x0000000a040a7211 */ /* 0x008fc600078410ff */
        /* <DEDUP_REMOVED lines=20> */
.L_x_6426:
[----:B------:R-:W-:Y:S01]  /*9320*/  @P0 ELECT P1, URZ, PT ;  /* 0x00000000003f082f */ /* 0x000fe20003820000 */
[----:B------:R2:W-:-:S12]  /*9330*/  UBLKRED.G.S.ADD.F32.RN [UR4], [UR6], UR7, desc[UR8] ;  /* 0x00000804060073bb */ /* 0x0005d800080a1407 */
[----:B------:R-:W-:Y:S02]  /*9340*/  @P1 PLOP3.LUT P0, PT, P1, PT, PT, 0x8, 0x0 ;  /* 0x000000000000181c */ /* 0x000fe40000f0e170 */
[----:B------:R-:W-:-:S11]  /*9350*/  PLOP3.LUT P1, PT, PT, PT, PT, 0x8, 0x0 ;  /* 0x000000000000781c */ /* 0x000fd60003f2e170 */
[----:B--2---:R-:W-:Y:S05]  /*9360*/  @P0 BRA.U.ANY `(.L_x_6426) ;  /* 0xfffffffd00ec0947 */ /* 0x004fea000393ffff */
[----:B------:R0:W-:Y:S01]  /*9370*/  UTMACMDFLUSH ;  /* 0x00000000000079b7 */ /* 0x0001e20000000000 */
[----:B------:R-:W-:-:S04]  /*9380*/  DEPBAR.LE SB0, 0x0 ;  /* 0x000080000000791a */ /* 0x000fc80000000000 */
.L_x_6425:
[----:B------:R-:W-:Y:S05]  /*9390*/  BSYNC B0 ;  /* 0x0000000000007941 */ /* 0x000fea0003800000 */
.L_x_6424:
        /* <DEDUP_REMOVED lines=25> */
.L_x_6427:
        /* <DEDUP_REMOVED lines=8> */
.L_x_6387:
        /* <DEDUP_REMOVED lines=29> */
.L_x_6429:
[----:B------:R-:W-:Y:S01]  /*9780*/  ULDC UR9, c[0x0][0x8cc] ;  /* 0x0002330000097ab9 */ /* 0x000fe20000000800 */
[----:B------:R-:W-:Y:S01]  /*9790*/  UMOV UR7, UR8 ;  /* 0x0000000800077c82 */ /* 0x000fe20008000000 */
[----:B------:R-:W-:-:S11]  /*97a0*/  UISETP.NE.AND UP0, UPT, UR9, 0x1, UPT ;  /* 0x000000010900788c */ /* 0x000fd6000bf05270 */
[----:B------:R-:W-:Y:S02]  /*97b0*/  @UP0 ULDC.64 UR10, c[0x0][0x8d0] ;  /* 0x00023400000a0ab9 */ /* 0x000fe40000000a00 */
[----:B------:R-:W-:-:S04]  /*97c0*/  UIMAD.WIDE.U32 UR4, UR8, UR10, URZ ;  /* 0x0000000a080472a5 */ /* 0x000fc8000f8e003f */
[----:B------:R-:W-:-:S04]  /*97d0*/  @UP0 USHF.R.U32.HI UR7, URZ, UR11, UR5 ;  /* 0x0000000b3f070299 */ /* 0x000fc80008011605 */
[----:B------:R-:W-:-:S12]  /*97e0*/  UIMAD UR4, UR7, UR9, URZ ;  /* 0x00000009070472a4 */ /* 0x000fd8000f8e023f */
.L_x_6430:
        /* <DEDUP_REMOVED lines=67> */
.L_x_6433:
[----:B------:R-:W-:Y:S05]  /*9c20*/  BSYNC B0 ;  /* 0x0000000000007941 */ /* 0x000fea0003800000 */
.L_x_6432:
        /* <DEDUP_REMOVED lines=19> */
.L_x_6435:
[----:B------:R-:W-:Y:S05]  /*9d60*/  BSYNC B0 ;  /* 0x0000000000007941 */ /* 0x000fea0003800000 */
.L_x_6434:
[----:B------:R-:W-:Y:S06]  /*9d70*/  BAR.ARV 0xa, 0xa0 ;  /* 0x0282800000007b1d */ /* 0x000fec0000002000 */
[----:B------:R-:W-:Y:S04]  /*9d80*/  BSSY B0, `(.L_x_6436) ;  /* 0x0000003000007945 */ /* 0x000fe80003800000 */
[----:B------:R-:W-:Y:S05]  /*9d90*/  @!P0 BRA `(.L_x_6437) ;  /* 0x0000000000048947 */ /* 0x000fea0003800000 */
[----:B------:R-:W-:-:S04]  /*9da0*/  DEPBAR.LE SB0, 0x0 ;  /* 0x000080000000791a */ /* 0x000fc80000000000 */
.L_x_6437:
[----:B------:R-:W-:Y:S05]  /*9db0*/  BSYNC B0 ;  /* 0x0000000000007941 */ /* 0x000fea0003800000 */
.L_x_6436:
[----:B------:R-:W-:Y:S06]  /*9dc0*/  BAR.ARV 0xb, 0xa0 ;  /* 0x02c2800000007b1d */ /* 0x000fec0000002000 */
[----:B------:R-:W-:Y:S01]  /*9dd0*/  UIADD3 UR12, UR8, 0x1, URZ ;  /* 0x00000001080c7890 */ /* 0x000fe2000fffe03f */
[----:B------:R-:W-:Y:S11]  /*9de0*/  BRA `(.L_x_6438) ;  /* 0x0000000000047947 */ /* 0x000ff60003800000 */
.L_x_6431:
[----:B------:R-:W-:-:S05]  /*9df0*/  UMOV UR12, UR8 ;  /* 0x00000008000c7c82 */ /* 0x000fca0008000000 */
.L_x_6438:
        /* <DEDUP_REMOVED lines=18> */
.L_x_6451:
        /* <DEDUP_REMOVED lines=20> */
.L_x_6440:
[----:B------:R-:W-:Y:S05]  /*a060*/  BSYNC B0 ;  /* 0x0000000000007941 */ /* 0x000fea0003800000 */
.L_x_6439:
        /* <DEDUP_REMOVED lines=13> */
.L_x_6442:
[----:B------:R-:W-:Y:S05]  /*a140*/  BSYNC B0 ;  /* 0x0000000000007941 */ /* 0x000fea0003800000 */
.L_x_6441:
[----:B------:R-:W-:Y:S06]  /*a150*/  BAR.ARV 0xa, 0xa0 ;  /* 0x0282800000007b1d */ /* 0x000fec0000002000 */
[----:B------:R-:W-:Y:S04]  /*a160*/  BSSY B0, `(.L_x_6443) ;  /* 0x0000003000007945 */ /* 0x000fe80003800000 */
[----:B------:R-:W-:Y:S05]  /*a170*/  @!P0 BRA `(.L_x_6444) ;  /* 0x0000000000048947 */ /* 0x000fea0003800000 */
[----:B------:R-:W-:-:S04]  /*a180*/  DEPBAR.LE SB0, 0x0 ;  /* 0x000080000000791a */ /* 0x000fc80000000000 */
.L_x_6444:
[----:B------:R-:W-:Y:S05]  /*a190*/  BSYNC B0 ;  /* 0x0000000000007941 */ /* 0x000fea0003800000 */
.L_x_6443:
        /* <DEDUP_REMOVED lines=13> */
.L_x_6446:
[----:B------:R-:W-:Y:S05]  /*a270*/  BSYNC B0 ;  /* 0x0000000000007941 */ /* 0x000fea0003800000 */
.L_x_6445:
        /* <DEDUP_REMOVED lines=13> */
.L_x_6448:
[----:B------:R-:W-:Y:S05]  /*a350*/  BSYNC B0 ;  /* 0x0000000000007941 */ /* 0x000fea0003800000 */
.L_x_6447:
[----:B------:R-:W-:Y:S01]  /*a360*/  UIADD3 UR12, UR12, 0x2, URZ ;  /* 0x000000020c0c7890 */ /* 0x000fe2000fffe03f */
[----:B------:R-:W-:Y:S06]  /*a370*/  BAR.ARV 0xa, 0xa0 ;  /* 0x0282800000007b1d */ /* 0x000fec0000002000 */
[----:B------:R-:W-:Y:S01]  /*a380*/  UISETP.GE.AND UP0, UPT, UR12, UR5, UPT ;  /* 0x000000050c00728c */ /* 0x000fe2000bf06270 */
[----:B------:R-:W-:Y:S04]  /*a390*/  BSSY B0, `(.L_x_6449) ;  /* 0x0000003000007945 */ /* 0x000fe80003800000 */
[----:B------:R-:W-:Y:S06]  /*a3a0*/  @!P0 BRA `(.L_x_6450) ;  /* 0x0000000000048947 */ /* 0x000fec0003800000 */
[----:B------:R-:W-:-:S04]  /*a3b0*/  DEPBAR.LE SB0, 0x0 ;  /* 0x000080000000791a */ /* 0x000fc80000000000 */
.L_x_6450:
[----:B------:R-:W-:Y:S05]  /*a3c0*/  BSYNC B0 ;  /* 0x0000000000007941 */ /* 0x000fea0003800000 */
.L_x_6449:
[----:B------:R-:W-:Y:S06]  /*a3d0*/  BAR.ARV 0xb, 0xa0 ;  /* 0x02c2800000007b1d */ /* 0x000fec0000002000 */
[----:B------:R-:W-:Y:S01]  /*a3e0*/  PLOP3.LUT P1, PT, PT, PT, UP0, 0x80, 0x0 ;  /* 0x000000000000781c */ /* 0x000fe20003f2f008 */
[----:B------:R-:W-:Y:S02]  /*a3f0*/  UIADD3 UR20, UR20, 0x4000, URZ ;  /* 0x0000400014147890 */ /* 0x000fe4000fffe03f */
[----:B------:R-:W-:-:S10]  /*a400*/  UIADD3 UR4, UR4, 0x4000, URZ ;  /* 0x0000400004047890 */ /* 0x000fd4000fffe03f */
[----:B------:R-:W-:Y:S05]  /*a410*/  @!P1 BRA `(.L_x_6451) ;  /* 0xfffffff800c09947 */ /* 0x000fea000383ffff */
[----:B------:R-:W-:Y:S05]  /*a420*/  BRA `(.L_x_6391) ;  /* 0x0000001c00947947 */ /* 0x000fea0003800000 */
.L_x_6428:
        /* <DEDUP_REMOVED lines=21> */
.L_x_6452:
[----:B------:R-:W-:Y:S01]  /*a580*/  ULDC UR8, c[0x0][0x8cc] ;  /* 0x0002330000087ab9 */ /* 0x000fe20000000800 */
[----:B------:R-:W-:Y:S01]  /*a590*/  UMOV UR11, UR7 ;  /* 0x00000007000b7c82 */ /* 0x000fe20008000000 */
[----:B------:R-:W-:-:S11]  /*a5a0*/  UISETP.NE.AND UP0, UPT, UR8, 0x1, UPT ;  /* 0x000000010800788c */ /* 0x000fd6000bf05270 */
[----:B------:R-:W-:Y:S02]  /*a5b0*/  @UP0 ULDC.64 UR12, c[0x0][0x8d0] ;  /* 0x00023400000c0ab9 */ /* 0x000fe40000000a00 */
[----:B------:R-:W-:-:S04]  /*a5c0*/  UIMAD.WIDE.U32 UR4, UR7, UR12, URZ ;  /* 0x0000000c070472a5 */ /* 0x000fc8000f8e003f */
[----:B------:R-:W-:-:S04]  /*a5d0*/  @UP0 USHF.R.U32.HI UR11, URZ, UR13, UR5 ;  /* 0x0000000d3f0b0299 */ /* 0x000fc80008011605 */
[----:B------:R-:W-:-:S12]  /*a5e0*/  UIMAD UR4, UR11, UR8, URZ ;  /* 0x000000080b0472a4 */ /* 0x000fd8000f8e023f */
.L_x_6453:
        /* <DEDUP_REMOVED lines=22> */
[----:B--2---:R-:W-:-:S05]  /*a750*/  IADD3 R0, -R0, UR11, R3 ;  /* 0x0000000b00007c10 */ /* 0x004fca000fffe103 */
[----:B------:R-:W-:-:S05]  /*a760*/  VIADD R0, R0, -UR4 ;  /* 0x8000000400007c36 */ /* 0x000fca0008000000 */
[----:B------:R-:W-:-:S04]  /*a770*/  SHF.R.S32.HI R3, RZ, 0x1f, R0 ;  /* 0x0000001fff037819 */ /* 0x000fc80000011400 */
[----:B------:R-:W-:Y:S02]  /*a780*/  LEA.HI R3, R3, R0, RZ, 0x7 ;  /* 0x0000000003037211 */ /* 0x000fe400078f38ff */
[----:B------:R-:W-:Y:S02]  /*a790*/  LEA.HI R0, R5, R4, RZ, 0x7 ;  /* 0x0000000405007211 */ /* 0x000fe400078f38ff */
[----:B------:R-:W-:Y:S02]  /*a7a0*/  SHF.R.S32.HI R3, RZ, 0x7, R3 ;  /* 0x00000007ff037819 */ /* 0x000fe40000011403 */
[----:B------:R-:W-:Y:S02]  /*a7b0*/  SHF.R.S32.HI R0, RZ, 0x7, R0 ;  /* 0x00000007ff007819 */ /* 0x000fe40000011400 */
[----:B------:R-:W-:-:S04]  /*a7c0*/  VIMNMX R4, RZ, R3, !PT ;  /* 0x00000003ff047248 */ /* 0x000fc80007fe0100 */
[----:B------:R-:W-:-:S13]  /*a7d0*/  ISETP.GT.AND P0, PT, R0, R4, PT ;  /* 0x000000040000720c */ /* 0x000fda0003f04270 */
[----:B------:R-:W-:Y:S05]  /*a7e0*/  @!P0 BRA `(.L_x_6454) ;  /* 0x0000001800108947 */ /* 0x000fea0003800000 */
[----:B------:R-:W-:Y:S01]  /*a7f0*/  USHF.R.S32.HI UR6, URZ, 0x1f, UR20 ;  /* 0x0000001f3f067899 */ /* 0x000fe20008011414 */
[----:B------:R-:W-:Y:S01]  /*a800*/  BSSY B0, `(.L_x_6454) ;  /* 0x0000182000007945 */ /* 0x000fe20003800000 */
[----:B------:R-:W-:Y:S01]  /*a810*/  ULDC.64 UR8, c[0x0][0x718] ;  /* 0x0001c60000087ab9 */ /* 0x000fe20000000a00 */
[----:B------:R-:W-:Y:S01]  /*a820*/  ULDC.64 UR12, c[0x0][0x730] ;  /* 0x0001cc00000c7ab9 */ /* 0x000fe20000000a00 */
[----:B------:R-:W-:Y:S01]  /*a830*/  UIMAD UR7, UR6, UR8, URZ ;  /* 0x00000008060772a4 */ /* 0x000fe2000f8e023f */
[----:B------:R-:W-:Y:S01]  /*a840*/  IMAD.MOV.U32 R2, RZ, RZ, RZ ;  /* 0x000000ffff027224 */ /* 0x000fe200078e00ff */
[----:B------:R-:W-:Y:S02]  /*a850*/  UIMAD.WIDE.U32 UR4, UR20, UR8, URZ ;  /* 0x00000008140472a5 */ /* 0x000fe4000f8e003f */
[----:B------:R-:W-:Y:S02]  /*a860*/  UIMAD UR8, UR6, UR12, URZ ;  /* 0x0000000c060872a4 */ /* 0x000fe4000f8e023f */
[----:B------:R-:W-:-:S02]  /*a870*/  UIMAD UR14, UR20, UR9, UR7 ;  /* 0x00000009140e72a4 */ /* 0x000fc4000f8e0207 */
[----:B------:R-:W-:Y:S01]  /*a880*/  UIMAD UR10, UR20, UR13, UR8 ;  /* 0x0000000d140a72a4 */ /* 0x000fe2000f8e0208 */
[----:B------:R-:W-:Y:S01]  /*a890*/  ULDC UR9, c[0x0][0x2e8] ;  /* 0x0000ba0000097ab9 */ /* 0x000fe20000000800 */
[----:B------:R-:W-:Y:S02]  /*a8a0*/  USHF.R.S32.HI UR8, URZ, 0x1f, UR21 ;  /* 0x0000001f3f087899 */ /* 0x000fe40008011415 */
[----:B------:R-:W-:Y:S02]  /*a8b0*/  UISETP.NE.AND UP0, UPT, UR9, 0x1, UPT ;  /* 0x000000010900788c */ /* 0x000fe4000bf05270 */
[----:B------:R-:W-:Y:S01]  /*a8c0*/  UIMAD.WIDE.U32 UR6, UR20, UR12, URZ ;  /* 0x0000000c140672a5 */ /* 0x000fe2000f8e003f */
[----:B------:R-:W-:Y:S02]  /*a8d0*/  ELECT P0, URZ, PT ;  /* 0x00000000003f782f */ /* 0x000fe40003800000 */
[----:B------:R-:W-:Y:S01]  /*a8e0*/  ULDC.64 UR12, c[0x0][0x720] ;  /* 0x0001c800000c7ab9 */ /* 0x000fe20000000a00 */
[----:B------:R-:W-:Y:S01]  /*a8f0*/  ULDC.64 UR16, c[0x0][0x738] ;  /* 0x0001ce0000107ab9 */ /* 0x000fe20000000a00 */
[----:B------:R-:W-:-:S02]  /*a900*/  UIMAD UR9, UR8, UR12, URZ ;  /* 0x0000000c080972a4 */ /* 0x000fc4000f8e023f */
[----:B------:R-:W-:Y:S02]  /*a910*/  UIMAD UR8, UR8, UR16, URZ ;  /* 0x00000010080872a4 */ /* 0x000fe4000f8e023f */
[----:B------:R-:W-:Y:S02]  /*a920*/  UIADD3 UR15, UR5, UR14, URZ ;  /* 0x0000000e050f7290 */ /* 0x000fe4000fffe03f */
[----:B------:R-:W-:Y:S01]  /*a930*/  UIMAD UR5, UR21, UR13, UR9 ;  /* 0x0000000d150572a4 */ /* 0x000fe2000f8e0209 */
[----:B------:R-:W-:Y:S02]  /*a940*/  UMOV UR14, UR4 ;  /* 0x00000004000e7c82 */ /* 0x000fe40008000000 */
[----:B------:R-:W-:Y:S01]  /*a950*/  @UP0 ULDC UR9, c[0x0][0x2ec] ;  /* 0x0000bb0000090ab9 */ /* 0x000fe20000000800 */
[----:B------:R-:W-:Y:S02]  /*a960*/  UIMAD UR4, UR21, UR17, UR8 ;  /* 0x00000011150472a4 */ /* 0x000fe4000f8e0208 */
[----:B------:R-:W-:-:S02]  /*a970*/  UIADD3 UR7, UR7, UR10, URZ ;  /* 0x0000000a07077290 */ /* 0x000fc4000fffe03f */
[----:B------:R-:W-:Y:S02]  /*a980*/  UIMAD.WIDE.U32 UR8, UR20, UR9, URZ ;  /* 0x00000009140872a5 */ /* 0x000fe4000f8e003f */
[----:B------:R-:W-:Y:S01]  /*a990*/  UIMAD.WIDE.U32 UR14, UR21, UR12, UR14 ;  /* 0x0000000c150e72a5 */ /* 0x000fe2000f8e000e */
[----:B------:R-:W-:Y:S02]  /*a9a0*/  @UP0 ULDC UR10, c[0x0][0x2f0] ;  /* 0x0000bc00000a0ab9 */ /* 0x000fe40000000800 */
[----:B------:R-:W-:Y:S01]  /*a9b0*/  UMOV UR12, UR20 ;  /* 0x00000014000c7c82 */ /* 0x000fe20008000000 */
        /* <DEDUP_REMOVED lines=10> */
.L_x_6484:
        /* <DEDUP_REMOVED lines=15> */
.L_x_6457:
        /* <DEDUP_REMOVED lines=64> */
[C---:B------:R-:W-:Y:S02]  /*af50*/  IMAD.IADD R20, R0.reuse, 0x1, R5 ;  /* 0x0000000100147824 */ /* 0x040fe400078e0205 */
        /* <DEDUP_REMOVED lines=10> */
.L_x_6468:
[----:B--234-:R-:W-:-:S04]  /*b000*/  SHF.L.U32 R21, R11, 0x1f, RZ ;  /* 0x0000001f0b157819 */ /* 0x01cfc800000006ff */
[----:B------:R-:W1:Y:S02]  /*b010*/  SYNCS.PHASECHK.TRANS64.TRYWAIT P1, [R16+URZ+0x30c40], R21 ;  /* 0x030c4015100075a7 */ /* 0x000e64000802017f */
[----:B-1----:R-:W-:Y:S05]  /*b020*/  @!P1 BRA `(.L_x_6460) ;  /* 0x0000001400309947 */ /* 0x002fea0003800000 */
.L_x_6485:
[----:B------:R-:W-:Y:S05]  /*b030*/  @P0 BRA `(.L_x_6461) ;  /* 0x0000000000140947 */ /* 0x000fea0003800000 */
[----:B------:R-:W-:Y:S01]  /*b040*/  ISETP.NE.AND P1, PT, R6, RZ, PT ;  /* 0x000000ff0600720c */ /* 0x000fe20003f25270 */
[----:B------:R-:W-:-:S04]  /*b050*/  IMAD.MOV.U32 R3, RZ, RZ, 0x4200 ;  /* 0x00004200ff037424 */ /* 0x000fc800078e00ff */
[----:B------:R2:W-:Y:S08]  /*b060*/  SYNCS.ARRIVE.TRANS64 RZ, [R16+URZ+0x30c30], R3 ;  /* 0x030c300310ff79a7 */ /* 0x0005f0000800003f */
[----:B------:R-:W-:Y:S05]  /*b070*/  @!P1 BRA `(.L_x_6461) ;  /* 0x0000000000049947 */ /* 0x000fea0003800000 */
[----:B------:R-:W-:Y:S01]  /*b080*/  BPT.TRAP 0x1 ;  /* 0x000000040000795c */ /* 0x000fe20000300000 */
.L_x_6461:
        /* <DEDUP_REMOVED lines=29> */
.L_x_6486:
[----:B------:R-:W-:Y:S05]  /*b260*/  @P0 BRA `(.L_x_6463) ;  /* 0x0000000000140947 */ /* 0x000fea0003800000 */
[----:B------:R-:W-:Y:S01]  /*b270*/  ISETP.NE.AND P1, PT, R6, RZ, PT ;  /* 0x000000ff0600720c */ /* 0x000fe20003f25270 */
[----:B------:R-:W-:-:S04]  /*b280*/  IMAD.MOV.U32 R2, RZ, RZ, 0x4200 ;  /* 0x00004200ff027424 */ /* 0x000fc800078e00ff */
[----:B------:R3:W-:Y:S08]  /*b290*/  SYNCS.ARRIVE.TRANS64 RZ, [R16+URZ+0x30c18], R2 ;  /* 0x030c180210ff79a7 */ /* 0x0007f0000800003f */
[----:B------:R-:W-:Y:S05]  /*b2a0*/  @!P1 BRA `(.L_x_6463) ;  /* 0x0000000000049947 */ /* 0x000fea0003800000 */
[----:B------:R-:W-:Y:S01]  /*b2b0*/  BPT.TRAP 0x1 ;  /* 0x000000040000795c */ /* 0x000fe20000300000 */
.L_x_6463:
        /* <DEDUP_REMOVED lines=29> */
.L_x_6487:
[----:B------:R-:W-:Y:S05]  /*b490*/  @P0 BRA `(.L_x_6465) ;  /* 0x0000000000140947 */ /* 0x000fea0003800000 */
[----:B------:R-:W-:Y:S01]  /*b4a0*/  ISETP.NE.AND P1, PT, R6, RZ, PT ;  /* 0x000000ff0600720c */ /* 0x000fe20003f25270 */
[----:B-123--:R-:W-:-:S04]  /*b4b0*/  IMAD.MOV.U32 R21, RZ, RZ, 0x4200 ;  /* 0x00004200ff157424 */ /* 0x00efc800078e00ff */
[----:B------:R4:W-:Y:S08]  /*b4c0*/  SYNCS.ARRIVE.TRANS64 RZ, [R16+URZ+0x30c38], R21 ;  /* 0x030c381510ff79a7 */ /* 0x0009f0000800003f */
[----:B------:R-:W-:Y:S05]  /*b4d0*/  @!P1 BRA `(.L_x_6465) ;  /* 0x0000000000049947 */ /* 0x000fea0003800000 */
[----:B------:R-:W-:Y:S01]  /*b4e0*/  BPT.TRAP 0x1 ;  /* 0x000000040000795c */ /* 0x000fe20000300000 */
.L_x_6465:
        /* <DEDUP_REMOVED lines=24> */
.L_x_6489:
[----:B------:R-:W-:Y:S05]  /*b670*/  @P0 BRA `(.L_x_6467) ;  /* 0x0000000000140947 */ /* 0x000fea0003800000 */
[----:B------:R-:W-:Y:S01]  /*b680*/  ISETP.NE.AND P1, PT, R6, RZ, PT ;  /* 0x000000ff0600720c */ /* 0x000fe20003f25270 */
[----:B------:R-:W-:-:S04]  /*b690*/  IMAD.MOV.U32 R5, RZ, RZ, 0x4200 ;  /* 0x00004200ff057424 */ /* 0x000fc800078e00ff */
[----:B------:R1:W-:Y:S08]  /*b6a0*/  SYNCS.ARRIVE.TRANS64 RZ, [R16+URZ+0x30c10], R5 ;  /* 0x030c100510ff79a7 */ /* 0x0003f0000800003f */
[----:B------:R-:W-:Y:S05]  /*b6b0*/  @!P1 BRA `(.L_x_6467) ;  /* 0x0000000000049947 */ /* 0x000fea0003800000 */
[----:B------:R-:W-:Y:S01]  /*b6c0*/  BPT.TRAP 0x1 ;  /* 0x000000040000795c */ /* 0x000fe20000300000 */
.L_x_6467:
        /* <DEDUP_REMOVED lines=30> */
.L_x_6459:
[----:B------:R-:W2:Y:S02]  /*b8b0*/  LDL.LU R4, [R1+0x4] ;  /* 0x0000040001047983 */ /* 0x000ea40000300800 */
[----:B--2---:R-:W-:Y:S02]  /*b8c0*/  ISETP.NE.AND P1, PT, R4, RZ, PT ;  /* 0x000000ff0400720c */ /* 0x004fe40003f25270 */
[----:B------:R2:W5:Y:S11]  /*b8d0*/  LDL R4, [R1] ;  /* 0x0000000001047983 */ /* 0x0005760000100800 */
[----:B--2---:R-:W-:Y:S05]  /*b8e0*/  @!P1 BRA `(.L_x_6458) ;  /* 0x0000000400109947 */ /* 0x004fea0003800000 */
[----:B------:R-:W-:-:S04]  /*b8f0*/  SHF.L.U32 R13, R11, 0x1f, RZ ;  /* 0x0000001f0b0d7819 */ /* 0x000fc800000006ff */
[----:B------:R-:W1:Y:S02]  /*b900*/  SYNCS.PHASECHK.TRANS64.TRYWAIT P1, [R16+URZ+0x30c40], R13 ;  /* 0x030c400d100075a7 */ /* 0x000e64000802017f */
[----:B-1----:R-:W-:Y:S05]  /*b910*/  @!P1 BRA `(.L_x_6469) ;  /* 0x0000000c00489947 */ /* 0x002fea0003800000 */
.L_x_6490:
[----:B------:R-:W-:Y:S05]  /*b920*/  @P0 BRA `(.L_x_6470) ;  /* 0x0000000000140947 */ /* 0x000fea0003800000 */
[----:B------:R-:W-:Y:S01]  /*b930*/  ISETP.NE.AND P1, PT, R6, RZ, PT ;  /* 0x000000ff0600720c */ /* 0x000fe20003f25270 */
[----:B------:R-:W-:-:S04]  /*b940*/  IMAD.MOV.U32 R5, RZ, RZ, 0x4200 ;  /* 0x00004200ff057424 */ /* 0x000fc800078e00ff */
[----:B------:R2:W-:Y:S08]  /*b950*/  SYNCS.ARRIVE.TRANS64 RZ, [R16+URZ+0x30c30], R5 ;  /* 0x030c300510ff79a7 */ /* 0x0005f0000800003f */
[----:B------:R-:W-:Y:S05]  /*b960*/  @!P1 BRA `(.L_x_6470) ;  /* 0x0000000000049947 */ /* 0x000fea0003800000 */
[----:B------:R-:W-:Y:S01]  /*b970*/  BPT.TRAP 0x1 ;  /* 0x000000040000795c */ /* 0x000fe20000300000 */
.L_x_6470:
        /* <DEDUP_REMOVED lines=26> */
.L_x_6491:
[----:B------:R-:W-:Y:S05]  /*bb20*/  @P0 BRA `(.L_x_6472) ;  /* 0x0000000000140947 */ /* 0x000fea0003800000 */
[----:B------:R-:W-:Y:S01]  /*bb30*/  ISETP.NE.AND P0, PT, R6, RZ, PT ;  /* 0x000000ff0600720c */ /* 0x000fe20003f05270 */
[----:B------:R-:W-:-:S04]  /*bb40*/  IMAD.MOV.U32 R5, RZ, RZ, 0x4200 ;  /* 0x00004200ff057424 */ /* 0x000fc800078e00ff */
[----:B------:R2:W-:Y:S08]  /*bb50*/  SYNCS.ARRIVE.TRANS64 RZ, [R16+URZ+0x30c18], R5 ;  /* 0x030c180510ff79a7 */ /* 0x0005f0000800003f */
[----:B------:R-:W-:Y:S05]  /*bb60*/  @!P0 BRA `(.L_x_6472) ;  /* 0x0000000000048947 */ /* 0x000fea0003800000 */
[----:B------:R-:W-:Y:S01]  /*bb70*/  BPT.TRAP 0x1 ;  /* 0x000000040000795c */ /* 0x000fe20000300000 */
.L_x_6472:
        /* <DEDUP_REMOVED lines=27> */
.L_x_6458:
[----:B------:R-:W2:Y:S01]  /*bd30*/  S2R R0, SR_TID.X ;  /* 0x0000000000007919 */ /* 0x000ea20000002100 */
[----:B------:R-:W-:Y:S01]  /*bd40*/  IMAD R3, R19, 0x8, R16 ;  /* 0x0000000813037824 */ /* 0x000fe200078e0210 */
[----:B--2---:R-:W-:Y:S02]  /*bd50*/  LOP3.LUT R2, R0, 0x7f, RZ, 0xc0, !PT ;  /* 0x0000007f00027812 */ /* 0x004fe400078ec0ff */
[----:B------:R-:W-:Y:S02]  /*bd60*/  SHF.L.U32 R0, R11, 0x1f, RZ ;  /* 0x0000001f0b007819 */ /* 0x000fe400000006ff */
[----:B------:R-:W-:Y:S02]  /*bd70*/  ISETP.NE.AND P1, PT, R2, RZ, PT ;  /* 0x000000ff0200720c */ /* 0x000fe40003f25270 */
[----:B------:R-:W2:Y:S02]  /*bd80*/  SYNCS.PHASECHK.TRANS64.TRYWAIT P0, [R3+URZ+0x30c40], R0 ;  /* 0x030c4000030075a7 */ /* 0x000ea4000800017f */
[----:B--2---:R-:W-:Y:S09]  /*bd90*/  @!P0 BRA `(.L_x_6473) ;  /* 0x0000000800508947 */ /* 0x004ff20003800000 */
.L_x_6492:
[----:B------:R-:W-:Y:S05]  /*bda0*/  @P1 BRA `(.L_x_6474) ;  /* 0x0000000000181947 */ /* 0x000fea0003800000 */
[----:B------:R-:W1:Y:S01]  /*bdb0*/  S2R R2, SR_TID.X ;  /* 0x0000000000027919 */ /* 0x000e620000002100 */
[----:B--2---:R-:W-:-:S04]  /*bdc0*/  IMAD.MOV.U32 R0, RZ, RZ, 0x4200 ;  /* 0x00004200ff007424 */ /* 0x004fc800078e00ff */
[----:B------:R2:W-:Y:S01]  /*bdd0*/  SYNCS.ARRIVE.TRANS64 RZ, [R3+URZ+0x30c30], R0 ;  /* 0x030c300003ff79a7 */ /* 0x0005e2000800003f */
[----:B-1----:R-:W-:-:S13]  /*bde0*/  LOP3.LUT P0, RZ, R2, 0x1f, RZ, 0xc0, !PT ;  /* 0x0000001f02ff7812 */ /* 0x002fda000780c0ff */
[----:B--2---:R-:W-:Y:S05]  /*bdf0*/  @!P0 BRA `(.L_x_6474) ;  /* 0x0000000000048947 */ /* 0x004fea0003800000 */
[----:B------:R-:W-:Y:S01]  /*be00*/  BPT.TRAP 0x1 ;  /* 0x000000040000795c */ /* 0x000fe20000300000 */
.L_x_6474:
        /* <DEDUP_REMOVED lines=33> */
.L_x_6455:
[----:B------:R-:W-:Y:S05]  /*c020*/  BSYNC B0 ;  /* 0x0000000000007941 */ /* 0x000fea0003800000 */
.L_x_6454:
[----:B------:R-:W-:-:S03]  /*c030*/  UMOV UR8, 0xffffffff ;  /* 0xffffffff00087882 */ /* 0x000fc60000000000 */
[----:B------:R-:W-:Y:S05]  /*c040*/  BRA.DIV UR8, `(.L_x_6475) ;  /* 0x0000000608b87947 */ /* 0x000fea000b800000 */
[----:B------:R-:W-:-:S13]  /*c050*/  ELECT P6, URZ, PT ;  /* 0x00000000003f782f */ /* 0x000fda00038c0000 */
.L_x_6495:
[----:B------:R-:W-:Y:S05]  /*c060*/  @!P6 BRA `(.L_x_6391) ;  /* 0x000000000084e947 */ /* 0x000fea0003800000 */
[----:B------:R-:W-:-:S06]  /*c070*/  ULOP3.LUT UR8, UR36, 0x2, URZ, 0xfc, !UPT ;  /* 0x0000000224087892 */ /* 0x000fcc000f8efc3f */
[----:B------:R-:W-:-:S05]  /*c080*/  IMAD.U32 R0, RZ, RZ, UR8 ;  /* 0x00000008ff007e24 */ /* 0x000fca000f8e00ff */
[----:B------:R-:W-:-:S13]  /*c090*/  ISETP.NE.AND P2, PT, R0, 0x3, PT ;  /* 0x000000030000780c */ /* 0x000fda0003f45270 */
[----:B------:R-:W-:Y:S05]  /*c0a0*/  @!P2 BRA `(.L_x_6476) ;  /* 0x000000000004a947 */ /* 0x000fea0003800000 */
[----:B------:R-:W-:Y:S01]  /*c0b0*/  BPT.TRAP 0x1 ;  /* 0x000000040000795c */ /* 0x000fe20000300000 */
.L_x_6476:
        /* <DEDUP_REMOVED lines=15> */
.L_x_6496:
[----:B------:R-:W2:Y:S02]  /*c1b0*/  SYNCS.PHASECHK.TRANS64.TRYWAIT P0, [R3+URZ], R0 ;  /* 0x00000000030075a7 */ /* 0x000ea4000800017f */
[----:B--2---:R-:W-:Y:S05]  /*c1c0*/  @!P0 BRA `(.L_x_6478) ;  /* 0x00000004008c8947 */ /* 0x004fea0003800000 */
.L_x_6497:
[----:B------:R-:W-:Y:S05]  /*c1d0*/  @!P2 BRA `(.L_x_6479) ;  /* 0x000000000004a947 */ /* 0x000fea0003800000 */
[----:B------:R-:W-:Y:S01]  /*c1e0*/  BPT.TRAP 0x1 ;  /* 0x000000040000795c */ /* 0x000fe20000300000 */
.L_x_6479:
[----:B--2---:R-:W-:-:S04]  /*c1f0*/  VIADD R3, R7, 0x30c40 ;  /* 0x00030c4007037836 */ /* 0x004fc80000000000 */
[----:B------:R-:W-:-:S04]  /*c200*/  IMAD R2, R2, 0x8, R3 ;  /* 0x0000000802027824 */ /* 0x000fc800078e0203 */
[----:B------:R-:W2:Y:S02]  /*c210*/  SYNCS.PHASECHK.TRANS64.TRYWAIT P0, [R2+URZ], R5 ;  /* 0x00000005020075a7 */ /* 0x000ea4000800017f */
[----:B--2---:R-:W-:Y:S05]  /*c220*/  @!P0 BRA `(.L_x_6480) ;  /* 0x0000000400888947 */ /* 0x004fea0003800000 */
.L_x_6498:
[----:B------:R-:W-:-:S07]  /*c230*/  IMAD R3, R4, 0x8, R3 ;  /* 0x0000000804037824 */ /* 0x000fce00078e0203 */
.L_x_6481:
[----:B---3--:R3:W4:Y:S02]  /*c240*/  SYNCS.PHASECHK.TRANS64.TRYWAIT P0, [R3+URZ], R0 ;  /* 0x00000000030075a7 */ /* 0x008724000800017f */
[----:B----4-:R-:W-:Y:S05]  /*c250*/  @!P0 NANOSLEEP.SYNCS 0x989680 ;  /* 0x009896800000895d */ /* 0x010fea0003900000 */
[----:B------:R-:W4:Y:S02]  /*c260*/  @!P0 SYNCS.PHASECHK.TRANS64 P0, [R3+URZ], R0 ;  /* 0x00000000030085a7 */ /* 0x000f24000800007f */
[----:B----4-:R-:W-:Y:S05]  /*c270*/  @!P0 BRA `(.L_x_6481) ;  /* 0xfffffffc00f08947 */ /* 0x010fea000383ffff */
.L_x_6391:
[----:B------:R-:W-:Y:S05]  /*c280*/  BSYNC B6 ;  /* 0x0000000000067941 */ /* 0x000fea0003800000 */
.L_x_6386:
[----:B------:R-:W-:Y:S05]  /*c290*/  EXIT ;  /* 0x000000000000794d */ /* 0x000fea0003800000 */
.L_x_6397:
[----:B------:R-:W-:Y:S02]  /*c2a0*/  IMAD.MOV.U32 R12, RZ, RZ, RZ ;  /* 0x000000ffff0c7224 */ /* 0x000fe400078e00ff */
[----:B------:R-:W-:Y:S02]  /*c2b0*/  IMAD.MOV.U32 R11, RZ, RZ, 0x1f ;  /* 0x0000001fff0b7424 */ /* 0x000fe400078e00ff */
[----:B------:R-:W-:-:S07]  /*c2c0*/  IMAD.MOV.U32 R15, RZ, RZ, -0x1 ;  /* 0xffffffffff0f7424 */ /* 0x000fce00078e00ff */
[----:B------:R-:W-:Y:S05]  /*c2d0*/  WARPSYNC.COLLECTIVE R15, `(.L_x_6482) ;  /* 0x000000000f087348 */ /* 0x000fea0003c00000 */
[----:B------:R1:W2:Y:S02]  /*c2e0*/  SHFL.IDX P6, R14, R13, R12, R11 ;  /* 0x0000000c0d0e7389 */ /* 0x0002a400000c000b */
[----:B-12---:R-:W-:Y:S01]  /*c2f0*/  ENDCOLLECTIVE ;  /* 0x000000000000791b */ /* 0x006fe20003800000 */
.L_x_6482:
[----:B------:R-:W-:Y:S05]  /*c300*/  BRA `(.L_x_6483) ;  /* 0xffffff4c00807947 */ /* 0x000fea000383ffff */
.L_x_6399:
[----:B--2---:R2:W3:Y:S02]  /*c310*/  SYNCS.PHASECHK.TRANS64.TRYWAIT P0, [R236+URZ+0x30c00], R15 ;  /* 0x030c000fec0075a7 */ /* 0x0044e4000800017f */
[----:B---3--:R-:W-:Y:S05]  /*c320*/  @!P0 NANOSLEEP.SYNCS 0x989680 ;  /* 0x009896800000895d */ /* 0x008fea0003900000 */
[----:B------:R-:W3:Y:S02]  /*c330*/  @!P0 SYNCS.PHASECHK.TRANS64 P0, [R236+URZ+0x30c00], R15 ;  /* 0x030c000fec0085a7 */ /* 0x000ee4000800007f */
[----:B---3--:R-:W-:Y:S05]  /*c340*/  @!P0 BRA `(.L_x_6399) ;  /* 0xfffffffc00f08947 */ /* 0x008fea000383ffff */
[----:B------:R-:W-:Y:S05]  /*c350*/  BRA `(.L_x_6398) ;  /* 0xffffff4c00cc7947 */ /* 0x000fea000383ffff */
.L_x_6404:
[----:B--2---:R2:W3:Y:S02]  /*c360*/  SYNCS.PHASECHK.TRANS64.TRYWAIT P1, [R6+URZ+0x30c10], R19 ;  /* 0x030c1013060075a7 */ /* 0x0044e4000802017f */
[----:B---3--:R-:W-:Y:S05]  /*c370*/  @!P1 NANOSLEEP.SYNCS 0x989680 ;  /* 0x009896800000995d */ /* 0x008fea0003900000 */
[----:B------:R-:W3:Y:S02]  /*c380*/  @!P1 SYNCS.PHASECHK.TRANS64 P1, [R6+URZ+0x30c10], R19 ;  /* 0x030c1013060095a7 */ /* 0x000ee4000802007f */
[----:B---3--:R-:W-:Y:S05]  /*c390*/  @!P1 BRA `(.L_x_6404) ;  /* 0xfffffffc00f09947 */ /* 0x008fea000383ffff */
[----:B------:R-:W-:Y:S05]  /*c3a0*/  BRA `(.L_x_6403) ;  /* 0xffffff5800787947 */ /* 0x000fea000383ffff */
.L_x_6408:
[----:B------:R1:W1:Y:S02]  /*c3b0*/  SYNCS.PHASECHK.TRANS64.TRYWAIT P1, [R6+URZ+0x30c30], R19 ;  /* 0x030c3013060075a7 */ /* 0x000264000802017f */
[----:B-1----:R-:W-:Y:S05]  /*c3c0*/  @!P1 NANOSLEEP.SYNCS 0x989680 ;  /* 0x009896800000995d */ /* 0x002fea0003900000 */
[----:B------:R-:W1:Y:S02]  /*c3d0*/  @!P1 SYNCS.PHASECHK.TRANS64 P1, [R6+URZ+0x30c30], R19 ;  /* 0x030c3013060095a7 */ /* 0x000e64000802007f */
[----:B-1----:R-:W-:Y:S05]  /*c3e0*/  @!P1 BRA `(.L_x_6408) ;  /* 0xfffffffc00f09947 */ /* 0x002fea000383ffff */
[----:B------:R-:W-:Y:S05]  /*c3f0*/  BRA `(.L_x_6407) ;  /* 0xffffff5c008c7947 */ /* 0x000fea000383ffff */
.L_x_6416:
[----:B--2---:R2:W3:Y:S02]  /*c400*/  SYNCS.PHASECHK.TRANS64.TRYWAIT P1, [R7+URZ+0x30c10], R18 ;  /* 0x030c1012070075a7 */ /* 0x0044e4000802017f */
[----:B---3--:R-:W-:Y:S05]  /*c410*/  @!P1 NANOSLEEP.SYNCS 0x989680 ;  /* 0x009896800000995d */ /* 0x008fea0003900000 */
[----:B------:R-:W3:Y:S02]  /*c420*/  @!P1 SYNCS.PHASECHK.TRANS64 P1, [R7+URZ+0x30c10], R18 ;  /* 0x030c1012070095a7 */ /* 0x000ee4000802007f */
[----:B---3--:R-:W-:Y:S05]  /*c430*/  @!P1 BRA `(.L_x_6416) ;  /* 0xfffffffc00f09947 */ /* 0x008fea000383ffff */
[----:B------:R-:W-:Y:S05]  /*c440*/  BRA `(.L_x_6415) ;  /* 0xffffff9400a47947 */ /* 0x000fea000383ffff */
.L_x_6420:
[----:B------:R1:W1:Y:S02]  /*c450*/  SYNCS.PHASECHK.TRANS64.TRYWAIT P1, [R7+URZ+0x30c30], R18 ;  /* 0x030c3012070075a7 */ /* 0x000264000802017f */
[----:B-1----:R-:W-:Y:S05]  /*c460*/  @!P1 NANOSLEEP.SYNCS 0x989680 ;  /* 0x009896800000995d */ /* 0x002fea0003900000 */
[----:B------:R-:W1:Y:S02]  /*c470*/  @!P1 SYNCS.PHASECHK.TRANS64 P1, [R7+URZ+0x30c30], R18 ;  /* 0x030c3012070095a7 */ /* 0x000e64000802007f */
[----:B-1----:R-:W-:Y:S05]  /*c480*/  @!P1 BRA `(.L_x_6420) ;  /* 0xfffffffc00f09947 */ /* 0x002fea000383ffff */
[----:B------:R-:W-:Y:S05]  /*c490*/  BRA `(.L_x_6419) ;  /* 0xffffff9800b87947 */ /* 0x000fea000383ffff */
.L_x_6456:
[----:B-1----:R1:W2:Y:S02]  /*c4a0*/  SYNCS.PHASECHK.TRANS64.TRYWAIT P0, [R16+URZ+0x30c20], R3 ;  /* 0x030c2003100075a7 */ /* 0x0022a4000800017f */
[----:B--2---:R-:W-:Y:S05]  /*c4b0*/  @!P0 NANOSLEEP.SYNCS 0x989680 ;  /* 0x009896800000895d */ /* 0x004fea0003900000 */
[----:B------:R-:W2:Y:S02]  /*c4c0*/  @!P0 SYNCS.PHASECHK.TRANS64 P0, [R16+URZ+0x30c20], R3 ;  /* 0x030c2003100085a7 */ /* 0x000ea4000800007f */
[----:B--2---:R-:W-:Y:S05]  /*c4d0*/  @!P0 BRA `(.L_x_6456) ;  /* 0xfffffffc00f08947 */ /* 0x004fea000383ffff */
[----:B------:R-:W-:Y:S05]  /*c4e0*/  BRA `(.L_x_6484) ;  /* 0xffffffe4005c7947 */ /* 0x000fea000383ffff */
.L_x_6460:
[----:B-1----:R1:W2:Y:S02]  /*c4f0*/  SYNCS.PHASECHK.TRANS64.TRYWAIT P1, [R16+URZ+0x30c40], R21 ;  /* 0x030c4015100075a7 */ /* 0x0022a4000802017f */
[----:B--2---:R-:W-:Y:S05]  /*c500*/  @!P1 NANOSLEEP.SYNCS 0x989680 ;  /* 0x009896800000995d */ /* 0x004fea0003900000 */
[----:B------:R-:W2:Y:S02]  /*c510*/  @!P1 SYNCS.PHASECHK.TRANS64 P1, [R16+URZ+0x30c40], R21 ;  /* 0x030c4015100095a7 */ /* 0x000ea4000802007f */
[----:B--2---:R-:W-:Y:S05]  /*c520*/  @!P1 BRA `(.L_x_6460) ;  /* 0xfffffffc00f09947 */ /* 0x004fea000383ffff */
[----:B------:R-:W-:Y:S05]  /*c530*/  BRA `(.L_x_6485) ;  /* 0xffffffe800bc7947 */ /* 0x000fea000383ffff */
.L_x_6462:
[----:B--2---:R2:W3:Y:S02]  /*c540*/  SYNCS.PHASECHK.TRANS64.TRYWAIT P1, [R16+URZ+0x30c28], R21 ;  /* 0x030c2815100075a7 */ /* 0x0044e4000802017f */
[----:B---3--:R-:W-:Y:S05]  /*c550*/  @!P1 NANOSLEEP.SYNCS 0x989680 ;  /* 0x009896800000995d */ /* 0x008fea0003900000 */
[----:B------:R-:W3:Y:S02]  /*c560*/  @!P1 SYNCS.PHASECHK.TRANS64 P1, [R16+URZ+0x30c28], R21 ;  /* 0x030c2815100095a7 */ /* 0x000ee4000802007f */
[----:B---3--:R-:W-:Y:S05]  /*c570*/  @!P1 BRA `(.L_x_6462) ;  /* 0xfffffffc00f09947 */ /* 0x008fea000383ffff */
[----:B------:R-:W-:Y:S05]  /*c580*/  BRA `(.L_x_6486) ;  /* 0xffffffec00347947 */ /* 0x000fea000383ffff */
.L_x_6464:
[----:B---3--:R3:W4:Y:S02]  /*c590*/  SYNCS.PHASECHK.TRANS64.TRYWAIT P1, [R16+URZ+0x30c48], R21 ;  /* 0x030c4815100075a7 */ /* 0x008724000802017f */
[----:B----4-:R-:W-:Y:S05]  /*c5a0*/  @!P1 NANOSLEEP.SYNCS 0x989680 ;  /* 0x009896800000995d */ /* 0x010fea0003900000 */
[----:B------:R-:W4:Y:S02]  /*c5b0*/  @!P1 SYNCS.PHASECHK.TRANS64 P1, [R16+URZ+0x30c48], R21 ;  /* 0x030c4815100095a7 */ /* 0x000f24000802007f */
[----:B----4-:R-:W-:Y:S05]  /*c5c0*/  @!P1 BRA `(.L_x_6464) ;  /* 0xfffffffc00f09947 */ /* 0x010fea000383ffff */
[----:B------:R-:W-:Y:S05]  /*c5d0*/  BRA `(.L_x_6487) ;  /* 0xffffffec00ac7947 */ /* 0x000fea000383ffff */
.L_x_6466:
[----:B------:R-:W-:-:S07]  /*c5e0*/  SHF.L.U32 R5, R11, 0x1f, RZ ;  /* 0x0000001f0b057819 */ /* 0x000fce00000006ff */
.L_x_6488:
[----:B------:R1:W1:Y:S02]  /*c5f0*/  SYNCS.PHASECHK.TRANS64.TRYWAIT P1, [R16+URZ+0x30c20], R5 ;  /* 0x030c2005100075a7 */ /* 0x000264000802017f */
[----:B-1----:R-:W-:Y:S05]  /*c600*/  @!P1 NANOSLEEP.SYNCS 0x989680 ;  /* 0x009896800000995d */ /* 0x002fea0003900000 */
[----:B------:R-:W1:Y:S02]  /*c610*/  @!P1 SYNCS.PHASECHK.TRANS64 P1, [R16+URZ+0x30c20], R5 ;  /* 0x030c2005100095a7 */ /* 0x000e64000802007f */
[----:B-1----:R-:W-:Y:S05]  /*c620*/  @!P1 BRA `(.L_x_6488) ;  /* 0xfffffffc00f09947 */ /* 0x002fea000383ffff */
[----:B------:R-:W-:Y:S05]  /*c630*/  BRA `(.L_x_6489) ;  /* 0xfffffff0000c7947 */ /* 0x000fea000383ffff */
.L_x_6469:
[----:B-1----:R1:W2:Y:S02]  /*c640*/  SYNCS.PHASECHK.TRANS64.TRYWAIT P1, [R16+URZ+0x30c40], R13 ;  /* 0x030c400d100075a7 */ /* 0x0022a4000802017f */
[----:B--2---:R-:W-:Y:S05]  /*c650*/  @!P1 NANOSLEEP.SYNCS 0x989680 ;  /* 0x009896800000995d */ /* 0x004fea0003900000 */
[----:B------:R-:W2:Y:S02]  /*c660*/  @!P1 SYNCS.PHASECHK.TRANS64 P1, [R16+URZ+0x30c40], R13 ;  /* 0x030c400d100095a7 */ /* 0x000ea4000802007f */
[----:B--2---:R-:W-:Y:S05]  /*c670*/  @!P1 BRA `(.L_x_6469) ;  /* 0xfffffffc00f09947 */ /* 0x004fea000383ffff */
[----:B------:R-:W-:Y:S05]  /*c680*/  BRA `(.L_x_6490) ;  /* 0xfffffff000a47947 */ /* 0x000fea000383ffff */
.L_x_6471:
[----:B-1----:R1:W2:Y:S02]  /*c690*/  SYNCS.PHASECHK.TRANS64.TRYWAIT P1, [R16+URZ+0x30c28], R13 ;  /* 0x030c280d100075a7 */ /* 0x0022a4000802017f */
[----:B--2---:R-:W-:Y:S05]  /*c6a0*/  @!P1 NANOSLEEP.SYNCS 0x989680 ;  /* 0x009896800000995d */ /* 0x004fea0003900000 */
[----:B------:R-:W2:Y:S02]  /*c6b0*/  @!P1 SYNCS.PHASECHK.TRANS64 P1, [R16+URZ+0x30c28], R13 ;  /* 0x030c280d100095a7 */ /* 0x000ea4000802007f */
[----:B--2---:R-:W-:Y:S05]  /*c6c0*/  @!P1 BRA `(.L_x_6471) ;  /* 0xfffffffc00f09947 */ /* 0x004fea000383ffff */
[----:B------:R-:W-:Y:S05]  /*c6d0*/  BRA `(.L_x_6491) ;  /* 0xfffffff400107947 */ /* 0x000fea000383ffff */
.L_x_6473:
[----:B--2---:R2:W1:Y:S02]  /*c6e0*/  SYNCS.PHASECHK.TRANS64.TRYWAIT P0, [R3+URZ+0x30c40], R0 ;  /* 0x030c4000030075a7 */ /* 0x004464000800017f */
[----:B-1----:R-:W-:Y:S05]  /*c6f0*/  @!P0 NANOSLEEP.SYNCS 0x989680 ;  /* 0x009896800000895d */ /* 0x002fea0003900000 */
[----:B------:R-:W1:Y:S02]  /*c700*/  @!P0 SYNCS.PHASECHK.TRANS64 P0, [R3+URZ+0x30c40], R0 ;  /* 0x030c4000030085a7 */ /* 0x000e64000800007f */
[----:B-1----:R-:W-:Y:S05]  /*c710*/  @!P0 BRA `(.L_x_6473) ;  /* 0xfffffffc00f08947 */ /* 0x002fea000383ffff */
[----:B------:R-:W-:Y:S05]  /*c720*/  BRA `(.L_x_6492) ;  /* 0xfffffff4009c7947 */ /* 0x000fea000383ffff */
.L_x_6475:
[----:B------:R-:W-:Y:S01]  /*c730*/  BSSY B0, `(.L_x_6493) ;  /* 0x0000006000007945 */ /* 0x000fe20003800000 */
[----:B------:R-:W-:-:S07]  /*c740*/  IMAD.MOV.U32 R15, RZ, RZ, -0x1 ;  /* 0xffffffffff0f7424 */ /* 0x000fce00078e00ff */
[----:B------:R-:W-:Y:S05]  /*c750*/  WARPSYNC.COLLECTIVE R15, `(.L_x_6494) ;  /* 0x000000000f0c7348 */ /* 0x000fea0003c00000 */
[----:B------:R-:W-:Y:S02]  /*c760*/  ELECT P6, UR62, PT ;  /* 0x00000000003e782f */ /* 0x000fe400038c0000 */
[----:B------:R-:W-:Y:S01]  /*c770*/  MOV R14, UR62 ;  /* 0x0000003e000e7c02 */ /* 0x000fe20008000f00 */
[----:B------:R-:W-:Y:S10]  /*c780*/  ENDCOLLECTIVE ;  /* 0x000000000000791b */ /* 0x000ff40003800000 */
.L_x_6494:
[----:B------:R-:W-:Y:S05]  /*c790*/  BSYNC B0 ;  /* 0x0000000000007941 */ /* 0x000fea0003800000 */
.L_x_6493:
[----:B------:R-:W-:Y:S05]  /*c7a0*/  BRA `(.L_x_6495) ;  /* 0xfffffff8002c7947 */ /* 0x000fea000383ffff */
.L_x_6477:
[----:B-1----:R1:W2:Y:S02]  /*c7b0*/  SYNCS.PHASECHK.TRANS64.TRYWAIT P0, [R6+URZ], R5 ;  /* 0x00000005060075a7 */ /* 0x0022a4000800017f */
[----:B--2---:R-:W-:Y:S05]  /*c7c0*/  @!P0 NANOSLEEP.SYNCS 0x989680 ;  /* 0x009896800000895d */ /* 0x004fea0003900000 */
[----:B------:R-:W2:Y:S02]  /*c7d0*/  @!P0 SYNCS.PHASECHK.TRANS64 P0, [R6+URZ], R5 ;  /* 0x00000005060085a7 */ /* 0x000ea4000800007f */
[----:B--2---:R-:W-:Y:S05]  /*c7e0*/  @!P0 BRA `(.L_x_6477) ;  /* 0xfffffffc00f08947 */ /* 0x004fea000383ffff */
[----:B------:R-:W-:Y:S05]  /*c7f0*/  BRA `(.L_x_6496) ;  /* 0xfffffff8006c7947 */ /* 0x000fea000383ffff */
.L_x_6478:
[----:B--2---:R2:W3:Y:S02]  /*c800*/  SYNCS.PHASECHK.TRANS64.TRYWAIT P0, [R3+URZ], R0 ;  /* 0x00000000030075a7 */ /* 0x0044e4000800017f */
[----:B---3--:R-:W-:Y:S05]  /*c810*/  @!P0 NANOSLEEP.SYNCS 0x989680 ;  /* 0x009896800000895d */ /* 0x008fea0003900000 */
[----:B------:R-:W3:Y:S02]  /*c820*/  @!P0 SYNCS.PHASECHK.TRANS64 P0, [R3+URZ], R0 ;  /* 0x00000000030085a7 */ /* 0x000ee4000800007f */
[----:B---3--:R-:W-:Y:S05]  /*c830*/  @!P0 BRA `(.L_x_6478) ;  /* 0xfffffffc00f08947 */ /* 0x008fea000383ffff */
[----:B------:R-:W-:Y:S05]  /*c840*/  BRA `(.L_x_6497) ;  /* 0xfffffff800607947 */ /* 0x000fea000383ffff */
.L_x_6480:
[----:B--2---:R2:W3:Y:S02]  /*c850*/  SYNCS.PHASECHK.TRANS64.TRYWAIT P0, [R2+URZ], R5 ;  /* 0x00000005020075a7 */ /* 0x0044e4000800017f */
[----:B---3--:R-:W-:Y:S05]  /*c860*/  @!P0 NANOSLEEP.SYNCS 0x989680 ;  /* 0x009896800000895d */ /* 0x008fea0003900000 */
[----:B------:R-:W3:Y:S02]  /*c870*/  @!P0 SYNCS.PHASECHK.TRANS64 P0, [R2+URZ], R5 ;  /* 0x00000005020085a7 */ /* 0x000ee4000800007f */
[----:B---3--:R-:W-:Y:S05]  /*c880*/  @!P0 BRA `(.L_x_6480) ;  /* 0xfffffffc00f08947 */ /* 0x008fea000383ffff */
[----:B------:R-:W-:Y:S05]  /*c890*/  BRA `(.L_x_6498) ;  /* 0xfffffff800647947 */ /* 0x000fea000383ffff */
.L_x_6499:
        /* <DEDUP_REMOVED lines=14> */
.L_x_7419:


//--------------------- .text._ZN7cutlass13device_kernelIN5flash11enable_sm90INS1_16FlashAttnBwdSm90INS1_25CollectiveMainloopBwdSm90ILi2ELi2ELi2EN4cute5tupleIJNS5_1CILi1EEES8_S8_EEENS6_IJNS7_ILi128EEESA_NS7_ILi64EEEEEENS_6half_tEfNS_4arch4Sm90ELb1ELb0ELb0ELb0ELb1ELb1ELb0ELb0ELi2ELi1ELi2ELi2ELb0EEENS1_24CollectiveEpilogueBwdGQAISC_fSF_Li256ELb0ELb1EEENS1_25SingleTileBwdLPTSchedulerILb0ELi128ELb1EEEEEEEEEvNT_6ParamsE --------------------------
	.section	.text._ZN7cutlass13device_kernelIN5flash11enable_sm90INS1_16FlashAttnBwdSm90INS1_25CollectiveMainloopBwdSm90ILi2ELi2ELi2EN4cute5tupleIJNS5_1CILi1EEES8_S8_EEENS6_IJNS7_ILi128EEESA_NS7_ILi64EEEEEENS_6half_tEfNS_4arch4Sm90ELb1ELb0ELb0ELb0ELb1ELb1ELb0ELb0ELi2ELi1ELi2ELi2ELb0EEENS1_24CollectiveEpilogueBwdGQAISC_fSF_Li256ELb0ELb1EEENS1_25SingleTileBwdLPTSchedulerILb0ELi128ELb1EEEEEEEEEvNT_6ParamsE,"ax",@progbits
	.align	128
.text._ZN7cutlass13device_kernelIN5flash11enable_sm90INS1_16FlashAttnBwdSm90INS1_25CollectiveMainloopBwdSm90ILi2ELi2ELi2EN4cute5tupleIJNS5_1CILi1EEES8_S8_EEENS6_IJNS7_ILi128EEESA_NS7_ILi64EEEEEENS_6half_tEfNS_4arch4Sm90ELb1ELb0ELb0ELb0ELb1ELb1ELb0ELb0ELi2ELi1ELi2ELi2ELb0EEENS1_24CollectiveEpilogueBwdGQAISC_fSF_Li256ELb0ELb1EEENS1_25SingleTileBwdLPTSchedulerILb0ELi128ELb1EEEEEEEEEvNT_6ParamsE:
        .type           _ZN7cutlass13device_kernelIN5flash11enable_sm90INS1_16FlashAttnBwdSm90INS1_25CollectiveMainloopBwdSm90ILi2ELi2ELi2EN4cute5tupleIJNS5_1CILi1EEES8_S8_EEENS6_IJNS7_ILi128EEESA_NS7_ILi64EEEEEENS_6half_tEfNS_4arch4Sm90ELb1ELb0ELb0ELb0ELb1ELb1ELb0ELb0ELi2ELi1ELi2ELi2ELb0EEENS1_24CollectiveEpilogueBwdGQAISC_fSF_Li256ELb0ELb1EEENS1_25SingleTileBwdLPTSchedulerILb0ELi128ELb1EEEEEEEEEvNT_6ParamsE,@function
        .size           _ZN7cutlass13device_kernelIN5flash11enable_sm90INS1_16FlashAttnBwdSm90INS1_25CollectiveMainloopBwdSm90ILi2ELi2ELi2EN4cute5tupleIJNS5_1CILi1EEES8_S8_EEENS6_IJNS7_ILi128EEESA_NS7_ILi64EEEEEENS_6half_tEfNS_4arch4Sm90ELb1ELb0ELb0ELb0ELb1ELb1ELb0ELb0ELi2ELi1ELi2ELi2ELb0EEENS1_24CollectiveEpilogueBwdGQAISC_fSF_Li256ELb0ELb1EEENS1_25SingleTileBwdLPTSchedulerILb0ELi128ELb1EEEEEEEEEvNT_6ParamsE,(.L_x_7420 - _ZN7cutlass13device_kernelIN5flash11enable_sm90INS1_16FlashAttnBwdSm90INS1_25CollectiveMainloopBwdSm90ILi2ELi2ELi2EN4cute5tupleIJNS5_1CILi1EEES8_S8_EEENS6_IJNS7_ILi128EEESA_NS7_ILi64EEEEEENS_6half_tEfNS_4arch4Sm90ELb1ELb0ELb0ELb0ELb1ELb1ELb0ELb0ELi2ELi1ELi2ELi2ELb0EEENS1_24CollectiveEpilogueBwdGQAISC_fSF_Li256ELb0ELb1EEENS1_25SingleTileBwdLPTSchedulerILb0ELi128ELb1EEEEEEEEEvNT_6ParamsE)
        .other          _ZN7cutlass13device_kernelIN5flash11enable_sm90INS1_16FlashAttnBwdSm90INS1_25CollectiveMainloopBwdSm90ILi2ELi2ELi2EN4cute5tupleIJNS5_1CILi1EEES8_S8_EEENS6_IJNS7_ILi128EEESA_NS7_ILi64EEEEEENS_6half_tEfNS_4arch4Sm90ELb1ELb0ELb0ELb0ELb1ELb1ELb0ELb0ELi2ELi1ELi2ELi2ELb0EEENS1_24CollectiveEpilogueBwdGQAISC_fSF_Li256ELb0ELb1EEENS1_25SingleTileBwdLPTSchedulerILb0ELi128ELb1EEEEEEEEEvNT_6ParamsE,@"STO_CUDA_ENTRY STV_DEFAULT"
_ZN7cutlass13device_kernelIN5flash11enable_sm90INS1_16FlashAttnBwdSm90INS1_25CollectiveMainloopBwdSm90ILi2ELi2ELi2EN4cute5tupleIJNS5_1CILi1EEES8_S8_EEENS6_IJNS7_ILi128EEESA_NS7_ILi64EEEEEENS_6half_tEfNS_4arch4Sm90ELb1ELb0ELb0ELb0ELb1ELb1ELb0ELb0ELi2ELi1ELi2ELi2ELb0EEENS1_24CollectiveEpilogueBwdGQAISC_fSF_Li256ELb0ELb1EEENS1_25SingleTileBwdLPTSchedulerILb0ELi128ELb1EEEEEEEEEvNT_6ParamsE:
        /* <DEDUP_REMOVED lines=23> */
.L_x_6501:
[----:B------:R-:W-:Y:S05]  /*0170*/  BSYNC B0 ;  /* 0x0000000000007941 */ /* 0x000fea0003800000 */
.L_x_6500:
        /* <DEDUP_REMOVED lines=34> */
.L_x_6502:
        /* <DEDUP_REMOVED lines=22> */
.L_x_6503:
        /* <DEDUP_REMOVED lines=9> */
.L_x_6506:
        /* <DEDUP_REMOVED lines=32> */
.L_x_6507:
[----:B------:R-:W-:Y:S01]  /*0790*/  ULDC UR7, c[0x0][0x8cc] ;  /* 0x0002330000077ab9 */ /* 0x000fe20000000800 */
[----:B------:R-:W-:Y:S01]  /*07a0*/  UMOV UR38, UR10 ;  /* 0x0000000a00267c82 */ /* 0x000fe20008000000 */
[----:B------:R-:W-:-:S11]  /*07b0*/  UISETP.NE.AND UP0, UPT, UR7, 0x1, UPT ;  /* 0x000000010700788c */ /* 0x000fd6000bf05270 */
[----:B------:R-:W-:Y:S02]  /*07c0*/  @UP0 ULDC.64 UR8, c[0x0][0x8d0] ;  /* 0x0002340000080ab9 */ /* 0x000fe40000000a00 */
[----:B------:R-:W-:-:S04]  /*07d0*/  UIMAD.WIDE.U32 UR4, UR10, UR8, URZ ;  /* 0x000000080a0472a5 */ /* 0x000fc8000f8e003f */
[----:B------:R-:W-:-:S04]  /*07e0*/  @UP0 USHF.R.U32.HI UR38, URZ, UR9, UR5 ;  /* 0x000000093f260299 */ /* 0x000fc80008011605 */
[----:B------:R-:W-:-:S12]  /*07f0*/  UIMAD UR4, UR38, UR7, URZ ;  /* 0x00000007260472a4 */ /* 0x000fd8000f8e023f */
.L_x_6508:
        /* <DEDUP_REMOVED lines=42> */
[----:B------:R-:W-:Y:S01]  /*0aa0*/  CS2R R192, SRZ ;  /* 0x0000000000c07805 */ /* 0x000fe2000001ff00 */
[----:B------:R-:W-:Y:S01]  /*0ab0*/  VIADD R18, R18, 0x7f ;  /* 0x0000007f12127836 */ /* 0x000fe20000000000 */
[----:B------:R-:W-:-:S02]  /*0ac0*/  CS2R R194, SRZ ;  /* 0x0000000000c27805 */ /* 0x000fc4000001ff00 */
[----:B------:R-:W-:Y:S02]  /*0ad0*/  CS2R R196, SRZ ;  /* 0x0000000000c47805 */ /* 0x000fe4000001ff00 */
[----:B------:R-:W-:Y:S02]  /*0ae0*/  CS2R R198, SRZ ;  /* 0x0000000000c67805 */ /* 0x000fe4000001ff00 */
[----:B------:R-:W-:Y:S02]  /*0af0*/  CS2R R200, SRZ ;  /* 0x0000000000c87805 */ /* 0x000fe4000001ff00 */
[----:B------:R-:W-:Y:S02]  /*0b00*/  CS2R R202, SRZ ;  /* 0x0000000000ca7805 */ /* 0x000fe4000001ff00 */
[----:B--2---:R-:W-:Y:S02]  /*0b10*/  IADD3 R0, R0, -UR4, -R3 ;  /* 0x8000000400007c10 */ /* 0x004fe4000fffe803 */
[----:B------:R-:W-:-:S02]  /*0b20*/  CS2R R204, SRZ ;  /* 0x0000000000cc7805 */ /* 0x000fc4000001ff00 */
[----:B------:R-:W-:Y:S02]  /*0b30*/  CS2R R206, SRZ ;  /* 0x0000000000ce7805 */ /* 0x000fe4000001ff00 */
[----:B------:R-:W-:Y:S02]  /*0b40*/  CS2R R208, SRZ ;  /* 0x0000000000d07805 */ /* 0x000fe4000001ff00 */
[----:B------:R-:W-:Y:S02]  /*0b50*/  SHF.R.S32.HI R3, RZ, 0x1f, R0 ;  /* 0x0000001fff037819 */ /* 0x000fe40000011400 */
[----:B------:R-:W-:Y:S02]  /*0b60*/  CS2R R210, SRZ ;  /* 0x0000000000d27805 */ /* 0x000fe4000001ff00 */
[----:B------:R-:W-:Y:S02]  /*0b70*/  CS2R R212, SRZ ;  /* 0x0000000000d47805 */ /* 0x000fe4000001ff00 */
[----:B------:R-:W-:-:S02]  /*0b80*/  CS2R R214, SRZ ;  /* 0x0000000000d67805 */ /* 0x000fc4000001ff00 */
        /* <DEDUP_REMOVED lines=30> */
.L_x_6512:
        /* <DEDUP_REMOVED lines=15> */
.L_x_6511:
        /* <DEDUP_REMOVED lines=22> */
.L_x_6514:
        /* <DEDUP_REMOVED lines=15> */
.L_x_6513:
[----:B------:R-:W-:Y:S01]  /*10b0*/  SHF.R.S32.HI R6, RZ, 0x1f, R17 ;  /* 0x0000001fff067819 */ /* 0x000fe20000011411 */
[----:B------:R-:W-:-:S03]  /*10c0*/  UMOV UR4, 0xffffffff ;  /* 0xffffffff00047882 */ /* 0x000fc60000000000 */
[----:B------:R-:W-:-:S04]  /*10d0*/  LEA.HI R0, R6, R17, RZ, 0x7 ;  /* 0x0000001106007211 */ /* 0x000fc800078f38ff */
[----:B------:R-:W-:Y:S01]  /*10e0*/  SHF.R.S32.HI R13, RZ, 0x7, R0 ;  /* 0x00000007ff0d7819 */ /* 0x000fe20000011400 */
[----:B------:R-:W-:Y:S06]  /*10f0*/  BRA.DIV UR4, `(.L_x_6515) ;  /* 0x000000c204547947 */ /* 0x000fec000b800000 */
[----:B------:R1:W2:Y:S02]  /*1100*/  SHFL.IDX PT, R14, R13, RZ, 0x1f ;  /* 0x00001fff0d0e7589 */ /* 0x0002a400000e0000 */
.L_x_6631:
        /* <DEDUP_REMOVED lines=14> */
[----:B---3--:R-:W-:Y:S01]  /*11f0*/  IMAD.IADD R18, R18, 0x1, -R10 ;  /* 0x0000000112127824 */ /* 0x008fe200078e0a0a */
[----:B----4-:R-:W-:Y:S06]  /*1200*/  @P0 BRA `(.L_x_6516) ;  /* 0x0000000000080947 */ /* 0x010fec0003800000 */
[----:B------:R-:W3:Y:S02]  /*1210*/  SYNCS.PHASECHK.TRANS64.TRYWAIT P0, [R236+URZ+0x30c00], R11 ;  /* 0x030c000bec0075a7 */ /* 0x000ee4000800017f */
[----:B---3--:R-:W-:Y:S05]  /*1220*/  @!P0 BRA `(.L_x_6517) ;  /* 0x000000c000248947 */ /* 0x008fea0003800000 */
.L_x_6516:
[----:B--2---:R-:W-:Y:S01]  /*1230*/  LEA.HI R2, R14, R14, RZ, 0x1 ;  /* 0x0000000e0e027211 */ /* 0x004fe200078f08ff */
[----:B------:R-:W-:Y:S01]  /*1240*/  IMAD R18, R19, 0x80, R18 ;  /* 0x0000008013127824 */ /* 0x000fe200078e0212 */
[----:B------:R-:W-:Y:S01]  /*1250*/  SHF.R.U32.HI R4, RZ, 0x3, R3 ;  /* 0x00000003ff047819 */ /* 0x000fe20000011603 */
[----:B------:R-:W-:Y:S01]  /*1260*/  ULDC UR4, c[0x0][0x74c] ;  /* 0x0001d30000047ab9 */ /* 0x000fe20000000800 */
[----:B------:R-:W-:Y:S01]  /*1270*/  LOP3.LUT R3, R2, 0xffffe, RZ, 0xc0, !PT ;  /* 0x000ffffe02037812 */ /* 0x000fe200078ec0ff */
[----:B------:R-:W-:Y:S01]  /*1280*/  VIADD R18, R18, -UR4 ;  /* 0x8000000412127c36 */ /* 0x000fe20008000000 */
[----:B------:R-:W-:Y:S02]  /*1290*/  LOP3.LUT R8, R8, 0x7ffffe, RZ, 0xc0, !PT ;  /* 0x007ffffe08087812 */ /* 0x000fe400078ec0ff */
[----:B------:R-:W-:Y:S01]  /*12a0*/  LOP3.LUT R4, R7, R4, RZ, 0x3c, !PT ;  /* 0x0000000407047212 */ /* 0x000fe200078e3cff */
[----:B------:R-:W-:Y:S01]  /*12b0*/  IMAD.IADD R230, R14, 0x1, -R3 ;  /* 0x000000010ee67824 */ /* 0x000fe200078e0a03 */
[----:B------:R-:W-:Y:S01]  /*12c0*/  SHF.R.S32.HI R7, RZ, 0x1f, R18 ;  /* 0x0000001fff077819 */ /* 0x000fe20000011412 */
[----:B------:R-:W2:Y:S01]  /*12d0*/  LDL R3, [R1+0x44] ;  /* 0x0000440001037983 */ /* 0x000ea20000100800 */
[----:B------:R-:W-:-:S04]  /*12e0*/  IMAD.IADD R8, R9, 0x1, -R8 ;  /* 0x0000000109087824 */ /* 0x000fc800078e0a08 */
[----:B------:R-:W-:-:S04]  /*12f0*/  IMAD R9, R13, 0x10, R8 ;  /* 0x000000100d097824 */ /* 0x000fc800078e0208 */
[----:B------:R-:W-:-:S05]  /*1300*/  IMAD.U32 R2, R9, 0x200, R4 ;  /* 0x0000020009027824 */ /* 0x000fca00078e0004 */
[----:B------:R4:W-:Y:S01]  /*1310*/  STL [R1+0x38], R2 ;  /* 0x0000380201007387 */ /* 0x0009e20000100800 */
[----:B------:R-:W-:Y:S02]  /*1320*/  LEA.HI R7, R7, R18, RZ, 0x7 ;  /* 0x0000001207077211 */ /* 0x000fe400078f38ff */
[----:B----4-:R-:W-:-:S05]  /*1330*/  LOP3.LUT R2, R0, 0xffffff80, RZ, 0xc0, !PT ;  /* 0xffffff8000027812 */ /* 0x010fca00078ec0ff */
[----:B------:R-:W-:Y:S01]  /*1340*/  IMAD.IADD R8, R17, 0x1, -R2 ;  /* 0x0000000111087824 */ /* 0x000fe200078e0a02 */
[----:B------:R-:W-:-:S04]  /*1350*/  LEA.HI.SX32 R7, R7, 0x1, 0x19 ;  /* 0x0000000107077811 */ /* 0x000fc800078fcaff */
[----:B---3--:R-:W-:-:S04]  /*1360*/  SHF.R.S32.HI R11, RZ, 0x1f, R8 ;  /* 0x0000001fff0b7819 */ /* 0x008fc80000011408 */
        /* <DEDUP_REMOVED lines=45> */
[----:B---3--:R-:W-:Y:S05]  /*1640*/  @P0 BRA `(.L_x_6518) ;  /* 0x0000003c000c0947 */ /* 0x008fea0003800000 */
[----:B------:R-:W-:Y:S02]  /*1650*/  LEA.HI R8, R11, R8, RZ, 0x5 ;  /* 0x000000080b087211 */ /* 0x000fe400078f28ff */
[----:B------:R-:W-:Y:S02]  /*1660*/  CS2R R182, SRZ ;  /* 0x0000000000b67805 */ /* 0x000fe4000001ff00 */
[----:B------:R-:W-:Y:S01]  /*1670*/  LOP3.LUT R0, R5, 0xffffffe0, RZ, 0xc0, !PT ;  /* 0xffffffe005007812 */ /* 0x000fe200078ec0ff */
[----:B------:R-:W-:Y:S01]  /*1680*/  IMAD R5, R19, -0x80, R10 ;  /* 0xffffff8013057824 */ /* 0x000fe200078e020a */
[----:B------:R-:W-:Y:S02]  /*1690*/  LEA.HI R4, R13, R13, RZ, 0x1 ;  /* 0x0000000d0d047211 */ /* 0x000fe400078f08ff */
[----:B------:R-:W-:Y:S02]  /*16a0*/  CS2R R180, SRZ ;  /* 0x0000000000b47805 */ /* 0x000fe4000001ff00 */
[----:B------:R-:W-:Y:S01]  /*16b0*/  SHF.R.S32.HI R8, RZ, 0x5, R8 ;  /* 0x00000005ff087819 */ /* 0x000fe20000011408 */
[----:B------:R-:W-:Y:S01]  /*16c0*/  IMAD.IADD R0, R17, 0x1, -R0 ;  /* 0x0000000111007824 */ /* 0x000fe200078e0a00 */
        /* <DEDUP_REMOVED lines=22> */
[----:B------:R-:W-:Y:S02]  /*1830*/  LOP3.LUT R9, R9, 0xfffffff8, RZ, 0xc0, !PT ;  /* 0xfffffff809097812 */ /* 0x000fe400078ec0ff */
[----:B------:R-:W-:Y:S02]  /*1840*/  CS2R R160, SRZ ;  /* 0x0000000000a07805 */ /* 0x000fe4000001ff00 */
[----:B------:R-:W-:Y:S01]  /*1850*/  LOP3.LUT R14, R6, 0xfffffffc, RZ, 0xc0, !PT ;  /* 0xfffffffc060e7812 */ /* 0x000fe200078ec0ff */
[----:B------:R-:W-:Y:S01]  /*1860*/  VIADD R6, R4, 0x8 ;  /* 0x0000000804067836 */ /* 0x000fe20000000000 */
[----:B------:R-:W-:Y:S02]  /*1870*/  LEA.HI R7, R7, R0, RZ, 0x4 ;  /* 0x0000000007077211 */ /* 0x000fe400078f20ff */
[----:B------:R-:W-:-:S02]  /*1880*/  CS2R R158, SRZ ;  /* 0x00000000009e7805 */ /* 0x000fc4000001ff00 */
        /* <DEDUP_REMOVED lines=11> */
[----:B------:R-:W-:Y:S02]  /*1940*/  CS2R R156, SRZ ;  /* 0x00000000009c7805 */ /* 0x000fe4000001ff00 */
[----:B------:R-:W-:Y:S01]  /*1950*/  LEA.HI R17, R14, R14, RZ, 0x1 ;  /* 0x0000000e0e117211 */ /* 0x000fe200078f08ff */
[----:B------:R-:W-:Y:S01]  /*1960*/  IMAD.IADD R9, R6, 0x1, -R9 ;  /* 0x0000000106097824 */ /* 0x000fe200078e0a09 */
[----:B------:R-:W-:Y:S01]  /*1970*/  LEA.HI R6, R12, R12, RZ, 0x1 ;  /* 0x0000000c0c067211 */ /* 0x000fe200078f08ff */
[----:B------:R-:W-:Y:S01]  /*1980*/  IMAD.IADD R5, R4, 0x1, -R5 ;  /* 0x0000000104057824 */ /* 0x000fe200078e0a05 */
[--C-:B------:R-:W-:Y:S02]  /*1990*/  SHF.R.S32.HI R4, RZ, 0x1, R10.reuse ;  /* 0x00000001ff047819 */ /* 0x100fe4000001140a */
[----:B------:R-:W-:Y:S02]  /*19a0*/  CS2R R154, SRZ ;  /* 0x00000000009a7805 */ /* 0x000fe4000001ff00 */
[----:B------:R-:W-:Y:S01]  /*19b0*/  SHF.R.S32.HI R11, RZ, 0x1f, R10 ;  /* 0x0000001fff0b7819 */ /* 0x000fe2000001140a */
[----:B------:R-:W-:Y:S01]  /*19c0*/  IMAD R5, R0, 0x8, R5 ;  /* 0x0000000800057824 */ /* 0x000fe200078e0205 */
[----:B------:R-:W-:-:S02]  /*19d0*/  LOP3.LUT R13, R6, 0xfffffffe, RZ, 0xc0, !PT ;  /* 0xfffffffe060d7812 */ /* 0x000fc400078ec0ff */
[----:B------:R-:W-:Y:S02]  /*19e0*/  CS2R R152, SRZ ;  /* 0x0000000000987805 */ /* 0x000fe4000001ff00 */
[--C-:B------:R-:W-:Y:S02]  /*19f0*/  SHF.R.S32.HI R10, RZ, 0x1, R6.reuse ;  /* 0x00000001ff0a7819 */ /* 0x100fe40000011406 */
[----:B------:R-:W-:Y:S02]  /*1a00*/  CS2R R214, SRZ ;  /* 0x0000000000d67805 */ /* 0x000fe4000001ff00 */
[----:B------:R-:W-:Y:S01]  /*1a10*/  SHF.R.S32.HI R15, RZ, 0x1f, R6 ;  /* 0x0000001fff0f7819 */ /* 0x000fe20000011406 */
[----:B------:R-:W-:Y:S01]  /*1a20*/  IMAD.IADD R13, R12, 0x1, -R13 ;  /* 0x000000010c0d7824 */ /* 0x000fe200078e0a0d */
[--C-:B------:R-:W-:Y:S01]  /*1a30*/  SHF.R.S32.HI R6, RZ, 0x1, R17.reuse ;  /* 0x00000001ff067819 */ /* 0x100fe20000011411 */
[----:B------:R1:W-:Y:S01]  /*1a40*/  STL [R1+0x14], R5 ;  /* 0x0000140501007387 */ /* 0x0003e20000100800 */
[----:B------:R-:W-:-:S02]  /*1a50*/  SHF.R.S32.HI R19, RZ, 0x1f, R17 ;  /* 0x0000001fff137819 */ /* 0x000fc40000011411 */
[----:B------:R-:W-:Y:S02]  /*1a60*/  CS2R R212, SRZ ;  /* 0x0000000000d47805 */ /* 0x000fe4000001ff00 */
[----:B------:R-:W-:Y:S02]  /*1a70*/  LEA.HI R11, R11, R4, RZ, 0x4 ;  /* 0x000000040b0b7211 */ /* 0x000fe400078f20ff */
[----:B------:R-:W-:Y:S02]  /*1a80*/  CS2R R210, SRZ ;  /* 0x0000000000d27805 */ /* 0x000fe4000001ff00 */
[----:B------:R-:W-:Y:S02]  /*1a90*/  LEA.HI R15, R15, R10, RZ, 0x4 ;  /* 0x0000000a0f0f7211 */ /* 0x000fe400078f20ff */
[----:B------:R-:W-:Y:S02]  /*1aa0*/  CS2R R208, SRZ ;  /* 0x0000000000d07805 */ /* 0x000fe4000001ff00 */
[----:B------:R-:W-:-:S02]  /*1ab0*/  LEA.HI R19, R19, R6, RZ, 0x4 ;  /* 0x0000000613137211 */ /* 0x000fc400078f20ff */
[----:B------:R-:W-:Y:S02]  /*1ac0*/  CS2R R206, SRZ ;  /* 0x0000000000ce7805 */ /* 0x000fe4000001ff00 */
[----:B------:R-:W-:Y:S02]  /*1ad0*/  LOP3.LUT R11, R11, 0x1ffffff0, RZ, 0xc0, !PT ;  /* 0x1ffffff00b0b7812 */ /* 0x000fe400078ec0ff */
[----:B------:R-:W-:Y:S02]  /*1ae0*/  CS2R R204, SRZ ;  /* 0x0000000000cc7805 */ /* 0x000fe4000001ff00 */
        /* <DEDUP_REMOVED lines=25> */
.L_x_6529:
[----:B---3--:R-:W2:Y:S02]  /*1c80*/  LDL R5, [R1+0x18] ;  /* 0x0000180001057983 */ /* 0x008ea40000100800 */
[----:B--2---:R-:W-:-:S04]  /*1c90*/  LOP3.LUT R5, R5, 0x1, RZ, 0xfc, !PT ;  /* 0x0000000105057812 */ /* 0x004fc800078efcff */
[----:B------:R-:W-:-:S13]  /*1ca0*/  ISETP.NE.AND P0, PT, R5, 0x3, PT ;  /* 0x000000030500780c */ /* 0x000fda0003f05270 */
[----:B------:R-:W-:Y:S05]  /*1cb0*/  @!P0 BRA `(.L_x_6519) ;  /* 0x0000000000048947 */ /* 0x000fea0003800000 */
[----:B------:R-:W-:Y:S01]  /*1cc0*/  BPT.TRAP 0x1 ;  /* 0x000000040000795c */ /* 0x000fe20000300000 */
.L_x_6519:
[----:B------:R-:W-:Y:S01]  /*1cd0*/  IMAD R6, R0, 0x8, R236 ;  /* 0x0000000800067824 */ /* 0x000fe200078e02ec */
[----:B------:R-:W-:-:S04]  /*1ce0*/  SHF.L.U32 R17, R4, 0x1f, RZ ;  /* 0x0000001f04117819 */ /* 0x000fc800000006ff */
[----:B------:R1:W2:Y:S01]  /*1cf0*/  SYNCS.PHASECHK.TRANS64.TRYWAIT P1, [R6+URZ+0x30c10], R17 ;  /* 0x030c1011060075a7 */ /* 0x0002a2000802017f */
[----:B------:R-:W-:Y:S05]  /*1d00*/  @!P0 BRA `(.L_x_6520) ;  /* 0x0000000000048947 */ /* 0x000fea0003800000 */
[----:B------:R-:W-:Y:S01]  /*1d10*/  BPT.TRAP 0x1 ;  /* 0x000000040000795c */ /* 0x000fe20000300000 */
.L_x_6520:
[----:B------:R-:W-:-:S05]  /*1d20*/  VIADD R5, R236, 0x10000 ;  /* 0x00010000ec057836 */ /* 0x000fca0000000000 */
[----:B------:R-:W-:-:S04]  /*1d30*/  SHF.R.U32.HI R5, RZ, 0x4, R5 ;  /* 0x00000004ff057819 */ /* 0x000fc80000011605 */
[----:B------:R-:W-:Y:S01]  /*1d40*/  LOP3.LUT R5, R5, 0x3fff, RZ, 0xc0, !PT ;  /* 0x00003fff05057812 */ /* 0x000fe200078ec0ff */
[----:B--2---:R-:W-:Y:S06]  /*1d50*/  @P1 BRA `(.L_x_6521) ;  /* 0x0000000000081947 */ /* 0x004fec0003800000 */
[----:B------:R-:W2:Y:S02]  /*1d60*/  SYNCS.PHASECHK.TRANS64.TRYWAIT P1, [R6+URZ+0x30c10], R17 ;  /* 0x030c1011060075a7 */ /* 0x000ea4000802017f */
[----:B--2---:R-:W-:Y:S05]  /*1d70*/  @!P1 BRA `(.L_x_6522) ;  /* 0x000000b400649947 */ /* 0x004fea0003800000 */
.L_x_6521:
        /* <DEDUP_REMOVED lines=64> */
.L_x_6523:
[----:B------:R1:W1:Y:S01]  /*2180*/  SYNCS.PHASECHK.TRANS64.TRYWAIT P1, [R6+URZ+0x30c30], R17 ;  /* 0x030c3011060075a7 */ /* 0x000262000802017f */
[----:B------:R-:W-:Y:S05]  /*2190*/  @!P0 BRA `(.L_x_6524) ;  /* 0x0000000000048947 */ /* 0x000fea0003800000 */
[----:B------:R-:W-:Y:S01]  /*21a0*/  BPT.TRAP 0x1 ;  /* 0x000000040000795c */ /* 0x000fe20000300000 */
.L_x_6524:
        /* <DEDUP_REMOVED lines=9> */
.L_x_6525:
        /* <DEDUP_REMOVED lines=62> */
[----:B------:R1:W3:Y:S01]  /*2620*/  MUFU.EX2 R217, R88 ;  /* 0x0000005800d97308 */ /* 0x0002e20000000800 */
        /* <DEDUP_REMOVED lines=78> */
[----:B------:R-:W4:Y:S01]  /*2b10*/  SHFL.IDX PT, R125, R10, R231, 0x1f ;  /* 0x00001fe70a7d7589 */ /* 0x000f2200000e0000 */
[----:B------:R-:W-:Y:S01]  /*2b20*/  ISETP.GT.AND P2, PT, R17, 0x20, PT ;  /* 0x000000201100780c */ /* 0x000fe20003f44270 */
[----:B--2---:R-:W-:Y:S01]  /*2b30*/  FFMA.FTZ R15, R97, UR10, -R89 ;  /* 0x0000000a610f7c23 */ /* 0x004fe20008010859 */
[C---:B------:R-:W-:Y:S01]  /*2b40*/  ISETP.GT.AND P3, PT, R17.reuse, 0x21, PT ;  /* 0x000000211100780c */ /* 0x040fe20003f64270 */
[----:B------:R-:W2:Y:S01]  /*2b50*/  SHFL.IDX PT, R97, R12, R235, 0x1f ;  /* 0x00001feb0c617589 */ /* 0x000ea200000e0000 */
[C---:B------:R-:W-:Y:S01]  /*2b60*/  ISETP.GT.AND P4, PT, R17.reuse, 0x28, PT ;  /* 0x000000281100780c */ /* 0x040fe20003f84270 */
[----:B------:R-:W5:Y:S01]  /*2b70*/  MUFU.EX2 R218, R218 ;  /* 0x000000da00da7308 */ /* 0x000f620000000800 */
[----:B------:R-:W-:-:S02]  /*2b80*/  ISETP.GT.AND P5, PT, R17, 0x29, PT ;  /* 0x000000291100780c */ /* 0x000fc40003fa4270 */
[C---:B------:R-:W-:Y:S02]  /*2b90*/  ISETP.GT.AND P6, PT, R17.reuse, 0x30, PT ;  /* 0x000000301100780c */ /* 0x040fe40003fc4270 */
[----:B------:R-:W-:Y:S02]  /*2ba0*/  ISETP.GT.AND P1, PT, R17, 0x31, PT ;  /* 0x000000311100780c */ /* 0x000fe40003f24270 */
        /* <DEDUP_REMOVED lines=8> */
[----:B------:R-:W5:Y:S01]  /*2c30*/  MUFU.EX2 R219, R219 ;  /* 0x000000db00db7308 */ /* 0x000f620000000800 */
[----:B------:R-:W-:Y:S01]  /*2c40*/  FSEL R115, R115, -INF , !P1 ;  /* 0xff80000073737808 */ /* 0x000fe20004800000 */
[----:B----4-:R-:W-:Y:S01]  /*2c50*/  FFMA.FTZ R133, R133, UR10, -R125 ;  /* 0x0000000a85857c23 */ /* 0x010fe2000801087d */
[----:B------:R-:W-:-:S02]  /*2c60*/  ISETP.GT.AND P2, PT, R17, 0x38, PT ;  /* 0x000000381100780c */ /* 0x000fc40003f44270 */
        /* <DEDUP_REMOVED lines=8> */
[----:B------:R-:W-:Y:S02]  /*2cf0*/  ISETP.GT.AND P1, PT, R17, 0x49, PT ;  /* 0x000000491100780c */ /* 0x000fe40003f24270 */
[----:B------:R-:W-:-:S02]  /*2d00*/  FSEL R118, R118, -INF , !P2 ;  /* 0xff80000076767808 */ /* 0x000fc40005000000 */
        /* <DEDUP_REMOVED lines=8> */
[----:B------:R-:W-:Y:S01]  /*2d90*/  MUFU.EX2 R221, R221 ;  /* 0x000000dd00dd7308 */ /* 0x000fe20000000800 */
[----:B------:R-:W-:Y:S01]  /*2da0*/  ISETP.GT.AND P3, PT, R17, 0x51, PT ;  /* 0x000000511100780c */ /* 0x000fe20003f64270 */
[----:B------:R-:W-:Y:S01]  /*2db0*/  FFMA.FTZ R127, R127, UR10, -R224 ;  /* 0x0000000a7f7f7c23 */ /* 0x000fe200080108e0 */
[----:B------:R-:W-:Y:S01]  /*2dc0*/  ISETP.GT.AND P4, PT, R17, 0x58, PT ;  /* 0x000000581100780c */ /* 0x000fe20003f84270 */
[----:B--2---:R-:W-:Y:S01]  /*2dd0*/  FFMA.FTZ R119, R119, UR10, -R109 ;  /* 0x0000000a77777c23 */ /* 0x004fe2000801086d */
[----:B------:R-:W-:-:S02]  /*2de0*/  ISETP.GT.AND P5, PT, R17, 0x59, PT ;  /* 0x000000591100780c */ /* 0x000fc40003fa4270 */
[C---:B------:R-:W-:Y:S01]  /*2df0*/  ISETP.GT.AND P6, PT, R17.reuse, 0x60, PT ;  /* 0x000000601100780c */ /* 0x040fe20003fc4270 */
[----:B------:R-:W-:Y:S01]  /*2e00*/  MUFU.EX2 R127, R127 ;  /* 0x0000007f007f7308 */ /* 0x000fe20000000800 */
[----:B------:R-:W-:Y:S02]  /*2e10*/  ISETP.GT.AND P1, PT, R17, 0x61, PT ;  /* 0x000000611100780c */ /* 0x000fe40003f24270 */
[----:B------:R-:W-:Y:S02]  /*2e20*/  FSEL R130, R130, -INF , !P2 ;  /* 0xff80000082827808 */ /* 0x000fe40005000000 */
[----:B------:R-:W-:Y:S02]  /*2e30*/  FSEL R131, R131, -INF , !P3 ;  /* 0xff80000083837808 */ /* 0x000fe40005800000 */
[----:B------:R-:W-:Y:S01]  /*2e40*/  FSEL R134, R134, -INF , !P4 ;  /* 0xff80000086867808 */ /* 0x000fe20006000000 */
[----:B------:R-:W-:Y:S01]  /*2e50*/  MUFU.EX2 R15, R15 ;  /* 0x0000000f000f7308 */ /* 0x000fe20000000800 */
[----:B------:R-:W-:Y:S01]  /*2e60*/  FSEL R135, R135, -INF , !P5 ;  /* 0xff80000087877808 */ /* 0x000fe20006800000 */
[----:B------:R-:W-:Y:S01]  /*2e70*/  FFMA.FTZ R131, R131, UR10, -R226 ;  /* 0x0000000a83837c23 */ /* 0x000fe200080108e2 */
[----:B------:R-:W-:-:S02]  /*2e80*/  FSEL R138, R138, -INF , !P6 ;  /* 0xff8000008a8a7808 */ /* 0x000fc40007000000 */
[----:B------:R-:W-:Y:S01]  /*2e90*/  FSEL R139, R139, -INF , !P1 ;  /* 0xff8000008b8b7808 */ /* 0x000fe20004800000 */
[----:B------:R-:W-:Y:S01]  /*2ea0*/  FFMA.FTZ R135, R135, UR10, -R125 ;  /* 0x0000000a87877c23 */ /* 0x000fe2000801087d */
[C---:B------:R-:W-:Y:S01]  /*2eb0*/  ISETP.GT.AND P2, PT, R17.reuse, 0x68, PT ;  /* 0x000000681100780c */ /* 0x040fe20003f44270 */
[----:B------:R-:W-:Y:S01]  /*2ec0*/  MUFU.EX2 R123, R123 ;  /* 0x0000007b007b7308 */ /* 0x000fe20000000800 */
[C---:B------:R-:W-:Y:S02]  /*2ed0*/  ISETP.GT.AND P3, PT, R17.reuse, 0x69, PT ;  /* 0x000000691100780c */ /* 0x040fe40003f64270 */
[C---:B------:R-:W-:Y:S02]  /*2ee0*/  ISETP.GT.AND P4, PT, R17.reuse, 0x70, PT ;  /* 0x000000701100780c */ /* 0x040fe40003f84270 */
[C---:B------:R-:W-:Y:S02]  /*2ef0*/  ISETP.GT.AND P5, PT, R17.reuse, 0x71, PT ;  /* 0x000000711100780c */ /* 0x040fe40003fa4270 */
[C---:B------:R-:W-:Y:S01]  /*2f00*/  ISETP.GT.AND P6, PT, R17.reuse, 0x78, PT ;  /* 0x000000781100780c */ /* 0x040fe20003fc4270 */
[----:B------:R-:W-:Y:S01]  /*2f10*/  MUFU.EX2 R23, R23 ;  /* 0x0000001700177308 */ /* 0x000fe20000000800 */
[----:B------:R-:W-:Y:S01]  /*2f20*/  ISETP.GT.AND P1, PT, R17, 0x79, PT ;  /* 0x000000791100780c */ /* 0x000fe20003f24270 */
[--C-:B------:R-:W-:Y:S01]  /*2f30*/  FFMA.FTZ R17, R92, UR10, -R220.reuse ;  /* 0x0000000a5c117c23 */ /* 0x100fe200080108dc */
[----:B------:R-:W-:Y:S01]  /*2f40*/  FFMA.FTZ R220, R94, UR10, -R220 ;  /* 0x0000000a5edc7c23 */ /* 0x000fe200080108dc */
[----:B------:R2:W4:Y:S01]  /*2f50*/  SHFL.IDX PT, R92, R9, R231, 0x1f ;  /* 0x00001fe7095c7589 */ /* 0x00052200000e0000 */
[----:B------:R-:W-:-:S02]  /*2f60*/  FSEL R142, R142, -INF , !P2 ;  /* 0xff8000008e8e7808 */ /* 0x000fc40005000000 */
[----:B------:R-:W-:Y:S01]  /*2f70*/  FSEL R150, R150, -INF , !P6 ;  /* 0xff80000096967808 */ /* 0x000fe20007000000 */
[----:B------:R-:W-:Y:S02]  /*2f80*/  WARPGROUP.DEPBAR.LE gsb0, 0x0 ;  /* 0x00008000000079c5 */ /* 0x000fe40000010000 */
[----:B------:R-:W-:Y:S01]  /*2f90*/  WARPGROUP.ARRIVE ;  /* 0x00000000000079c5 */ /* 0x000fe20000000000 */
[----:B--2---:R-:W-:Y:S01]  /*2fa0*/  FFMA.FTZ R9, R96, UR10, -R222 ;  /* 0x0000000a60097c23 */ /* 0x004fe200080108de */
[----:B----4-:R-:W-:Y:S01]  /*2fb0*/  FFMA.FTZ R20, R101, UR10, -R92 ;  /* 0x0000000a65147c23 */ /* 0x010fe2000801085c */
[----:B------:R2:W4:Y:S01]  /*2fc0*/  SHFL.IDX PT, R96, R12, R19, 0x1f ;  /* 0x00001f130c607589 */ /* 0x00052200000e0000 */
[----:B------:R-:W-:Y:S01]  /*2fd0*/  FFMA.FTZ R222, R98, UR10, -R222 ;  /* 0x0000000a62de7c23 */ /* 0x000fe200080108de */
[----:B------:R-:W-:Y:S01]  /*2fe0*/  MUFU.EX2 R131, R131 ;  /* 0x0000008300837308 */ /* 0x000fe20000000800 */
[----:B------:R-:W-:Y:S01]  /*2ff0*/  HGMMA.64x128x16.F32 R24, gdesc[UR4], R24, gsb0 ;  /* 0x01e00000041879f0 */ /* 0x000fe20008000818 */
[----:B------:R-:W-:Y:S01]  /*3000*/  UIADD3 UR6, UR8, 0x6, URZ ;  /* 0x0000000608067890 */ /* 0x000fe2000fffe03f */
[----:B------:R-:W1:Y:S01]  /*3010*/  SHFL.IDX PT, R101, R12, R234, 0x1f ;  /* 0x00001fea0c657589 */ /* 0x000e6200000e0000 */
[----:B------:R-:W-:Y:S01]  /*3020*/  UIADD3 UR4, UR9, 0x6, URZ ;  /* 0x0000000609047890 */ /* 0x000fe2000fffe03f */
[----:B------:R-:W-:Y:S01]  /*3030*/  FSEL R151, R151, -INF , !P1 ;  /* 0xff80000097977808 */ /* 0x000fe20004800000 */
[----:B------:R-:W-:Y:S01]  /*3040*/  UMOV UR7, 0x40000040 ;  /* 0x4000004000077882 */ /* 0x000fe20000000000 */
[----:B------:R-:W-:Y:S01]  /*3050*/  UMOV UR5, 0x40000040 ;  /* 0x4000004000057882 */ /* 0x000fe20000000000 */
[----:B--2---:R-:W-:Y:S01]  /*3060*/  FFMA.FTZ R19, R100, UR10, -R90 ;  /* 0x0000000a64137c23 */ /* 0x004fe2000801085a */
[----:B------:R-:W-:Y:S01]  /*3070*/  SHFL.IDX PT, R98, R12, R233, 0x1f ;  /* 0x00001fe90c627589 */ /* 0x000fe200000e0000 */
[----:B------:R-:W-:Y:S03]  /*3080*/  MUFU.EX2 R17, R17 ;  /* 0x0000001100117308 */ /* 0x000fe60000000800 */
[----:B------:R-:W2:Y:S05]  /*3090*/  SHFL.IDX PT, R100, R12, R237, 0x1f ;  /* 0x00001fed0c647589 */ /* 0x000eaa00000e0000 */
[----:B------:R-:W-:Y:S01]  /*30a0*/  MUFU.EX2 R220, R220 ;  /* 0x000000dc00dc7308 */ /* 0x000fe20000000800 */
[--C-:B----4-:R-:W-:Y:S01]  /*30b0*/  FFMA.FTZ R22, R105, UR10, -R96.reuse ;  /* 0x0000000a69167c23 */ /* 0x110fe20008010860 */
[----:B------:R-:W-:Y:S01]  /*30c0*/  FFMA.FTZ R107, R107, UR10, -R96 ;  /* 0x0000000a6b6b7c23 */ /* 0x000fe20008010860 */
[----:B------:R-:W-:-:S02]  /*30d0*/  FFMA.FTZ R96, R129, UR10, -R226 ;  /* 0x0000000a81607c23 */ /* 0x000fc400080108e2 */
[----:B------:R-:W4:Y:S01]  /*30e0*/  SHFL.IDX PT, R129, R11, R8, 0x1f ;  /* 0x00001f080b817589 */ /* 0x000f2200000e0000 */
[--C-:B-1----:R-:W-:Y:S02]  /*30f0*/  FFMA.FTZ R114, R114, UR10, -R101.reuse ;  /* 0x0000000a72727c23 */ /* 0x102fe40008010865 */
[----:B------:R-:W-:Y:S08]  /*3100*/  MUFU.EX2 R9, R9 ;  /* 0x0000000900097308 */ /* 0x000ff00000000800 */
[----:B------:R-:W-:Y:S01]  /*3110*/  MUFU.EX2 R96, R96 ;  /* 0x0000006000607308 */ /* 0x000fe20000000800 */
[--C-:B--2---:R-:W-:Y:S01]  /*3120*/  FFMA.FTZ R88, R108, UR10, -R100.reuse ;  /* 0x0000000a6c587c23 */ /* 0x104fe20008010864 */
[----:B------:R-:W-:Y:S01]  /*3130*/  FFMA.FTZ R110, R110, UR10, -R100 ;  /* 0x0000000a6e6e7c23 */ /* 0x000fe20008010864 */
[----:B------:R1:W2:Y:S05]  /*3140*/  SHFL.IDX PT, R108, R12, R232, 0x1f ;  /* 0x00001fe80c6c7589 */ /* 0x0002aa00000e0000 */
[----:B------:R-:W-:Y:S01]  /*3150*/  MUFU.EX2 R19, R19 ;  /* 0x0000001300137308 */ /* 0x000fe20000000800 */
[----:B-1----:R-:W-:Y:S01]  /*3160*/  FFMA.FTZ R12, R112, UR10, -R101 ;  /* 0x0000000a700c7c23 */ /* 0x002fe20008010865 */
[----:B------:R-:W-:Y:S01]  /*3170*/  FFMA.FTZ R112, R99, UR10, -R89 ;  /* 0x0000000a63707c23 */ /* 0x000fe20008010859 */
[----:B------:R-:W-:Y:S01]  /*3180*/  FFMA.FTZ R89, R113, UR10, -R98 ;  /* 0x0000000a71597c23 */ /* 0x000fe20008010862 */
[--C-:B----4-:R-:W-:Y:S01]  /*3190*/  FFMA.FTZ R100, R136, UR10, -R129.reuse ;  /* 0x0000000a88647c23 */ /* 0x110fe20008010881 */
[----:B------:R-:W1:Y:S01]  /*31a0*/  SHFL.IDX PT, R113, R10, R8, 0x1f ;  /* 0x00001f080a717589 */ /* 0x000e6200000e0000 */
[----:B------:R-:W-:-:S02]  /*31b0*/  FFMA.FTZ R138, R138, UR10, -R129 ;  /* 0x0000000a8a8a7c23 */ /* 0x000fc40008010881 */
[----:B------:R-:W-:Y:S01]  /*31c0*/  MUFU.EX2 R20, R20 ;  /* 0x0000001400147308 */ /* 0x000fe20000000800 */
[----:B------:R-:W4:Y:S01]  /*31d0*/  SHFL.IDX PT, R136, R11, R234, 0x1f ;  /* 0x00001fea0b887589 */ /* 0x000f2200000e0000 */
[----:B--2---:R-:W-:Y:S01]  /*31e0*/  FFMA.FTZ R91, R116, UR10, -R108 ;  /* 0x0000000a745b7c23 */ /* 0x004fe2000801086c */
[----:B------:R-:W-:Y:S01]  /*31f0*/  FFMA.FTZ R116, R102, UR10, -R90 ;  /* 0x0000000a66747c23 */ /* 0x000fe2000801085a */
[----:B------:R-:W-:Y:S01]  /*3200*/  FFMA.FTZ R118, R118, UR10, -R108 ;  /* 0x0000000a76767c23 */ /* 0x000fe2000801086c */
[----:B------:R-:W-:-:S03]  /*3210*/  FSEL R108, R143, -INF , !P3 ;  /* 0xff8000008f6c7808 */ /* 0x000fc60005800000 */
[----:B------:R2:W-:Y:S08]  /*3220*/  MUFU.EX2 R90, R91 ;  /* 0x0000005b005a7308 */ /* 0x0005f00000000800 */
[----:B------:R-:W-:Y:S01]  /*3230*/  MUFU.EX2 R222, R222 ;  /* 0x000000de00de7308 */ /* 0x000fe20000000800 */
[----:B--2---:R-:W-:Y:S01]  /*3240*/  FFMA.FTZ R91, R117, UR10, -R109 ;  /* 0x0000000a755b7c23 */ /* 0x004fe2000801086d */
[--C-:B-1----:R-:W-:Y:S01]  /*3250*/  FFMA.FTZ R93, R120, UR10, -R113.reuse ;  /* 0x0000000a785d7c23 */ /* 0x102fe20008010871 */
[----:B------:R-:W-:Y:S01]  /*3260*/  FFMA.FTZ R120, R103, UR10, -R92 ;  /* 0x0000000a67787c23 */ /* 0x000fe2000801085c */
[----:B------:R-:W1:Y:S01]  /*3270*/  SHFL.IDX PT, R117, R10, R237, 0x1f ;  /* 0x00001fed0a757589 */ /* 0x000e6200000e0000 */
[----:B------:R-:W-:Y:S01]  /*3280*/  FFMA.FTZ R122, R122, UR10, -R113 ;  /* 0x0000000a7a7a7c23 */ /* 0x000fe20008010871 */
[----:B----4-:R-:W-:-:S02]  /*3290*/  FFMA.FTZ R102, R144, UR10, -R136 ;  /* 0x0000000a90667c23 */ /* 0x010fc40008010888 */
[----:B------:R2:W-:Y:S08]  /*32a0*/  MUFU.EX2 R92, R93 ;  /* 0x0000005d005c7308 */ /* 0x0005f00000000800 */
        /* <DEDUP_REMOVED lines=8> */
[----:B------:R-:W4:Y:S01]  /*3330*/  MUFU.EX2 R126, R126 ;  /* 0x0000007e007e7308 */ /* 0x000f220000000800 */
[--C-:B--2---:R-:W-:Y:S01]  /*3340*/  FFMA.FTZ R10, R128, UR10, -R121.reuse ;  /* 0x0000000a800a7c23 */ /* 0x104fe20008010879 */
[----:B------:R-:W-:Y:S01]  /*3350*/  FFMA.FTZ R130, R130, UR10, -R121 ;  /* 0x0000000a82827c23 */ /* 0x000fe20008010879 */
[----:B------:R2:W3:Y:S05]  /*3360*/  SHFL.IDX PT, R128, R11, R104, 0x1f ;  /* 0x00001f680b807589 */ /* 0x0004ea00000e0000 */
[----:B------:R-:W4:Y:S01]  /*3370*/  MUFU.EX2 R94, R94 ;  /* 0x0000005e005e7308 */ /* 0x000f220000000800 */
[--C-:B-1----:R-:W-:Y:S01]  /*3380*/  FFMA.FTZ R132, R132, UR10, -R124.reuse ;  /* 0x0000000a84847c23 */ /* 0x102fe2000801087c */
[----:B------:R-:W-:Y:S01]  /*3390*/  FFMA.FTZ R134, R134, UR10, -R124 ;  /* 0x0000000a86867c23 */ /* 0x000fe2000801087c */
[----:B------:R-:W-:-:S05]  /*33a0*/  FSEL R124, R147, -INF , !P5 ;  /* 0xff800000937c7808 */ /* 0x000fca0006800000 */
[----:B------:R-:W1:Y:S01]  /*33b0*/  MUFU.EX2 R130, R130 ;  /* 0x0000008200827308 */ /* 0x000e620000000800 */
[--C-:B--2---:R-:W-:Y:S01]  /*33c0*/  FFMA.FTZ R104, R148, UR10, -R225.reuse ;  /* 0x0000000a94687c23 */ /* 0x104fe200080108e1 */
[----:B------:R-:W-:Y:S01]  /*33d0*/  FFMA.FTZ R225, R150, UR10, -R225 ;  /* 0x0000000a96e17c23 */ /* 0x000fe200080108e1 */
[----:B------:R-:W-:Y:S02]  /*33e0*/  WARPGROUP.DEPBAR.LE gsb0, 0x0 ;  /* 0x00008000000079c5 */ /* 0x000fe40000010000 */
[----:B------:R-:W-:-:S03]  /*33f0*/  WARPGROUP.ARRIVE ;  /* 0x00000000000079c5 */ /* 0x000fc60000000000 */
[----:B------:R2:W-:Y:S03]  /*3400*/  MUFU.EX2 R97, R132 ;  /* 0x0000008400617308 */ /* 0x0005e60000000800 */
[----:B------:R-:W-:Y:S01]  /*3410*/  HGMMA.64x128x16.F32 R24, gdesc[UR4], R24, gsb0 ;  /* 0x01e00000041879f0 */ /* 0x000fe20008000818 */
[--C-:B---3--:R-:W-:Y:S01]  /*3420*/  FFMA.FTZ R99, R137, UR10, -R128.reuse ;  /* 0x0000000a89637c23 */ /* 0x108fe20008010880 */
[----:B------:R-:W-:Y:S01]  /*3430*/  R2UR UR4, R13 ;  /* 0x000000000d0472ca */ /* 0x000fe200000e0000 */
[----:B------:R-:W3:Y:S01]  /*3440*/  SHFL.IDX PT, R137, R11, R233, 0x1f ;  /* 0x00001fe90b897589 */ /* 0x000ee200000e0000 */
[----:B------:R-:W-:Y:S01]  /*3450*/  FSEL R13, R146, -INF , !P4 ;  /* 0xff800000920d7808 */ /* 0x000fe20006000000 */
[----:B------:R-:W-:Y:S01]  /*3460*/  FFMA.FTZ R139, R139, UR10, -R128 ;  /* 0x0000000a8b8b7c23 */ /* 0x000fe20008010880 */
[----:B--2---:R-:W-:Y:S01]  /*3470*/  FFMA.FTZ R132, R115, UR10, -R98 ;  /* 0x0000000a73847c23 */ /* 0x004fe20008010862 */
[----:B------:R-:W-:Y:S01]  /*3480*/  MUFU.EX2 R120, R120 ;  /* 0x0000007800787308 */ /* 0x000fe20000000800 */
[----:B------:R-:W2:Y:S01]  /*3490*/  SHFL.IDX PT, R115, R11, R237, 0x1f ;  /* 0x00001fed0b737589 */ /* 0x000ea200000e0000 */
[----:B------:R-:W-:-:S06]  /*34a0*/  FFMA.FTZ R136, R13, UR10, -R136 ;  /* 0x0000000a0d887c23 */ /* 0x000fcc0008010888 */
[----:B------:R5:W-:Y:S08]  /*34b0*/  MUFU.EX2 R98, R133 ;  /* 0x0000008500627308 */ /* 0x000bf00000000800 */
[----:B------:R-:W-:Y:S01]  /*34c0*/  MUFU.EX2 R122, R122 ;  /* 0x0000007a007a7308 */ /* 0x000fe20000000800 */
[----:B-----5:R-:W5:Y:S01]  /*34d0*/  SHFL.IDX PT, R133, R11, R235, 0x1f ;  /* 0x00001feb0b857589 */ /* 0x020f6200000e0000 */
[--C-:B---3--:R-:W-:Y:S01]  /*34e0*/  FFMA.FTZ R103, R145, UR10, -R137.reuse ;  /* 0x0000000a91677c23 */ /* 0x108fe20008010889 */
[----:B------:R-:W-:-:S05]  /*34f0*/  FFMA.FTZ R137, R124, UR10, -R137 ;  /* 0x0000000a7c897c23 */ /* 0x000fca0008010889 */
[----:B------:R-:W-:Y:S01]  /*3500*/  MUFU.EX2 R134, R134 ;  /* 0x0000008600867308 */ /* 0x000fe20000000800 */
[--C-:B--2---:R-:W-:Y:S01]  /*3510*/  FFMA.FTZ R101, R140, UR10, -R115.reuse ;  /* 0x0000000a8c657c23 */ /* 0x104fe20008010873 */
[----:B------:R-:W-:Y:S01]  /*3520*/  FFMA.FTZ R115, R142, UR10, -R115 ;  /* 0x0000000a8e737c23 */ /* 0x000fe20008010873 */
[----:B------:R2:W3:Y:S05]  /*3530*/  SHFL.IDX PT, R140, R11, R231, 0x1f ;  /* 0x00001fe70b8c7589 */ /* 0x0004ea00000e0000 */
[----:B------:R-:W-:Y:S08]  /*3540*/  MUFU.EX2 R135, R135 ;  /* 0x0000008700877308 */ /* 0x000ff00000000800 */
[----:B--2---:R5:W2:Y:S08]  /*3550*/  MUFU.EX2 R11, R101 ;  /* 0x00000065000b7308 */ /* 0x004ab00000000800 */
[----:B------:R-:W-:Y:S01]  /*3560*/  MUFU.EX2 R138, R138 ;  /* 0x0000008a008a7308 */ /* 0x000fe20000000800 */
[----:B-----5:R-:W-:Y:S01]  /*3570*/  FFMA.FTZ R101, R141, UR10, -R133 ;  /* 0x0000000a8d657c23 */ /* 0x020fe20008010885 */
[----:B------:R-:W-:-:S02]  /*3580*/  VIADD R141, R8, 0x4 ;  /* 0x00000004088d7836 */ /* 0x000fc40000000000 */
[----:B------:R-:W-:Y:S01]  /*3590*/  FFMA.FTZ R133, R108, UR10, -R133 ;  /* 0x0000000a6c857c23 */ /* 0x000fe20008010885 */
[--C-:B---3--:R-:W-:Y:S01]  /*35a0*/  FFMA.FTZ R105, R149, UR10, -R140.reuse ;  /* 0x0000000a95697c23 */ /* 0x108fe2000801088c */
[----:B------:R-:W-:Y:S02]  /*35b0*/  FFMA.FTZ R140, R151, UR10, -R140 ;  /* 0x0000000a978c7c23 */ /* 0x000fe4000801088c */
[----:B------:R-:W3:Y:S08]  /*35c0*/  MUFU.EX2 R101, R101 ;  /* 0x0000006500657308 */ /* 0x000ef00000000800 */
        /* <DEDUP_REMOVED lines=10> */
[----:B------:R-:W3:Y:S01]  /*3670*/  MUFU.EX2 R139, R139 ;  /* 0x0000008b008b7308 */ /* 0x000ee20000000800 */
[----:B------:R-:W-:Y:S04]  /*3680*/  LDS R229, [R229+0x400] ;  /* 0x00040000e5e57984 */ /* 0x000fe80000000800 */
[----:B------:R-:W-:Y:S03]  /*3690*/  LDS R228, [R228+0x400] ;  /* 0x00040000e4e47984 */ /* 0x000fe60000000800 */
[----:B------:R-:W-:Y:S01]  /*36a0*/  MUFU.EX2 R91, R91 ;  /* 0x0000005b005b7308 */ /* 0x000fe20000000800 */
[----:B------:R-:W-:Y:S07]  /*36b0*/  LDS R227, [R227+0x400] ;  /* 0x00040000e3e37984 */ /* 0x000fee0000000800 */
[----:B------:R-:W3:Y:S08]  /*36c0*/  MUFU.EX2 R114, R114 ;  /* 0x0000007200727308 */ /* 0x000ef00000000800 */
[----:B------:R-:W3:Y:S08]  /*36d0*/  MUFU.EX2 R132, R132 ;  /* 0x0000008400847308 */ /* 0x000ef00000000800 */
[----:B------:R-:W3:Y:S01]  /*36e0*/  MUFU.EX2 R118, R118 ;  /* 0x0000007600767308 */ /* 0x000ee20000000800 */
[----:B-----5:R-:W5:Y:S07]  /*36f0*/  SHFL.IDX PT, R124, R14, R8, 0x1f ;  /* 0x00001f080e7c7589 */ /* 0x020f6e00000e0000 */
[----:B------:R-:W3:Y:S01]  /*3700*/  MUFU.EX2 R119, R119 ;  /* 0x0000007700777308 */ /* 0x000ee20000000800 */
[----:B------:R-:W4:Y:S04]  /*3710*/  SHFL.IDX PT, R113, R14, R235, 0x1f ;  /* 0x00001feb0e717589 */ /* 0x000f2800000e0000 */
[----:B------:R-:W1:Y:S03]  /*3720*/  SHFL.IDX PT, R121, R14, R141, 0x1f ;  /* 0x00001f8d0e797589 */ /* 0x000e6600000e0000 */
[----:B------:R-:W3:Y:S01]  /*3730*/  MUFU.EX2 R10, R10 ;  /* 0x0000000a000a7308 */ /* 0x000ee20000000800 */
[----:B------:R-:W2:Y:S04]  /*3740*/  SHFL.IDX PT, R13, R14, R232, 0x1f ;  /* 0x00001fe80e0d7589 */ /* 0x000ea800000e0000 */
[----:B------:R-:W3:Y:S03]  /*3750*/  SHFL.IDX PT, R117, R14, R237, 0x1f ;  /* 0x00001fed0e757589 */ /* 0x000ee600000e0000 */
[----:B------:R-:W3:Y:S01]  /*3760*/  MUFU.EX2 R100, R100 ;  /* 0x0000006400647308 */ /* 0x000ee20000000800 */
[----:B------:R-:W3:Y:S01]  /*3770*/  SHFL.IDX PT, R108, R14, R233, 0x1f ;  /* 0x00001fe90e6c7589 */ /* 0x000ee200000e0000 */
[--C-:B-----5:R-:W-:Y:S01]  /*3780*/  FADD.FTZ R24, R24, -R124.reuse ;  /* 0x8000007c18187221 */ /* 0x120fe20000010000 */
[----:B------:R-:W-:-:S02]  /*3790*/  FADD.FTZ R26, R26, -R124 ;  /* 0x8000007c1a1a7221 */ /* 0x000fc40000010000 */
[----:B------:R-:W5:Y:S03]  /*37a0*/  SHFL.IDX PT, R109, R14, R234, 0x1f ;  /* 0x00001fea0e6d7589 */ /* 0x000f6600000e0000 */
[----:B------:R-:W5:Y:S01]  /*37b0*/  MUFU.EX2 R99, R99 ;  /* 0x0000006300637308 */ /* 0x000f620000000800 */
[--C-:B----4-:R-:W-:Y:S01]  /*37c0*/  FADD.FTZ R29, R29, -R113.reuse ;  /* 0x800000711d1d7221 */ /* 0x110fe20000010000 */
[----:B------:R-:W-:Y:S01]  /*37d0*/  FADD.FTZ R31, R31, -R113 ;  /* 0x800000711f1f7221 */ /* 0x000fe20000010000 */
[----:B------:R-:W4:Y:S01]  /*37e0*/  SHFL.IDX PT, R124, R14, R231, 0x1f ;  /* 0x00001fe70e7c7589 */ /* 0x000f2200000e0000 */
[--C-:B-1----:R-:W-:Y:S01]  /*37f0*/  FADD.FTZ R25, R25, -R121.reuse ;  /* 0x8000007919197221 */ /* 0x102fe20000010000 */
[----:B------:R-:W-:Y:S02]  /*3800*/  FADD.FTZ R27, R27, -R121 ;  /* 0x800000791b1b7221 */ /* 0x000fe40000010000 */
[----:B------:R-:W1:Y:S01]  /*3810*/  SHFL.IDX PT, R113, R229, R141, 0x1f ;  /* 0x00001f8de5717589 */ /* 0x000e6200000e0000 */
[----:B------:R-:W1:Y:S01]  /*3820*/  MUFU.EX2 R115, R115 ;  /* 0x0000007300737308 */ /* 0x000e620000000800 */
[--C-:B--2---:R-:W-:Y:S01]  /*3830*/  FADD.FTZ R36, R36, -R13.reuse ;  /* 0x8000000d24247221 */ /* 0x104fe20000010000 */
[----:B------:R-:W-:Y:S01]  /*3840*/  FADD.FTZ R38, R38, -R13 ;  /* 0x8000000d26267221 */ /* 0x000fe20000010000 */
[----:B------:R-:W2:Y:S01]  /*3850*/  SHFL.IDX PT, R14, R229, R233, 0x1f ;  /* 0x00001fe9e50e7589 */ /* 0x000ea200000e0000 */
[--C-:B---3--:R-:W-:Y:S01]  /*3860*/  FADD.FTZ R28, R28, -R117.reuse ;  /* 0x800000751c1c7221 */ /* 0x108fe20000010000 */
[----:B------:R-:W-:-:S02]  /*3870*/  FADD.FTZ R30, R30, -R117 ;  /* 0x800000751e1e7221 */ /* 0x000fc40000010000 */
[----:B------:R-:W3:Y:S01]  /*3880*/  SHFL.IDX PT, R13, R229, R232, 0x1f ;  /* 0x00001fe8e50d7589 */ /* 0x000ee200000e0000 */
[----:B------:R-:W3:Y:S01]  /*3890*/  MUFU.EX2 R133, R133 ;  /* 0x0000008500857308 */ /* 0x000ee20000000800 */
[--C-:B------:R-:W-:Y:S01]  /*38a0*/  FADD.FTZ R33, R33, -R108.reuse ;  /* 0x8000006c21217221 */ /* 0x100fe20000010000 */
[----:B------:R-:W-:Y:S01]  /*38b0*/  FADD.FTZ R35, R35, -R108 ;  /* 0x8000006c23237221 */ /* 0x000fe20000010000 */
[----:B------:R-:W3:Y:S01]  /*38c0*/  SHFL.IDX PT, R117, R229, R237, 0x1f ;  /* 0x00001fede5757589 */ /* 0x000ee200000e0000 */
[--C-:B-----5:R-:W-:Y:S01]  /*38d0*/  FADD.FTZ R32, R32, -R109.reuse ;  /* 0x8000006d20207221 */ /* 0x120fe20000010000 */
[----:B------:R-:W-:Y:S02]  /*38e0*/  FADD.FTZ R34, R34, -R109 ;  /* 0x8000006d22227221 */ /* 0x000fe40000010000 */
[----:B------:R-:W5:Y:S01]  /*38f0*/  SHFL.IDX PT, R108, R229, R234, 0x1f ;  /* 0x00001feae56c7589 */ /* 0x000f6200000e0000 */
[----:B------:R-:W-:Y:S01]  /*3900*/  MUFU.EX2 R102, R102 ;  /* 0x0000006600667308 */ /* 0x000fe20000000800 */
[--C-:B----4-:R-:W-:Y:S01]  /*3910*/  FADD.FTZ R37, R37, -R124.reuse ;  /* 0x8000007c25257221 */ /* 0x110fe20000010000 */
[----:B------:R-:W-:Y:S01]  /*3920*/  FADD.FTZ R39, R39, -R124 ;  /* 0x8000007c27277221 */ /* 0x000fe20000010000 */
[----:B------:R-:W4:Y:S01]  /*3930*/  SHFL.IDX PT, R121, R229, R8, 0x1f ;  /* 0x00001f08e5797589 */ /* 0x000f2200000e0000 */
[--C-:B-1----:R-:W-:Y:S01]  /*3940*/  FADD.FTZ R41, R41, -R113.reuse ;  /* 0x8000007129297221 */ /* 0x102fe20000010000 */
[----:B------:R-:W-:-:S02]  /*3950*/  FADD.FTZ R43, R43, -R113 ;  /* 0x800000712b2b7221 */ /* 0x000fc40000010000 */
[----:B------:R-:W-:Y:S01]  /*3960*/  SHFL.IDX PT, R124, R228, R141, 0x1f ;  /* 0x00001f8de47c7589 */ /* 0x000fe200000e0000 */
[----:B------:R-:W1:Y:S01]  /*3970*/  MUFU.EX2 R103, R103 ;  /* 0x0000006700677308 */ /* 0x000e620000000800 */
[--C-:B--2---:R-:W-:Y:S01]  /*3980*/  FADD.FTZ R49, R49, -R14.reuse ;  /* 0x8000000e31317221 */ /* 0x104fe20000010000 */
[----:B------:R-:W-:Y:S01]  /*3990*/  FADD.FTZ R51, R51, -R14 ;  /* 0x8000000e33337221 */ /* 0x000fe20000010000 */
[----:B------:R2:W-:Y:S01]  /*39a0*/  SHFL.IDX PT, R113, R227, R141, 0x1f ;  /* 0x00001f8de3717589 */ /* 0x0005e200000e0000 */
[--C-:B---3--:R-:W-:Y:S01]  /*39b0*/  FADD.FTZ R52, R52, -R13.reuse ;  /* 0x8000000d34347221 */ /* 0x108fe20000010000 */
[----:B------:R-:W-:Y:S02]  /*39c0*/  FADD.FTZ R54, R54, -R13 ;  /* 0x8000000d36367221 */ /* 0x000fe40000010000 */
[----:B------:R-:W3:Y:S01]  /*39d0*/  SHFL.IDX PT, R109, R229, R235, 0x1f ;  /* 0x00001febe56d7589 */ /* 0x000ee200000e0000 */
[----:B------:R-:W-:Y:S01]  /*39e0*/  MUFU.EX2 R104, R104 ;  /* 0x0000006800687308 */ /* 0x000fe20000000800 */
[--C-:B------:R-:W-:Y:S01]  /*39f0*/  FADD.FTZ R44, R44, -R117.reuse ;  /* 0x800000752c2c7221 */ /* 0x100fe20000010000 */
[----:B------:R-:W-:Y:S01]  /*3a00*/  FADD.FTZ R46, R46, -R117 ;  /* 0x800000752e2e7221 */ /* 0x000fe20000010000 */
[----:B------:R-:W1:Y:S04]  /*3a10*/  SHFL.IDX PT, R13, R228, R235, 0x1f ;  /* 0x00001febe40d7589 */ /* 0x000e6800000e0000 */
[----:B--2---:R-:W2:Y:S01]  /*3a20*/  LDL R141, [R1+0x38] ;  /* 0x00003800018d7983 */ /* 0x004ea20000100800 */
[--C-:B-----5:R-:W-:Y:S01]  /*3a30*/  FADD.FTZ R48, R48, -R108.reuse ;  /* 0x8000006c30307221 */ /* 0x120fe20000010000 */
[----:B------:R-:W-:Y:S01]  /*3a40*/  FADD.FTZ R50, R50, -R108 ;  /* 0x8000006c32327221 */ /* 0x000fe20000010000 */
[----:B------:R-:W5:Y:S01]  /*3a50*/  MUFU.EX2 R105, R105 ;  /* 0x0000006900697308 */ /* 0x000f620000000800 */
[----:B------:R-:W5:Y:S01]  /*3a60*/  SHFL.IDX PT, R117, R228, R237, 0x1f ;  /* 0x00001fede4757589 */ /* 0x000f6200000e0000 */
[--C-:B----4-:R-:W-:Y:S01]  /*3a70*/  FADD.FTZ R40, R40, -R121.reuse ;  /* 0x8000007928287221 */ /* 0x110fe20000010000 */
[----:B------:R-:W-:-:S02]  /*3a80*/  FADD.FTZ R42, R42, -R121 ;  /* 0x800000792a2a7221 */ /* 0x000fc40000010000 */
[----:B------:R-:W-:Y:S04]  /*3a90*/  SHFL.IDX PT, R14, R228, R232, 0x1f ;  /* 0x00001fe8e40e7589 */ /* 0x000fe800000e0000 */
[----:B------:R-:W4:Y:S01]  /*3aa0*/  SHFL.IDX PT, R232, R227, R232, 0x1f ;  /* 0x00001fe8e3e87589 */ /* 0x000f2200000e0000 */
        /* <DEDUP_REMOVED lines=13> */
[----:B-1----:R-:W-:Y:S01]  /*3b80*/  FADD.FTZ R61, R61, -R13 ;  /* 0x8000000d3d3d7221 */ /* 0x002fe20000010000 */
[----:B-----5:R-:W-:Y:S01]  /*3b90*/  FADD.FTZ R62, R62, -R117 ;  /* 0x800000753e3e7221 */ /* 0x020fe20000010000 */
[----:B------:R-:W-:Y:S01]  /*3ba0*/  FADD.FTZ R13, R63, -R13 ;  /* 0x8000000d3f0d7221 */ /* 0x000fe20000010000 */
[----:B----4-:R-:W-:Y:S01]  /*3bb0*/  FADD.FTZ R128, R84, -R232 ;  /* 0x800000e854807221 */ /* 0x010fe20000010000 */
[----:B------:R-:W-:Y:S01]  /*3bc0*/  FMUL.FTZ R84, R217, R24 ;  /* 0x00000018d9547220 */ /* 0x000fe20000410000 */
[----:B------:R-:W-:Y:S01]  /*3bd0*/  FMUL.FTZ R25, R218, R25 ;  /* 0x00000019da197220 */ /* 0x000fe20000410000 */
[----:B------:R-:W-:Y:S01]  /*3be0*/  FMUL.FTZ R26, R216, R26 ;  /* 0x0000001ad81a7220 */ /* 0x000fe20000410000 */
[----:B------:R-:W-:Y:S01]  /*3bf0*/  FMUL.FTZ R27, R219, R27 ;  /* 0x0000001bdb1b7220 */ /* 0x000fe20000410000 */
[----:B------:R-:W-:Y:S01]  /*3c00*/  FMUL.FTZ R62, R126, R62 ;  /* 0x0000003e7e3e7220 */ /* 0x000fe20000410000 */
[----:B------:R-:W-:Y:S01]  /*3c10*/  FMUL.FTZ R13, R127, R13 ;  /* 0x0000000d7f0d7220 */ /* 0x000fe20000410000 */
[--C-:B------:R-:W-:Y:S01]  /*3c20*/  FADD.FTZ R57, R57, -R124.reuse ;  /* 0x8000007c39397221 */ /* 0x100fe20000010000 */
[----:B------:R-:W-:Y:S01]  /*3c30*/  FADD.FTZ R59, R59, -R124 ;  /* 0x8000007c3b3b7221 */ /* 0x000fe20000010000 */
[----:B------:R-:W-:Y:S01]  /*3c40*/  FADD.FTZ R60, R60, -R117 ;  /* 0x800000753c3c7221 */ /* 0x000fe20000010000 */
[----:B---3--:R-:W-:Y:S01]  /*3c50*/  FADD.FTZ R65, R65, -R108 ;  /* 0x8000006c41417221 */ /* 0x008fe20000010000 */
[----:B------:R-:W-:Y:S01]  /*3c60*/  FADD.FTZ R63, R68, -R14 ;  /* 0x8000000e443f7221 */ /* 0x000fe20000010000 */
[----:B------:R-:W1:Y:S01]  /*3c70*/  MUFU.EX2 R136, R136 ;  /* 0x0000008800887308 */ /* 0x000e620000000800 */
[----:B------:R-:W-:Y:S01]  /*3c80*/  FADD.FTZ R66, R66, -R109 ;  /* 0x8000006d42427221 */ /* 0x000fe20000010000 */
[----:B------:R-:W-:Y:S01]  /*3c90*/  FADD.FTZ R67, R67, -R108 ;  /* 0x8000006c43437221 */ /* 0x000fe20000010000 */
[----:B------:R-:W-:Y:S01]  /*3ca0*/  FADD.FTZ R14, R70, -R14 ;  /* 0x8000000e460e7221 */ /* 0x000fe20000010000 */
[----:B------:R-:W-:Y:S01]  /*3cb0*/  FADD.FTZ R117, R76, -R237 ;  /* 0x800000ed4c757221 */ /* 0x000fe20000010000 */
[----:B------:R-:W-:Y:S01]  /*3cc0*/  FADD.FTZ R124, R77, -R235 ;  /* 0x800000eb4d7c7221 */ /* 0x000fe20000010000 */
[----:B------:R-:W-:-:S02]  /*3cd0*/  FADD.FTZ R70, R69, -R228 ;  /* 0x800000e445467221 */ /* 0x000fc40000010000 */
[----:B------:R-:W3:Y:S01]  /*3ce0*/  MUFU.EX2 R137, R137 ;  /* 0x0000008900897308 */ /* 0x000ee20000000800 */
[----:B------:R-:W-:Y:S01]  /*3cf0*/  FADD.FTZ R228, R71, -R228 ;  /* 0x800000e447e47221 */ /* 0x000fe20000010000 */
[----:B------:R-:W-:Y:S01]  /*3d00*/  FADD.FTZ R129, R85, -R231 ;  /* 0x800000e755817221 */ /* 0x000fe20000010000 */
[----:B------:R-:W-:Y:S01]  /*3d10*/  F2FP.F16.F32.PACK_AB R84, R25, R84 ;  /* 0x000000541954723e */ /* 0x000fe200000000ff */
[----:B------:R-:W-:-:S04]  /*3d20*/  FMUL.FTZ R25, R96, R65 ;  /* 0x0000004160197220 */ /* 0x000fc80000410000 */
[----:B------:R-:W4:Y:S01]  /*3d30*/  MUFU.EX2 R225, R225 ;  /* 0x000000e100e17308 */ /* 0x000f220000000800 */
        /* <DEDUP_REMOVED lines=86> */
[----:B---3--:R-:W-:Y:S01]  /*42a0*/  FMUL.FTZ R14, R137, R233 ;  /* 0x000000e9890e7220 */ /* 0x008fe20000410000 */
[----:B------:R-:W-:Y:S01]  /*42b0*/  F2FP.F16.F32.PACK_AB R61, R26, R61 ;  /* 0x0000003d1a3d723e */ /* 0x000fe200000000ff */
[----:B------:R-:W-:Y:S01]  /*42c0*/  FMUL.FTZ R58, R104, R128 ;  /* 0x00000080683a7220 */ /* 0x000fe20000410000 */
[----:B------:R-:W-:Y:S01]  /*42d0*/  F2FP.F16.F32.PACK_AB R76, R41, R40 ;  /* 0x00000028294c723e */ /* 0x000fe200000000ff */
[----:B----4-:R-:W-:Y:S01]  /*42e0*/  FMUL.FTZ R59, R225, R232 ;  /* 0x000000e8e13b7220 */ /* 0x010fe20000410000 */
[----:B------:R-:W-:Y:S01]  /*42f0*/  F2FP.F16.F32.PACK_AB R77, R43, R42 ;  /* 0x0000002a2b4d723e */ /* 0x000fe200000000ff */
[----:B-----5:R-:W-:Y:S01]  /*4300*/  FMUL.FTZ R26, R140, R231 ;  /* 0x000000e78c1a7220 */ /* 0x020fe20000410000 */
        /* <DEDUP_REMOVED lines=167> */
.L_x_6527:
        /* <DEDUP_REMOVED lines=68> */
.L_x_6528:
        /* <DEDUP_REMOVED lines=12> */
.L_x_6518:
[----:B------:R-:W2:Y:S02]  /*5280*/  LDL R5, [R1+0x44] ;  /* 0x0000440001057983 */ /* 0x000ea40000100800 */
[----:B--2---:R-:W-:-:S13]  /*5290*/  ISETP.GE.AND P0, PT, R16, R5, PT ;  /* 0x000000051000720c */ /* 0x004fda0003f06270 */
[----:B------:R-:W-:Y:S05]  /*52a0*/  @P0 BRA `(.L_x_6530) ;  /* 0x0000003800580947 */ /* 0x000fea0003800000 */
[----:B------:R-:W2:Y:S01]  /*52b0*/  LDL.LU R15, [R1+0x28] ;  /* 0x00002800010f7983 */ /* 0x000ea20000300800 */
[----:B------:R-:W3:Y:S03]  /*52c0*/  LDC R21, c[0x0][0x290] ;  /* 0x0000a400ff157b82 */ /* 0x000ee60000000800 */
[----:B------:R-:W4:Y:S01]  /*52d0*/  LDL.LU R20, [R1+0x1c] ;  /* 0x00001c0001147983 */ /* 0x000f220000300800 */
[----:B------:R-:W-:-:S03]  /*52e0*/  ULOP3.LUT UR4, URZ, UR38, URZ, 0x33, !UPT ;  /* 0x000000263f047292 */ /* 0x000fc6000f8e333f */
[----:B------:R-:W5:Y:S01]  /*52f0*/  LDL.LU R22, [R1+0x18] ;  /* 0x0000180001167983 */ /* 0x000f620000300800 */
[----:B------:R-:W1:Y:S02]  /*5300*/  S2R R5, SR_TID.X ;  /* 0x0000000000057919 */ /* 0x000e640000002100 */
[----:B-1----:R-:W-:-:S05]  /*5310*/  VIADD R5, R5, 0xffffff80 ;  /* 0xffffff8005057836 */ /* 0x002fca0000000000 */
[----:B------:R-:W-:-:S04]  /*5320*/  SHF.R.S32.HI R6, RZ, 0x1f, R5 ;  /* 0x0000001fff067819 */ /* 0x000fc80000011405 */
[CC--:B------:R-:W-:Y:S02]  /*5330*/  LEA.HI R7, R6.reuse, R5.reuse, RZ, 0x5 ;  /* 0x0000000506077211 */ /* 0x0c0fe400078f28ff */
[----:B------:R-:W-:Y:S02]  /*5340*/  LEA.HI R13, R6, R5, RZ, 0x2 ;  /* 0x00000005060d7211 */ /* 0x000fe400078f10ff */
[----:B------:R-:W-:Y:S02]  /*5350*/  LOP3.LUT R8, R7, 0xffffffe0, RZ, 0xc0, !PT ;  /* 0xffffffe007087812 */ /* 0x000fe400078ec0ff */
[----:B------:R-:W-:-:S03]  /*5360*/  LOP3.LUT R14, R13, 0xfffffffc, RZ, 0xc0, !PT ;  /* 0xfffffffc0d0e7812 */ /* 0x000fc600078ec0ff */
[----:B------:R-:W-:Y:S02]  /*5370*/  IMAD.IADD R7, R5, 0x1, -R8 ;  /* 0x0000000105077824 */ /* 0x000fe400078e0a08 */
[----:B------:R-:W1:Y:S03]  /*5380*/  LDC R8, c[0x0][0x8b4] ;  /* 0x00022d00ff087b82 */ /* 0x000e660000000800 */
[----:B------:R-:W-:-:S04]  /*5390*/  SHF.R.S32.HI R10, RZ, 0x1f, R7 ;  /* 0x0000001fff0a7819 */ /* 0x000fc80000011407 */
[CC--:B------:R-:W-:Y:S02]  /*53a0*/  LEA.HI R9, R10.reuse, R7.reuse, RZ, 0x3 ;  /* 0x000000070a097211 */ /* 0x0c0fe400078f18ff */
[----:B------:R-:W-:Y:S02]  /*53b0*/  LEA.HI R11, R10, R7, RZ, 0x2 ;  /* 0x000000070a0b7211 */ /* 0x000fe400078f10ff */
[--C-:B------:R-:W-:Y:S02]  /*53c0*/  SHF.R.S32.HI R10, RZ, 0x3, R9.reuse ;  /* 0x00000003ff0a7819 */ /* 0x100fe40000011409 */
[----:B------:R-:W-:Y:S02]  /*53d0*/  LEA.HI R7, R6, R5, RZ, 0x7 ;  /* 0x0000000506077211 */ /* 0x000fe400078f38ff */
[----:B------:R-:W-:Y:S02]  /*53e0*/  SHF.R.S32.HI R9, RZ, 0x1f, R9 ;  /* 0x0000001fff097819 */ /* 0x000fe40000011409 */
[----:B------:R-:W-:-:S02]  /*53f0*/  SHF.R.S32.HI R12, RZ, 0x2, R11 ;  /* 0x00000002ff0c7819 */ /* 0x000fc4000001140b */
[----:B------:R-:W-:Y:S02]  /*5400*/  LOP3.LUT R6, R7, 0xffffff80, RZ, 0xc0, !PT ;  /* 0xffffff8007067812 */ /* 0x000fe400078ec0ff */
[----:B------:R-:W-:Y:S02]  /*5410*/  LEA.HI R9, R9, R10, RZ, 0x4 ;  /* 0x0000000a09097211 */ /* 0x000fe400078f20ff */
[----:B------:R-:W-:Y:S01]  /*5420*/  LEA.HI R11, R11, R12, RZ, 0x1 ;  /* 0x0000000c0b0b7211 */ /* 0x000fe200078f08ff */
[C---:B------:R-:W-:Y:S01]  /*5430*/  IMAD.IADD R6, R5.reuse, 0x1, -R6 ;  /* 0x0000000105067824 */ /* 0x040fe200078e0a06 */
[----:B------:R-:W-:Y:S01]  /*5440*/  SHF.R.S32.HI R7, RZ, 0x7, R7 ;  /* 0x00000007ff077819 */ /* 0x000fe20000011407 */
[----:B------:R-:W-:Y:S01]  /*5450*/  IMAD.IADD R5, R5, 0x1, -R14 ;  /* 0x0000000105057824 */ /* 0x000fe200078e0a0e */
[----:B------:R-:W-:Y:S02]  /*5460*/  LOP3.LUT R9, R9, 0x1ffffff0, RZ, 0xc0, !PT ;  /* 0x1ffffff009097812 */ /* 0x000fe400078ec0ff */
[----:B------:R-:W-:-:S02]  /*5470*/  LOP3.LUT R11, R11, 0xfffffffe, RZ, 0xc0, !PT ;  /* 0xfffffffe0b0b7812 */ /* 0x000fc400078ec0ff */
[----:B------:R-:W-:Y:S01]  /*5480*/  LEA.HI R13, R7, R7, RZ, 0x1 ;  /* 0x00000007070d7211 */ /* 0x000fe200078f08ff */
[----:B------:R-:W-:Y:S02]  /*5490*/  IMAD.IADD R10, R10, 0x1, -R9 ;  /* 0x000000010a0a7824 */ /* 0x000fe400078e0a09 */
[----:B------:R-:W-:Y:S01]  /*54a0*/  IMAD.IADD R11, R12, 0x1, -R11 ;  /* 0x000000010c0b7824 */ /* 0x000fe200078e0a0b */
[----:B------:R-:W-:-:S05]  /*54b0*/  LOP3.LUT R14, R13, 0xfffffffe, RZ, 0xc0, !PT ;  /* 0xfffffffe0d0e7812 */ /* 0x000fca00078ec0ff */
[----:B------:R-:W-:Y:S02]  /*54c0*/  IMAD.IADD R19, R7, 0x1, -R14 ;  /* 0x0000000107137824 */ /* 0x000fe400078e0a0e */
[C---:B------:R-:W-:Y:S02]  /*54d0*/  VIADD R7, R12.reuse, 0x8 ;  /* 0x000000080c077836 */ /* 0x040fe40000000000 */
[C---:B------:R-:W-:Y:S02]  /*54e0*/  VIADD R9, R12.reuse, 0x10 ;  /* 0x000000100c097836 */ /* 0x040fe40000000000 */
[----:B------:R-:W-:Y:S02]  /*54f0*/  VIADD R13, R12, 0x18 ;  /* 0x000000180c0d7836 */ /* 0x000fe40000000000 */
[----:B------:R-:W-:Y:S02]  /*5500*/  IMAD R230, R230, 0x2000, R236 ;  /* 0x00002000e6e67824 */ /* 0x000fe400078e02ec */
[----:B------:R-:W-:Y:S01]  /*5510*/  IMAD.MOV.U32 R235, RZ, RZ, 0x40000040 ;  /* 0x40000040ffeb7424 */ /* 0x000fe200078e00ff */
[----:B--2---:R-:W-:Y:S01]  /*5520*/  LEA.HI R17, R15, R6, RZ, 0x5 ;  /* 0x000000060f117211 */ /* 0x004fe200078f28ff */
[----:B------:R-:W-:-:S05]  /*5530*/  IMAD R6, R10, 0x8, R11 ;  /* 0x000000080a067824 */ /* 0x000fca00078e020b */
[----:B------:R1:W-:Y:S01]  /*5540*/  STL [R1+0x40], R6 ;  /* 0x0000400601007387 */ /* 0x0003e20000100800 */
[----:B------:R-:W-:Y:S02]  /*5550*/  LEA.HI R11, R9, R9, RZ, 0x1 ;  /* 0x00000009090b7211 */ /* 0x000fe400078f08ff */
[----:B------:R-:W-:Y:S01]  /*5560*/  LEA.HI R15, R13, R13, RZ, 0x1 ;  /* 0x0000000d0d0f7211 */ /* 0x000fe200078f08ff */
[----:B-1----:R-:W-:Y:S01]  /*5570*/  VIADD R6, R8, UR4 ;  /* 0x0000000408067c36 */ /* 0x002fe20008000000 */
[----:B------:R-:W-:-:S04]  /*5580*/  LEA.HI R8, R7, R7, RZ, 0x1 ;  /* 0x0000000707087211 */ /* 0x000fc800078f08ff */
[----:B------:R-:W-:Y:S02]  /*5590*/  LOP3.LUT R10, R8, 0xfffffffe, RZ, 0xc0, !PT ;  /* 0xfffffffe080a7812 */ /* 0x000fe400078ec0ff */
[----:B------:R-:W-:Y:S02]  /*55a0*/  LOP3.LUT R12, R11, 0xfffffffe, RZ, 0xc0, !PT ;  /* 0xfffffffe0b0c7812 */ /* 0x000fe400078ec0ff */
[----:B------:R-:W-:Y:S01]  /*55b0*/  LOP3.LUT R14, R15, 0xfffffffe, RZ, 0xc0, !PT ;  /* 0xfffffffe0f0e7812 */ /* 0x000fe200078ec0ff */
[----:B------:R-:W-:Y:S01]  /*55c0*/  IMAD.IADD R10, R7, 0x1, -R10 ;  /* 0x00000001070a7824 */ /* 0x000fe200078e0a0a */
[--C-:B------:R-:W-:Y:S02]  /*55d0*/  SHF.R.S32.HI R7, RZ, 0x1, R8.reuse ;  /* 0x00000001ff077819 */ /* 0x100fe40000011408 */
        /* <DEDUP_REMOVED lines=15> */
[----:B------:R-:W-:Y:S01]  /*56d0*/  SHF.R.S32.HI R17, RZ, 0x5, R17 ;  /* 0x00000005ff117819 */ /* 0x000fe20000011411 */
[----:B------:R-:W-:Y:S02]  /*56e0*/  IMAD.IADD R9, R9, 0x1, -R14 ;  /* 0x0000000109097824 */ /* 0x000fe400078e0a0e */
[----:B---3--:R-:W-:Y:S02]  /*56f0*/  IMAD R6, R6, -0x80, R21 ;  /* 0xffffff8006067824 */ /* 0x008fe400078e0215 */
[----:B------:R-:W-:Y:S01]  /*5700*/  IMAD.IADD R18, R11, 0x1, -R18 ;  /* 0x000000010b127824 */ /* 0x000fe200078e0a12 */
[----:B------:R1:W-:Y:S01]  /*5710*/  STL [R1+0x3c], R7 ;  /* 0x00003c0701007387 */ /* 0x0003e20000100800 */
[----:B------:R-:W-:Y:S02]  /*5720*/  IMAD R8, R9, 0x8, R12 ;  /* 0x0000000809087824 */ /* 0x000fe400078e020c */
[----:B------:R-:W-:Y:S01]  /*5730*/  IMAD R6, R17, -0x10, R6 ;  /* 0xfffffff011067824 */ /* 0x000fe200078e0206 */
[----:B----4-:R-:W-:-:S02]  /*5740*/  SHF.R.S32.HI R17, RZ, 0x2, R20 ;  /* 0x00000002ff117819 */ /* 0x010fc40000011414 */
[----:B------:R-:W-:Y:S01]  /*5750*/  SHF.R.S32.HI R20, RZ, 0x1f, R20 ;  /* 0x0000001fff147819 */ /* 0x000fe20000011414 */
[----:B-1----:R-:W-:Y:S01]  /*5760*/  IMAD R7, R18, 0x8, R13 ;  /* 0x0000000812077824 */ /* 0x002fe200078e020d */
[----:B------:R1:W-:Y:S02]  /*5770*/  STL [R1+0x30], R8 ;  /* 0x0000300801007387 */ /* 0x0003e40000100800 */
[----:B------:R-:W-:Y:S02]  /*5780*/  LEA.HI R20, R20, R17, RZ, 0x3 ;  /* 0x0000001114147211 */ /* 0x000fe400078f18ff */
[----:B------:R2:W-:Y:S02]  /*5790*/  STL [R1+0x2c], R7 ;  /* 0x00002c0701007387 */ /* 0x0005e40000100800 */
[----:B------:R-:W-:Y:S01]  /*57a0*/  LOP3.LUT R20, R20, 0xfffffff8, RZ, 0xc0, !PT ;  /* 0xfffffff814147812 */ /* 0x000fe200078ec0ff */
[C---:B-1----:R-:W-:Y:S02]  /*57b0*/  VIADD R8, R230.reuse, 0x4000 ;  /* 0x00004000e6087836 */ /* 0x042fe40000000000 */
[----:B--2---:R-:W-:Y:S01]  /*57c0*/  VIADD R7, R230, 0x20c00 ;  /* 0x00020c00e6077836 */ /* 0x004fe20000000000 */
[----:B------:R-:W-:-:S02]  /*57d0*/  SHF.R.U32.HI R230, RZ, 0x4, R230 ;  /* 0x00000004ffe67819 */ /* 0x000fc400000116e6 */
[----:B------:R-:W-:Y:S02]  /*57e0*/  SHF.R.U32.HI R8, RZ, 0x4, R8 ;  /* 0x00000004ff087819 */ /* 0x000fe40000011608 */
[----:B------:R-:W-:Y:S02]  /*57f0*/  SHF.R.U32.HI R7, RZ, 0x4, R7 ;  /* 0x00000004ff077819 */ /* 0x000fe40000011607 */
[----:B------:R-:W-:Y:S02]  /*5800*/  LOP3.LUT R230, R230, 0x3fff, RZ, 0xc0, !PT ;  /* 0x00003fffe6e67812 */ /* 0x000fe400078ec0ff */
[----:B------:R-:W-:Y:S02]  /*5810*/  IADD3 R6, R6, R20, -R17 ;  /* 0x0000001406067210 */ /* 0x000fe40007ffe811 */
[----:B------:R-:W-:Y:S02]  /*5820*/  LOP3.LUT R8, R8, 0x3fff, RZ, 0xc0, !PT ;  /* 0x00003fff08087812 */ /* 0x000fe400078ec0ff */
[----:B------:R-:W-:-:S02]  /*5830*/  LOP3.LUT R7, R7, 0x3fff, RZ, 0xc0, !PT ;  /* 0x00003fff07077812 */ /* 0x000fc400078ec0ff */
[----:B------:R-:W-:Y:S01]  /*5840*/  LOP3.LUT R10, R230, 0x10000, RZ, 0xfc, !PT ;  /* 0x00010000e60a7812 */ /* 0x000fe200078efcff */
[----:B------:R-:W-:Y:S01]  /*5850*/  IMAD R6, R19, -0x40, R6 ;  /* 0xffffffc013067824 */ /* 0x000fe200078e0206 */
[----:B------:R-:W-:Y:S01]  /*5860*/  LOP3.LUT R237, R8, 0x10000, RZ, 0xfc, !PT ;  /* 0x0001000008ed7812 */ /* 0x000fe200078efcff */
[----:B------:R-:W-:Y:S01]  /*5870*/  IMAD.MOV.U32 R19, RZ, RZ, 0x40000040 ;  /* 0x40000040ff137424 */ /* 0x000fe200078e00ff */
[----:B------:R-:W-:Y:S01]  /*5880*/  LOP3.LUT R7, R7, 0x10000, RZ, 0xfc, !PT ;  /* 0x0001000007077812 */ /* 0x000fe200078efcff */
[C---:B------:R-:W-:Y:S02]  /*5890*/  VIADD R18, R10.reuse, 0x2 ;  /* 0x000000020a127836 */ /* 0x040fe40000000000 */
[C---:B------:R-:W-:Y:S02]  /*58a0*/  VIADD R14, R10.reuse, 0x4 ;  /* 0x000000040a0e7836 */ /* 0x040fe40000000000 */
[----:B------:R-:W-:Y:S01]  /*58b0*/  IMAD.MOV.U32 R15, RZ, RZ, 0x40000040 ;  /* 0x40000040ff0f7424 */ /* 0x000fe200078e00ff */
[----:B------:R1:W-:Y:S01]  /*58c0*/  STL [R1+0x28], R10 ;  /* 0x0000280a01007387 */ /* 0x0003e20000100800 */
[----:B------:R-:W-:-:S02]  /*58d0*/  VIADD R12, R10, 0x6 ;  /* 0x000000060a0c7836 */ /* 0x000fc40000000000 */
[----:B------:R-:W-:Y:S01]  /*58e0*/  IMAD.MOV.U32 R13, RZ, RZ, 0x40000040 ;  /* 0x40000040ff0d7424 */ /* 0x000fe200078e00ff */
[----:B------:R2:W-:Y:S01]  /*58f0*/  STL [R1+0x34], R7 ;  /* 0x0000340701007387 */ /* 0x0005e20000100800 */
[C---:B------:R-:W-:Y:S02]  /*5900*/  VIADD R8, R237.reuse, 0x4 ;  /* 0x00000004ed087836 */ /* 0x040fe40000000000 */
[----:B------:R-:W-:Y:S01]  /*5910*/  IMAD.MOV.U32 R9, RZ, RZ, 0x40000040 ;  /* 0x40000040ff097424 */ /* 0x000fe200078e00ff */
[----:B------:R3:W-:Y:S01]  /*5920*/  STL.64 [R1+0x20], R18 ;  /* 0x0000201201007387 */ /* 0x0007e20000100a00 */
[----:B------:R-:W-:Y:S02]  /*5930*/  IMAD.MOV.U32 R11, RZ, RZ, 0x40000040 ;  /* 0x40000040ff0b7424 */ /* 0x000fe400078e00ff */
[----:B-1----:R-:W-:Y:S01]  /*5940*/  VIADD R10, R237, 0x2 ;  /* 0x00000002ed0a7836 */ /* 0x002fe20000000000 */
[----:B------:R3:W-:Y:S04]  /*5950*/  STL.64 [R1+0x18], R14 ;  /* 0x0000180e01007387 */ /* 0x0007e80000100a00 */
[----:B------:R3:W-:Y:S04]  /*5960*/  STL.64 [R1+0x10], R12 ;  /* 0x0000100c01007387 */ /* 0x0007e80000100a00 */
[----:B------:R3:W-:Y:S04]  /*5970*/  STL.64 [R1], R8 ;  /* 0x0000000801007387 */ /* 0x0007e80000100a00 */
[----:B------:R3:W-:Y:S01]  /*5980*/  STL.64 [R1+0x8], R10 ;  /* 0x0000080a01007387 */ /* 0x0007e20000100a00 */
[C---:B--2---:R-:W-:Y:S01]  /*5990*/  VIADD R7, R5.reuse, 0x4 ;  /* 0x0000000405077836 */ /* 0x044fe20000000000 */
        /* <DEDUP_REMOVED lines=8> */
.L_x_6541:
[----:B------:R-:W-:-:S13]  /*5a20*/  ISETP.NE.AND P0, PT, R231, 0x3, PT ;  /* 0x00000003e700780c */ /* 0x000fda0003f05270 */
[----:B------:R-:W-:Y:S05]  /*5a30*/  @!P0 BRA `(.L_x_6531) ;  /* 0x0000000000048947 */ /* 0x000fea0003800000 */
[----:B------:R-:W-:Y:S01]  /*5a40*/  BPT.TRAP 0x1 ;  /* 0x000000040000795c */ /* 0x000fe20000300000 */
.L_x_6531:
[----:B------:R-:W-:Y:S01]  /*5a50*/  IMAD R7, R0, 0x8, R236 ;  /* 0x0000000800077824 */ /* 0x000fe200078e02ec */
[----:B------:R-:W-:-:S04]  /*5a60*/  SHF.L.U32 R20, R4, 0x1f, RZ ;  /* 0x0000001f04147819 */ /* 0x000fc800000006ff */
[----:B------:R1:W2:Y:S01]  /*5a70*/  SYNCS.PHASECHK.TRANS64.TRYWAIT P1, [R7+URZ+0x30c10], R20 ;  /* 0x030c1014070075a7 */ /* 0x0002a2000802017f */
[----:B------:R-:W-:Y:S05]  /*5a80*/  @!P0 BRA `(.L_x_6532) ;  /* 0x0000000000048947 */ /* 0x000fea0003800000 */
[----:B------:R-:W-:Y:S01]  /*5a90*/  BPT.TRAP 0x1 ;  /* 0x000000040000795c */ /* 0x000fe20000300000 */
.L_x_6532:
[----:B------:R-:W-:-:S05]  /*5aa0*/  VIADD R8, R236, 0x10000 ;  /* 0x00010000ec087836 */ /* 0x000fca0000000000 */
[----:B------:R-:W-:-:S04]  /*5ab0*/  SHF.R.U32.HI R8, RZ, 0x4, R8 ;  /* 0x00000004ff087819 */ /* 0x000fc80000011608 */
[----:B------:R-:W-:-:S04]  /*5ac0*/  LOP3.LUT R8, R8, 0x3fff, RZ, 0xc0, !PT ;  /* 0x00003fff08087812 */ /* 0x000fc800078ec0ff */
[----:B------:R-:W-:Y:S01]  /*5ad0*/  LOP3.LUT R9, R8, 0x10000, RZ, 0xfc, !PT ;  /* 0x0001000008097812 */ /* 0x000fe200078efcff */
[----:B--2---:R-:W-:Y:S06]  /*5ae0*/  @P1 BRA `(.L_x_6533) ;  /* 0x0000000000081947 */ /* 0x004fec0003800000 */
[----:B------:R-:W2:Y:S02]  /*5af0*/  SYNCS.PHASECHK.TRANS64.TRYWAIT P1, [R7+URZ+0x30c10], R20 ;  /* 0x030c1014070075a7 */ /* 0x000ea4000802017f */
[----:B--2---:R-:W-:Y:S05]  /*5b00*/  @!P1 BRA `(.L_x_6534) ;  /* 0x0000007800289947 */ /* 0x004fea0003800000 */
.L_x_6533:
        /* <DEDUP_REMOVED lines=27> */
[----:B------:R-:W-:-:S04]  /*5cc0*/  IMAD R9, R3, 0x2, R10 ;  /* 0x0000000203097824 */ /* 0x000fc800078e020a */
        /* <DEDUP_REMOVED lines=35> */
.L_x_6535:
[----:B------:R1:W1:Y:S01]  /*5f00*/  SYNCS.PHASECHK.TRANS64.TRYWAIT P1, [R7+URZ+0x30c30], R20 ;  /* 0x030c3014070075a7 */ /* 0x000262000802017f */
[----:B------:R-:W-:Y:S05]  /*5f10*/  @!P0 BRA `(.L_x_6536) ;  /* 0x0000000000048947 */ /* 0x000fea0003800000 */
[----:B------:R-:W-:Y:S01]  /*5f20*/  BPT.TRAP 0x1 ;  /* 0x000000040000795c */ /* 0x000fe20000300000 */
.L_x_6536:
        /* <DEDUP_REMOVED lines=8> */
.L_x_6537:
        /* <DEDUP_REMOVED lines=9> */
[C---:B------:R-:W-:Y:S01]  /*6040*/  ISETP.GT.AND P1, PT, R6.reuse, 0x8, PT ;  /* 0x000000080600780c */ /* 0x040fe20003f24270 */
[----:B------:R-:W-:Y:S01]  /*6050*/  VIADD R17, R5, 0x8 ;  /* 0x0000000805117836 */ /* 0x000fe20000000000 */
[----:B--2---:R-:W-:Y:S01]  /*6060*/  SHFL.IDX PT, R9, R10, R5, 0x1f ;  /* 0x00001f050a097589 */ /* 0x004fe200000e0000 */
[----:B------:R-:W-:-:S02]  /*6070*/  ISETP.GT.AND P2, PT, R6, RZ, PT ;  /* 0x000000ff0600720c */ /* 0x000fc40003f44270 */
[----:B------:R-:W-:Y:S01]  /*6080*/  FSEL R91, R91, -INF , P1 ;  /* 0xff8000005b5b7808 */ /* 0x000fe20000800000 */
[----:B------:R-:W1:Y:S01]  /*6090*/  SHFL.IDX PT, R11, R10, R14, 0x1f ;  /* 0x00001f0e0a0b7589 */ /* 0x000e6200000e0000 */
[----:B------:R-:W-:Y:S01]  /*60a0*/  HGMMA.64x128x16.F32 R24, gdesc[UR4], RZ, !UPT, gsb0 ;  /* 0x01e00000041879f0 */ /* 0x000fe2000c0008ff */
[----:B------:R-:W-:Y:S01]  /*60b0*/  UIADD3 UR4, UR6, 0x2, URZ ;  /* 0x0000000206047890 */ /* 0x000fe2000fffe03f */
[----:B------:R-:W-:Y:S01]  /*60c0*/  FSEL R88, R88, -INF , P2 ;  /* 0xff80000058587808 */ /* 0x000fe20001000000 */
[----:B------:R-:W-:Y:S01]  /*60d0*/  ULDC UR5, c[0x0][0x744] ;  /* 0x0001d10000057ab9 */ /* 0x000fe20000000800 */
[----:B---3--:R-:W2:Y:S01]  /*60e0*/  SHFL.IDX PT, R18, R233, R5, 0x1f ;  /* 0x00001f05e9127589 */ /* 0x008ea200000e0000 */
[----:B------:R-:W-:Y:S02]  /*60f0*/  FSEL R90, R90, -INF , P1 ;  /* 0xff8000005a5a7808 */ /* 0x000fe40000800000 */
[----:B------:R-:W-:Y:S01]  /*6100*/  FSEL R94, R94, -INF , P1 ;  /* 0xff8000005e5e7808 */ /* 0x000fe20000800000 */
[----:B------:R-:W-:Y:S01]  /*6110*/  UMOV UR10, UR4 ;  /* 0x00000004000a7c82 */ /* 0x000fe20008000000 */
[----:B------:R-:W-:Y:S01]  /*6120*/  FSEL R104, R104, -INF , P2 ;  /* 0xff80000068687808 */ /* 0x000fe20001000000 */
[----:B------:R-:W-:Y:S01]  /*6130*/  SHFL.IDX PT, R22, R233, R17, 0x1f ;  /* 0x00001f11e9167589 */ /* 0x000fe200000e0000 */
[----:B------:R-:W-:-:S02]  /*6140*/  FSEL R101, R101, -INF , P2 ;  /* 0xff80000065657808 */ /* 0x000fc40001000000 */
[----:B------:R-:W-:Y:S02]  /*6150*/  FSEL R92, R92, -INF , P2 ;  /* 0xff8000005c5c7808 */ /* 0x000fe40001000000 */
[----:B------:R-:W-:Y:S02]  /*6160*/  FSEL R103, R103, -INF , P1 ;  /* 0xff80000067677808 */ /* 0x000fe40000800000 */
[----:B------:R-:W-:Y:S02]  /*6170*/  FSEL R106, R106, -INF , P1 ;  /* 0xff8000006a6a7808 */ /* 0x000fe40000800000 */
[----:B------:R-:W-:Y:S02]  /*6180*/  FSEL R93, R93, -INF , P2 ;  /* 0xff8000005d5d7808 */ /* 0x000fe40001000000 */
[----:B------:R-:W-:Y:S01]  /*6190*/  FSEL R116, R116, -INF , P2 ;  /* 0xff80000074747808 */ /* 0x000fe20001000000 */
[----:B-1----:R-:W-:Y:S01]  /*61a0*/  FFMA.FTZ R91, R91, UR5, -R11 ;  /* 0x000000055b5b7c23 */ /* 0x002fe2000801080b */
[--C-:B------:R-:W-:Y:S01]  /*61b0*/  FFMA.FTZ R88, R88, UR5, -R9.reuse ;  /* 0x0000000558587c23 */ /* 0x100fe20008010809 */
[----:B------:R-:W-:Y:S01]  /*61c0*/  FFMA.FTZ R90, R90, UR5, -R9 ;  /* 0x000000055a5a7c23 */ /* 0x000fe20008010809 */
[----:B------:R-:W-:Y:S01]  /*61d0*/  FSEL R118, R118, -INF , P1 ;  /* 0xff80000076767808 */ /* 0x000fe20000800000 */
[----:B------:R1:W-:Y:S01]  /*61e0*/  MUFU.EX2 R230, R91 ;  /* 0x0000005b00e67308 */ /* 0x0003e20000000800 */
[----:B------:R-:W-:-:S02]  /*61f0*/  FSEL R95, R95, -INF , P1 ;  /* 0xff8000005f5f7808 */ /* 0x000fc40000800000 */
[----:B------:R-:W-:Y:S02]  /*6200*/  FSEL R117, R117, -INF , P2 ;  /* 0xff80000075757808 */ /* 0x000fe40001000000 */
[----:B------:R-:W-:Y:S02]  /*6210*/  FSEL R147, R147, -INF , P1 ;  /* 0xff80000093937808 */ /* 0x000fe40000800000 */
[----:B------:R-:W-:Y:S01]  /*6220*/  FSEL R89, R89, -INF , P2 ;  /* 0xff80000059597808 */ /* 0x000fe20001000000 */
[----:B------:R-:W-:Y:S02]  /*6230*/  WARPGROUP.DEPBAR.LE gsb0, 0x0 ;  /* 0x00008000000079c5 */ /* 0x000fe40000010000 */
[----:B------:R-:W-:Y:S01]  /*6240*/  WARPGROUP.ARRIVE ;  /* 0x00000000000079c5 */ /* 0x000fe20000000000 */
[----:B-1----:R-:W-:Y:S01]  /*6250*/  VIADD R91, R5, 0x1c ;  /* 0x0000001c055b7836 */ /* 0x002fe20000000000 */
[----:B------:R-:W-:Y:S01]  /*6260*/  UIADD3 UR4, UR6, 0x4, URZ ;  /* 0x0000000406047890 */ /* 0x000fe2000fffe03f */
[----:B------:R-:W-:Y:S01]  /*6270*/  MUFU.EX2 R222, R88 ;  /* 0x0000005800de7308 */ /* 0x000fe20000000800 */
[----:B------:R-:W-:-:S02]  /*6280*/  FFMA.FTZ R89, R89, UR5, -R11 ;  /* 0x0000000559597c23 */ /* 0x000fc4000801080b */
[----:B------:R-:W-:Y:S05]  /*6290*/  SHFL.IDX PT, R15, R10, R91, 0x1f ;  /* 0x00001f5b0a0f7589 */ /* 0x000fea00000e0000 */
[----:B------:R-:W1:Y:S01]  /*62a0*/  MUFU.EX2 R232, R90 ;  /* 0x0000005a00e87308 */ /* 0x000e620000000800 */
[----:B-----5:R-:W-:Y:S02]  /*62b0*/  R2UR UR8, R12 ;  /* 0x000000000c0872ca */ /* 0x020fe400000e0000 */
[----:B------:R-:W-:Y:S01]  /*62c0*/  R2UR UR9, R13 ;  /* 0x000000000d0972ca */ /* 0x000fe200000e0000 */
[----:B------:R2:W3:Y:S01]  /*62d0*/  SHFL.IDX PT, R12, R10, R17, 0x1f ;  /* 0x00001f110a0c7589 */ /* 0x0004e200000e0000 */
[----:B------:R-:W-:Y:S01]  /*62e0*/  VIADD R13, R5, 0xc ;  /* 0x0000000c050d7836 */ /* 0x000fe20000000000 */
[----:B------:R-:W-:Y:S01]  /*62f0*/  UIADD3 UR6, UR6, 0x6, URZ ;  /* 0x0000000606067890 */ /* 0x000fe2000fffe03f */
[----:B------:R-:W-:Y:S01]  /*6300*/  FSEL R113, R113, -INF , P2 ;  /* 0xff80000071717808 */ /* 0x000fe20001000000 */
[----:B------:R-:W-:Y:S02]  /*6310*/  MUFU.EX2 R225, R89 ;  /* 0x0000005900e17308 */ /* 0x000fe40000000800 */
[----:B------:R5:W1:Y:S06]  /*6320*/  SHFL.IDX PT, R9, R10, R13, 0x1f ;  /* 0x00001f0d0a097589 */ /* 0x000a6c00000e0000 */
[----:B------:R-:W-:Y:S01]  /*6330*/  HGMMA.64x128x16.F32 R24, gdesc[UR8], R24, gsb0 ;  /* 0x01e00000081879f0 */ /* 0x000fe20008000818 */
[----:B----4-:R-:W-:-:S02]  /*6340*/  R2UR UR8, R20 ;  /* 0x00000000140872ca */ /* 0x010fc400000e0000 */
[----:B------:R-:W-:Y:S01]  /*6350*/  R2UR UR9, R21 ;  /* 0x00000000150972ca */ /* 0x000fe200000e0000 */
[----:B------:R-:W-:Y:S01]  /*6360*/  UMOV UR10, UR4 ;  /* 0x00000004000a7c82 */ /* 0x000fe20008000000 */
[----:B------:R-:W-:Y:S01]  /*6370*/  UMOV UR11, 0x40000040 ;  /* 0x40000040000b7882 */ /* 0x000fe20000000000 */
[----:B--2---:R-:W-:Y:S01]  /*6380*/  FFMA.FTZ R17, R104, UR5, -R18 ;  /* 0x0000000568117c23 */ /* 0x004fe20008010812 */
[C---:B------:R-:W-:Y:S01]  /*6390*/  VIADD R104, R5.reuse, 0x18 ;  /* 0x0000001805687836 */ /* 0x040fe20000000000 */
[----:B------:R2:W-:Y:S01]  /*63a0*/  SHFL.IDX PT, R20, R233, R14, 0x1f ;  /* 0x00001f0ee9147589 */ /* 0x0005e200000e0000 */
[--C-:B---3--:R-:W-:Y:S01]  /*63b0*/  FFMA.FTZ R94, R94, UR5, -R12.reuse ;  /* 0x000000055e5e7c23 */ /* 0x108fe2000801080c */
[----:B------:R-:W-:Y:S01]  /*63c0*/  FFMA.FTZ R92, R92, UR5, -R12 ;  /* 0x000000055c5c7c23 */ /* 0x000fe2000801080c */
[----:B------:R-:W-:Y:S01]  /*63d0*/  FFMA.FTZ R18, R106, UR5, -R18 ;  /* 0x000000056a127c23 */ /* 0x000fe20008010812 */
[----:B-----5:R-:W-:Y:S01]  /*63e0*/  VIADD R13, R5, 0x10 ;  /* 0x00000010050d7836 */ /* 0x020fe20000000000 */
[----:B------:R3:W-:Y:S01]  /*63f0*/  MUFU.EX2 R228, R94 ;  /* 0x0000005e00e47308 */ /* 0x0007e20000000800 */
[--C-:B--2---:R-:W-:Y:S01]  /*6400*/  FFMA.FTZ R14, R101, UR5, -R15.reuse ;  /* 0x00000005650e7c23 */ /* 0x104fe2000801080f */
[----:B------:R-:W-:Y:S01]  /*6410*/  FFMA.FTZ R15, R103, UR5, -R15 ;  /* 0x00000005670f7c23 */ /* 0x000fe2000801080f */
[----:B------:R-:W-:-:S02]  /*6420*/  VIADD R103, R5, 0xc ;  /* 0x0000000c05677836 */ /* 0x000fc40000000000 */
[--C-:B-1----:R-:W-:Y:S01]  /*6430*/  FFMA.FTZ R93, R93, UR5, -R9.reuse ;  /* 0x000000055d5d7c23 */ /* 0x102fe20008010809 */
[----:B------:R-:W-:Y:S02]  /*6440*/  VIADD R106, R5, 0x10 ;  /* 0x00000010056a7836 */ /* 0x000fe40000000000 */
[----:B------:R-:W-:Y:S01]  /*6450*/  FFMA.FTZ R95, R95, UR5, -R9 ;  /* 0x000000055f5f7c23 */ /* 0x000fe20008010809 */
[----:B------:R-:W-:Y:S01]  /*6460*/  VIADD R101, R5, 0x14 ;  /* 0x0000001405657836 */ /* 0x000fe20000000000 */
[----:B---3--:R-:W1:Y:S01]  /*6470*/  SHFL.IDX PT, R94, R233, R104, 0x1f ;  /* 0x00001f68e95e7589 */ /* 0x008e6200000e0000 */
[----:B------:R2:W-:Y:S03]  /*6480*/  MUFU.EX2 R229, R92 ;  /* 0x0000005c00e57308 */ /* 0x0005e60000000800 */
[----:B------:R-:W-:Y:S04]  /*6490*/  SHFL.IDX PT, R88, R233, R103, 0x1f ;  /* 0x00001f67e9587589 */ /* 0x000fe800000e0000 */
[----:B------:R-:W-:Y:S04]  /*64a0*/  SHFL.IDX PT, R90, R233, R106, 0x1f ;  /* 0x00001f6ae95a7589 */ /* 0x000fe800000e0000 */
[----:B--2---:R-:W-:Y:S04]  /*64b0*/  SHFL.IDX PT, R92, R233, R101, 0x1f ;  /* 0x00001f65e95c7589 */ /* 0x004fe800000e0000 */
[----:B------:R-:W2:Y:S01]  /*64c0*/  SHFL.IDX PT, R233, R233, R91, 0x1f ;  /* 0x00001f5be9e97589 */ /* 0x000ea200000e0000 */
[----:B------:R1:W-:Y:S03]  /*64d0*/  MUFU.EX2 R227, R93 ;  /* 0x0000005d00e37308 */ /* 0x0003e60000000800 */
[----:B------:R-:W-:Y:S01]  /*64e0*/  SHFL.IDX PT, R11, R10, R13, 0x1f ;  /* 0x00001f0d0a0b7589 */ /* 0x000fe200000e0000 */
[--C-:B-1----:R-:W-:Y:S01]  /*64f0*/  FFMA.FTZ R93, R116, UR5, -R94.reuse ;  /* 0x00000005745d7c23 */ /* 0x102fe2000801085e */
[----:B------:R-:W-:Y:S01]  /*6500*/  FFMA.FTZ R94, R118, UR5, -R94 ;  /* 0x00000005765e7c23 */ /* 0x000fe2000801085e */
[----:B------:R-:W-:Y:S01]  /*6510*/  FSEL R118, R145, -INF , P2 ;  /* 0xff80000091767808 */ /* 0x000fe20001000000 */
[----:B------:R-:W-:Y:S01]  /*6520*/  VIADD R145, R5, 0x14 ;  /* 0x0000001405917836 */ /* 0x000fe20000000000 */
[----:B------:R2:W-:Y:S02]  /*6530*/  MUFU.EX2 R226, R95 ;  /* 0x0000005f00e27308 */ /* 0x0005e40000000800 */
[----:B--2---:R-:W-:-:S02]  /*6540*/  FFMA.FTZ R95, R117, UR5, -R233 ;  /* 0x00000005755f7c23 */ /* 0x004fc400080108e9 */
[----:B------:R-:W1:Y:S01]  /*6550*/  SHFL.IDX PT, R117, R218, R145, 0x1f ;  /* 0x00001f91da757589 */ /* 0x000e6200000e0000 */
[----:B------:R-:W-:Y:S02]  /*6560*/  WARPGROUP.DEPBAR.LE gsb0, 0x0 ;  /* 0x00008000000079c5 */ /* 0x000fe40000010000 */
[----:B------:R-:W-:-:S06]  /*6570*/  WARPGROUP.ARRIVE ;  /* 0x00000000000079c5 */ /* 0x000fcc0000000000 */
[----:B------:R-:W-:Y:S01]  /*6580*/  HGMMA.64x128x16.F32 R24, gdesc[UR8], R24, gsb0 ;  /* 0x01e00000081879f0 */ /* 0x000fe20008000818 */
[--C-:B-1----:R-:W-:Y:S01]  /*6590*/  FFMA.FTZ R118, R118, UR5, -R117.reuse ;  /* 0x0000000576767c23 */ /* 0x102fe20008010875 */
[----:B------:R-:W-:Y:S02]  /*65a0*/  FFMA.FTZ R117, R147, UR5, -R117 ;  /* 0x0000000593757c23 */ /* 0x000fe40008010875 */
[----:B------:R-:W2:Y:S01]  /*65b0*/  LDL R147, [R1+0x38] ;  /* 0x0000380001937983 */ /* 0x000ea20000100800 */
[----:B------:R-:W-:Y:S02]  /*65c0*/  R2UR UR8, R234 ;  /* 0x00000000ea0872ca */ /* 0x000fe400000e0000 */
[----:B------:R-:W-:Y:S01]  /*65d0*/  R2UR UR9, R235 ;  /* 0x00000000eb0972ca */ /* 0x000fe200000e0000 */
[----:B------:R-:W-:Y:S01]  /*65e0*/  UMOV UR10, UR6 ;  /* 0x00000006000a7c82 */ /* 0x000fe20008000000 */
[----:B------:R-:W-:Y:S01]  /*65f0*/  UMOV UR11, 0x40000040 ;  /* 0x40000040000b7882 */ /* 0x000fe20000000000 */
[----:B------:R-:W-:-:S05]  /*6600*/  VIADD R13, R5, 0x14 ;  /* 0x00000014050d7836 */ /* 0x000fca0000000000 */
[----:B------:R1:W3:Y:S02]  /*6610*/  SHFL.IDX PT, R12, R10, R13, 0x1f ;  /* 0x00001f0d0a0c7589 */ /* 0x0002e400000e0000 */
[----:B-1----:R-:W-:-:S06]  /*6620*/  VIADD R13, R5, 0x18 ;  /* 0x00000018050d7836 */ /* 0x002fcc0000000000 */
[----:B------:R3:W1:Y:S01]  /*6630*/  SHFL.IDX PT, R13, R10, R13, 0x1f ;  /* 0x00001f0d0a0d7589 */ /* 0x00066200000e0000 */
[----:B------:R-:W-:Y:S02]  /*6640*/  WARPGROUP.DEPBAR.LE gsb0, 0x0 ;  /* 0x00008000000079c5 */ /* 0x000fe40000010000 */
[----:B------:R-:W-:-:S06]  /*6650*/  WARPGROUP.ARRIVE ;  /* 0x00000000000079c5 */ /* 0x000fcc0000000000 */
[----:B------:R-:W-:Y:S01]  /*6660*/  HGMMA.64x128x16.F32 R24, gdesc[UR8], R24, gsb0 ;  /* 0x01e00000081879f0 */ /* 0x000fe20008000818 */
[----:B------:R-:W4:Y:S01]  /*6670*/  SHFL.IDX PT, R103, R223, R103, 0x1f ;  /* 0x00001f67df677589 */ /* 0x000f2200000e0000 */
[----:B------:R-:W-:Y:S02]  /*6680*/  FSEL R96, R96, -INF , P2 ;  /* 0xff80000060607808 */ /* 0x000fe40001000000 */
[----:B------:R-:W-:Y:S01]  /*6690*/  FSEL R98, R98, -INF , P1 ;  /* 0xff80000062627808 */ /* 0x000fe20000800000 */
[----:B------:R-:W-:Y:S01]  /*66a0*/  FFMA.FTZ R91, R113, UR5, -R92 ;  /* 0x00000005715b7c23 */ /* 0x000fe2000801085c */
[----:B------:R-:W-:Y:S02]  /*66b0*/  FSEL R97, R97, -INF , P2 ;  /* 0xff80000061617808 */ /* 0x000fe40001000000 */
[----:B------:R-:W-:Y:S02]  /*66c0*/  FSEL R99, R99, -INF , P1 ;  /* 0xff80000063637808 */ /* 0x000fe40000800000 */
[----:B------:R-:W-:Y:S01]  /*66d0*/  FSEL R108, R108, -INF , P2 ;  /* 0xff8000006c6c7808 */ /* 0x000fe20001000000 */
[----:B------:R-:W-:Y:S01]  /*66e0*/  VIADD R113, R5, 0x4 ;  /* 0x0000000405717836 */ /* 0x000fe20000000000 */
[----:B------:R-:W-:-:S02]  /*66f0*/  FSEL R100, R100, -INF , P2 ;  /* 0xff80000064647808 */ /* 0x000fc40001000000 */
[----:B------:R-:W-:Y:S02]  /*6700*/  FSEL R110, R110, -INF , P1 ;  /* 0xff8000006e6e7808 */ /* 0x000fe40000800000 */
[----:B------:R-:W-:Y:S01]  /*6710*/  FSEL R112, R112, -INF , P2 ;  /* 0xff80000070707808 */ /* 0x000fe20001000000 */
[--C-:B------:R-:W-:Y:S01]  /*6720*/  FFMA.FTZ R96, R96, UR5, -R11.reuse ;  /* 0x0000000560607c23 */ /* 0x100fe2000801080b */
[----:B------:R-:W-:Y:S01]  /*6730*/  FSEL R114, R114, -INF , P1 ;  /* 0xff80000072727808 */ /* 0x000fe20000800000 */
[----:B------:R-:W-:Y:S01]  /*6740*/  FFMA.FTZ R9, R98, UR5, -R11 ;  /* 0x0000000562097c23 */ /* 0x000fe2000801080b */
[--C-:B---3--:R-:W-:Y:S01]  /*6750*/  FFMA.FTZ R10, R97, UR5, -R12.reuse ;  /* 0x00000005610a7c23 */ /* 0x108fe2000801080c */
[----:B------:R-:W-:Y:S01]  /*6760*/  FFMA.FTZ R11, R99, UR5, -R12 ;  /* 0x00000005630b7c23 */ /* 0x000fe2000801080c */
[--C-:B------:R-:W-:Y:S01]  /*6770*/  FFMA.FTZ R21, R108, UR5, -R22.reuse ;  /* 0x000000056c157c23 */ /* 0x100fe20008010816 */
[----:B-1----:R-:W-:Y:S01]  /*6780*/  FFMA.FTZ R12, R100, UR5, -R13 ;  /* 0x00000005640c7c23 */ /* 0x002fe2000801080d */
[----:B------:R-:W-:Y:S01]  /*6790*/  FFMA.FTZ R22, R110, UR5, -R22 ;  /* 0x000000056e167c23 */ /* 0x000fe20008010816 */
[--C-:B------:R-:W-:Y:S01]  /*67a0*/  FFMA.FTZ R89, R112, UR5, -R90.reuse ;  /* 0x0000000570597c23 */ /* 0x100fe2000801085a */
[----:B------:R-:W1:Y:S01]  /*67b0*/  SHFL.IDX PT, R100, R223, R113, 0x1f ;  /* 0x00001f71df647589 */ /* 0x000e6200000e0000 */
[----:B------:R-:W-:Y:S01]  /*67c0*/  FSEL R102, R102, -INF , P1 ;  /* 0xff80000066667808 */ /* 0x000fe20000800000 */
[----:B------:R-:W-:-:S02]  /*67d0*/  FFMA.FTZ R90, R114, UR5, -R90 ;  /* 0x00000005725a7c23 */ /* 0x000fc4000801085a */
[----:B------:R3:W5:Y:S01]  /*67e0*/  SHFL.IDX PT, R110, R223, R104, 0x1f ;  /* 0x00001f68df6e7589 */ /* 0x00076200000e0000 */
[----:B------:R-:W-:Y:S01]  /*67f0*/  VIADD R114, R5, 0x8 ;  /* 0x0000000805727836 */ /* 0x000fe20000000000 */
[----:B------:R-:W-:Y:S02]  /*6800*/  FSEL R109, R109, -INF , P2 ;  /* 0xff8000006d6d7808 */ /* 0x000fe40001000000 */
[----:B------:R-:W5:Y:S01]  /*6810*/  SHFL.IDX PT, R98, R223, R5, 0x1f ;  /* 0x00001f05df627589 */ /* 0x000f6200000e0000 */
[----:B------:R-:W-:-:S03]  /*6820*/  FFMA.FTZ R13, R102, UR5, -R13 ;  /* 0x00000005660d7c23 */ /* 0x000fc6000801080d */
[----:B------:R5:W5:Y:S01]  /*6830*/  SHFL.IDX PT, R108, R223, R101, 0x1f ;  /* 0x00001f65df6c7589 */ /* 0x000b6200000e0000 */
[----:B------:R-:W-:Y:S01]  /*6840*/  FFMA.FTZ R23, R109, UR5, -R88 ;  /* 0x000000056d177c23 */ /* 0x000fe20008010858 */
[----:B------:R-:W-:Y:S02]  /*6850*/  FSEL R109, R125, -INF , P2 ;  /* 0xff8000007d6d7808 */ /* 0x000fe40001000000 */
[----:B------:R-:W5:Y:S01]  /*6860*/  SHFL.IDX PT, R102, R223, R114, 0x1f ;  /* 0x00001f72df667589 */ /* 0x000f6200000e0000 */
[----:B---3--:R-:W-:Y:S02]  /*6870*/  FSEL R104, R127, -INF , P1 ;  /* 0xff8000007f687808 */ /* 0x008fe40000800000 */
[----:B------:R-:W-:Y:S01]  /*6880*/  FSEL R119, R119, -INF , P1 ;  /* 0xff80000077777808 */ /* 0x000fe20000800000 */
[--C-:B----4-:R-:W-:Y:S01]  /*6890*/  FFMA.FTZ R109, R109, UR5, -R103.reuse ;  /* 0x000000056d6d7c23 */ /* 0x110fe20008010867 */
[----:B------:R-:W-:Y:S01]  /*68a0*/  FSEL R105, R105, -INF , P2 ;  /* 0xff80000069697808 */ /* 0x000fe20001000000 */
[----:B------:R-:W-:Y:S01]  /*68b0*/  FFMA.FTZ R104, R104, UR5, -R103 ;  /* 0x0000000568687c23 */ /* 0x000fe20008010867 */
[----:B------:R-:W-:Y:S01]  /*68c0*/  FSEL R107, R107, -INF , P1 ;  /* 0xff8000006b6b7808 */ /* 0x000fe20000800000 */
[----:B------:R3:W-:Y:S01]  /*68d0*/  MUFU.EX2 R224, R96 ;  /* 0x0000006000e07308 */ /* 0x0007e20000000800 */
[----:B------:R-:W-:Y:S01]  /*68e0*/  FSEL R99, R121, -INF , P2 ;  /* 0xff80000079637808 */ /* 0x000fe20001000000 */
[----:B------:R-:W-:Y:S01]  /*68f0*/  FFMA.FTZ R19, R105, UR5, -R20 ;  /* 0x0000000569137c23 */ /* 0x000fe20008010814 */
[----:B------:R-:W-:-:S02]  /*6900*/  FSEL R123, R123, -INF , P1 ;  /* 0xff8000007b7b7808 */ /* 0x000fc40000800000 */
[----:B------:R-:W-:-:S03]  /*6910*/  FSEL R134, R134, -INF , P1 ;  /* 0xff80000086867808 */ /* 0x000fc60000800000 */
[----:B------:R4:W-:Y:S01]  /*6920*/  MUFU.EX2 R103, R109 ;  /* 0x0000006d00677308 */ /* 0x0009e20000000800 */
[----:B---3--:R-:W-:Y:S01]  /*6930*/  FFMA.FTZ R96, R119, UR5, -R233 ;  /* 0x0000000577607c23 */ /* 0x008fe200080108e9 */
[----:B------:R-:W-:Y:S02]  /*6940*/  VIADD R233, R5, 0x1c ;  /* 0x0000001c05e97836 */ /* 0x000fe40000000000 */
[----:B------:R-:W-:Y:S01]  /*6950*/  FFMA.FTZ R20, R107, UR5, -R20 ;  /* 0x000000056b147c23 */ /* 0x000fe20008010814 */
[----:B------:R-:W-:Y:S01]  /*6960*/  FSEL R120, R120, -INF , P2 ;  /* 0xff80000078787808 */ /* 0x000fe20001000000 */
[----:B------:R-:W3:Y:S01]  /*6970*/  SHFL.IDX PT, R106, R223, R106, 0x1f ;  /* 0x00001f6adf6a7589 */ /* 0x000ee200000e0000 */
[----:B----4-:R-:W-:Y:S01]  /*6980*/  FSEL R109, R132, -INF , P2 ;  /* 0xff800000846d7808 */ /* 0x010fe20001000000 */
[--C-:B-1----:R-:W-:Y:S01]  /*6990*/  FFMA.FTZ R99, R99, UR5, -R100.reuse ;  /* 0x0000000563637c23 */ /* 0x102fe20008010864 */
[----:B------:R-:W-:Y:S01]  /*69a0*/  FSEL R107, R129, -INF , P2 ;  /* 0xff800000816b7808 */ /* 0x000fe20001000000 */
[----:B------:R-:W-:Y:S01]  /*69b0*/  FFMA.FTZ R100, R123, UR5, -R100 ;  /* 0x000000057b647c23 */ /* 0x000fe20008010864 */
[----:B------:R-:W-:Y:S01]  /*69c0*/  FSEL R131, R131, -INF , P1 ;  /* 0xff80000083837808 */ /* 0x000fe20000800000 */
[--C-:B-----5:R-:W-:Y:S01]  /*69d0*/  FFMA.FTZ R109, R109, UR5, -R110.reuse ;  /* 0x000000056d6d7c23 */ /* 0x120fe2000801086e */
[----:B------:R-:W-:Y:S01]  /*69e0*/  SHFL.IDX PT, R112, R223, R233, 0x1f ;  /* 0x00001fe9df707589 */ /* 0x000fe200000e0000 */
[----:B------:R-:W-:Y:S01]  /*69f0*/  FFMA.FTZ R110, R134, UR5, -R110 ;  /* 0x00000005866e7c23 */ /* 0x000fe2000801086e */
[----:B------:R-:W-:-:S02]  /*6a00*/  FSEL R111, R111, -INF , P1 ;  /* 0xff8000006f6f7808 */ /* 0x000fc40000800000 */
[----:B------:R-:W-:Y:S01]  /*6a10*/  FSEL R101, R124, -INF , P2 ;  /* 0xff8000007c657808 */ /* 0x000fe20001000000 */
[----:B------:R1:W-:Y:S01]  /*6a20*/  SHFL.IDX PT, R134, R218, R113, 0x1f ;  /* 0x00001f71da867589 */ /* 0x0003e200000e0000 */
[----:B------:R-:W-:Y:S01]  /*6a30*/  FSEL R126, R126, -INF , P1 ;  /* 0xff8000007e7e7808 */ /* 0x000fe20000800000 */
[----:B------:R-:W-:Y:S02]  /*6a40*/  FFMA.FTZ R97, R120, UR5, -R98 ;  /* 0x0000000578617c23 */ /* 0x000fe40008010862 */
[----:B------:R4:W-:Y:S01]  /*6a50*/  SHFL.IDX PT, R123, R218, R114, 0x1f ;  /* 0x00001f72da7b7589 */ /* 0x0009e200000e0000 */
[--C-:B------:R-:W-:Y:S01]  /*6a60*/  FFMA.FTZ R107, R107, UR5, -R108.reuse ;  /* 0x000000056b6b7c23 */ /* 0x100fe2000801086c */
[----:B------:R-:W-:Y:S01]  /*6a70*/  FFMA.FTZ R108, R131, UR5, -R108 ;  /* 0x00000005836c7c23 */ /* 0x000fe2000801086c */
[----:B------:R-:W-:Y:S02]  /*6a80*/  FSEL R120, R144, -INF , P2 ;  /* 0xff80000090787808 */ /* 0x000fe40001000000 */
[----:B-1----:R-:W-:Y:S01]  /*6a90*/  FSEL R113, R151, -INF , P1 ;  /* 0xff80000097717808 */ /* 0x002fe20000800000 */
[----:B------:R-:W-:Y:S01]  /*6aa0*/  VIADD R151, R5, 0x4 ;  /* 0x0000000405977836 */ /* 0x000fe20000000000 */
[----:B----4-:R-:W-:Y:S01]  /*6ab0*/  FSEL R114, R149, -INF , P2 ;  /* 0xff80000095727808 */ /* 0x010fe20001000000 */
[C---:B------:R-:W-:Y:S01]  /*6ac0*/  VIADD R149, R5.reuse, 0x8 ;  /* 0x0000000805957836 */ /* 0x040fe20000000000 */
[----:B------:R-:W-:Y:S01]  /*6ad0*/  SHFL.IDX PT, R131, R218, R5, 0x1f ;  /* 0x00001f05da837589 */ /* 0x000fe200000e0000 */
[----:B------:R-:W-:Y:S01]  /*6ae0*/  VIADD R144, R5, 0xc ;  /* 0x0000000c05907836 */ /* 0x000fe20000000000 */
[----:B------:R-:W-:-:S02]  /*6af0*/  WARPGROUP.DEPBAR.LE gsb0, 0x0 ;  /* 0x00008000000079c5 */ /* 0x000fc40000010000 */
[----:B------:R-:W1:Y:S04]  /*6b00*/  LDS R216, [R216+0x400] ;  /* 0x00040000d8d87984 */ /* 0x000e680000000800 */
[----:B------:R-:W-:Y:S04]  /*6b10*/  LDS R220, [R220+0x400] ;  /* 0x00040000dcdc7984 */ /* 0x000fe80000000800 */
[----:B------:R-:W-:Y:S01]  /*6b20*/  LDS R219, [R219+0x400] ;  /* 0x00040000dbdb7984 */ /* 0x000fe20000000800 */
[----:B------:R-:W-:Y:S01]  /*6b30*/  FSEL R116, R148, -INF , P2 ;  /* 0xff80000094747808 */ /* 0x000fe20001000000 */
[----:B------:R-:W-:Y:S01]  /*6b40*/  FFMA.FTZ R88, R111, UR5, -R88 ;  /* 0x000000056f587c23 */ /* 0x000fe20008010858 */
[----:B------:R-:W-:Y:S01]  /*6b50*/  FFMA.FTZ R101, R101, UR5, -R102 ;  /* 0x0000000565657c23 */ /* 0x000fe20008010866 */
[----:B------:R-:W-:-:S02]  /*6b60*/  VIADD R148, R5, 0x10 ;  /* 0x0000001005947836 */ /* 0x000fc40000000000 */
[----:B------:R-:W-:Y:S01]  /*6b70*/  FFMA.FTZ R102, R126, UR5, -R102 ;  /* 0x000000057e667c23 */ /* 0x000fe20008010866 */
[----:B------:R-:W-:Y:S02]  /*6b80*/  FSEL R111, R133, -INF , P2 ;  /* 0xff800000856f7808 */ /* 0x000fe40001000000 */
[----:B------:R-:W-:Y:S02]  /*6b90*/  FSEL R105, R128, -INF , P2 ;  /* 0xff80000080697808 */ /* 0x000fe40001000000 */
[----:B------:R-:W-:Y:S01]  /*6ba0*/  FSEL R130, R130, -INF , P1 ;  /* 0xff80000082827808 */ /* 0x000fe20000800000 */
[----:B------:R-:W-:Y:S01]  /*6bb0*/  SHFL.IDX PT, R121, R218, R144, 0x1f ;  /* 0x00001f90da797589 */ /* 0x000fe200000e0000 */
[----:B------:R-:W-:Y:S01]  /*6bc0*/  FSEL R135, R135, -INF , P1 ;  /* 0xff80000087877808 */ /* 0x000fe20000800000 */
[--C-:B---3--:R-:W-:Y:S02]  /*6bd0*/  FFMA.FTZ R105, R105, UR5, -R106.reuse ;  /* 0x0000000569697c23 */ /* 0x108fe4000801086a */
[----:B------:R-:W-:Y:S01]  /*6be0*/  LDS R221, [R221+0x400] ;  /* 0x00040000dddd7984 */ /* 0x000fe20000000800 */
[----:B------:R-:W-:-:S03]  /*6bf0*/  FFMA.FTZ R106, R130, UR5, -R106 ;  /* 0x00000005826a7c23 */ /* 0x000fc6000801086a */
[----:B-1----:R-:W1:Y:S04]  /*6c00*/  SHFL.IDX PT, R124, R216, R5, 0x1f ;  /* 0x00001f05d87c7589 */ /* 0x002e6800000e0000 */
[----:B------:R-:W3:Y:S04]  /*6c10*/  SHFL.IDX PT, R126, R216, R151, 0x1f ;  /* 0x00001f97d87e7589 */ /* 0x000ee800000e0000 */
[----:B------:R-:W4:Y:S04]  /*6c20*/  SHFL.IDX PT, R133, R216, R149, 0x1f ;  /* 0x00001f95d8857589 */ /* 0x000f2800000e0000 */
[----:B------:R-:W5:Y:S04]  /*6c30*/  SHFL.IDX PT, R127, R216, R144, 0x1f ;  /* 0x00001f90d87f7589 */ /* 0x000f6800000e0000 */
[----:B------:R-:W5:Y:S01]  /*6c40*/  SHFL.IDX PT, R129, R216, R148, 0x1f ;  /* 0x00001f94d8817589 */ /* 0x000f6200000e0000 */
[--C-:B------:R-:W-:Y:S01]  /*6c50*/  FFMA.FTZ R111, R111, UR5, -R112.reuse ;  /* 0x000000056f6f7c23 */ /* 0x100fe20008010870 */
[----:B------:R-:W-:Y:S01]  /*6c60*/  FSEL R130, R136, -INF , P2 ;  /* 0xff80000088827808 */ /* 0x000fe20001000000 */
[----:B------:R-:W-:Y:S01]  /*6c70*/  FFMA.FTZ R112, R135, UR5, -R112 ;  /* 0x0000000587707c23 */ /* 0x000fe20008010870 */
[----:B------:R-:W-:-:S02]  /*6c80*/  FSEL R135, R137, -INF , P2 ;  /* 0xff80000089877808 */ /* 0x000fc40001000000 */
[----:B------:R-:W-:Y:S01]  /*6c90*/  FSEL R125, R140, -INF , P2 ;  /* 0xff8000008c7d7808 */ /* 0x000fe20001000000 */
[----:B------:R-:W-:Y:S01]  /*6ca0*/  FFMA.FTZ R130, R130, UR5, -R131 ;  /* 0x0000000582827c23 */ /* 0x000fe20008010883 */
[----:B------:R-:W-:Y:S01]  /*6cb0*/  FSEL R142, R142, -INF , P1 ;  /* 0xff8000008e8e7808 */ /* 0x000fe20000800000 */
[----:B------:R-:W-:Y:S01]  /*6cc0*/  FFMA.FTZ R135, R135, UR5, -R134 ;  /* 0x0000000587877c23 */ /* 0x000fe20008010886 */
[----:B------:R-:W-:Y:S01]  /*6cd0*/  FSEL R139, R139, -INF , P1 ;  /* 0xff8000008b8b7808 */ /* 0x000fe20000800000 */
[--C-:B-1----:R-:W-:Y:S01]  /*6ce0*/  FADD.FTZ R24, R24, -R124.reuse ;  /* 0x8000007c18187221 */ /* 0x102fe20000010000 */
[----:B------:R-:W-:Y:S01]  /*6cf0*/  FSEL R138, R138, -INF , P1 ;  /* 0xff8000008a8a7808 */ /* 0x000fe20000800000 */
[----:B------:R-:W-:Y:S01]  /*6d00*/  FADD.FTZ R26, R26, -R124 ;  /* 0x8000007c1a1a7221 */ /* 0x000fe20000010000 */
[--C-:B---3--:R-:W-:Y:S01]  /*6d10*/  FADD.FTZ R124, R25, -R126.reuse ;  /* 0x8000007e197c7221 */ /* 0x108fe20000010000 */
[----:B------:R-:W-:Y:S01]  /*6d20*/  FSEL R122, R122, -INF , P1 ;  /* 0xff8000007a7a7808 */ /* 0x000fe20000800000 */
[----:B----4-:R-:W-:Y:S01]  /*6d30*/  FADD.FTZ R128, R28, -R133 ;  /* 0x800000851c807221 */ /* 0x010fe20000010000 */
[----:B------:R-:W-:Y:S01]  /*6d40*/  FADD.FTZ R126, R27, -R126 ;  /* 0x8000007e1b7e7221 */ /* 0x000fe20000010000 */
[----:B------:R1:W-:Y:S01]  /*6d50*/  MUFU.EX2 R28, R130 ;  /* 0x00000082001c7308 */ /* 0x0003e20000000800 */
[----:B------:R-:W-:Y:S01]  /*6d60*/  FFMA.FTZ R125, R125, UR5, -R123 ;  /* 0x000000057d7d7c23 */ /* 0x000fe2000801087b */
[----:B-----5:R-:W-:Y:S01]  /*6d70*/  FADD.FTZ R27, R31, -R127 ;  /* 0x8000007f1f1b7221 */ /* 0x020fe20000010000 */
[----:B------:R-:W-:Y:S01]  /*6d80*/  FFMA.FTZ R123, R142, UR5, -R123 ;  /* 0x000000058e7b7c23 */ /* 0x000fe2000801087b */
[----:B------:R-:W-:Y:S01]  /*6d90*/  SHFL.IDX PT, R132, R216, R145, 0x1f ;  /* 0x00001f91d8847589 */ /* 0x000fe200000e0000 */
[----:B------:R-:W-:Y:S01]  /*6da0*/  FADD.FTZ R25, R30, -R133 ;  /* 0x800000851e197221 */ /* 0x000fe20000010000 */
[----:B------:R-:W-:Y:S01]  /*6db0*/  FFMA.FTZ R131, R138, UR5, -R131 ;  /* 0x000000058a837c23 */ /* 0x000fe20008010883 */
[----:B------:R-:W-:Y:S01]  /*6dc0*/  FFMA.FTZ R134, R139, UR5, -R134 ;  /* 0x000000058b867c23 */ /* 0x000fe20008010886 */
[----:B-1----:R-:W-:Y:S01]  /*6dd0*/  FADD.FTZ R130, R29, -R127 ;  /* 0x8000007f1d827221 */ /* 0x002fe20000010000 */
[----:B------:R-:W-:Y:S01]  /*6de0*/  FADD.FTZ R127, R32, -R129 ;  /* 0x80000081207f7221 */ /* 0x000fe20000010000 */
[----:B------:R-:W1:Y:S01]  /*6df0*/  SHFL.IDX PT, R142, R216, R233, 0x1f ;  /* 0x00001fe9d88e7589 */ /* 0x000e6200000e0000 */
[----:B------:R3:W-:Y:S01]  /*6e00*/  MUFU.EX2 R30, R135 ;  /* 0x00000087001e7308 */ /* 0x0007e20000000800 */
[----:B------:R-:W-:-:S02]  /*6e10*/  FFMA.FTZ R98, R122, UR5, -R98 ;  /* 0x000000057a627c23 */ /* 0x000fc40008010862 */
[----:B------:R-:W4:Y:S01]  /*6e20*/  SHFL.IDX PT, R32, R220, R145, 0x1f ;  /* 0x00001f91dc207589 */ /* 0x000f2200000e0000 */
[----:B------:R-:W-:-:S03]  /*6e30*/  FSEL R122, R141, -INF , P2 ;  /* 0xff8000008d7a7808 */ /* 0x000fc60001000000 */
[----:B------:R-:W5:Y:S01]  /*6e40*/  SHFL.IDX PT, R139, R220, R149, 0x1f ;  /* 0x00001f95dc8b7589 */ /* 0x000f6200000e0000 */
[----:B------:R-:W-:-:S03]  /*6e50*/  FSEL R143, R143, -INF , P1 ;  /* 0xff8000008f8f7808 */ /* 0x000fc60000800000 */
[----:B------:R-:W5:Y:S04]  /*6e60*/  SHFL.IDX PT, R138, R220, R148, 0x1f ;  /* 0x00001f94dc8a7589 */ /* 0x000f6800000e0000 */
[----:B---3--:R-:W3:Y:S01]  /*6e70*/  SHFL.IDX PT, R135, R219, R5, 0x1f ;  /* 0x00001f05db877589 */ /* 0x008ee200000e0000 */
[----:B------:R-:W-:-:S03]  /*6e80*/  VIADD R223, R5, 0x18 ;  /* 0x0000001805df7836 */ /* 0x000fc60000000000 */
[----:B------:R-:W3:Y:S01]  /*6e90*/  SHFL.IDX PT, R137, R220, R144, 0x1f ;  /* 0x00001f90dc897589 */ /* 0x000ee200000e0000 */
[--C-:B------:R-:W-:Y:S01]  /*6ea0*/  FFMA.FTZ R122, R122, UR5, -R121.reuse ;  /* 0x000000057a7a7c23 */ /* 0x100fe20008010879 */
[----:B------:R-:W-:Y:S02]  /*6eb0*/  FFMA.FTZ R121, R143, UR5, -R121 ;  /* 0x000000058f797c23 */ /* 0x000fe40008010879 */
[----:B------:R-:W2:Y:S04]  /*6ec0*/  SHFL.IDX PT, R143, R216, R223, 0x1f ;  /* 0x00001fdfd88f7589 */ /* 0x000ea800000e0000 */
[----:B------:R-:W2:Y:S01]  /*6ed0*/  SHFL.IDX PT, R136, R220, R223, 0x1f ;  /* 0x00001fdfdc887589 */ /* 0x000ea200000e0000 */
[----:B------:R5:W-:Y:S01]  /*6ee0*/  MUFU.EX2 R29, R131 ;  /* 0x00000083001d7308 */ /* 0x000be20000000800 */
[----:B------:R-:W-:Y:S01]  /*6ef0*/  FSEL R115, R115, -INF , P1 ;  /* 0xff80000073737808 */ /* 0x000fe20000800000 */
[--C-:B-1----:R-:W-:Y:S01]  /*6f00*/  FADD.FTZ R37, R37, -R142.reuse ;  /* 0x8000008e25257221 */ /* 0x102fe20000010000 */
[----:B------:R-:W-:Y:S01]  /*6f10*/  FADD.FTZ R39, R39, -R142 ;  /* 0x8000008e27277221 */ /* 0x000fe20000010000 */
[--C-:B----4-:R-:W-:Y:S01]  /*6f20*/  FADD.FTZ R49, R49, -R32.reuse ;  /* 0x8000002031317221 */ /* 0x110fe20000010000 */
[----:B------:R-:W-:Y:S01]  /*6f30*/  FADD.FTZ R51, R51, -R32 ;  /* 0x8000002033337221 */ /* 0x000fe20000010000 */
[----:B------:R-:W1:Y:S01]  /*6f40*/  SHFL.IDX PT, R119, R218, R148, 0x1f ;  /* 0x00001f94da777589 */ /* 0x000e6200000e0000 */
[--C-:B-----5:R-:W-:Y:S01]  /*6f50*/  FADD.FTZ R44, R44, -R139.reuse ;  /* 0x8000008b2c2c7221 */ /* 0x120fe20000010000 */
[----:B------:R4:W-:Y:S01]  /*6f60*/  MUFU.EX2 R31, R134 ;  /* 0x00000086001f7308 */ /* 0x0009e20000000800 */
[--C-:B------:R-:W-:Y:S01]  /*6f70*/  FADD.FTZ R131, R33, -R132.reuse ;  /* 0x8000008421837221 */ /* 0x100fe20000010000 */
[----:B------:R-:W-:Y:S01]  /*6f80*/  FADD.FTZ R132, R35, -R132 ;  /* 0x8000008423847221 */ /* 0x000fe20000010000 */
[----:B------:R-:W-:Y:S01]  /*6f90*/  FADD.FTZ R46, R46, -R139 ;  /* 0x8000008b2e2e7221 */ /* 0x000fe20000010000 */
[--C-:B------:R-:W-:Y:S01]  /*6fa0*/  FADD.FTZ R48, R48, -R138.reuse ;  /* 0x8000008a30307221 */ /* 0x100fe20000010000 */
[----:B------:R-:W-:Y:S01]  /*6fb0*/  FADD.FTZ R50, R50, -R138 ;  /* 0x8000008a32327221 */ /* 0x000fe20000010000 */
[----:B------:R-:W-:Y:S01]  /*6fc0*/  SHFL.IDX PT, R35, R219, R144, 0x1f ;  /* 0x00001f90db237589 */ /* 0x000fe200000e0000 */
[--C-:B---3--:R-:W-:Y:S01]  /*6fd0*/  FADD.FTZ R56, R56, -R135.reuse ;  /* 0x8000008738387221 */ /* 0x108fe20000010000 */
[----:B------:R3:W-:Y:S01]  /*6fe0*/  MUFU.EX2 R32, R125 ;  /* 0x0000007d00207308 */ /* 0x0007e20000000800 */
[----:B------:R-:W-:Y:S01]  /*6ff0*/  FADD.FTZ R58, R58, -R135 ;  /* 0x800000873a3a7221 */ /* 0x000fe20000010000 */
[----:B----4-:R-:W-:Y:S01]  /*7000*/  SHFL.IDX PT, R134, R219, R145, 0x1f ;  /* 0x00001f91db867589 */ /* 0x010fe200000e0000 */
[--C-:B------:R-:W-:Y:S01]  /*7010*/  FADD.FTZ R45, R45, -R137.reuse ;  /* 0x800000892d2d7221 */ /* 0x100fe20000010000 */
[----:B------:R-:W-:-:S02]  /*7020*/  FADD.FTZ R47, R47, -R137 ;  /* 0x800000892f2f7221 */ /* 0x000fc40000010000 */
[----:B------:R-:W-:Y:S01]  /*7030*/  SHFL.IDX PT, R142, R221, R145, 0x1f ;  /* 0x00001f91dd8e7589 */ /* 0x000fe200000e0000 */
[----:B------:R-:W-:-:S03]  /*7040*/  FFMA.FTZ R92, R115, UR5, -R92 ;  /* 0x00000005735c7c23 */ /* 0x000fc6000801085c */
[----:B---3--:R-:W-:Y:S04]  /*7050*/  SHFL.IDX PT, R125, R221, R5, 0x1f ;  /* 0x00001f05dd7d7589 */ /* 0x008fe800000e0000 */
[----:B------:R-:W-:Y:S04]  /*7060*/  SHFL.IDX PT, R135, R221, R151, 0x1f ;  /* 0x00001f97dd877589 */ /* 0x000fe800000e0000 */
[----:B------:R-:W-:Y:S04]  /*7070*/  SHFL.IDX PT, R139, R221, R149, 0x1f ;  /* 0x00001f95dd8b7589 */ /* 0x000fe800000e0000 */
[----:B------:R-:W-:Y:S04]  /*7080*/  SHFL.IDX PT, R144, R221, R144, 0x1f ;  /* 0x00001f90dd907589 */ /* 0x000fe800000e0000 */
[----:B------:R-:W-:Y:S04]  /*7090*/  SHFL.IDX PT, R138, R221, R148, 0x1f ;  /* 0x00001f94dd8a7589 */ /* 0x000fe800000e0000 */
[----:B------:R-:W-:Y:S04]  /*70a0*/  SHFL.IDX PT, R145, R221, R223, 0x1f ;  /* 0x00001fdfdd917589 */ /* 0x000fe800000e0000 */
[----:B------:R-:W3:Y:S04]  /*70b0*/  SHFL.IDX PT, R137, R219, R149, 0x1f ;  /* 0x00001f95db897589 */ /* 0x000ee800000e0000 */
[----:B------:R-:W4:Y:S04]  /*70c0*/  SHFL.IDX PT, R221, R221, R233, 0x1f ;  /* 0x00001fe9dddd7589 */ /* 0x000f2800000e0000 */
[----:B------:R-:W5:Y:S01]  /*70d0*/  SHFL.IDX PT, R115, R218, R223, 0x1f ;  /* 0x00001fdfda737589 */ /* 0x000f6200000e0000 */
[----:B------:R-:W-:-:S03]  /*70e0*/  FADD.FTZ R129, R34, -R129 ;  /* 0x8000008122817221 */ /* 0x000fc60000010000 */
[----:B------:R-:W5:Y:S01]  /*70f0*/  SHFL.IDX PT, R218, R218, R233, 0x1f ;  /* 0x00001fe9dada7589 */ /* 0x000f6200000e0000 */
[----:B--2---:R-:W-:-:S03]  /*7100*/  FADD.FTZ R133, R36, -R143 ;  /* 0x8000008f24857221 */ /* 0x004fc60000010000 */
[----:B------:R-:W2:Y:S01]  /*7110*/  SHFL.IDX PT, R33, R220, R233, 0x1f ;  /* 0x00001fe9dc217589 */ /* 0x000ea200000e0000 */
[--C-:B------:R-:W-:Y:S01]  /*7120*/  FADD.FTZ R52, R52, -R136.reuse ;  /* 0x8000008834347221 */ /* 0x100fe20000010000 */
[----:B------:R-:W-:Y:S02]  /*7130*/  FADD.FTZ R54, R54, -R136 ;  /* 0x8000008836367221 */ /* 0x000fe40000010000 */
[----:B------:R-:W2:Y:S01]  /*7140*/  SHFL.IDX PT, R34, R219, R151, 0x1f ;  /* 0x00001f97db227589 */ /* 0x000ea200000e0000 */
[----:B------:R-:W2:Y:S03]  /*7150*/  MUFU.EX2 R12, R12 ;  /* 0x0000000c000c7308 */ /* 0x000ea60000000800 */
[----:B------:R-:W-:Y:S04]  /*7160*/  SHFL.IDX PT, R36, R219, R223, 0x1f ;  /* 0x00001fdfdb247589 */ /* 0x000fe800000e0000 */
[----:B------:R-:W2:Y:S01]  /*7170*/  SHFL.IDX PT, R136, R219, R148, 0x1f ;  /* 0x00001f94db887589 */ /* 0x000ea200000e0000 */
[----:B------:R-:W2:Y:S03]  /*7180*/  MUFU.EX2 R14, R14 ;  /* 0x0000000e000e7308 */ /* 0x000ea60000000800 */
[----:B------:R-:W2:Y:S01]  /*7190*/  SHFL.IDX PT, R219, R219, R233, 0x1f ;  /* 0x00001fe9dbdb7589 */ /* 0x000ea200000e0000 */
[----:B------:R-:W-:-:S03]  /*71a0*/  FSEL R146, R146, -INF , P1 ;  /* 0xff80000092927808 */ /* 0x000fc60000800000 */
[----:B------:R-:W2:Y:S01]  /*71b0*/  SHFL.IDX PT, R140, R220, R151, 0x1f ;  /* 0x00001f97dc8c7589 */ /* 0x000ea200000e0000 */
[----:B------:R-:W2:Y:S03]  /*71c0*/  MUFU.EX2 R107, R107 ;  /* 0x0000006b006b7308 */ /* 0x000ea60000000800 */
[----:B------:R-:W2:Y:S01]  /*71d0*/  SHFL.IDX PT, R141, R220, R5, 0x1f ;  /* 0x00001f05dc8d7589 */ /* 0x000ea200000e0000 */
[----:B------:R-:W-:Y:S01]  /*71e0*/  FSEL R150, R150, -INF , P1 ;  /* 0xff80000096967808 */ /* 0x000fe20000800000 */
[--C-:B-1----:R-:W-:Y:S01]  /*71f0*/  FFMA.FTZ R120, R120, UR5, -R119.reuse ;  /* 0x0000000578787c23 */ /* 0x102fe20008010877 */
[----:B------:R-:W-:Y:S02]  /*7200*/  FFMA.FTZ R119, R146, UR5, -R119 ;  /* 0x0000000592777c23 */ /* 0x000fe40008010877 */
[----:B------:R-:W1:Y:S01]  /*7210*/  MUFU.EX2 R13, R13 ;  /* 0x0000000d000d7308 */ /* 0x000e620000000800 */
[--C-:B---3--:R-:W-:Y:S01]  /*7220*/  FADD.FTZ R60, R60, -R137.reuse ;  /* 0x800000893c3c7221 */ /* 0x108fe20000010000 */
[----:B------:R-:W-:Y:S01]  /*7230*/  FADD.FTZ R62, R62, -R137 ;  /* 0x800000893e3e7221 */ /* 0x000fe20000010000 */
[----:B----4-:R-:W-:Y:S01]  /*7240*/  FADD.FTZ R146, R85, -R221 ;  /* 0x800000dd55927221 */ /* 0x010fe20000010000 */
[----:B------:R-:W-:-:S04]  /*7250*/  FADD.FTZ R137, R80, -R138 ;  /* 0x8000008a50897221 */ /* 0x000fc80000010000 */
[----:B------:R-:W3:Y:S01]  /*7260*/  MUFU.EX2 R15, R15 ;  /* 0x0000000f000f7308 */ /* 0x000ee20000000800 */
[----:B------:R-:W-:Y:S01]  /*7270*/  FMUL.FTZ R26, R232, R26 ;  /* 0x0000001ae81a7220 */ /* 0x000fe20000410000 */
[----:B------:R-:W-:Y:S01]  /*7280*/  FMUL.FTZ R85, R230, R126 ;  /* 0x0000007ee6557220 */ /* 0x000fe20000410000 */
[----:B-----5:R-:W-:-:S05]  /*7290*/  FFMA.FTZ R116, R116, UR5, -R115 ;  /* 0x0000000574747c23 */ /* 0x020fca0008010873 */
[----:B------:R-:W4:Y:S01]  /*72a0*/  MUFU.EX2 R101, R101 ;  /* 0x0000006500657308 */ /* 0x000f220000000800 */
[----:B------:R-:W-:Y:S01]  /*72b0*/  FADD.FTZ R138, R82, -R138 ;  /* 0x8000008a528a7221 */ /* 0x000fe20000010000 */
[----:B------:R-:W-:-:S06]  /*72c0*/  FFMA.FTZ R115, R150, UR5, -R115 ;  /* 0x0000000596737c23 */ /* 0x000fcc0008010873 */
[----:B------:R-:W5:Y:S01]  /*72d0*/  MUFU.EX2 R105, R105 ;  /* 0x0000006900697308 */ /* 0x000f620000000800 */
[----:B------:R-:W-:Y:S01]  /*72e0*/  FFMA.FTZ R114, R114, UR5, -R218 ;  /* 0x0000000572727c23 */ /* 0x000fe200080108da */
[----:B--2---:R-:W-:-:S06]  /*72f0*/  FMUL.FTZ R82, R12, R133 ;  /* 0x000000850c527220 */ /* 0x004fcc0000410000 */
[----:B------:R-:W2:Y:S01]  /*7300*/  MUFU.EX2 R106, R106 ;  /* 0x0000006a006a7308 */ /* 0x000ea20000000800 */
[----:B------:R-:W-:-:S07]  /*7310*/  FMUL.FTZ R37, R14, R37 ;  /* 0x000000250e257220 */ /* 0x000fce0000410000 */
[----:B------:R-:W2:Y:S01]  /*7320*/  MUFU.EX2 R108, R108 ;  /* 0x0000006c006c7308 */ /* 0x000ea20000000800 */
[----:B------:R-:W-:Y:S01]  /*7330*/  FFMA.FTZ R113, R113, UR5, -R218 ;  /* 0x0000000571717c23 */ /* 0x000fe200080108da */
[--C-:B------:R-:W-:Y:S01]  /*7340*/  FADD.FTZ R61, R61, -R35.reuse ;  /* 0x800000233d3d7221 */ /* 0x100fe20000010000 */
[----:B------:R-:W-:-:S05]  /*7350*/  FADD.FTZ R63, R63, -R35 ;  /* 0x800000233f3f7221 */ /* 0x000fca0000010000 */
[----:B------:R-:W2:Y:S01]  /*7360*/  MUFU.EX2 R111, R111 ;  /* 0x0000006f006f7308 */ /* 0x000ea20000000800 */
[--C-:B------:R-:W-:Y:S01]  /*7370*/  FADD.FTZ R53, R53, -R33.reuse ;  /* 0x8000002135357221 */ /* 0x100fe20000010000 */
[----:B------:R-:W-:Y:S01]  /*7380*/  FADD.FTZ R55, R55, -R33 ;  /* 0x8000002137377221 */ /* 0x000fe20000010000 */
[----:B------:R-:W-:-:S05]  /*7390*/  F2FP.F16.F32.PACK_AB R85, R85, R26 ;  /* 0x0000001a5555723e */ /* 0x000fca00000000ff */
[----:B------:R-:W2:Y:S01]  /*73a0*/  MUFU.EX2 R102, R102 ;  /* 0x0000006600667308 */ /* 0x000ea20000000800 */
[--C-:B------:R-:W-:Y:S01]  /*73b0*/  FADD.FTZ R57, R57, -R34.reuse ;  /* 0x8000002239397221 */ /* 0x100fe20000010000 */
[----:B------:R-:W-:Y:S01]  /*73c0*/  FADD.FTZ R59, R59, -R34 ;  /* 0x800000223b3b7221 */ /* 0x000fe20000010000 */
[----:B------:R-:W-:-:S05]  /*73d0*/  FMUL.FTZ R25, R228, R25 ;  /* 0x00000019e4197220 */ /* 0x000fca0000410000 */
[----:B------:R-:W2:Y:S01]  /*73e0*/  MUFU.EX2 R104, R104 ;  /* 0x0000006800687308 */ /* 0x000ea20000000800 */
[----:B------:R-:W-:Y:S01]  /*73f0*/  FMUL.FTZ R26, R226, R27 ;  /* 0x0000001be21a7220 */ /* 0x000fe20000410000 */
[----:B------:R-:W-:-:S06]  /*7400*/  F2FP.F16.F32.PACK_AB R82, R37, R82 ;  /* 0x000000522552723e */ /* 0x000fcc00000000ff */
[----:B------:R-:W-:Y:S01]  /*7410*/  MUFU.EX2 R9, R9 ;  /* 0x0000000900097308 */ /* 0x000fe20000000800 */
[----:B------:R-:W-:-:S07]  /*7420*/  FADD.FTZ R65, R65, -R134 ;  /* 0x8000008641417221 */ /* 0x000fce0000010000 */
[----:B------:R-:W2:Y:S01]  /*7430*/  MUFU.EX2 R10, R10 ;  /* 0x0000000a000a7308 */ /* 0x000ea20000000800 */
[----:B------:R-:W-:-:S07]  /*7440*/  FADD.FTZ R38, R38, -R143 ;  /* 0x8000008f26267221 */ /* 0x000fce0000010000 */
[----:B------:R-:W2:Y:S01]  /*7450*/  MUFU.EX2 R11, R11 ;  /* 0x0000000b000b7308 */ /* 0x000ea20000000800 */
[----:B------:R-:W-:-:S07]  /*7460*/  FADD.FTZ R64, R64, -R136 ;  /* 0x8000008840407221 */ /* 0x000fce0000010000 */
[----:B------:R-:W2:Y:S01]  /*7470*/  MUFU.EX2 R97, R97 ;  /* 0x0000006100617308 */ /* 0x000ea20000000800 */
[----:B------:R-:W-:-:S07]  /*7480*/  FADD.FTZ R66, R66, -R136 ;  /* 0x8000008842427221 */ /* 0x000fce0000010000 */
[----:B------:R-:W-:Y:S08]  /*7490*/  MUFU.EX2 R98, R98 ;  /* 0x0000006200627308 */ /* 0x000ff00000000800 */
[----:B------:R-:W2:Y:S08]  /*74a0*/  MUFU.EX2 R99, R99 ;  /* 0x0000006300637308 */ /* 0x000eb00000000800 */
[----:B------:R-:W2:Y:S08]  /*74b0*/  MUFU.EX2 R100, R100 ;  /* 0x0000006400647308 */ /* 0x000eb00000000800 */
[----:B------:R-:W2:Y:S01]  /*74c0*/  MUFU.EX2 R109, R109 ;  /* 0x0000006d006d7308 */ /* 0x000ea20000000800 */
[----:B------:R-:W-:-:S07]  /*74d0*/  FADD.FTZ R221, R87, -R221 ;  /* 0x800000dd57dd7221 */ /* 0x000fce0000010000 */
[----:B------:R-:W2:Y:S08]  /*74e0*/  MUFU.EX2 R17, R17 ;  /* 0x0000001100117308 */ /* 0x000eb00000000800 */
[----:B------:R-:W-:Y:S08]  /*74f0*/  MUFU.EX2 R18, R18 ;  /* 0x0000001200127308 */ /* 0x000ff00000000800 */
[----:B------:R-:W2:Y:S08]  /*7500*/  MUFU.EX2 R19, R19 ;  /* 0x0000001300137308 */ /* 0x000eb00000000800 */
[----:B------:R-:W2:Y:S08]  /*7510*/  MUFU.EX2 R20, R20 ;  /* 0x0000001400147308 */ /* 0x000eb00000000800 */
[----:B------:R-:W2:Y:S08]  /*7520*/  MUFU.EX2 R21, R21 ;  /* 0x0000001500157308 */ /* 0x000eb00000000800 */
[----:B------:R-:W-:Y:S08]  /*7530*/  MUFU.EX2 R22, R22 ;  /* 0x0000001600167308 */ /* 0x000ff00000000800 */
[----:B------:R-:W2:Y:S08]  /*7540*/  MUFU.EX2 R23, R23 ;  /* 0x0000001700177308 */ /* 0x000eb00000000800 */
[----:B------:R-:W2:Y:S01]  /*7550*/  MUFU.EX2 R88, R88 ;  /* 0x0000005800587308 */ /* 0x000ea20000000800 */
[----:B------:R-:W-:-:S07]  /*7560*/  F2FP.F16.F32.PACK_AB R87, R26, R25 ;  /* 0x000000191a57723e */ /* 0x000fce00000000ff */
        /* <DEDUP_REMOVED lines=8> */
[----:B------:R-:W-:-:S07]  /*75f0*/  FMUL.FTZ R25, R107, R65 ;  /* 0x000000416b197220 */ /* 0x000fce0000410000 */
[----:B------:R3:W-:Y:S01]  /*7600*/  MUFU.EX2 R35, R121 ;  /* 0x0000007900237308 */ /* 0x0007e20000000800 */
[----:B-1----:R-:W-:-:S07]  /*7610*/  FMUL.FTZ R38, R13, R38 ;  /* 0x000000260d267220 */ /* 0x002fce0000410000 */
[----:B------:R-:W1:Y:S01]  /*7620*/  MUFU.EX2 R110, R110 ;  /* 0x0000006e006e7308 */ /* 0x000e620000000800 */
[----:B---3--:R-:W-:Y:S01]  /*7630*/  FADD.FTZ R121, R67, -R134 ;  /* 0x8000008643797221 */ /* 0x008fe20000010000 */
[----:B------:R-:W-:-:S06]  /*7640*/  FADD.FTZ R67, R70, -R36 ;  /* 0x8000002446437221 */ /* 0x000fcc0000010000 */
[----:B------:R-:W3:Y:S01]  /*7650*/  MUFU.EX2 R112, R112 ;  /* 0x0000007000707308 */ /* 0x000ee20000000800 */
[----:B------:R-:W-:-:S07]  /*7660*/  FADD.FTZ R70, R69, -R219 ;  /* 0x800000db45467221 */ /* 0x000fce0000010000 */
[----:B------:R5:W3:Y:S01]  /*7670*/  MUFU.EX2 R33, R123 ;  /* 0x0000007b00217308 */ /* 0x000ae20000000800 */
[----:B------:R-:W-:Y:S01]  /*7680*/  FMUL.FTZ R39, R15, R39 ;  /* 0x000000270f277220 */ /* 0x000fe20000410000 */
[----:B----4-:R-:W-:-:S06]  /*7690*/  FMUL.FTZ R60, R101, R60 ;  /* 0x0000003c653c7220 */ /* 0x010fcc0000410000 */
[----:B------:R4:W3:Y:S01]  /*76a0*/  MUFU.EX2 R34, R122 ;  /* 0x0000007a00227308 */ /* 0x0008e20000000800 */
[----:B-----5:R-:W-:Y:S01]  /*76b0*/  FADD.FTZ R123, R68, -R36 ;  /* 0x80000024447b7221 */ /* 0x020fe20000010000 */
[----:B------:R-:W-:Y:S01]  /*76c0*/  FMUL.FTZ R61, R103, R61 ;  /* 0x0000003d673d7220 */ /* 0x000fe20000410000 */
[----:B------:R-:W-:-:S05]  /*76d0*/  FMUL.FTZ R64, R105, R64 ;  /* 0x0000004069407220 */ /* 0x000fca0000410000 */
[----:B------:R5:W3:Y:S01]  /*76e0*/  MUFU.EX2 R36, R120 ;  /* 0x0000007800247308 */ /* 0x000ae20000000800 */
[----:B--2---:R-:W-:Y:S01]  /*76f0*/  FMUL.FTZ R65, R106, R66 ;  /* 0x000000426a417220 */ /* 0x004fe20000410000 */
[----:B------:R-:W-:-:S06]  /*7700*/  FMUL.FTZ R26, R108, R121 ;  /* 0x000000796c1a7220 */ /* 0x000fcc0000410000 */
[----:B------:R-:W2:Y:S01]  /*7710*/  MUFU.EX2 R119, R119 ;  /* 0x0000007700777308 */ /* 0x000ea20000000800 */
[----:B----4-:R-:W-:Y:S01]  /*7720*/  FADD.FTZ R122, R72, -R125 ;  /* 0x8000007d487a7221 */ /* 0x010fe20000010000 */
[----:B------:R-:W-:-:S06]  /*7730*/  FADD.FTZ R134, R73, -R135 ;  /* 0x8000008749867221 */ /* 0x000fcc0000010000 */
[----:B------:R-:W4:Y:S01]  /*7740*/  MUFU.EX2 R118, R118 ;  /* 0x0000007600767308 */ /* 0x000f220000000800 */
[----:B------:R-:W-:-:S07]  /*7750*/  FADD.FTZ R41, R41, -R140 ;  /* 0x8000008c29297221 */ /* 0x000fce0000010000 */
[----:B------:R-:W4:Y:S01]  /*7760*/  MUFU.EX2 R117, R117 ;  /* 0x0000007500757308 */ /* 0x000f220000000800 */
[----:B------:R-:W-:-:S07]  /*7770*/  FADD.FTZ R43, R43, -R140 ;  /* 0x8000008c2b2b7221 */ /* 0x000fce0000010000 */
[----:B------:R-:W4:Y:S01]  /*7780*/  MUFU.EX2 R116, R116 ;  /* 0x0000007400747308 */ /* 0x000f220000000800 */
[----:B------:R-:W-:-:S07]  /*7790*/  FADD.FTZ R125, R74, -R125 ;  /* 0x8000007d4a7d7221 */ /* 0x000fce0000010000 */
[----:B------:R-:W4:Y:S01]  /*77a0*/  MUFU.EX2 R115, R115 ;  /* 0x0000007300737308 */ /* 0x000f220000000800 */
[----:B------:R-:W-:-:S07]  /*77b0*/  FADD.FTZ R135, R75, -R135 ;  /* 0x800000874b877221 */ /* 0x000fce0000010000 */
[----:B------:R-:W4:Y:S08]  /*77c0*/  MUFU.EX2 R114, R114 ;  /* 0x0000007200727308 */ /* 0x000f300000000800 */
[----:B------:R-:W4:Y:S01]  /*77d0*/  MUFU.EX2 R37, R113 ;  /* 0x0000007100257308 */ /* 0x000f220000000800 */
[--C-:B------:R-:W-:Y:S01]  /*77e0*/  FADD.FTZ R40, R40, -R141.reuse ;  /* 0x8000008d28287221 */ /* 0x100fe20000010000 */
        /* <DEDUP_REMOVED lines=14> */
[----:B-----5:R-:W-:Y:S01]  /*78d0*/  FADD.FTZ R120, R71, -R219 ;  /* 0x800000db47787221 */ /* 0x020fe20000010000 */
        /* <DEDUP_REMOVED lines=38> */
[----:B-1----:R-:W-:Y:S01]  /*7b40*/  FMUL.FTZ R67, R110, R67 ;  /* 0x000000436e437220 */ /* 0x002fe20000410000 */
[----:B------:R-:W-:Y:S01]  /*7b50*/  F2FP.F16.F32.PACK_AB R86, R130, R86 ;  /* 0x000000568256723e */ /* 0x000fe200000000ff */
[----:B---3--:R-:W-:Y:S01]  /*7b60*/  FMUL.FTZ R120, R112, R120 ;  /* 0x0000007870787220 */ /* 0x008fe20000410000 */
        /* <DEDUP_REMOVED lines=26> */
[----:B------:R-:W-:Y:S01]  /*7d10*/  UMOV UR7, 0x40000040 ;  /* 0x4000004000077882 */ /* 0x000fe20000000000 */
[----:B------:R-:W-:Y:S01]  /*7d20*/  F2FP.F16.F32.PACK_AB R73, R51, R50 ;  /* 0x000000323349723e */ /* 0x000fe200000000ff */
[----:B------:R-:W2:Y:S01]  /*7d30*/  LDL R38, [R1+0x34] ;  /* 0x0000340001267983 */ /* 0x000ea20000100800 */
[----:B------:R-:W-:-:S02]  /*7d40*/  F2FP.F16.F32.PACK_AB R74, R53, R52 ;  /* 0x00000034354a723e */ /* 0x000fc400000000ff */
[----:B------:R-:W-:Y:S01]  /*7d50*/  F2FP.F16.F32.PACK_AB R75, R55, R54 ;  /* 0x00000036374b723e */ /* 0x000fe200000000ff */
[----:B------:R-:W-:Y:S01]  /*7d60*/  STSM.16.MT88.4 [R39+0x20c00], R84 ;  /* 0x020c005427007844 */ /* 0x000fe20000004200 */
[----:B------:R-:W-:Y:S02]  /*7d70*/  R2UR UR4, R217 ;  /* 0x00000000d90472ca */ /* 0x000fe400000e0000 */
        /* <DEDUP_REMOVED lines=19> */
[----:B------:R-:W-:-:S05]  /*7eb0*/  UMOV UR6, UR4 ;  /* 0x0000000400067c82 */ /* 0x000fca0008000000 */
        /* <DEDUP_REMOVED lines=131> */
.L_x_6539:
        /* <DEDUP_REMOVED lines=70> */
.L_x_6540:
        /* <DEDUP_REMOVED lines=12> */
.L_x_6530:
        /* <DEDUP_REMOVED lines=34> */
.L_x_6510:
[----:B------:R-:W-:Y:S05]  /*8e30*/  @P0 BRA `(.L_x_6509) ;  /* 0x0000004000fc0947 */ /* 0x000fea0003800000 */
[----:B------:R-:W2:Y:S01]  /*8e40*/  LDC R12, c[0x0][0x850] ;  /* 0x00021400ff0c7b82 */ /* 0x000ea20000000800 */
[----:B------:R-:W3:Y:S01]  /*8e50*/  S2R R20, SR_TID.X ;  /* 0x0000000000147919 */ /* 0x000ee20000002100 */
[----:B------:R-:W-:Y:S01]  /*8e60*/  ULOP3.LUT UR4, URZ, UR38, URZ, 0x33, !UPT ;  /* 0x000000263f047292 */ /* 0x000fe2000f8e333f */
[----:B------:R-:W-:Y:S01]  /*8e70*/  IMAD.U32 R7, RZ, RZ, UR40 ;  /* 0x00000028ff077e24 */ /* 0x000fe2000f8e00ff */
[----:B------:R-:W-:Y:S01]  /*8e80*/  ULDC.64 UR6, c[0x0][0x840] ;  /* 0x0002100000067ab9 */ /* 0x000fe20000000a00 */
[----:B------:R-:W4:Y:S01]  /*8e90*/  S2R R21, SR_CgaCtaId ;  /* 0x0000000000157919 */ /* 0x000f220000008800 */
[----:B------:R-:W-:Y:S02]  /*8ea0*/  MOV R10, 0x400 ;  /* 0x00000400000a7802 */ /* 0x000fe40000000f00 */
[----:B------:R-:W5:Y:S08]  /*8eb0*/  LDC R2, c[0x0][0x8b4] ;  /* 0x00022d00ff027b82 */ /* 0x000f700000000800 */
[----:B------:R-:W1:Y:S01]  /*8ec0*/  LDC.64 R14, c[0x0][0x820] ;  /* 0x00020800ff0e7b82 */ /* 0x000e620000000a00 */
[----:B--2---:R-:W-:-:S07]  /*8ed0*/  ISETP.NE.AND P0, PT, R12, 0x1, PT ;  /* 0x000000010c00780c */ /* 0x004fce0003f05270 */
[----:B------:R-:W2:Y:S01]  /*8ee0*/  LDC.64 R16, c[0x0][0x848] ;  /* 0x00021200ff107b82 */ /* 0x000ea20000000a00 */
[----:B-----5:R-:W-:Y:S01]  /*8ef0*/  VIADD R18, R2, UR4 ;  /* 0x0000000402127c36 */ /* 0x020fe20008000000 */
[----:B------:R-:W-:Y:S01]  /*8f00*/  ULDC.64 UR4, c[0x0][0x818] ;  /* 0x0002060000047ab9 */ /* 0x000fe20000000a00 */
[----:B---3--:R-:W-:Y:S02]  /*8f10*/  VIADD R19, R20, 0xffffff80 ;  /* 0xffffff8014137836 */ /* 0x008fe40000000000 */
[----:B------:R-:W-:-:S03]  /*8f20*/  IMAD.SHL.U32 R4, R18, 0x2000, RZ ;  /* 0x0000200012047824 */ /* 0x000fc600078e00ff */
[----:B------:R-:W3:Y:S01]  /*8f30*/  @P0 LDC R0, c[0x0][0x854] ;  /* 0x00021500ff000b82 */ /* 0x000ee20000000800 */
[----:B----4-:R-:W-:Y:S02]  /*8f40*/  LEA R21, R21, R10, 0x18 ;  /* 0x0000000a15157211 */ /* 0x010fe400078ec0ff */
[----:B------:R-:W-:Y:S02]  /*8f50*/  SHF.R.S32.HI R2, RZ, 0x1f, R19 ;  /* 0x0000001fff027819 */ /* 0x000fe40000011413 */
[----:B------:R-:W-:Y:S02]  /*8f60*/  SHF.R.S32.HI R5, RZ, 0x1f, R4 ;  /* 0x0000001fff057819 */ /* 0x000fe40000011404 */
[----:B------:R-:W-:Y:S01]  /*8f70*/  LEA.HI R9, R2, R19, RZ, 0x7 ;  /* 0x0000001302097211 */ /* 0x000fe200078f38ff */
[----:B------:R-:W4:Y:S01]  /*8f80*/  @P0 LDC R3, c[0x0][0x858] ;  /* 0x00021600ff030b82 */ /* 0x000f220000000800 */
[----:B---3--:R-:W-:-:S05]  /*8f90*/  @P0 IMAD.HI.U32 R0, R0, UR40, RZ ;  /* 0x0000002800000c27 */ /* 0x008fca000f8e00ff */
[----:B----4-:R-:W-:-:S04]  /*8fa0*/  @P0 SHF.R.U32.HI R7, RZ, R3, R0 ;  /* 0x00000003ff070219 */ /* 0x010fc80000011600 */
[----:B------:R-:W-:Y:S01]  /*8fb0*/  SHF.R.S32.HI R8, RZ, 0x1f, R7 ;  /* 0x0000001fff087819 */ /* 0x000fe20000011407 */
[----:B------:R-:W-:-:S04]  /*8fc0*/  IMAD.WIDE.U32 R2, R7, UR4, R4 ;  /* 0x0000000407027c25 */ /* 0x000fc8000f8e0004 */
[C---:B------:R-:W-:Y:S02]  /*8fd0*/  IMAD R6, R8.reuse, UR6, RZ ;  /* 0x0000000608067c24 */ /* 0x040fe4000f8e02ff */
[----:B------:R-:W-:Y:S01]  /*8fe0*/  IMAD R0, R8, UR4, RZ ;  /* 0x0000000408007c24 */ /* 0x000fe2000f8e02ff */
[----:B------:R-:W-:Y:S01]  /*8ff0*/  USHF.R.S32.HI UR4, URZ, 0x1f, UR39 ;  /* 0x0000001f3f047899 */ /* 0x000fe20008011427 */
[C---:B-1----:R-:W-:Y:S02]  /*9000*/  IMAD R13, R7.reuse, UR7, R6 ;  /* 0x00000007070d7c24 */ /* 0x042fe4000f8e0206 */
[----:B------:R-:W-:Y:S01]  /*9010*/  IMAD R11, R7, UR5, R0 ;  /* 0x00000005070b7c24 */ /* 0x000fe2000f8e0200 */
[C---:B------:R-:W-:Y:S01]  /*9020*/  LOP3.LUT R0, R9.reuse, 0xfffff80, RZ, 0xc0, !PT ;  /* 0x0fffff8009007812 */ /* 0x040fe200078ec0ff */
[----:B------:R-:W-:Y:S02]  /*9030*/  IMAD.SHL.U32 R6, R9, 0x20, RZ ;  /* 0x0000002009067824 */ /* 0x000fe400078e00ff */
[----:B------:R-:W-:-:S03]  /*9040*/  IMAD.WIDE.U32 R4, R7, UR6, R4 ;  /* 0x0000000607047c25 */ /* 0x000fc6000f8e0004 */
[----:B------:R-:W-:Y:S01]  /*9050*/  LOP3.LUT R9, R6, 0x3ffff000, RZ, 0xc0, !PT ;  /* 0x3ffff00006097812 */ /* 0x000fe200078ec0ff */
[----:B------:R-:W-:Y:S02]  /*9060*/  IMAD.IADD R0, R19, 0x1, -R0 ;  /* 0x0000000113007824 */ /* 0x000fe400078e0a00 */
[----:B------:R-:W-:Y:S02]  /*9070*/  IMAD.IADD R3, R3, 0x1, R11 ;  /* 0x0000000103037824 */ /* 0x000fe400078e020b */
[----:B------:R-:W-:Y:S02]  /*9080*/  IMAD.IADD R5, R5, 0x1, R13 ;  /* 0x0000000105057824 */ /* 0x000fe400078e020d */
[----:B------:R-:W-:Y:S02]  /*9090*/  IMAD R6, R14, UR4, RZ ;  /* 0x000000040e067c24 */ /* 0x000fe4000f8e02ff */
[----:B--2---:R-:W-:Y:S01]  /*90a0*/  IMAD R10, R16, UR4, RZ ;  /* 0x00000004100a7c24 */ /* 0x004fe2000f8e02ff */
[----:B------:R-:W-:Y:S05]  /*90b0*/  WARPSYNC.ALL ;  /* 0x0000000000007948 */ /* 0x000fea0003800000 */
[----:B------:R-:W-:-:S02]  /*90c0*/  IMAD R0, R0, 0x4, R9 ;  /* 0x0000000400007824 */ /* 0x000fc400078e0209 */
[----:B------:R-:W-:Y:S02]  /*90d0*/  IMAD R11, R15, UR39, R6 ;  /* 0x000000270f0b7c24 */ /* 0x000fe4000f8e0206 */
[----:B------:R-:W-:-:S04]  /*90e0*/  IMAD.WIDE.U32 R2, R14, UR39, R2 ;  /* 0x000000270e027c25 */ /* 0x000fc8000f8e0002 */
[----:B------:R-:W-:Y:S02]  /*90f0*/  IMAD R9, R17, UR39, R10 ;  /* 0x0000002711097c24 */ /* 0x000fe4000f8e020a */
[----:B------:R-:W-:-:S04]  /*9100*/  IMAD.WIDE.U32 R4, R16, UR39, R4 ;  /* 0x0000002710047c25 */ /* 0x000fc8000f8e0004 */
[----:B------:R-:W-:Y:S02]  /*9110*/  IMAD R0, R0, 0x4, R21 ;  /* 0x0000000400007824 */ /* 0x000fe400078e0215 */
[----:B------:R-:W-:Y:S02]  /*9120*/  IMAD.IADD R11, R3, 0x1, R11 ;  /* 0x00000001030b7824 */ /* 0x000fe400078e020b */
[----:B------:R-:W-:Y:S01]  /*9130*/  IMAD.IADD R10, R5, 0x1, R9 ;  /* 0x00000001050a7824 */ /* 0x000fe200078e0209 */
[----:B------:R-:W-:Y:S01]  /*9140*/  BAR.SYNC.DEFER_BLOCKING 0x1, 0x100 ;  /* 0x0044000000007b1d */ /* 0x000fe20000010000 */
[----:B------:R-:W-:Y:S02]  /*9150*/  ISETP.NE.AND P0, PT, R19, RZ, PT ;  /* 0x000000ff1300720c */ /* 0x000fe40003f05270 */
[----:B------:R-:W-:-:S03]  /*9160*/  ISETP.NE.AND P1, PT, R20, 0x80, PT ;  /* 0x000000801400780c */ /* 0x000fc60003f25270 */
        /* <DEDUP_REMOVED lines=9> */
[----:B------:R-:W-:Y:S02]  /*9200*/  SHF.R.S32.HI R9, RZ, 0x1f, R6 ;  /* 0x0000001fff097819 */ /* 0x000fe40000011406 */
[----:B------:R-:W-:Y:S01]  /*9210*/  IADD3 R6, P2, P3, R6, UR4, R7 ;  /* 0x0000000406067c10 */ /* 0x000fe2000fb5e007 */
[----:B------:R3:W-:Y:S03]  /*9220*/  STS.128 [R0], R184 ;  /* 0x000000b800007388 */ /* 0x0007e60000000c00 */
[----:B------:R-:W-:Y:S01]  /*9230*/  IADD3.X R9, R9, UR5, R8, P2, P3 ;  /* 0x0000000509097c10 */ /* 0x000fe200097e6408 */
[C---:B------:R-:W-:Y:S01]  /*9240*/  IMAD.SHL.U32 R18, R6.reuse, 0x4, RZ ;  /* 0x0000000406127824 */ /* 0x040fe200078e00ff */
[----:B------:R-:W-:Y:S01]  /*9250*/  ULDC.64 UR4, c[0x0][0x868] ;  /* 0x00021a0000047ab9 */ /* 0x000fe20000000a00 */
[----:B------:R3:W-:Y:S01]  /*9260*/  STS.128 [R0+0x800], R188 ;  /* 0x000800bc00007388 */ /* 0x0007e20000000c00 */
[----:B------:R-:W-:Y:S01]  /*9270*/  SHF.L.U64.HI R13, R6, 0x2, R9 ;  /* 0x00000002060d7819 */ /* 0x000fe20000010209 */
[----:B------:R-:W-:Y:S01]  /*9280*/  IMAD.MOV R9, RZ, RZ, -R7 ;  /* 0x000000ffff097224 */ /* 0x000fe200078e0a07 */
[----:B------:R-:W-:Y:S01]  /*9290*/  IADD3 R6, P4, R18, UR4, RZ ;  /* 0x0000000412067c10 */ /* 0x000fe2000ff9e0ff */
[----:B------:R3:W-:Y:S01]  /*92a0*/  STS.128 [R0+0x1000], R192 ;  /* 0x001000c000007388 */ /* 0x0007e20000000c00 */
[----:B-1----:R-:W-:Y:S01]  /*92b0*/  LEA R14, P2, R2, R14, 0x2 ;  /* 0x0000000e020e7211 */ /* 0x002fe200078410ff */
[----:B------:R-:W-:Y:S01]  /*92c0*/  IMAD R9, R12, R9, UR40 ;  /* 0x000000280c097e24 */ /* 0x000fe2000f8e0209 */
        /* <DEDUP_REMOVED lines=8> */
.L_x_6544:
[----:B------:R-:W2:Y:S04]  /*9350*/  LDG.E.STRONG.GPU R8, desc[UR36][R6.64] ;  /* 0x0000002406087981 */ /* 0x000ea8000c1ef900 */
[----:B--2---:R-:W-:Y:S01]  /*9360*/  CCTL.IVALL ;  /* 0x00000000ff00798f */ /* 0x004fe20002000000 */
[----:B------:R-:W-:Y:S05]  /*9370*/  YIELD ;  /* 0x0000000000007946 */ /* 0x000fea0003800000 */
[----:B------:R-:W-:-:S13]  /*9380*/  ISETP.NE.AND P0, PT, R8, R9, PT ;  /* 0x000000090800720c */ /* 0x000fda0003f05270 */
[----:B------:R-:W-:Y:S05]  /*9390*/  @P0 BRA `(.L_x_6544) ;  /* 0xfffffffc00ec0947 */ /* 0x000fea000383ffff */
.L_x_6543:
[----:B------:R-:W-:Y:S05]  /*93a0*/  BSYNC B0 ;  /* 0x0000000000007941 */ /* 0x000fea0003800000 */
.L_x_6542:
[----:B------:R-:W-:Y:S01]  /*93b0*/  UMOV UR4, 0xffffffff ;  /* 0xffffffff00047882 */ /* 0x000fe20000000000 */
[----:B------:R-:W-:Y:S02]  /*93c0*/  LEA.HI.X R11, R2, R15, R11, 0x2, P2 ;  /* 0x0000000f020b7211 */ /* 0x000fe400010f140b */
[----:B------:R-:W-:Y:S01]  /*93d0*/  LEA.HI.X R10, R4, R17, R10, 0x2, P3 ;  /* 0x00000011040a7211 */ /* 0x000fe200018f140a */
[----:B------:R-:W-:Y:S06]  /*93e0*/  BRA.DIV UR4, `(.L_x_6545) ;  /* 0x0000004204187947 */ /* 0x000fec000b800000 */
[----:B------:R-:W-:Y:S01]  /*93f0*/  NOP ;  /* 0x0000000000007918 */ /* 0x000fe20000000000 */
.L_x_6634:
        /* <DEDUP_REMOVED lines=17> */
.L_x_6548:
[----:B------:R-:W-:Y:S01]  /*9510*/  @P0 ELECT P2, URZ, PT ;  /* 0x00000000003f082f */ /* 0x000fe20003840000 */
[----:B------:R1:W-:-:S12]  /*9520*/  UBLKRED.G.S.ADD.F32.RN [UR4], [UR6], UR7, desc[UR8] ;  /* 0x00000804060073bb */ /* 0x0003d800080a1407 */
[----:B------:R-:W-:Y:S02]  /*9530*/  @P2 PLOP3.LUT P0, PT, P2, PT, PT, 0x8, 0x0 ;  /* 0x000000000000281c */ /* 0x000fe4000170e170 */
[----:B------:R-:W-:-:S11]  /*9540*/  PLOP3.LUT P2, PT, PT, PT, PT, 0x8, 0x0 ;  /* 0x000000000000781c */ /* 0x000fd60003f4e170 */
[----:B-1----:R-:W-:Y:S05]  /*9550*/  @P0 BRA.U.ANY `(.L_x_6548) ;  /* 0xfffffffd00ec0947 */ /* 0x002fea000393ffff */
[----:B------:R0:W-:Y:S01]  /*9560*/  UTMACMDFLUSH ;  /* 0x00000000000079b7 */ /* 0x0001e20000000000 */
[----:B------:R-:W-:-:S04]  /*9570*/  DEPBAR.LE SB0, 0x0 ;  /* 0x000080000000791a */ /* 0x000fc80000000000 */
.L_x_6547:
[----:B------:R-:W-:Y:S05]  /*9580*/  BSYNC B0 ;  /* 0x0000000000007941 */ /* 0x000fea0003800000 */
.L_x_6546:
        /* <DEDUP_REMOVED lines=14> */
.L_x_6550:
[----:B------:R-:W-:Y:S05]  /*9670*/  BSYNC B0 ;  /* 0x0000000000007941 */ /* 0x000fea0003800000 */
.L_x_6549:
        /* <DEDUP_REMOVED lines=14> */
.L_x_6553:
[----:B-1-3--:R-:W2:Y:S04]  /*9760*/  LDG.E.STRONG.GPU R0, desc[UR36][R2.64] ;  /* 0x0000002402007981 */ /* 0x00aea8000c1ef900 */
[----:B--2---:R-:W-:Y:S01]  /*9770*/  CCTL.IVALL ;  /* 0x00000000ff00798f */ /* 0x004fe20002000000 */
[----:B------:R-:W-:Y:S05]  /*9780*/  YIELD ;  /* 0x0000000000007946 */ /* 0x000fea0003800000 */
[----:B------:R-:W-:-:S13]  /*9790*/  ISETP.NE.AND P0, PT, R0, R9, PT ;  /* 0x000000090000720c */ /* 0x000fda0003f05270 */
[----:B------:R-:W-:Y:S05]  /*97a0*/  @P0 BRA `(.L_x_6553) ;  /* 0xfffffffc00ec0947 */ /* 0x000fea000383ffff */
.L_x_6552:
[----:B------:R-:W-:Y:S05]  /*97b0*/  BSYNC B0 ;  /* 0x0000000000007941 */ /* 0x000fea0003800000 */
.L_x_6551:
[----:B------:R-:W-:-:S03]  /*97c0*/  UMOV UR4, 0xffffffff ;  /* 0xffffffff00047882 */ /* 0x000fc60000000000 */
[----:B------:R-:W-:Y:S05]  /*97d0*/  BRA.DIV UR4, `(.L_x_6554) ;  /* 0x0000003e04387947 */ /* 0x000fea000b800000 */
[----:B------:R-:W-:Y:S01]  /*97e0*/  NOP ;  /* 0x0000000000007918 */ /* 0x000fe20000000000 */
.L_x_6637:
        /* <DEDUP_REMOVED lines=17> */
.L_x_6557:
[----:B------:R-:W-:Y:S01]  /*9900*/  @P0 ELECT P2, URZ, PT ;  /* 0x00000000003f082f */ /* 0x000fe20003840000 */
[----:B------:R2:W-:-:S12]  /*9910*/  UBLKRED.G.S.ADD.F32.RN [UR4], [UR6], UR7, desc[UR8] ;  /* 0x00000804060073bb */ /* 0x0005d800080a1407 */
[----:B------:R-:W-:Y:S02]  /*9920*/  @P2 PLOP3.LUT P0, PT, P2, PT, PT, 0x8, 0x0 ;  /* 0x000000000000281c */ /* 0x000fe4000170e170 */
[----:B------:R-:W-:-:S11]  /*9930*/  PLOP3.LUT P2, PT, PT, PT, PT, 0x8, 0x0 ;  /* 0x000000000000781c */ /* 0x000fd60003f4e170 */
[----:B--2---:R-:W-:Y:S05]  /*9940*/  @P0 BRA.U.ANY `(.L_x_6557) ;  /* 0xfffffffd00ec0947 */ /* 0x004fea000393ffff */
[----:B------:R0:W-:Y:S01]  /*9950*/  UTMACMDFLUSH ;  /* 0x00000000000079b7 */ /* 0x0001e20000000000 */
[----:B------:R-:W-:-:S04]  /*9960*/  DEPBAR.LE SB0, 0x0 ;  /* 0x000080000000791a */ /* 0x000fc80000000000 */
.L_x_6556:
[----:B------:R-:W-:Y:S05]  /*9970*/  BSYNC B0 ;  /* 0x0000000000007941 */ /* 0x000fea0003800000 */
.L_x_6555:
        /* <DEDUP_REMOVED lines=14> */
.L_x_6505:
        /* <DEDUP_REMOVED lines=29> */
.L_x_6559:
[----:B------:R-:W-:Y:S01]  /*9c30*/  ULDC UR9, c[0x0][0x8cc] ;  /* 0x0002330000097ab9 */ /* 0x000fe20000000800 */
[----:B------:R-:W-:Y:S01]  /*9c40*/  UMOV UR7, UR8 ;  /* 0x0000000800077c82 */ /* 0x000fe20008000000 */
[----:B------:R-:W-:-:S11]  /*9c50*/  UISETP.NE.AND UP0, UPT, UR9, 0x1, UPT ;  /* 0x000000010900788c */ /* 0x000fd6000bf05270 */
[----:B------:R-:W-:Y:S02]  /*9c60*/  @UP0 ULDC.64 UR10, c[0x0][0x8d0] ;  /* 0x00023400000a0ab9 */ /* 0x000fe40000000a00 */
[----:B------:R-:W-:-:S04]  /*9c70*/  UIMAD.WIDE.U32 UR4, UR8, UR10, URZ ;  /* 0x0000000a080472a5 */ /* 0x000fc8000f8e003f */
[----:B------:R-:W-:-:S04]  /*9c80*/  @UP0 USHF.R.U32.HI UR7, URZ, UR11, UR5 ;  /* 0x0000000b3f070299 */ /* 0x000fc80008011605 */
[----:B------:R-:W-:-:S12]  /*9c90*/  UIMAD UR4, UR7, UR9, URZ ;  /* 0x00000009070472a4 */ /* 0x000fd8000f8e023f */
.L_x_6560:
        /* <DEDUP_REMOVED lines=84> */
.L_x_6564:
[----:B------:R-:W2:Y:S04]  /*a1e0*/  LDG.E.STRONG.GPU R4, desc[UR36][R2.64] ;  /* 0x0000002402047981 */ /* 0x000ea8000c1ef900 */
[----:B--2---:R-:W-:Y:S01]  /*a1f0*/  CCTL.IVALL ;  /* 0x00000000ff00798f */ /* 0x004fe20002000000 */
[----:B------:R-:W-:Y:S05]  /*a200*/  YIELD ;  /* 0x0000000000007946 */ /* 0x000fea0003800000 */
[----:B------:R-:W-:-:S13]  /*a210*/  ISETP.NE.AND P1, PT, R4, R5, PT ;  /* 0x000000050400720c */ /* 0x000fda0003f25270 */
[----:B------:R-:W-:Y:S05]  /*a220*/  @P1 BRA `(.L_x_6564) ;  /* 0xfffffffc00ec1947 */ /* 0x000fea000383ffff */
.L_x_6563:
[----:B------:R-:W-:Y:S05]  /*a230*/  BSYNC B0 ;  /* 0x0000000000007941 */ /* 0x000fea0003800000 */
.L_x_6562:
[----:B------:R-:W-:-:S03]  /*a240*/  UMOV UR4, 0xffffffff ;  /* 0xffffffff00047882 */ /* 0x000fc60000000000 */
[----:B------:R-:W-:Y:S05]  /*a250*/  BRA.DIV UR4, `(.L_x_6565) ;  /* 0x0000003204b47947 */ /* 0x000fea000b800000 */
[----:B------:R-:W-:Y:S01]  /*a260*/  NOP ;  /* 0x0000000000007918 */ /* 0x000fe20000000000 */
.L_x_6640:
        /* <DEDUP_REMOVED lines=22> */
.L_x_6567:
[----:B------:R-:W-:Y:S05]  /*a3d0*/  BSYNC B0 ;  /* 0x0000000000007941 */ /* 0x000fea0003800000 */
.L_x_6566:
        /* <DEDUP_REMOVED lines=20> */
.L_x_6569:
[----:B------:R-:W-:Y:S05]  /*a520*/  BSYNC B0 ;  /* 0x0000000000007941 */ /* 0x000fea0003800000 */
.L_x_6568:
[----:B------:R-:W-:Y:S06]  /*a530*/  BAR.ARV 0xa, 0xa0 ;  /* 0x0282800000007b1d */ /* 0x000fec0000002000 */
[----:B------:R-:W-:Y:S04]  /*a540*/  BSSY B0, `(.L_x_6570) ;  /* 0x0000003000007945 */ /* 0x000fe80003800000 */
[----:B------:R-:W-:Y:S05]  /*a550*/  @!P0 BRA `(.L_x_6571) ;  /* 0x0000000000048947 */ /* 0x000fea0003800000 */
[----:B------:R-:W-:-:S04]  /*a560*/  DEPBAR.LE SB0, 0x0 ;  /* 0x000080000000791a */ /* 0x000fc80000000000 */
.L_x_6571:
[----:B------:R-:W-:Y:S05]  /*a570*/  BSYNC B0 ;  /* 0x0000000000007941 */ /* 0x000fea0003800000 */
.L_x_6570:
        /* <DEDUP_REMOVED lines=19> */
.L_x_6573:
[----:B------:R-:W-:Y:S05]  /*a6b0*/  BSYNC B0 ;  /* 0x0000000000007941 */ /* 0x000fea0003800000 */
.L_x_6572:
[----:B------:R-:W-:Y:S01]  /*a6c0*/  UIADD3 UR17, UR8, 0x1, URZ ;  /* 0x0000000108117890 */ /* 0x000fe2000fffe03f */
[----:B------:R-:W-:Y:S11]  /*a6d0*/  BRA `(.L_x_6574) ;  /* 0x0000000000047947 */ /* 0x000ff60003800000 */
.L_x_6561:
[----:B------:R-:W-:-:S05]  /*a6e0*/  UMOV UR17, UR8 ;  /* 0x0000000800117c82 */ /* 0x000fca0008000000 */
.L_x_6574:
        /* <DEDUP_REMOVED lines=12> */
.L_x_6599:
        /* <DEDUP_REMOVED lines=18> */
.L_x_6577:
[----:B------:R-:W2:Y:S04]  /*a8d0*/  LDG.E.STRONG.GPU R4, desc[UR36][R2.64] ;  /* 0x0000002402047981 */ /* 0x000ea8000c1ef900 */
[----:B--2---:R-:W-:Y:S01]  /*a8e0*/  CCTL.IVALL ;  /* 0x00000000ff00798f */ /* 0x004fe20002000000 */
[----:B------:R-:W-:Y:S05]  /*a8f0*/  YIELD ;  /* 0x0000000000007946 */ /* 0x000fea0003800000 */
[----:B------:R-:W-:-:S13]  /*a900*/  ISETP.NE.AND P1, PT, R4, R5, PT ;  /* 0x000000050400720c */ /* 0x000fda0003f25270 */
[----:B------:R-:W-:Y:S05]  /*a910*/  @P1 BRA `(.L_x_6577) ;  /* 0xfffffffc00ec1947 */ /* 0x000fea000383ffff */
.L_x_6576:
[----:B------:R-:W-:Y:S05]  /*a920*/  BSYNC B0 ;  /* 0x0000000000007941 */ /* 0x000fea0003800000 */
.L_x_6575:
[----:B------:R-:W-:-:S03]  /*a930*/  UMOV UR18, 0xffffffff ;  /* 0xffffffff00127882 */ /* 0x000fc60000000000 */
[----:B------:R-:W-:Y:S05]  /*a940*/  BRA.DIV UR18, `(.L_x_6578) ;  /* 0x0000002e12147947 */ /* 0x000fea000b800000 */
[----:B------:R-:W-:Y:S01]  /*a950*/  NOP ;  /* 0x0000000000007918 */ /* 0x000fe20000000000 */
.L_x_6643:
        /* <DEDUP_REMOVED lines=19> */
.L_x_6580:
[----:B------:R-:W-:Y:S05]  /*aa90*/  BSYNC B0 ;  /* 0x0000000000007941 */ /* 0x000fea0003800000 */
.L_x_6579:
        /* <DEDUP_REMOVED lines=15> */
.L_x_6582:
[----:B------:R-:W-:Y:S05]  /*ab90*/  BSYNC B0 ;  /* 0x0000000000007941 */ /* 0x000fea0003800000 */
.L_x_6581:
[----:B------:R-:W-:Y:S06]  /*aba0*/  BAR.ARV 0xa, 0xa0 ;  /* 0x0282800000007b1d */ /* 0x000fec0000002000 */
[----:B------:R-:W-:Y:S04]  /*abb0*/  BSSY B0, `(.L_x_6583) ;  /* 0x0000003000007945 */ /* 0x000fe80003800000 */
[----:B------:R-:W-:Y:S05]  /*abc0*/  @!P0 BRA `(.L_x_6584) ;  /* 0x0000000000048947 */ /* 0x000fea0003800000 */
[----:B------:R-:W-:-:S04]  /*abd0*/  DEPBAR.LE SB0, 0x0 ;  /* 0x000080000000791a */ /* 0x000fc80000000000 */
.L_x_6584:
[----:B------:R-:W-:Y:S05]  /*abe0*/  BSYNC B0 ;  /* 0x0000000000007941 */ /* 0x000fea0003800000 */
.L_x_6583:
        /* <DEDUP_REMOVED lines=19> */
.L_x_6586:
[----:B------:R-:W-:Y:S05]  /*ad20*/  BSYNC B0 ;  /* 0x0000000000007941 */ /* 0x000fea0003800000 */
.L_x_6585:
        /* <DEDUP_REMOVED lines=17> */
.L_x_6589:
[----:B------:R-:W2:Y:S04]  /*ae40*/  LDG.E.STRONG.GPU R4, desc[UR36][R2.64] ;  /* 0x0000002402047981 */ /* 0x000ea8000c1ef900 */
[----:B--2---:R-:W-:Y:S01]  /*ae50*/  CCTL.IVALL ;  /* 0x00000000ff00798f */ /* 0x004fe20002000000 */
[----:B------:R-:W-:Y:S05]  /*ae60*/  YIELD ;  /* 0x0000000000007946 */ /* 0x000fea0003800000 */
[----:B------:R-:W-:-:S13]  /*ae70*/  ISETP.NE.AND P1, PT, R4, R5, PT ;  /* 0x000000050400720c */ /* 0x000fda0003f25270 */
[----:B------:R-:W-:Y:S05]  /*ae80*/  @P1 BRA `(.L_x_6589) ;  /* 0xfffffffc00ec1947 */ /* 0x000fea000383ffff */
.L_x_6588:
[----:B------:R-:W-:Y:S05]  /*ae90*/  BSYNC B0 ;  /* 0x0000000000007941 */ /* 0x000fea0003800000 */
.L_x_6587:
[----:B------:R-:W-:-:S03]  /*aea0*/  UMOV UR10, 0xffffffff ;  /* 0xffffffff000a7882 */ /* 0x000fc60000000000 */
[----:B------:R-:W-:Y:S05]  /*aeb0*/  BRA.DIV UR10, `(.L_x_6590) ;  /* 0x000000260ad47947 */ /* 0x000fea000b800000 */
[----:B------:R-:W-:Y:S01]  /*aec0*/  NOP ;  /* 0x0000000000007918 */ /* 0x000fe20000000000 */
.L_x_6646:
        /* <DEDUP_REMOVED lines=15> */
.L_x_6592:
[----:B------:R-:W-:Y:S05]  /*afc0*/  BSYNC B0 ;  /* 0x0000000000007941 */ /* 0x000fea0003800000 */
.L_x_6591:
        /* <DEDUP_REMOVED lines=15> */
.L_x_6594:
[----:B------:R-:W-:Y:S05]  /*b0c0*/  BSYNC B0 ;  /* 0x0000000000007941 */ /* 0x000fea0003800000 */
.L_x_6593:
[----:B------:R-:W-:Y:S06]  /*b0d0*/  BAR.ARV 0xa, 0xa0 ;  /* 0x0282800000007b1d */ /* 0x000fec0000002000 */
[----:B------:R-:W-:Y:S04]  /*b0e0*/  BSSY B0, `(.L_x_6595) ;  /* 0x0000003000007945 */ /* 0x000fe80003800000 */
[----:B------:R-:W-:Y:S05]  /*b0f0*/  @!P0 BRA `(.L_x_6596) ;  /* 0x0000000000048947 */ /* 0x000fea0003800000 */
[----:B------:R-:W-:-:S04]  /*b100*/  DEPBAR.LE SB0, 0x0 ;  /* 0x000080000000791a */ /* 0x000fc80000000000 */
.L_x_6596:
[----:B------:R-:W-:Y:S05]  /*b110*/  BSYNC B0 ;  /* 0x0000000000007941 */ /* 0x000fea0003800000 */
.L_x_6595:
        /* <DEDUP_REMOVED lines=19> */
.L_x_6598:
[----:B------:R-:W-:Y:S05]  /*b250*/  BSYNC B0 ;  /* 0x0000000000007941 */ /* 0x000fea0003800000 */
.L_x_6597:
[----:B------:R-:W-:Y:S02]  /*b260*/  UIADD3 UR17, UR17, 0x2, URZ ;  /* 0x0000000211117890 */ /* 0x000fe4000fffe03f */
[----:B------:R-:W-:Y:S02]  /*b270*/  UIADD3 UR4, UR4, 0x4000, URZ ;  /* 0x0000400004047890 */ /* 0x000fe4000fffe03f */
[----:B------:R-:W-:-:S06]  /*b280*/  UISETP.GE.AND UP0, UPT, UR17, UR5, UPT ;  /* 0x000000051100728c */ /* 0x000fcc000bf06270 */
[----:B------:R-:W-:-:S13]  /*b290*/  PLOP3.LUT P1, PT, PT, PT, UP0, 0x80, 0x0 ;  /* 0x000000000000781c */ /* 0x000fda0003f2f008 */
[----:B------:R-:W-:Y:S05]  /*b2a0*/  @!P1 BRA `(.L_x_6599) ;  /* 0xfffffff400409947 */ /* 0x000fea000383ffff */
[----:B------:R-:W-:Y:S05]  /*b2b0*/  BRA `(.L_x_6509) ;  /* 0x0000001c00dc7947 */ /* 0x000fea0003800000 */
.L_x_6558:
        /* <DEDUP_REMOVED lines=21> */
.L_x_6600:
[----:B------:R-:W-:Y:S01]  /*b410*/  ULDC UR9, c[0x0][0x8cc] ;  /* 0x0002330000097ab9 */ /* 0x000fe20000000800 */
[----:B------:R-:W-:Y:S01]  /*b420*/  UMOV UR7, UR8 ;  /* 0x0000000800077c82 */ /* 0x000fe20008000000 */
[----:B------:R-:W-:-:S11]  /*b430*/  UISETP.NE.AND UP0, UPT, UR9, 0x1, UPT ;  /* 0x000000010900788c */ /* 0x000fd6000bf05270 */
[----:B------:R-:W-:Y:S02]  /*b440*/  @UP0 ULDC.64 UR10, c[0x0][0x8d0] ;  /* 0x00023400000a0ab9 */ /* 0x000fe40000000a00 */
[----:B------:R-:W-:-:S04]  /*b450*/  UIMAD.WIDE.U32 UR4, UR8, UR10, URZ ;  /* 0x0000000a080472a5 */ /* 0x000fc8000f8e003f */
[----:B------:R-:W-:-:S04]  /*b460*/  @UP0 USHF.R.U32.HI UR7, URZ, UR11, UR5 ;  /* 0x0000000b3f070299 */ /* 0x000fc80008011605 */
[----:B------:R-:W-:-:S12]  /*b470*/  UIMAD UR4, UR7, UR9, URZ ;  /* 0x00000009070472a4 */ /* 0x000fd8000f8e023f */
.L_x_6601:
        /* <DEDUP_REMOVED lines=78> */
.L_x_6647:
        /* <DEDUP_REMOVED lines=12> */
.L_x_6605:
        /* <DEDUP_REMOVED lines=70> */
.L_x_6616:
[----:B------:R-:W-:-:S04]  /*be80*/  SHF.L.U32 R19, R10, 0x1f, RZ ;  /* 0x0000001f0a137819 */ /* 0x000fc800000006ff */
[----:B------:R-:W2:Y:S02]  /*be90*/  SYNCS.PHASECHK.TRANS64.TRYWAIT P1, [R0+URZ+0x30c40], R19 ;  /* 0x030c4013000075a7 */ /* 0x000ea4000802017f */
[----:B--2---:R-:W-:Y:S05]  /*bea0*/  @!P1 BRA `(.L_x_6608) ;  /* 0x0000001800089947 */ /* 0x004fea0003800000 */
.L_x_6648:
        /* <DEDUP_REMOVED lines=8> */
.L_x_6609:
        /* <DEDUP_REMOVED lines=30> */
.L_x_6649:
        /* <DEDUP_REMOVED lines=8> */
.L_x_6611:
        /* <DEDUP_REMOVED lines=30> */
.L_x_6650:
        /* <DEDUP_REMOVED lines=8> */
.L_x_6613:
        /* <DEDUP_REMOVED lines=25> */
.L_x_6652:
        /* <DEDUP_REMOVED lines=8> */
.L_x_6615:
        /* <DEDUP_REMOVED lines=28> */
.L_x_6607:
[----:B-1----:R-:W2:Y:S04]  /*c7c0*/  LDL.LU R4, [R1+0x10] ;  /* 0x0000100001047983 */ /* 0x002ea80000300800 */
[----:B------:R1:W5:Y:S01]  /*c7d0*/  LDL R5, [R1+0x14] ;  /* 0x0000140001057983 */ /* 0x0003620000100800 */
[----:B--2---:R-:W-:-:S13]  /*c7e0*/  ISETP.NE.AND P1, PT, R4, RZ, PT ;  /* 0x000000ff0400720c */ /* 0x004fda0003f25270 */
[----:B-1----:R-:W-:Y:S05]  /*c7f0*/  @!P1 BRA `(.L_x_6606) ;  /* 0x0000000400249947 */ /* 0x002fea0003800000 */
[----:B------:R-:W-:-:S04]  /*c800*/  SHF.L.U32 R14, R10, 0x1f, RZ ;  /* 0x0000001f0a0e7819 */ /* 0x000fc800000006ff */
[----:B------:R-:W1:Y:S02]  /*c810*/  SYNCS.PHASECHK.TRANS64.TRYWAIT P1, [R0+URZ+0x30c40], R14 ;  /* 0x030c400e000075a7 */ /* 0x000e64000802017f */
[----:B-1----:R-:W-:Y:S05]  /*c820*/  @!P1 BRA `(.L_x_6617) ;  /* 0x0000000c00fc9947 */ /* 0x002fea0003800000 */
.L_x_6653:
        /* <DEDUP_REMOVED lines=8> */
.L_x_6618:
        /* <DEDUP_REMOVED lines=27> */
.L_x_6654:
        /* <DEDUP_REMOVED lines=8> */
.L_x_6620:
        /* <DEDUP_REMOVED lines=27> */
.L_x_6606:
        /* <DEDUP_REMOVED lines=8> */
.L_x_6655:
[----:B------:R-:W-:Y:S05]  /*cd10*/  @P1 BRA `(.L_x_6622) ;  /* 0x0000000000181947 */ /* 0x000fea0003800000 */
[----:B------:R-:W4:Y:S01]  /*cd20*/  S2R R2, SR_TID.X ;  /* 0x0000000000027919 */ /* 0x000f220000002100 */
[----:B---3--:R-:W-:-:S04]  /*cd30*/  IMAD.MOV.U32 R3, RZ, RZ, 0x4200 ;  /* 0x00004200ff037424 */ /* 0x008fc800078e00ff */
[----:B------:R3:W-:Y:S01]  /*cd40*/  SYNCS.ARRIVE.TRANS64 RZ, [R4+URZ+0x30c30], R3 ;  /* 0x030c300304ff79a7 */ /* 0x0007e2000800003f */
[----:B----4-:R-:W-:-:S13]  /*cd50*/  LOP3.LUT P0, RZ, R2, 0x1f, RZ, 0xc0, !PT ;  /* 0x0000001f02ff7812 */ /* 0x010fda000780c0ff */
[----:B---3--:R-:W-:Y:S05]  /*cd60*/  @!P0 BRA `(.L_x_6622) ;  /* 0x0000000000048947 */ /* 0x008fea0003800000 */
[----:B------:R-:W-:Y:S01]  /*cd70*/  BPT.TRAP 0x1 ;  /* 0x000000040000795c */ /* 0x000fe20000300000 */
.L_x_6622:
        /* <DEDUP_REMOVED lines=37> */
.L_x_6603:
[----:B------:R-:W-:Y:S05]  /*cfd0*/  BSYNC B0 ;  /* 0x0000000000007941 */ /* 0x000fea0003800000 */
.L_x_6602:
[----:B------:R-:W-:-:S03]  /*cfe0*/  UMOV UR4, 0xffffffff ;  /* 0xffffffff00047882 */ /* 0x000fc60000000000 */
[----:B------:R-:W-:Y:S05]  /*cff0*/  BRA.DIV UR4, `(.L_x_6623) ;  /* 0x0000000a04447947 */ /* 0x000fea000b800000 */
[----:B------:R-:W-:-:S13]  /*d000*/  ELECT P6, URZ, PT ;  /* 0x00000000003f782f */ /* 0x000fda00038c0000 */
.L_x_6658:
[----:B------:R-:W-:Y:S05]  /*d010*/  @!P6 BRA `(.L_x_6509) ;  /* 0x000000000084e947 */ /* 0x000fea0003800000 */
[----:B------:R-:W2:Y:S02]  /*d020*/  LDL.LU R2, [R1+0x18] ;  /* 0x0000180001027983 */ /* 0x000ea40000300800 */
[----:B--2---:R-:W-:-:S04]  /*d030*/  LOP3.LUT R2, R2, 0x2, RZ, 0xfc, !PT ;  /* 0x0000000202027812 */ /* 0x004fc800078efcff */
[----:B------:R-:W-:-:S13]  /*d040*/  ISETP.NE.AND P2, PT, R2, 0x3, PT ;  /* 0x000000030200780c */ /* 0x000fda0003f45270 */
[----:B------:R-:W-:Y:S05]  /*d050*/  @!P2 BRA `(.L_x_6624) ;  /* 0x000000000004a947 */ /* 0x000fea0003800000 */
[----:B------:R-:W-:Y:S01]  /*d060*/  BPT.TRAP 0x1 ;  /* 0x000000040000795c */ /* 0x000fe20000300000 */
.L_x_6624:
        /* <DEDUP_REMOVED lines=15> */
.L_x_6659:
[----:B------:R-:W2:Y:S02]  /*d160*/  SYNCS.PHASECHK.TRANS64.TRYWAIT P0, [R3+URZ], R2 ;  /* 0x00000002030075a7 */ /* 0x000ea4000800017f */
[----:B--2---:R-:W-:Y:S05]  /*d170*/  @!P0 BRA `(.L_x_6626) ;  /* 0x0000000800188947 */ /* 0x004fea0003800000 */
.L_x_6660:
[----:B------:R-:W-:Y:S05]  /*d180*/  @!P2 BRA `(.L_x_6627) ;  /* 0x000000000004a947 */ /* 0x000fea0003800000 */
[----:B------:R-:W-:Y:S01]  /*d190*/  BPT.TRAP 0x1 ;  /* 0x000000040000795c */ /* 0x000fe20000300000 */
.L_x_6627:
[----:B--2---:R-:W-:-:S04]  /*d1a0*/  VIADD R3, R8, 0x30c40 ;  /* 0x00030c4008037836 */ /* 0x004fc80000000000 */
[----:B------:R-:W-:-:S04]  /*d1b0*/  IMAD R5, R0, 0x8, R3 ;  /* 0x0000000800057824 */ /* 0x000fc800078e0203 */
[----:B------:R-:W2:Y:S02]  /*d1c0*/  SYNCS.PHASECHK.TRANS64.TRYWAIT P0, [R5+URZ], R4 ;  /* 0x00000004050075a7 */ /* 0x000ea4000800017f */
[----:B--2---:R-:W-:Y:S05]  /*d1d0*/  @!P0 BRA `(.L_x_6628) ;  /* 0x0000000800148947 */ /* 0x004fea0003800000 */
.L_x_6661:
[----:B------:R-:W-:-:S07]  /*d1e0*/  IMAD R3, R6, 0x8, R3 ;  /* 0x0000000806037824 */ /* 0x000fce00078e0203 */
.L_x_6629:
[----:B---3--:R3:W4:Y:S02]  /*d1f0*/  SYNCS.PHASECHK.TRANS64.TRYWAIT P0, [R3+URZ], R2 ;  /* 0x00000002030075a7 */ /* 0x008724000800017f */
[----:B----4-:R-:W-:Y:S05]  /*d200*/  @!P0 NANOSLEEP.SYNCS 0x989680 ;  /* 0x009896800000895d */ /* 0x010fea0003900000 */
[----:B------:R-:W4:Y:S02]  /*d210*/  @!P0 SYNCS.PHASECHK.TRANS64 P0, [R3+URZ], R2 ;  /* 0x00000002030085a7 */ /* 0x000f24000800007f */
[----:B----4-:R-:W-:Y:S05]  /*d220*/  @!P0 BRA `(.L_x_6629) ;  /* 0xfffffffc00f08947 */ /* 0x010fea000383ffff */
.L_x_6509:
[----:B------:R-:W-:Y:S05]  /*d230*/  BSYNC B6 ;  /* 0x0000000000067941 */ /* 0x000fea0003800000 */
.L_x_6504:
[----:B------:R-:W-:Y:S05]  /*d240*/  EXIT ;  /* 0x000000000000794d */ /* 0x000fea0003800000 */
.L_x_6515:
[----:B------:R-:W-:Y:S02]  /*d250*/  IMAD.MOV.U32 R12, RZ, RZ, RZ ;  /* 0x000000ffff0c7224 */ /* 0x000fe400078e00ff */
[----:B------:R-:W-:Y:S02]  /*d260*/  IMAD.MOV.U32 R11, RZ, RZ, 0x1f ;  /* 0x0000001fff0b7424 */ /* 0x000fe400078e00ff */
[----:B------:R-:W-:-:S07]  /*d270*/  IMAD.MOV.U32 R15, RZ, RZ, -0x1 ;  /* 0xffffffffff0f7424 */ /* 0x000fce00078e00ff */
[----:B------:R-:W-:Y:S05]  /*d280*/  WARPSYNC.COLLECTIVE R15, `(.L_x_6630) ;  /* 0x000000000f087348 */ /* 0x000fea0003c00000 */
[----:B------:R1:W2:Y:S02]  /*d290*/  SHFL.IDX P6, R14, R13, R12, R11 ;  /* 0x0000000c0d0e7389 */ /* 0x0002a400000c000b */
[----:B-12---:R-:W-:Y:S01]  /*d2a0*/  ENDCOLLECTIVE ;  /* 0x000000000000791b */ /* 0x006fe20003800000 */
.L_x_6630:
[----:B------:R-:W-:Y:S05]  /*d2b0*/  BRA `(.L_x_6631) ;  /* 0xffffff3c00947947 */ /* 0x000fea000383ffff */
.L_x_6517:
[----:B---3--:R3:W4:Y:S02]  /*d2c0*/  SYNCS.PHASECHK.TRANS64.TRYWAIT P0, [R236+URZ+0x30c00], R11 ;  /* 0x030c000bec0075a7 */ /* 0x008724000800017f */
[----:B----4-:R-:W-:Y:S05]  /*d2d0*/  @!P0 NANOSLEEP.SYNCS 0x989680 ;  /* 0x009896800000895d */ /* 0x010fea0003900000 */
[----:B------:R-:W4:Y:S02]  /*d2e0*/  @!P0 SYNCS.PHASECHK.TRANS64 P0, [R236+URZ+0x30c00], R11 ;  /* 0x030c000bec0085a7 */ /* 0x000f24000800007f */
[----:B----4-:R-:W-:Y:S05]  /*d2f0*/  @!P0 BRA `(.L_x_6517) ;  /* 0xfffffffc00f08947 */ /* 0x010fea000383ffff */
[----:B------:R-:W-:Y:S05]  /*d300*/  BRA `(.L_x_6516) ;  /* 0xffffff3c00c87947 */ /* 0x000fea000383ffff */
.L_x_6522:
[----:B--2---:R2:W3:Y:S02]  /*d310*/  SYNCS.PHASECHK.TRANS64.TRYWAIT P1, [R6+URZ+0x30c10], R17 ;  /* 0x030c1011060075a7 */ /* 0x0044e4000802017f */
[----:B---3--:R-:W-:Y:S05]  /*d320*/  @!P1 NANOSLEEP.SYNCS 0x989680 ;  /* 0x009896800000995d */ /* 0x008fea0003900000 */
[----:B------:R-:W3:Y:S02]  /*d330*/  @!P1 SYNCS.PHASECHK.TRANS64 P1, [R6+URZ+0x30c10], R17 ;  /* 0x030c1011060095a7 */ /* 0x000ee4000802007f */
[----:B---3--:R-:W-:Y:S05]  /*d340*/  @!P1 BRA `(.L_x_6522) ;  /* 0xfffffffc00f09947 */ /* 0x008fea000383ffff */
[----:B------:R-:W-:Y:S05]  /*d350*/  BRA `(.L_x_6521) ;  /* 0xffffff4800887947 */ /* 0x000fea000383ffff */
.L_x_6526:
[----:B------:R1:W1:Y:S02]  /*d360*/  SYNCS.PHASECHK.TRANS64.TRYWAIT P1, [R6+URZ+0x30c30], R17 ;  /* 0x030c3011060075a7 */ /* 0x000264000802017f */
[----:B-1----:R-:W-:Y:S05]  /*d370*/  @!P1 NANOSLEEP.SYNCS 0x989680 ;  /* 0x009896800000995d */ /* 0x002fea0003900000 */
[----:B------:R-:W1:Y:S02]  /*d380*/  @!P1 SYNCS.PHASECHK.TRANS64 P1, [R6+URZ+0x30c30], R17 ;  /* 0x030c3011060095a7 */ /* 0x000e64000802007f */
[----:B-1----:R-:W-:Y:S05]  /*d390*/  @!P1 BRA `(.L_x_6526) ;  /* 0xfffffffc00f09947 */ /* 0x002fea000383ffff */
[----:B------:R-:W-:Y:S05]  /*d3a0*/  BRA `(.L_x_6525) ;  /* 0xffffff4c00a47947 */ /* 0x000fea000383ffff */
.L_x_6534:
[----:B--2---:R2:W3:Y:S02]  /*d3b0*/  SYNCS.PHASECHK.TRANS64.TRYWAIT P1, [R7+URZ+0x30c10], R20 ;  /* 0x030c1014070075a7 */ /* 0x0044e4000802017f */
[----:B---3--:R-:W-:Y:S05]  /*d3c0*/  @!P1 NANOSLEEP.SYNCS 0x989680 ;  /* 0x009896800000995d */ /* 0x008fea0003900000 */
[----:B------:R-:W3:Y:S02]  /*d3d0*/  @!P1 SYNCS.PHASECHK.TRANS64 P1, [R7+URZ+0x30c10], R20 ;  /* 0x030c1014070095a7 */ /* 0x000ee4000802007f */
[----:B---3--:R-:W-:Y:S05]  /*d3e0*/  @!P1 BRA `(.L_x_6534) ;  /* 0xfffffffc00f09947 */ /* 0x008fea000383ffff */
[----:B------:R-:W-:Y:S05]  /*d3f0*/  BRA `(.L_x_6533) ;  /* 0xffffff8400c47947 */ /* 0x000fea000383ffff */
.L_x_6538:
[----:B------:R1:W1:Y:S02]  /*d400*/  SYNCS.PHASECHK.TRANS64.TRYWAIT P1, [R7+URZ+0x30c30], R20 ;  /* 0x030c3014070075a7 */ /* 0x000264000802017f */
[----:B-1----:R-:W-:Y:S05]  /*d410*/  @!P1 NANOSLEEP.SYNCS 0x989680 ;  /* 0x009896800000995d */ /* 0x002fea0003900000 */
[----:B------:R-:W1:Y:S02]  /*d420*/  @!P1 SYNCS.PHASECHK.TRANS64 P1, [R7+URZ+0x30c30], R20 ;  /* 0x030c3014070095a7 */ /* 0x000e64000802007f */
[----:B-1----:R-:W-:Y:S05]  /*d430*/  @!P1 BRA `(.L_x_6538) ;  /* 0xfffffffc00f09947 */ /* 0x002fea000383ffff */
[----:B------:R-:W-:Y:S05]  /*d440*/  BRA `(.L_x_6537) ;  /* 0xffffff8800d87947 */ /* 0x000fea000383ffff */
.L_x_6545:
[----:B------:R-:W-:Y:S01]  /*d450*/  BSSY B0, `(.L_x_6632) ;  /* 0x0000005000007945 */ /* 0x000fe20003800000 */
[----:B------:R-:W-:-:S07]  /*d460*/  IMAD.MOV.U32 R15, RZ, RZ, -0x1 ;  /* 0xffffffffff0f7424 */ /* 0x000fce00078e00ff */
[----:B---3--:R-:W-:Y:S05]  /*d470*/  WARPSYNC.COLLECTIVE R15, `(.L_x_6633) ;  /* 0x000000000f087348 */ /* 0x008fea0003c00000 */
[----:B------:R-:W-:Y:S01]  /*d480*/  NOP ;  /* 0x0000000000007918 */ /* 0x000fe20000000000 */
[----:B---3--:R-:W-:Y:S01]  /*d490*/  ENDCOLLECTIVE ;  /* 0x000000000000791b */ /* 0x008fe20003800000 */
.L_x_6633:
[----:B------:R-:W-:Y:S05]  /*d4a0*/  BSYNC B0 ;  /* 0x0000000000007941 */ /* 0x000fea0003800000 */
.L_x_6632:
[----:B------:R-:W-:Y:S05]  /*d4b0*/  BRA `(.L_x_6634) ;  /* 0xffffffbc00d07947 */ /* 0x000fea000383ffff */
.L_x_6554:
[----:B------:R-:W-:Y:S01]  /*d4c0*/  BSSY B0, `(.L_x_6635) ;  /* 0x0000005000007945 */ /* 0x000fe20003800000 */
[----:B------:R-:W-:-:S07]  /*d4d0*/  IMAD.MOV.U32 R15, RZ, RZ, -0x1 ;  /* 0xffffffffff0f7424 */ /* 0x000fce00078e00ff */
[----:B-1-3--:R-:W-:Y:S05]  /*d4e0*/  WARPSYNC.COLLECTIVE R15, `(.L_x_6636) ;  /* 0x000000000f087348 */ /* 0x00afea0003c00000 */
[----:B------:R-:W-:Y:S01]  /*d4f0*/  NOP ;  /* 0x0000000000007918 */ /* 0x000fe20000000000 */
[----:B-1-3--:R-:W-:Y:S01]  /*d500*/  ENDCOLLECTIVE ;  /* 0x000000000000791b */ /* 0x00afe20003800000 */
.L_x_6636:
[----:B------:R-:W-:Y:S05]  /*d510*/  BSYNC B0 ;  /* 0x0000000000007941 */ /* 0x000fea0003800000 */
.L_x_6635:
[----:B------:R-:W-:Y:S05]  /*d520*/  BRA `(.L_x_6637) ;  /* 0xffffffc000b07947 */ /* 0x000fea000383ffff */
.L_x_6565:
[----:B------:R-:W-:Y:S01]  /*d530*/  BSSY B0, `(.L_x_6638) ;  /* 0x0000005000007945 */ /* 0x000fe20003800000 */
[----:B------:R-:W-:-:S07]  /*d540*/  IMAD.MOV.U32 R15, RZ, RZ, -0x1 ;  /* 0xffffffffff0f7424 */ /* 0x000fce00078e00ff */
[----:B------:R-:W-:Y:S05]  /*d550*/  WARPSYNC.COLLECTIVE R15, `(.L_x_6639) ;  /* 0x000000000f087348 */ /* 0x000fea0003c00000 */
[----:B------:R-:W-:Y:S01]  /*d560*/  NOP ;  /* 0x0000000000007918 */ /* 0x000fe20000000000 */
[----:B------:R-:W-:Y:S01]  /*d570*/  ENDCOLLECTIVE ;  /* 0x000000000000791b */ /* 0x000fe20003800000 */
.L_x_6639:
[----:B------:R-:W-:Y:S05]  /*d580*/  BSYNC B0 ;  /* 0x0000000000007941 */ /* 0x000fea0003800000 */
.L_x_6638:
[----:B------:R-:W-:Y:S05]  /*d590*/  BRA `(.L_x_6640) ;  /* 0xffffffcc00347947 */ /* 0x000fea000383ffff */
.L_x_6578:
[----:B------:R-:W-:Y:S01]  /*d5a0*/  BSSY B0, `(.L_x_6641) ;  /* 0x0000005000007945 */ /* 0x000fe20003800000 */
[----:B------:R-:W-:-:S07]  /*d5b0*/  IMAD.MOV.U32 R15, RZ, RZ, -0x1 ;  /* 0xffffffffff0f7424 */ /* 0x000fce00078e00ff */
[----:B------:R-:W-:Y:S05]  /*d5c0*/  WARPSYNC.COLLECTIVE R15, `(.L_x_6642) ;  /* 0x000000000f087348 */ /* 0x000fea0003c00000 */
[----:B------:R-:W-:Y:S01]  /*d5d0*/  NOP ;  /* 0x0000000000007918 */ /* 0x000fe20000000000 */
[----:B------:R-:W-:Y:S01]  /*d5e0*/  ENDCOLLECTIVE ;  /* 0x000000000000791b */ /* 0x000fe20003800000 */
.L_x_6642:
[----:B------:R-:W-:Y:S05]  /*d5f0*/  BSYNC B0 ;  /* 0x0000000000007941 */ /* 0x000fea0003800000 */
.L_x_6641:
[----:B------:R-:W-:Y:S05]  /*d600*/  BRA `(.L_x_6643) ;  /* 0xffffffd000d47947 */ /* 0x000fea000383ffff */
.L_x_6590:
[----:B------:R-:W-:Y:S01]  /*d610*/  BSSY B0, `(.L_x_6644) ;  /* 0x0000005000007945 */ /* 0x000fe20003800000 */
[----:B------:R-:W-:-:S07]  /*d620*/  IMAD.MOV.U32 R15, RZ, RZ, -0x1 ;  /* 0xffffffffff0f7424 */ /* 0x000fce00078e00ff */
[----:B------:R-:W-:Y:S05]  /*d630*/  WARPSYNC.COLLECTIVE R15, `(.L_x_6645) ;  /* 0x000000000f087348 */ /* 0x000fea0003c00000 */
[----:B------:R-:W-:Y:S01]  /*d640*/  NOP ;  /* 0x0000000000007918 */ /* 0x000fe20000000000 */
[----:B------:R-:W-:Y:S01]  /*d650*/  ENDCOLLECTIVE ;  /* 0x000000000000791b */ /* 0x000fe20003800000 */
.L_x_6645:
[----:B------:R-:W-:Y:S05]  /*d660*/  BSYNC B0 ;  /* 0x0000000000007941 */ /* 0x000fea0003800000 */
.L_x_6644:
[----:B------:R-:W-:Y:S05]  /*d670*/  BRA `(.L_x_6646) ;  /* 0xffffffd800147947 */ /* 0x000fea000383ffff */
.L_x_6604:
[----:B-1----:R1:W2:Y:S02]  /*d680*/  SYNCS.PHASECHK.TRANS64.TRYWAIT P1, [R0+URZ+0x30c20], R11 ;  /* 0x030c200b000075a7 */ /* 0x0022a4000802017f */
[----:B--2---:R-:W-:Y:S05]  /*d690*/  @!P1 NANOSLEEP.SYNCS 0x989680 ;  /* 0x009896800000995d */ /* 0x004fea0003900000 */
[----:B------:R-:W2:Y:S02]  /*d6a0*/  @!P1 SYNCS.PHASECHK.TRANS64 P1, [R0+URZ+0x30c20], R11 ;  /* 0x030c200b000095a7 */ /* 0x000ea4000802007f */
[----:B--2---:R-:W-:Y:S05]  /*d6b0*/  @!P1 BRA `(.L_x_6604) ;  /* 0xfffffffc00f09947 */ /* 0x004fea000383ffff */
[----:B------:R-:W-:Y:S05]  /*d6c0*/  BRA `(.L_x_6647) ;  /* 0xffffffe000a47947 */ /* 0x000fea000383ffff */
.L_x_6608:
[----:B--2---:R2:W3:Y:S02]  /*d6d0*/  SYNCS.PHASECHK.TRANS64.TRYWAIT P1, [R0+URZ+0x30c40], R19 ;  /* 0x030c4013000075a7 */ /* 0x0044e4000802017f */
[----:B---3--:R-:W-:Y:S05]  /*d6e0*/  @!P1 NANOSLEEP.SYNCS 0x989680 ;  /* 0x009896800000995d */ /* 0x008fea0003900000 */
[----:B------:R-:W3:Y:S02]  /*d6f0*/  @!P1 SYNCS.PHASECHK.TRANS64 P1, [R0+URZ+0x30c40], R19 ;  /* 0x030c4013000095a7 */ /* 0x000ee4000802007f */
[----:B---3--:R-:W-:Y:S05]  /*d700*/  @!P1 BRA `(.L_x_6608) ;  /* 0xfffffffc00f09947 */ /* 0x008fea000383ffff */
[----:B------:R-:W-:Y:S05]  /*d710*/  BRA `(.L_x_6648) ;  /* 0xffffffe400e47947 */ /* 0x000fea000383ffff */
.L_x_6610:
[----:B-1----:R1:W3:Y:S02]  /*d720*/  SYNCS.PHASECHK.TRANS64.TRYWAIT P1, [R0+URZ+0x30c28], R19 ;  /* 0x030c2813000075a7 */ /* 0x0022e4000802017f */
[----:B---3--:R-:W-:Y:S05]  /*d730*/  @!P1 NANOSLEEP.SYNCS 0x989680 ;  /* 0x009896800000995d */ /* 0x008fea0003900000 */
[----:B------:R-:W3:Y:S02]  /*d740*/  @!P1 SYNCS.PHASECHK.TRANS64 P1, [R0+URZ+0x30c28], R19 ;  /* 0x030c2813000095a7 */ /* 0x000ee4000802007f */
[----:B---3--:R-:W-:Y:S05]  /*d750*/  @!P1 BRA `(.L_x_6610) ;  /* 0xfffffffc00f09947 */ /* 0x008fea000383ffff */
[----:B------:R-:W-:Y:S05]  /*d760*/  BRA `(.L_x_6649) ;  /* 0xffffffe800687947 */ /* 0x000fea000383ffff */
.L_x_6612:
[----:B---3--:R3:W4:Y:S02]  /*d770*/  SYNCS.PHASECHK.TRANS64.TRYWAIT P1, [R0+URZ+0x30c48], R19 ;  /* 0x030c4813000075a7 */ /* 0x008724000802017f */
[----:B----4-:R-:W-:Y:S05]  /*d780*/  @!P1 NANOSLEEP.SYNCS 0x989680 ;  /* 0x009896800000995d */ /* 0x010fea0003900000 */
[----:B------:R-:W4:Y:S02]  /*d790*/  @!P1 SYNCS.PHASECHK.TRANS64 P1, [R0+URZ+0x30c48], R19 ;  /* 0x030c4813000095a7 */ /* 0x000f24000802007f */
[----:B----4-:R-:W-:Y:S05]  /*d7a0*/  @!P1 BRA `(.L_x_6612) ;  /* 0xfffffffc00f09947 */ /* 0x010fea000383ffff */
[----:B------:R-:W-:Y:S05]  /*d7b0*/  BRA `(.L_x_6650) ;  /* 0xffffffe800ec7947 */ /* 0x000fea000383ffff */
.L_x_6614:
[----:B------:R-:W-:-:S07]  /*d7c0*/  SHF.L.U32 R4, R10, 0x1f, RZ ;  /* 0x0000001f0a047819 */ /* 0x000fce00000006ff */
.L_x_6651:
[----:B-1----:R1:W2:Y:S02]  /*d7d0*/  SYNCS.PHASECHK.TRANS64.TRYWAIT P1, [R0+URZ+0x30c20], R4 ;  /* 0x030c2004000075a7 */ /* 0x0022a4000802017f */
[----:B--2---:R-:W-:Y:S05]  /*d7e0*/  @!P1 NANOSLEEP.SYNCS 0x989680 ;  /* 0x009896800000995d */ /* 0x004fea0003900000 */
[----:B------:R-:W2:Y:S02]  /*d7f0*/  @!P1 SYNCS.PHASECHK.TRANS64 P1, [R0+URZ+0x30c20], R4 ;  /* 0x030c2004000095a7 */ /* 0x000ea4000802007f */
[----:B--2---:R-:W-:Y:S05]  /*d800*/  @!P1 BRA `(.L_x_6651) ;  /* 0xfffffffc00f09947 */ /* 0x004fea000383ffff */
[----:B------:R-:W-:Y:S05]  /*d810*/  BRA `(.L_x_6652) ;  /* 0xffffffec00587947 */ /* 0x000fea000383ffff */
.L_x_6617:
[----:B-1----:R1:W2:Y:S02]  /*d820*/  SYNCS.PHASECHK.TRANS64.TRYWAIT P1, [R0+URZ+0x30c40], R14 ;  /* 0x030c400e000075a7 */ /* 0x0022a4000802017f */
[----:B--2---:R-:W-:Y:S05]  /*d830*/  @!P1 NANOSLEEP.SYNCS 0x989680 ;  /* 0x009896800000995d */ /* 0x004fea0003900000 */
[----:B------:R-:W2:Y:S02]  /*d840*/  @!P1 SYNCS.PHASECHK.TRANS64 P1, [R0+URZ+0x30c40], R14 ;  /* 0x030c400e000095a7 */ /* 0x000ea4000802007f */
[----:B--2---:R-:W-:Y:S05]  /*d850*/  @!P1 BRA `(.L_x_6617) ;  /* 0xfffffffc00f09947 */ /* 0x004fea000383ffff */
[----:B------:R-:W-:Y:S05]  /*d860*/  BRA `(.L_x_6653) ;  /* 0xffffffec00f07947 */ /* 0x000fea000383ffff */
.L_x_6619:
[----:B--2---:R2:W3:Y:S02]  /*d870*/  SYNCS.PHASECHK.TRANS64.TRYWAIT P1, [R0+URZ+0x30c28], R14 ;  /* 0x030c280e000075a7 */ /* 0x0044e4000802017f */
[----:B---3--:R-:W-:Y:S05]  /*d880*/  @!P1 NANOSLEEP.SYNCS 0x989680 ;  /* 0x009896800000995d */ /* 0x008fea0003900000 */
[----:B------:R-:W3:Y:S02]  /*d890*/  @!P1 SYNCS.PHASECHK.TRANS64 P1, [R0+URZ+0x30c28], R14 ;  /* 0x030c280e000095a7 */ /* 0x000ee4000802007f */
[----:B---3--:R-:W-:Y:S05]  /*d8a0*/  @!P1 BRA `(.L_x_6619) ;  /* 0xfffffffc00f09947 */ /* 0x008fea000383ffff */
[----:B------:R-:W-:Y:S05]  /*d8b0*/  BRA `(.L_x_6654) ;  /* 0xfffffff000687947 */ /* 0x000fea000383ffff */
.L_x_6621:
[----:B---3--:R3:W4:Y:S02]  /*d8c0*/  SYNCS.PHASECHK.TRANS64.TRYWAIT P0, [R4+URZ+0x30c40], R3 ;  /* 0x030c4003040075a7 */ /* 0x008724000800017f */
[----:B----4-:R-:W-:Y:S05]  /*d8d0*/  @!P0 NANOSLEEP.SYNCS 0x989680 ;  /* 0x009896800000895d */ /* 0x010fea0003900000 */
[----:B------:R-:W4:Y:S02]  /*d8e0*/  @!P0 SYNCS.PHASECHK.TRANS64 P0, [R4+URZ+0x30c40], R3 ;  /* 0x030c4003040085a7 */ /* 0x000f24000800007f */
[----:B----4-:R-:W-:Y:S05]  /*d8f0*/  @!P0 BRA `(.L_x_6621) ;  /* 0xfffffffc00f08947 */ /* 0x010fea000383ffff */
[----:B------:R-:W-:Y:S05]  /*d900*/  BRA `(.L_x_6655) ;  /* 0xfffffff400007947 */ /* 0x000fea000383ffff */
.L_x_6623:
[----:B------:R-:W-:Y:S01]  /*d910*/  BSSY B0, `(.L_x_6656) ;  /* 0x0000006000007945 */ /* 0x000fe20003800000 */
[----:B------:R-:W-:-:S07]  /*d920*/  IMAD.MOV.U32 R15, RZ, RZ, -0x1 ;  /* 0xffffffffff0f7424 */ /* 0x000fce00078e00ff */
[----:B------:R-:W-:Y:S05]  /*d930*/  WARPSYNC.COLLECTIVE R15, `(.L_x_6657) ;  /* 0x000000000f0c7348 */ /* 0x000fea0003c00000 */
[----:B------:R-:W-:Y:S02]  /*d940*/  ELECT P6, UR62, PT ;  /* 0x00000000003e782f */ /* 0x000fe400038c0000 */
[----:B------:R-:W-:Y:S01]  /*d950*/  MOV R14, UR62 ;  /* 0x0000003e000e7c02 */ /* 0x000fe20008000f00 */
[----:B------:R-:W-:Y:S10]  /*d960*/  ENDCOLLECTIVE ;  /* 0x000000000000791b */ /* 0x000ff40003800000 */
.L_x_6657:
[----:B------:R-:W-:Y:S05]  /*d970*/  BSYNC B0 ;  /* 0x0000000000007941 */ /* 0x000fea0003800000 */
.L_x_6656:
[----:B------:R-:W-:Y:S05]  /*d980*/  BRA `(.L_x_6658) ;  /* 0xfffffff400a07947 */ /* 0x000fea000383ffff */
.L_x_6625:
[----:B-1----:R1:W2:Y:S02]  /*d990*/  SYNCS.PHASECHK.TRANS64.TRYWAIT P0, [R7+URZ], R4 ;  /* 0x00000004070075a7 */ /* 0x0022a4000800017f */
[----:B--2---:R-:W-:Y:S05]  /*d9a0*/  @!P0 NANOSLEEP.SYNCS 0x989680 ;  /* 0x009896800000895d */ /* 0x004fea0003900000 */
[----:B------:R-:W2:Y:S02]  /*d9b0*/  @!P0 SYNCS.PHASECHK.TRANS64 P0, [R7+URZ], R4 ;  /* 0x00000004070085a7 */ /* 0x000ea4000800007f */
[----:B--2---:R-:W-:Y:S05]  /*d9c0*/  @!P0 BRA `(.L_x_6625) ;  /* 0xfffffffc00f08947 */ /* 0x004fea000383ffff */
[----:B------:R-:W-:Y:S05]  /*d9d0*/  BRA `(.L_x_6659) ;  /* 0xfffffff400e07947 */ /* 0x000fea000383ffff */
.L_x_6626:
[----:B--2---:R2:W3:Y:S02]  /*d9e0*/  SYNCS.PHASECHK.TRANS64.TRYWAIT P0, [R3+URZ], R2 ;  /* 0x00000002030075a7 */ /* 0x0044e4000800017f */
[----:B---3--:R-:W-:Y:S05]  /*d9f0*/  @!P0 NANOSLEEP.SYNCS 0x989680 ;  /* 0x009896800000895d */ /* 0x008fea0003900000 */
[----:B------:R-:W3:Y:S02]  /*da00*/  @!P0 SYNCS.PHASECHK.TRANS64 P0, [R3+URZ], R2 ;  /* 0x00000002030085a7 */ /* 0x000ee4000800007f */
[----:B---3--:R-:W-:Y:S05]  /*da10*/  @!P0 BRA `(.L_x_6626) ;  /* 0xfffffffc00f08947 */ /* 0x008fea000383ffff */
[----:B------:R-:W-:Y:S05]  /*da20*/  BRA `(.L_x_6660) ;  /* 0xfffffff400d47947 */ /* 0x000fea000383ffff */
.L_x_6628:
[----:B--2---:R2:W3:Y:S02]  /*da30*/  SYNCS.PHASECHK.TRANS64.TRYWAIT P0, [R5+URZ], R4 ;  /* 0x00000004050075a7 */ /* 0x0044e4000800017f */
[----:B---3--:R-:W-:Y:S05]  /*da40*/  @!P0 NANOSLEEP.SYNCS 0x989680 ;  /* 0x009896800000895d */ /* 0x008fea0003900000 */
[----:B------:R-:W3:Y:S02]  /*da50*/  @!P0 SYNCS.PHASECHK.TRANS64 P0, [R5+URZ], R4 ;  /* 0x00000004050085a7 */ /* 0x000ee4000800007f */
[----:B---3--:R-:W-:Y:S05]  /*da60*/  @!P0 BRA `(.L_x_6628) ;  /* 0xfffffffc00f08947 */ /* 0x008fea000383ffff */
[----:B------:R-:W-:Y:S05]  /*da70*/  BRA `(.L_x_6661) ;  /* 0xfffffff400d87947 */ /* 0x000fea000383ffff */
.L_x_6662:
        /* <DEDUP_REMOVED lines=16> */
.L_x_7420:


//--------------------- .text._ZN7cutlass13device_kernelIN5flash22FlashAttnBwdPreprocessIN4cute5tupleIJNS3_1CILi128EEENS5_ILi64EEEEEENS_6half_tEfNS_4arch4Sm90ELb1ELb0EEEEEvNT_6ParamsE --------------------------
	.section	.text._ZN7cutlass13device_kernelIN5flash22FlashAttnBwdPreprocessIN4cute5tupleIJNS3_1CILi128EEENS5_ILi64EEEEEENS_6half_tEfNS_4arch4Sm90ELb1ELb0EEEEEvNT_6ParamsE,"ax",@progbits
	.align	128
.text._ZN7cutlass13device_kernelIN5flash22FlashAttnBwdPreprocessIN4cute5tupleIJNS3_1CILi128EEENS5_ILi64EEEEEENS_6half_tEfNS_4arch4Sm90ELb1ELb0EEEEEvNT_6ParamsE:
        .type           _ZN7cutlass13device_kernelIN5flash22FlashAttnBwdPreprocessIN4cute5tupleIJNS3_1CILi128EEENS5_ILi64EEEEEENS_6half_tEfNS_4arch4Sm90ELb1ELb0EEEEEvNT_6ParamsE,@function
        .size           _ZN7cutlass13device_kernelIN5flash22FlashAttnBwdPreprocessIN4cute5tupleIJNS3_1CILi128EEENS5_ILi64EEEEEENS_6half_tEfNS_4arch4Sm90ELb1ELb0EEEEEvNT_6ParamsE,(.L_x_7421 - _ZN7cutlass13device_kernelIN5flash22FlashAttnBwdPreprocessIN4cute5tupleIJNS3_1CILi128EEENS5_ILi64EEEEEENS_6half_tEfNS_4arch4Sm90ELb1ELb0EEEEEvNT_6ParamsE)
        .other          _ZN7cutlass13device_kernelIN5flash22FlashAttnBwdPreprocessIN4cute5tupleIJNS3_1CILi128EEENS5_ILi64EEEEEENS_6half_tEfNS_4arch4Sm90ELb1ELb0EEEEEvNT_6ParamsE,@"STO_CUDA_ENTRY STV_DEFAULT"
_ZN7cutlass13device_kernelIN5flash22FlashAttnBwdPreprocessIN4cute5tupleIJNS3_1CILi128EEENS5_ILi64EEEEEENS_6half_tEfNS_4arch4Sm90ELb1ELb0EEEEEvNT_6ParamsE:
[----:B------:R-:W-:Y:S01]  /*0000*/  LDC R1, c[0x0][0x28] ;  /* 0x00000a00ff017b82 */ /* 0x000fe20000000800 */
[----:B------:R-:W0:Y:S07]  /*0010*/  S2R R0, SR_TID.X ;  /* 0x0000000000007919 */ /* 0x000e2e0000002100 */
[----:B------:R-:W1:Y:S01]  /*0020*/  S2UR UR8, SR_CTAID.Y ;  /* 0x00000000000879c3 */ /* 0x000e620000002600 */
[----:B------:R-:W-:Y:S01]  /*0030*/  ULDC UR4, c[0x0][0x218] ;  /* 0x0000860000047ab9 */ /* 0x000fe20000000800 */
[----:B------:R-:W-:Y:S01]  /*0040*/  ULDC UR5, c[0x0][0x21c] ;  /* 0x0000870000057ab9 */ /* 0x000fe20000000800 */
[----:B------:R-:W2:Y:S01]  /*0050*/  S2R R2, SR_CTAID.X ;  /* 0x0000000000027919 */ /* 0x000ea20000002500 */
[----:B------:R-:W-:-:S04]  /*0060*/  ULDC.64 UR6, c[0x0][0x208] ;  /* 0x0000820000067ab9 */ /* 0x000fc80000000a00 */
[----:B------:R-:W3:Y:S08]  /*0070*/  LDC.64 R12, c[0x0][0x230] ;  /* 0x00008c00ff0c7b82 */ /* 0x000ef00000000a00 */
[----:B------:R-:W4:Y:S08]  /*0080*/  S2UR UR9, SR_CTAID.Z ;  /* 0x00000000000979c3 */ /* 0x000f300000002700 */
[----:B------:R-:W4:Y:S01]  /*0090*/  LDC.64 R14, c[0x0][0x238] ;  /* 0x00008e00ff0e7b82 */ /* 0x000f220000000a00 */
[----:B-1----:R-:W-:Y:S01]  /*00a0*/  USHF.R.S32.HI UR10, URZ, 0x1f, UR8 ;  /* 0x0000001f3f0a7899 */ /* 0x002fe20008011408 */
[----:B0-----:R-:W-:-:S05]  /*00b0*/  SHF.R.S32.HI R3, RZ, 0x1f, R0 ;  /* 0x0000001fff037819 */ /* 0x001fca0000011400 */
[----:B---3--:R-:W-:Y:S01]  /*00c0*/  IMAD R4, R12, UR10, RZ ;  /* 0x0000000a0c047c24 */ /* 0x008fe2000f8e02ff */
[----:B------:R-:W0:Y:S01]  /*00d0*/  LDC.64 R20, c[0x0][0x250] ;  /* 0x00009400ff147b82 */ /* 0x000e220000000a00 */
[----:B------:R-:W-:Y:S02]  /*00e0*/  LEA.HI R44, R3, R0, RZ, 0x3 ;  /* 0x00000000032c7211 */ /* 0x000fe400078f18ff */
[----:B------:R-:W-:Y:S01]  /*00f0*/  IMAD R13, R13, UR8, R4 ;  /* 0x000000080d0d7c24 */ /* 0x000fe2000f8e0204 */
[----:B--2---:R-:W-:Y:S02]  /*0100*/  SHF.L.U32 R10, R2, 0x7, RZ ;  /* 0x00000007020a7819 */ /* 0x004fe400000006ff */
[----:B------:R-:W-:Y:S01]  /*0110*/  LOP3.LUT R5, R44, 0xfffffff8, RZ, 0xc0, !PT ;  /* 0xfffffff82c057812 */ /* 0x000fe200078ec0ff */
[----:B----4-:R-:W-:Y:S01]  /*0120*/  USHF.R.S32.HI UR11, URZ, 0x1f, UR9 ;  /* 0x0000001f3f0b7899 */ /* 0x010fe20008011409 */
[----:B------:R-:W-:Y:S01]  /*0130*/  IADD3 R3, -R10, UR4, RZ ;  /* 0x000000040a037c10 */ /* 0x000fe2000fffe1ff */
[----:B------:R-:W1:Y:S01]  /*0140*/  LDC.64 R42, c[0x0][0x258] ;  /* 0x00009600ff2a7b82 */ /* 0x000e620000000a00 */
[----:B------:R-:W-:-:S02]  /*0150*/  SHF.R.S32.HI R44, RZ, 0x3, R44 ;  /* 0x00000003ff2c7819 */ /* 0x000fc4000001142c */
[----:B------:R-:W-:Y:S02]  /*0160*/  IADD3 R5, -R5, R0, RZ ;  /* 0x0000000005057210 */ /* 0x000fe40007ffe1ff */
[----:B------:R-:W-:Y:S01]  /*0170*/  ISETP.GE.AND P1, PT, R44, R3, PT ;  /* 0x000000032c00720c */ /* 0x000fe20003f26270 */
[----:B------:R-:W-:Y:S01]  /*0180*/  IMAD R4, R14, UR11, RZ ;  /* 0x0000000b0e047c24 */ /* 0x000fe2000f8e02ff */
[----:B------:R-:W-:Y:S02]  /*0190*/  SHF.L.U32 R8, R5, 0x3, RZ ;  /* 0x0000000305087819 */ /* 0x000fe400000006ff */
[----:B------:R-:W-:Y:S01]  /*01a0*/  SHF.R.S32.HI R45, RZ, 0x1f, R44 ;  /* 0x0000001fff2d7819 */ /* 0x000fe2000001142c */
[----:B------:R-:W-:Y:S01]  /*01b0*/  IMAD R15, R15, UR9, R4 ;  /* 0x000000090f0f7c24 */ /* 0x000fe2000f8e0204 */
[----:B------:R-:W-:Y:S02]  /*01c0*/  ISETP.LT.AND P4, PT, R8, UR5, !P1 ;  /* 0x0000000508007c0c */ /* 0x000fe4000cf81270 */
[----:B------:R-:W-:-:S02]  /*01d0*/  SHF.R.S32.HI R9, RZ, 0x1f, R8 ;  /* 0x0000001fff097819 */ /* 0x000fc40000011408 */
[----:B------:R-:W-:Y:S01]  /*01e0*/  ISETP.GE.AND P0, PT, R8, UR5, PT ;  /* 0x0000000508007c0c */ /* 0x000fe2000bf06270 */
[----:B0-----:R-:W-:Y:S02]  /*01f0*/  IMAD R16, R20, UR10, RZ ;  /* 0x0000000a14107c24 */ /* 0x001fe4000f8e02ff */
[----:B------:R-:W-:-:S04]  /*0200*/  IMAD.WIDE.U32 R6, R12, UR8, R8 ;  /* 0x000000080c067c25 */ /* 0x000fc8000f8e0008 */
[----:B------:R-:W-:Y:S01]  /*0210*/  IMAD.WIDE.U32 R8, R20, UR8, R8 ;  /* 0x0000000814087c25 */ /* 0x000fe2000f8e0008 */
[----:B------:R-:W-:Y:S01]  /*0220*/  IADD3 R7, R7, R13, RZ ;  /* 0x0000000d07077210 */ /* 0x000fe20007ffe0ff */
[----:B------:R-:W0:Y:S02]  /*0230*/  @P4 LDC.64 R18, c[0x0][0x228] ;  /* 0x00008a00ff124b82 */ /* 0x000e240000000a00 */
[----:B------:R-:W-:-:S04]  /*0240*/  IMAD.WIDE R12, R2, 0x80, R44 ;  /* 0x00000080020c7825 */ /* 0x000fc800078e022c */
[----:B------:R-:W-:Y:S02]  /*0250*/  IMAD.WIDE.U32 R30, R14, UR9, R6 ;  /* 0x000000090e1e7c25 */ /* 0x000fe4000f8e0006 */
[----:B------:R-:W2:Y:S03]  /*0260*/  @P4 LDC.64 R32, c[0x0][0x210] ;  /* 0x00008400ff204b82 */ /* 0x000ea60000000a00 */
[----:B------:R-:W-:-:S05]  /*0270*/  IADD3 R31, R31, R15, RZ ;  /* 0x0000000f1f1f7210 */ /* 0x000fca0007ffe0ff */
[----:B------:R-:W3:Y:S01]  /*0280*/  @P4 LDC.64 R14, c[0x0][0x248] ;  /* 0x00009200ff0e4b82 */ /* 0x000ee20000000a00 */
[----:B0-----:R-:W-:-:S07]  /*0290*/  @P4 IMAD R4, R13, R18, RZ ;  /* 0x000000120d044224 */ /* 0x001fce00078e02ff */
[----:B------:R-:W0:Y:S01]  /*02a0*/  @P4 LDC.64 R26, c[0x0][0x240] ;  /* 0x00009000ff1a4b82 */ /* 0x000e220000000a00 */
[----:B------:R-:W-:-:S04]  /*02b0*/  @P4 IMAD.WIDE.U32 R6, R12, R18, R30 ;  /* 0x000000120c064225 */ /* 0x000fc800078e001e */
[----:B------:R-:W-:Y:S01]  /*02c0*/  @P4 IMAD R17, R12, R19, R4 ;  /* 0x000000130c114224 */ /* 0x000fe200078e0204 */
[----:B------:R-:W-:Y:S01]  /*02d0*/  IADD3 R4, R44, 0x20, RZ ;  /* 0x000000202c047810 */ /* 0x000fe20007ffe0ff */
[----:B------:R-:W-:Y:S01]  /*02e0*/  IMAD R19, R21, UR8, R16 ;  /* 0x0000000815137c24 */ /* 0x000fe2000f8e0210 */
[----:B--2---:R-:W-:Y:S01]  /*02f0*/  @P4 LEA R32, P2, R6, R32, 0x1 ;  /* 0x0000002006204211 */ /* 0x004fe200078408ff */
[----:B-1----:R-:W-:Y:S01]  /*0300*/  IMAD R18, R42, UR11, RZ ;  /* 0x0000000b2a127c24 */ /* 0x002fe2000f8e02ff */
[----:B------:R-:W-:Y:S02]  /*0310*/  ISETP.LT.AND P3, PT, R4, R3, !P0 ;  /* 0x000000030400720c */ /* 0x000fe40004761270 */
[----:B------:R-:W-:Y:S02]  /*0320*/  @P4 IADD3 R7, R7, R17, RZ ;  /* 0x0000001107074210 */ /* 0x000fe40007ffe0ff */
[----:B------:R-:W-:Y:S02]  /*0330*/  MOV R16, R8 ;  /* 0x0000000800107202 */ /* 0x000fe40000000f00 */
[----:B------:R-:W-:Y:S01]  /*0340*/  @P4 LEA.HI.X R33, R6, R33, R7, 0x1, P2 ;  /* 0x0000002106214211 */ /* 0x000fe200010f0c07 */
[----:B------:R-:W-:Y:S01]  /*0350*/  IMAD R7, R43, UR9, R18 ;  /* 0x000000092b077c24 */ /* 0x000fe2000f8e0212 */
[----:B------:R-:W-:-:S02]  /*0360*/  IADD3 R6, R44, 0x40, RZ ;  /* 0x000000402c067810 */ /* 0x000fc40007ffe0ff */
[----:B------:R-:W-:Y:S01]  /*0370*/  IADD3 R17, R9, R19, RZ ;  /* 0x0000001309117210 */ /* 0x000fe20007ffe0ff */
[----:B---3--:R-:W-:Y:S01]  /*0380*/  @P4 IMAD R9, R13, R14, RZ ;  /* 0x0000000e0d094224 */ /* 0x008fe200078e02ff */
[-C--:B------:R-:W-:Y:S01]  /*0390*/  ISETP.LT.AND P2, PT, R6, R3.reuse, !P0 ;  /* 0x000000030600720c */ /* 0x080fe20004741270 */
[----:B------:R-:W1:Y:S01]  /*03a0*/  @P3 LDC.64 R24, c[0x0][0x228] ;  /* 0x00008a00ff183b82 */ /* 0x000e620000000a00 */
[----:B------:R-:W-:Y:S01]  /*03b0*/  IADD3 R8, R44, 0x60, RZ ;  /* 0x000000602c087810 */ /* 0x000fe20007ffe0ff */
[----:B------:R-:W-:Y:S01]  /*03c0*/  IMAD.WIDE.U32 R42, R42, UR9, R16 ;  /* 0x000000092a2a7c25 */ /* 0x000fe2000f8e0010 */
[----:B------:R-:W-:Y:S02]  /*03d0*/  @P3 IADD3 R17, P6, R12, 0x20, RZ ;  /* 0x000000200c113810 */ /* 0x000fe40007fde0ff */
[----:B------:R-:W-:Y:S01]  /*03e0*/  ISETP.LT.AND P0, PT, R8, R3, !P0 ;  /* 0x000000030800720c */ /* 0x000fe20004701270 */
[C---:B------:R-:W-:Y:S01]  /*03f0*/  @P4 IMAD R19, R12.reuse, R15, R9 ;  /* 0x0000000f0c134224 */ /* 0x040fe200078e0209 */
[----:B------:R-:W-:Y:S01]  /*0400*/  IADD3 R43, R43, R7, RZ ;  /* 0x000000072b2b7210 */ /* 0x000fe20007ffe0ff */
[----:B------:R-:W2:Y:S01]  /*0410*/  @P3 LDC.64 R22, c[0x0][0x248] ;  /* 0x00009200ff163b82 */ /* 0x000ea20000000a00 */
[----:B------:R-:W-:-:S02]  /*0420*/  @P3 IADD3 R16, P5, R12, 0x20, RZ ;  /* 0x000000200c103810 */ /* 0x000fc40007fbe0ff */
[-C--:B------:R-:W-:Y:S01]  /*0430*/  @P3 IADD3.X R7, RZ, R13.reuse, RZ, P6, !PT ;  /* 0x0000000dff073210 */ /* 0x080fe200037fe4ff */
[C---:B------:R-:W-:Y:S01]  /*0440*/  @P4 IMAD.WIDE.U32 R14, R12.reuse, R14, R42 ;  /* 0x0000000e0c0e4225 */ /* 0x040fe200078e002a */
[C---:B------:R-:W-:Y:S02]  /*0450*/  @P2 IADD3 R59, P6, R12.reuse, 0x40, RZ ;  /* 0x000000400c3b2810 */ /* 0x040fe40007fde0ff */
[-C--:B------:R-:W-:Y:S01]  /*0460*/  @P3 IADD3.X R41, RZ, R13.reuse, RZ, P5, !PT ;  /* 0x0000000dff293210 */ /* 0x080fe20002ffe4ff */
[----:B------:R-:W3:Y:S01]  /*0470*/  @P3 LDC.64 R48, c[0x0][0x240] ;  /* 0x00009000ff303b82 */ /* 0x000ee20000000a00 */
[C---:B------:R-:W-:Y:S02]  /*0480*/  @P2 IADD3 R54, P5, R12.reuse, 0x40, RZ ;  /* 0x000000400c362810 */ /* 0x040fe40007fbe0ff */
[----:B------:R-:W-:Y:S02]  /*0490*/  @P2 IADD3.X R35, RZ, R13, RZ, P6, !PT ;  /* 0x0000000dff232210 */ /* 0x000fe400037fe4ff */
[----:B------:R-:W-:-:S02]  /*04a0*/  @P0 IADD3 R9, P6, R12, 0x60, RZ ;  /* 0x000000600c090810 */ /* 0x000fc40007fde0ff */
[-C--:B------:R-:W-:Y:S01]  /*04b0*/  @P2 IADD3.X R57, RZ, R13.reuse, RZ, P5, !PT ;  /* 0x0000000dff392210 */ /* 0x080fe20002ffe4ff */
[----:B------:R-:W4:Y:S01]  /*04c0*/  @P2 LDC.64 R36, c[0x0][0x228] ;  /* 0x00008a00ff242b82 */ /* 0x000f220000000a00 */
[----:B------:R-:W-:Y:S01]  /*04d0*/  @P0 IADD3 R52, P5, R12, 0x60, RZ ;  /* 0x000000600c340810 */ /* 0x000fe20007fbe0ff */
[----:B-1----:R-:W-:Y:S01]  /*04e0*/  @P3 IMAD R18, R7, R24, RZ ;  /* 0x0000001807123224 */ /* 0x002fe200078e02ff */
[----:B------:R-:W-:Y:S02]  /*04f0*/  @P0 IADD3.X R55, RZ, R13, RZ, P6, !PT ;  /* 0x0000000dff370210 */ /* 0x000fe400037fe4ff */
[----:B------:R-:W-:Y:S01]  /*0500*/  @P4 IADD3 R12, R15, R19, RZ ;  /* 0x000000130f0c4210 */ /* 0x000fe20007ffe0ff */
[----:B------:R-:W-:Y:S01]  /*0510*/  @P3 IMAD R39, R17, R25, R18 ;  /* 0x0000001911273224 */ /* 0x000fe200078e0212 */
[C---:B0-----:R-:W-:Y:S01]  /*0520*/  @P4 LEA R26, P6, R14.reuse, R26, 0x1 ;  /* 0x0000001a0e1a4211 */ /* 0x041fe200078c08ff */
[----:B------:R-:W0:Y:S01]  /*0530*/  @P3 LDC.64 R20, c[0x0][0x210] ;  /* 0x00008400ff143b82 */ /* 0x000e220000000a00 */
[----:B------:R-:W-:Y:S01]  /*0540*/  @P0 IADD3.X R7, RZ, R13, RZ, P5, !PT ;  /* 0x0000000dff070210 */ /* 0x000fe20002ffe4ff */
[----:B--2---:R-:W-:Y:S01]  /*0550*/  @P3 IMAD R41, R41, R22, RZ ;  /* 0x0000001629293224 */ /* 0x004fe200078e02ff */
[----:B------:R-:W-:-:S02]  /*0560*/  @P4 LEA.HI.X R27, R14, R27, R12, 0x1, P6 ;  /* 0x0000001b0e1b4211 */ /* 0x000fc400030f0c0c */
[----:B------:R-:W-:Y:S02]  /*0570*/  CS2R R14, SRZ ;  /* 0x00000000000e7805 */ /* 0x000fe4000001ff00 */
[----:B------:R-:W-:Y:S01]  /*0580*/  @P3 MOV R12, R30 ;  /* 0x0000001e000c3202 */ /* 0x000fe20000000f00 */
[----:B------:R-:W-:Y:S01]  /*0590*/  @P3 IMAD R41, R16, R23, R41 ;  /* 0x0000001710293224 */ /* 0x000fe200078e0229 */
[----:B------:R-:W-:Y:S01]  /*05a0*/  @P3 MOV R13, R31 ;  /* 0x0000001f000d3202 */ /* 0x000fe20000000f00 */
[----:B------:R-:W1:Y:S01]  /*05b0*/  @P2 LDC.64 R46, c[0x0][0x248] ;  /* 0x00009200ff2e2b82 */ /* 0x000e620000000a00 */
[----:B------:R-:W-:Y:S01]  /*05c0*/  CS2R R18, SRZ ;  /* 0x0000000000127805 */ /* 0x000fe2000001ff00 */
[----:B------:R-:W-:Y:S01]  /*05d0*/  @P3 IMAD.WIDE.U32 R24, R17, R24, R12 ;  /* 0x0000001811183225 */ /* 0x000fe200078e000c */
[----:B------:R-:W-:Y:S02]  /*05e0*/  @P3 MOV R12, R42 ;  /* 0x0000002a000c3202 */ /* 0x000fe40000000f00 */
[----:B------:R-:W-:-:S03]  /*05f0*/  @P3 MOV R13, R43 ;  /* 0x0000002b000d3202 */ /* 0x000fc60000000f00 */
[----:B------:R-:W2:Y:S01]  /*0600*/  @P0 LDC.64 R28, c[0x0][0x228] ;  /* 0x00008a00ff1c0b82 */ /* 0x000ea20000000a00 */
[----:B------:R-:W-:Y:S01]  /*0610*/  @P3 IMAD.WIDE.U32 R22, R16, R22, R12 ;  /* 0x0000001610163225 */ /* 0x000fe200078e000c */
[----:B------:R-:W-:Y:S02]  /*0620*/  CS2R R12, SRZ ;  /* 0x00000000000c7805 */ /* 0x000fe4000001ff00 */
[----:B------:R-:W-:Y:S02]  /*0630*/  CS2R R16, SRZ ;  /* 0x0000000000107805 */ /* 0x000fe4000001ff00 */
[----:B------:R-:W-:Y:S02]  /*0640*/  @P3 IADD3 R41, R23, R41, RZ ;  /* 0x0000002917293210 */ /* 0x000fe40007ffe0ff */
[----:B---3--:R-:W-:Y:S01]  /*0650*/  @P3 LEA R48, P5, R22, R48, 0x1 ;  /* 0x0000003016303211 */ /* 0x008fe200078a08ff */
[----:B----4-:R-:W-:Y:S01]  /*0660*/  @P2 IMAD R34, R35, R36, RZ ;  /* 0x0000002423222224 */ /* 0x010fe200078e02ff */
[----:B------:R-:W-:Y:S01]  /*0670*/  @P2 MOV R50, R30 ;  /* 0x0000001e00322202 */ /* 0x000fe20000000f00 */
[----:B------:R3:W4:Y:S01]  /*0680*/  @P4 LDG.E.128 R12, desc[UR6][R32.64] ;  /* 0x00000006200c4981 */ /* 0x000722000c1e1d00 */
[----:B------:R-:W-:-:S02]  /*0690*/  @P2 MOV R51, R31 ;  /* 0x0000001f00332202 */ /* 0x000fc40000000f00 */
[----:B------:R-:W-:Y:S01]  /*06a0*/  @P3 LEA.HI.X R49, R22, R49, R41, 0x1, P5 ;  /* 0x0000003116313211 */ /* 0x000fe200028f0c29 */
[----:B------:R2:W4:Y:S01]  /*06b0*/  @P4 LDG.E.128 R16, desc[UR6][R26.64] ;  /* 0x000000061a104981 */ /* 0x000522000c1e1d00 */
[----:B------:R-:W2:Y:S01]  /*06c0*/  @P0 LDC.64 R40, c[0x0][0x248] ;  /* 0x00009200ff280b82 */ /* 0x000ea20000000a00 */
[----:B------:R-:W-:Y:S01]  /*06d0*/  @P2 IMAD R53, R59, R37, R34 ;  /* 0x000000253b352224 */ /* 0x000fe200078e0222 */
[----:B------:R-:W-:Y:S01]  /*06e0*/  @P3 IADD3 R39, R25, R39, RZ ;  /* 0x0000002719273210 */ /* 0x000fe20007ffe0ff */
[----:B------:R-:W-:Y:S01]  /*06f0*/  @P2 IMAD.WIDE.U32 R50, R59, R36, R50 ;  /* 0x000000243b322225 */ /* 0x000fe200078e0032 */
[C---:B0-----:R-:W-:Y:S02]  /*0700*/  @P3 LEA R60, P4, R24.reuse, R20, 0x1 ;  /* 0x00000014183c3211 */ /* 0x041fe400078808ff */
[----:B------:R-:W-:Y:S02]  /*0710*/  CS2R R22, SRZ ;  /* 0x0000000000167805 */ /* 0x000fe4000001ff00 */
[----:B------:R-:W-:Y:S01]  /*0720*/  @P2 MOV R36, R42 ;  /* 0x0000002a00242202 */ /* 0x000fe20000000f00 */
[----:B-1----:R-:W-:Y:S01]  /*0730*/  @P2 IMAD R57, R57, R46, RZ ;  /* 0x0000002e39392224 */ /* 0x002fe200078e02ff */
[----:B------:R-:W-:Y:S01]  /*0740*/  @P2 MOV R37, R43 ;  /* 0x0000002b00252202 */ /* 0x000fe20000000f00 */
[----:B---3--:R-:W0:Y:S01]  /*0750*/  @P2 LDC.64 R32, c[0x0][0x210] ;  /* 0x00008400ff202b82 */ /* 0x008e220000000a00 */
[----:B------:R-:W-:Y:S01]  /*0760*/  @P3 LEA.HI.X R61, R24, R21, R39, 0x1, P4 ;  /* 0x00000015183d3211 */ /* 0x000fe200020f0c27 */
[----:B------:R-:W-:Y:S01]  /*0770*/  @P2 IMAD R47, R54, R47, R57 ;  /* 0x0000002f362f2224 */ /* 0x000fe200078e0239 */
[----:B------:R-:W-:Y:S01]  /*0780*/  CS2R R20, SRZ ;  /* 0x0000000000147805 */ /* 0x000fe2000001ff00 */
[----:B--2---:R-:W-:Y:S01]  /*0790*/  @P0 IMAD R56, R55, R28, RZ ;  /* 0x0000001c37380224 */ /* 0x004fe200078e02ff */
[----:B------:R-:W-:-:S02]  /*07a0*/  CS2R R24, SRZ ;  /* 0x0000000000187805 */ /* 0x000fc4000001ff00 */
[----:B------:R-:W-:Y:S01]  /*07b0*/  CS2R R26, SRZ ;  /* 0x00000000001a7805 */ /* 0x000fe2000001ff00 */
[----:B------:R-:W1:Y:S01]  /*07c0*/  @P0 LDC.64 R34, c[0x0][0x210] ;  /* 0x00008400ff220b82 */ /* 0x000e620000000a00 */
[----:B------:R-:W-:Y:S01]  /*07d0*/  @P2 IMAD.WIDE.U32 R54, R54, R46, R36 ;  /* 0x0000002e36362225 */ /* 0x000fe200078e0024 */
[----:B------:R-:W2:Y:S04]  /*07e0*/  @P3 LDG.E.128 R20, desc[UR6][R60.64] ;  /* 0x000000063c143981 */ /* 0x000ea8000c1e1d00 */
[----:B------:R3:W2:Y:S02]  /*07f0*/  @P3 LDG.E.128 R24, desc[UR6][R48.64] ;  /* 0x0000000630183981 */ /* 0x0006a4000c1e1d00 */
[----:B------:R-:W3:Y:S08]  /*0800*/  @P2 LDC.64 R38, c[0x0][0x240] ;  /* 0x00009000ff262b82 */ /* 0x000ef00000000a00 */
[----:B------:R-:W3:Y:S01]  /*0810*/  @P0 LDC.64 R36, c[0x0][0x240] ;  /* 0x00009000ff240b82 */ /* 0x000ee20000000a00 */
[----:B------:R-:W-:-:S02]  /*0820*/  @P0 IMAD R7, R7, R40, RZ ;  /* 0x0000002807070224 */ /* 0x000fc400078e02ff */
[C---:B------:R-:W-:Y:S02]  /*0830*/  @P0 IMAD R29, R9.reuse, R29, R56 ;  /* 0x0000001d091d0224 */ /* 0x040fe400078e0238 */
[----:B------:R-:W-:Y:S01]  /*0840*/  @P0 IMAD.WIDE.U32 R30, R9, R28, R30 ;  /* 0x0000001c091e0225 */ /* 0x000fe200078e001e */
[----:B------:R-:W-:Y:S02]  /*0850*/  @P2 IADD3 R53, R51, R53, RZ ;  /* 0x0000003533352210 */ /* 0x000fe40007ffe0ff */
[----:B0-----:R-:W-:Y:S01]  /*0860*/  @P2 LEA R56, P3, R50, R32, 0x1 ;  /* 0x0000002032382211 */ /* 0x001fe200078608ff */
[C---:B------:R-:W-:Y:S02]  /*0870*/  @P0 IMAD R7, R52.reuse, R41, R7 ;  /* 0x0000002934070224 */ /* 0x040fe400078e0207 */
[----:B------:R-:W-:Y:S01]  /*0880*/  @P0 IMAD.WIDE.U32 R42, R52, R40, R42 ;  /* 0x00000028342a0225 */ /* 0x000fe200078e002a */
[----:B------:R-:W-:Y:S02]  /*0890*/  @P0 IADD3 R29, R31, R29, RZ ;  /* 0x0000001d1f1d0210 */ /* 0x000fe40007ffe0ff */
[----:B-1----:R-:W-:-:S02]  /*08a0*/  @P0 LEA R46, P4, R30, R34, 0x1 ;  /* 0x000000221e2e0211 */ /* 0x002fc400078808ff */
[----:B------:R-:W-:Y:S02]  /*08b0*/  @P2 LEA.HI.X R57, R50, R33, R53, 0x1, P3 ;  /* 0x0000002132392211 */ /* 0x000fe400018f0c35 */
[----:B------:R-:W-:Y:S02]  /*08c0*/  @P2 IADD3 R9, R55, R47, RZ ;  /* 0x0000002f37092210 */ /* 0x000fe40007ffe0ff */
[----:B---3--:R-:W-:Y:S02]  /*08d0*/  @P2 LEA R48, P5, R54, R38, 0x1 ;  /* 0x0000002636302211 */ /* 0x008fe400078a08ff */
[----:B------:R-:W-:Y:S02]  /*08e0*/  @P0 IADD3 R7, R43, R7, RZ ;  /* 0x000000072b070210 */ /* 0x000fe40007ffe0ff */
[----:B------:R-:W-:Y:S02]  /*08f0*/  @P0 LEA R50, P3, R42, R36, 0x1 ;  /* 0x000000242a320211 */ /* 0x000fe400078608ff */
[----:B------:R-:W-:-:S02]  /*0900*/  @P0 LEA.HI.X R47, R30, R35, R29, 0x1, P4 ;  /* 0x000000231e2f0211 */ /* 0x000fc400020f0c1d */
[----:B------:R-:W-:Y:S02]  /*0910*/  CS2R R28, SRZ ;  /* 0x00000000001c7805 */ /* 0x000fe4000001ff00 */
[----:B------:R-:W-:Y:S02]  /*0920*/  CS2R R30, SRZ ;  /* 0x00000000001e7805 */ /* 0x000fe4000001ff00 */
[----:B------:R-:W-:Y:S02]  /*0930*/  CS2R R32, SRZ ;  /* 0x0000000000207805 */ /* 0x000fe4000001ff00 */
[----:B------:R-:W-:Y:S02]  /*0940*/  CS2R R34, SRZ ;  /* 0x0000000000227805 */ /* 0x000fe4000001ff00 */
[----:B------:R-:W-:Y:S02]  /*0950*/  @P2 LEA.HI.X R49, R54, R39, R9, 0x1, P5 ;  /* 0x0000002736312211 */ /* 0x000fe400028f0c09 */
[----:B------:R-:W-:-:S02]  /*0960*/  CS2R R38, SRZ ;  /* 0x0000000000267805 */ /* 0x000fc4000001ff00 */
[----:B------:R-:W-:Y:S02]  /*0970*/  @P0 LEA.HI.X R51, R42, R37, R7, 0x1, P3 ;  /* 0x000000252a330211 */ /* 0x000fe400018f0c07 */
[----:B------:R-:W-:Y:S02]  /*0980*/  CS2R R36, SRZ ;  /* 0x0000000000247805 */ /* 0x000fe4000001ff00 */
[----:B------:R-:W-:Y:S02]  /*0990*/  CS2R R40, SRZ ;  /* 0x0000000000287805 */ /* 0x000fe4000001ff00 */
[----:B------:R-:W-:Y:S01]  /*09a0*/  CS2R R42, SRZ ;  /* 0x00000000002a7805 */ /* 0x000fe2000001ff00 */
[----:B------:R-:W3:Y:S04]  /*09b0*/  @P2 LDG.E.128 R28, desc[UR6][R56.64] ;  /* 0x00000006381c2981 */ /* 0x000ee8000c1e1d00 */
[----:B------:R0:W3:Y:S04]  /*09c0*/  @P2 LDG.E.128 R32, desc[UR6][R48.64] ;  /* 0x0000000630202981 */ /* 0x0000e8000c1e1d00 */
[----:B------:R1:W3:Y:S04]  /*09d0*/  @P0 LDG.E.128 R36, desc[UR6][R46.64] ;  /* 0x000000062e240981 */ /* 0x0002e8000c1e1d00 */
[----:B------:R4:W3:Y:S01]  /*09e0*/  @P0 LDG.E.128 R40, desc[UR6][R50.64] ;  /* 0x0000000632280981 */ /* 0x0008e2000c1e1d00 */
[----:B------:R-:W-:-:S04]  /*09f0*/  ISETP.GT.AND P0, PT, R0, 0x7f, PT ;  /* 0x0000007f0000780c */ /* 0x000fc80003f04270 */
[----:B------:R-:W-:-:S13]  /*0a00*/  ISETP.GE.OR P2, PT, R0, R3, P0 ;  /* 0x000000030000720c */ /* 0x000fda0000746670 */
[----:B------:R-:W1:Y:S08]  /*0a10*/  @!P2 LDC.64 R54, c[0x0][0x290] ;  /* 0x0000a400ff36ab82 */ /* 0x000e700000000a00 */
[----:B0-----:R-:W0:Y:S01]  /*0a20*/  @!P2 LDC.64 R48, c[0x0][0x298] ;  /* 0x0000a600ff30ab82 */ /* 0x001e220000000a00 */
[----:B------:R-:W-:Y:S02]  /*0a30*/  @!P2 SHF.R.S32.HI R7, RZ, 0x1f, R0 ;  /* 0x0000001fff07a819 */ /* 0x000fe40000011400 */
[----:B------:R-:W-:-:S05]  /*0a40*/  @!P2 IADD3 R52, P3, R10, R0, RZ ;  /* 0x000000000a34a210 */ /* 0x000fca0007f7e0ff */
[----:B-1----:R-:W1:Y:S01]  /*0a50*/  @!P2 LDC.64 R46, c[0x0][0x288] ;  /* 0x0000a200ff2eab82 */ /* 0x002e620000000a00 */
[----:B------:R-:W-:Y:S01]  /*0a60*/  @!P2 LEA.HI.X.SX32 R53, R10, R7, 0x1, P3 ;  /* 0x000000070a35a211 */ /* 0x000fe200018f0eff */
[C---:B------:R-:W-:Y:S02]  /*0a70*/  @!P2 IMAD R56, R54.reuse, UR10, RZ ;  /* 0x0000000a3638ac24 */ /* 0x040fe4000f8e02ff */
[----:B------:R-:W-:-:S04]  /*0a80*/  @!P2 IMAD.WIDE.U32 R52, R54, UR8, R52 ;  /* 0x000000083634ac25 */ /* 0x000fc8000f8e0034 */
[----:B------:R-:W-:Y:S02]  /*0a90*/  @!P2 IMAD R55, R55, UR8, R56 ;  /* 0x000000083737ac24 */ /* 0x000fe4000f8e0238 */
[----:B0-----:R-:W-:-:S03]  /*0aa0*/  @!P2 IMAD R54, R48, UR11, RZ ;  /* 0x0000000b3036ac24 */ /* 0x001fc6000f8e02ff */
[----:B------:R-:W-:Y:S01]  /*0ab0*/  @!P2 IADD3 R53, R53, R55, RZ ;  /* 0x000000373535a210 */ /* 0x000fe20007ffe0ff */
[----:B------:R-:W-:Y:S02]  /*0ac0*/  @!P2 IMAD R55, R49, UR9, R54 ;  /* 0x000000093137ac24 */ /* 0x000fe4000f8e0236 */
[----:B------:R-:W-:-:S05]  /*0ad0*/  @!P2 IMAD.WIDE.U32 R48, R48, UR9, R52 ;  /* 0x000000093030ac25 */ /* 0x000fca000f8e0034 */
[----:B------:R-:W-:Y:S02]  /*0ae0*/  @!P2 IADD3 R53, R49, R55, RZ ;  /* 0x000000373135a210 */ /* 0x000fe40007ffe0ff */
[----:B-1----:R-:W-:-:S04]  /*0af0*/  @!P2 LEA R46, P3, R48, R46, 0x2 ;  /* 0x0000002e302ea211 */ /* 0x002fc800078610ff */
[----:B------:R-:W-:Y:S01]  /*0b00*/  @!P2 LEA.HI.X R47, R48, R47, R53, 0x2, P3 ;  /* 0x0000002f302fa211 */ /* 0x000fe200018f1435 */
[----:B----4-:R-:W-:Y:S02]  /*0b10*/  HADD2.F32 R50, -RZ, R12.H1_H1 ;  /* 0x3000000cff327230 */ /* 0x010fe40000004100 */
[----:B------:R-:W-:Y:S02]  /*0b20*/  HADD2.F32 R7, -RZ, R16.H1_H1 ;  /* 0x30000010ff077230 */ /* 0x000fe40000004100 */
[----:B------:R-:W-:Y:S02]  /*0b30*/  HADD2.F32 R51, -RZ, R12.H0_H0 ;  /* 0x2000000cff337230 */ /* 0x000fe40000004100 */
[----:B------:R-:W-:Y:S02]  /*0b40*/  HADD2.F32 R16, -RZ, R16.H0_H0 ;  /* 0x20000010ff107230 */ /* 0x000fe40000004100 */
[----:B------:R-:W-:Y:S01]  /*0b50*/  FMUL.FTZ R50, R50, R7 ;  /* 0x0000000732327220 */ /* 0x000fe20000410000 */
[----:B------:R-:W-:-:S03]  /*0b60*/  HADD2.F32 R49, -RZ, R18.H1_H1 ;  /* 0x30000012ff317230 */ /* 0x000fc60000004100 */
[----:B------:R-:W-:Y:S01]  /*0b70*/  FFMA.FTZ R56, R51, R16, R50 ;  /* 0x0000001033387223 */ /* 0x000fe20000010032 */
[----:B------:R-:W-:Y:S02]  /*0b80*/  HADD2.F32 R50, -RZ, R18.H0_H0 ;  /* 0x20000012ff327230 */ /* 0x000fe40000004100 */
[----:B------:R-:W-:Y:S02]  /*0b90*/  HADD2.F32 R9, -RZ, R13.H0_H0 ;  /* 0x2000000dff097230 */ /* 0x000fe40000004100 */
[----:B------:R-:W-:Y:S02]  /*0ba0*/  HADD2.F32 R54, -RZ, R17.H0_H0 ;  /* 0x20000011ff367230 */ /* 0x000fe40000004100 */
[----:B--2---:R-:W-:Y:S02]  /*0bb0*/  HADD2.F32 R18, -RZ, R20.H1_H1 ;  /* 0x30000014ff127230 */ /* 0x004fe40000004100 */
[----:B------:R-:W-:Y:S02]  /*0bc0*/  HADD2.F32 R51, -RZ, R24.H1_H1 ;  /* 0x30000018ff337230 */ /* 0x000fe40000004100 */
[----:B------:R-:W-:-:S03]  /*0bd0*/  HADD2.F32 R20, -RZ, R20.H0_H0 ;  /* 0x20000014ff147230 */ /* 0x000fc60000004100 */
[----:B------:R-:W-:Y:S01]  /*0be0*/  FMUL.FTZ R53, R18, R51 ;  /* 0x0000003312357220 */ /* 0x000fe20000410000 */
        /* <DEDUP_REMOVED lines=8> */
[--C-:B------:R-:W-:Y:S02]  /*0c70*/  HADD2.F32 R7, -RZ, R14.reuse.H0_H0 ;  /* 0x2000000eff077230 */ /* 0x100fe40000004100 */
[----:B------:R-:W-:Y:S02]  /*0c80*/  HADD2.F32 R14, -RZ, R14.H1_H1 ;  /* 0x3000000eff0e7230 */ /* 0x000fe40000004100 */
[----:B------:R-:W-:Y:S01]  /*0c90*/  FFMA.FTZ R24, R9, R18, R24 ;  /* 0x0000001209187223 */ /* 0x000fe20000010018 */
        /* <DEDUP_REMOVED lines=16> */
[--C-:B------:R-:W-:Y:S02]  /*0da0*/  HADD2.F32 R7, -RZ, R27.reuse.H0_H0 ;  /* 0x2000001bff077230 */ /* 0x100fe40000004100 */
[----:B------:R-:W-:Y:S02]  /*0db0*/  HADD2.F32 R12, -RZ, R27.H1_H1 ;  /* 0x3000001bff0c7230 */ /* 0x000fe40000004100 */
[----:B---3--:R-:W-:-:S02]  /*0dc0*/  HADD2.F32 R17, -RZ, R28.H0_H0 ;  /* 0x2000001cff117230 */ /* 0x008fc40000004100 */
[----:B------:R-:W-:Y:S02]  /*0dd0*/  HADD2.F32 R28, -RZ, R28.H1_H1 ;  /* 0x3000001cff1c7230 */ /* 0x000fe40000004100 */
[--C-:B------:R-:W-:Y:S02]  /*0de0*/  HADD2.F32 R25, -RZ, R32.reuse.H1_H1 ;  /* 0x30000020ff197230 */ /* 0x100fe40000004100 */
[----:B------:R-:W-:Y:S01]  /*0df0*/  FFMA.FTZ R9, R22, R9, R13 ;  /* 0x0000000916097223 */ /* 0x000fe2000001000d */
[----:B------:R-:W-:Y:S02]  /*0e00*/  HADD2.F32 R22, -RZ, R32.H0_H0 ;  /* 0x20000020ff167230 */ /* 0x000fe40000004100 */
[----:B------:R-:W-:Y:S02]  /*0e10*/  HADD2.F32 R20, -RZ, R36.H1_H1 ;  /* 0x30000024ff147230 */ /* 0x000fe40000004100 */
[----:B------:R-:W-:Y:S01]  /*0e20*/  FMUL.FTZ R28, R28, R25 ;  /* 0x000000191c1c7220 */ /* 0x000fe20000410000 */
[----:B------:R-:W-:-:S02]  /*0e30*/  HADD2.F32 R27, -RZ, R40.H1_H1 ;  /* 0x30000028ff1b7230 */ /* 0x000fc40000004100 */
[----:B------:R-:W-:Y:S02]  /*0e40*/  HADD2.F32 R36, -RZ, R36.H0_H0 ;  /* 0x20000024ff247230 */ /* 0x000fe40000004100 */
[----:B------:R-:W-:Y:S02]  /*0e50*/  HADD2.F32 R25, -RZ, R40.H0_H0 ;  /* 0x20000028ff197230 */ /* 0x000fe40000004100 */
[----:B------:R-:W-:Y:S01]  /*0e60*/  FMUL.FTZ R27, R20, R27 ;  /* 0x0000001b141b7220 */ /* 0x000fe20000410000 */
[----:B------:R-:W-:Y:S02]  /*0e70*/  HADD2.F32 R21, -RZ, R29.H0_H0 ;  /* 0x2000001dff157230 */ /* 0x000fe40000004100 */
[----:B------:R-:W-:Y:S01]  /*0e80*/  FFMA.FTZ R22, R17, R22, R28 ;  /* 0x0000001611167223 */ /* 0x000fe2000001001c */
[----:B------:R-:W-:Y:S02]  /*0e90*/  HADD2.F32 R24, -RZ, R33.H0_H0 ;  /* 0x20000021ff187230 */ /* 0x000fe40000004100 */
[----:B------:R-:W-:Y:S01]  /*0ea0*/  FFMA.FTZ R36, R36, R25, R27 ;  /* 0x0000001924247223 */ /* 0x000fe2000001001b */
[----:B------:R-:W-:-:S02]  /*0eb0*/  HADD2.F32 R14, -RZ, R23.H0_H0 ;  /* 0x20000017ff0e7230 */ /* 0x000fc40000004100 */
[----:B------:R-:W-:Y:S02]  /*0ec0*/  HADD2.F32 R17, -RZ, R37.H0_H0 ;  /* 0x20000025ff117230 */ /* 0x000fe40000004100 */
[----:B------:R-:W-:Y:S02]  /*0ed0*/  HADD2.F32 R20, -RZ, R41.H0_H0 ;  /* 0x20000029ff147230 */ /* 0x000fe40000004100 */
[----:B------:R-:W-:Y:S01]  /*0ee0*/  FFMA.FTZ R24, R21, R24, R22 ;  /* 0x0000001815187223 */ /* 0x000fe20000010016 */
[----:B------:R-:W-:Y:S02]  /*0ef0*/  HADD2.F32 R29, -RZ, R29.H1_H1 ;  /* 0x3000001dff1d7230 */ /* 0x000fe40000004100 */
[----:B------:R-:W-:Y:S02]  /*0f00*/  HADD2.F32 R26, -RZ, R33.H1_H1 ;  /* 0x30000021ff1a7230 */ /* 0x000fe40000004100 */
[----:B------:R-:W-:Y:S01]  /*0f10*/  FFMA.FTZ R14, R14, R7, R9 ;  /* 0x000000070e0e7223 */ /* 0x000fe20000010009 */
[----:B------:R-:W-:-:S02]  /*0f20*/  HADD2.F32 R37, -RZ, R37.H1_H1 ;  /* 0x30000025ff257230 */ /* 0x000fc40000004100 */
[----:B------:R-:W-:Y:S01]  /*0f30*/  FFMA.FTZ R36, R17, R20, R36 ;  /* 0x0000001411247223 */ /* 0x000fe20000010024 */
[----:B------:R-:W-:Y:S02]  /*0f40*/  HADD2.F32 R22, -RZ, R41.H1_H1 ;  /* 0x30000029ff167230 */ /* 0x000fe40000004100 */
[----:B------:R-:W-:Y:S01]  /*0f50*/  FFMA.FTZ R24, R29, R26, R24 ;  /* 0x0000001a1d187223 */ /* 0x000fe20000010018 */
[----:B------:R-:W-:Y:S02]  /*0f60*/  HADD2.F32 R9, -RZ, R30.H0_H0 ;  /* 0x2000001eff097230 */ /* 0x000fe40000004100 */
[----:B------:R-:W-:Y:S02]  /*0f70*/  HADD2.F32 R32, -RZ, R34.H0_H0 ;  /* 0x20000022ff207230 */ /* 0x000fe40000004100 */
[----:B------:R-:W-:Y:S01]  /*0f80*/  FFMA.FTZ R22, R37, R22, R36 ;  /* 0x0000001625167223 */ /* 0x000fe20000010024 */
[----:B------:R-:W-:Y:S02]  /*0f90*/  HADD2.F32 R17, -RZ, R38.H0_H0 ;  /* 0x20000026ff117230 */ /* 0x000fe40000004100 */
[----:B------:R-:W-:-:S02]  /*0fa0*/  HADD2.F32 R20, -RZ, R42.H0_H0 ;  /* 0x2000002aff147230 */ /* 0x000fc40000004100 */
[----:B------:R-:W-:Y:S01]  /*0fb0*/  FFMA.FTZ R9, R9, R32, R24 ;  /* 0x0000002009097223 */ /* 0x000fe20000010018 */
[----:B------:R-:W-:Y:S02]  /*0fc0*/  HADD2.F32 R30, -RZ, R30.H1_H1 ;  /* 0x3000001eff1e7230 */ /* 0x000fe40000004100 */
        /* <DEDUP_REMOVED lines=13> */
[----:B------:R-:W-:Y:S02]  /*10a0*/  HADD2.F32 R16, -RZ, R35.H1_H1 ;  /* 0x30000023ff107230 */ /* 0x000fe40000004100 */
[----:B------:R-:W-:Y:S01]  /*10b0*/  FFMA.FTZ R20, R9, R20, R38 ;  /* 0x0000001409147223 */ /* 0x000fe20000010026 */
[----:B------:R-:W-:Y:S02]  /*10c0*/  HADD2.F32 R39, -RZ, R39.H1_H1 ;  /* 0x30000027ff277230 */ /* 0x000fe40000004100 */
[----:B------:R-:W-:Y:S02]  /*10d0*/  HADD2.F32 R18, -RZ, R43.H1_H1 ;  /* 0x3000002bff127230 */ /* 0x000fe40000004100 */
[----:B------:R-:W-:Y:S01]  /*10e0*/  FFMA.FTZ R14, R23, R12, R14 ;  /* 0x0000000c170e7223 */ /* 0x000fe2000001000e */
[----:B------:R-:W-:Y:S02]  /*10f0*/  FFMA.FTZ R30, R31, R16, R30 ;  /* 0x000000101f1e7223 */ /* 0x000fe4000001001e */
[----:B------:R-:W-:-:S02]  /*1100*/  FFMA.FTZ R20, R39, R18, R20 ;  /* 0x0000001227147223 */ /* 0x000fc40000010014 */
[----:B------:R-:W0:Y:S04]  /*1110*/  SHFL.BFLY PT, R7, R14, 0x4, 0x1f ;  /* 0x0c801f000e077f89 */ /* 0x000e2800000e0000 */
[----:B------:R-:W1:Y:S04]  /*1120*/  SHFL.BFLY PT, R13, R30, 0x4, 0x1f ;  /* 0x0c801f001e0d7f89 */ /* 0x000e6800000e0000 */
[----:B------:R-:W2:Y:S04]  /*1130*/  SHFL.BFLY PT, R12, R15, 0x4, 0x1f ;  /* 0x0c801f000f0c7f89 */ /* 0x000ea800000e0000 */
[----:B------:R-:W3:Y:S01]  /*1140*/  SHFL.BFLY PT, R17, R20, 0x4, 0x1f ;  /* 0x0c801f0014117f89 */ /* 0x000ee200000e0000 */
[----:B0-----:R-:W-:Y:S01]  /*1150*/  FADD.FTZ R9, R14, R7 ;  /* 0x000000070e097221 */ /* 0x001fe20000010000 */
[----:B-1----:R-:W-:Y:S01]  /*1160*/  FADD.FTZ R13, R30, R13 ;  /* 0x0000000d1e0d7221 */ /* 0x002fe20000010000 */
[----:B--2---:R-:W-:Y:S01]  /*1170*/  FADD.FTZ R12, R15, R12 ;  /* 0x0000000c0f0c7221 */ /* 0x004fe20000010000 */
[----:B---3--:R-:W-:-:S02]  /*1180*/  FADD.FTZ R22, R20, R17 ;  /* 0x0000001114167221 */ /* 0x008fc40000010000 */
[----:B------:R-:W0:Y:S04]  /*1190*/  SHFL.BFLY PT, R16, R9, 0x2, 0x1f ;  /* 0x0c401f0009107f89 */ /* 0x000e2800000e0000 */
[----:B------:R-:W1:Y:S04]  /*11a0*/  SHFL.BFLY PT, R18, R13, 0x2, 0x1f ;  /* 0x0c401f000d127f89 */ /* 0x000e6800000e0000 */
[----:B------:R-:W2:Y:S04]  /*11b0*/  SHFL.BFLY PT, R7, R12, 0x2, 0x1f ;  /* 0x0c401f000c077f89 */ /* 0x000ea800000e0000 */
[----:B------:R-:W3:Y:S01]  /*11c0*/  SHFL.BFLY PT, R15, R22, 0x2, 0x1f ;  /* 0x0c401f00160f7f89 */ /* 0x000ee200000e0000 */
[----:B------:R-:W-:-:S06]  /*11d0*/  MOV R19, 0x7f800000 ;  /* 0x7f80000000137802 */ /* 0x000fcc0000000f00 */
[----:B------:R4:W5:Y:S01]  /*11e0*/  @!P2 LDG.E R19, desc[UR6][R46.64] ;  /* 0x000000062e13a981 */ /* 0x000962000c1e1900 */
[----:B0-----:R-:W-:Y:S01]  /*11f0*/  FADD.FTZ R17, R9, R16 ;  /* 0x0000001009117221 */ /* 0x001fe20000010000 */
[----:B-1----:R-:W-:Y:S01]  /*1200*/  FADD.FTZ R20, R13, R18 ;  /* 0x000000120d147221 */ /* 0x002fe20000010000 */
[----:B--2---:R-:W-:Y:S01]  /*1210*/  FADD.FTZ R7, R12, R7 ;  /* 0x000000070c077221 */ /* 0x004fe20000010000 */
[----:B---3--:R-:W-:Y:S02]  /*1220*/  FADD.FTZ R23, R22, R15 ;  /* 0x0000000f16177221 */ /* 0x008fe40000010000 */
[----:B------:R-:W0:Y:S01]  /*1230*/  SHFL.BFLY PT, R18, R17, 0x1, 0x1f ;  /* 0x0c201f0011127f89 */ /* 0x000e2200000e0000 */
[----:B------:R-:W1:Y:S03]  /*1240*/  LDC.64 R14, c[0x0][0x2d0] ;  /* 0x0000b400ff0e7b82 */ /* 0x000e660000000a00 */
[----:B------:R-:W2:Y:S04]  /*1250*/  SHFL.BFLY PT, R21, R20, 0x1, 0x1f ;  /* 0x0c201f0014157f89 */ /* 0x000ea800000e0000 */
[----:B------:R-:W3:Y:S01]  /*1260*/  SHFL.BFLY PT, R16, R7, 0x1, 0x1f ;  /* 0x0c201f0007107f89 */ /* 0x000ee200000e0000 */
[----:B------:R-:W1:Y:S03]  /*1270*/  LDC.64 R12, c[0x0][0x2d8] ;  /* 0x0000b600ff0c7b82 */ /* 0x000e660000000a00 */
[----:B------:R-:W4:Y:S01]  /*1280*/  SHFL.BFLY PT, R24, R23, 0x1, 0x1f ;  /* 0x0c201f0017187f89 */ /* 0x000f2200000e0000 */
[----:B------:R-:W-:Y:S01]  /*1290*/  ISETP.NE.AND P2, PT, R5, RZ, PT ;  /* 0x000000ff0500720c */ /* 0x000fe20003f45270 */
[----:B------:R-:W-:Y:S01]  /*12a0*/  BSSY B0, `(.L_x_6663) ;  /* 0x0000022000007945 */ /* 0x000fe20003800000 */
[----:B0-----:R-:W-:Y:S01]  /*12b0*/  FADD.FTZ R26, R17, R18 ;  /* 0x00000012111a7221 */ /* 0x001fe20000010000 */
[----:B------:R-:W-:Y:S01]  /*12c0*/  SHF.L.U32 R18, R2, 0xd, RZ ;  /* 0x0000000d02127819 */ /* 0x000fe200000006ff */
[----:B--2---:R-:W-:Y:S01]  /*12d0*/  FADD.FTZ R27, R20, R21 ;  /* 0x00000015141b7221 */ /* 0x004fe20000010000 */
[----:B------:R-:W-:Y:S01]  /*12e0*/  SHF.L.U32 R21, R0, 0x2, RZ ;  /* 0x0000000200157819 */ /* 0x000fe200000006ff */
[----:B---3--:R-:W-:Y:S01]  /*12f0*/  FADD.FTZ R9, R7, R16 ;  /* 0x0000001007097221 */ /* 0x008fe20000010000 */
[----:B----4-:R-:W-:-:S06]  /*1300*/  FADD.FTZ R28, R23, R24 ;  /* 0x00000018171c7221 */ /* 0x010fcc0000010000 */
[----:B------:R-:W-:Y:S05]  /*1310*/  @P2 BRA `(.L_x_6664) ;  /* 0x0000000000682947 */ /* 0x000fea0003800000 */
[----:B------:R-:W0:Y:S01]  /*1320*/  LDC.64 R22, c[0x0][0x278] ;  /* 0x00009e00ff167b82 */ /* 0x000e220000000a00 */
[----:B------:R-:W-:Y:S01]  /*1330*/  SHF.R.S32.HI R11, RZ, 0x1f, R10 ;  /* 0x0000001fff0b7819 */ /* 0x000fe2000001140a */
[----:B------:R-:W-:Y:S01]  /*1340*/  ULDC.64 UR12, c[0x0][0x260] ;  /* 0x00009800000c7ab9 */ /* 0x000fe20000000a00 */
[-C--:B------:R-:W-:Y:S02]  /*1350*/  ISETP.GE.AND P4, PT, R4, R3.reuse, PT ;  /* 0x000000030400720c */ /* 0x080fe40003f86270 */
[----:B------:R-:W-:-:S03]  /*1360*/  ISETP.GE.AND P3, PT, R6, R3, PT ;  /* 0x000000030600720c */ /* 0x000fc60003f66270 */
[----:B------:R-:W2:Y:S01]  /*1370*/  LDC.64 R24, c[0x0][0x280] ;  /* 0x0000a000ff187b82 */ /* 0x000ea20000000a00 */
[C---:B0-----:R-:W-:Y:S02]  /*1380*/  IMAD R20, R22.reuse, UR10, RZ ;  /* 0x0000000a16147c24 */ /* 0x041fe4000f8e02ff */
[----:B------:R-:W-:-:S04]  /*1390*/  IMAD.WIDE.U32 R16, R22, UR8, R10 ;  /* 0x0000000816107c25 */ /* 0x000fc8000f8e000a */
[----:B------:R-:W-:Y:S02]  /*13a0*/  IMAD R5, R23, UR8, R20 ;  /* 0x0000000817057c24 */ /* 0x000fe4000f8e0214 */
[----:B--2---:R-:W-:-:S03]  /*13b0*/  IMAD R20, R24, UR11, RZ ;  /* 0x0000000b18147c24 */ /* 0x004fc6000f8e02ff */
        /* <DEDUP_REMOVED lines=11> */
[----:B------:R0:W-:Y:S01]  /*1470*/  STG.E desc[UR6][R16.64], R3 ;  /* 0x0000000310007986 */ /* 0x0001e2000c101906 */
[----:B------:R-:W-:-:S03]  /*1480*/  FSEL R9, R28, RZ, !P2 ;  /* 0x000000ff1c097208 */ /* 0x000fc60005000000 */
[----:B------:R0:W-:Y:S04]  /*1490*/  STG.E desc[UR6][R16.64+0x80], R5 ;  /* 0x0000800510007986 */ /* 0x0001e8000c101906 */
[----:B------:R0:W-:Y:S04]  /*14a0*/  STG.E desc[UR6][R16.64+0x100], R7 ;  /* 0x0001000710007986 */ /* 0x0001e8000c101906 */
[----:B------:R0:W-:Y:S02]  /*14b0*/  STG.E desc[UR6][R16.64+0x180], R9 ;  /* 0x0001800910007986 */ /* 0x0001e4000c101906 */
.L_x_6664:
[----:B------:R-:W-:Y:S05]  /*14c0*/  BSYNC B0 ;  /* 0x0000000000007941 */ /* 0x000fea0003800000 */
.L_x_6663:
[----:B------:R-:W-:Y:S01]  /*14d0*/  UIADD3 UR4, UR4, 0x7f, URZ ;  /* 0x0000007f04047890 */ /* 0x000fe2000fffe03f */
[----:B0-----:R-:W-:Y:S01]  /*14e0*/  SHF.R.S32.HI R3, RZ, 0x1f, R21 ;  /* 0x0000001fff037819 */ /* 0x001fe20000011415 */
[----:B-1----:R-:W-:Y:S01]  /*14f0*/  IMAD R6, R14, UR10, RZ ;  /* 0x0000000a0e067c24 */ /* 0x002fe2000f8e02ff */
[C---:B------:R-:W-:Y:S01]  /*1500*/  IADD3 R4, P1, R18.reuse, R21, RZ ;  /* 0x0000001512047210 */ /* 0x040fe20007f3e0ff */
[----:B------:R-:W-:Y:S01]  /*1510*/  USHF.R.S32.HI UR5, URZ, 0x1f, UR4 ;  /* 0x0000001f3f057899 */ /* 0x000fe20008011404 */
[----:B------:R-:W-:Y:S02]  /*1520*/  BSSY B0, `(.L_x_6665) ;  /* 0x0000022000007945 */ /* 0x000fe40003800000 */
[----:B------:R-:W-:Y:S01]  /*1530*/  LEA.HI.X.SX32 R5, R18, R3, 0x1, P1 ;  /* 0x0000000312057211 */ /* 0x000fe200008f0eff */
[----:B------:R-:W-:Y:S01]  /*1540*/  ULEA.HI UR5, UR5, UR4, URZ, 0x7 ;  /* 0x0000000405057291 */ /* 0x000fe2000f8f383f */
[----:B------:R-:W-:Y:S02]  /*1550*/  IMAD R3, R15, UR8, R6 ;  /* 0x000000080f037c24 */ /* 0x000fe4000f8e0206 */
[----:B------:R-:W-:Y:S01]  /*1560*/  IMAD.WIDE.U32 R14, R14, UR8, R4 ;  /* 0x000000080e0e7c25 */ /* 0x000fe2000f8e0004 */
[----:B------:R-:W-:-:S03]  /*1570*/  ULOP3.LUT UR5, UR5, 0xffffff80, URZ, 0xc0, !UPT ;  /* 0xffffff8005057892 */ /* 0x000fc6000f8ec03f */
[----:B------:R-:W-:Y:S01]  /*1580*/  IMAD R4, R12, UR11, RZ ;  /* 0x0000000b0c047c24 */ /* 0x000fe2000f8e02ff */
[----:B------:R-:W-:Y:S02]  /*1590*/  IADD3 R15, R15, R3, RZ ;  /* 0x000000030f0f7210 */ /* 0x000fe40007ffe0ff */
[----:B------:R-:W-:Y:S01]  /*15a0*/  IADD3 R3, -R10, UR5, RZ ;  /* 0x000000050a037c10 */ /* 0x000fe2000fffe1ff */
[----:B------:R-:W-:Y:S02]  /*15b0*/  IMAD R9, R13, UR9, R4 ;  /* 0x000000090d097c24 */ /* 0x000fe4000f8e0204 */
[----:B------:R-:W-:Y:S01]  /*15c0*/  IMAD.WIDE.U32 R12, R12, UR9, R14 ;  /* 0x000000090c0c7c25 */ /* 0x000fe2000f8e000e */
[----:B------:R-:W-:-:S04]  /*15d0*/  ISETP.GE.OR P0, PT, R0, R3, P0 ;  /* 0x000000030000720c */ /* 0x000fc80000706670 */
[----:B------:R-:W-:-:S09]  /*15e0*/  IADD3 R9, R13, R9, RZ ;  /* 0x000000090d097210 */ /* 0x000fd20007ffe0ff */
[----:B------:R-:W-:Y:S05]  /*15f0*/  @P0 BRA `(.L_x_6666) ;  /* 0x0000000000500947 */ /* 0x000fea0003800000 */
[----:B------:R-:W0:Y:S01]  /*1600*/  LDC.64 R14, c[0x0][0x2a8] ;  /* 0x0000aa00ff0e7b82 */ /* 0x000e220000000a00 */
[----:B------:R-:W-:Y:S01]  /*1610*/  SHF.R.S32.HI R3, RZ, 0x1f, R0 ;  /* 0x0000001fff037819 */ /* 0x000fe20000011400 */
[----:B------:R-:W-:Y:S01]  /*1620*/  ULDC.64 UR4, c[0x0][0x2a0] ;  /* 0x0000a80000047ab9 */ /* 0x000fe20000000a00 */
[----:B------:R-:W-:-:S04]  /*1630*/  IADD3 R4, P0, R10, R0, RZ ;  /* 0x000000000a047210 */ /* 0x000fc80007f1e0ff */
[----:B------:R-:W-:Y:S01]  /*1640*/  LEA.HI.X.SX32 R5, R10, R3, 0x1, P0 ;  /* 0x000000030a057211 */ /* 0x000fe200000f0eff */
[----:B------:R-:W1:Y:S01]  /*1650*/  LDC.64 R16, c[0x0][0x2b0] ;  /* 0x0000ac00ff107b82 */ /* 0x000e620000000a00 */
[----:B-----5:R-:W-:Y:S01]  /*1660*/  FSETP.NEU.FTZ.AND P0, PT, R19, -INF , PT ;  /* 0xff8000001300780b */ /* 0x020fe20003f1d000 */
[C---:B0-----:R-:W-:Y:S02]  /*1670*/  IMAD R6, R14.reuse, UR10, RZ ;  /* 0x0000000a0e067c24 */ /* 0x041fe4000f8e02ff */
[----:B------:R-:W-:-:S04]  /*1680*/  IMAD.WIDE.U32 R4, R14, UR8, R4 ;  /* 0x000000080e047c25 */ /* 0x000fc8000f8e0004 */
[----:B------:R-:W-:Y:S02]  /*1690*/  IMAD R3, R15, UR8, R6 ;  /* 0x000000080f037c24 */ /* 0x000fe4000f8e0206 */
[----:B-1----:R-:W-:-:S03]  /*16a0*/  IMAD R6, R16, UR11, RZ ;  /* 0x0000000b10067c24 */ /* 0x002fc6000f8e02ff */
        /* <DEDUP_REMOVED lines=9> */
.L_x_6666:
[----:B------:R-:W-:Y:S05]  /*1740*/  BSYNC B0 ;  /* 0x0000000000007941 */ /* 0x000fea0003800000 */
.L_x_6665:
[----:B------:R-:W-:Y:S01]  /*1750*/  ULDC.64 UR12, c[0x0][0x2e8] ;  /* 0x0000ba00000c7ab9 */ /* 0x000fe20000000a00 */
[----:B------:R-:W-:Y:S01]  /*1760*/  ULDC.64 UR4, c[0x0][0x2b8] ;  /* 0x0000ae0000047ab9 */ /* 0x000fe20000000a00 */
[----:B------:R-:W-:Y:S02]  /*1770*/  ISETP.NE.U32.AND P0, PT, RZ, UR12, PT ;  /* 0x0000000cff007c0c */ /* 0x000fe4000bf05070 */
[C---:B------:R-:W-:Y:S02]  /*1780*/  LEA R4, P1, R12.reuse, UR4, 0x2 ;  /* 0x000000040c047c11 */ /* 0x040fe4000f8210ff */
        /* <DEDUP_REMOVED lines=8> */
[----:B------:R1:W-:Y:S04]  /*1810*/  STG.E.128 desc[UR6][R4.64+0x5000], RZ ;  /* 0x005000ff04007986 */ /* 0x0003e8000c101d06 */
[----:B------:R1:W-:Y:S04]  /*1820*/  STG.E.128 desc[UR6][R4.64+0x6000], RZ ;  /* 0x006000ff04007986 */ /* 0x0003e8000c101d06 */
[----:B------:R1:W-:Y:S01]  /*1830*/  STG.E.128 desc[UR6][R4.64+0x7000], RZ ;  /* 0x007000ff04007986 */ /* 0x0003e2000c101d06 */
[----:B------:R-:W-:Y:S05]  /*1840*/  @P0 EXIT ;  /* 0x000000000000094d */ /* 0x000fea0003800000 */
[----:B0-----:R-:W0:Y:S08]  /*1850*/  LDC R3, c[0x0][0x2e0] ;  /* 0x0000b800ff037b82 */ /* 0x001e300000000800 */
[----:B------:R-:W2:Y:S08]  /*1860*/  LDC R7, c[0x0][0x220] ;  /* 0x00008800ff077b82 */ /* 0x000eb00000000800 */
[----:B-1----:R-:W1:Y:S01]  /*1870*/  LDC.64 R4, c[0x0][0x2e8] ;  /* 0x0000ba00ff047b82 */ /* 0x002e620000000a00 */
[----:B0-----:R-:W-:-:S04]  /*1880*/  IMAD R2, R2, R3, UR9 ;  /* 0x0000000902027e24 */ /* 0x001fc8000f8e0203 */
[----:B--2---:R-:W-:-:S04]  /*1890*/  IMAD R3, R2, R7, UR8 ;  /* 0x0000000802037e24 */ /* 0x004fc8000f8e0207 */
[----:B-1----:R-:W-:-:S05]  /*18a0*/  IMAD.WIDE R2, R3, 0x4, R4 ;  /* 0x0000000403027825 */ /* 0x002fca00078e0204 */
[----:B------:R-:W-:Y:S01]  /*18b0*/  STG.E desc[UR6][R2.64], RZ ;  /* 0x000000ff02007986 */ /* 0x000fe2000c101906 */
[----:B------:R-:W-:Y:S05]  /*18c0*/  EXIT ;  /* 0x000000000000794d */ /* 0x000fea0003800000 */
.L_x_6667:
        /* <DEDUP_REMOVED lines=11> */
.L_x_7421:


//--------------------- .text._ZN7cutlass13device_kernelIN5flash11enable_sm90INS1_16FlashAttnBwdSm90INS1_25CollectiveMainloopBwdSm90ILi2ELi2ELi2EN4cute5tupleIJNS5_1CILi1EEES8_S8_EEENS6_IJNS7_ILi128EEESA_NS7_ILi64EEEEEENS_6half_tEfNS_4arch4Sm90ELb1ELb0ELb0ELb1ELb0ELb1ELb0ELb0ELi2ELi1ELi2ELi2ELb0EEENS1_21CollectiveEpilogueBwdISC_SD_SF_Li256ELb1ELb0ELi1EEENS1_25SingleTileBwdLPTSchedulerILb1ELi128ELb0EEEEEEEEEvNT_6ParamsE --------------------------
	.section	.text._ZN7cutlass13device_kernelIN5flash11enable_sm90INS1_16FlashAttnBwdSm90INS1_25CollectiveMainloopBwdSm90ILi2ELi2ELi2EN4cute5tupleIJNS5_1CILi1EEES8_S8_EEENS6_IJNS7_ILi128EEESA_NS7_ILi64EEEEEENS_6half_tEfNS_4arch4Sm90ELb1ELb0ELb0ELb1ELb0ELb1ELb0ELb0ELi2ELi1ELi2ELi2ELb0EEENS1_21CollectiveEpilogueBwdISC_SD_SF_Li256ELb1ELb0ELi1EEENS1_25SingleTileBwdLPTSchedulerILb1ELi128ELb0EEEEEEEEEvNT_6ParamsE,"ax",@progbits
	.align	128
.text._ZN7cutlass13device_kernelIN5flash11enable_sm90INS1_16FlashAttnBwdSm90INS1_25CollectiveMainloopBwdSm90ILi2ELi2ELi2EN4cute5tupleIJNS5_1CILi1EEES8_S8_EEENS6_IJNS7_ILi128EEESA_NS7_ILi64EEEEEENS_6half_tEfNS_4arch4Sm90ELb1ELb0ELb0ELb1ELb0ELb1ELb0ELb0ELi2ELi1ELi2ELi2ELb0EEENS1_21CollectiveEpilogueBwdISC_SD_SF_Li256ELb1ELb0ELi1EEENS1_25SingleTileBwdLPTSchedulerILb1ELi128ELb0EEEEEEEEEvNT_6ParamsE:
        .type           _ZN7cutlass13device_kernelIN5flash11enable_sm90INS1_16FlashAttnBwdSm90INS1_25CollectiveMainloopBwdSm90ILi2ELi2ELi2EN4cute5tupleIJNS5_1CILi1EEES8_S8_EEENS6_IJNS7_ILi128EEESA_NS7_ILi64EEEEEENS_6half_tEfNS_4arch4Sm90ELb1ELb0ELb0ELb1ELb0ELb1ELb0ELb0ELi2ELi1ELi2ELi2ELb0EEENS1_21CollectiveEpilogueBwdISC_SD_SF_Li256ELb1ELb0ELi1EEENS1_25SingleTileBwdLPTSchedulerILb1ELi128ELb0EEEEEEEEEvNT_6ParamsE,@function
        .size           _ZN7cutlass13device_kernelIN5flash11enable_sm90INS1_16FlashAttnBwdSm90INS1_25CollectiveMainloopBwdSm90ILi2ELi2ELi2EN4cute5tupleIJNS5_1CILi1EEES8_S8_EEENS6_IJNS7_ILi128EEESA_NS7_ILi64EEEEEENS_6half_tEfNS_4arch4Sm90ELb1ELb0ELb0ELb1ELb0ELb1ELb0ELb0ELi2ELi1ELi2ELi2ELb0EEENS1_21CollectiveEpilogueBwdISC_SD_SF_Li256ELb1ELb0ELi1EEENS1_25SingleTileBwdLPTSchedulerILb1ELi128ELb0EEEEEEEEEvNT_6ParamsE,(.L_x_7422 - _ZN7cutlass13device_kernelIN5flash11enable_sm90INS1_16FlashAttnBwdSm90INS1_25CollectiveMainloopBwdSm90ILi2ELi2ELi2EN4cute5tupleIJNS5_1CILi1EEES8_S8_EEENS6_IJNS7_ILi128EEESA_NS7_ILi64EEEEEENS_6half_tEfNS_4arch4Sm90ELb1ELb0ELb0ELb1ELb0ELb1ELb0ELb0ELi2ELi1ELi2ELi2ELb0EEENS1_21CollectiveEpilogueBwdISC_SD_SF_Li256ELb1ELb0ELi1EEENS1_25SingleTileBwdLPTSchedulerILb1ELi128ELb0EEEEEEEEEvNT_6ParamsE)
        .other          _ZN7cutlass13device_kernelIN5flash11enable_sm90INS1_16FlashAttnBwdSm90INS1_25CollectiveMainloopBwdSm90ILi2ELi2ELi2EN4cute5tupleIJNS5_1CILi1EEES8_S8_EEENS6_IJNS7_ILi128EEESA_NS7_ILi64EEEEEENS_6half_tEfNS_4arch4Sm90ELb1ELb0ELb0ELb1ELb0ELb1ELb0ELb0ELi2ELi1ELi2ELi2ELb0EEENS1_21CollectiveEpilogueBwdISC_SD_SF_Li256ELb1ELb0ELi1EEENS1_25SingleTileBwdLPTSchedulerILb1ELi128ELb0EEEEEEEEEvNT_6ParamsE,@"STO_CUDA_ENTRY STV_DEFAULT"
_ZN7cutlass13device_kernelIN5flash11enable_sm90INS1_16FlashAttnBwdSm90INS1_25CollectiveMainloopBwdSm90ILi2ELi2ELi2EN4cute5tupleIJNS5_1CILi1EEES8_S8_EEENS6_IJNS7_ILi128EEESA_NS7_ILi64EEEEEENS_6half_tEfNS_4arch4Sm90ELb1ELb0ELb0ELb1ELb0ELb1ELb0ELb0ELi2ELi1ELi2ELi2ELb0EEENS1_21CollectiveEpilogueBwdISC_SD_SF_Li256ELb1ELb0ELi1EEENS1_25SingleTileBwdLPTSchedulerILb1ELi128ELb0EEEEEEEEEvNT_6ParamsE:
        /* <DEDUP_REMOVED lines=24> */
.L_x_6669:
[----:B------:R-:W-:Y:S05]  /*0180*/  BSYNC B0 ;  /* 0x0000000000007941 */ /* 0x000fea0003800000 */
.L_x_6668:
        /* <DEDUP_REMOVED lines=37> */
.L_x_6670:
        /* <DEDUP_REMOVED lines=22> */
.L_x_6671:
[----:B------:R-:W-:Y:S01]  /*0540*/  PLOP3.LUT P0, PT, PT, PT, UP0, 0x80, 0x0 ;  /* 0x000000000000781c */ /* 0x000fe20003f0f008 */
[----:B------:R-:W-:Y:S01]  /*0550*/  NOP ;  /* 0x0000000000007918 */ /* 0x000fe20000000000 */
[----:B------:R-:W-:Y:S01]  /*0560*/  ULDC.64 UR38, c[0x0][0x208] ;  /* 0x0000820000267ab9 */ /* 0x000fe20000000a00 */
[----:B------:R-:W-:Y:S01]  /*0570*/  BSSY B6, `(.L_x_6672) ;  /* 0x0000e58000067945 */ /* 0x000fe20003800000 */
[----:B-12-4-:R-:W-:Y:S09]  /*0580*/  BAR.SYNC.DEFER_BLOCKING 0x0 ;  /* 0x0000000000007b1d */ /* 0x016ff20000010000 */
[----:B------:R-:W-:Y:S05]  /*0590*/  @!P0 BRA `(.L_x_6673) ;  /* 0x000000a800b08947 */ /* 0x000fea0003800000 */
.L_x_6674:
        /* <DEDUP_REMOVED lines=32> */
.L_x_6675:
[----:B------:R-:W-:Y:S01]  /*07a0*/  ULDC UR7, c[0x0][0x8c4] ;  /* 0x0002310000077ab9 */ /* 0x000fe20000000800 */
[----:B------:R-:W-:Y:S01]  /*07b0*/  UMOV UR37, UR10 ;  /* 0x0000000a00257c82 */ /* 0x000fe20008000000 */
[----:B------:R-:W-:-:S11]  /*07c0*/  UISETP.NE.AND UP0, UPT, UR7, 0x1, UPT ;  /* 0x000000010700788c */ /* 0x000fd6000bf05270 */
[----:B------:R-:W-:Y:S02]  /*07d0*/  @UP0 ULDC.64 UR8, c[0x0][0x8c8] ;  /* 0x0002320000080ab9 */ /* 0x000fe40000000a00 */
[----:B------:R-:W-:-:S04]  /*07e0*/  UIMAD.WIDE.U32 UR4, UR10, UR8, URZ ;  /* 0x000000080a0472a5 */ /* 0x000fc8000f8e003f */
[----:B------:R-:W-:-:S04]  /*07f0*/  @UP0 USHF.R.U32.HI UR37, URZ, UR9, UR5 ;  /* 0x000000093f250299 */ /* 0x000fc80008011605 */
[----:B------:R-:W-:-:S12]  /*0800*/  UIMAD UR4, UR37, UR7, URZ ;  /* 0x00000007250472a4 */ /* 0x000fd8000f8e023f */
.L_x_6676:
        /* <DEDUP_REMOVED lines=23> */
.L_x_6677:
        /* <DEDUP_REMOVED lines=14> */
.L_x_6679:
[----:B------:R-:W-:-:S05]  /*0a60*/  ULDC UR4, c[0x0][0x8ec] ;  /* 0x00023b0000047ab9 */ /* 0x000fca0000000800 */
.L_x_6678:
        /* <DEDUP_REMOVED lines=23> */
.L_x_6681:
        /* <DEDUP_REMOVED lines=14> */
.L_x_6682:
        /* <DEDUP_REMOVED lines=11> */
.L_x_6683:
        /* <DEDUP_REMOVED lines=13> */
.L_x_6684:
        /* <DEDUP_REMOVED lines=68> */
.L_x_6687:
        /* <DEDUP_REMOVED lines=15> */
.L_x_6686:
        /* <DEDUP_REMOVED lines=22> */
.L_x_6689:
        /* <DEDUP_REMOVED lines=15> */
.L_x_6688:
[----:B------:R-:W-:Y:S01]  /*15c0*/  SHF.R.S32.HI R5, RZ, 0x1f, R16 ;  /* 0x0000001fff057819 */ /* 0x000fe20000011410 */
[----:B------:R-:W-:-:S03]  /*15d0*/  UMOV UR4, 0xffffffff ;  /* 0xffffffff00047882 */ /* 0x000fc60000000000 */
[----:B------:R-:W-:-:S04]  /*15e0*/  LEA.HI R0, R5, R16, RZ, 0x7 ;  /* 0x0000001005007211 */ /* 0x000fc800078f38ff */
[----:B------:R-:W-:Y:S01]  /*15f0*/  SHF.R.S32.HI R13, RZ, 0x7, R0 ;  /* 0x00000007ff0d7819 */ /* 0x000fe20000011400 */
[----:B------:R-:W-:Y:S06]  /*1600*/  BRA.DIV UR4, `(.L_x_6690) ;  /* 0x000000d604407947 */ /* 0x000fec000b800000 */
[----:B------:R1:W2:Y:S02]  /*1610*/  SHFL.IDX PT, R14, R13, RZ, 0x1f ;  /* 0x00001fff0d0e7589 */ /* 0x0002a400000e0000 */
.L_x_6815:
        /* <DEDUP_REMOVED lines=24> */
.L_x_6691:
[----:B------:R-:W-:Y:S01]  /*17a0*/  UIADD3 UR4, UR47, -UR42, URZ ;  /* 0x8000002a2f047290 */ /* 0x000fe2000fffe03f */
[----:B------:R-:W-:Y:S01]  /*17b0*/  IMAD.U32 R2, R8, 0x200, R3 ;  /* 0x0000020008027824 */ /* 0x000fe200078e0003 */
[----:B------:R-:W-:Y:S01]  /*17c0*/  ULDC UR5, c[0x0][0x74c] ;  /* 0x0001d30000057ab9 */ /* 0x000fe20000000800 */
[----:B------:R-:W-:Y:S01]  /*17d0*/  LOP3.LUT R3, R0, 0xffffff80, RZ, 0xc0, !PT ;  /* 0xffffff8000037812 */ /* 0x000fe200078ec0ff */
[----:B------:R-:W-:Y:S01]  /*17e0*/  ULEA UR4, UR37, UR4, 0x7 ;  /* 0x0000000425047291 */ /* 0x000fe2000f8e383f */
[----:B------:R-:W-:Y:S01]  /*17f0*/  IMAD.MOV.U32 R0, RZ, RZ, RZ ;  /* 0x000000ffff007224 */ /* 0x000fe200078e00ff */
[----:B------:R3:W-:Y:S01]  /*1800*/  STL [R1+0x28], R2 ;  /* 0x0000280201007387 */ /* 0x0007e20000100800 */
[----:B------:R-:W-:Y:S01]  /*1810*/  IMAD.MOV.U32 R4, RZ, RZ, RZ ;  /* 0x000000ffff047224 */ /* 0x000fe200078e00ff */
[----:B------:R-:W-:Y:S01]  /*1820*/  UIADD3 UR4, UR4, -UR5, URZ ;  /* 0x8000000504047290 */ /* 0x000fe2000fffe03f */
[----:B------:R-:W-:Y:S01]  /*1830*/  IMAD.IADD R6, R16, 0x1, -R3 ;  /* 0x0000000110067824 */ /* 0x000fe200078e0a03 */
[----:B------:R-:W-:-:S02]  /*1840*/  CS2R R182, SRZ ;  /* 0x0000000000b67805 */ /* 0x000fc4000001ff00 */
[----:B------:R-:W-:Y:S01]  /*1850*/  CS2R R180, SRZ ;  /* 0x0000000000b47805 */ /* 0x000fe2000001ff00 */
[----:B------:R-:W-:Y:S01]  /*1860*/  USHF.R.S32.HI UR5, URZ, 0x1f, UR4 ;  /* 0x0000001f3f057899 */ /* 0x000fe20008011404 */
[--C-:B------:R-:W-:Y:S01]  /*1870*/  IMAD R9, R13, 0x400, R6.reuse ;  /* 0x000004000d097824 */ /* 0x100fe200078e0206 */
[----:B------:R-:W-:Y:S02]  /*1880*/  SHF.R.S32.HI R11, RZ, 0x1f, R6 ;  /* 0x0000001fff0b7819 */ /* 0x000fe40000011406 */
[----:B------:R-:W-:Y:S01]  /*1890*/  CS2R R178, SRZ ;  /* 0x0000000000b27805 */ /* 0x000fe2000001ff00 */
[----:B------:R-:W-:Y:S01]  /*18a0*/  ULEA.HI UR5, UR5, UR4, URZ, 0x7 ;  /* 0x0000000405057291 */ /* 0x000fe2000f8f383f */
[----:B------:R-:W-:Y:S01]  /*18b0*/  IMAD.SHL.U32 R9, R9, 0x4, RZ ;  /* 0x0000000409097824 */ /* 0x000fe200078e00ff */
[----:B------:R-:W-:Y:S01]  /*18c0*/  LEA.HI R10, R11, R6, RZ, 0x2 ;  /* 0x000000060b0a7211 */ /* 0x000fe200078f10ff */
[----:B------:R4:W-:Y:S01]  /*18d0*/  STL [R1+0x20], R11 ;  /* 0x0000200b01007387 */ /* 0x0009e20000100800 */
[----:B------:R-:W-:Y:S01]  /*18e0*/  ULEA.HI.SX32 UR5, UR5, 0x1, 0x19 ;  /* 0x0000000105057891 */ /* 0x000fe2000f8fca3f */
[----:B------:R-:W-:-:S02]  /*18f0*/  CS2R R176, SRZ ;  /* 0x0000000000b07805 */ /* 0x000fc4000001ff00 */
[----:B------:R-:W-:Y:S02]  /*1900*/  LOP3.LUT R3, R10, 0xfffffffc, RZ, 0xc0, !PT ;  /* 0xfffffffc0a037812 */ /* 0x000fe400078ec0ff */
        /* <DEDUP_REMOVED lines=35> */
[----:B----4-:R-:W-:Y:S06]  /*1b40*/  @P0 BRA `(.L_x_6693) ;  /* 0x0000003800840947 */ /* 0x010fec0003800000 */
[----:B------:R-:W-:Y:S01]  /*1b50*/  UIMAD UR4, UR37, -0x80, UR42 ;  /* 0xffffff80250478a4 */ /* 0x000fe2000f8e022a */
[----:B------:R-:W-:Y:S01]  /*1b60*/  LOP3.LUT R7, R7, 0xffffffe0, RZ, 0xc0, !PT ;  /* 0xffffffe007077812 */ /* 0x000fe200078ec0ff */
[----:B------:R-:W-:Y:S01]  /*1b70*/  IMAD.MOV.U32 R183, RZ, RZ, RZ ;  /* 0x000000ffffb77224 */ /* 0x000fe200078e00ff */
[----:B------:R-:W-:Y:S02]  /*1b80*/  LEA.HI R6, R11, R6, RZ, 0x5 ;  /* 0x000000060b067211 */ /* 0x000fe400078f28ff */
[C---:B------:R-:W-:Y:S01]  /*1b90*/  LEA.HI R0, R13.reuse, R13, RZ, 0x1 ;  /* 0x0000000d0d007211 */ /* 0x040fe200078f08ff */
[----:B------:R-:W-:Y:S01]  /*1ba0*/  IMAD.IADD R7, R16, 0x1, -R7 ;  /* 0x0000000110077824 */ /* 0x000fe200078e0a07 */
[----:B------:R-:W-:Y:S01]  /*1bb0*/  SHF.R.S32.HI R6, RZ, 0x5, R6 ;  /* 0x00000005ff067819 */ /* 0x000fe20000011406 */
[----:B------:R-:W-:Y:S01]  /*1bc0*/  IMAD.U32 R9, RZ, RZ, UR4 ;  /* 0x00000004ff097e24 */ /* 0x000fe2000f8e00ff */
        /* <DEDUP_REMOVED lines=9> */
[----:B------:R-:W-:Y:S02]  /*1c60*/  LEA.HI R10, R5, R16, RZ, 0x2 ;  /* 0x00000010050a7211 */ /* 0x000fe400078f10ff */
[--C-:B------:R-:W-:Y:S02]  /*1c70*/  SHF.R.S32.HI R0, RZ, 0x3, R4.reuse ;  /* 0x00000003ff007819 */ /* 0x100fe40000011404 */
[----:B------:R-:W-:-:S02]  /*1c80*/  SHF.R.S32.HI R5, RZ, 0x1f, R4 ;  /* 0x0000001fff057819 */ /* 0x000fc40000011404 */
[----:B------:R-:W-:Y:S02]  /*1c90*/  LOP3.LUT R9, R9, 0xfffffff8, RZ, 0xc0, !PT ;  /* 0xfffffff809097812 */ /* 0x000fe400078ec0ff */
[----:B------:R-:W-:Y:S02]  /*1ca0*/  SHF.R.S32.HI R4, RZ, 0x2, R7 ;  /* 0x00000002ff047819 */ /* 0x000fe40000011407 */
[----:B------:R-:W-:Y:S02]  /*1cb0*/  LEA.HI R5, R5, R0, RZ, 0x4 ;  /* 0x0000000005057211 */ /* 0x000fe400078f20ff */
[----:B------:R-:W-:Y:S01]  /*1cc0*/  IADD3 R12, R8, R9, -R6 ;  /* 0x00000009080c7210 */ /* 0x000fe20007ffe806 */
[C---:B------:R-:W-:Y:S01]  /*1cd0*/  VIADD R6, R4.reuse, 0x8 ;  /* 0x0000000804067836 */ /* 0x040fe20000000000 */
[----:B------:R-:W-:Y:S01]  /*1ce0*/  LOP3.LUT R9, R5, 0x1ffffff0, RZ, 0xc0, !PT ;  /* 0x1ffffff005097812 */ /* 0x000fe200078ec0ff */
[----:B------:R-:W-:Y:S01]  /*1cf0*/  VIADD R14, R4, 0x18 ;  /* 0x00000018040e7836 */ /* 0x000fe20000000000 */
[----:B------:R-:W-:-:S02]  /*1d00*/  LOP3.LUT R11, R10, 0xfffffffc, RZ, 0xc0, !PT ;  /* 0xfffffffc0a0b7812 */ /* 0x000fc400078ec0ff */
        /* <DEDUP_REMOVED lines=13> */
[----:B------:R-:W-:Y:S01]  /*1de0*/  SHF.R.S32.HI R11, RZ, 0x1f, R10 ;  /* 0x0000001fff0b7819 */ /* 0x000fe2000001140a */
[----:B------:R-:W-:Y:S01]  /*1df0*/  IMAD R5, R0, 0x8, R5 ;  /* 0x0000000800057824 */ /* 0x000fe200078e0205 */
[----:B------:R-:W-:Y:S02]  /*1e00*/  LOP3.LUT R13, R6, 0xfffffffe, RZ, 0xc0, !PT ;  /* 0xfffffffe060d7812 */ /* 0x000fe400078ec0ff */
[--C-:B------:R-:W-:Y:S02]  /*1e10*/  SHF.R.S32.HI R10, RZ, 0x1, R6.reuse ;  /* 0x00000001ff0a7819 */ /* 0x100fe40000011406 */
[----:B--2---:R-:W-:Y:S01]  /*1e20*/  SHF.R.S32.HI R15, RZ, 0x1f, R6 ;  /* 0x0000001fff0f7819 */ /* 0x004fe20000011406 */
[----:B------:R-:W-:Y:S01]  /*1e30*/  IMAD.IADD R13, R12, 0x1, -R13 ;  /* 0x000000010c0d7824 */ /* 0x000fe200078e0a0d */
[--C-:B------:R-:W-:Y:S01]  /*1e40*/  SHF.R.S32.HI R6, RZ, 0x1, R16.reuse ;  /* 0x00000001ff067819 */ /* 0x100fe20000011410 */
[----:B------:R1:W-:Y:S01]  /*1e50*/  STL [R1+0x10], R5 ;  /* 0x0000100501007387 */ /* 0x0003e20000100800 */
[----:B------:R-:W-:-:S02]  /*1e60*/  SHF.R.S32.HI R17, RZ, 0x1f, R16 ;  /* 0x0000001fff117819 */ /* 0x000fc40000011410 */
[----:B------:R-:W-:Y:S02]  /*1e70*/  LEA.HI R11, R11, R4, RZ, 0x4 ;  /* 0x000000040b0b7211 */ /* 0x000fe400078f20ff */
[----:B------:R-:W-:Y:S02]  /*1e80*/  LEA.HI R15, R15, R10, RZ, 0x4 ;  /* 0x0000000a0f0f7211 */ /* 0x000fe400078f20ff */
[----:B------:R-:W-:Y:S02]  /*1e90*/  LEA.HI R12, R17, R6, RZ, 0x4 ;  /* 0x00000006110c7211 */ /* 0x000fe400078f20ff */
[----:B------:R-:W-:Y:S02]  /*1ea0*/  LOP3.LUT R11, R11, 0x1ffffff0, RZ, 0xc0, !PT ;  /* 0x1ffffff00b0b7812 */ /* 0x000fe400078ec0ff */
[----:B------:R-:W-:Y:S02]  /*1eb0*/  LOP3.LUT R15, R15, 0x1ffffff0, RZ, 0xc0, !PT ;  /* 0x1ffffff00f0f7812 */ /* 0x000fe400078ec0ff */
[----:B------:R-:W-:Y:S01]  /*1ec0*/  LOP3.LUT R17, R16, 0xfffffffe, RZ, 0xc0, !PT ;  /* 0xfffffffe10117812 */ /* 0x000fe200078ec0ff */
[----:B------:R-:W-:Y:S01]  /*1ed0*/  IMAD.IADD R4, R4, 0x1, -R11 ;  /* 0x0000000104047824 */ /* 0x000fe200078e0a0b */
[----:B------:R-:W-:Y:S01]  /*1ee0*/  LOP3.LUT R19, R12, 0x1ffffff0, RZ, 0xc0, !PT ;  /* 0x1ffffff00c137812 */ /* 0x000fe200078ec0ff */
[----:B------:R-:W-:-:S02]  /*1ef0*/  IMAD.IADD R10, R10, 0x1, -R15 ;  /* 0x000000010a0a7824 */ /* 0x000fc400078e0a0f */
[----:B------:R-:W-:Y:S02]  /*1f00*/  IMAD.IADD R17, R14, 0x1, -R17 ;  /* 0x000000010e117824 */ /* 0x000fe400078e0a11 */
[----:B------:R-:W-:Y:S02]  /*1f10*/  IMAD.IADD R6, R6, 0x1, -R19 ;  /* 0x0000000106067824 */ /* 0x000fe400078e0a13 */
        /* <DEDUP_REMOVED lines=8> */
.L_x_6704:
[----:B------:R-:W-:-:S06]  /*1fa0*/  ULOP3.LUT UR4, UR36, 0x1, URZ, 0xfc, !UPT ;  /* 0x0000000124047892 */ /* 0x000fcc000f8efc3f */
[----:B---3--:R-:W-:-:S05]  /*1fb0*/  IMAD.U32 R5, RZ, RZ, UR4 ;  /* 0x00000004ff057e24 */ /* 0x008fca000f8e00ff */
[----:B------:R-:W-:-:S13]  /*1fc0*/  ISETP.NE.AND P0, PT, R5, 0x3, PT ;  /* 0x000000030500780c */ /* 0x000fda0003f05270 */
[----:B------:R-:W-:Y:S05]  /*1fd0*/  @!P0 BRA `(.L_x_6694) ;  /* 0x0000000000048947 */ /* 0x000fea0003800000 */
[----:B------:R-:W-:Y:S01]  /*1fe0*/  BPT.TRAP 0x1 ;  /* 0x000000040000795c */ /* 0x000fe20000300000 */
.L_x_6694:
[----:B------:R-:W-:Y:S01]  /*1ff0*/  IMAD R6, R0, 0x8, R236 ;  /* 0x0000000800067824 */ /* 0x000fe200078e02ec */
[----:B------:R-:W-:-:S04]  /*2000*/  SHF.L.U32 R21, R4, 0x1f, RZ ;  /* 0x0000001f04157819 */ /* 0x000fc800000006ff */
[----:B------:R1:W2:Y:S01]  /*2010*/  SYNCS.PHASECHK.TRANS64.TRYWAIT P1, [R6+URZ+0x30c10], R21 ;  /* 0x030c1015060075a7 */ /* 0x0002a2000802017f */
[----:B------:R-:W-:Y:S05]  /*2020*/  @!P0 BRA `(.L_x_6695) ;  /* 0x0000000000048947 */ /* 0x000fea0003800000 */
[----:B------:R-:W-:Y:S01]  /*2030*/  BPT.TRAP 0x1 ;  /* 0x000000040000795c */ /* 0x000fe20000300000 */
.L_x_6695:
[----:B------:R-:W-:-:S05]  /*2040*/  VIADD R5, R236, 0x10000 ;  /* 0x00010000ec057836 */ /* 0x000fca0000000000 */
[----:B------:R-:W-:-:S04]  /*2050*/  SHF.R.U32.HI R5, RZ, 0x4, R5 ;  /* 0x00000004ff057819 */ /* 0x000fc80000011605 */
[----:B------:R-:W-:Y:S01]  /*2060*/  LOP3.LUT R5, R5, 0x3fff, RZ, 0xc0, !PT ;  /* 0x00003fff05057812 */ /* 0x000fe200078ec0ff */
[----:B--2---:R-:W-:Y:S06]  /*2070*/  @P1 BRA `(.L_x_6696) ;  /* 0x0000000000081947 */ /* 0x004fec0003800000 */
[----:B------:R-:W2:Y:S02]  /*2080*/  SYNCS.PHASECHK.TRANS64.TRYWAIT P1, [R6+URZ+0x30c10], R21 ;  /* 0x030c1015060075a7 */ /* 0x000ea4000802017f */
[----:B--2---:R-:W-:Y:S05]  /*2090*/  @!P1 BRA `(.L_x_6697) ;  /* 0x000000c800cc9947 */ /* 0x004fea0003800000 */
.L_x_6696:
        /* <DEDUP_REMOVED lines=12> */
[----:B------:R-:W-:Y:S01]  /*2160*/  VIADD R18, R236, 0x20000 ;  /* 0x00020000ec127836 */ /* 0x000fe20000000000 */
[----:B------:R-:W-:Y:S01]  /*2170*/  UMOV UR7, 0x40000040 ;  /* 0x4000004000077882 */ /* 0x000fe20000000000 */
[----:B------:R-:W-:Y:S01]  /*2180*/  UMOV UR5, 0x40000040 ;  /* 0x4000004000057882 */ /* 0x000fe20000000000 */
[----:B------:R-:W-:-:S02]  /*2190*/  ULOP3.LUT UR4, UR4, 0x3fff, URZ, 0xc0, !UPT ;  /* 0x00003fff04047892 */ /* 0x000fc4000f8ec03f */
        /* <DEDUP_REMOVED lines=33> */
[----:B------:R-:W-:Y:S02]  /*23b0*/  IMAD R13, R19, 0x4, R236 ;  /* 0x00000004130d7824 */ /* 0x000fe400078e02ec */
        /* <DEDUP_REMOVED lines=14> */
.L_x_6698:
[----:B------:R1:W1:Y:S01]  /*24a0*/  SYNCS.PHASECHK.TRANS64.TRYWAIT P1, [R6+URZ+0x30c30], R21 ;  /* 0x030c3015060075a7 */ /* 0x000262000802017f */
[----:B------:R-:W-:Y:S05]  /*24b0*/  @!P0 BRA `(.L_x_6699) ;  /* 0x0000000000048947 */ /* 0x000fea0003800000 */
[----:B------:R-:W-:Y:S01]  /*24c0*/  BPT.TRAP 0x1 ;  /* 0x000000040000795c */ /* 0x000fe20000300000 */
.L_x_6699:
[----:B------:R-:W-:-:S05]  /*24d0*/  VIADD R15, R236, 0x18000 ;  /* 0x00018000ec0f7836 */ /* 0x000fca0000000000 */
[----:B------:R-:W-:-:S04]  /*24e0*/  SHF.R.U32.HI R15, RZ, 0x4, R15 ;  /* 0x00000004ff0f7819 */ /* 0x000fc8000001160f */
[----:B------:R-:W-:-:S04]  /*24f0*/  LOP3.LUT R15, R15, 0x3fff, RZ, 0xc0, !PT ;  /* 0x00003fff0f0f7812 */ /* 0x000fc800078ec0ff */
[----:B------:R-:W-:Y:S01]  /*2500*/  LOP3.LUT R17, R15, 0x10000, RZ, 0xfc, !PT ;  /* 0x000100000f117812 */ /* 0x000fe200078efcff */
[----:B-1----:R-:W-:Y:S06]  /*2510*/  @P1 BRA `(.L_x_6700) ;  /* 0x0000000000081947 */ /* 0x002fec0003800000 */
[----:B------:R-:W1:Y:S02]  /*2520*/  SYNCS.PHASECHK.TRANS64.TRYWAIT P1, [R6+URZ+0x30c30], R21 ;  /* 0x030c3015060075a7 */ /* 0x000e64000802017f */
[----:B-1----:R-:W-:Y:S05]  /*2530*/  @!P1 BRA `(.L_x_6701) ;  /* 0x000000c400b89947 */ /* 0x002fea0003800000 */
.L_x_6700:
[----:B------:R-:W-:Y:S01]  /*2540*/  UIADD3 UR9, UR9, 0x4000, URZ ;  /* 0x0000400009097890 */ /* 0x000fe2000fffe03f */
[----:B------:R-:W-:Y:S01]  /*2550*/  IMAD R17, R0, 0x400, R17 ;  /* 0x0000040000117824 */ /* 0x000fe200078e0211 */
[----:B------:R-:W-:Y:S01]  /*2560*/  UIMAD UR4, UR45, -0x80, UR43 ;  /* 0xffffff802d0478a4 */ /* 0x000fe2000f8e022b */
[----:B------:R-:W-:Y:S01]  /*2570*/  IMAD.MOV.U32 R18, RZ, RZ, -0x2 ;  /* 0xfffffffeff127424 */ /* 0x000fe200078e00ff */
[----:B------:R-:W-:Y:S01]  /*2580*/  USHF.R.U32.HI UR9, URZ, 0x4, UR9 ;  /* 0x000000043f097899 */ /* 0x000fe20008011609 */
[----:B------:R-:W-:Y:S01]  /*2590*/  WARPGROUP.ARRIVE ;  /* 0x00000000000079c5 */ /* 0x000fe20000000000 */
[----:B------:R-:W-:Y:S01]  /*25a0*/  R2UR UR8, R17 ;  /* 0x00000000110872ca */ /* 0x000fe200000e0000 */
[----:B------:R-:W-:Y:S01]  /*25b0*/  UMOV UR7, 0x40000040 ;  /* 0x4000004000077882 */ /* 0x000fe20000000000 */
[----:B------:R-:W-:Y:S01]  /*25c0*/  ULOP3.LUT UR9, UR9, 0x3fff, URZ, 0xc0, !UPT ;  /* 0x00003fff09097892 */ /* 0x000fe2000f8ec03f */
[----:B------:R-:W-:Y:S01]  /*25d0*/  IMAD R18, R3, R18, UR4 ;  /* 0x0000000403127e24 */ /* 0x000fe2000f8e0212 */
[----:B------:R-:W-:Y:S01]  /*25e0*/  UMOV UR5, 0x40000040 ;  /* 0x4000004000057882 */ /* 0x000fe20000000000 */
[----:B------:R-:W-:Y:S01]  /*25f0*/  ISETP.GT.AND P1, PT, R7, RZ, PT ;  /* 0x000000ff0700720c */ /* 0x000fe20003f24270 */
[----:B------:R-:W-:Y:S01]  /*2600*/  ULOP3.LUT UR9, UR9, 0x10000, URZ, 0xfc, !UPT ;  /* 0x0001000009097892 */ /* 0x000fe2000f8efc3f */
[----:B------:R-:W-:Y:S01]  /*2610*/  IMAD.IADD R17, R18, 0x1, -R7 ;  /* 0x0000000112117824 */ /* 0x000fe200078e0a07 */
[----:B------:R-:W-:Y:S01]  /*2620*/  ULDC UR10, c[0x0][0x744] ;  /* 0x0001d100000a7ab9 */ /* 0x000fe20000000800 */
[C---:B------:R-:W-:Y:S01]  /*2630*/  VIADD R235, R8.reuse, 0x8 ;  /* 0x0000000808eb7836 */ /* 0x040fe20000000000 */
[----:B----4-:R-:W-:Y:S01]  /*2640*/  SHFL.IDX PT, R224, R11, R8, 0x1f ;  /* 0x00001f080be07589 */ /* 0x010fe200000e0000 */
[----:B------:R-:W-:Y:S01]  /*2650*/  VIADD R233, R8, 0x10 ;  /* 0x0000001008e97836 */ /* 0x000fe20000000000 */
[----:B------:R-:W-:Y:S01]  /*2660*/  SEL R18, R17, 0x80, P1 ;  /* 0x0000008011127807 */ /* 0x000fe20000800000 */
[----:B------:R-:W-:Y:S01]  /*2670*/  UMOV UR6, UR8 ;  /* 0x0000000800067c82 */ /* 0x000fe20008000000 */
[----:B------:R-:W-:Y:S01]  /*2680*/  UMOV UR4, UR9 ;  /* 0x0000000900047c82 */ /* 0x000fe20008000000 */
[----:B--2---:R-:W-:Y:S01]  /*2690*/  SHFL.IDX PT, R21, R10, R235, 0x1f ;  /* 0x00001feb0a157589 */ /* 0x004fe200000e0000 */
[----:B------:R-:W-:Y:S01]  /*26a0*/  HGMMA.64x128x16.F32 R24, gdesc[UR4], RZ, !UPT, gsb0 ;  /* 0x01e00000041879f0 */ /* 0x000fe2000c0008ff */
[----:B------:R-:W-:Y:S01]  /*26b0*/  UIADD3 UR6, UR8, 0x2, URZ ;  /* 0x0000000208067890 */ /* 0x000fe2000fffe03f */
[C---:B------:R-:W-:Y:S01]  /*26c0*/  ISETP.GT.AND P5, PT, R18.reuse, RZ, PT ;  /* 0x000000ff1200720c */ /* 0x040fe20003fa4270 */
[----:B------:R-:W-:Y:S01]  /*26d0*/  UIADD3 UR4, UR9, 0x2, URZ ;  /* 0x0000000209047890 */ /* 0x000fe2000fffe03f */
[----:B------:R-:W-:Y:S01]  /*26e0*/  ISETP.GT.AND P6, PT, R18, 0x1, PT ;  /* 0x000000011200780c */ /* 0x000fe20003fc4270 */
[----:B------:R-:W-:Y:S01]  /*26f0*/  UMOV UR7, 0x40000040 ;  /* 0x4000004000077882 */ /* 0x000fe20000000000 */
[----:B------:R-:W-:Y:S01]  /*2700*/  FSEL R88, R88, -INF , !P5 ;  /* 0xff80000058587808 */ /* 0x000fe20006800000 */
[----:B------:R-:W-:Y:S01]  /*2710*/  UMOV UR5, 0x40000040 ;  /* 0x4000004000057882 */ /* 0x000fe20000000000 */
[----:B------:R-:W-:Y:S01]  /*2720*/  FSEL R89, R89, -INF , !P6 ;  /* 0xff80000059597808 */ /* 0x000fe20007000000 */
[----:B------:R-:W-:Y:S01]  /*2730*/  SHFL.IDX PT, R222, R10, R233, 0x1f ;  /* 0x00001fe90ade7589 */ /* 0x000fe200000e0000 */
[----:B------:R-:W-:Y:S01]  /*2740*/  ISETP.GT.AND P1, PT, R18, 0x8, PT ;  /* 0x000000081200780c */ /* 0x000fe20003f24270 */
[----:B------:R-:W-:Y:S01]  /*2750*/  VIADD R234, R8, 0xc ;  /* 0x0000000c08ea7836 */ /* 0x000fe20000000000 */
[----:B------:R-:W-:Y:S01]  /*2760*/  ISETP.GT.AND P2, PT, R18, 0x9, PT ;  /* 0x000000091200780c */ /* 0x000fe20003f44270 */
[----:B------:R-:W-:Y:S01]  /*2770*/  VIADD R237, R8, 0x4 ;  /* 0x0000000408ed7836 */ /* 0x000fe20000000000 */
[----:B------:R-:W-:Y:S01]  /*2780*/  ISETP.GT.AND P3, PT, R18, 0x10, PT ;  /* 0x000000101200780c */ /* 0x000fe20003f64270 */
[----:B------:R-:W-:Y:S01]  /*2790*/  VIADD R231, R8, 0x18 ;  /* 0x0000001808e77836 */ /* 0x000fe20000000000 */
[C---:B------:R-:W-:Y:S01]  /*27a0*/  ISETP.GT.AND P4, PT, R18.reuse, 0x11, PT ;  /* 0x000000111200780c */ /* 0x040fe20003f84270 */
[----:B------:R-:W-:Y:S01]  /*27b0*/  SHFL.IDX PT, R221, R10, R234, 0x1f ;  /* 0x00001fea0add7589 */ /* 0x000fe200000e0000 */
[----:B------:R-:W-:Y:S01]  /*27c0*/  ISETP.GT.AND P5, PT, R18, 0x18, PT ;  /* 0x000000181200780c */ /* 0x000fe20003fa4270 */
[----:B------:R-:W-:Y:S01]  /*27d0*/  VIADD R232, R8, 0x14 ;  /* 0x0000001408e87836 */ /* 0x000fe20000000000 */
[----:B------:R-:W-:Y:S01]  /*27e0*/  ISETP.GT.AND P6, PT, R18, 0x19, PT ;  /* 0x000000191200780c */ /* 0x000fe20003fc4270 */
[----:B------:R-:W1:Y:S01]  /*27f0*/  SHFL.IDX PT, R19, R10, R237, 0x1f ;  /* 0x00001fed0a137589 */ /* 0x000e6200000e0000 */
[----:B------:R-:W-:Y:S01]  /*2800*/  FSEL R92, R92, -INF , !P1 ;  /* 0xff8000005c5c7808 */ /* 0x000fe20004800000 */
[----:B------:R-:W-:Y:S01]  /*2810*/  VIADD R230, R8, 0x1c ;  /* 0x0000001c08e67836 */ /* 0x000fe20000000000 */
[----:B------:R-:W-:Y:S01]  /*2820*/  FSEL R93, R93, -INF , !P2 ;  /* 0xff8000005d5d7808 */ /* 0x000fe20005000000 */
[----:B------:R-:W-:Y:S01]  /*2830*/  SHFL.IDX PT, R225, R11, R235, 0x1f ;  /* 0x00001feb0be17589 */ /* 0x000fe200000e0000 */
[----:B------:R-:W-:-:S02]  /*2840*/  FSEL R96, R96, -INF , !P3 ;  /* 0xff80000060607808 */ /* 0x000fc40005800000 */
[----:B------:R-:W-:Y:S01]  /*2850*/  FSEL R97, R97, -INF , !P4 ;  /* 0xff80000061617808 */ /* 0x000fe20006000000 */
[----:B------:R-:W-:Y:S01]  /*2860*/  SHFL.IDX PT, R226, R11, R233, 0x1f ;  /* 0x00001fe90be27589 */ /* 0x000fe200000e0000 */
[----:B------:R-:W-:Y:S02]  /*2870*/  FSEL R100, R100, -INF , !P5 ;  /* 0xff80000064647808 */ /* 0x000fe40006800000 */
[----:B------:R-:W-:Y:S01]  /*2880*/  FSEL R101, R101, -INF , !P6 ;  /* 0xff80000065657808 */ /* 0x000fe20007000000 */
[----:B---3--:R-:W-:Y:S01]  /*2890*/  SHFL.IDX PT, R223, R14, R230, 0x1f ;  /* 0x00001fe60edf7589 */ /* 0x008fe200000e0000 */
[C---:B------:R-:W-:Y:S02]  /*28a0*/  ISETP.GT.AND P1, PT, R18.reuse, 0x20, PT ;  /* 0x000000201200780c */ /* 0x040fe40003f24270 */
[C---:B------:R-:W-:Y:S01]  /*28b0*/  ISETP.GT.AND P2, PT, R18.reuse, 0x21, PT ;  /* 0x000000211200780c */ /* 0x040fe20003f44270 */
[----:B------:R-:W-:Y:S01]  /*28c0*/  SHFL.IDX PT, R227, R13, R231, 0x1f ;  /* 0x00001fe70de37589 */ /* 0x000fe200000e0000 */
[----:B------:R-:W-:-:S02]  /*28d0*/  ISETP.GT.AND P3, PT, R18, 0x28, PT ;  /* 0x000000281200780c */ /* 0x000fc40003f64270 */
[C---:B------:R-:W-:Y:S02]  /*28e0*/  ISETP.GT.AND P4, PT, R18.reuse, 0x29, PT ;  /* 0x000000291200780c */ /* 0x040fe40003f84270 */
[C---:B------:R-:W-:Y:S02]  /*28f0*/  ISETP.GT.AND P5, PT, R18.reuse, 0x30, PT ;  /* 0x000000301200780c */ /* 0x040fe40003fa4270 */
[----:B------:R-:W-:Y:S01]  /*2900*/  ISETP.GT.AND P6, PT, R18, 0x31, PT ;  /* 0x000000311200780c */ /* 0x000fe20003fc4270 */
[----:B-1----:R-:W-:Y:S01]  /*2910*/  FFMA.FTZ R219, R89, UR10, -R19 ;  /* 0x0000000a59db7c23 */ /* 0x002fe20008010813 */
[----:B------:R-:W-:Y:S01]  /*2920*/  FSEL R104, R104, -INF , !P1 ;  /* 0xff80000068687808 */ /* 0x000fe20004800000 */
[----:B------:R-:W-:Y:S01]  /*2930*/  SHFL.IDX PT, R89, R10, R232, 0x1f ;  /* 0x00001fe80a597589 */ /* 0x000fe200000e0000 */
[----:B------:R-:W-:Y:S02]  /*2940*/  FSEL R105, R105, -INF , !P2 ;  /* 0xff80000069697808 */ /* 0x000fe40005000000 */
[----:B------:R-:W-:Y:S01]  /*2950*/  FSEL R108, R108, -INF , !P3 ;  /* 0xff8000006c6c7808 */ /* 0x000fe20005800000 */
[----:B------:R-:W-:Y:S01]  /*2960*/  IMAD R15, R0, 0x400, R15 ;  /* 0x00000400000f7824 */ /* 0x000fe200078e020f */
[----:B------:R-:W-:Y:S01]  /*2970*/  FSEL R109, R109, -INF , !P4 ;  /* 0xff8000006d6d7808 */ /* 0x000fe20006000000 */
[----:B------:R-:W-:Y:S01]  /*2980*/  MUFU.EX2 R219, R219 ;  /* 0x000000db00db7308 */ /* 0x000fe20000000800 */
[----:B------:R-:W-:-:S02]  /*2990*/  FSEL R112, R112, -INF , !P5 ;  /* 0xff80000070707808 */ /* 0x000fc40006800000 */
[----:B------:R-:W-:Y:S02]  /*29a0*/  FSEL R113, R113, -INF , !P6 ;  /* 0xff80000071717808 */ /* 0x000fe40007000000 */
[C---:B------:R-:W-:Y:S02]  /*29b0*/  ISETP.GT.AND P1, PT, R18.reuse, 0x38, PT ;  /* 0x000000381200780c */ /* 0x040fe40003f24270 */
[C---:B------:R-:W-:Y:S02]  /*29c0*/  ISETP.GT.AND P2, PT, R18.reuse, 0x39, PT ;  /* 0x000000391200780c */ /* 0x040fe40003f44270 */
[C---:B------:R-:W-:Y:S02]  /*29d0*/  ISETP.GT.AND P3, PT, R18.reuse, 0x40, PT ;  /* 0x000000401200780c */ /* 0x040fe40003f64270 */
[C---:B------:R-:W-:Y:S02]  /*29e0*/  ISETP.GT.AND P4, PT, R18.reuse, 0x41, PT ;  /* 0x000000411200780c */ /* 0x040fe40003f84270 */
[----:B------:R-:W-:-:S02]  /*29f0*/  ISETP.GT.AND P5, PT, R18, 0x48, PT ;  /* 0x000000481200780c */ /* 0x000fc40003fa4270 */
[----:B------:R-:W-:Y:S02]  /*2a00*/  ISETP.GT.AND P6, PT, R18, 0x49, PT ;  /* 0x000000491200780c */ /* 0x000fe40003fc4270 */
[----:B------:R-:W-:Y:S02]  /*2a10*/  FSEL R116, R116, -INF , !P1 ;  /* 0xff80000074747808 */ /* 0x000fe40004800000 */
[----:B------:R-:W-:Y:S02]  /*2a20*/  FSEL R117, R117, -INF , !P2 ;  /* 0xff80000075757808 */ /* 0x000fe40005000000 */
[----:B------:R-:W-:Y:S02]  /*2a30*/  FSEL R120, R120, -INF , !P3 ;  /* 0xff80000078787808 */ /* 0x000fe40005800000 */
[----:B------:R-:W-:Y:S02]  /*2a40*/  FSEL R121, R121, -INF , !P4 ;  /* 0xff80000079797808 */ /* 0x000fe40006000000 */
        /* <DEDUP_REMOVED lines=19> */
[----:B------:R-:W-:Y:S01]  /*2b80*/  ISETP.GT.AND P6, PT, R18, 0x79, PT ;  /* 0x000000791200780c */ /* 0x000fe20003fc4270 */
[----:B------:R-:W-:Y:S01]  /*2b90*/  VIADD R18, R17, 0x8 ;  /* 0x0000000811127836 */ /* 0x000fe20000000000 */
[----:B------:R-:W-:Y:S01]  /*2ba0*/  FSEL R140, R140, -INF , !P1 ;  /* 0xff8000008c8c7808 */ /* 0x000fe20004800000 */
[----:B------:R-:W1:Y:S01]  /*2bb0*/  SHFL.IDX PT, R17, R10, R8, 0x1f ;  /* 0x00001f080a117589 */ /* 0x000e6200000e0000 */
[----:B------:R-:W-:Y:S02]  /*2bc0*/  ISETP.GT.AND P1, PT, R7, 0x8, PT ;  /* 0x000000080700780c */ /* 0x000fe40003f24270 */
[----:B------:R-:W-:Y:S02]  /*2bd0*/  FSEL R149, R149, -INF , !P6 ;  /* 0xff80000095957808 */ /* 0x000fe40007000000 */
[----:B------:R-:W-:Y:S02]  /*2be0*/  SEL R18, R18, 0x80, P1 ;  /* 0x0000008012127807 */ /* 0x000fe40000800000 */
[----:B------:R-:W-:-:S02]  /*2bf0*/  FSEL R141, R141, -INF , !P2 ;  /* 0xff8000008d8d7808 */ /* 0x000fc40005000000 */
[C---:B------:R-:W-:Y:S02]  /*2c00*/  ISETP.GT.AND P6, PT, R18.reuse, RZ, PT ;  /* 0x000000ff1200720c */ /* 0x040fe40003fc4270 */
[----:B------:R-:W-:Y:S02]  /*2c10*/  ISETP.GT.AND P2, PT, R18, 0x8, PT ;  /* 0x000000081200780c */ /* 0x000fe40003f44270 */
[----:B------:R-:W-:Y:S01]  /*2c20*/  FSEL R217, R90, -INF , !P6 ;  /* 0xff8000005ad97808 */ /* 0x000fe20007000000 */
[----:B------:R-:W-:Y:S02]  /*2c30*/  WARPGROUP.DEPBAR.LE gsb0, 0x0 ;  /* 0x00008000000079c5 */ /* 0x000fe40000010000 */
[----:B------:R-:W-:Y:S01]  /*2c40*/  WARPGROUP.ARRIVE ;  /* 0x00000000000079c5 */ /* 0x000fe20000000000 */
[----:B------:R-:W-:Y:S01]  /*2c50*/  FSEL R220, R94, -INF , !P2 ;  /* 0xff8000005edc7808 */ /* 0x000fe20005000000 */
[----:B------:R-:W-:Y:S01]  /*2c60*/  SHFL.IDX PT, R90, R10, R230, 0x1f ;  /* 0x00001fe60a5a7589 */ /* 0x000fe200000e0000 */
[----:B------:R-:W-:-:S02]  /*2c70*/  FSEL R145, R145, -INF , !P4 ;  /* 0xff80000091917808 */ /* 0x000fc40006000000 */
[----:B------:R-:W-:Y:S01]  /*2c80*/  ISETP.GT.AND P4, PT, R18, 0x10, PT ;  /* 0x000000101200780c */ /* 0x000fe20003f84270 */
[----:B------:R-:W-:Y:S01]  /*2c90*/  HGMMA.64x128x16.F32 R24, gdesc[UR4], R24, gsb0 ;  /* 0x01e00000041879f0 */ /* 0x000fe20008000818 */
[--C-:B-1----:R-:W-:Y:S01]  /*2ca0*/  FFMA.FTZ R88, R88, UR10, -R17.reuse ;  /* 0x0000000a58587c23 */ /* 0x102fe20008010811 */
[----:B------:R-:W-:Y:S01]  /*2cb0*/  FFMA.FTZ R217, R217, UR10, -R17 ;  /* 0x0000000ad9d97c23 */ /* 0x000fe20008010811 */
[--C-:B------:R-:W-:Y:S01]  /*2cc0*/  FFMA.FTZ R17, R92, UR10, -R21.reuse ;  /* 0x0000000a5c117c23 */ /* 0x100fe20008010815 */
[----:B------:R-:W-:Y:S01]  /*2cd0*/  FFMA.FTZ R220, R220, UR10, -R21 ;  /* 0x0000000adcdc7c23 */ /* 0x000fe20008010815 */
[--C-:B------:R-:W-:Y:S01]  /*2ce0*/  FFMA.FTZ R21, R96, UR10, -R222.reuse ;  /* 0x0000000a60157c23 */ /* 0x100fe200080108de */
[----:B------:R-:W-:Y:S01]  /*2cf0*/  FSEL R98, R98, -INF , !P4 ;  /* 0xff80000062627808 */ /* 0x000fe20006000000 */
[----:B------:R-:W1:Y:S01]  /*2d00*/  SHFL.IDX PT, R96, R14, R235, 0x1f ;  /* 0x00001feb0e607589 */ /* 0x000e6200000e0000 */
[----:B------:R-:W-:Y:S01]  /*2d10*/  ISETP.GT.AND P1, PT, R18, 0x1, PT ;  /* 0x000000011200780c */ /* 0x000fe20003f24270 */
[----:B------:R1:W2:Y:S01]  /*2d20*/  MUFU.EX2 R216, R88 ;  /* 0x0000005800d87308 */ /* 0x0002a20000000800 */
[----:B------:R-:W-:Y:S01]  /*2d30*/  FSEL R144, R144, -INF , !P3 ;  /* 0xff80000090907808 */ /* 0x000fe20005800000 */
[----:B------:R-:W-:Y:S01]  /*2d40*/  FFMA.FTZ R222, R98, UR10, -R222 ;  /* 0x0000000a62de7c23 */ /* 0x000fe200080108de */
[----:B------:R-:W-:Y:S01]  /*2d50*/  FSEL R148, R148, -INF , !P5 ;  /* 0xff80000094947808 */ /* 0x000fe20006800000 */
[----:B------:R-:W-:Y:S01]  /*2d60*/  SHFL.IDX PT, R98, R14, R233, 0x1f ;  /* 0x00001fe90e627589 */ /* 0x000fe200000e0000 */
[----:B------:R-:W-:Y:S01]  /*2d70*/  FSEL R218, R91, -INF , !P1 ;  /* 0xff8000005bda7808 */ /* 0x000fe20004800000 */
[----:B------:R-:W-:Y:S01]  /*2d80*/  UIADD3 UR6, UR8, 0x4, URZ ;  /* 0x0000000408067890 */ /* 0x000fe2000fffe03f */
[C---:B------:R-:W-:Y:S01]  /*2d90*/  ISETP.GT.AND P3, PT, R18.reuse, 0x9, PT ;  /* 0x000000091200780c */ /* 0x040fe20003f64270 */
[----:B------:R3:W4:Y:S01]  /*2da0*/  SHFL.IDX PT, R91, R10, R231, 0x1f ;  /* 0x00001fe70a5b7589 */ /* 0x00072200000e0000 */
[C---:B------:R-:W-:Y:S01]  /*2db0*/  ISETP.GT.AND P5, PT, R18.reuse, 0x11, PT ;  /* 0x000000111200780c */ /* 0x040fe20003fa4270 */
[----:B------:R-:W-:Y:S01]  /*2dc0*/  UIADD3 UR4, UR9, 0x4, URZ ;  /* 0x0000000409047890 */ /* 0x000fe2000fffe03f */
[C---:B------:R-:W-:Y:S01]  /*2dd0*/  ISETP.GT.AND P6, PT, R18.reuse, 0x18, PT ;  /* 0x000000181200780c */ /* 0x040fe20003fc4270 */
[----:B------:R-:W5:Y:S01]  /*2de0*/  SHFL.IDX PT, R94, R14, R237, 0x1f ;  /* 0x00001fed0e5e7589 */ /* 0x000f6200000e0000 */
[----:B------:R-:W-:Y:S01]  /*2df0*/  ISETP.GT.AND P1, PT, R18, 0x19, PT ;  /* 0x000000191200780c */ /* 0x000fe20003f24270 */
[----:B------:R-:W-:Y:S01]  /*2e00*/  UMOV UR7, 0x40000040 ;  /* 0x4000004000077882 */ /* 0x000fe20000000000 */
[----:B------:R-:W-:Y:S01]  /*2e10*/  FSEL R95, R95, -INF , !P3 ;  /* 0xff8000005f5f7808 */ /* 0x000fe20005800000 */
[----:B------:R-:W-:Y:S01]  /*2e20*/  UMOV UR5, 0x40000040 ;  /* 0x4000004000057882 */ /* 0x000fe20000000000 */
[----:B------:R-:W-:Y:S01]  /*2e30*/  FSEL R99, R99, -INF , !P5 ;  /* 0xff80000063637808 */ /* 0x000fe20006800000 */
[----:B------:R-:W-:Y:S01]  /*2e40*/  FFMA.FTZ R218, R218, UR10, -R19 ;  /* 0x0000000adada7c23 */ /* 0x000fe20008010813 */
[----:B------:R-:W-:Y:S01]  /*2e50*/  FSEL R102, R102, -INF , !P6 ;  /* 0xff80000066667808 */ /* 0x000fe20007000000 */
[----:B------:R-:W-:Y:S01]  /*2e60*/  FFMA.FTZ R19, R97, UR10, -R89 ;  /* 0x0000000a61137c23 */ /* 0x000fe20008010859 */
[----:B------:R-:W-:Y:S01]  /*2e70*/  FSEL R103, R103, -INF , !P1 ;  /* 0xff80000067677808 */ /* 0x000fe20004800000 */
[----:B-1----:R-:W-:Y:S01]  /*2e80*/  FFMA.FTZ R88, R108, UR10, -R96 ;  /* 0x0000000a6c587c23 */ /* 0x002fe20008010860 */
[C---:B------:R-:W-:Y:S01]  /*2e90*/  ISETP.GT.AND P2, PT, R18.reuse, 0x20, PT ;  /* 0x000000201200780c */ /* 0x040fe20003f44270 */
[----:B------:R-:W-:Y:S01]  /*2ea0*/  SHFL.IDX PT, R108, R14, R231, 0x1f ;  /* 0x00001fe70e6c7589 */ /* 0x000fe200000e0000 */
[C---:B------:R-:W-:Y:S01]  /*2eb0*/  ISETP.GT.AND P3, PT, R18.reuse, 0x21, PT ;  /* 0x000000211200780c */ /* 0x040fe20003f64270 */
[----:B------:R-:W-:Y:S01]  /*2ec0*/  FFMA.FTZ R101, R101, UR10, -R90 ;  /* 0x0000000a65657c23 */ /* 0x000fe2000801085a */
[C---:B------:R-:W-:Y:S01]  /*2ed0*/  ISETP.GT.AND P4, PT, R18.reuse, 0x28, PT ;  /* 0x000000281200780c */ /* 0x040fe20003f84270 */
[----:B------:R-:W1:Y:S01]  /*2ee0*/  SHFL.IDX PT, R97, R14, R234, 0x1f ;  /* 0x00001fea0e617589 */ /* 0x000e6200000e0000 */
[C---:B------:R-:W-:Y:S01]  /*2ef0*/  ISETP.GT.AND P5, PT, R18.reuse, 0x29, PT ;  /* 0x000000291200780c */ /* 0x040fe20003fa4270 */
[----:B---3--:R-:W-:Y:S01]  /*2f00*/  MUFU.EX2 R10, R21 ;  /* 0x00000015000a7308 */ /* 0x008fe20000000800 */
[----:B------:R-:W-:Y:S01]  /*2f10*/  ISETP.GT.AND P6, PT, R18, 0x30, PT ;  /* 0x000000301200780c */ /* 0x000fe20003fc4270 */
[----:B----4-:R-:W-:Y:S01]  /*2f20*/  FFMA.FTZ R20, R100, UR10, -R91 ;  /* 0x0000000a64147c23 */ /* 0x010fe2000801085b */
[----:B------:R-:W-:Y:S01]  /*2f30*/  ISETP.GT.AND P1, PT, R18, 0x31, PT ;  /* 0x000000311200780c */ /* 0x000fe20003f24270 */
[----:B------:R-:W3:Y:S01]  /*2f40*/  SHFL.IDX PT, R92, R14, R8, 0x1f ;  /* 0x00001f080e5c7589 */ /* 0x000ee200000e0000 */
[----:B------:R-:W-:Y:S01]  /*2f50*/  FSEL R106, R106, -INF , !P2 ;  /* 0xff8000006a6a7808 */ /* 0x000fe20005000000 */
[--C-:B-----5:R-:W-:Y:S01]  /*2f60*/  FFMA.FTZ R23, R105, UR10, -R94.reuse ;  /* 0x0000000a69177c23 */ /* 0x120fe2000801085e */
[----:B------:R-:W-:Y:S01]  /*2f70*/  FSEL R107, R107, -INF , !P3 ;  /* 0xff8000006b6b7808 */ /* 0x000fe20005800000 */
[----:B------:R-:W4:Y:S01]  /*2f80*/  SHFL.IDX PT, R100, R14, R232, 0x1f ;  /* 0x00001fe80e647589 */ /* 0x000f2200000e0000 */
[----:B------:R-:W-:Y:S01]  /*2f90*/  FSEL R110, R110, -INF , !P4 ;  /* 0xff8000006e6e7808 */ /* 0x000fe20006000000 */
[----:B------:R5:W-:Y:S01]  /*2fa0*/  MUFU.EX2 R21, R101 ;  /* 0x0000006500157308 */ /* 0x000be20000000800 */
[----:B------:R-:W-:Y:S01]  /*2fb0*/  FSEL R111, R111, -INF , !P5 ;  /* 0xff8000006f6f7808 */ /* 0x000fe20006800000 */
[----:B------:R-:W-:Y:S01]  /*2fc0*/  FFMA.FTZ R107, R107, UR10, -R94 ;  /* 0x0000000a6b6b7c23 */ /* 0x000fe2000801085e */
[----:B------:R-:W-:Y:S01]  /*2fd0*/  FSEL R114, R114, -INF , !P6 ;  /* 0xff80000072727808 */ /* 0x000fe20007000000 */
[----:B------:R-:W-:Y:S01]  /*2fe0*/  FFMA.FTZ R110, R110, UR10, -R96 ;  /* 0x0000000a6e6e7c23 */ /* 0x000fe20008010860 */
[----:B------:R-:W-:Y:S01]  /*2ff0*/  FSEL R115, R115, -INF , !P1 ;  /* 0xff80000073737808 */ /* 0x000fe20004800000 */
[----:B------:R-:W-:Y:S01]  /*3000*/  FFMA.FTZ R96, R128, UR10, -R226 ;  /* 0x0000000a80607c23 */ /* 0x000fe200080108e2 */
[C---:B------:R-:W-:Y:S01]  /*3010*/  ISETP.GT.AND P2, PT, R18.reuse, 0x38, PT ;  /* 0x000000381200780c */ /* 0x040fe20003f44270 */
[----:B------:R-:W2:Y:S01]  /*3020*/  SHFL.IDX PT, R128, R13, R8, 0x1f ;  /* 0x00001f080d807589 */ /* 0x000ea200000e0000 */
[----:B------:R-:W-:Y:S01]  /*3030*/  ISETP.GT.AND P3, PT, R18, 0x39, PT ;  /* 0x000000391200780c */ /* 0x000fe20003f64270 */
[----:B-----5:R-:W-:Y:S01]  /*3040*/  FFMA.FTZ R101, R120, UR10, -R224 ;  /* 0x0000000a78657c23 */ /* 0x020fe200080108e0 */
[C---:B------:R-:W-:Y:S01]  /*3050*/  ISETP.GT.AND P4, PT, R18.reuse, 0x40, PT ;  /* 0x000000401200780c */ /* 0x040fe20003f84270 */
[----:B------:R-:W5:Y:S01]  /*3060*/  SHFL.IDX PT, R120, R11, R234, 0x1f ;  /* 0x00001fea0b787589 */ /* 0x000f6200000e0000 */
[----:B------:R-:W-:Y:S01]  /*3070*/  ISETP.GT.AND P5, PT, R18, 0x41, PT ;  /* 0x000000411200780c */ /* 0x000fe20003fa4270 */
[----:B------:R-:W-:Y:S01]  /*3080*/  FFMA.FTZ R114, R114, UR10, -R98 ;  /* 0x0000000a72727c23 */ /* 0x000fe20008010862 */
[C---:B------:R-:W-:Y:S01]  /*3090*/  ISETP.GT.AND P6, PT, R18.reuse, 0x48, PT ;  /* 0x000000481200780c */ /* 0x040fe20003fc4270 */
[----:B-1----:R-:W-:Y:S01]  /*30a0*/  FFMA.FTZ R111, R111, UR10, -R97 ;  /* 0x0000000a6f6f7c23 */ /* 0x002fe20008010861 */
[----:B------:R-:W-:Y:S01]  /*30b0*/  ISETP.GT.AND P1, PT, R18, 0x49, PT ;  /* 0x000000491200780c */ /* 0x000fe20003f24270 */
[----:B---3--:R-:W-:Y:S01]  /*30c0*/  FFMA.FTZ R22, R104, UR10, -R92 ;  /* 0x0000000a68167c23 */ /* 0x008fe2000801085c */
[----:B------:R-:W-:Y:S01]  /*30d0*/  FSEL R118, R118, -INF , !P2 ;  /* 0xff80000076767808 */ /* 0x000fe20005000000 */
[----:B------:R-:W-:Y:S01]  /*30e0*/  MUFU.EX2 R17, R17 ;  /* 0x0000001100117308 */ /* 0x000fe20000000800 */
[----:B------:R-:W-:Y:S01]  /*30f0*/  FSEL R119, R119, -INF , !P3 ;  /* 0xff80000077777808 */ /* 0x000fe20005800000 */
[----:B----4-:R-:W-:Y:S01]  /*3100*/  FFMA.FTZ R115, R115, UR10, -R100 ;  /* 0x0000000a73737c23 */ /* 0x010fe20008010864 */
[----:B------:R-:W-:-:S02]  /*3110*/  FSEL R122, R122, -INF , !P4 ;  /* 0xff8000007a7a7808 */ /* 0x000fc40006000000 */
[----:B------:R-:W-:Y:S02]  /*3120*/  FSEL R123, R123, -INF , !P5 ;  /* 0xff8000007b7b7808 */ /* 0x000fe40006800000 */
[----:B------:R-:W-:Y:S01]  /*3130*/  FSEL R126, R126, -INF , !P6 ;  /* 0xff8000007e7e7808 */ /* 0x000fe20007000000 */
[----:B------:R-:W-:Y:S02]  /*3140*/  WARPGROUP.DEPBAR.LE gsb0, 0x0 ;  /* 0x00008000000079c5 */ /* 0x000fe40000010000 */
[----:B------:R-:W-:Y:S01]  /*3150*/  FSEL R127, R127, -INF , !P1 ;  /* 0xff8000007f7f7808 */ /* 0x000fe20004800000 */
[----:B------:R-:W-:Y:S01]  /*3160*/  WARPGROUP.ARRIVE ;  /* 0x00000000000079c5 */ /* 0x000fe20000000000 */
[C---:B------:R-:W-:Y:S01]  /*3170*/  ISETP.GT.AND P2, PT, R18.reuse, 0x50, PT ;  /* 0x000000501200780c */ /* 0x040fe20003f44270 */
[----:B------:R-:W-:Y:S01]  /*3180*/  MUFU.EX2 R217, R217 ;  /* 0x000000d900d97308 */ /* 0x000fe20000000800 */
[C---:B------:R-:W-:Y:S02]  /*3190*/  ISETP.GT.AND P3, PT, R18.reuse, 0x51, PT ;  /* 0x000000511200780c */ /* 0x040fe40003f64270 */
[C---:B------:R-:W-:Y:S01]  /*31a0*/  ISETP.GT.AND P4, PT, R18.reuse, 0x58, PT ;  /* 0x000000581200780c */ /* 0x040fe20003f84270 */
[----:B------:R-:W-:Y:S01]  /*31b0*/  HGMMA.64x128x16.F32 R24, gdesc[UR4], R24, gsb0 ;  /* 0x01e00000041879f0 */ /* 0x000fe20008000818 */
[C---:B------:R-:W-:Y:S01]  /*31c0*/  ISETP.GT.AND P5, PT, R18.reuse, 0x59, PT ;  /* 0x000000591200780c */ /* 0x040fe20003fa4270 */
[----:B------:R-:W-:Y:S01]  /*31d0*/  UIADD3 UR6, UR8, 0x6, URZ ;  /* 0x0000000608067890 */ /* 0x000fe2000fffe03f */
[C---:B------:R-:W-:Y:S01]  /*31e0*/  ISETP.GT.AND P6, PT, R18.reuse, 0x60, PT ;  /* 0x000000601200780c */ /* 0x040fe20003fc4270 */
[----:B------:R-:W-:Y:S01]  /*31f0*/  UIADD3 UR4, UR9, 0x6, URZ ;  /* 0x0000000609047890 */ /* 0x000fe2000fffe03f */
[----:B------:R-:W-:Y:S01]  /*3200*/  ISETP.GT.AND P1, PT, R18, 0x61, PT ;  /* 0x000000611200780c */ /* 0x000fe20003f24270 */
[----:B------:R-:W-:Y:S01]  /*3210*/  UMOV UR7, 0x40000040 ;  /* 0x4000004000077882 */ /* 0x000fe20000000000 */
[----:B------:R-:W-:Y:S01]  /*3220*/  FSEL R130, R130, -INF , !P2 ;  /* 0xff80000082827808 */ /* 0x000fe20005000000 */
[----:B------:R-:W-:Y:S01]  /*3230*/  UMOV UR5, 0x40000040 ;  /* 0x4000004000057882 */ /* 0x000fe20000000000 */
[----:B------:R-:W-:Y:S01]  /*3240*/  FSEL R131, R131, -INF , !P3 ;  /* 0xff80000083837808 */ /* 0x000fe20005800000 */
[----:B------:R-:W-:Y:S01]  /*3250*/  MUFU.EX2 R218, R218 ;  /* 0x000000da00da7308 */ /* 0x000fe20000000800 */
[----:B------:R-:W-:-:S02]  /*3260*/  FSEL R134, R134, -INF , !P4 ;  /* 0xff80000086867808 */ /* 0x000fc40006000000 */
[----:B------:R-:W-:Y:S02]  /*3270*/  FSEL R135, R135, -INF , !P5 ;  /* 0xff80000087877808 */ /* 0x000fe40006800000 */
[----:B------:R-:W-:Y:S02]  /*3280*/  FSEL R138, R138, -INF , !P6 ;  /* 0xff8000008a8a7808 */ /* 0x000fe40007000000 */
[----:B------:R-:W-:Y:S01]  /*3290*/  FSEL R139, R139, -INF , !P1 ;  /* 0xff8000008b8b7808 */ /* 0x000fe20004800000 */
[----:B------:R-:W-:Y:S01]  /*32a0*/  MUFU.EX2 R96, R96 ;  /* 0x0000006000607308 */ /* 0x000fe20000000800 */
[C---:B------:R-:W-:Y:S02]  /*32b0*/  ISETP.GT.AND P2, PT, R18.reuse, 0x68, PT ;  /* 0x000000681200780c */ /* 0x040fe40003f44270 */
[C---:B------:R-:W-:Y:S02]  /*32c0*/  ISETP.GT.AND P3, PT, R18.reuse, 0x69, PT ;  /* 0x000000691200780c */ /* 0x040fe40003f64270 */
[----:B------:R-:W-:-:S02]  /*32d0*/  ISETP.GT.AND P4, PT, R18, 0x70, PT ;  /* 0x000000701200780c */ /* 0x000fc40003f84270 */
[C---:B------:R-:W-:Y:S01]  /*32e0*/  ISETP.GT.AND P5, PT, R18.reuse, 0x71, PT ;  /* 0x000000711200780c */ /* 0x040fe20003fa4270 */
[----:B------:R-:W-:Y:S01]  /*32f0*/  MUFU.EX2 R220, R220 ;  /* 0x000000dc00dc7308 */ /* 0x000fe20000000800 */
[C---:B------:R-:W-:Y:S02]  /*3300*/  ISETP.GT.AND P6, PT, R18.reuse, 0x78, PT ;  /* 0x000000781200780c */ /* 0x040fe40003fc4270 */
[----:B------:R-:W-:Y:S01]  /*3310*/  ISETP.GT.AND P1, PT, R18, 0x79, PT ;  /* 0x000000791200780c */ /* 0x000fe20003f24270 */
[--C-:B------:R-:W-:Y:S01]  /*3320*/  FFMA.FTZ R18, R93, UR10, -R221.reuse ;  /* 0x0000000a5d127c23 */ /* 0x100fe200080108dd */
[----:B------:R-:W-:Y:S01]  /*3330*/  FFMA.FTZ R221, R95, UR10, -R221 ;  /* 0x0000000a5fdd7c23 */ /* 0x000fe200080108dd */
[----:B------:R-:W-:Y:S01]  /*3340*/  FFMA.FTZ R95, R112, UR10, -R98 ;  /* 0x0000000a705f7c23 */ /* 0x000fe20008010862 */
[----:B------:R-:W-:Y:S01]  /*3350*/  FFMA.FTZ R112, R102, UR10, -R91 ;  /* 0x0000000a66707c23 */ /* 0x000fe2000801085b */
[----:B------:R-:W-:Y:S01]  /*3360*/  FFMA.FTZ R91, R116, UR10, -R108 ;  /* 0x0000000a745b7c23 */ /* 0x000fe2000801086c */
[----:B------:R-:W-:Y:S01]  /*3370*/  FFMA.FTZ R93, R109, UR10, -R97 ;  /* 0x0000000a6d5d7c23 */ /* 0x000fe20008010861 */
[----:B------:R-:W1:Y:S01]  /*3380*/  SHFL.IDX PT, R116, R11, R237, 0x1f ;  /* 0x00001fed0b747589 */ /* 0x000e6200000e0000 */
[----:B------:R3:W-:Y:S01]  /*3390*/  MUFU.EX2 R14, R95 ;  /* 0x0000005f000e7308 */ /* 0x0007e20000000800 */
[----:B------:R-:W-:Y:S01]  /*33a0*/  FFMA.FTZ R109, R99, UR10, -R89 ;  /* 0x0000000a636d7c23 */ /* 0x000fe20008010859 */
[----:B------:R-:W-:Y:S01]  /*33b0*/  FFMA.FTZ R99, R113, UR10, -R100 ;  /* 0x0000000a71637c23 */ /* 0x000fe20008010864 */
[----:B------:R-:W-:Y:S01]  /*33c0*/  FFMA.FTZ R113, R103, UR10, -R90 ;  /* 0x0000000a67717c23 */ /* 0x000fe2000801085a */
[----:B--2---:R-:W-:-:S02]  /*33d0*/  FFMA.FTZ R100, R136, UR10, -R128 ;  /* 0x0000000a88647c23 */ /* 0x004fc40008010880 */
[----:B------:R-:W-:Y:S02]  /*33e0*/  SHFL.IDX PT, R136, R13, R234, 0x1f ;  /* 0x00001fea0d887589 */ /* 0x000fe400000e0000 */
[----:B------:R5:W-:Y:S01]  /*33f0*/  MUFU.EX2 R90, R99 ;  /* 0x00000063005a7308 */ /* 0x000be20000000800 */
[----:B---3--:R-:W-:Y:S02]  /*3400*/  FFMA.FTZ R95, R124, UR10, -R225 ;  /* 0x0000000a7c5f7c23 */ /* 0x008fe400080108e1 */
[----:B------:R-:W2:Y:S05]  /*3410*/  SHFL.IDX PT, R124, R11, R231, 0x1f ;  /* 0x00001fe70b7c7589 */ /* 0x000eaa00000e0000 */
[----:B------:R3:W-:Y:S01]  /*3420*/  MUFU.EX2 R89, R93 ;  /* 0x0000005d00597308 */ /* 0x0007e20000000800 */
[----:B-----5:R-:W-:-:S02]  /*3430*/  FFMA.FTZ R99, R125, UR10, -R120 ;  /* 0x0000000a7d637c23 */ /* 0x020fc40008010878 */
[----:B------:R-:W-:Y:S01]  /*3440*/  SHFL.IDX PT, R125, R11, R230, 0x1f ;  /* 0x00001fe60b7d7589 */ /* 0x000fe200000e0000 */
[----:B-1----:R-:W-:-:S04]  /*3450*/  FFMA.FTZ R121, R121, UR10, -R116 ;  /* 0x0000000a79797c23 */ /* 0x002fc80008010874 */
[----:B------:R-:W-:Y:S01]  /*3460*/  MUFU.EX2 R19, R19 ;  /* 0x0000001300137308 */ /* 0x000fe20000000800 */
[----:B---3--:R-:W-:Y:S01]  /*3470*/  FFMA.FTZ R93, R117, UR10, -R223 ;  /* 0x0000000a755d7c23 */ /* 0x008fe200080108df */
[----:B------:R-:W-:-:S06]  /*3480*/  FFMA.FTZ R117, R106, UR10, -R92 ;  /* 0x0000000a6a757c23 */ /* 0x000fcc000801085c */
[----:B------:R1:W-:Y:S01]  /*3490*/  MUFU.EX2 R94, R121 ;  /* 0x00000079005e7308 */ /* 0x0003e20000000800 */
[----:B--2---:R-:W-:Y:S02]  /*34a0*/  FFMA.FTZ R98, R132, UR10, -R124 ;  /* 0x0000000a84627c23 */ /* 0x004fe4000801087c */
[----:B------:R-:W2:Y:S05]  /*34b0*/  SHFL.IDX PT, R132, R13, R235, 0x1f ;  /* 0x00001feb0d847589 */ /* 0x000eaa00000e0000 */
[----:B------:R-:W-:Y:S01]  /*34c0*/  MUFU.EX2 R92, R93 ;  /* 0x0000005d005c7308 */ /* 0x000fe20000000800 */
[----:B-1----:R1:W3:Y:S07]  /*34d0*/  SHFL.IDX PT, R121, R11, R232, 0x1f ;  /* 0x00001fe80b797589 */ /* 0x0022ee00000e0000 */
[----:B------:R-:W-:Y:S08]  /*34e0*/  MUFU.EX2 R93, R101 ;  /* 0x00000065005d7308 */ /* 0x000ff00000000800 */
[----:B-1----:R1:W-:Y:S01]  /*34f0*/  MUFU.EX2 R11, R99 ;  /* 0x00000063000b7308 */ /* 0x0023e20000000800 */
[----:B--2---:R-:W-:-:S02]  /*3500*/  FFMA.FTZ R102, R140, UR10, -R132 ;  /* 0x0000000a8c667c23 */ /* 0x004fc40008010884 */
[----:B------:R-:W-:Y:S05]  /*3510*/  SHFL.IDX PT, R140, R13, R230, 0x1f ;  /* 0x00001fe60d8c7589 */ /* 0x000fea00000e0000 */
[----:B------:R-:W-:Y:S01]  /*3520*/  MUFU.EX2 R20, R20 ;  /* 0x0000001400147308 */ /* 0x000fe20000000800 */
[----:B---3--:R-:W-:Y:S01]  /*3530*/  FFMA.FTZ R97, R129, UR10, -R121 ;  /* 0x0000000a81617c23 */ /* 0x008fe20008010879 */
[----:B-1----:R-:W-:Y:S01]  /*3540*/  FFMA.FTZ R99, R133, UR10, -R125 ;  /* 0x0000000a85637c23 */ /* 0x002fe2000801087d */
[----:B------:R-:W1:Y:S04]  /*3550*/  SHFL.IDX PT, R129, R13, R237, 0x1f ;  /* 0x00001fed0d817589 */ /* 0x000e6800000e0000 */
[----:B------:R-:W-:Y:S01]  /*3560*/  SHFL.IDX PT, R133, R13, R233, 0x1f ;  /* 0x00001fe90d857589 */ /* 0x000fe200000e0000 */
[----:B------:R-:W-:Y:S01]  /*3570*/  FFMA.FTZ R105, R148, UR10, -R227 ;  /* 0x0000000a94697c23 */ /* 0x000fe200080108e3 */
[----:B------:R-:W-:Y:S08]  /*3580*/  MUFU.EX2 R222, R222 ;  /* 0x000000de00de7308 */ /* 0x000ff00000000800 */
[----:B------:R-:W-:Y:S08]  /*3590*/  MUFU.EX2 R22, R22 ;  /* 0x0000001600167308 */ /* 0x000ff00000000800 */
[----:B------:R-:W-:Y:S01]  /*35a0*/  MUFU.EX2 R23, R23 ;  /* 0x0000001700177308 */ /* 0x000fe20000000800 */
[----:B-1----:R-:W-:-:S02]  /*35b0*/  FFMA.FTZ R101, R137, UR10, -R129 ;  /* 0x0000000a89657c23 */ /* 0x002fc40008010881 */
[----:B------:R1:W2:Y:S01]  /*35c0*/  SHFL.IDX PT, R137, R13, R232, 0x1f ;  /* 0x00001fe80d897589 */ /* 0x0002a200000e0000 */
[----:B------:R-:W-:Y:S02]  /*35d0*/  WARPGROUP.DEPBAR.LE gsb0, 0x0 ;  /* 0x00008000000079c5 */ /* 0x000fe40000010000 */
[----:B------:R-:W-:Y:S01]  /*35e0*/  WARPGROUP.ARRIVE ;  /* 0x00000000000079c5 */ /* 0x000fe20000000000 */
[----:B------:R-:W-:Y:S01]  /*35f0*/  FFMA.FTZ R118, R118, UR10, -R108 ;  /* 0x0000000a76767c23 */ /* 0x000fe2000801086c */
[----:B------:R-:W-:Y:S01]  /*3600*/  FFMA.FTZ R135, R135, UR10, -R125 ;  /* 0x0000000a87877c23 */ /* 0x000fe2000801087d */
[----:B------:R-:W-:Y:S01]  /*3610*/  FFMA.FTZ R123, R123, UR10, -R116 ;  /* 0x0000000a7b7b7c23 */ /* 0x000fe20008010874 */
[----:B-1----:R1:W-:Y:S02]  /*3620*/  MUFU.EX2 R13, R102 ;  /* 0x00000066000d7308 */ /* 0x0023e40000000800 */
[----:B------:R-:W-:Y:S01]  /*3630*/  HGMMA.64x128x16.F32 R24, gdesc[UR4], R24, gsb0 ;  /* 0x01e00000041879f0 */ /* 0x000fe20008000818 */
[----:B------:R-:W-:Y:S01]  /*3640*/  FFMA.FTZ R131, R131, UR10, -R121 ;  /* 0x0000000a83837c23 */ /* 0x000fe20008010879 */
[----:B------:R-:W-:Y:S01]  /*3650*/  FFMA.FTZ R134, R134, UR10, -R124 ;  /* 0x0000000a86867c23 */ /* 0x000fe2000801087c */
[----:B------:R-:W-:Y:S01]  /*3660*/  FFMA.FTZ R127, R127, UR10, -R120 ;  /* 0x0000000a7f7f7c23 */ /* 0x000fe20008010878 */
[----:B------:R-:W-:Y:S01]  /*3670*/  FFMA.FTZ R130, R130, UR10, -R226 ;  /* 0x0000000a82827c23 */ /* 0x000fe200080108e2 */
[----:B------:R-:W-:Y:S01]  /*3680*/  FFMA.FTZ R126, R126, UR10, -R225 ;  /* 0x0000000a7e7e7c23 */ /* 0x000fe200080108e1 */
[----:B------:R-:W3:Y:S01]  /*3690*/  MUFU.EX2 R97, R97 ;  /* 0x0000006100617308 */ /* 0x000ee20000000800 */
[----:B-1----:R-:W-:-:S02]  /*36a0*/  FFMA.FTZ R102, R141, UR10, -R136 ;  /* 0x0000000a8d667c23 */ /* 0x002fc40008010888 */
[----:B------:R-:W4:Y:S01]  /*36b0*/  LDL R141, [R1+0x28] ;  /* 0x00002800018d7983 */ /* 0x000f220000100800 */
[----:B------:R-:W-:Y:S02]  /*36c0*/  R2UR UR4, R15 ;  /* 0x000000000f0472ca */ /* 0x000fe400000e0000 */
[----:B------:R-:W-:Y:S02]  /*36d0*/  FSEL R108, R147, -INF , !P5 ;  /* 0xff800000936c7808 */ /* 0x000fe40006800000 */
[----:B------:R-:W-:Y:S01]  /*36e0*/  FSEL R15, R142, -INF , !P2 ;  /* 0xff8000008e0f7808 */ /* 0x000fe20005000000 */
[--C-:B--2---:R-:W-:Y:S01]  /*36f0*/  FFMA.FTZ R104, R145, UR10, -R137.reuse ;  /* 0x0000000a91687c23 */ /* 0x104fe20008010889 */
[----:B------:R-:W-:Y:S01]  /*3700*/  MUFU.EX2 R18, R18 ;  /* 0x0000001200127308 */ /* 0x000fe20000000800 */
[----:B------:R-:W-:Y:S02]  /*3710*/  FFMA.FTZ R137, R108, UR10, -R137 ;  /* 0x0000000a6c897c23 */ /* 0x000fe40008010889 */
[----:B------:R-:W-:-:S05]  /*3720*/  FFMA.FTZ R132, R15, UR10, -R132 ;  /* 0x0000000a0f847c23 */ /* 0x000fca0008010884 */
[----:B------:R-:W1:Y:S01]  /*3730*/  MUFU.EX2 R130, R130 ;  /* 0x0000008200827308 */ /* 0x000e620000000800 */
[----:B------:R-:W-:-:S07]  /*3740*/  FFMA.FTZ R138, R138, UR10, -R128 ;  /* 0x0000000a8a8a7c23 */ /* 0x000fce0008010880 */
[----:B------:R-:W2:Y:S08]  /*3750*/  MUFU.EX2 R98, R98 ;  /* 0x0000006200627308 */ /* 0x000eb00000000800 */
[----:B------:R-:W5:Y:S01]  /*3760*/  MUFU.EX2 R99, R99 ;  /* 0x0000006300637308 */ /* 0x000f620000000800 */
[----:B------:R-:W-:Y:S01]  /*3770*/  FFMA.FTZ R122, R122, UR10, -R224 ;  /* 0x0000000a7a7a7c23 */ /* 0x000fe200080108e0 */
[----:B------:R-:W-:-:S06]  /*3780*/  FSEL R143, R143, -INF , !P3 ;  /* 0xff8000008f8f7808 */ /* 0x000fcc0005800000 */
[----:B------:R-:W5:Y:S01]  /*3790*/  MUFU.EX2 R95, R95 ;  /* 0x0000005f005f7308 */ /* 0x000f620000000800 */
[----:B------:R-:W-:Y:S01]  /*37a0*/  FSEL R146, R146, -INF , !P4 ;  /* 0xff80000092927808 */ /* 0x000fe20006000000 */
[----:B------:R-:W-:Y:S01]  /*37b0*/  FFMA.FTZ R119, R119, UR10, -R223 ;  /* 0x0000000a77777c23 */ /* 0x000fe200080108df */
[----:B------:R-:W-:Y:S02]  /*37c0*/  FSEL R150, R150, -INF , !P6 ;  /* 0xff80000096967808 */ /* 0x000fe40007000000 */
[----:B------:R-:W-:-:S03]  /*37d0*/  FSEL R151, R151, -INF , !P1 ;  /* 0xff80000097977808 */ /* 0x000fc60004800000 */
[----:B------:R-:W-:Y:S01]  /*37e0*/  MUFU.EX2 R100, R100 ;  /* 0x0000006400647308 */ /* 0x000fe20000000800 */
[----:B------:R-:W-:Y:S01]  /*37f0*/  FFMA.FTZ R103, R144, UR10, -R133 ;  /* 0x0000000a90677c23 */ /* 0x000fe20008010885 */
[----:B------:R-:W-:-:S06]  /*3800*/  FFMA.FTZ R139, R139, UR10, -R129 ;  /* 0x0000000a8b8b7c23 */ /* 0x000fcc0008010881 */
        /* <DEDUP_REMOVED lines=16> */
[----:B------:R-:W5:Y:S04]  /*3910*/  SHFL.IDX PT, R121, R16, R235, 0x1f ;  /* 0x00001feb10797589 */ /* 0x000f6800000e0000 */
[----:B------:R-:W5:Y:S04]  /*3920*/  SHFL.IDX PT, R116, R16, R233, 0x1f ;  /* 0x00001fe910747589 */ /* 0x000f6800000e0000 */
[----:B------:R-:W5:Y:S04]  /*3930*/  SHFL.IDX PT, R15, R16, R231, 0x1f ;  /* 0x00001fe7100f7589 */ /* 0x000f6800000e0000 */
[----:B------:R-:W5:Y:S01]  /*3940*/  SHFL.IDX PT, R120, R16, R234, 0x1f ;  /* 0x00001fea10787589 */ /* 0x000f6200000e0000 */
[--C-:B---3--:R-:W-:Y:S01]  /*3950*/  FADD.FTZ R24, R24, -R125.reuse ;  /* 0x8000007d18187221 */ /* 0x108fe20000010000 */
[----:B------:R-:W-:-:S02]  /*3960*/  FADD.FTZ R26, R26, -R125 ;  /* 0x8000007d1a1a7221 */ /* 0x000fc40000010000 */
[----:B------:R-:W-:Y:S01]  /*3970*/  SHFL.IDX PT, R125, R16, R230, 0x1f ;  /* 0x00001fe6107d7589 */ /* 0x000fe200000e0000 */
[----:B-1----:R-:W-:-:S03]  /*3980*/  FADD.FTZ R33, R33, -R108 ;  /* 0x8000006c21217221 */ /* 0x002fc60000010000 */
[----:B------:R-:W1:Y:S01]  /*3990*/  SHFL.IDX PT, R16, R228, R232, 0x1f ;  /* 0x00001fe8e4107589 */ /* 0x000e6200000e0000 */
[----:B------:R-:W-:Y:S01]  /*39a0*/  FADD.FTZ R35, R35, -R108 ;  /* 0x8000006c23237221 */ /* 0x000fe20000010000 */
[--C-:B--2---:R-:W-:Y:S01]  /*39b0*/  FADD.FTZ R25, R25, -R124.reuse ;  /* 0x8000007c19197221 */ /* 0x104fe20000010000 */
[----:B------:R-:W-:Y:S01]  /*39c0*/  FADD.FTZ R27, R27, -R124 ;  /* 0x8000007c1b1b7221 */ /* 0x000fe20000010000 */
[--C-:B-----5:R-:W-:Y:S01]  /*39d0*/  FADD.FTZ R28, R28, -R121.reuse ;  /* 0x800000791c1c7221 */ /* 0x120fe20000010000 */
[----:B------:R-:W-:Y:S01]  /*39e0*/  FADD.FTZ R30, R30, -R121 ;  /* 0x800000791e1e7221 */ /* 0x000fe20000010000 */
[----:B------:R-:W2:Y:S01]  /*39f0*/  SHFL.IDX PT, R108, R228, R233, 0x1f ;  /* 0x00001fe9e46c7589 */ /* 0x000ea200000e0000 */
[--C-:B------:R-:W-:Y:S01]  /*3a00*/  FADD.FTZ R32, R32, -R116.reuse ;  /* 0x8000007420207221 */ /* 0x100fe20000010000 */
[----:B------:R-:W-:Y:S02]  /*3a10*/  FADD.FTZ R34, R34, -R116 ;  /* 0x8000007422227221 */ /* 0x000fe40000010000 */
[----:B------:R-:W3:Y:S01]  /*3a20*/  SHFL.IDX PT, R124, R228, R8, 0x1f ;  /* 0x00001f08e47c7589 */ /* 0x000ee200000e0000 */
[--C-:B------:R-:W-:Y:S01]  /*3a30*/  FADD.FTZ R36, R36, -R15.reuse ;  /* 0x8000000f24247221 */ /* 0x100fe20000010000 */
[----:B------:R-:W-:-:S02]  /*3a40*/  FADD.FTZ R38, R38, -R15 ;  /* 0x8000000f26267221 */ /* 0x000fc40000010000 */
[----:B------:R-:W5:Y:S04]  /*3a50*/  SHFL.IDX PT, R121, R228, R235, 0x1f ;  /* 0x00001febe4797589 */ /* 0x000f6800000e0000 */
[----:B------:R-:W5:Y:S04]  /*3a60*/  SHFL.IDX PT, R116, R228, R234, 0x1f ;  /* 0x00001feae4747589 */ /* 0x000f6800000e0000 */
[----:B------:R-:W5:Y:S01]  /*3a70*/  SHFL.IDX PT, R15, R228, R231, 0x1f ;  /* 0x00001fe7e40f7589 */ /* 0x000f6200000e0000 */
[--C-:B------:R-:W-:Y:S01]  /*3a80*/  FADD.FTZ R29, R29, -R120.reuse ;  /* 0x800000781d1d7221 */ /* 0x100fe20000010000 */
[----:B------:R-:W-:-:S02]  /*3a90*/  FADD.FTZ R31, R31, -R120 ;  /* 0x800000781f1f7221 */ /* 0x000fc40000010000 */
[----:B------:R-:W5:Y:S01]  /*3aa0*/  SHFL.IDX PT, R120, R228, R237, 0x1f ;  /* 0x00001fede4787589 */ /* 0x000f6200000e0000 */
[--C-:B-1----:R-:W-:Y:S01]  /*3ab0*/  FADD.FTZ R49, R49, -R16.reuse ;  /* 0x8000001031317221 */ /* 0x102fe20000010000 */
[----:B------:R-:W-:Y:S02]  /*3ac0*/  FADD.FTZ R51, R51, -R16 ;  /* 0x8000001033337221 */ /* 0x000fe40000010000 */
[----:B------:R-:W-:Y:S01]  /*3ad0*/  SHFL.IDX PT, R16, R12, R231, 0x1f ;  /* 0x00001fe70c107589 */ /* 0x000fe200000e0000 */
[--C-:B--2---:R-:W-:Y:S01]  /*3ae0*/  FADD.FTZ R48, R48, -R108.reuse ;  /* 0x8000006c30307221 */ /* 0x104fe20000010000 */
[----:B------:R-:W-:Y:S02]  /*3af0*/  FADD.FTZ R50, R50, -R108 ;  /* 0x8000006c32327221 */ /* 0x000fe40000010000 */
[----:B------:R-:W1:Y:S01]  /*3b00*/  SHFL.IDX PT, R231, R9, R231, 0x1f ;  /* 0x00001fe709e77589 */ /* 0x000e6200000e0000 */
[--C-:B------:R-:W-:Y:S01]  /*3b10*/  FADD.FTZ R37, R37, -R125.reuse ;  /* 0x8000007d25257221 */ /* 0x100fe20000010000 */
[----:B------:R-:W-:Y:S01]  /*3b20*/  FADD.FTZ R39, R39, -R125 ;  /* 0x8000007d27277221 */ /* 0x000fe20000010000 */
[--C-:B---3--:R-:W-:Y:S01]  /*3b30*/  FADD.FTZ R40, R40, -R124.reuse ;  /* 0x8000007c28287221 */ /* 0x108fe20000010000 */
[----:B------:R-:W-:Y:S01]  /*3b40*/  FADD.FTZ R42, R42, -R124 ;  /* 0x8000007c2a2a7221 */ /* 0x000fe20000010000 */
[--C-:B-----5:R-:W-:Y:S01]  /*3b50*/  FADD.FTZ R44, R44, -R121.reuse ;  /* 0x800000792c2c7221 */ /* 0x120fe20000010000 */
[----:B------:R-:W-:Y:S01]  /*3b60*/  FADD.FTZ R46, R46, -R121 ;  /* 0x800000792e2e7221 */ /* 0x000fe20000010000 */
[----:B------:R-:W2:Y:S01]  /*3b70*/  SHFL.IDX PT, R108, R12, R232, 0x1f ;  /* 0x00001fe80c6c7589 */ /* 0x000ea200000e0000 */
[--C-:B------:R-:W-:Y:S01]  /*3b80*/  FADD.FTZ R45, R45, -R116.reuse ;  /* 0x800000742d2d7221 */ /* 0x100fe20000010000 */
[----:B------:R-:W-:-:S02]  /*3b90*/  FADD.FTZ R47, R47, -R116 ;  /* 0x800000742f2f7221 */ /* 0x000fc40000010000 */
[----:B------:R-:W-:Y:S01]  /*3ba0*/  SHFL.IDX PT, R124, R12, R8, 0x1f ;  /* 0x00001f080c7c7589 */ /* 0x000fe200000e0000 */
[--C-:B------:R-:W-:Y:S01]  /*3bb0*/  FADD.FTZ R52, R52, -R15.reuse ;  /* 0x8000000f34347221 */ /* 0x100fe20000010000 */
[----:B------:R-:W-:Y:S02]  /*3bc0*/  FADD.FTZ R54, R54, -R15 ;  /* 0x8000000f36367221 */ /* 0x000fe40000010000 */
[----:B------:R-:W-:Y:S04]  /*3bd0*/  SHFL.IDX PT, R125, R12, R237, 0x1f ;  /* 0x00001fed0c7d7589 */ /* 0x000fe800000e0000 */
[----:B------:R-:W-:Y:S04]  /*3be0*/  SHFL.IDX PT, R121, R12, R235, 0x1f ;  /* 0x00001feb0c797589 */ /* 0x000fe800000e0000 */
[----:B------:R-:W-:Y:S04]  /*3bf0*/  SHFL.IDX PT, R15, R12, R234, 0x1f ;  /* 0x00001fea0c0f7589 */ /* 0x000fe800000e0000 */
[----:B------:R-:W3:Y:S04]  /*3c00*/  SHFL.IDX PT, R116, R12, R233, 0x1f ;  /* 0x00001fe90c747589 */ /* 0x000ee800000e0000 */
[----:B------:R-:W5:Y:S01]  /*3c10*/  SHFL.IDX PT, R12, R12, R230, 0x1f ;  /* 0x00001fe60c0c7589 */ /* 0x000f6200000e0000 */
[--C-:B------:R-:W-:Y:S01]  /*3c20*/  FADD.FTZ R41, R41, -R120.reuse ;  /* 0x8000007829297221 */ /* 0x100fe20000010000 */
[----:B------:R-:W-:-:S02]  /*3c30*/  FADD.FTZ R43, R43, -R120 ;  /* 0x800000782b2b7221 */ /* 0x000fc40000010000 */
[----:B------:R-:W-:Y:S04]  /*3c40*/  SHFL.IDX PT, R237, R9, R237, 0x1f ;  /* 0x00001fed09ed7589 */ /* 0x000fe800000e0000 */
[----:B------:R-:W4:Y:S01]  /*3c50*/  SHFL.IDX PT, R120, R9, R8, 0x1f ;  /* 0x00001f0809787589 */ /* 0x000f2200000e0000 */
[----:B------:R-:W4:Y:S01]  /*3c60*/  MUFU.EX2 R126, R126 ;  /* 0x0000007e007e7308 */ /* 0x000f220000000800 */
[----:B-1----:R-:W-:Y:S01]  /*3c70*/  FADD.FTZ R128, R84, -R231 ;  /* 0x800000e754807221 */ /* 0x002fe20000010000 */
[----:B------:R-:W-:Y:S01]  /*3c80*/  FMUL.FTZ R84, R216, R24 ;  /* 0x00000018d8547220 */ /* 0x000fe20000410000 */
[----:B------:R-:W1:Y:S01]  /*3c90*/  SHFL.IDX PT, R228, R228, R230, 0x1f ;  /* 0x00001fe6e4e47589 */ /* 0x000e6200000e0000 */
[----:B------:R-:W-:-:S04]  /*3ca0*/  FMUL.FTZ R25, R219, R25 ;  /* 0x00000019db197220 */ /* 0x000fc80000410000 */
[----:B------:R-:W4:Y:S01]  /*3cb0*/  MUFU.EX2 R127, R127 ;  /* 0x0000007f007f7308 */ /* 0x000f220000000800 */
[----:B------:R-:W1:Y:S01]  /*3cc0*/  SHFL.IDX PT, R235, R9, R235, 0x1f ;  /* 0x00001feb09eb7589 */ /* 0x000e6200000e0000 */
[----:B--2---:R-:W-:Y:S01]  /*3cd0*/  FADD.FTZ R65, R65, -R108 ;  /* 0x8000006c41417221 */ /* 0x004fe20000010000 */
[----:B---3--:R-:W-:Y:S02]  /*3ce0*/  FADD.FTZ R66, R66, -R116 ;  /* 0x8000007442427221 */ /* 0x008fe40000010000 */
[----:B------:R-:W2:Y:S04]  /*3cf0*/  SHFL.IDX PT, R234, R9, R234, 0x1f ;  /* 0x00001fea09ea7589 */ /* 0x000ea800000e0000 */
[----:B------:R-:W3:Y:S04]  /*3d00*/  SHFL.IDX PT, R233, R9, R233, 0x1f ;  /* 0x00001fe909e97589 */ /* 0x000ee800000e0000 */
[----:B------:R-:W3:Y:S04]  /*3d10*/  SHFL.IDX PT, R232, R9, R232, 0x1f ;  /* 0x00001fe809e87589 */ /* 0x000ee800000e0000 */
[----:B------:R5:W3:Y:S01]  /*3d20*/  SHFL.IDX PT, R230, R9, R230, 0x1f ;  /* 0x00001fe609e67589 */ /* 0x000ae200000e0000 */
[----:B------:R-:W-:Y:S01]  /*3d30*/  F2FP.F16.F32.PACK_AB R84, R25, R84 ;  /* 0x000000541954723e */ /* 0x000fe200000000ff */
[----:B------:R-:W-:Y:S01]  /*3d40*/  FMUL.FTZ R25, R97, R65 ;  /* 0x0000004161197220 */ /* 0x000fe20000410000 */
[----:B------:R-:W-:Y:S01]  /*3d50*/  FFMA.FTZ R136, R143, UR10, -R136 ;  /* 0x0000000a8f887c23 */ /* 0x000fe20008010888 */
[----:B------:R-:W-:Y:S01]  /*3d60*/  FMUL.FTZ R65, R130, R66 ;  /* 0x0000004282417220 */ /* 0x000fe20000410000 */
[--C-:B-----5:R-:W-:Y:S01]  /*3d70*/  FADD.FTZ R9, R68, -R16.reuse ;  /* 0x8000001044097221 */ /* 0x120fe20000010000 */
[----:B------:R-:W-:Y:S01]  /*3d80*/  FADD.FTZ R16, R70, -R16 ;  /* 0x8000001046107221 */ /* 0x000fe20000010000 */
[----:B------:R-:W-:Y:S01]  /*3d90*/  FADD.FTZ R70, R69, -R12 ;  /* 0x8000000c45467221 */ /* 0x000fe20000010000 */
[--C-:B------:R-:W-:Y:S01]  /*3da0*/  FFMA.FTZ R106, R149, UR10, -R140.reuse ;  /* 0x0000000a956a7c23 */ /* 0x100fe2000801088c */
[----:B------:R-:W5:Y:S01]  /*3db0*/  MUFU.EX2 R109, R109 ;  /* 0x0000006d006d7308 */ /* 0x000f620000000800 */
[----:B------:R-:W-:Y:S01]  /*3dc0*/  FFMA.FTZ R133, R146, UR10, -R133 ;  /* 0x0000000a92857c23 */ /* 0x000fe20008010885 */
[----:B------:R-:W-:Y:S01]  /*3dd0*/  FADD.FTZ R61, R61, -R15 ;  /* 0x8000000f3d3d7221 */ /* 0x000fe20000010000 */
[----:B------:R-:W-:Y:S01]  /*3de0*/  FMUL.FTZ R28, R17, R28 ;  /* 0x0000001c111c7220 */ /* 0x000fe20000410000 */
[----:B------:R-:W-:Y:S01]  /*3df0*/  FMUL.FTZ R29, R18, R29 ;  /* 0x0000001d121d7220 */ /* 0x000fe20000410000 */
[----:B------:R-:W-:Y:S01]  /*3e00*/  FMUL.FTZ R9, R98, R9 ;  /* 0x0000000962097220 */ /* 0x000fe20000410000 */
[----:B------:R-:W-:Y:S01]  /*3e10*/  FMUL.FTZ R66, R99, R70 ;  /* 0x0000004663427220 */ /* 0x000fe20000410000 */
[--C-:B------:R-:W-:Y:S01]  /*3e20*/  FADD.FTZ R60, R60, -R121.reuse ;  /* 0x800000793c3c7221 */ /* 0x100fe20000010000 */
[----:B------:R-:W3:Y:S01]  /*3e30*/  MUFU.EX2 R113, R113 ;  /* 0x0000007100717308 */ /* 0x000ee20000000800 */
[----:B------:R-:W-:Y:S01]  /*3e40*/  FADD.FTZ R62, R62, -R121 ;  /* 0x800000793e3e7221 */ /* 0x000fe20000010000 */
[----:B------:R-:W-:Y:S01]  /*3e50*/  FADD.FTZ R15, R63, -R15 ;  /* 0x8000000f3f0f7221 */ /* 0x000fe20000010000 */
[----:B------:R-:W-:Y:S01]  /*3e60*/  FFMA.FTZ R227, R150, UR10, -R227 ;  /* 0x0000000a96e37c23 */ /* 0x000fe200080108e3 */
[----:B------:R-:W-:-:S04]  /*3e70*/  FFMA.FTZ R140, R151, UR10, -R140 ;  /* 0x0000000a978c7c23 */ /* 0x000fc8000801088c */
[----:B------:R-:W3:Y:S01]  /*3e80*/  MUFU.EX2 R122, R122 ;  /* 0x0000007a007a7308 */ /* 0x000ee20000000800 */
[----:B------:R-:W-:Y:S01]  /*3e90*/  FADD.FTZ R231, R86, -R231 ;  /* 0x800000e756e77221 */ /* 0x000fe20000010000 */
[----:B------:R-:W-:Y:S01]  /*3ea0*/  F2FP.F16.F32.PACK_AB R86, R29, R28 ;  /* 0x0000001c1d56723e */ /* 0x000fe200000000ff */
[----:B------:R-:W-:-:S05]  /*3eb0*/  FMUL.FTZ R60, R95, R60 ;  /* 0x0000003c5f3c7220 */ /* 0x000fca0000410000 */
[----:B------:R-:W3:Y:S01]  /*3ec0*/  MUFU.EX2 R123, R123 ;  /* 0x0000007b007b7308 */ /* 0x000ee20000000800 */
[----:B------:R-:W-:Y:S01]  /*3ed0*/  FMUL.FTZ R61, R11, R61 ;  /* 0x0000003d0b3d7220 */ /* 0x000fe20000410000 */
[----:B----4-:R-:W-:Y:S01]  /*3ee0*/  FMUL.FTZ R62, R126, R62 ;  /* 0x0000003e7e3e7220 */ /* 0x010fe20000410000 */
[----:B------:R-:W-:Y:S01]  /*3ef0*/  FMUL.FTZ R15, R127, R15 ;  /* 0x0000000f7f0f7220 */ /* 0x000fe20000410000 */
[----:B------:R-:W-:-:S04]  /*3f00*/  F2FP.F16.F32.PACK_AB R66, R66, R9 ;  /* 0x000000094242723e */ /* 0x000fc800000000ff */
[----:B------:R-:W4:Y:S01]  /*3f10*/  MUFU.EX2 R117, R117 ;  /* 0x0000007500757308 */ /* 0x000f220000000800 */
[----:B------:R-:W-:Y:S01]  /*3f20*/  FADD.FTZ R67, R67, -R108 ;  /* 0x8000006c43437221 */ /* 0x000fe20000010000 */
[----:B------:R-:W-:Y:S01]  /*3f30*/  FADD.FTZ R63, R72, -R120 ;  /* 0x80000078483f7221 */ /* 0x000fe20000010000 */
[----:B------:R-:W-:-:S05]  /*3f40*/  FADD.FTZ R108, R73, -R237 ;  /* 0x800000ed496c7221 */ /* 0x000fca0000010000 */
[----:B------:R-:W4:Y:S01]  /*3f50*/  MUFU.EX2 R114, R114 ;  /* 0x0000007200727308 */ /* 0x000f220000000800 */
[----:B------:R-:W-:-:S07]  /*3f60*/  FADD.FTZ R12, R71, -R12 ;  /* 0x8000000c470c7221 */ /* 0x000fce0000010000 */
[----:B------:R-:W4:Y:S08]  /*3f70*/  MUFU.EX2 R115, R115 ;  /* 0x0000007300737308 */ /* 0x000f300000000800 */
[----:B------:R-:W4:Y:S08]  /*3f80*/  MUFU.EX2 R118, R118 ;  /* 0x0000007600767308 */ /* 0x000f300000000800 */
[----:B------:R-:W4:Y:S01]  /*3f90*/  MUFU.EX2 R119, R119 ;  /* 0x0000007700777308 */ /* 0x000f220000000800 */
[----:B------:R-:W-:-:S07]  /*3fa0*/  F2FP.F16.F32.PACK_AB R70, R61, R60 ;  /* 0x0000003c3d46723e */ /* 0x000fce00000000ff */
[----:B------:R-:W4:Y:S01]  /*3fb0*/  MUFU.EX2 R131, R131 ;  /* 0x0000008300837308 */ /* 0x000f220000000800 */
[----:B------:R-:W-:-:S07]  /*3fc0*/  F2FP.F16.F32.PACK_AB R71, R15, R62 ;  /* 0x0000003e0f47723e */ /* 0x000fce00000000ff */
[----:B------:R-:W4:Y:S01]  /*3fd0*/  MUFU.EX2 R134, R134 ;  /* 0x0000008600867308 */ /* 0x000f220000000800 */
[----:B------:R-:W-:-:S07]  /*3fe0*/  FMUL.FTZ R60, R100, R63 ;  /* 0x0000003f643c7220 */ /* 0x000fce0000410000 */
[----:B------:R-:W4:Y:S01]  /*3ff0*/  MUFU.EX2 R135, R135 ;  /* 0x0000008700877308 */ /* 0x000f220000000800 */
[----:B------:R-:W-:-:S07]  /*4000*/  FMUL.FTZ R15, R101, R108 ;  /* 0x0000006c650f7220 */ /* 0x000fce0000410000 */
[----:B------:R-:W-:Y:S01]  /*4010*/  MUFU.EX2 R102, R102 ;  /* 0x0000006600667308 */ /* 0x000fe20000000800 */
[----:B------:R-:W-:-:S07]  /*4020*/  FADD.FTZ R64, R64, -R116 ;  /* 0x8000007440407221 */ /* 0x000fce0000010000 */
[----:B------:R-:W4:Y:S08]  /*4030*/  MUFU.EX2 R138, R138 ;  /* 0x0000008a008a7308 */ /* 0x000f300000000800 */
[----:B------:R-:W4:Y:S08]  /*4040*/  MUFU.EX2 R139, R139 ;  /* 0x0000008b008b7308 */ /* 0x000f300000000800 */
        /* <DEDUP_REMOVED lines=14> */
[----:B------:R-:W-:Y:S01]  /*4130*/  FMUL.FTZ R26, R217, R26 ;  /* 0x0000001ad91a7220 */ /* 0x000fe20000410000 */
[----:B------:R-:W-:Y:S01]  /*4140*/  FMUL.FTZ R27, R218, R27 ;  /* 0x0000001bda1b7220 */ /* 0x000fe20000410000 */
[--C-:B-1----:R-:W-:Y:S01]  /*4150*/  FADD.FTZ R53, R53, -R228.reuse ;  /* 0x800000e435357221 */ /* 0x102fe20000010000 */
[----:B------:R-:W-:Y:S01]  /*4160*/  FADD.FTZ R55, R55, -R228 ;  /* 0x800000e437377221 */ /* 0x000fe20000010000 */
[----:B------:R-:W-:Y:S01]  /*4170*/  FMUL.FTZ R30, R220, R30 ;  /* 0x0000001edc1e7220 */ /* 0x000fe20000410000 */
[----:B------:R-:W-:Y:S01]  /*4180*/  FMUL.FTZ R31, R221, R31 ;  /* 0x0000001fdd1f7220 */ /* 0x000fe20000410000 */
[----:B------:R-:W-:Y:S01]  /*4190*/  FMUL.FTZ R64, R96, R64 ;  /* 0x0000004060407220 */ /* 0x000fe20000410000 */
[----:B------:R-:W-:Y:S01]  /*41a0*/  F2FP.F16.F32.PACK_AB R60, R15, R60 ;  /* 0x0000003c0f3c723e */ /* 0x000fe200000000ff */
[----:B------:R-:W-:Y:S01]  /*41b0*/  FADD.FTZ R116, R76, -R235 ;  /* 0x800000eb4c747221 */ /* 0x000fe20000010000 */
[----:B--2---:R-:W-:Y:S01]  /*41c0*/  FADD.FTZ R124, R77, -R234 ;  /* 0x800000ea4d7c7221 */ /* 0x004fe20000010000 */
[----:B------:R-:W-:Y:S01]  /*41d0*/  FMUL.FTZ R32, R10, R32 ;  /* 0x000000200a207220 */ /* 0x000fe20000410000 */
[----:B------:R-:W-:Y:S01]  /*41e0*/  FMUL.FTZ R33, R19, R33 ;  /* 0x0000002113217220 */ /* 0x000fe20000410000 */
[----:B------:R-:W-:Y:S01]  /*41f0*/  FMUL.FTZ R34, R222, R34 ;  /* 0x00000022de227220 */ /* 0x000fe20000410000 */
[----:B-----5:R-:W-:Y:S01]  /*4200*/  FMUL.FTZ R35, R109, R35 ;  /* 0x000000236d237220 */ /* 0x020fe20000410000 */
        /* <DEDUP_REMOVED lines=14> */
[----:B------:R-:W-:Y:S01]  /*42f0*/  FADD.FTZ R125, R81, -R232 ;  /* 0x800000e8517d7221 */ /* 0x000fe20000010000 */
[----:B------:R-:W-:Y:S01]  /*4300*/  FADD.FTZ R129, R85, -R230 ;  /* 0x800000e655817221 */ /* 0x000fe20000010000 */
        /* <DEDUP_REMOVED lines=145> */
[----:B------:R-:W-:Y:S02]  /*4c20*/  SHF.R.U32.HI R10, RZ, 0x4, R10 ;  /* 0x00000004ff0a7819 */ /* 0x000fe4000001160a */
[----:B------:R-:W-:Y:S02]  /*4c30*/  R2UR UR5, R236 ;  /* 0x00000000ec0572ca */ /* 0x000fe400000e0000 */
[----:B------:R-:W-:-:S04]  /*4c40*/  LOP3.LUT R10, R10, 0x3fff, RZ, 0xc0, !PT ;  /* 0x00003fff0a0a7812 */ /* 0x000fc800078ec0ff */
[----:B------:R-:W-:-:S05]  /*4c50*/  LOP3.LUT R11, R10, 0x10000, RZ, 0xfc, !PT ;  /* 0x000100000a0b7812 */ /* 0x000fca00078efcff */
[----:B------:R-:W-:Y:S02]  /*4c60*/  IMAD R11, R0, 0x800, R11 ;  /* 0x00000800000b7824 */ /* 0x000fe400078e020b */
[----:B------:R-:W-:-:S03]  /*4c70*/  USHF.R.U32.HI UR5, URZ, 0x4, UR5 ;  /* 0x000000043f057899 */ /* 0x000fc60008011605 */
[----:B------:R-:W-:Y:S01]  /*4c80*/  R2UR UR8, R11 ;  /* 0x000000000b0872ca */ /* 0x000fe200000e0000 */
[----:B------:R-:W-:Y:S01]  /*4c90*/  ULOP3.LUT UR10, UR5, 0x3fff, URZ, 0xc0, !UPT ;  /* 0x00003fff050a7892 */ /* 0x000fe2000f8ec03f */
[----:B------:R-:W-:Y:S02]  /*4ca0*/  WARPGROUP.DEPBAR.LE gsb0, 0x0 ;  /* 0x00008000000079c5 */ /* 0x000fe40000010000 */
[----:B------:R2:W-:Y:S06]  /*4cb0*/  MEMBAR.ALL.CTA ;  /* 0x0000000000007992 */ /* 0x0005ec0000008000 */
[----:B--2---:R-:W2:Y:S02]  /*4cc0*/  FENCE.VIEW.ASYNC.S ;  /* 0x00000000000073c6 */ /* 0x004ea40000000000 */
[----:B--2---:R-:W-:Y:S06]  /*4cd0*/  BAR.SYNC.DEFER_BLOCKING 0x9, 0x100 ;  /* 0x0244000000007b1d */ /* 0x004fec0000010000 */
[----:B------:R-:W-:Y:S01]  /*4ce0*/  UMOV UR9, 0x40000040 ;  /* 0x4000004000097882 */ /* 0x000fe20000000000 */
        /* <DEDUP_REMOVED lines=55> */
.L_x_6702:
        /* <DEDUP_REMOVED lines=68> */
.L_x_6703:
        /* <DEDUP_REMOVED lines=12> */
.L_x_6693:
[----:B------:R-:W-:-:S06]  /*5560*/  UISETP.GE.AND UP0, UPT, UR45, UR44, UPT ;  /* 0x0000002c2d00728c */ /* 0x000fcc000bf06270 */
[----:B------:R-:W-:-:S13]  /*5570*/  PLOP3.LUT P0, PT, PT, PT, UP0, 0x80, 0x0 ;  /* 0x000000000000781c */ /* 0x000fda0003f0f008 */
[----:B------:R-:W-:Y:S05]  /*5580*/  @P0 BRA `(.L_x_6705) ;  /* 0x0000003800440947 */ /* 0x000fea0003800000 */
[----:B------:R-:W1:Y:S04]  /*5590*/  LDL.LU R9, [R1+0x20] ;  /* 0x0000200001097983 */ /* 0x000e680000300800 */
        /* <DEDUP_REMOVED lines=9> */
[CC--:B------:R-:W-:Y:S02]  /*5630*/  LEA.HI R7, R6.reuse, R5.reuse, RZ, 0x7 ;  /* 0x0000000506077211 */ /* 0x0c0fe400078f38ff */
[----:B------:R-:W-:Y:S02]  /*5640*/  LEA.HI R8, R6, R5, RZ, 0x5 ;  /* 0x0000000506087211 */ /* 0x000fe400078f28ff */
[----:B------:R-:W-:Y:S02]  /*5650*/  LOP3.LUT R10, R7, 0xffffff80, RZ, 0xc0, !PT ;  /* 0xffffff80070a7812 */ /* 0x000fe400078ec0ff */
[----:B------:R-:W-:Y:S02]  /*5660*/  SHF.R.S32.HI R7, RZ, 0x7, R7 ;  /* 0x00000007ff077819 */ /* 0x000fe40000011407 */
[----:B------:R-:W-:Y:S01]  /*5670*/  LOP3.LUT R8, R8, 0xffffffe0, RZ, 0xc0, !PT ;  /* 0xffffffe008087812 */ /* 0x000fe200078ec0ff */
[----:B------:R-:W-:-:S04]  /*5680*/  IMAD.IADD R10, R5, 0x1, -R10 ;  /* 0x00000001050a7824 */ /* 0x000fc800078e0a0a */
[----:B------:R-:W-:Y:S01]  /*5690*/  IMAD.IADD R8, R5, 0x1, -R8 ;  /* 0x0000000105087824 */ /* 0x000fe200078e0a08 */
[----:B-1----:R-:W-:Y:S02]  /*56a0*/  LEA.HI R13, R9, R10, RZ, 0x5 ;  /* 0x0000000a090d7211 */ /* 0x002fe400078f28ff */
[----:B------:R-:W-:Y:S02]  /*56b0*/  LEA.HI R9, R7, R7, RZ, 0x1 ;  /* 0x0000000707097211 */ /* 0x000fe400078f08ff */
[--C-:B---3--:R-:W-:Y:S02]  /*56c0*/  SHF.R.S32.HI R11, RZ, 0x2, R12.reuse ;  /* 0x00000002ff0b7819 */ /* 0x108fe4000001140c */
[----:B------:R-:W-:Y:S02]  /*56d0*/  SHF.R.S32.HI R10, RZ, 0x1f, R12 ;  /* 0x0000001fff0a7819 */ /* 0x000fe4000001140c */
[----:B------:R-:W-:Y:S02]  /*56e0*/  LOP3.LUT R12, R9, 0xfffffffe, RZ, 0xc0, !PT ;  /* 0xfffffffe090c7812 */ /* 0x000fe400078ec0ff */
        /* <DEDUP_REMOVED lines=91> */
.L_x_6716:
[----:B------:R-:W-:-:S05]  /*5ca0*/  IMAD.U32 R7, RZ, RZ, UR36 ;  /* 0x00000024ff077e24 */ /* 0x000fca000f8e00ff */
[----:B------:R-:W-:-:S04]  /*5cb0*/  LOP3.LUT R7, R7, 0x1, RZ, 0xfc, !PT ;  /* 0x0000000107077812 */ /* 0x000fc800078efcff */
[----:B------:R-:W-:-:S13]  /*5cc0*/  ISETP.NE.AND P0, PT, R7, 0x3, PT ;  /* 0x000000030700780c */ /* 0x000fda0003f05270 */
[----:B--2---:R-:W-:Y:S05]  /*5cd0*/  @!P0 BRA `(.L_x_6706) ;  /* 0x0000000000048947 */ /* 0x004fea0003800000 */
[----:B------:R-:W-:Y:S01]  /*5ce0*/  BPT.TRAP 0x1 ;  /* 0x000000040000795c */ /* 0x000fe20000300000 */
.L_x_6706:
[----:B------:R-:W-:Y:S01]  /*5cf0*/  IMAD R7, R0, 0x8, R236 ;  /* 0x0000000800077824 */ /* 0x000fe200078e02ec */
[----:B------:R-:W-:-:S04]  /*5d00*/  SHF.L.U32 R18, R4, 0x1f, RZ ;  /* 0x0000001f04127819 */ /* 0x000fc800000006ff */
[----:B------:R1:W2:Y:S01]  /*5d10*/  SYNCS.PHASECHK.TRANS64.TRYWAIT P1, [R7+URZ+0x30c10], R18 ;  /* 0x030c1012070075a7 */ /* 0x0002a2000802017f */
[----:B------:R-:W-:Y:S05]  /*5d20*/  @!P0 BRA `(.L_x_6707) ;  /* 0x0000000000048947 */ /* 0x000fea0003800000 */
[----:B------:R-:W-:Y:S01]  /*5d30*/  BPT.TRAP 0x1 ;  /* 0x000000040000795c */ /* 0x000fe20000300000 */
.L_x_6707:
[----:B---3--:R-:W-:-:S05]  /*5d40*/  VIADD R8, R236, 0x10000 ;  /* 0x00010000ec087836 */ /* 0x008fca0000000000 */
[----:B------:R-:W-:-:S04]  /*5d50*/  SHF.R.U32.HI R8, RZ, 0x4, R8 ;  /* 0x00000004ff087819 */ /* 0x000fc80000011608 */
[----:B------:R-:W-:-:S04]  /*5d60*/  LOP3.LUT R8, R8, 0x3fff, RZ, 0xc0, !PT ;  /* 0x00003fff08087812 */ /* 0x000fc800078ec0ff */
[----:B------:R-:W-:Y:S01]  /*5d70*/  LOP3.LUT R9, R8, 0x10000, RZ, 0xfc, !PT ;  /* 0x0001000008097812 */ /* 0x000fe200078efcff */
[----:B--2---:R-:W-:Y:S06]  /*5d80*/  @P1 BRA `(.L_x_6708) ;  /* 0x0000000000081947 */ /* 0x004fec0003800000 */
[----:B------:R-:W2:Y:S02]  /*5d90*/  SYNCS.PHASECHK.TRANS64.TRYWAIT P1, [R7+URZ+0x30c10], R18 ;  /* 0x030c1012070075a7 */ /* 0x000ea4000802017f */
[----:B--2---:R-:W-:Y:S05]  /*5da0*/  @!P1 BRA `(.L_x_6709) ;  /* 0x0000008c00b09947 */ /* 0x004fea0003800000 */
.L_x_6708:
        /* <DEDUP_REMOVED lines=29> */
[----:B------:R-:W-:-:S04]  /*5f80*/  IMAD R9, R3, 0x2, R12 ;  /* 0x0000000203097824 */ /* 0x000fc800078e020c */
        /* <DEDUP_REMOVED lines=18> */
[----:B------:R-:W-:-:S02]  /*60b0*/  IMAD R217, R217, 0x4, R216 ;  /* 0x00000004d9d97824 */ /* 0x000fc400078e02d8 */
        /* <DEDUP_REMOVED lines=14> */
.L_x_6710:
[----:B------:R1:W1:Y:S01]  /*61a0*/  SYNCS.PHASECHK.TRANS64.TRYWAIT P1, [R7+URZ+0x30c30], R18 ;  /* 0x030c3012070075a7 */ /* 0x000262000802017f */
[----:B------:R-:W-:Y:S05]  /*61b0*/  @!P0 BRA `(.L_x_6711) ;  /* 0x0000000000048947 */ /* 0x000fea0003800000 */
[----:B------:R-:W-:Y:S01]  /*61c0*/  BPT.TRAP 0x1 ;  /* 0x000000040000795c */ /* 0x000fe20000300000 */
.L_x_6711:
        /* <DEDUP_REMOVED lines=8> */
.L_x_6712:
        /* <DEDUP_REMOVED lines=8> */
[----:B--2---:R-:W-:Y:S01]  /*62d0*/  SHFL.IDX PT, R9, R16, R5, 0x1f ;  /* 0x00001f0510097589 */ /* 0x004fe200000e0000 */
[C---:B------:R-:W-:Y:S01]  /*62e0*/  VIADD R13, R5.reuse, 0x10 ;  /* 0x00000010050d7836 */ /* 0x040fe20000000000 */
[C---:B------:R-:W-:Y:S01]  /*62f0*/  ISETP.GT.AND P2, PT, R6.reuse, RZ, PT ;  /* 0x000000ff0600720c */ /* 0x040fe20003f44270 */
[C---:B------:R-:W-:Y:S01]  /*6300*/  VIADD R14, R5.reuse, 0x14 ;  /* 0x00000014050e7836 */ /* 0x040fe20000000000 */
[----:B---3--:R-:W-:Y:S01]  /*6310*/  SHFL.IDX PT, R18, R231, R5, 0x1f ;  /* 0x00001f05e7127589 */ /* 0x008fe200000e0000 */
[C---:B------:R-:W-:Y:S01]  /*6320*/  VIADD R15, R5.reuse, 0x18 ;  /* 0x00000018050f7836 */ /* 0x040fe20000000000 */
[----:B------:R-:W-:Y:S01]  /*6330*/  ISETP.GT.AND P1, PT, R6, 0x8, PT ;  /* 0x000000080600780c */ /* 0x000fe20003f24270 */
[C---:B------:R-:W-:Y:S01]  /*6340*/  VIADD R19, R5.reuse, 0x4 ;  /* 0x0000000405137836 */ /* 0x040fe20000000000 */
[----:B------:R-:W-:Y:S01]  /*6350*/  HGMMA.64x128x16.F32 R24, gdesc[UR4], RZ, !UPT, gsb0 ;  /* 0x01e00000041879f0 */ /* 0x000fe2000c0008ff */
[----:B------:R-:W-:Y:S01]  /*6360*/  UIADD3 UR4, UR6, 0x2, URZ ;  /* 0x0000000206047890 */ /* 0x000fe2000fffe03f */
[C---:B------:R-:W-:Y:S01]  /*6370*/  VIADD R17, R5.reuse, 0x8 ;  /* 0x0000000805117836 */ /* 0x040fe20000000000 */
[----:B------:R-:W1:Y:S01]  /*6380*/  SHFL.IDX PT, R12, R16, R12, 0x1f ;  /* 0x00001f0c100c7589 */ /* 0x000e6200000e0000 */
[----:B------:R-:W-:Y:S01]  /*6390*/  VIADD R20, R5, 0x1c ;  /* 0x0000001c05147836 */ /* 0x000fe20000000000 */
[----:B------:R-:W-:Y:S01]  /*63a0*/  FSEL R101, R101, -INF , P2 ;  /* 0xff80000065657808 */ /* 0x000fe20001000000 */
[----:B------:R-:W-:Y:S01]  /*63b0*/  ULDC UR12, c[0x0][0x744] ;  /* 0x0001d100000c7ab9 */ /* 0x000fe20000000800 */
[----:B------:R-:W2:Y:S01]  /*63c0*/  SHFL.IDX PT, R13, R16, R13, 0x1f ;  /* 0x00001f0d100d7589 */ /* 0x000ea200000e0000 */
[----:B------:R-:W-:Y:S01]  /*63d0*/  UMOV UR10, UR4 ;  /* 0x00000004000a7c82 */ /* 0x000fe20008000000 */
[----:B------:R-:W-:Y:S01]  /*63e0*/  UIADD3 UR4, UR6, 0x4, URZ ;  /* 0x0000000406047890 */ /* 0x000fe2000fffe03f */
[----:B------:R-:W-:Y:S01]  /*63f0*/  FSEL R93, R93, -INF , P2 ;  /* 0xff8000005d5d7808 */ /* 0x000fe20001000000 */
[----:B------:R-:W3:Y:S01]  /*6400*/  SHFL.IDX PT, R14, R16, R14, 0x1f ;  /* 0x00001f0e100e7589 */ /* 0x000ee200000e0000 */
[----:B------:R-:W-:Y:S01]  /*6410*/  FSEL R96, R96, -INF , P2 ;  /* 0xff80000060607808 */ /* 0x000fe20001000000 */
[----:B------:R-:W-:Y:S01]  /*6420*/  UIADD3 UR6, UR6, 0x6, URZ ;  /* 0x0000000606067890 */ /* 0x000fe2000fffe03f */
[----:B------:R-:W-:Y:S01]  /*6430*/  FSEL R104, R104, -INF , P2 ;  /* 0xff80000068687808 */ /* 0x000fe20001000000 */
[----:B------:R-:W-:Y:S01]  /*6440*/  SHFL.IDX PT, R15, R16, R15, 0x1f ;  /* 0x00001f0f100f7589 */ /* 0x000fe200000e0000 */
[----:B------:R-:W-:Y:S01]  /*6450*/  FSEL R98, R98, -INF , P1 ;  /* 0xff80000062627808 */ /* 0x000fe20000800000 */
[----:B------:R-:W-:Y:S01]  /*6460*/  UMOV UR7, 0x40000040 ;  /* 0x4000004000077882 */ /* 0x000fe20000000000 */
[----:B------:R-:W-:Y:S01]  /*6470*/  FSEL R103, R103, -INF , P1 ;  /* 0xff80000067677808 */ /* 0x000fe20000800000 */
[----:B------:R-:W-:Y:S01]  /*6480*/  SHFL.IDX PT, R22, R231, R17, 0x1f ;  /* 0x00001f11e7167589 */ /* 0x000fe200000e0000 */
[----:B------:R-:W-:Y:S01]  /*6490*/  FSEL R106, R106, -INF , P1 ;  /* 0xff8000006a6a7808 */ /* 0x000fe20000800000 */
[----:B------:R-:W-:Y:S01]  /*64a0*/  IMAD R220, R0, 0x400, R220 ;  /* 0x0000040000dc7824 */ /* 0x000fe200078e02dc */
[----:B------:R-:W-:-:S02]  /*64b0*/  FSEL R222, R88, -INF , P2 ;  /* 0xff80000058de7808 */ /* 0x000fc40001000000 */
[----:B------:R-:W-:Y:S02]  /*64c0*/  FSEL R230, R92, -INF , P2 ;  /* 0xff8000005ce67808 */ /* 0x000fe40001000000 */
[----:B------:R-:W-:Y:S01]  /*64d0*/  FSEL R90, R90, -INF , P1 ;  /* 0xff8000005a5a7808 */ /* 0x000fe20000800000 */
[----:B-1----:R-:W-:Y:S01]  /*64e0*/  FFMA.FTZ R93, R93, UR12, -R12 ;  /* 0x0000000c5d5d7c23 */ /* 0x002fe2000801080c */
[----:B------:R-:W-:Y:S01]  /*64f0*/  FSEL R94, R94, -INF , P1 ;  /* 0xff8000005e5e7808 */ /* 0x000fe20000800000 */
[----:B------:R-:W-:Y:S01]  /*6500*/  FFMA.FTZ R222, R222, UR12, -R9 ;  /* 0x0000000cdede7c23 */ /* 0x000fe20008010809 */
[----:B------:R-:W-:Y:S01]  /*6510*/  FSEL R97, R97, -INF , P2 ;  /* 0xff80000061617808 */ /* 0x000fe20001000000 */
[--C-:B--2---:R-:W-:Y:S01]  /*6520*/  FFMA.FTZ R96, R96, UR12, -R13.reuse ;  /* 0x0000000c60607c23 */ /* 0x104fe2000801080d */
[----:B------:R-:W-:Y:S01]  /*6530*/  FFMA.FTZ R13, R98, UR12, -R13 ;  /* 0x0000000c620d7c23 */ /* 0x000fe2000801080d */
[----:B------:R1:W-:Y:S01]  /*6540*/  MUFU.EX2 R227, R93 ;  /* 0x0000005d00e37308 */ /* 0x0003e20000000800 */
[----:B----4-:R-:W2:Y:S01]  /*6550*/  SHFL.IDX PT, R98, R223, R5, 0x1f ;  /* 0x00001f05df627589 */ /* 0x010ea200000e0000 */
[----:B------:R-:W-:Y:S01]  /*6560*/  FFMA.FTZ R9, R90, UR12, -R9 ;  /* 0x0000000c5a097c23 */ /* 0x000fe20008010809 */
[----:B---3--:R-:W-:Y:S01]  /*6570*/  FFMA.FTZ R97, R97, UR12, -R14 ;  /* 0x0000000c61617c23 */ /* 0x008fe2000801080e */
[----:B------:R-:W-:-:S02]  /*6580*/  FSEL R120, R120, -INF , P2 ;  /* 0xff80000078787808 */ /* 0x000fc40001000000 */
[----:B------:R-:W-:Y:S02]  /*6590*/  FSEL R95, R95, -INF , P1 ;  /* 0xff8000005f5f7808 */ /* 0x000fe40000800000 */
[----:B------:R2:W-:Y:S01]  /*65a0*/  MUFU.EX2 R226, R97 ;  /* 0x0000006100e27308 */ /* 0x0005e20000000800 */
[----:B-1----:R-:W-:Y:S01]  /*65b0*/  VIADD R93, R5, 0x1c ;  /* 0x0000001c055d7836 */ /* 0x002fe20000000000 */
[----:B------:R-:W-:Y:S01]  /*65c0*/  FSEL R117, R117, -INF , P2 ;  /* 0xff80000075757808 */ /* 0x000fe20001000000 */
[----:B------:R-:W-:Y:S01]  /*65d0*/  FFMA.FTZ R12, R95, UR12, -R12 ;  /* 0x0000000c5f0c7c23 */ /* 0x000fe2000801080c */
[----:B------:R-:W-:Y:S02]  /*65e0*/  FSEL R116, R116, -INF , P2 ;  /* 0xff80000074747808 */ /* 0x000fe40001000000 */
[----:B------:R-:W-:Y:S02]  /*65f0*/  FSEL R118, R118, -INF , P1 ;  /* 0xff80000076767808 */ /* 0x000fe40000800000 */
[----:B------:R-:W-:Y:S01]  /*6600*/  FSEL R147, R147, -INF , P1 ;  /* 0xff80000093937808 */ /* 0x000fe20000800000 */
[----:B------:R-:W-:Y:S01]  /*6610*/  MUFU.EX2 R229, R96 ;  /* 0x0000006000e57308 */ /* 0x000fe20000000800 */
[----:B------:R-:W-:-:S02]  /*6620*/  R2UR UR5, R233 ;  /* 0x00000000e90572ca */ /* 0x000fc400000e0000 */
[----:B------:R-:W-:Y:S02]  /*6630*/  FSEL R89, R89, -INF , P2 ;  /* 0xff80000059597808 */ /* 0x000fe40001000000 */
[----:B------:R-:W-:Y:S02]  /*6640*/  FSEL R91, R91, -INF , P1 ;  /* 0xff8000005b5b7808 */ /* 0x000fe40000800000 */
[----:B------:R-:W-:Y:S01]  /*6650*/  FSEL R100, R100, -INF , P2 ;  /* 0xff80000064647808 */ /* 0x000fe20001000000 */
[----:B--2---:R-:W-:Y:S01]  /*6660*/  FFMA.FTZ R97, R120, UR12, -R98 ;  /* 0x0000000c78617c23 */ /* 0x004fe20008010862 */
[----:B------:R-:W-:Y:S01]  /*6670*/  FSEL R120, R144, -INF , P2 ;  /* 0xff80000090787808 */ /* 0x000fe20001000000 */
[----:B------:R-:W-:Y:S01]  /*6680*/  VIADD R144, R5, 0x14 ;  /* 0x0000001405907836 */ /* 0x000fe20000000000 */
[----:B------:R-:W-:Y:S01]  /*6690*/  FSEL R113, R113, -INF , P2 ;  /* 0xff80000071717808 */ /* 0x000fe20001000000 */
[----:B------:R-:W-:Y:S01]  /*66a0*/  FFMA.FTZ R100, R100, UR12, -R15 ;  /* 0x0000000c64647c23 */ /* 0x000fe2000801080f */
[----:B------:R-:W-:Y:S01]  /*66b0*/  FSEL R108, R108, -INF , P2 ;  /* 0xff8000006c6c7808 */ /* 0x000fe20001000000 */
[----:B------:R-:W1:Y:S01]  /*66c0*/  MUFU.EX2 R9, R9 ;  /* 0x0000000900097308 */ /* 0x000e620000000800 */
[----:B------:R-:W-:-:S02]  /*66d0*/  FSEL R110, R110, -INF , P1 ;  /* 0xff8000006e6e7808 */ /* 0x000fc40000800000 */
[----:B------:R-:W-:Y:S01]  /*66e0*/  FSEL R112, R112, -INF , P2 ;  /* 0xff80000070707808 */ /* 0x000fe20001000000 */
[--C-:B------:R-:W-:Y:S01]  /*66f0*/  FFMA.FTZ R21, R108, UR12, -R22.reuse ;  /* 0x0000000c6c157c23 */ /* 0x100fe20008010816 */
[----:B------:R-:W-:Y:S01]  /*6700*/  FSEL R114, R114, -INF , P1 ;  /* 0xff80000072727808 */ /* 0x000fe20000800000 */
[----:B------:R-:W-:Y:S01]  /*6710*/  FFMA.FTZ R22, R110, UR12, -R22 ;  /* 0x0000000c6e167c23 */ /* 0x000fe20008010816 */
[----:B------:R-:W-:Y:S01]  /*6720*/  FSEL R102, R102, -INF , P1 ;  /* 0xff80000066667808 */ /* 0x000fe20000800000 */
[----:B------:R-:W-:Y:S01]  /*6730*/  MUFU.EX2 R228, R100 ;  /* 0x0000006400e47308 */ /* 0x000fe20000000800 */
[----:B------:R-:W-:Y:S02]  /*6740*/  FSEL R109, R109, -INF , P2 ;  /* 0xff8000006d6d7808 */ /* 0x000fe40001000000 */
[----:B------:R-:W-:Y:S01]  /*6750*/  FSEL R99, R99, -INF , P1 ;  /* 0xff80000063637808 */ /* 0x000fe20000800000 */
[----:B------:R-:W-:Y:S01]  /*6760*/  FFMA.FTZ R15, R102, UR12, -R15 ;  /* 0x0000000c660f7c23 */ /* 0x000fe2000801080f */
[----:B------:R-:W-:-:S02]  /*6770*/  FSEL R119, R119, -INF , P1 ;  /* 0xff80000077777808 */ /* 0x000fc40000800000 */
[----:B------:R-:W-:Y:S01]  /*6780*/  FSEL R105, R105, -INF , P2 ;  /* 0xff80000069697808 */ /* 0x000fe20001000000 */
[----:B------:R-:W-:Y:S01]  /*6790*/  FFMA.FTZ R14, R99, UR12, -R14 ;  /* 0x0000000c630e7c23 */ /* 0x000fe2000801080e */
        /* <DEDUP_REMOVED lines=8> */
[----:B------:R-:W-:Y:S02]  /*6820*/  FSEL R126, R126, -INF , P1 ;  /* 0xff8000007e7e7808 */ /* 0x000fe40000800000 */
[----:B------:R-:W-:Y:S02]  /*6830*/  FSEL R130, R130, -INF , P1 ;  /* 0xff80000082827808 */ /* 0x000fe40000800000 */
[----:B------:R-:W-:Y:S01]  /*6840*/  FSEL R135, R135, -INF , P1 ;  /* 0xff80000087877808 */ /* 0x000fe20000800000 */
[----:B------:R-:W-:Y:S01]  /*6850*/  MUFU.EX2 R222, R222 ;  /* 0x000000de00de7308 */ /* 0x000fe20000000800 */
[----:B------:R-:W-:Y:S02]  /*6860*/  FSEL R122, R122, -INF , P1 ;  /* 0xff8000007a7a7808 */ /* 0x000fe40000800000 */
[----:B------:R-:W-:Y:S02]  /*6870*/  FSEL R139, R139, -INF , P1 ;  /* 0xff8000008b8b7808 */ /* 0x000fe40000800000 */
[----:B------:R-:W-:Y:S01]  /*6880*/  FSEL R138, R138, -INF , P1 ;  /* 0xff8000008a8a7808 */ /* 0x000fe20000800000 */
[----:B------:R-:W-:Y:S01]  /*6890*/  FFMA.FTZ R98, R122, UR12, -R98 ;  /* 0x0000000c7a627c23 */ /* 0x000fe20008010862 */
[----:B------:R-:W-:Y:S01]  /*68a0*/  FSEL R122, R141, -INF , P2 ;  /* 0xff8000008d7a7808 */ /* 0x000fe20001000000 */
[----:B------:R-:W-:Y:S01]  /*68b0*/  MUFU.EX2 R13, R13 ;  /* 0x0000000d000d7308 */ /* 0x000fe20000000800 */
[----:B------:R-:W-:-:S02]  /*68c0*/  FSEL R143, R143, -INF , P1 ;  /* 0xff8000008f8f7808 */ /* 0x000fc40000800000 */
[----:B------:R-:W-:Y:S02]  /*68d0*/  FSEL R142, R142, -INF , P1 ;  /* 0xff8000008e8e7808 */ /* 0x000fe40000800000 */
[----:B------:R-:W-:Y:S02]  /*68e0*/  FSEL R115, R115, -INF , P1 ;  /* 0xff80000073737808 */ /* 0x000fe40000800000 */
[----:B------:R-:W-:Y:S01]  /*68f0*/  FSEL R146, R146, -INF , P1 ;  /* 0xff80000092927808 */ /* 0x000fe20000800000 */
[----:B------:R-:W-:Y:S01]  /*6900*/  MUFU.EX2 R14, R14 ;  /* 0x0000000e000e7308 */ /* 0x000fe20000000800 */
[----:B------:R-:W-:-:S07]  /*6910*/  FSEL R150, R150, -INF , P1 ;  /* 0xff80000096967808 */ /* 0x000fce0000800000 */
[----:B------:R-:W-:Y:S08]  /*6920*/  MUFU.EX2 R97, R97 ;  /* 0x0000006100617308 */ /* 0x000ff00000000800 */
[----:B------:R-:W-:Y:S01]  /*6930*/  MUFU.EX2 R98, R98 ;  /* 0x0000006200627308 */ /* 0x000fe20000000800 */
[----:B------:R-:W-:Y:S02]  /*6940*/  WARPGROUP.DEPBAR.LE gsb0, 0x0 ;  /* 0x00008000000079c5 */ /* 0x000fe40000010000 */
[----:B------:R-:W-:-:S05]  /*6950*/  WARPGROUP.ARRIVE ;  /* 0x00000000000079c5 */ /* 0x000fca0000000000 */
[----:B------:R-:W-:Y:S08]  /*6960*/  MUFU.EX2 R21, R21 ;  /* 0x0000001500157308 */ /* 0x000ff00000000800 */
[----:B------:R-:W-:Y:S01]  /*6970*/  MUFU.EX2 R22, R22 ;  /* 0x0000001600167308 */ /* 0x000fe20000000800 */
[----:B-----5:R-:W-:Y:S02]  /*6980*/  R2UR UR8, R10 ;  /* 0x000000000a0872ca */ /* 0x020fe400000e0000 */
[----:B------:R-:W-:Y:S01]  /*6990*/  R2UR UR9, R11 ;  /* 0x000000000b0972ca */ /* 0x000fe200000e0000 */
[----:B------:R-:W2:Y:S04]  /*69a0*/  SHFL.IDX PT, R10, R16, R19, 0x1f ;  /* 0x00001f13100a7589 */ /* 0x000ea800000e0000 */
[----:B------:R3:W4:Y:S04]  /*69b0*/  SHFL.IDX PT, R11, R16, R17, 0x1f ;  /* 0x00001f11100b7589 */ /* 0x00072800000e0000 */
[----:B------:R-:W5:Y:S04]  /*69c0*/  SHFL.IDX PT, R16, R16, R20, 0x1f ;  /* 0x00001f1410107589 */ /* 0x000f6800000e0000 */
[----:B------:R-:W-:Y:S01]  /*69d0*/  HGMMA.64x128x16.F32 R24, gdesc[UR8], R24, gsb0 ;  /* 0x01e00000081879f0 */ /* 0x000fe20008000818 */
[----:B------:R-:W-:Y:S01]  /*69e0*/  R2UR UR8, R234 ;  /* 0x00000000ea0872ca */ /* 0x000fe200000e0000 */
[----:B------:R-:W-:Y:S01]  /*69f0*/  UMOV UR10, UR4 ;  /* 0x00000004000a7c82 */ /* 0x000fe20008000000 */
[----:B------:R-:W-:Y:S01]  /*6a00*/  R2UR UR9, R235 ;  /* 0x00000000eb0972ca */ /* 0x000fe200000e0000 */
[----:B------:R-:W-:Y:S01]  /*6a10*/  UMOV UR11, 0x40000040 ;  /* 0x40000040000b7882 */ /* 0x000fe20000000000 */
[--C-:B---3--:R-:W-:Y:S01]  /*6a20*/  FFMA.FTZ R17, R104, UR12, -R18.reuse ;  /* 0x0000000c68117c23 */ /* 0x108fe20008010812 */
[----:B------:R-:W-:Y:S01]  /*6a30*/  FFMA.FTZ R18, R106, UR12, -R18 ;  /* 0x0000000c6a127c23 */ /* 0x000fe20008010812 */
[C---:B------:R-:W-:Y:S01]  /*6a40*/  VIADD R106, R5.reuse, 0x10 ;  /* 0x00000010056a7836 */ /* 0x040fe20000000000 */
[----:B------:R-:W3:Y:S01]  /*6a50*/  SHFL.IDX PT, R20, R231, R19, 0x1f ;  /* 0x00001f13e7147589 */ /* 0x000ee200000e0000 */
[----:B------:R-:W-:Y:S01]  /*6a60*/  VIADD R104, R5, 0x18 ;  /* 0x0000001805687836 */ /* 0x000fe20000000000 */
[----:B------:R-:W-:Y:S01]  /*6a70*/  R2UR UR4, R232 ;  /* 0x00000000e80472ca */ /* 0x000fe200000e0000 */
[----:B------:R-:W-:Y:S01]  /*6a80*/  MUFU.EX2 R17, R17 ;  /* 0x0000001100117308 */ /* 0x000fe20000000800 */
[----:B------:R-:W1:Y:S01]  /*6a90*/  SHFL.IDX PT, R90, R231, R106, 0x1f ;  /* 0x00001f6ae75a7589 */ /* 0x000e6200000e0000 */
[--C-:B--2---:R-:W-:Y:S01]  /*6aa0*/  FFMA.FTZ R89, R89, UR12, -R10.reuse ;  /* 0x0000000c59597c23 */ /* 0x104fe2000801080a */
[----:B------:R-:W-:Y:S01]  /*6ab0*/  FFMA.FTZ R10, R91, UR12, -R10 ;  /* 0x0000000c5b0a7c23 */ /* 0x000fe2000801080a */
[--C-:B----4-:R-:W-:Y:S01]  /*6ac0*/  FFMA.FTZ R230, R230, UR12, -R11.reuse ;  /* 0x0000000ce6e67c23 */ /* 0x110fe2000801080b */
[----:B------:R-:W-:Y:S01]  /*6ad0*/  FFMA.FTZ R11, R94, UR12, -R11 ;  /* 0x0000000c5e0b7c23 */ /* 0x000fe2000801080b */
[----:B------:R-:W-:Y:S02]  /*6ae0*/  SHFL.IDX PT, R110, R223, R104, 0x1f ;  /* 0x00001f68df6e7589 */ /* 0x000fe400000e0000 */
[----:B------:R-:W-:Y:S01]  /*6af0*/  MUFU.EX2 R224, R89 ;  /* 0x0000005900e07308 */ /* 0x000fe20000000800 */
[--C-:B-----5:R-:W-:Y:S01]  /*6b00*/  FFMA.FTZ R101, R101, UR12, -R16.reuse ;  /* 0x0000000c65657c23 */ /* 0x120fe20008010810 */
[----:B------:R-:W-:Y:S01]  /*6b10*/  FFMA.FTZ R16, R103, UR12, -R16 ;  /* 0x0000000c67107c23 */ /* 0x000fe20008010810 */
[----:B------:R-:W-:Y:S01]  /*6b20*/  VIADD R103, R5, 0xc ;  /* 0x0000000c05677836 */ /* 0x000fe20000000000 */
[----:B------:R2:W-:Y:S04]  /*6b30*/  SHFL.IDX PT, R94, R231, R104, 0x1f ;  /* 0x00001f68e75e7589 */ /* 0x0005e800000e0000 */
[----:B------:R4:W-:Y:S01]  /*6b40*/  MUFU.EX2 R225, R101 ;  /* 0x0000006500e17308 */ /* 0x0009e20000000800 */
[----:B------:R-:W5:Y:S04]  /*6b50*/  SHFL.IDX PT, R88, R231, R103, 0x1f ;  /* 0x00001f67e7587589 */ /* 0x000f6800000e0000 */
[----:B------:R-:W5:Y:S01]  /*6b60*/  SHFL.IDX PT, R103, R223, R103, 0x1f ;  /* 0x00001f67df677589 */ /* 0x000f6200000e0000 */
[----:B--2---:R-:W-:Y:S01]  /*6b70*/  FSEL R104, R127, -INF , P1 ;  /* 0xff8000007f687808 */ /* 0x004fe20000800000 */
[--C-:B---3--:R-:W-:Y:S01]  /*6b80*/  FFMA.FTZ R19, R105, UR12, -R20.reuse ;  /* 0x0000000c69137c23 */ /* 0x108fe20008010814 */
[----:B------:R-:W-:Y:S01]  /*6b90*/  FFMA.FTZ R20, R107, UR12, -R20 ;  /* 0x0000000c6b147c23 */ /* 0x000fe20008010814 */
[----:B----4-:R-:W-:-:S02]  /*6ba0*/  VIADD R101, R5, 0x14 ;  /* 0x0000001405657836 */ /* 0x010fc40000000000 */
[--C-:B-1----:R-:W-:Y:S01]  /*6bb0*/  FFMA.FTZ R89, R112, UR12, -R90.reuse ;  /* 0x0000000c70597c23 */ /* 0x102fe2000801085a */
[----:B------:R-:W-:Y:S01]  /*6bc0*/  FFMA.FTZ R90, R114, UR12, -R90 ;  /* 0x0000000c725a7c23 */ /* 0x000fe2000801085a */
[----:B------:R-:W-:Y:S01]  /*6bd0*/  VIADD R114, R5, 0x8 ;  /* 0x0000000805727836 */ /* 0x000fe20000000000 */
[----:B------:R-:W-:Y:S01]  /*6be0*/  SHFL.IDX PT, R106, R223, R106, 0x1f ;  /* 0x00001f6adf6a7589 */ /* 0x000fe200000e0000 */
[----:B------:R-:W-:Y:S01]  /*6bf0*/  FSEL R107, R129, -INF , P2 ;  /* 0xff800000816b7808 */ /* 0x000fe20001000000 */
[----:B------:R-:W-:Y:S01]  /*6c00*/  MUFU.EX2 R10, R10 ;  /* 0x0000000a000a7308 */ /* 0x000fe20000000800 */
[----:B------:R-:W-:Y:S01]  /*6c10*/  FSEL R105, R128, -INF , P2 ;  /* 0xff80000080697808 */ /* 0x000fe20001000000 */
[----:B------:R-:W1:Y:S04]  /*6c20*/  SHFL.IDX PT, R92, R231, R101, 0x1f ;  /* 0x00001f65e75c7589 */ /* 0x000e6800000e0000 */
[----:B------:R2:W3:Y:S02]  /*6c30*/  SHFL.IDX PT, R231, R231, R93, 0x1f ;  /* 0x00001f5de7e77589 */ /* 0x0004e400000e0000 */
[----:B------:R-:W4:Y:S02]  /*6c40*/  MUFU.EX2 R11, R11 ;  /* 0x0000000b000b7308 */ /* 0x000f240000000800 */
[----:B------:R2:W4:Y:S01]  /*6c50*/  SHFL.IDX PT, R108, R223, R101, 0x1f ;  /* 0x00001f65df6c7589 */ /* 0x00052200000e0000 */
[--C-:B-----5:R-:W-:Y:S01]  /*6c60*/  FFMA.FTZ R23, R109, UR12, -R88.reuse ;  /* 0x0000000c6d177c23 */ /* 0x120fe20008010858 */
[----:B------:R-:W-:Y:S01]  /*6c70*/  FSEL R109, R125, -INF , P2 ;  /* 0xff8000007d6d7808 */ /* 0x000fe20001000000 */
[----:B------:R-:W-:Y:S01]  /*6c80*/  FFMA.FTZ R88, R111, UR12, -R88 ;  /* 0x0000000c6f587c23 */ /* 0x000fe20008010858 */
[----:B------:R-:W5:Y:S01]  /*6c90*/  SHFL.IDX PT, R102, R223, R114, 0x1f ;  /* 0x00001f72df667589 */ /* 0x000f6200000e0000 */
[--C-:B------:R-:W-:Y:S01]  /*6ca0*/  FFMA.FTZ R104, R104, UR12, -R103.reuse ;  /* 0x0000000c68687c23 */ /* 0x100fe20008010867 */
[--C-:B--2---:R-:W-:Y:S01]  /*6cb0*/  FFMA.FTZ R93, R116, UR12, -R94.reuse ;  /* 0x0000000c745d7c23 */ /* 0x104fe2000801085e */
[----:B------:R-:W-:Y:S01]  /*6cc0*/  FFMA.FTZ R94, R118, UR12, -R94 ;  /* 0x0000000c765e7c23 */ /* 0x000fe2000801085e */
[----:B------:R-:W-:Y:S01]  /*6cd0*/  FSEL R118, R145, -INF , P2 ;  /* 0xff80000091767808 */ /* 0x000fe20001000000 */
[----:B------:R-:W-:Y:S01]  /*6ce0*/  FFMA.FTZ R109, R109, UR12, -R103 ;  /* 0x0000000c6d6d7c23 */ /* 0x000fe20008010867 */
[----:B------:R-:W-:Y:S01]  /*6cf0*/  FSEL R101, R124, -INF , P2 ;  /* 0xff8000007c657808 */ /* 0x000fe20001000000 */
[C---:B------:R-:W-:Y:S01]  /*6d00*/  VIADD R145, R5.reuse, 0x10 ;  /* 0x0000001005917836 */ /* 0x040fe20000000000 */
[----:B------:R-:W-:Y:S01]  /*6d10*/  FSEL R116, R148, -INF , P2 ;  /* 0xff80000094747808 */ /* 0x000fe20001000000 */
[----:B------:R2:W-:Y:S01]  /*6d20*/  MUFU.EX2 R103, R109 ;  /* 0x0000006d00677308 */ /* 0x0005e20000000800 */
[----:B------:R-:W-:Y:S01]  /*6d30*/  VIADD R148, R5, 0xc ;  /* 0x0000000c05947836 */ /* 0x000fe20000000000 */
[----:B------:R-:W-:Y:S01]  /*6d40*/  FSEL R111, R133, -INF , P2 ;  /* 0xff800000856f7808 */ /* 0x000fe20001000000 */
[----:B-1----:R-:W-:Y:S01]  /*6d50*/  FFMA.FTZ R91, R113, UR12, -R92 ;  /* 0x0000000c715b7c23 */ /* 0x002fe2000801085c */
[----:B------:R-:W-:-:S02]  /*6d60*/  VIADD R113, R5, 0x4 ;  /* 0x0000000405717836 */ /* 0x000fc40000000000 */
[----:B------:R-:W-:Y:S01]  /*6d70*/  FFMA.FTZ R105, R105, UR12, -R106 ;  /* 0x0000000c69697c23 */ /* 0x000fe2000801086a */
[----:B------:R-:W1:Y:S01]  /*6d80*/  SHFL.IDX PT, R121, R219, R148, 0x1f ;  /* 0x00001f94db797589 */ /* 0x000e6200000e0000 */
[--C-:B---3--:R-:W-:Y:S01]  /*6d90*/  FFMA.FTZ R95, R117, UR12, -R231.reuse ;  /* 0x0000000c755f7c23 */ /* 0x108fe200080108e7 */
[----:B------:R-:W-:Y:S01]  /*6da0*/  FFMA.FTZ R96, R119, UR12, -R231 ;  /* 0x0000000c77607c23 */ /* 0x000fe200080108e7 */
[----:B--2---:R-:W-:Y:S01]  /*6db0*/  FSEL R109, R132, -INF , P2 ;  /* 0xff800000846d7808 */ /* 0x004fe20001000000 */
[----:B------:R-:W2:Y:S01]  /*6dc0*/  SHFL.IDX PT, R117, R219, R144, 0x1f ;  /* 0x00001f90db757589 */ /* 0x000ea200000e0000 */
[----:B------:R-:W-:Y:S02]  /*6dd0*/  VIADD R231, R5, 0x1c ;  /* 0x0000001c05e77836 */ /* 0x000fe40000000000 */
[--C-:B----4-:R-:W-:Y:S01]  /*6de0*/  FFMA.FTZ R107, R107, UR12, -R108.reuse ;  /* 0x0000000c6b6b7c23 */ /* 0x110fe2000801086c */
[----:B------:R-:W-:Y:S01]  /*6df0*/  FFMA.FTZ R108, R131, UR12, -R108 ;  /* 0x0000000c836c7c23 */ /* 0x000fe2000801086c */
[----:B------:R-:W3:Y:S01]  /*6e00*/  SHFL.IDX PT, R100, R223, R113, 0x1f ;  /* 0x00001f71df647589 */ /* 0x000ee200000e0000 */
[--C-:B------:R-:W-:Y:S01]  /*6e10*/  FFMA.FTZ R109, R109, UR12, -R110.reuse ;  /* 0x0000000c6d6d7c23 */ /* 0x100fe2000801086e */
[----:B------:R-:W-:Y:S01]  /*6e20*/  FFMA.FTZ R110, R134, UR12, -R110 ;  /* 0x0000000c866e7c23 */ /* 0x000fe2000801086e */
[--C-:B-----5:R-:W-:Y:S01]  /*6e30*/  FFMA.FTZ R101, R101, UR12, -R102.reuse ;  /* 0x0000000c65657c23 */ /* 0x120fe20008010866 */
[----:B------:R4:W5:Y:S01]  /*6e40*/  SHFL.IDX PT, R112, R223, R231, 0x1f ;  /* 0x00001fe7df707589 */ /* 0x00096200000e0000 */
[----:B------:R-:W-:Y:S01]  /*6e50*/  FFMA.FTZ R102, R126, UR12, -R102 ;  /* 0x0000000c7e667c23 */ /* 0x000fe20008010866 */
[----:B------:R-:W-:Y:S01]  /*6e60*/  FFMA.FTZ R106, R130, UR12, -R106 ;  /* 0x0000000c826a7c23 */ /* 0x000fe2000801086a */
[----:B------:R-:W-:Y:S01]  /*6e70*/  FSEL R130, R136, -INF , P2 ;  /* 0xff80000088827808 */ /* 0x000fe20001000000 */
[----:B------:R2:W-:Y:S01]  /*6e80*/  SHFL.IDX PT, R134, R219, R113, 0x1f ;  /* 0x00001f71db867589 */ /* 0x0005e200000e0000 */
[----:B------:R-:W-:Y:S01]  /*6e90*/  FSEL R125, R140, -INF , P2 ;  /* 0xff8000008c7d7808 */ /* 0x000fe20001000000 */
[----:B------:R-:W-:Y:S01]  /*6ea0*/  FFMA.FTZ R92, R115, UR12, -R92 ;  /* 0x0000000c735c7c23 */ /* 0x000fe2000801085c */
[----:B------:R-:W5:Y:S01]  /*6eb0*/  MUFU.EX2 R107, R107 ;  /* 0x0000006b006b7308 */ /* 0x000f620000000800 */
[----:B------:R-:W5:Y:S01]  /*6ec0*/  SHFL.IDX PT, R131, R219, R5, 0x1f ;  /* 0x00001f05db837589 */ /* 0x000f6200000e0000 */
[----:B----4-:R-:W-:-:S02]  /*6ed0*/  VIADD R223, R5, 0x18 ;  /* 0x0000001805df7836 */ /* 0x010fc40000000000 */
[--C-:B-1----:R-:W-:Y:S01]  /*6ee0*/  FFMA.FTZ R122, R122, UR12, -R121.reuse ;  /* 0x0000000c7a7a7c23 */ /* 0x102fe20008010879 */
[----:B------:R-:W-:Y:S01]  /*6ef0*/  FFMA.FTZ R121, R143, UR12, -R121 ;  /* 0x0000000c8f797c23 */ /* 0x000fe20008010879 */
[----:B--2---:R-:W-:Y:S01]  /*6f00*/  FSEL R113, R151, -INF , P1 ;  /* 0xff80000097717808 */ /* 0x004fe20000800000 */
[----:B------:R-:W-:Y:S02]  /*6f10*/  VIADD R151, R5, 0x4 ;  /* 0x0000000405977836 */ /* 0x000fe40000000000 */
[--C-:B------:R-:W-:Y:S01]  /*6f20*/  FFMA.FTZ R118, R118, UR12, -R117.reuse ;  /* 0x0000000c76767c23 */ /* 0x100fe20008010875 */
[----:B------:R-:W-:Y:S01]  /*6f30*/  FFMA.FTZ R117, R147, UR12, -R117 ;  /* 0x0000000c93757c23 */ /* 0x000fe20008010875 */
[----:B------:R-:W1:Y:S01]  /*6f40*/  SHFL.IDX PT, R119, R219, R145, 0x1f ;  /* 0x00001f91db777589 */ /* 0x000e6200000e0000 */
[----:B------:R-:W2:Y:S01]  /*6f50*/  MUFU.EX2 R230, R230 ;  /* 0x000000e600e67308 */ /* 0x000ea20000000800 */
[--C-:B---3--:R-:W-:Y:S01]  /*6f60*/  FFMA.FTZ R99, R99, UR12, -R100.reuse ;  /* 0x0000000c63637c23 */ /* 0x108fe20008010864 */
[----:B------:R-:W-:Y:S01]  /*6f70*/  FFMA.FTZ R100, R123, UR12, -R100 ;  /* 0x0000000c7b647c23 */ /* 0x000fe20008010864 */
[----:B------:R-:W3:Y:S01]  /*6f80*/  LDL R147, [R1+0x28] ;  /* 0x0000280001937983 */ /* 0x000ee20000100800 */
[--C-:B-----5:R-:W-:Y:S01]  /*6f90*/  FFMA.FTZ R111, R111, UR12, -R112.reuse ;  /* 0x0000000c6f6f7c23 */ /* 0x120fe20008010870 */
[----:B------:R-:W-:-:S02]  /*6fa0*/  FFMA.FTZ R112, R135, UR12, -R112 ;  /* 0x0000000c87707c23 */ /* 0x000fc40008010870 */
[----:B------:R4:W5:Y:S01]  /*6fb0*/  SHFL.IDX PT, R123, R219, R114, 0x1f ;  /* 0x00001f72db7b7589 */ /* 0x00096200000e0000 */
[----:B------:R-:W-:Y:S01]  /*6fc0*/  FSEL R135, R137, -INF , P2 ;  /* 0xff80000089877808 */ /* 0x000fe20001000000 */
[----:B------:R-:W2:Y:S02]  /*6fd0*/  MUFU.EX2 R106, R106 ;  /* 0x0000006a006a7308 */ /* 0x000ea40000000800 */
[----:B------:R-:W2:Y:S01]  /*6fe0*/  SHFL.IDX PT, R115, R219, R223, 0x1f ;  /* 0x00001fdfdb737589 */ /* 0x000ea200000e0000 */
[--C-:B------:R-:W-:Y:S01]  /*6ff0*/  FFMA.FTZ R130, R130, UR12, -R131.reuse ;  /* 0x0000000c82827c23 */ /* 0x100fe20008010883 */
[--C-:B------:R-:W-:Y:S01]  /*7000*/  FFMA.FTZ R135, R135, UR12, -R134.reuse ;  /* 0x0000000c87877c23 */ /* 0x100fe20008010886 */
[----:B------:R-:W-:Y:S01]  /*7010*/  FFMA.FTZ R134, R139, UR12, -R134 ;  /* 0x0000000c8b867c23 */ /* 0x000fe20008010886 */
[----:B------:R-:W-:Y:S01]  /*7020*/  FFMA.FTZ R131, R138, UR12, -R131 ;  /* 0x0000000c8a837c23 */ /* 0x000fe20008010883 */
[----:B----4-:R-:W-:Y:S01]  /*7030*/  FSEL R114, R149, -INF , P2 ;  /* 0xff80000095727808 */ /* 0x010fe20001000000 */
[----:B------:R-:W-:Y:S01]  /*7040*/  VIADD R149, R5, 0x8 ;  /* 0x0000000805957836 */ /* 0x000fe20000000000 */
[----:B------:R-:W4:Y:S01]  /*7050*/  SHFL.IDX PT, R219, R219, R231, 0x1f ;  /* 0x00001fe7dbdb7589 */ /* 0x000f2200000e0000 */
[----:B------:R-:W3:Y:S01]  /*7060*/  MUFU.EX2 R16, R16 ;  /* 0x0000001000107308 */ /* 0x000ee20000000800 */
[--C-:B-1----:R-:W-:Y:S01]  /*7070*/  FFMA.FTZ R120, R120, UR12, -R119.reuse ;  /* 0x0000000c78787c23 */ /* 0x102fe20008010877 */
[----:B------:R-:W-:-:S06]  /*7080*/  FFMA.FTZ R119, R146, UR12, -R119 ;  /* 0x0000000c92777c23 */ /* 0x000fcc0008010877 */
[----:B------:R-:W1:Y:S01]  /*7090*/  MUFU.EX2 R101, R101 ;  /* 0x0000006500657308 */ /* 0x000e620000000800 */
[--C-:B-----5:R-:W-:Y:S01]  /*70a0*/  FFMA.FTZ R125, R125, UR12, -R123.reuse ;  /* 0x0000000c7d7d7c23 */ /* 0x120fe2000801087b */
[----:B------:R-:W-:Y:S02]  /*70b0*/  WARPGROUP.DEPBAR.LE gsb0, 0x0 ;  /* 0x00008000000079c5 */ /* 0x000fe40000010000 */
[----:B------:R-:W-:Y:S01]  /*70c0*/  WARPGROUP.ARRIVE ;  /* 0x00000000000079c5 */ /* 0x000fe20000000000 */
[----:B------:R-:W-:-:S03]  /*70d0*/  FFMA.FTZ R123, R142, UR12, -R123 ;  /* 0x0000000c8e7b7c23 */ /* 0x000fc6000801087b */
[----:B------:R-:W5:Y:S01]  /*70e0*/  MUFU.EX2 R102, R102 ;  /* 0x0000006600667308 */ /* 0x000f620000000800 */
[--C-:B--2---:R-:W-:Y:S01]  /*70f0*/  FFMA.FTZ R116, R116, UR12, -R115.reuse ;  /* 0x0000000c74747c23 */ /* 0x104fe20008010873 */
[----:B------:R-:W-:Y:S01]  /*7100*/  FFMA.FTZ R115, R150, UR12, -R115 ;  /* 0x0000000c96737c23 */ /* 0x000fe20008010873 */
[----:B------:R-:W-:Y:S01]  /*7110*/  HGMMA.64x128x16.F32 R24, gdesc[UR8], R24, gsb0 ;  /* 0x01e00000081879f0 */ /* 0x000fe20008000818 */
[----:B----4-:R-:W-:-:S04]  /*7120*/  FFMA.FTZ R114, R114, UR12, -R219 ;  /* 0x0000000c72727c23 */ /* 0x010fc800080108db */
[----:B------:R-:W2:Y:S01]  /*7130*/  MUFU.EX2 R104, R104 ;  /* 0x0000006800687308 */ /* 0x000ea20000000800 */
[----:B------:R-:W-:-:S07]  /*7140*/  FFMA.FTZ R113, R113, UR12, -R219 ;  /* 0x0000000c71717c23 */ /* 0x000fce00080108db */
        /* <DEDUP_REMOVED lines=20> */
[----:B------:R-:W-:-:S06]  /*7290*/  R2UR UR4, R220 ;  /* 0x00000000dc0472ca */ /* 0x000fcc00000e0000 */
[----:B------:R-:W-:Y:S08]  /*72a0*/  MUFU.EX2 R95, R95 ;  /* 0x0000005f005f7308 */ /* 0x000ff00000000800 */
[----:B------:R-:W-:Y:S08]  /*72b0*/  MUFU.EX2 R96, R96 ;  /* 0x0000006000607308 */ /* 0x000ff00000000800 */
[----:B------:R-:W-:Y:S08]  /*72c0*/  MUFU.EX2 R110, R110 ;  /* 0x0000006e006e7308 */ /* 0x000ff00000000800 */
[----:B------:R-:W-:Y:S01]  /*72d0*/  MUFU.EX2 R112, R112 ;  /* 0x0000007000707308 */ /* 0x000fe20000000800 */
[----:B------:R-:W-:-:S02]  /*72e0*/  WARPGROUP.DEPBAR.LE gsb0, 0x0 ;  /* 0x00008000000079c5 */ /* 0x000fc40000010000 */
[----:B------:R-:W1:Y:S04]  /*72f0*/  LDS R221, [R221+0x400] ;  /* 0x00040000dddd7984 */ /* 0x000e680000000800 */
[----:B------:R-:W5:Y:S04]  /*7300*/  LDS R218, [R218+0x400] ;  /* 0x00040000dada7984 */ /* 0x000f680000000800 */
[----:B------:R-:W-:Y:S04]  /*7310*/  LDS R217, [R217+0x400] ;  /* 0x00040000d9d97984 */ /* 0x000fe80000000800 */
[----:B------:R-:W-:Y:S04]  /*7320*/  LDS R216, [R216+0x400] ;  /* 0x00040000d8d87984 */ /* 0x000fe80000000800 */
[----:B-1----:R-:W1:Y:S04]  /*7330*/  SHFL.IDX PT, R124, R221, R5, 0x1f ;  /* 0x00001f05dd7c7589 */ /* 0x002e6800000e0000 */
[----:B------:R-:W2:Y:S04]  /*7340*/  SHFL.IDX PT, R126, R221, R151, 0x1f ;  /* 0x00001f97dd7e7589 */ /* 0x000ea800000e0000 */
[----:B------:R-:W4:Y:S04]  /*7350*/  SHFL.IDX PT, R133, R221, R149, 0x1f ;  /* 0x00001f95dd857589 */ /* 0x000f2800000e0000 */
[----:B------:R-:W4:Y:S04]  /*7360*/  SHFL.IDX PT, R128, R221, R148, 0x1f ;  /* 0x00001f94dd807589 */ /* 0x000f2800000e0000 */
[----:B------:R-:W3:Y:S04]  /*7370*/  SHFL.IDX PT, R129, R221, R145, 0x1f ;  /* 0x00001f91dd817589 */ /* 0x000ee800000e0000 */
[----:B-----5:R-:W5:Y:S01]  /*7380*/  SHFL.IDX PT, R139, R218, R149, 0x1f ;  /* 0x00001f95da8b7589 */ /* 0x020f6200000e0000 */
[--C-:B-1----:R-:W-:Y:S01]  /*7390*/  FADD.FTZ R24, R24, -R124.reuse ;  /* 0x8000007c18187221 */ /* 0x102fe20000010000 */
[----:B------:R-:W-:-:S02]  /*73a0*/  FADD.FTZ R26, R26, -R124 ;  /* 0x8000007c1a1a7221 */ /* 0x000fc40000010000 */
[----:B------:R-:W1:Y:S01]  /*73b0*/  SHFL.IDX PT, R136, R218, R223, 0x1f ;  /* 0x00001fdfda887589 */ /* 0x000e6200000e0000 */
[--C-:B--2---:R-:W-:Y:S01]  /*73c0*/  FADD.FTZ R124, R25, -R126.reuse ;  /* 0x8000007e197c7221 */ /* 0x104fe20000010000 */
[----:B------:R-:W-:Y:S02]  /*73d0*/  FADD.FTZ R126, R27, -R126 ;  /* 0x8000007e1b7e7221 */ /* 0x000fe40000010000 */
[----:B------:R-:W2:Y:S01]  /*73e0*/  SHFL.IDX PT, R143, R221, R223, 0x1f ;  /* 0x00001fdfdd8f7589 */ /* 0x000ea200000e0000 */
[--C-:B----4-:R-:W-:Y:S01]  /*73f0*/  FADD.FTZ R127, R28, -R133.reuse ;  /* 0x800000851c7f7221 */ /* 0x110fe20000010000 */
[----:B------:R-:W-:Y:S01]  /*7400*/  FADD.FTZ R25, R30, -R133 ;  /* 0x800000851e197221 */ /* 0x000fe20000010000 */
[----:B------:R4:W2:Y:S01]  /*7410*/  MUFU.EX2 R28, R130 ;  /* 0x00000082001c7308 */ /* 0x0008a20000000800 */
[----:B------:R-:W2:Y:S01]  /*7420*/  SHFL.IDX PT, R141, R218, R5, 0x1f ;  /* 0x00001f05da8d7589 */ /* 0x000ea200000e0000 */
[----:B------:R-:W-:-:S03]  /*7430*/  FADD.FTZ R27, R31, -R128 ;  /* 0x800000801f1b7221 */ /* 0x000fc60000010000 */
[----:B------:R-:W2:Y:S03]  /*7440*/  SHFL.IDX PT, R138, R218, R145, 0x1f ;  /* 0x00001f91da8a7589 */ /* 0x000ea600000e0000 */
[----:B------:R1:W2:Y:S01]  /*7450*/  MUFU.EX2 R30, R135 ;  /* 0x00000087001e7308 */ /* 0x0002a20000000800 */
[----:B----4-:R-:W-:Y:S01]  /*7460*/  FADD.FTZ R130, R29, -R128 ;  /* 0x800000801d827221 */ /* 0x010fe20000010000 */
[----:B---3--:R-:W-:Y:S01]  /*7470*/  FADD.FTZ R128, R32, -R129 ;  /* 0x8000008120807221 */ /* 0x008fe20000010000 */
[----:B------:R-:W3:Y:S01]  /*7480*/  SHFL.IDX PT, R137, R218, R148, 0x1f ;  /* 0x00001f94da897589 */ /* 0x000ee200000e0000 */
[--C-:B-----5:R-:W-:Y:S01]  /*7490*/  FADD.FTZ R44, R44, -R139.reuse ;  /* 0x8000008b2c2c7221 */ /* 0x120fe20000010000 */
[----:B------:R-:W-:Y:S01]  /*74a0*/  FADD.FTZ R46, R46, -R139 ;  /* 0x8000008b2e2e7221 */ /* 0x000fe20000010000 */
[----:B------:R-:W-:Y:S01]  /*74b0*/  FADD.FTZ R129, R34, -R129 ;  /* 0x8000008122817221 */ /* 0x000fe20000010000 */
[----:B------:R-:W4:Y:S01]  /*74c0*/  SHFL.IDX PT, R32, R218, R144, 0x1f ;  /* 0x00001f90da207589 */ /* 0x000f2200000e0000 */
[--C-:B-1----:R-:W-:Y:S01]  /*74d0*/  FADD.FTZ R52, R52, -R136.reuse ;  /* 0x8000008834347221 */ /* 0x102fe20000010000 */
[----:B------:R-:W-:Y:S01]  /*74e0*/  FADD.FTZ R54, R54, -R136 ;  /* 0x8000008836367221 */ /* 0x000fe20000010000 */
[----:B------:R1:W5:Y:S01]  /*74f0*/  MUFU.EX2 R29, R131 ;  /* 0x00000083001d7308 */ /* 0x0003620000000800 */
[----:B------:R-:W1:Y:S01]  /*7500*/  SHFL.IDX PT, R135, R217, R5, 0x1f ;  /* 0x00001f05d9877589 */ /* 0x000e6200000e0000 */
[--C-:B--2---:R-:W-:Y:S01]  /*7510*/  FADD.FTZ R133, R36, -R143.reuse ;  /* 0x8000008f24857221 */ /* 0x104fe20000010000 */
[----:B------:R-:W-:-:S02]  /*7520*/  FADD.FTZ R38, R38, -R143 ;  /* 0x8000008f26267221 */ /* 0x000fc40000010000 */
[----:B------:R-:W2:Y:S01]  /*7530*/  SHFL.IDX PT, R132, R221, R144, 0x1f ;  /* 0x00001f90dd847589 */ /* 0x000ea200000e0000 */
[--C-:B------:R-:W-:Y:S01]  /*7540*/  FADD.FTZ R40, R40, -R141.reuse ;  /* 0x8000008d28287221 */ /* 0x100fe20000010000 */
[----:B------:R-:W-:Y:S02]  /*7550*/  FADD.FTZ R42, R42, -R141 ;  /* 0x8000008d2a2a7221 */ /* 0x000fe40000010000 */
[----:B------:R-:W5:Y:S01]  /*7560*/  SHFL.IDX PT, R136, R217, R145, 0x1f ;  /* 0x00001f91d9887589 */ /* 0x000f6200000e0000 */
[----:B------:R-:W5:Y:S01]  /*7570*/  MUFU.EX2 R31, R134 ;  /* 0x00000086001f7308 */ /* 0x000f620000000800 */
[--C-:B------:R-:W-:Y:S01]  /*7580*/  FADD.FTZ R48, R48, -R138.reuse ;  /* 0x8000008a30307221 */ /* 0x100fe20000010000 */
[----:B------:R-:W-:Y:S01]  /*7590*/  FADD.FTZ R50, R50, -R138 ;  /* 0x8000008a32327221 */ /* 0x000fe20000010000 */
[----:B------:R-:W-:Y:S04]  /*75a0*/  SHFL.IDX PT, R139, R216, R145, 0x1f ;  /* 0x00001f91d88b7589 */ /* 0x000fe800000e0000 */
[----:B------:R-:W-:Y:S01]  /*75b0*/  SHFL.IDX PT, R138, R216, R149, 0x1f ;  /* 0x00001f95d88a7589 */ /* 0x000fe200000e0000 */
[--C-:B---3--:R-:W-:Y:S01]  /*75c0*/  FADD.FTZ R45, R45, -R137.reuse ;  /* 0x800000892d2d7221 */ /* 0x108fe20000010000 */
[----:B------:R-:W-:Y:S01]  /*75d0*/  FADD.FTZ R47, R47, -R137 ;  /* 0x800000892f2f7221 */ /* 0x000fe20000010000 */
[--C-:B----4-:R-:W-:Y:S01]  /*75e0*/  FADD.FTZ R49, R49, -R32.reuse ;  /* 0x8000002031317221 */ /* 0x110fe20000010000 */
[----:B------:R-:W-:Y:S01]  /*75f0*/  FADD.FTZ R51, R51, -R32 ;  /* 0x8000002033337221 */ /* 0x000fe20000010000 */
[----:B------:R-:W-:Y:S01]  /*7600*/  SHFL.IDX PT, R143, R216, R148, 0x1f ;  /* 0x00001f94d88f7589 */ /* 0x000fe200000e0000 */
[----:B------:R3:W4:Y:S01]  /*7610*/  MUFU.EX2 R32, R125 ;  /* 0x0000007d00207308 */ /* 0x0007220000000800 */
[--C-:B-1----:R-:W-:Y:S01]  /*7620*/  FADD.FTZ R56, R56, -R135.reuse ;  /* 0x8000008738387221 */ /* 0x102fe20000010000 */
[----:B------:R-:W-:Y:S01]  /*7630*/  FADD.FTZ R58, R58, -R135 ;  /* 0x800000873a3a7221 */ /* 0x000fe20000010000 */
[----:B------:R-:W-:Y:S01]  /*7640*/  SHFL.IDX PT, R141, R216, R144, 0x1f ;  /* 0x00001f90d88d7589 */ /* 0x000fe200000e0000 */
[--C-:B--2---:R-:W-:Y:S01]  /*7650*/  FADD.FTZ R131, R33, -R132.reuse ;  /* 0x8000008421837221 */ /* 0x104fe20000010000 */
[----:B------:R-:W-:-:S02]  /*7660*/  FADD.FTZ R132, R35, -R132 ;  /* 0x8000008423847221 */ /* 0x000fc40000010000 */
[----:B------:R-:W-:Y:S04]  /*7670*/  SHFL.IDX PT, R135, R216, R151, 0x1f ;  /* 0x00001f97d8877589 */ /* 0x000fe800000e0000 */
[----:B------:R-:W1:Y:S04]  /*7680*/  SHFL.IDX PT, R142, R221, R231, 0x1f ;  /* 0x00001fe7dd8e7589 */ /* 0x000e6800000e0000 */
[----:B------:R-:W2:Y:S01]  /*7690*/  SHFL.IDX PT, R140, R218, R151, 0x1f ;  /* 0x00001f97da8c7589 */ /* 0x000ea200000e0000 */
[----:B------:R-:W-:Y:S01]  /*76a0*/  FMUL.FTZ R26, R9, R26 ;  /* 0x0000001a091a7220 */ /* 0x000fe20000410000 */
[----:B------:R-:W-:Y:S01]  /*76b0*/  FMUL.FTZ R25, R11, R25 ;  /* 0x000000190b197220 */ /* 0x000fe20000410000 */
[--C-:B-----5:R-:W-:Y:S01]  /*76c0*/  FADD.FTZ R66, R66, -R136.reuse ;  /* 0x8000008842427221 */ /* 0x120fe20000010000 */
[----:B---3--:R-:W-:Y:S01]  /*76d0*/  SHFL.IDX PT, R125, R216, R5, 0x1f ;  /* 0x00001f05d87d7589 */ /* 0x008fe200000e0000 */
[----:B------:R-:W-:Y:S01]  /*76e0*/  MUFU.EX2 R119, R119 ;  /* 0x0000007700777308 */ /* 0x000fe20000000800 */
[----:B------:R-:W-:-:S02]  /*76f0*/  FADD.FTZ R64, R64, -R136 ;  /* 0x8000008840407221 */ /* 0x000fc40000010000 */
[----:B------:R-:W-:Y:S04]  /*7700*/  SHFL.IDX PT, R145, R216, R223, 0x1f ;  /* 0x00001fdfd8917589 */ /* 0x000fe800000e0000 */
[----:B------:R-:W3:Y:S04]  /*7710*/  SHFL.IDX PT, R216, R216, R231, 0x1f ;  /* 0x00001fe7d8d87589 */ /* 0x000ee800000e0000 */
[----:B------:R-:W5:Y:S04]  /*7720*/  SHFL.IDX PT, R137, R217, R149, 0x1f ;  /* 0x00001f95d9897589 */ /* 0x000f6800000e0000 */
[----:B------:R-:W4:Y:S01]  /*7730*/  SHFL.IDX PT, R34, R217, R151, 0x1f ;  /* 0x00001f97d9227589 */ /* 0x000f2200000e0000 */
[--C-:B-1----:R-:W-:Y:S01]  /*7740*/  FADD.FTZ R37, R37, -R142.reuse ;  /* 0x8000008e25257221 */ /* 0x102fe20000010000 */
[----:B------:R-:W-:Y:S01]  /*7750*/  MUFU.EX2 R118, R118 ;  /* 0x0000007600767308 */ /* 0x000fe20000000800 */
[----:B------:R-:W-:Y:S01]  /*7760*/  FADD.FTZ R39, R39, -R142 ;  /* 0x8000008e27277221 */ /* 0x000fe20000010000 */
[----:B------:R-:W1:Y:S04]  /*7770*/  SHFL.IDX PT, R35, R217, R148, 0x1f ;  /* 0x00001f94d9237589 */ /* 0x000e6800000e0000 */
[----:B------:R-:W1:Y:S04]  /*7780*/  SHFL.IDX PT, R33, R218, R231, 0x1f ;  /* 0x00001fe7da217589 */ /* 0x000e6800000e0000 */
[----:B------:R-:W1:Y:S04]  /*7790*/  SHFL.IDX PT, R134, R217, R144, 0x1f ;  /* 0x00001f90d9867589 */ /* 0x000e6800000e0000 */
[----:B------:R-:W1:Y:S01]  /*77a0*/  SHFL.IDX PT, R36, R217, R223, 0x1f ;  /* 0x00001fdfd9247589 */ /* 0x000e6200000e0000 */
[----:B------:R-:W-:Y:S01]  /*77b0*/  MUFU.EX2 R117, R117 ;  /* 0x0000007500757308 */ /* 0x000fe20000000800 */
[----:B------:R-:W-:Y:S01]  /*77c0*/  FMUL.FTZ R38, R15, R38 ;  /* 0x000000260f267220 */ /* 0x000fe20000410000 */
[----:B--2---:R-:W-:Y:S01]  /*77d0*/  FADD.FTZ R41, R41, -R140 ;  /* 0x8000008c29297221 */ /* 0x004fe20000010000 */
[----:B------:R-:W2:Y:S01]  /*77e0*/  SHFL.IDX PT, R217, R217, R231, 0x1f ;  /* 0x00001fe7d9d97589 */ /* 0x000ea200000e0000 */
[----:B---3--:R-:W-:Y:S01]  /*77f0*/  FADD.FTZ R146, R85, -R216 ;  /* 0x800000d855927221 */ /* 0x008fe20000010000 */
[--C-:B-----5:R-:W-:Y:S01]  /*7800*/  FADD.FTZ R60, R60, -R137.reuse ;  /* 0x800000893c3c7221 */ /* 0x120fe20000010000 */
[----:B------:R-:W-:Y:S01]  /*7810*/  FADD.FTZ R62, R62, -R137 ;  /* 0x800000893e3e7221 */ /* 0x000fe20000010000 */
[----:B------:R-:W-:Y:S01]  /*7820*/  FMUL.FTZ R85, R10, R126 ;  /* 0x0000007e0a557220 */ /* 0x000fe20000410000 */
[--C-:B------:R-:W-:Y:S01]  /*7830*/  FADD.FTZ R137, R80, -R139.reuse ;  /* 0x8000008b50897221 */ /* 0x100fe20000010000 */
[--C-:B----4-:R-:W-:Y:S01]  /*7840*/  FADD.FTZ R57, R57, -R34.reuse ;  /* 0x8000002239397221 */ /* 0x110fe20000010000 */
[----:B------:R-:W-:Y:S01]  /*7850*/  FADD.FTZ R59, R59, -R34 ;  /* 0x800000223b3b7221 */ /* 0x000fe20000010000 */
[----:B------:R-:W-:Y:S01]  /*7860*/  FADD.FTZ R139, R82, -R139 ;  /* 0x8000008b528b7221 */ /* 0x000fe20000010000 */
[----:B------:R3:W4:Y:S01]  /*7870*/  MUFU.EX2 R34, R122 ;  /* 0x0000007a00227308 */ /* 0x0007220000000800 */
[----:B------:R-:W-:Y:S01]  /*7880*/  FMUL.FTZ R82, R228, R133 ;  /* 0x00000085e4527220 */ /* 0x000fe20000410000 */
[----:B------:R-:W-:Y:S01]  /*7890*/  FMUL.FTZ R37, R225, R37 ;  /* 0x00000025e1257220 */ /* 0x000fe20000410000 */
[--C-:B-1----:R-:W-:Y:S01]  /*78a0*/  FADD.FTZ R61, R61, -R35.reuse ;  /* 0x800000233d3d7221 */ /* 0x102fe20000010000 */
[----:B------:R-:W-:Y:S01]  /*78b0*/  FADD.FTZ R63, R63, -R35 ;  /* 0x800000233f3f7221 */ /* 0x000fe20000010000 */
[----:B------:R-:W-:Y:S01]  /*78c0*/  F2FP.F16.F32.PACK_AB R85, R85, R26 ;  /* 0x0000001a5555723e */ /* 0x000fe200000000ff */
[----:B------:R-:W-:Y:S01]  /*78d0*/  FMUL.FTZ R26, R12, R27 ;  /* 0x0000001b0c1a7220 */ /* 0x000fe20000410000 */
[--C-:B------:R-:W-:Y:S01]  /*78e0*/  FADD.FTZ R53, R53, -R33.reuse ;  /* 0x8000002135357221 */ /* 0x100fe20000010000 */
[----:B------:R1:W-:Y:S01]  /*78f0*/  MUFU.EX2 R35, R121 ;  /* 0x0000007900237308 */ /* 0x0003e20000000800 */
[----:B------:R-:W-:Y:S01]  /*7900*/  FADD.FTZ R55, R55, -R33 ;  /* 0x8000002137377221 */ /* 0x000fe20000010000 */
[----:B------:R-:W-:Y:S01]  /*7910*/  FADD.FTZ R65, R65, -R134 ;  /* 0x8000008641417221 */ /* 0x000fe20000010000 */
[----:B---3--:R-:W-:Y:S01]  /*7920*/  FADD.FTZ R122, R68, -R36 ;  /* 0x80000024447a7221 */ /* 0x008fe20000010000 */
[----:B------:R-:W-:Y:S01]  /*7930*/  F2FP.F16.F32.PACK_AB R82, R37, R82 ;  /* 0x000000522552723e */ /* 0x000fe200000000ff */
[----:B------:R-:W-:Y:S01]  /*7940*/  FADD.FTZ R216, R87, -R216 ;  /* 0x800000d857d87221 */ /* 0x000fe20000010000 */
[----:B------:R-:W-:-:S02]  /*7950*/  FADD.FTZ R43, R43, -R140 ;  /* 0x8000008c2b2b7221 */ /* 0x000fc40000010000 */
[----:B------:R-:W3:Y:S01]  /*7960*/  MUFU.EX2 R33, R123 ;  /* 0x0000007b00217308 */ /* 0x000ee20000000800 */
[----:B-1----:R-:W-:Y:S01]  /*7970*/  FADD.FTZ R121, R67, -R134 ;  /* 0x8000008643797221 */ /* 0x002fe20000010000 */
[----:B------:R-:W-:Y:S01]  /*7980*/  FADD.FTZ R67, R70, -R36 ;  /* 0x8000002446437221 */ /* 0x000fe20000010000 */
[----:B--2---:R-:W-:Y:S01]  /*7990*/  FADD.FTZ R70, R69, -R217 ;  /* 0x800000d945467221 */ /* 0x004fe20000010000 */
[----:B------:R-:W-:Y:S01]  /*79a0*/  FADD.FTZ R144, R84, -R145 ;  /* 0x8000009154907221 */ /* 0x000fe20000010000 */
[----:B------:R-:W-:-:S03]  /*79b0*/  F2FP.F16.F32.PACK_AB R87, R26, R25 ;  /* 0x000000191a57723e */ /* 0x000fc600000000ff */
[----:B------:R1:W2:Y:S01]  /*79c0*/  MUFU.EX2 R36, R120 ;  /* 0x0000007800247308 */ /* 0x0002a20000000800 */
[----:B------:R-:W-:Y:S01]  /*79d0*/  FADD.FTZ R145, R86, -R145 ;  /* 0x8000009156917221 */ /* 0x000fe20000010000 */
[----:B------:R-:W-:Y:S01]  /*79e0*/  FMUL.FTZ R25, R107, R65 ;  /* 0x000000416b197220 */ /* 0x000fe20000410000 */
[----:B------:R-:W-:Y:S01]  /*79f0*/  FMUL.FTZ R86, R230, R127 ;  /* 0x0000007fe6567220 */ /* 0x000fe20000410000 */
[----:B------:R-:W-:-:S04]  /*7a00*/  FMUL.FTZ R65, R106, R66 ;  /* 0x000000426a417220 */ /* 0x000fc80000410000 */
[----:B------:R-:W5:Y:S01]  /*7a10*/  MUFU.EX2 R116, R116 ;  /* 0x0000007400747308 */ /* 0x000f620000000800 */
[----:B-1----:R-:W-:Y:S01]  /*7a20*/  FADD.FTZ R120, R71, -R217 ;  /* 0x800000d947787221 */ /* 0x002fe20000010000 */
[----:B------:R-:W-:Y:S01]  /*7a30*/  FMUL.FTZ R71, R227, R130 ;  /* 0x00000082e3477220 */ /* 0x000fe20000410000 */
[----:B------:R-:W-:-:S05]  /*7a40*/  FMUL.FTZ R39, R16, R39 ;  /* 0x0000002710277220 */ /* 0x000fca0000410000 */
[----:B------:R-:W1:Y:S01]  /*7a50*/  MUFU.EX2 R115, R115 ;  /* 0x0000007300737308 */ /* 0x000e620000000800 */
[----:B------:R-:W-:Y:S01]  /*7a60*/  FMUL.FTZ R60, R101, R60 ;  /* 0x0000003c653c7220 */ /* 0x000fe20000410000 */
        /* <DEDUP_REMOVED lines=9> */
[----:B------:R-:W-:Y:S01]  /*7b00*/  FADD.FTZ R123, R72, -R125 ;  /* 0x8000007d487b7221 */ /* 0x000fe20000010000 */
[----:B------:R-:W-:Y:S01]  /*7b10*/  FADD.FTZ R134, R73, -R135 ;  /* 0x8000008749867221 */ /* 0x000fe20000010000 */
[----:B------:R-:W-:Y:S01]  /*7b20*/  FADD.FTZ R125, R74, -R125 ;  /* 0x8000007d4a7d7221 */ /* 0x000fe20000010000 */
        /* <DEDUP_REMOVED lines=27> */
[----:B----4-:R-:W-:Y:S01]  /*7ce0*/  FMUL.FTZ R27, R34, R142 ;  /* 0x0000008e221b7220 */ /* 0x010fe20000410000 */
        /* <DEDUP_REMOVED lines=22> */
[----:B------:R-:W-:Y:S01]  /*7e50*/  IMAD R39, R39, 0x2, R236 ;  /* 0x0000000227277824 */ /* 0x000fe200078e02ec */
[----:B------:R-:W-:Y:S01]  /*7e60*/  F2FP.F16.F32.PACK_AB R80, R131, R80 ;  /* 0x000000508350723e */ /* 0x000fe200000000ff */
[----:B---3--:R-:W-:Y:S01]  /*7e70*/  FMUL.FTZ R63, R33, R138 ;  /* 0x0000008a213f7220 */ /* 0x008fe20000410000 */
        /* <DEDUP_REMOVED lines=13> */
[----:B-1----:R-:W-:Y:S01]  /*7f50*/  FMUL.FTZ R59, R115, R145 ;  /* 0x00000091733b7220 */ /* 0x002fe20000410000 */
        /* <DEDUP_REMOVED lines=162> */
.L_x_6714:
        /* <DEDUP_REMOVED lines=70> */
.L_x_6715:
        /* <DEDUP_REMOVED lines=12> */
.L_x_6705:
        /* <DEDUP_REMOVED lines=34> */
.L_x_6685:
        /* <DEDUP_REMOVED lines=75> */
[----:B------:R-:W-:Y:S01]  /*9570*/  STSM.16.M88.4 [R8], R200 ;  /* 0x000000c808007844 */ /* 0x000fe20000000200 */
[----:B------:R-:W-:Y:S02]  /*9580*/  PLOP3.LUT P1, PT, PT, PT, UP0, 0x80, 0x0 ;  /* 0x000000000000781c */ /* 0x000fe40003f2f008 */
[----:B------:R-:W-:Y:S01]  /*9590*/  ISETP.NE.AND.EX P4, PT, RZ, UR5, PT, P4 ;  /* 0x00000005ff007c0c */ /* 0x000fe2000bf85340 */
[----:B------:R-:W-:Y:S01]  /*95a0*/  STSM.16.M88.4 [R3], R208 ;  /* 0x000000d003007844 */ /* 0x000fe20000000200 */
[----:B------:R-:W-:Y:S02]  /*95b0*/  ULDC.64 UR4, c[0x0][0x870] ;  /* 0x00021c0000047ab9 */ /* 0x000fe40000000a00 */
[----:B------:R-:W-:Y:S01]  /*95c0*/  UIMAD.WIDE UR4, UR41, 0x4, UR4 ;  /* 0x00000004290478a5 */ /* 0x000fe2000f8e0204 */
[----:B------:R1:W-:Y:S04]  /*95d0*/  STSM.16.M88.4 [R0], R152 ;  /* 0x0000009800007844 */ /* 0x0003e80000000200 */
[----:B------:R2:W-:Y:S01]  /*95e0*/  STSM.16.M88.4 [R2+-0x4000], R160 ;  /* 0xffc000a002007844 */ /* 0x0005e20000000200 */
[----:B------:R-:W-:-:S02]  /*95f0*/  IMAD.U32 R4, RZ, RZ, UR4 ;  /* 0x00000004ff047e24 */ /* 0x000fc4000f8e00ff */
[----:B------:R-:W-:Y:S01]  /*9600*/  IMAD.U32 R5, RZ, RZ, UR5 ;  /* 0x00000005ff057e24 */ /* 0x000fe2000f8e00ff */
[----:B------:R-:W-:Y:S01]  /*9610*/  STSM.16.M88.4 [R8+-0x4000], R168 ;  /* 0xffc000a808007844 */ /* 0x000fe20000000200 */
[----:B------:R-:W-:-:S03]  /*9620*/  @UP0 ULDC.64 UR4, c[0x0][0x878] ;  /* 0x00021e0000040ab9 */ /* 0x000fc60000000a00 */
[----:B------:R3:W-:Y:S01]  /*9630*/  STSM.16.M88.4 [R3+-0x4000], R176 ;  /* 0xffc000b003007844 */ /* 0x0007e20000000200 */
[----:B------:R-:W-:Y:S01]  /*9640*/  BAR.SYNC.DEFER_BLOCKING 0x1, 0x100 ;  /* 0x0044000000007b1d */ /* 0x000fe20000010000 */
[----:B------:R-:W-:-:S06]  /*9650*/  @UP0 UIMAD.WIDE UR4, UR41, 0x4, UR4 ;  /* 0x00000004290408a5 */ /* 0x000fcc000f8e0204 */
[----:B------:R-:W-:Y:S02]  /*9660*/  IMAD.U32 R6, RZ, RZ, UR4 ;  /* 0x00000004ff067e24 */ /* 0x000fe4000f8e00ff */
        /* <DEDUP_REMOVED lines=9> */
[----:B--2---:R-:W-:Y:S02]  /*9700*/  IMAD.SHL.U32 R2, R19, 0x40, RZ ;  /* 0x0000004013027824 */ /* 0x004fe400078e00ff */
[----:B------:R-:W-:Y:S02]  /*9710*/  IMAD.SHL.U32 R20, R0, 0x8, RZ ;  /* 0x0000000800147824 */ /* 0x000fe400078e00ff */
[----:B------:R-:W-:Y:S01]  /*9720*/  IMAD.SHL.U32 R7, R7, 0x8, RZ ;  /* 0x0000000807077824 */ /* 0x000fe200078e00ff */
[----:B------:R-:W-:Y:S02]  /*9730*/  LOP3.LUT R11, R2, 0x1c0, RZ, 0xc0, !PT ;  /* 0x000001c0020b7812 */ /* 0x000fe400078ec0ff */
[----:B---3--:R-:W-:Y:S02]  /*9740*/  CS2R R2, SRZ ;  /* 0x0000000000027805 */ /* 0x008fe4000001ff00 */
[----:B------:R-:W-:-:S02]  /*9750*/  LOP3.LUT R0, R11, 0x38, R20, 0xf8, !PT ;  /* 0x000000380b007812 */ /* 0x000fc400078ef814 */
        /* <DEDUP_REMOVED lines=14> */
.L_x_6718:
        /* <DEDUP_REMOVED lines=17> */
[----:B------:R-:W-:Y:S01]  /*9950*/  IMAD.U32 R30, RZ, RZ, UR5 ;  /* 0x00000005ff1e7e24 */ /* 0x000fe2000f8e00ff */
[CC--:B------:R-:W-:Y:S01]  /*9960*/  ISETP.GE.AND P3, PT, R19.reuse, R22.reuse, PT ;  /* 0x000000161300720c */ /* 0x0c0fe20003f66270 */
[----:B------:R-:W-:Y:S01]  /*9970*/  VIADD R18, R19, 0x40 ;  /* 0x0000004013127836 */ /* 0x000fe20000000000 */
[-C--:B------:R-:W-:Y:S01]  /*9980*/  ISETP.GE.AND P2, PT, R2, R22.reuse, PT ;  /* 0x000000160200720c */ /* 0x080fe20003f46270 */
[----:B------:R-:W-:Y:S01]  /*9990*/  IMAD.WIDE.U32 R2, R3, UR40, R20 ;  /* 0x0000002803027c25 */ /* 0x000fe2000f8e0014 */
[----:B------:R-:W-:Y:S01]  /*99a0*/  SEL R30, R30, RZ, !P4 ;  /* 0x000000ff1e1e7207 */ /* 0x000fe20006000000 */
[----:B------:R-:W-:Y:S01]  /*99b0*/  BSSY B0, `(.L_x_6719) ;  /* 0x000001c000007945 */ /* 0x000fe20003800000 */
[----:B------:R-:W-:Y:S01]  /*99c0*/  ISETP.GE.AND P1, PT, R18, R22, PT ;  /* 0x000000161200720c */ /* 0x000fe20003f26270 */
[----:B------:R-:W-:Y:S01]  /*99d0*/  VIADD R3, R3, UR4 ;  /* 0x0000000403037c36 */ /* 0x000fe20008000000 */
[-C--:B-1----:R-:W-:Y:S01]  /*99e0*/  ISETP.GE.OR P6, PT, R20, R31.reuse, P3 ;  /* 0x0000001f1400720c */ /* 0x082fe20001fc6670 */
[----:B------:R-:W-:Y:S01]  /*99f0*/  ULDC.64 UR4, c[0x0][0x858] ;  /* 0x0002160000047ab9 */ /* 0x000fe20000000a00 */
[----:B------:R-:W-:Y:S01]  /*9a00*/  SEL R35, RZ, UR41, P4 ;  /* 0x00000029ff237c07 */ /* 0x000fe2000a000000 */
[----:B------:R-:W-:Y:S01]  /*9a10*/  IMAD R18, R30, UR4, RZ ;  /* 0x000000041e127c24 */ /* 0x000fe2000f8e02ff */
[CC--:B------:R-:W-:Y:S01]  /*9a20*/  ISETP.GE.OR P5, PT, R20.reuse, R31.reuse, P2 ;  /* 0x0000001f1400720c */ /* 0x0c0fe200017a6670 */
[----:B------:R-:W-:Y:S01]  /*9a30*/  VIADD R19, R19, 0x60 ;  /* 0x0000006013137836 */ /* 0x000fe20000000000 */
[----:B------:R-:W-:Y:S01]  /*9a40*/  ISETP.GE.OR P4, PT, R20, R31, P1 ;  /* 0x0000001f1400720c */ /* 0x000fe20000f86670 */
[----:B------:R-:W-:-:S02]  /*9a50*/  IMAD.U32 R27, RZ, RZ, UR37 ;  /* 0x00000025ff1b7e24 */ /* 0x000fc4000f8e00ff */
[----:B------:R-:W-:Y:S01]  /*9a60*/  IMAD R23, R35, UR5, R18 ;  /* 0x0000000523177c24 */ /* 0x000fe2000f8e0212 */
[----:B------:R-:W-:Y:S01]  /*9a70*/  ISETP.GE.AND P0, PT, R19, R22, PT ;  /* 0x000000161300720c */ /* 0x000fe20003f06270 */
[----:B------:R-:W-:-:S04]  /*9a80*/  IMAD.WIDE.U32 R28, R35, UR4, R2 ;  /* 0x00000004231c7c25 */ /* 0x000fc8000f8e0002 */
[----:B------:R-:W-:-:S04]  /*9a90*/  IMAD.WIDE R26, R27, 0x80, R16 ;  /* 0x000000801b1a7825 */ /* 0x000fc800078e0210 */
[----:B------:R-:W-:Y:S01]  /*9aa0*/  IMAD.IADD R23, R29, 0x1, R23 ;  /* 0x000000011d177824 */ /* 0x000fe200078e0217 */
[----:B--234-:R-:W-:Y:S06]  /*9ab0*/  @P6 BRA `(.L_x_6720) ;  /* 0x00000000002c6947 */ /* 0x01cfec0003800000 */
        /* <DEDUP_REMOVED lines=11> */
.L_x_6720:
[----:B------:R-:W-:Y:S05]  /*9b70*/  BSYNC B0 ;  /* 0x0000000000007941 */ /* 0x000fea0003800000 */
.L_x_6719:
        /* <DEDUP_REMOVED lines=17> */
.L_x_6722:
[----:B------:R-:W-:Y:S05]  /*9c90*/  BSYNC B0 ;  /* 0x0000000000007941 */ /* 0x000fea0003800000 */
.L_x_6721:
[----:B--23--:R2:W3:Y:S01]  /*9ca0*/  LDS.128 R16, [R0+0x6000] ;  /* 0x0060000000107984 */ /* 0x00c4e20000000c00 */
[----:B------:R-:W-:Y:S04]  /*9cb0*/  BSSY B0, `(.L_x_6723) ;  /* 0x000000f000007945 */ /* 0x000fe80003800000 */
[----:B------:R-:W-:Y:S05]  /*9cc0*/  @P4 BRA `(.L_x_6724) ;  /* 0x0000000000344947 */ /* 0x000fea0003800000 */
        /* <DEDUP_REMOVED lines=13> */
.L_x_6724:
[----:B------:R-:W-:Y:S05]  /*9da0*/  BSYNC B0 ;  /* 0x0000000000007941 */ /* 0x000fea0003800000 */
.L_x_6723:
[----:B---34-:R3:W4:Y:S01]  /*9db0*/  LDS.128 R16, [R0+0x7000] ;  /* 0x0070000000107984 */ /* 0x0187220000000c00 */
        /* <DEDUP_REMOVED lines=15> */
.L_x_6726:
[----:B------:R-:W-:Y:S05]  /*9eb0*/  BSYNC B0 ;  /* 0x0000000000007941 */ /* 0x000fea0003800000 */
.L_x_6725:
        /* <DEDUP_REMOVED lines=28> */
.L_x_6728:
[----:B------:R-:W-:Y:S05]  /*a080*/  BSYNC B0 ;  /* 0x0000000000007941 */ /* 0x000fea0003800000 */
.L_x_6727:
[----:B------:R-:W-:Y:S04]  /*a090*/  BSSY B0, `(.L_x_6729) ;  /* 0x000000f000007945 */ /* 0x000fe80003800000 */
[----:B------:R-:W-:Y:S05]  /*a0a0*/  @P2 BRA `(.L_x_6730) ;  /* 0x0000000000342947 */ /* 0x000fea0003800000 */
[----:B-1--4-:R-:W-:Y:S01]  /*a0b0*/  IADD3 R17, P2, R26, 0x20, RZ ;  /* 0x000000201a117810 */ /* 0x012fe20007f5e0ff */
[----:B------:R-:W-:Y:S01]  /*a0c0*/  ULDC.64 UR4, c[0x0][0x818] ;  /* 0x0002060000047ab9 */ /* 0x000fe20000000a00 */
[----:B------:R-:W-:Y:S02]  /*a0d0*/  IMAD.MOV.U32 R2, RZ, RZ, R24 ;  /* 0x000000ffff027224 */ /* 0x000fe400078e0018 */
        /* <DEDUP_REMOVED lines=10> */
.L_x_6730:
[----:B------:R-:W-:Y:S05]  /*a180*/  BSYNC B0 ;  /* 0x0000000000007941 */ /* 0x000fea0003800000 */
.L_x_6729:
[----:B------:R-:W-:Y:S04]  /*a190*/  BSSY B0, `(.L_x_6731) ;  /* 0x000000f000007945 */ /* 0x000fe80003800000 */
[----:B------:R-:W-:Y:S05]  /*a1a0*/  @P1 BRA `(.L_x_6732) ;  /* 0x0000000000341947 */ /* 0x000fea0003800000 */
[----:B-1----:R-:W-:Y:S01]  /*a1b0*/  IADD3 R13, P1, R26, 0x40, RZ ;  /* 0x000000401a0d7810 */ /* 0x002fe20007f3e0ff */
        /* <DEDUP_REMOVED lines=12> */
.L_x_6732:
[----:B------:R-:W-:Y:S05]  /*a280*/  BSYNC B0 ;  /* 0x0000000000007941 */ /* 0x000fea0003800000 */
.L_x_6731:
        /* <DEDUP_REMOVED lines=15> */
.L_x_6717:
        /* <DEDUP_REMOVED lines=20> */
[----:B----4-:R-:W-:Y:S01]  /*a4c0*/  VIADD R8, R2, 0xffffff80 ;  /* 0xffffff8002087836 */ /* 0x010fe20000000000 */
[----:B------:R-:W-:-:S04]  /*a4d0*/  CS2R R2, SRZ ;  /* 0x0000000000027805 */ /* 0x000fc8000001ff00 */
        /* <DEDUP_REMOVED lines=14> */
[----:B--2---:R-:W-:-:S07]  /*a5c0*/  IMAD.IADD R0, R0, 0x1, -R7 ;  /* 0x0000000100007824 */ /* 0x004fce00078e0a07 */
.L_x_6733:
        /* <DEDUP_REMOVED lines=18> */
[----:B------:R-:W-:-:S02]  /*a6f0*/  VIADD R7, R13, 0x40 ;  /* 0x000000400d077836 */ /* 0x000fc40000000000 */
[----:B------:R-:W-:Y:S02]  /*a700*/  VIADD R13, R13, 0x60 ;  /* 0x000000600d0d7836 */ /* 0x000fe40000000000 */
[----:B------:R-:W-:Y:S01]  /*a710*/  VIADD R5, R5, UR4 ;  /* 0x0000000405057c36 */ /* 0x000fe20008000000 */
[----:B------:R-:W-:Y:S01]  /*a720*/  ULDC.64 UR4, c[0x0][0x828] ;  /* 0x00020a0000047ab9 */ /* 0x000fe20000000a00 */
[-C--:B-1----:R-:W-:Y:S02]  /*a730*/  ISETP.GE.OR P6, PT, R10, R17.reuse, P3 ;  /* 0x000000110a00720c */ /* 0x082fe40001fc6670 */
[-C--:B------:R-:W-:Y:S01]  /*a740*/  ISETP.GE.AND P1, PT, R7, R0.reuse, PT ;  /* 0x000000000700720c */ /* 0x080fe20003f26270 */
[----:B------:R-:W-:Y:S01]  /*a750*/  IMAD.U32 R7, RZ, RZ, UR37 ;  /* 0x00000025ff077e24 */ /* 0x000fe2000f8e00ff */
[----:B------:R-:W-:Y:S01]  /*a760*/  ISETP.GE.AND P0, PT, R13, R0, PT ;  /* 0x000000000d00720c */ /* 0x000fe20003f06270 */
[----:B------:R-:W-:Y:S01]  /*a770*/  IMAD R0, R12, UR4, RZ ;  /* 0x000000040c007c24 */ /* 0x000fe2000f8e02ff */
[CC--:B------:R-:W-:Y:S01]  /*a780*/  ISETP.GE.OR P5, PT, R10.reuse, R17.reuse, P2 ;  /* 0x000000110a00720c */ /* 0x0c0fe200017a6670 */
[----:B------:R-:W-:Y:S01]  /*a790*/  IMAD.WIDE.U32 R8, R15, UR4, R4 ;  /* 0x000000040f087c25 */ /* 0x000fe2000f8e0004 */
[----:B------:R-:W-:-:S03]  /*a7a0*/  ISETP.GE.OR P4, PT, R10, R17, P1 ;  /* 0x000000110a00720c */ /* 0x000fc60000f86670 */
        /* <DEDUP_REMOVED lines=14> */
.L_x_6735:
[----:B------:R-:W-:Y:S05]  /*a890*/  BSYNC B0 ;  /* 0x0000000000007941 */ /* 0x000fea0003800000 */
.L_x_6734:
        /* <DEDUP_REMOVED lines=16> */
.L_x_6737:
[----:B------:R-:W-:Y:S05]  /*a9a0*/  BSYNC B0 ;  /* 0x0000000000007941 */ /* 0x000fea0003800000 */
.L_x_6736:
        /* <DEDUP_REMOVED lines=15> */
.L_x_6739:
[----:B------:R-:W-:Y:S05]  /*aaa0*/  BSYNC B0 ;  /* 0x0000000000007941 */ /* 0x000fea0003800000 */
.L_x_6738:
        /* <DEDUP_REMOVED lines=15> */
.L_x_6741:
[----:B------:R-:W-:Y:S05]  /*aba0*/  BSYNC B0 ;  /* 0x0000000000007941 */ /* 0x000fea0003800000 */
.L_x_6740:
        /* <DEDUP_REMOVED lines=27> */
.L_x_6743:
[----:B------:R-:W-:Y:S05]  /*ad60*/  BSYNC B0 ;  /* 0x0000000000007941 */ /* 0x000fea0003800000 */
.L_x_6742:
        /* <DEDUP_REMOVED lines=15> */
.L_x_6745:
[----:B------:R-:W-:Y:S05]  /*ae60*/  BSYNC B0 ;  /* 0x0000000000007941 */ /* 0x000fea0003800000 */
.L_x_6744:
        /* <DEDUP_REMOVED lines=15> */
.L_x_6747:
[----:B------:R-:W-:Y:S05]  /*af60*/  BSYNC B0 ;  /* 0x0000000000007941 */ /* 0x000fea0003800000 */
.L_x_6746:
        /* <DEDUP_REMOVED lines=15> */
.L_x_6673:
        /* <DEDUP_REMOVED lines=29> */
.L_x_6749:
[----:B------:R-:W-:Y:S01]  /*b230*/  ULDC UR9, c[0x0][0x8c4] ;  /* 0x0002310000097ab9 */ /* 0x000fe20000000800 */
[----:B------:R-:W-:Y:S01]  /*b240*/  UMOV UR7, UR8 ;  /* 0x0000000800077c82 */ /* 0x000fe20008000000 */
[----:B------:R-:W-:-:S11]  /*b250*/  UISETP.NE.AND UP0, UPT, UR9, 0x1, UPT ;  /* 0x000000010900788c */ /* 0x000fd6000bf05270 */
[----:B------:R-:W-:Y:S02]  /*b260*/  @UP0 ULDC.64 UR10, c[0x0][0x8c8] ;  /* 0x00023200000a0ab9 */ /* 0x000fe40000000a00 */
[----:B------:R-:W-:-:S04]  /*b270*/  UIMAD.WIDE.U32 UR4, UR8, UR10, URZ ;  /* 0x0000000a080472a5 */ /* 0x000fc8000f8e003f */
[----:B------:R-:W-:-:S04]  /*b280*/  @UP0 USHF.R.U32.HI UR7, URZ, UR11, UR5 ;  /* 0x0000000b3f070299 */ /* 0x000fc80008011605 */
[----:B------:R-:W-:-:S12]  /*b290*/  UIMAD UR4, UR7, UR9, URZ ;  /* 0x00000009070472a4 */ /* 0x000fd8000f8e023f */
.L_x_6750:
        /* <DEDUP_REMOVED lines=23> */
.L_x_6751:
        /* <DEDUP_REMOVED lines=11> */
[----:B------:R-:W-:Y:S01]  /*b4c0*/  R2UR UR4, R0 ;  /* 0x00000000000472ca */ /* 0x000fe200000e0000 */
[----:B------:R-:W-:-:S14]  /*b4d0*/  BRA `(.L_x_6752) ;  /* 0x0000000000047947 */ /* 0x000fdc0003800000 */
.L_x_6753:
[----:B------:R-:W-:-:S05]  /*b4e0*/  ULDC UR4, c[0x0][0x8ec] ;  /* 0x00023b0000047ab9 */ /* 0x000fca0000000800 */
.L_x_6752:
        /* <DEDUP_REMOVED lines=46> */
.L_x_6754:
        /* <DEDUP_REMOVED lines=13> */
.L_x_6755:
        /* <DEDUP_REMOVED lines=12> */
.L_x_6756:
[----:B------:R-:W-:Y:S01]  /*b960*/  ULEA UR7, UR7, UR10, 0x7 ;  /* 0x0000000a07077291 */ /* 0x000fe2000f8e383f */
[----:B------:R-:W-:Y:S01]  /*b970*/  ULDC UR9, c[0x0][0x74c] ;  /* 0x0001d30000097ab9 */ /* 0x000fe20000000800 */
[----:B------:R-:W-:Y:S02]  /*b980*/  UIADD3 UR10, UR10, 0x7f, URZ ;  /* 0x0000007f0a0a7890 */ /* 0x000fe4000fffe03f */
[----:B------:R-:W-:-:S04]  /*b990*/  UIADD3 UR7, UR7, -UR9, -UR8 ;  /* 0x8000000907077290 */ /* 0x000fc8000fffe808 */
        /* <DEDUP_REMOVED lines=11> */
[----:B------:R-:W-:Y:S01]  /*ba50*/  ULDC.64 UR14, c[0x0][0x2d8] ;  /* 0x0000b600000e7ab9 */ /* 0x000fe20000000a00 */
[----:B------:R-:W-:Y:S01]  /*ba60*/  ULDC.64 UR28, c[0x0][0x2e0] ;  /* 0x0000b800001c7ab9 */ /* 0x000fe20000000a00 */
[----:B------:R-:W-:Y:S02]  /*ba70*/  UIMAD UR10, UR11, UR14, URZ ;  /* 0x0000000e0b0a72a4 */ /* 0x000fe4000f8e023f */
[----:B------:R-:W-:Y:S02]  /*ba80*/  UIMAD.WIDE.U32 UR8, UR6, UR14, URZ ;  /* 0x0000000e060872a5 */ /* 0x000fe4000f8e003f */
[----:B------:R-:W-:Y:S02]  /*ba90*/  UIMAD UR15, UR6, UR15, UR10 ;  /* 0x0000000f060f72a4 */ /* 0x000fe4000f8e020a */
[----:B------:R-:W-:Y:S02]  /*baa0*/  UIADD3 UR6, UR7, -UR12, URZ ;  /* 0x8000000c07067290 */ /* 0x000fe4000fffe03f */
[----:B------:R-:W-:-:S02]  /*bab0*/  USHF.R.S32.HI UR11, URZ, 0x1f, UR13 ;  /* 0x0000001f3f0b7899 */ /* 0x000fc4000801140d */
[----:B------:R-:W-:Y:S02]  /*bac0*/  ULOP3.LUT UR6, UR6, 0x1, URZ, 0xc0, !UPT ;  /* 0x0000000106067892 */ /* 0x000fe4000f8ec03f */
[----:B------:R-:W-:Y:S02]  /*bad0*/  USEL UR13, UR13, URZ, !UP0 ;  /* 0x0000003f0d0d7287 */ /* 0x000fe4000c000000 */
[----:B------:R-:W-:Y:S02]  /*bae0*/  USEL UR14, UR11, URZ, !UP0 ;  /* 0x0000003f0b0e7287 */ /* 0x000fe4000c000000 */
[----:B------:R-:W-:Y:S02]  /*baf0*/  UISETP.NE.U32.AND UP0, UPT, UR6, 0x1, UPT ;  /* 0x000000010600788c */ /* 0x000fe4000bf05070 */
[----:B------:R-:W-:Y:S02]  /*bb00*/  UIADD3 UR10, UP1, UR4, UR8, URZ ;  /* 0x00000008040a7290 */ /* 0x000fe4000ff3e03f */
[----:B------:R-:W-:-:S02]  /*bb10*/  UIADD3 UR15, UR9, UR15, URZ ;  /* 0x0000000f090f7290 */ /* 0x000fc4000fffe03f */
[----:B------:R-:W-:Y:S01]  /*bb20*/  PLOP3.LUT P1, PT, PT, PT, UP0, 0x80, 0x0 ;  /* 0x000000000000781c */ /* 0x000fe20003f2f008 */
[----:B------:R-:W-:Y:S02]  /*bb30*/  UIMAD UR14, UR14, UR28, URZ ;  /* 0x0000001c0e0e72a4 */ /* 0x000fe4000f8e023f */
[----:B------:R-:W-:Y:S02]  /*bb40*/  UIADD3.X UR11, UR5, UR15, URZ, UP1, !UPT ;  /* 0x0000000f050b7290 */ /* 0x000fe40008ffe43f */
[----:B------:R-:W-:Y:S02]  /*bb50*/  UIMAD UR14, UR13, UR29, UR14 ;  /* 0x0000001d0d0e72a4 */ /* 0x000fe4000f8e020e */
[----:B------:R-:W-:Y:S01]  /*bb60*/  UIMAD.WIDE.U32 UR10, UR13, UR28, UR10 ;  /* 0x0000001c0d0a72a5 */ /* 0x000fe2000f8e000a */
[----:B------:R-:W-:-:S03]  /*bb70*/  ELECT P0, URZ, PT ;  /* 0x00000000003f782f */ /* 0x000fc60003800000 */
[----:B------:R-:W-:Y:S02]  /*bb80*/  UIADD3 UR27, UR11, UR14, URZ ;  /* 0x0000000e0b1b7290 */ /* 0x000fe4000fffe03f */
[----:B------:R-:W-:Y:S10]  /*bb90*/  @P1 BRA `(.L_x_6757) ;  /* 0x0000000000bc1947 */ /* 0x000ff40003800000 */
        /* <DEDUP_REMOVED lines=18> */
.L_x_6759:
[----:B------:R-:W-:Y:S05]  /*bcc0*/  BSYNC B0 ;  /* 0x0000000000007941 */ /* 0x000fea0003800000 */
.L_x_6758:
        /* <DEDUP_REMOVED lines=19> */
.L_x_6761:
[----:B------:R-:W-:Y:S05]  /*be00*/  BSYNC B0 ;  /* 0x0000000000007941 */ /* 0x000fea0003800000 */
.L_x_6760:
[----:B------:R-:W-:Y:S06]  /*be10*/  BAR.ARV 0xa, 0xa0 ;  /* 0x0282800000007b1d */ /* 0x000fec0000002000 */
[----:B------:R-:W-:Y:S04]  /*be20*/  BSSY B0, `(.L_x_6762) ;  /* 0x0000003000007945 */ /* 0x000fe80003800000 */
[----:B------:R-:W-:Y:S05]  /*be30*/  @!P0 BRA `(.L_x_6763) ;  /* 0x0000000000048947 */ /* 0x000fea0003800000 */
[----:B------:R-:W-:-:S04]  /*be40*/  DEPBAR.LE SB0, 0x0 ;  /* 0x000080000000791a */ /* 0x000fc80000000000 */
.L_x_6763:
[----:B------:R-:W-:Y:S05]  /*be50*/  BSYNC B0 ;  /* 0x0000000000007941 */ /* 0x000fea0003800000 */
.L_x_6762:
[----:B------:R-:W-:Y:S06]  /*be60*/  BAR.ARV 0xb, 0xa0 ;  /* 0x02c2800000007b1d */ /* 0x000fec0000002000 */
[----:B------:R-:W-:Y:S01]  /*be70*/  UIADD3 UR18, UR12, 0x1, URZ ;  /* 0x000000010c127890 */ /* 0x000fe2000fffe03f */
[----:B------:R-:W-:Y:S11]  /*be80*/  BRA `(.L_x_6764) ;  /* 0x0000000000047947 */ /* 0x000ff60003800000 */
.L_x_6757:
[----:B------:R-:W-:-:S05]  /*be90*/  UMOV UR18, UR12 ;  /* 0x0000000c00127c82 */ /* 0x000fca0008000000 */
.L_x_6764:
        /* <DEDUP_REMOVED lines=8> */
[----:B------:R-:W-:Y:S02]  /*bf20*/  USHF.L.U32 UR19, UR18, 0xd, URZ ;  /* 0x0000000d12137899 */ /* 0x000fe4000800063f */
        /* <DEDUP_REMOVED lines=13> */
.L_x_6777:
        /* <DEDUP_REMOVED lines=20> */
.L_x_6766:
[----:B------:R-:W-:Y:S05]  /*c140*/  BSYNC B0 ;  /* 0x0000000000007941 */ /* 0x000fea0003800000 */
.L_x_6765:
        /* <DEDUP_REMOVED lines=13> */
.L_x_6768:
[----:B------:R-:W-:Y:S05]  /*c220*/  BSYNC B0 ;  /* 0x0000000000007941 */ /* 0x000fea0003800000 */
.L_x_6767:
[----:B------:R-:W-:Y:S06]  /*c230*/  BAR.ARV 0xa, 0xa0 ;  /* 0x0282800000007b1d */ /* 0x000fec0000002000 */
[----:B------:R-:W-:Y:S04]  /*c240*/  BSSY B0, `(.L_x_6769) ;  /* 0x0000003000007945 */ /* 0x000fe80003800000 */
[----:B------:R-:W-:Y:S05]  /*c250*/  @!P0 BRA `(.L_x_6770) ;  /* 0x0000000000048947 */ /* 0x000fea0003800000 */
[----:B------:R-:W-:-:S04]  /*c260*/  DEPBAR.LE SB0, 0x0 ;  /* 0x000080000000791a */ /* 0x000fc80000000000 */
.L_x_6770:
[----:B------:R-:W-:Y:S05]  /*c270*/  BSYNC B0 ;  /* 0x0000000000007941 */ /* 0x000fea0003800000 */
.L_x_6769:
        /* <DEDUP_REMOVED lines=13> */
.L_x_6772:
[----:B------:R-:W-:Y:S05]  /*c350*/  BSYNC B0 ;  /* 0x0000000000007941 */ /* 0x000fea0003800000 */
.L_x_6771:
        /* <DEDUP_REMOVED lines=13> */
.L_x_6774:
[----:B------:R-:W-:Y:S05]  /*c430*/  BSYNC B0 ;  /* 0x0000000000007941 */ /* 0x000fea0003800000 */
.L_x_6773:
[----:B------:R-:W-:Y:S01]  /*c440*/  UIADD3 UR18, UR18, 0x2, URZ ;  /* 0x0000000212127890 */ /* 0x000fe2000fffe03f */
[----:B------:R-:W-:Y:S06]  /*c450*/  BAR.ARV 0xa, 0xa0 ;  /* 0x0282800000007b1d */ /* 0x000fec0000002000 */
[----:B------:R-:W-:Y:S01]  /*c460*/  UISETP.GE.AND UP0, UPT, UR18, UR7, UPT ;  /* 0x000000071200728c */ /* 0x000fe2000bf06270 */
[----:B------:R-:W-:Y:S04]  /*c470*/  BSSY B0, `(.L_x_6775) ;  /* 0x0000003000007945 */ /* 0x000fe80003800000 */
[----:B------:R-:W-:Y:S06]  /*c480*/  @!P0 BRA `(.L_x_6776) ;  /* 0x0000000000048947 */ /* 0x000fec0003800000 */
[----:B------:R-:W-:-:S04]  /*c490*/  DEPBAR.LE SB0, 0x0 ;  /* 0x000080000000791a */ /* 0x000fc80000000000 */
.L_x_6776:
[----:B------:R-:W-:Y:S05]  /*c4a0*/  BSYNC B0 ;  /* 0x0000000000007941 */ /* 0x000fea0003800000 */
.L_x_6775:
[----:B------:R-:W-:Y:S06]  /*c4b0*/  BAR.ARV 0xb, 0xa0 ;  /* 0x02c2800000007b1d */ /* 0x000fec0000002000 */
[----:B------:R-:W-:Y:S01]  /*c4c0*/  PLOP3.LUT P1, PT, PT, PT, UP0, 0x80, 0x0 ;  /* 0x000000000000781c */ /* 0x000fe20003f2f008 */
[----:B------:R-:W-:Y:S02]  /*c4d0*/  UIADD3 UR26, UR26, 0x4000, URZ ;  /* 0x000040001a1a7890 */ /* 0x000fe4000fffe03f */
[----:B------:R-:W-:-:S10]  /*c4e0*/  UIADD3 UR6, UR6, 0x4000, URZ ;  /* 0x0000400006067890 */ /* 0x000fd4000fffe03f */
[----:B------:R-:W-:Y:S05]  /*c4f0*/  @!P1 BRA `(.L_x_6777) ;  /* 0xfffffff800c09947 */ /* 0x000fea000383ffff */
[----:B------:R-:W-:Y:S05]  /*c500*/  BRA `(.L_x_6680) ;  /* 0x0000002400787947 */ /* 0x000fea0003800000 */
.L_x_6748:
        /* <DEDUP_REMOVED lines=22> */
.L_x_6778:
[----:B------:R-:W-:Y:S01]  /*c670*/  ULDC UR9, c[0x0][0x8c4] ;  /* 0x0002310000097ab9 */ /* 0x000fe20000000800 */
[----:B------:R-:W-:Y:S01]  /*c680*/  UMOV UR7, UR8 ;  /* 0x0000000800077c82 */ /* 0x000fe20008000000 */
[----:B------:R-:W-:-:S11]  /*c690*/  UISETP.NE.AND UP0, UPT, UR9, 0x1, UPT ;  /* 0x000000010900788c */ /* 0x000fd6000bf05270 */
[----:B------:R-:W-:Y:S02]  /*c6a0*/  @UP0 ULDC.64 UR10, c[0x0][0x8c8] ;  /* 0x00023200000a0ab9 */ /* 0x000fe40000000a00 */
[----:B------:R-:W-:-:S04]  /*c6b0*/  UIMAD.WIDE.U32 UR4, UR8, UR10, URZ ;  /* 0x0000000a080472a5 */ /* 0x000fc8000f8e003f */
[----:B------:R-:W-:-:S04]  /*c6c0*/  @UP0 USHF.R.U32.HI UR7, URZ, UR11, UR5 ;  /* 0x0000000b3f070299 */ /* 0x000fc80008011605 */
[----:B------:R-:W-:-:S12]  /*c6d0*/  UIMAD UR4, UR7, UR9, URZ ;  /* 0x00000009070472a4 */ /* 0x000fd8000f8e023f */
.L_x_6779:
        /* <DEDUP_REMOVED lines=23> */
.L_x_6780:
        /* <DEDUP_REMOVED lines=14> */
.L_x_6782:
[----:B------:R-:W-:-:S05]  /*c930*/  ULDC UR4, c[0x0][0x8ec] ;  /* 0x00023b0000047ab9 */ /* 0x000fca0000000800 */
.L_x_6781:
        /* <DEDUP_REMOVED lines=17> */
[----:B------:R-:W-:Y:S01]  /*ca50*/  IMAD.U32 R2, RZ, RZ, UR8 ;  /* 0x00000008ff027e24 */ /* 0x000fe2000f8e00ff */
[----:B------:R-:W-:Y:S01]  /*ca60*/  UISETP.NE.U32.AND UP0, UPT, UR4, URZ, UPT ;  /* 0x0000003f0400728c */ /* 0x000fe2000bf05070 */
[----:B------:R-:W-:Y:S01]  /*ca70*/  PLOP3.LUT P1, PT, PT, PT, UP1, 0x80, 0x0 ;  /* 0x000000000000781c */ /* 0x000fe20003f2f018 */
[----:B------:R-:W-:Y:S01]  /*ca80*/  IMAD.U32 R3, RZ, RZ, UR9 ;  /* 0x00000009ff037e24 */ /* 0x000fe2000f8e00ff */
[----:B------:R-:W-:Y:S01]  /*ca90*/  ULDC.64 UR14, c[0x0][0x778] ;  /* 0x0001de00000e7ab9 */ /* 0x000fe20000000a00 */
[----:B------:R-:W-:Y:S01]  /*caa0*/  UISETP.NE.AND.EX UP0, UPT, UR5, URZ, UPT, UP0 ;  /* 0x0000003f0500728c */ /* 0x000fe2000bf05300 */
[----:B------:R-:W-:-:S02]  /*cab0*/  ULDC.64 UR18, c[0x0][0x788] ;  /* 0x0001e20000127ab9 */ /* 0x000fc40000000a00 */
[----:B------:R-:W-:-:S07]  /*cac0*/  ULDC.64 UR4, c[0x0][0x780] ;  /* 0x0001e00000047ab9 */ /* 0x000fce0000000a00 */
[----:B------:R-:W2:Y:S01]  /*cad0*/  @P1 LDG.E R6, desc[UR38][R2.64] ;  /* 0x0000002602061981 */ /* 0x000ea2000c1e1900 */
[----:B------:R-:W-:Y:S01]  /*cae0*/  UISETP.NE.U32.AND UP2, UPT, UR4, URZ, UPT ;  /* 0x0000003f0400728c */ /* 0x000fe2000bf45070 */
[----:B------:R-:W-:Y:S01]  /*caf0*/  PLOP3.LUT P2, PT, PT, PT, UP0, 0x80, 0x0 ;  /* 0x000000000000781c */ /* 0x000fe20003f4f008 */
[----:B------:R-:W-:Y:S01]  /*cb00*/  UIMAD.WIDE UR14, UR13, 0x4, UR14 ;  /* 0x000000040d0e78a5 */ /* 0x000fe2000f8e020e */
[----:B------:R3:W4:Y:S01]  /*cb10*/  @P1 LDG.E R4, desc[UR38][R2.64] ;  /* 0x0000002602041981 */ /* 0x000722000c1e1900 */
[----:B------:R-:W-:-:S06]  /*cb20*/  UISETP.NE.AND.EX UP2, UPT, UR5, URZ, UPT, UP2 ;  /* 0x0000003f0500728c */ /* 0x000fcc000bf45320 */
[----:B------:R-:W-:Y:S01]  /*cb30*/  PLOP3.LUT P3, PT, PT, PT, UP2, 0x80, 0x0 ;  /* 0x000000000000781c */ /* 0x000fe20003f6f028 */
[----:B---3--:R-:W-:-:S04]  /*cb40*/  IMAD.U32 R2, RZ, RZ, UR14 ;  /* 0x0000000eff027e24 */ /* 0x008fc8000f8e00ff */
[----:B------:R-:W-:Y:S01]  /*cb50*/  @UP2 ULDC.64 UR4, c[0x0][0x780] ;  /* 0x0001e00000042ab9 */ /* 0x000fe20000000a00 */
[----:B------:R-:W-:Y:S01]  /*cb60*/  IMAD.U32 R3, RZ, RZ, UR15 ;  /* 0x0000000fff037e24 */ /* 0x000fe2000f8e00ff */
[----:B------:R-:W-:-:S04]  /*cb70*/  @UP2 UIMAD.WIDE UR4, UR13, 0x4, UR4 ;  /* 0x000000040d0428a5 */ /* 0x000fc8000f8e0204 */
[----:B------:R3:W4:Y:S02]  /*cb80*/  @P2 LDG.E R5, desc[UR38][R2.64] ;  /* 0x0000002602052981 */ /* 0x000724000c1e1900 */
        /* <DEDUP_REMOVED lines=13> */
[----:B------:R-:W-:-:S03]  /*cc60*/  @P2 R2UR UR11, R5 ;  /* 0x00000000050b22ca */ /* 0x000fc600000e0000 */
[----:B------:R-:W-:-:S04]  /*cc70*/  @UP1 ULOP3.LUT UR10, UR5, 0xffffff80, URZ, 0xc0, !UPT ;  /* 0xffffff80050a1892 */ /* 0x000fc8000f8ec03f */
[----:B------:R-:W-:Y:S01]  /*cc80*/  @UP1 USHF.R.S32.HI UR12, URZ, 0x1f, UR10 ;  /* 0x0000001f3f0c1899 */ /* 0x000fe2000801140a */
[----:B-1----:R-:W-:Y:S11]  /*cc90*/  @P3 BRA `(.L_x_6784) ;  /* 0x0000000000183947 */ /* 0x002ff60003800000 */
[----:B------:R-:W-:Y:S05]  /*cca0*/  @!P1 BRA `(.L_x_6784) ;  /* 0x0000000000149947 */ /* 0x000fea0003800000 */
[----:B------:R-:W-:Y:S02]  /*ccb0*/  IMAD.U32 R2, RZ, RZ, UR8 ;  /* 0x00000008ff027e24 */ /* 0x000fe4000f8e00ff */
[----:B------:R-:W-:-:S05]  /*ccc0*/  IMAD.U32 R3, RZ, RZ, UR9 ;  /* 0x00000009ff037e24 */ /* 0x000fca000f8e00ff */
[----:B------:R-:W2:Y:S04]  /*ccd0*/  LDG.E R5, desc[UR38][R2.64] ;  /* 0x0000002602057981 */ /* 0x000ea8000c1e1900 */
[----:B-----5:R-:W2:Y:S02]  /*cce0*/  LDG.E R0, desc[UR38][R2.64+0x4] ;  /* 0x0000042602007981 */ /* 0x020ea4000c1e1900 */
[----:B--2---:R-:W-:-:S07]  /*ccf0*/  IMAD.IADD R0, R0, 0x1, -R5 ;  /* 0x0000000100007824 */ /* 0x004fce00078e0a05 */
.L_x_6784:
[----:B------:R-:W-:Y:S01]  /*cd00*/  UMOV UR4, URZ ;  /* 0x0000003f00047c82 */ /* 0x000fe20008000000 */
[----:B------:R-:W-:Y:S01]  /*cd10*/  UMOV UR5, URZ ;  /* 0x0000003f00057c82 */ /* 0x000fe20008000000 */
[----:B------:R-:W-:Y:S01]  /*cd20*/  IMAD.U32 R4, RZ, RZ, UR18 ;  /* 0x00000012ff047e24 */ /* 0x000fe2000f8e00ff */
        /* <DEDUP_REMOVED lines=9> */
.L_x_6785:
[----:B------:R-:W-:Y:S05]  /*cdc0*/  @!P2 BRA `(.L_x_6786) ;  /* 0x000000000014a947 */ /* 0x000fea0003800000 */
[----:B------:R-:W-:Y:S02]  /*cdd0*/  IMAD.U32 R2, RZ, RZ, UR14 ;  /* 0x0000000eff027e24 */ /* 0x000fe4000f8e00ff */
[----:B------:R-:W-:-:S05]  /*cde0*/  IMAD.U32 R3, RZ, RZ, UR15 ;  /* 0x0000000fff037e24 */ /* 0x000fca000f8e00ff */
[----:B------:R-:W2:Y:S04]  /*cdf0*/  LDG.E R5, desc[UR38][R2.64] ;  /* 0x0000002602057981 */ /* 0x000ea8000c1e1900 */
[----:B------:R-:W2:Y:S02]  /*ce00*/  LDG.E R4, desc[UR38][R2.64+0x4] ;  /* 0x0000042602047981 */ /* 0x000ea4000c1e1900 */
[----:B--2---:R-:W-:-:S07]  /*ce10*/  IMAD.IADD R4, R4, 0x1, -R5 ;  /* 0x0000000104047824 */ /* 0x004fce00078e0a05 */
.L_x_6786:
[----:B-1----:R-:W-:Y:S01]  /*ce20*/  IMAD.U32 R3, RZ, RZ, UR7 ;  /* 0x00000007ff037e24 */ /* 0x002fe2000f8e00ff */
[----:B------:R-:W-:-:S03]  /*ce30*/  ULDC UR8, c[0x0][0x74c] ;  /* 0x0001d30000087ab9 */ /* 0x000fc60000000800 */
[----:B-----5:R-:W-:Y:S02]  /*ce40*/  IMAD R3, R3, 0x80, R0 ;  /* 0x0000008003037824 */ /* 0x020fe400078e0200 */
[----:B------:R-:W-:-:S03]  /*ce50*/  VIADD R0, R0, 0x7f ;  /* 0x0000007f00007836 */ /* 0x000fc60000000000 */
[----:B------:R-:W-:-:S04]  /*ce60*/  IADD3 R3, R3, -UR8, -R4 ;  /* 0x8000000803037c10 */ /* 0x000fc8000fffe804 */
[----:B------:R-:W-:-:S04]  /*ce70*/  SHF.R.S32.HI R2, RZ, 0x1f, R3 ;  /* 0x0000001fff027819 */ /* 0x000fc80000011403 */
[----:B------:R-:W-:Y:S02]  /*ce80*/  LEA.HI R2, R2, R3, RZ, 0x7 ;  /* 0x0000000302027211 */ /* 0x000fe400078f38ff */
[----:B------:R-:W-:Y:S02]  /*ce90*/  SHF.R.S32.HI R3, RZ, 0x1f, R0 ;  /* 0x0000001fff037819 */ /* 0x000fe40000011400 */
[----:B------:R-:W-:Y:S02]  /*cea0*/  SHF.R.S32.HI R2, RZ, 0x7, R2 ;  /* 0x00000007ff027819 */ /* 0x000fe40000011402 */
[----:B------:R-:W-:Y:S02]  /*ceb0*/  LEA.HI R0, R3, R0, RZ, 0x7 ;  /* 0x0000000003007211 */ /* 0x000fe400078f38ff */
[----:B------:R-:W-:Y:S01]  /*cec0*/  VIMNMX R4, RZ, R2, !PT ;  /* 0x00000002ff047248 */ /* 0x000fe20007fe0100 */
[----:B------:R-:W-:Y:S01]  /*ced0*/  IMAD.MOV.U32 R2, RZ, RZ, RZ ;  /* 0x000000ffff027224 */ /* 0x000fe200078e00ff */
[----:B------:R-:W-:-:S04]  /*cee0*/  SHF.R.S32.HI R0, RZ, 0x7, R0 ;  /* 0x00000007ff007819 */ /* 0x000fc80000011400 */
        /* <DEDUP_REMOVED lines=49> */
.L_x_6816:
        /* <DEDUP_REMOVED lines=15> */
.L_x_6789:
        /* <DEDUP_REMOVED lines=30> */
[----:B------:R-:W-:Y:S01]  /*d4d0*/  IMAD.MOV.U32 R12, RZ, RZ, 0x8000 ;  /* 0x00008000ff0c7424 */ /* 0x000fe200078e00ff */
[----:B------:R-:W-:Y:S01]  /*d4e0*/  LEA.HI.X R2, R2, R8, R3, 0x2, P1 ;  /* 0x0000000802027211 */ /* 0x000fe200008f1403 */
[----:B------:R-:W-:Y:S01]  /*d4f0*/  UIADD3 UR9, UR8, 0x30c00, URZ ;  /* 0x00030c0008097890 */ /* 0x000fe2000fffe03f */
[----:B------:R-:W-:Y:S01]  /*d500*/  R2UR UR30, R5 ;  /* 0x00000000051e72ca */ /* 0x000fe200000e0000 */
[----:B------:R1:W-:Y:S01]  /*d510*/  STL [R1+0x4], R13 ;  /* 0x0000040d01007387 */ /* 0x0003e20000100800 */
[----:B------:R-:W-:Y:S01]  /*d520*/  R2UR UR31, R2 ;  /* 0x00000000021f72ca */ /* 0x000fe200000e0000 */
[----:B------:R-:W-:Y:S01]  /*d530*/  UIADD3 UR24, UR8, 0x4000, URZ ;  /* 0x0000400008187890 */ /* 0x000fe2000fffe03f */
        /* <DEDUP_REMOVED lines=8> */
[--C-:B------:R-:W-:Y:S02]  /*d5c0*/  IMAD.X R2, RZ, RZ, R6.reuse, P1 ;  /* 0x000000ffff027224 */ /* 0x100fe400008e0606 */
[----:B------:R-:W-:-:S03]  /*d5d0*/  IMAD.X R5, RZ, RZ, R6, P2 ;  /* 0x000000ffff057224 */ /* 0x000fc600010e0606 */
        /* <DEDUP_REMOVED lines=13> */
[-C--:B------:R-:W-:Y:S01]  /*d6b0*/  LOP3.LUT R17, RZ, R4.reuse, RZ, 0x33, !PT ;  /* 0x00000004ff117212 */ /* 0x080fe200078e33ff */
[C---:B------:R-:W-:Y:S02]  /*d6c0*/  VIADD R5, R0.reuse, 0xfffffffe ;  /* 0xfffffffe00057836 */ /* 0x040fe40000000000 */
[----:B------:R-:W-:Y:S02]  /*d6d0*/  IMAD.MOV.U32 R10, RZ, RZ, 0x1 ;  /* 0x00000001ff0a7424 */ /* 0x000fe400078e00ff */
[----:B------:R-:W-:Y:S01]  /*d6e0*/  IMAD.IADD R17, R0, 0x1, R17 ;  /* 0x0000000100117824 */ /* 0x000fe200078e0211 */
[----:B------:R-:W-:Y:S01]  /*d6f0*/  ISETP.NE.AND P1, PT, R5, R4, PT ;  /* 0x000000040500720c */ /* 0x000fe20003f25270 */
[----:B------:R-:W-:-:S03]  /*d700*/  IMAD.MOV.U32 R0, RZ, RZ, R4 ;  /* 0x000000ffff007224 */ /* 0x000fc600078e0004 */
[----:B------:R-:W-:-:S05]  /*d710*/  LOP3.LUT R5, R17, 0x1, RZ, 0xc0, !PT ;  /* 0x0000000111057812 */ /* 0x000fca00078ec0ff */
[----:B------:R2:W-:Y:S04]  /*d720*/  STL [R1+0x8], R5 ;  /* 0x0000080501007387 */ /* 0x0005e80000100800 */
[----:B------:R-:W-:Y:S05]  /*d730*/  @!P1 BRA `(.L_x_6791) ;  /* 0x0000000800609947 */ /* 0x000fea0003800000 */
[----:B------:R-:W-:Y:S02]  /*d740*/  IMAD.IADD R17, R17, 0x1, -R5 ;  /* 0x0000000111117824 */ /* 0x000fe400078e0a05 */
[----:B------:R-:W-:Y:S02]  /*d750*/  IMAD.MOV.U32 R0, RZ, RZ, R4 ;  /* 0x000000ffff007224 */ /* 0x000fe400078e0004 */
[----:B------:R-:W-:-:S07]  /*d760*/  IMAD.MOV.U32 R10, RZ, RZ, 0x1 ;  /* 0x00000001ff0a7424 */ /* 0x000fce00078e00ff */
.L_x_6800:
[----:B-123--:R-:W-:-:S04]  /*d770*/  SHF.L.U32 R18, R10, 0x1f, RZ ;  /* 0x0000001f0a127819 */ /* 0x00efc800000006ff */
[----:B------:R-:W3:Y:S02]  /*d780*/  SYNCS.PHASECHK.TRANS64.TRYWAIT P1, [R15+URZ+0x30c40], R18 ;  /* 0x030c40120f0075a7 */ /* 0x000ee4000802017f */
[----:B---3--:R-:W-:Y:S05]  /*d790*/  @!P1 BRA `(.L_x_6792) ;  /* 0x0000001400709947 */ /* 0x008fea0003800000 */
.L_x_6817:
        /* <DEDUP_REMOVED lines=8> */
.L_x_6793:
[----:B-1----:R-:W1:Y:S01]  /*d820*/  LDC.64 R12, c[0x0][0x728] ;  /* 0x0001ca00ff0c7b82 */ /* 0x002e620000000a00 */
[----:B------:R-:W-:Y:S01]  /*d830*/  IMAD.SHL.U32 R19, R0, 0x80, RZ ;  /* 0x0000008000137824 */ /* 0x000fe200078e00ff */
        /* <DEDUP_REMOVED lines=28> */
.L_x_6818:
        /* <DEDUP_REMOVED lines=8> */
.L_x_6795:
        /* <DEDUP_REMOVED lines=30> */
.L_x_6819:
        /* <DEDUP_REMOVED lines=8> */
.L_x_6797:
        /* <DEDUP_REMOVED lines=24> */
.L_x_6821:
        /* <DEDUP_REMOVED lines=8> */
.L_x_6799:
        /* <DEDUP_REMOVED lines=30> */
.L_x_6791:
[----:B------:R-:W4:Y:S02]  /*e0c0*/  LDL.LU R4, [R1+0x8] ;  /* 0x0000080001047983 */ /* 0x000f240000300800 */
[----:B----4-:R-:W-:Y:S02]  /*e0d0*/  ISETP.NE.AND P1, PT, R4, RZ, PT ;  /* 0x000000ff0400720c */ /* 0x010fe40003f25270 */
[----:B------:R4:W5:Y:S11]  /*e0e0*/  LDL R4, [R1+0x4] ;  /* 0x0000040001047983 */ /* 0x0009760000100800 */
[----:B----4-:R-:W-:Y:S05]  /*e0f0*/  @!P1 BRA `(.L_x_6790) ;  /* 0x0000000400249947 */ /* 0x010fea0003800000 */
[----:B-1----:R-:W-:-:S04]  /*e100*/  SHF.L.U32 R12, R10, 0x1f, RZ ;  /* 0x0000001f0a0c7819 */ /* 0x002fc800000006ff */
[----:B------:R-:W1:Y:S02]  /*e110*/  SYNCS.PHASECHK.TRANS64.TRYWAIT P1, [R15+URZ+0x30c40], R12 ;  /* 0x030c400c0f0075a7 */ /* 0x000e64000802017f */
[----:B-1----:R-:W-:Y:S05]  /*e120*/  @!P1 BRA `(.L_x_6801) ;  /* 0x0000000c00609947 */ /* 0x002fea0003800000 */
.L_x_6822:
        /* <DEDUP_REMOVED lines=8> */
.L_x_6802:
        /* <DEDUP_REMOVED lines=27> */
.L_x_6823:
        /* <DEDUP_REMOVED lines=8> */
.L_x_6804:
[----:B------:R4:W5:Y:S01]  /*e3e0*/  LDL.LU R4, [R1+0x4] ;  /* 0x0000040001047983 */ /* 0x0009620000300800 */
        /* <DEDUP_REMOVED lines=23> */
[----:B------:R-:W-:-:S13]  /*e560*/  R2UR UR29, R8 ;  /* 0x00000000081d72ca */ /* 0x000fda00000e0000 */
[----:B------:R4:W-:Y:S02]  /*e570*/  UBLKCP.S.G [UR26], [UR28], UR7 ;  /* 0x0000001a1c0073ba */ /* 0x0009e40008000207 */
[----:B----4-:R-:W-:-:S07]  /*e580*/  IMAD.MOV.U32 R16, RZ, RZ, 0x1 ;  /* 0x00000001ff107424 */ /* 0x010fce00078e00ff */
.L_x_6790:
[----:B------:R-:W4:Y:S01]  /*e590*/  S2R R0, SR_TID.X ;  /* 0x0000000000007919 */ /* 0x000f220000002100 */
[----:B------:R-:W-:Y:S01]  /*e5a0*/  IMAD R3, R16, 0x8, R15 ;  /* 0x0000000810037824 */ /* 0x000fe200078e020f */
[----:B----4-:R-:W-:Y:S02]  /*e5b0*/  LOP3.LUT R2, R0, 0x7f, RZ, 0xc0, !PT ;  /* 0x0000007f00027812 */ /* 0x010fe400078ec0ff */
[----:B------:R-:W-:Y:S02]  /*e5c0*/  SHF.L.U32 R0, R10, 0x1f, RZ ;  /* 0x0000001f0a007819 */ /* 0x000fe400000006ff */
[----:B------:R-:W-:Y:S02]  /*e5d0*/  ISETP.NE.AND P1, PT, R2, RZ, PT ;  /* 0x000000ff0200720c */ /* 0x000fe40003f25270 */
[----:B------:R-:W4:Y:S02]  /*e5e0*/  SYNCS.PHASECHK.TRANS64.TRYWAIT P0, [R3+URZ+0x30c40], R0 ;  /* 0x030c4000030075a7 */ /* 0x000f24000800017f */
[----:B----4-:R-:W-:Y:S09]  /*e5f0*/  @!P0 BRA `(.L_x_6805) ;  /* 0x0000000800548947 */ /* 0x010ff20003800000 */
.L_x_6824:
[----:B------:R-:W-:Y:S05]  /*e600*/  @P1 BRA `(.L_x_6806) ;  /* 0x0000000000181947 */ /* 0x000fea0003800000 */
[----:B------:R-:W1:Y:S01]  /*e610*/  S2R R2, SR_TID.X ;  /* 0x0000000000027919 */ /* 0x000e620000002100 */
[----:B----4-:R-:W-:-:S04]  /*e620*/  IMAD.MOV.U32 R0, RZ, RZ, 0x4200 ;  /* 0x00004200ff007424 */ /* 0x010fc800078e00ff */
[----:B------:R4:W-:Y:S01]  /*e630*/  SYNCS.ARRIVE.TRANS64 RZ, [R3+URZ+0x30c30], R0 ;  /* 0x030c300003ff79a7 */ /* 0x0009e2000800003f */
[----:B-1----:R-:W-:-:S13]  /*e640*/  LOP3.LUT P0, RZ, R2, 0x1f, RZ, 0xc0, !PT ;  /* 0x0000001f02ff7812 */ /* 0x002fda000780c0ff */
[----:B----4-:R-:W-:Y:S05]  /*e650*/  @!P0 BRA `(.L_x_6806) ;  /* 0x0000000000048947 */ /* 0x010fea0003800000 */
[----:B------:R-:W-:Y:S01]  /*e660*/  BPT.TRAP 0x1 ;  /* 0x000000040000795c */ /* 0x000fe20000300000 */
.L_x_6806:
[----:B-1---5:R-:W-:Y:S01]  /*e670*/  R2UR UR19, R4 ;  /* 0x00000000041372ca */ /* 0x022fe200000e0000 */
[C-C-:B----4-:R-:W-:Y:S01]  /*e680*/  IMAD R0, R16.reuse, 0x4000, R15.reuse ;  /* 0x0000400010007824 */ /* 0x150fe200078e020f */
[----:B------:R-:W-:Y:S01]  /*e690*/  R2UR UR9, R11 ;  /* 0x000000000b0972ca */ /* 0x000fe200000e0000 */
[----:B--23--:R-:W-:Y:S01]  /*e6a0*/  IMAD R15, R16, 0x200, R15 ;  /* 0x00000200100f7824 */ /* 0x00cfe200078e020f */
        /* <DEDUP_REMOVED lines=30> */
.L_x_6787:
[----:B------:R-:W-:Y:S05]  /*e890*/  BSYNC B0 ;  /* 0x0000000000007941 */ /* 0x000fea0003800000 */
.L_x_6783:
[----:B------:R-:W-:-:S03]  /*e8a0*/  UMOV UR7, 0xffffffff ;  /* 0xffffffff00077882 */ /* 0x000fc60000000000 */
[----:B------:R-:W-:Y:S05]  /*e8b0*/  BRA.DIV UR7, `(.L_x_6807) ;  /* 0x0000000607b87947 */ /* 0x000fea000b800000 */
[----:B------:R-:W-:-:S13]  /*e8c0*/  ELECT P6, URZ, PT ;  /* 0x00000000003f782f */ /* 0x000fda00038c0000 */
.L_x_6827:
[----:B------:R-:W-:Y:S05]  /*e8d0*/  @!P6 BRA `(.L_x_6680) ;  /* 0x000000000084e947 */ /* 0x000fea0003800000 */
[----:B------:R-:W-:-:S06]  /*e8e0*/  ULOP3.LUT UR7, UR36, 0x2, URZ, 0xfc, !UPT ;  /* 0x0000000224077892 */ /* 0x000fcc000f8efc3f */
[----:B------:R-:W-:-:S05]  /*e8f0*/  IMAD.U32 R0, RZ, RZ, UR7 ;  /* 0x00000007ff007e24 */ /* 0x000fca000f8e00ff */
[----:B------:R-:W-:-:S13]  /*e900*/  ISETP.NE.AND P2, PT, R0, 0x3, PT ;  /* 0x000000030000780c */ /* 0x000fda0003f45270 */
[----:B------:R-:W-:Y:S05]  /*e910*/  @!P2 BRA `(.L_x_6808) ;  /* 0x000000000004a947 */ /* 0x000fea0003800000 */
[----:B------:R-:W-:Y:S01]  /*e920*/  BPT.TRAP 0x1 ;  /* 0x000000040000795c */ /* 0x000fe20000300000 */
.L_x_6808:
        /* <DEDUP_REMOVED lines=15> */
.L_x_6828:
[----:B------:R-:W2:Y:S02]  /*ea20*/  SYNCS.PHASECHK.TRANS64.TRYWAIT P0, [R3+URZ], R0 ;  /* 0x00000000030075a7 */ /* 0x000ea4000800017f */
[----:B--2---:R-:W-:Y:S05]  /*ea30*/  @!P0 BRA `(.L_x_6810) ;  /* 0x00000004008c8947 */ /* 0x004fea0003800000 */
.L_x_6829:
[----:B------:R-:W-:Y:S05]  /*ea40*/  @!P2 BRA `(.L_x_6811) ;  /* 0x000000000004a947 */ /* 0x000fea0003800000 */
[----:B------:R-:W-:Y:S01]  /*ea50*/  BPT.TRAP 0x1 ;  /* 0x000000040000795c */ /* 0x000fe20000300000 */
.L_x_6811:
[----:B--2---:R-:W-:-:S04]  /*ea60*/  VIADD R3, R8, 0x30c40 ;  /* 0x00030c4008037836 */ /* 0x004fc80000000000 */
[----:B------:R-:W-:-:S04]  /*ea70*/  IMAD R5, R2, 0x8, R3 ;  /* 0x0000000802057824 */ /* 0x000fc800078e0203 */
[----:B------:R-:W2:Y:S02]  /*ea80*/  SYNCS.PHASECHK.TRANS64.TRYWAIT P0, [R5+URZ], R4 ;  /* 0x00000004050075a7 */ /* 0x000ea4000800017f */
[----:B--2---:R-:W-:Y:S05]  /*ea90*/  @!P0 BRA `(.L_x_6812) ;  /* 0x0000000400888947 */ /* 0x004fea0003800000 */
.L_x_6830:
[----:B------:R-:W-:-:S07]  /*eaa0*/  IMAD R3, R6, 0x8, R3 ;  /* 0x0000000806037824 */ /* 0x000fce00078e0203 */
.L_x_6813:
[----:B---3--:R3:W4:Y:S02]  /*eab0*/  SYNCS.PHASECHK.TRANS64.TRYWAIT P0, [R3+URZ], R0 ;  /* 0x00000000030075a7 */ /* 0x008724000800017f */
[----:B----4-:R-:W-:Y:S05]  /*eac0*/  @!P0 NANOSLEEP.SYNCS 0x989680 ;  /* 0x009896800000895d */ /* 0x010fea0003900000 */
[----:B------:R-:W4:Y:S02]  /*ead0*/  @!P0 SYNCS.PHASECHK.TRANS64 P0, [R3+URZ], R0 ;  /* 0x00000000030085a7 */ /* 0x000f24000800007f */
[----:B----4-:R-:W-:Y:S05]  /*eae0*/  @!P0 BRA `(.L_x_6813) ;  /* 0xfffffffc00f08947 */ /* 0x010fea000383ffff */
.L_x_6680:
[----:B------:R-:W-:Y:S05]  /*eaf0*/  BSYNC B6 ;  /* 0x0000000000067941 */ /* 0x000fea0003800000 */
.L_x_6672:
[----:B------:R-:W-:Y:S05]  /*eb00*/  EXIT ;  /* 0x000000000000794d */ /* 0x000fea0003800000 */
.L_x_6690:
[----:B------:R-:W-:Y:S02]  /*eb10*/  IMAD.MOV.U32 R12, RZ, RZ, RZ ;  /* 0x000000ffff0c7224 */ /* 0x000fe400078e00ff */
[----:B------:R-:W-:Y:S02]  /*eb20*/  IMAD.MOV.U32 R11, RZ, RZ, 0x1f ;  /* 0x0000001fff0b7424 */ /* 0x000fe400078e00ff */
[----:B------:R-:W-:-:S07]  /*eb30*/  IMAD.MOV.U32 R15, RZ, RZ, -0x1 ;  /* 0xffffffffff0f7424 */ /* 0x000fce00078e00ff */
[----:B------:R-:W-:Y:S05]  /*eb40*/  WARPSYNC.COLLECTIVE R15, `(.L_x_6814) ;  /* 0x000000000f087348 */ /* 0x000fea0003c00000 */
[----:B------:R1:W2:Y:S02]  /*eb50*/  SHFL.IDX P6, R14, R13, R12, R11 ;  /* 0x0000000c0d0e7389 */ /* 0x0002a400000c000b */
[----:B-12---:R-:W-:Y:S01]  /*eb60*/  ENDCOLLECTIVE ;  /* 0x000000000000791b */ /* 0x006fe20003800000 */
.L_x_6814:
[----:B------:R-:W-:Y:S05]  /*eb70*/  BRA `(.L_x_6815) ;  /* 0xffffff2800a87947 */ /* 0x000fea000383ffff */
.L_x_6692:
[----:B--2---:R2:W3:Y:S02]  /*eb80*/  SYNCS.PHASECHK.TRANS64.TRYWAIT P0, [R236+URZ+0x30c00], R15 ;  /* 0x030c000fec0075a7 */ /* 0x0044e4000800017f */
[----:B---3--:R-:W-:Y:S05]  /*eb90*/  @!P0 NANOSLEEP.SYNCS 0x989680 ;  /* 0x009896800000895d */ /* 0x008fea0003900000 */
[----:B------:R-:W3:Y:S02]  /*eba0*/  @!P0 SYNCS.PHASECHK.TRANS64 P0, [R236+URZ+0x30c00], R15 ;  /* 0x030c000fec0085a7 */ /* 0x000ee4000800007f */
[----:B---3--:R-:W-:Y:S05]  /*ebb0*/  @!P0 BRA `(.L_x_6692) ;  /* 0xfffffffc00f08947 */ /* 0x008fea000383ffff */
[----:B------:R-:W-:Y:S05]  /*ebc0*/  BRA `(.L_x_6691) ;  /* 0xffffff2800f47947 */ /* 0x000fea000383ffff */
.L_x_6697:
[----:B--2---:R2:W3:Y:S02]  /*ebd0*/  SYNCS.PHASECHK.TRANS64.TRYWAIT P1, [R6+URZ+0x30c10], R21 ;  /* 0x030c1015060075a7 */ /* 0x0044e4000802017f */
[----:B---3--:R-:W-:Y:S05]  /*ebe0*/  @!P1 NANOSLEEP.SYNCS 0x989680 ;  /* 0x009896800000995d */ /* 0x008fea0003900000 */
[----:B------:R-:W3:Y:S02]  /*ebf0*/  @!P1 SYNCS.PHASECHK.TRANS64 P1, [R6+URZ+0x30c10], R21 ;  /* 0x030c1015060095a7 */ /* 0x000ee4000802007f */
[----:B---3--:R-:W-:Y:S05]  /*ec00*/  @!P1 BRA `(.L_x_6697) ;  /* 0xfffffffc00f09947 */ /* 0x008fea000383ffff */
[----:B------:R-:W-:Y:S05]  /*ec10*/  BRA `(.L_x_6696) ;  /* 0xffffff3400207947 */ /* 0x000fea000383ffff */
.L_x_6701:
[----:B------:R1:W1:Y:S02]  /*ec20*/  SYNCS.PHASECHK.TRANS64.TRYWAIT P1, [R6+URZ+0x30c30], R21 ;  /* 0x030c3015060075a7 */ /* 0x000264000802017f */
[----:B-1----:R-:W-:Y:S05]  /*ec30*/  @!P1 NANOSLEEP.SYNCS 0x989680 ;  /* 0x009896800000995d */ /* 0x002fea0003900000 */
[----:B------:R-:W1:Y:S02]  /*ec40*/  @!P1 SYNCS.PHASECHK.TRANS64 P1, [R6+URZ+0x30c30], R21 ;  /* 0x030c3015060095a7 */ /* 0x000e64000802007f */
[----:B-1----:R-:W-:Y:S05]  /*ec50*/  @!P1 BRA `(.L_x_6701) ;  /* 0xfffffffc00f09947 */ /* 0x002fea000383ffff */
[----:B------:R-:W-:Y:S05]  /*ec60*/  BRA `(.L_x_6700) ;  /* 0xffffff3800347947 */ /* 0x000fea000383ffff */
.L_x_6709:
[----:B--2---:R2:W3:Y:S02]  /*ec70*/  SYNCS.PHASECHK.TRANS64.TRYWAIT P1, [R7+URZ+0x30c10], R18 ;  /* 0x030c1012070075a7 */ /* 0x0044e4000802017f */
[----:B---3--:R-:W-:Y:S05]  /*ec80*/  @!P1 NANOSLEEP.SYNCS 0x989680 ;  /* 0x009896800000995d */ /* 0x008fea0003900000 */
[----:B------:R-:W3:Y:S02]  /*ec90*/  @!P1 SYNCS.PHASECHK.TRANS64 P1, [R7+URZ+0x30c10], R18 ;  /* 0x030c1012070095a7 */ /* 0x000ee4000802007f */
[----:B---3--:R-:W-:Y:S05]  /*eca0*/  @!P1 BRA `(.L_x_6709) ;  /* 0xfffffffc00f09947 */ /* 0x008fea000383ffff */
[----:B------:R-:W-:Y:S05]  /*ecb0*/  BRA `(.L_x_6708) ;  /* 0xffffff70003c7947 */ /* 0x000fea000383ffff */
.L_x_6713:
[----:B------:R1:W1:Y:S02]  /*ecc0*/  SYNCS.PHASECHK.TRANS64.TRYWAIT P1, [R7+URZ+0x30c30], R18 ;  /* 0x030c3012070075a7 */ /* 0x000264000802017f */
[----:B-1----:R-:W-:Y:S05]  /*ecd0*/  @!P1 NANOSLEEP.SYNCS 0x989680 ;  /* 0x009896800000995d */ /* 0x002fea0003900000 */
[----:B------:R-:W1:Y:S02]  /*ece0*/  @!P1 SYNCS.PHASECHK.TRANS64 P1, [R7+URZ+0x30c30], R18 ;  /* 0x030c3012070095a7 */ /* 0x000e64000802007f */
[----:B-1----:R-:W-:Y:S05]  /*ecf0*/  @!P1 BRA `(.L_x_6713) ;  /* 0xfffffffc00f09947 */ /* 0x002fea000383ffff */
[----:B------:R-:W-:Y:S05]  /*ed00*/  BRA `(.L_x_6712) ;  /* 0xffffff7400507947 */ /* 0x000fea000383ffff */
.L_x_6788:
[----:B-1----:R1:W2:Y:S02]  /*ed10*/  SYNCS.PHASECHK.TRANS64.TRYWAIT P0, [R15+URZ+0x30c20], R2 ;  /* 0x030c20020f0075a7 */ /* 0x0022a4000800017f */
[----:B--2---:R-:W-:Y:S05]  /*ed20*/  @!P0 NANOSLEEP.SYNCS 0x989680 ;  /* 0x009896800000895d */ /* 0x004fea0003900000 */
[----:B------:R-:W2:Y:S02]  /*ed30*/  @!P0 SYNCS.PHASECHK.TRANS64 P0, [R15+URZ+0x30c20], R2 ;  /* 0x030c20020f0085a7 */ /* 0x000ea4000800007f */
[----:B--2---:R-:W-:Y:S05]  /*ed40*/  @!P0 BRA `(.L_x_6788) ;  /* 0xfffffffc00f08947 */ /* 0x004fea000383ffff */
[----:B------:R-:W-:Y:S05]  /*ed50*/  BRA `(.L_x_6816) ;  /* 0xffffffe400287947 */ /* 0x000fea000383ffff */
.L_x_6792:
[----:B---3--:R3:W4:Y:S02]  /*ed60*/  SYNCS.PHASECHK.TRANS64.TRYWAIT P1, [R15+URZ+0x30c40], R18 ;  /* 0x030c40120f0075a7 */ /* 0x008724000802017f */
[----:B----4-:R-:W-:Y:S05]  /*ed70*/  @!P1 NANOSLEEP.SYNCS 0x989680 ;  /* 0x009896800000995d */ /* 0x010fea0003900000 */
[----:B------:R-:W4:Y:S02]  /*ed80*/  @!P1 SYNCS.PHASECHK.TRANS64 P1, [R15+URZ+0x30c40], R18 ;  /* 0x030c40120f0095a7 */ /* 0x000f24000802007f */
[----:B----4-:R-:W-:Y:S05]  /*ed90*/  @!P1 BRA `(.L_x_6792) ;  /* 0xfffffffc00f09947 */ /* 0x010fea000383ffff */
[----:B------:R-:W-:Y:S05]  /*eda0*/  BRA `(.L_x_6817) ;  /* 0xffffffe8007c7947 */ /* 0x000fea000383ffff */
.L_x_6794:
[----:B-1----:R1:W2:Y:S02]  /*edb0*/  SYNCS.PHASECHK.TRANS64.TRYWAIT P1, [R15+URZ+0x30c28], R18 ;  /* 0x030c28120f0075a7 */ /* 0x0022a4000802017f */
[----:B--2---:R-:W-:Y:S05]  /*edc0*/  @!P1 NANOSLEEP.SYNCS 0x989680 ;  /* 0x009896800000995d */ /* 0x004fea0003900000 */
[----:B------:R-:W2:Y:S02]  /*edd0*/  @!P1 SYNCS.PHASECHK.TRANS64 P1, [R15+URZ+0x30c28], R18 ;  /* 0x030c28120f0095a7 */ /* 0x000ea4000802007f */
[----:B--2---:R-:W-:Y:S05]  /*ede0*/  @!P1 BRA `(.L_x_6794) ;  /* 0xfffffffc00f09947 */ /* 0x004fea000383ffff */
[----:B------:R-:W-:Y:S05]  /*edf0*/  BRA `(.L_x_6818) ;  /* 0xffffffec00007947 */ /* 0x000fea000383ffff */
.L_x_6796:
[----:B--2---:R2:W4:Y:S02]  /*ee00*/  SYNCS.PHASECHK.TRANS64.TRYWAIT P1, [R15+URZ+0x30c48], R18 ;  /* 0x030c48120f0075a7 */ /* 0x004524000802017f */
[----:B----4-:R-:W-:Y:S05]  /*ee10*/  @!P1 NANOSLEEP.SYNCS 0x989680 ;  /* 0x009896800000995d */ /* 0x010fea0003900000 */
[----:B------:R-:W4:Y:S02]  /*ee20*/  @!P1 SYNCS.PHASECHK.TRANS64 P1, [R15+URZ+0x30c48], R18 ;  /* 0x030c48120f0095a7 */ /* 0x000f24000802007f */
[----:B----4-:R-:W-:Y:S05]  /*ee30*/  @!P1 BRA `(.L_x_6796) ;  /* 0xfffffffc00f09947 */ /* 0x010fea000383ffff */
[----:B------:R-:W-:Y:S05]  /*ee40*/  BRA `(.L_x_6819) ;  /* 0xffffffec00847947 */ /* 0x000fea000383ffff */
.L_x_6798:
[----:B------:R-:W-:-:S07]  /*ee50*/  SHF.L.U32 R4, R10, 0x1f, RZ ;  /* 0x0000001f0a047819 */ /* 0x000fce00000006ff */
.L_x_6820:
[----:B----4-:R4:W1:Y:S02]  /*ee60*/  SYNCS.PHASECHK.TRANS64.TRYWAIT P1, [R15+URZ+0x30c20], R4 ;  /* 0x030c20040f0075a7 */ /* 0x010864000802017f */
[----:B-1----:R-:W-:Y:S05]  /*ee70*/  @!P1 NANOSLEEP.SYNCS 0x989680 ;  /* 0x009896800000995d */ /* 0x002fea0003900000 */
[----:B------:R-:W1:Y:S02]  /*ee80*/  @!P1 SYNCS.PHASECHK.TRANS64 P1, [R15+URZ+0x30c20], R4 ;  /* 0x030c20040f0095a7 */ /* 0x000e64000802007f */
[----:B-1----:R-:W-:Y:S05]  /*ee90*/  @!P1 BRA `(.L_x_6820) ;  /* 0xfffffffc00f09947 */ /* 0x002fea000383ffff */
[----:B------:R-:W-:Y:S05]  /*eea0*/  BRA `(.L_x_6821) ;  /* 0xffffffec00ec7947 */ /* 0x000fea000383ffff */
.L_x_6801:
[----:B-1----:R1:W4:Y:S02]  /*eeb0*/  SYNCS.PHASECHK.TRANS64.TRYWAIT P1, [R15+URZ+0x30c40], R12 ;  /* 0x030c400c0f0075a7 */ /* 0x002324000802017f */
[----:B----4-:R-:W-:Y:S05]  /*eec0*/  @!P1 NANOSLEEP.SYNCS 0x989680 ;  /* 0x009896800000995d */ /* 0x010fea0003900000 */
[----:B------:R-:W4:Y:S02]  /*eed0*/  @!P1 SYNCS.PHASECHK.TRANS64 P1, [R15+URZ+0x30c40], R12 ;  /* 0x030c400c0f0095a7 */ /* 0x000f24000802007f */
[----:B----4-:R-:W-:Y:S05]  /*eee0*/  @!P1 BRA `(.L_x_6801) ;  /* 0xfffffffc00f09947 */ /* 0x010fea000383ffff */
[----:B------:R-:W-:Y:S05]  /*eef0*/  BRA `(.L_x_6822) ;  /* 0xfffffff0008c7947 */ /* 0x000fea000383ffff */
.L_x_6803:
[----:B--2---:R2:W4:Y:S02]  /*ef00*/  SYNCS.PHASECHK.TRANS64.TRYWAIT P1, [R15+URZ+0x30c28], R12 ;  /* 0x030c280c0f0075a7 */ /* 0x004524000802017f */
[----:B----4-:R-:W-:Y:S05]  /*ef10*/  @!P1 NANOSLEEP.SYNCS 0x989680 ;  /* 0x009896800000995d */ /* 0x010fea0003900000 */
[----:B------:R-:W4:Y:S02]  /*ef20*/  @!P1 SYNCS.PHASECHK.TRANS64 P1, [R15+URZ+0x30c28], R12 ;  /* 0x030c280c0f0095a7 */ /* 0x000f24000802007f */
[----:B----4-:R-:W-:Y:S05]  /*ef30*/  @!P1 BRA `(.L_x_6803) ;  /* 0xfffffffc00f09947 */ /* 0x010fea000383ffff */
[----:B------:R-:W-:Y:S05]  /*ef40*/  BRA `(.L_x_6823) ;  /* 0xfffffff400047947 */ /* 0x000fea000383ffff */
.L_x_6805:
[----:B----4-:R4:W1:Y:S02]  /*ef50*/  SYNCS.PHASECHK.TRANS64.TRYWAIT P0, [R3+URZ+0x30c40], R0 ;  /* 0x030c4000030075a7 */ /* 0x010864000800017f */
[----:B-1----:R-:W-:Y:S05]  /*ef60*/  @!P0 NANOSLEEP.SYNCS 0x989680 ;  /* 0x009896800000895d */ /* 0x002fea0003900000 */
[----:B------:R-:W1:Y:S02]  /*ef70*/  @!P0 SYNCS.PHASECHK.TRANS64 P0, [R3+URZ+0x30c40], R0 ;  /* 0x030c4000030085a7 */ /* 0x000e64000800007f */
[----:B-1----:R-:W-:Y:S05]  /*ef80*/  @!P0 BRA `(.L_x_6805) ;  /* 0xfffffffc00f08947 */ /* 0x002fea000383ffff */
[----:B------:R-:W-:Y:S05]  /*ef90*/  BRA `(.L_x_6824) ;  /* 0xfffffff400987947 */ /* 0x000fea000383ffff */
.L_x_6807:
[----:B------:R-:W-:Y:S01]  /*efa0*/  BSSY B0, `(.L_x_6825) ;  /* 0x0000006000007945 */ /* 0x000fe20003800000 */
[----:B------:R-:W-:-:S07]  /*efb0*/  IMAD.MOV.U32 R15, RZ, RZ, -0x1 ;  /* 0xffffffffff0f7424 */ /* 0x000fce00078e00ff */
[----:B------:R-:W-:Y:S05]  /*efc0*/  WARPSYNC.COLLECTIVE R15, `(.L_x_6826) ;  /* 0x000000000f0c7348 */ /* 0x000fea0003c00000 */
[----:B------:R-:W-:Y:S02]  /*efd0*/  ELECT P6, UR62, PT ;  /* 0x00000000003e782f */ /* 0x000fe400038c0000 */
[----:B------:R-:W-:Y:S01]  /*efe0*/  MOV R14, UR62 ;  /* 0x0000003e000e7c02 */ /* 0x000fe20008000f00 */
[----:B------:R-:W-:Y:S10]  /*eff0*/  ENDCOLLECTIVE ;  /* 0x000000000000791b */ /* 0x000ff40003800000 */
.L_x_6826:
[----:B------:R-:W-:Y:S05]  /*f000*/  BSYNC B0 ;  /* 0x0000000000007941 */ /* 0x000fea0003800000 */
.L_x_6825:
[----:B------:R-:W-:Y:S05]  /*f010*/  BRA `(.L_x_6827) ;  /* 0xfffffff8002c7947 */ /* 0x000fea000383ffff */
.L_x_6809:
[----:B-1----:R1:W2:Y:S02]  /*f020*/  SYNCS.PHASECHK.TRANS64.TRYWAIT P0, [R7+URZ], R4 ;  /* 0x00000004070075a7 */ /* 0x0022a4000800017f */
[----:B--2---:R-:W-:Y:S05]  /*f030*/  @!P0 NANOSLEEP.SYNCS 0x989680 ;  /* 0x009896800000895d */ /* 0x004fea0003900000 */
[----:B------:R-:W2:Y:S02]  /*f040*/  @!P0 SYNCS.PHASECHK.TRANS64 P0, [R7+URZ], R4 ;  /* 0x00000004070085a7 */ /* 0x000ea4000800007f */
[----:B--2---:R-:W-:Y:S05]  /*f050*/  @!P0 BRA `(.L_x_6809) ;  /* 0xfffffffc00f08947 */ /* 0x004fea000383ffff */
[----:B------:R-:W-:Y:S05]  /*f060*/  BRA `(.L_x_6828) ;  /* 0xfffffff8006c7947 */ /* 0x000fea000383ffff */
.L_x_6810:
[----:B--2---:R2:W3:Y:S02]  /*f070*/  SYNCS.PHASECHK.TRANS64.TRYWAIT P0, [R3+URZ], R0 ;  /* 0x00000000030075a7 */ /* 0x0044e4000800017f */
[----:B---3--:R-:W-:Y:S05]  /*f080*/  @!P0 NANOSLEEP.SYNCS 0x989680 ;  /* 0x009896800000895d */ /* 0x008fea0003900000 */
[----:B------:R-:W3:Y:S02]  /*f090*/  @!P0 SYNCS.PHASECHK.TRANS64 P0, [R3+URZ], R0 ;  /* 0x00000000030085a7 */ /* 0x000ee4000800007f */
[----:B---3--:R-:W-:Y:S05]  /*f0a0*/  @!P0 BRA `(.L_x_6810) ;  /* 0xfffffffc00f08947 */ /* 0x008fea000383ffff */
[----:B------:R-:W-:Y:S05]  /*f0b0*/  BRA `(.L_x_6829) ;  /* 0xfffffff800607947 */ /* 0x000fea000383ffff */
.L_x_6812:
[----:B--2---:R2:W3:Y:S02]  /*f0c0*/  SYNCS.PHASECHK.TRANS64.TRYWAIT P0, [R5+URZ], R4 ;  /* 0x00000004050075a7 */ /* 0x0044e4000800017f */
[----:B---3--:R-:W-:Y:S05]  /*f0d0*/  @!P0 NANOSLEEP.SYNCS 0x989680 ;  /* 0x009896800000895d */ /* 0x008fea0003900000 */
[----:B------:R-:W3:Y:S02]  /*f0e0*/  @!P0 SYNCS.PHASECHK.TRANS64 P0, [R5+URZ], R4 ;  /* 0x00000004050085a7 */ /* 0x000ee4000800007f */
[----:B---3--:R-:W-:Y:S05]  /*f0f0*/  @!P0 BRA `(.L_x_6812) ;  /* 0xfffffffc00f08947 */ /* 0x008fea000383ffff */
[----:B------:R-:W-:Y:S05]  /*f100*/  BRA `(.L_x_6830) ;  /* 0xfffffff800647947 */ /* 0x000fea000383ffff */
.L_x_6831:
        /* <DEDUP_REMOVED lines=15> */
.L_x_7422:


//--------------------- .text._ZN7cutlass13device_kernelIN5flash11enable_sm90INS1_16FlashAttnBwdSm90INS1_25CollectiveMainloopBwdSm90ILi2ELi2ELi2EN4cute5tupleIJNS5_1CILi1EEES8_S8_EEENS6_IJNS7_ILi128EEESA_NS7_ILi64EEEEEENS_6half_tEfNS_4arch4Sm90ELb1ELb0ELb0ELb1ELb1ELb1ELb0ELb0ELi2ELi1ELi2ELi2ELb0EEENS1_21CollectiveEpilogueBwdISC_SD_SF_Li256ELb1ELb0ELi1EEENS1_25SingleTileBwdLPTSchedulerILb1ELi128ELb1EEEEEEEEEvNT_6ParamsE --------------------------
	.section	.text._ZN7cutlass13device_kernelIN5flash11enable_sm90INS1_16FlashAttnBwdSm90INS1_25CollectiveMainloopBwdSm90ILi2ELi2ELi2EN4cute5tupleIJNS5_1CILi1EEES8_S8_EEENS6_IJNS7_ILi128EEESA_NS7_ILi64EEEEEENS_6half_tEfNS_4arch4Sm90ELb1ELb0ELb0ELb1ELb1ELb1ELb0ELb0ELi2ELi1ELi2ELi2ELb0EEENS1_21CollectiveEpilogueBwdISC_SD_SF_Li256ELb1ELb0ELi1EEENS1_25SingleTileBwdLPTSchedulerILb1ELi128ELb1EEEEEEEEEvNT_6ParamsE,"ax",@progbits
	.align	128
.text._ZN7cutlass13device_kernelIN5flash11enable_sm90INS1_16FlashAttnBwdSm90INS1_25CollectiveMainloopBwdSm90ILi2ELi2ELi2EN4cute5tupleIJNS5_1CILi1EEES8_S8_EEENS6_IJNS7_ILi128EEESA_NS7_ILi64EEEEEENS_6half_tEfNS_4arch4Sm90ELb1ELb0ELb0ELb1ELb1ELb1ELb0ELb0ELi2ELi1ELi2ELi2ELb0EEENS1_21CollectiveEpilogueBwdISC_SD_SF_Li256ELb1ELb0ELi1EEENS1_25SingleTileBwdLPTSchedulerILb1ELi128ELb1EEEEEEEEEvNT_6ParamsE:
        .type           _ZN7cutlass13device_kernelIN5flash11enable_sm90INS1_16FlashAttnBwdSm90INS1_25CollectiveMainloopBwdSm90ILi2ELi2ELi2EN4cute5tupleIJNS5_1CILi1EEES8_S8_EEENS6_IJNS7_ILi128EEESA_NS7_ILi64EEEEEENS_6half_tEfNS_4arch4Sm90ELb1ELb0ELb0ELb1ELb1ELb1ELb0ELb0ELi2ELi1ELi2ELi2ELb0EEENS1_21CollectiveEpilogueBwdISC_SD_SF_Li256ELb1ELb0ELi1EEENS1_25SingleTileBwdLPTSchedulerILb1ELi128ELb1EEEEEEEEEvNT_6ParamsE,@function
        .size           _ZN7cutlass13device_kernelIN5flash11enable_sm90INS1_16FlashAttnBwdSm90INS1_25CollectiveMainloopBwdSm90ILi2ELi2ELi2EN4cute5tupleIJNS5_1CILi1EEES8_S8_EEENS6_IJNS7_ILi128EEESA_NS7_ILi64EEEEEENS_6half_tEfNS_4arch4Sm90ELb1ELb0ELb0ELb1ELb1ELb1ELb0ELb0ELi2ELi1ELi2ELi2ELb0EEENS1_21CollectiveEpilogueBwdISC_SD_SF_Li256ELb1ELb0ELi1EEENS1_25SingleTileBwdLPTSchedulerILb1ELi128ELb1EEEEEEEEEvNT_6ParamsE,(.L_x_7423 - _ZN7cutlass13device_kernelIN5flash11enable_sm90INS1_16FlashAttnBwdSm90INS1_25CollectiveMainloopBwdSm90ILi2ELi2ELi2EN4cute5tupleIJNS5_1CILi1EEES8_S8_EEENS6_IJNS7_ILi128EEESA_NS7_ILi64EEEEEENS_6half_tEfNS_4arch4Sm90ELb1ELb0ELb0ELb1ELb1ELb1ELb0ELb0ELi2ELi1ELi2ELi2ELb0EEENS1_21CollectiveEpilogueBwdISC_SD_SF_Li256ELb1ELb0ELi1EEENS1_25SingleTileBwdLPTSchedulerILb1ELi128ELb1EEEEEEEEEvNT_6ParamsE)
        .other          _ZN7cutlass13device_kernelIN5flash11enable_sm90INS1_16FlashAttnBwdSm90INS1_25CollectiveMainloopBwdSm90ILi2ELi2ELi2EN4cute5tupleIJNS5_1CILi1EEES8_S8_EEENS6_IJNS7_ILi128EEESA_NS7_ILi64EEEEEENS_6half_tEfNS_4arch4Sm90ELb1ELb0ELb0ELb1ELb1ELb1ELb0ELb0ELi2ELi1ELi2ELi2ELb0EEENS1_21CollectiveEpilogueBwdISC_SD_SF_Li256ELb1ELb0ELi1EEENS1_25SingleTileBwdLPTSchedulerILb1ELi128ELb1EEEEEEEEEvNT_6ParamsE,@"STO_CUDA_ENTRY STV_DEFAULT"
_ZN7cutlass13device_kernelIN5flash11enable_sm90INS1_16FlashAttnBwdSm90INS1_25CollectiveMainloopBwdSm90ILi2ELi2ELi2EN4cute5tupleIJNS5_1CILi1EEES8_S8_EEENS6_IJNS7_ILi128EEESA_NS7_ILi64EEEEEENS_6half_tEfNS_4arch4Sm90ELb1ELb0ELb0ELb1ELb1ELb1ELb0ELb0ELi2ELi1ELi2ELi2ELb0EEENS1_21CollectiveEpilogueBwdISC_SD_SF_Li256ELb1ELb0ELi1EEENS1_25SingleTileBwdLPTSchedulerILb1ELi128ELb1EEEEEEEEEvNT_6ParamsE:
        /* <DEDUP_REMOVED lines=24> */
.L_x_6833:
[----:B------:R-:W-:Y:S05]  /*0180*/  BSYNC B0 ;  /* 0x0000000000007941 */ /* 0x000fea0003800000 */
.L_x_6832:
        /* <DEDUP_REMOVED lines=37> */
.L_x_6834:
        /* <DEDUP_REMOVED lines=22> */
.L_x_6835:
[----:B------:R-:W-:Y:S01]  /*0540*/  PLOP3.LUT P0, PT, PT, PT, UP0, 0x80, 0x0 ;  /* 0x000000000000781c */ /* 0x000fe20003f0f008 */
[----:B------:R-:W-:Y:S01]  /*0550*/  NOP ;  /* 0x0000000000007918 */ /* 0x000fe20000000000 */
[----:B------:R-:W-:Y:S01]  /*0560*/  ULDC.64 UR38, c[0x0][0x208] ;  /* 0x0000820000267ab9 */ /* 0x000fe20000000a00 */
[----:B------:R-:W-:Y:S01]  /*0570*/  BSSY B6, `(.L_x_6836) ;  /* 0x0000eea000067945 */ /* 0x000fe20003800000 */
[----:B-12-4-:R-:W-:Y:S09]  /*0580*/  BAR.SYNC.DEFER_BLOCKING 0x0 ;  /* 0x0000000000007b1d */ /* 0x016ff20000010000 */
[----:B------:R-:W-:Y:S05]  /*0590*/  @!P0 BRA `(.L_x_6837) ;  /* 0x000000a800b88947 */ /* 0x000fea0003800000 */
.L_x_6838:
        /* <DEDUP_REMOVED lines=32> */
.L_x_6839:
[----:B------:R-:W-:Y:S01]  /*07a0*/  ULDC UR8, c[0x0][0x8c4] ;  /* 0x0002310000087ab9 */ /* 0x000fe20000000800 */
[----:B------:R-:W-:Y:S01]  /*07b0*/  UMOV UR7, UR9 ;  /* 0x0000000900077c82 */ /* 0x000fe20008000000 */
[----:B------:R-:W-:-:S11]  /*07c0*/  UISETP.NE.AND UP0, UPT, UR8, 0x1, UPT ;  /* 0x000000010800788c */ /* 0x000fd6000bf05270 */
[----:B------:R-:W-:Y:S02]  /*07d0*/  @UP0 ULDC.64 UR10, c[0x0][0x8c8] ;  /* 0x00023200000a0ab9 */ /* 0x000fe40000000a00 */
[----:B------:R-:W-:-:S04]  /*07e0*/  UIMAD.WIDE.U32 UR4, UR9, UR10, URZ ;  /* 0x0000000a090472a5 */ /* 0x000fc8000f8e003f */
[----:B------:R-:W-:-:S04]  /*07f0*/  @UP0 USHF.R.U32.HI UR7, URZ, UR11, UR5 ;  /* 0x0000000b3f070299 */ /* 0x000fc80008011605 */
[----:B------:R-:W-:-:S12]  /*0800*/  UIMAD UR4, UR7, UR8, URZ ;  /* 0x00000008070472a4 */ /* 0x000fd8000f8e023f */
.L_x_6840:
        /* <DEDUP_REMOVED lines=23> */
.L_x_6841:
        /* <DEDUP_REMOVED lines=14> */
.L_x_6843:
[----:B------:R-:W-:-:S05]  /*0a60*/  ULDC UR4, c[0x0][0x8ec] ;  /* 0x00023b0000047ab9 */ /* 0x000fca0000000800 */
.L_x_6842:
        /* <DEDUP_REMOVED lines=25> */
.L_x_6845:
        /* <DEDUP_REMOVED lines=14> */
.L_x_6846:
        /* <DEDUP_REMOVED lines=11> */
.L_x_6847:
        /* <DEDUP_REMOVED lines=13> */
.L_x_6848:
        /* <DEDUP_REMOVED lines=68> */
.L_x_6851:
        /* <DEDUP_REMOVED lines=15> */
.L_x_6850:
        /* <DEDUP_REMOVED lines=22> */
.L_x_6853:
        /* <DEDUP_REMOVED lines=15> */
.L_x_6852:
[----:B------:R-:W-:Y:S01]  /*15e0*/  SHF.R.S32.HI R5, RZ, 0x1f, R16 ;  /* 0x0000001fff057819 */ /* 0x000fe20000011410 */
[----:B------:R-:W-:-:S03]  /*15f0*/  UMOV UR4, 0xffffffff ;  /* 0xffffffff00047882 */ /* 0x000fc60000000000 */
[----:B------:R-:W-:-:S04]  /*1600*/  LEA.HI R0, R5, R16, RZ, 0x7 ;  /* 0x0000001005007211 */ /* 0x000fc800078f38ff */
[----:B------:R-:W-:Y:S01]  /*1610*/  SHF.R.S32.HI R13, RZ, 0x7, R0 ;  /* 0x00000007ff0d7819 */ /* 0x000fe20000011400 */
[----:B------:R-:W-:Y:S06]  /*1620*/  BRA.DIV UR4, `(.L_x_6854) ;  /* 0x000000de04807947 */ /* 0x000fec000b800000 */
[----:B------:R1:W2:Y:S02]  /*1630*/  SHFL.IDX PT, R14, R13, RZ, 0x1f ;  /* 0x00001fff0d0e7589 */ /* 0x0002a400000e0000 */
.L_x_6997:
        /* <DEDUP_REMOVED lines=24> */
.L_x_6855:
        /* <DEDUP_REMOVED lines=128> */
.L_x_6868:
[----:B------:R-:W-:-:S06]  /*1fc0*/  ULOP3.LUT UR4, UR36, 0x1, URZ, 0xfc, !UPT ;  /* 0x0000000124047892 */ /* 0x000fcc000f8efc3f */
[----:B---3--:R-:W-:-:S05]  /*1fd0*/  IMAD.U32 R5, RZ, RZ, UR4 ;  /* 0x00000004ff057e24 */ /* 0x008fca000f8e00ff */
[----:B------:R-:W-:-:S13]  /*1fe0*/  ISETP.NE.AND P0, PT, R5, 0x3, PT ;  /* 0x000000030500780c */ /* 0x000fda0003f05270 */
[----:B------:R-:W-:Y:S05]  /*1ff0*/  @!P0 BRA `(.L_x_6858) ;  /* 0x0000000000048947 */ /* 0x000fea0003800000 */
[----:B------:R-:W-:Y:S01]  /*2000*/  BPT.TRAP 0x1 ;  /* 0x000000040000795c */ /* 0x000fe20000300000 */
.L_x_6858:
[----:B------:R-:W-:Y:S01]  /*2010*/  IMAD R6, R0, 0x8, R236 ;  /* 0x0000000800067824 */ /* 0x000fe200078e02ec */
[----:B------:R-:W-:-:S04]  /*2020*/  SHF.L.U32 R21, R4, 0x1f, RZ ;  /* 0x0000001f04157819 */ /* 0x000fc800000006ff */
[----:B------:R1:W2:Y:S01]  /*2030*/  SYNCS.PHASECHK.TRANS64.TRYWAIT P1, [R6+URZ+0x30c10], R21 ;  /* 0x030c1015060075a7 */ /* 0x0002a2000802017f */
[----:B------:R-:W-:Y:S05]  /*2040*/  @!P0 BRA `(.L_x_6859) ;  /* 0x0000000000048947 */ /* 0x000fea0003800000 */
[----:B------:R-:W-:Y:S01]  /*2050*/  BPT.TRAP 0x1 ;  /* 0x000000040000795c */ /* 0x000fe20000300000 */
.L_x_6859:
[----:B------:R-:W-:-:S05]  /*2060*/  VIADD R5, R236, 0x10000 ;  /* 0x00010000ec057836 */ /* 0x000fca0000000000 */
[----:B------:R-:W-:-:S04]  /*2070*/  SHF.R.U32.HI R5, RZ, 0x4, R5 ;  /* 0x00000004ff057819 */ /* 0x000fc80000011605 */
[----:B------:R-:W-:Y:S01]  /*2080*/  LOP3.LUT R5, R5, 0x3fff, RZ, 0xc0, !PT ;  /* 0x00003fff05057812 */ /* 0x000fe200078ec0ff */
[----:B--2---:R-:W-:Y:S06]  /*2090*/  @P1 BRA `(.L_x_6860) ;  /* 0x0000000000081947 */ /* 0x004fec0003800000 */
[----:B------:R-:W2:Y:S02]  /*20a0*/  SYNCS.PHASECHK.TRANS64.TRYWAIT P1, [R6+URZ+0x30c10], R21 ;  /* 0x030c1015060075a7 */ /* 0x000ea4000802017f */
[----:B--2---:R-:W-:Y:S05]  /*20b0*/  @!P1 BRA `(.L_x_6861) ;  /* 0x000000d4000c9947 */ /* 0x004fea0003800000 */
.L_x_6860:
        /* <DEDUP_REMOVED lines=64> */
.L_x_6862:
[----:B------:R1:W1:Y:S01]  /*24c0*/  SYNCS.PHASECHK.TRANS64.TRYWAIT P1, [R6+URZ+0x30c30], R21 ;  /* 0x030c3015060075a7 */ /* 0x000262000802017f */
[----:B------:R-:W-:Y:S05]  /*24d0*/  @!P0 BRA `(.L_x_6863) ;  /* 0x0000000000048947 */ /* 0x000fea0003800000 */
[----:B------:R-:W-:Y:S01]  /*24e0*/  BPT.TRAP 0x1 ;  /* 0x000000040000795c */ /* 0x000fe20000300000 */
.L_x_6863:
[----:B------:R-:W-:-:S05]  /*24f0*/  VIADD R15, R236, 0x18000 ;  /* 0x00018000ec0f7836 */ /* 0x000fca0000000000 */
[----:B------:R-:W-:-:S04]  /*2500*/  SHF.R.U32.HI R15, RZ, 0x4, R15 ;  /* 0x00000004ff0f7819 */ /* 0x000fc8000001160f */
[----:B------:R-:W-:-:S04]  /*2510*/  LOP3.LUT R15, R15, 0x3fff, RZ, 0xc0, !PT ;  /* 0x00003fff0f0f7812 */ /* 0x000fc800078ec0ff */
[----:B------:R-:W-:Y:S01]  /*2520*/  LOP3.LUT R17, R15, 0x10000, RZ, 0xfc, !PT ;  /* 0x000100000f117812 */ /* 0x000fe200078efcff */
[----:B-1----:R-:W-:Y:S06]  /*2530*/  @P1 BRA `(.L_x_6864) ;  /* 0x0000000000081947 */ /* 0x002fec0003800000 */
[----:B------:R-:W1:Y:S02]  /*2540*/  SYNCS.PHASECHK.TRANS64.TRYWAIT P1, [R6+URZ+0x30c30], R21 ;  /* 0x030c3015060075a7 */ /* 0x000e64000802017f */
[----:B-1----:R-:W-:Y:S05]  /*2550*/  @!P1 BRA `(.L_x_6865) ;  /* 0x000000cc00f89947 */ /* 0x002fea0003800000 */
.L_x_6864:
        /* <DEDUP_REMOVED lines=690> */
.L_x_6866:
        /* <DEDUP_REMOVED lines=68> */
.L_x_6867:
        /* <DEDUP_REMOVED lines=12> */
.L_x_6857:
        /* <DEDUP_REMOVED lines=116> */
.L_x_6880:
[----:B------:R-:W-:-:S05]  /*5cc0*/  IMAD.U32 R7, RZ, RZ, UR36 ;  /* 0x00000024ff077e24 */ /* 0x000fca000f8e00ff */
[----:B------:R-:W-:-:S04]  /*5cd0*/  LOP3.LUT R7, R7, 0x1, RZ, 0xfc, !PT ;  /* 0x0000000107077812 */ /* 0x000fc800078efcff */
[----:B------:R-:W-:-:S13]  /*5ce0*/  ISETP.NE.AND P0, PT, R7, 0x3, PT ;  /* 0x000000030700780c */ /* 0x000fda0003f05270 */
[----:B--2---:R-:W-:Y:S05]  /*5cf0*/  @!P0 BRA `(.L_x_6870) ;  /* 0x0000000000048947 */ /* 0x004fea0003800000 */
[----:B------:R-:W-:Y:S01]  /*5d00*/  BPT.TRAP 0x1 ;  /* 0x000000040000795c */ /* 0x000fe20000300000 */
.L_x_6870:
[----:B------:R-:W-:Y:S01]  /*5d10*/  IMAD R7, R0, 0x8, R236 ;  /* 0x0000000800077824 */ /* 0x000fe200078e02ec */
[----:B------:R-:W-:-:S04]  /*5d20*/  SHF.L.U32 R18, R4, 0x1f, RZ ;  /* 0x0000001f04127819 */ /* 0x000fc800000006ff */
[----:B------:R1:W2:Y:S01]  /*5d30*/  SYNCS.PHASECHK.TRANS64.TRYWAIT P1, [R7+URZ+0x30c10], R18 ;  /* 0x030c1012070075a7 */ /* 0x0002a2000802017f */
[----:B------:R-:W-:Y:S05]  /*5d40*/  @!P0 BRA `(.L_x_6871) ;  /* 0x0000000000048947 */ /* 0x000fea0003800000 */
[----:B------:R-:W-:Y:S01]  /*5d50*/  BPT.TRAP 0x1 ;  /* 0x000000040000795c */ /* 0x000fe20000300000 */
.L_x_6871:
[----:B---3--:R-:W-:-:S05]  /*5d60*/  VIADD R8, R236, 0x10000 ;  /* 0x00010000ec087836 */ /* 0x008fca0000000000 */
[----:B------:R-:W-:-:S04]  /*5d70*/  SHF.R.U32.HI R8, RZ, 0x4, R8 ;  /* 0x00000004ff087819 */ /* 0x000fc80000011608 */
[----:B------:R-:W-:-:S04]  /*5d80*/  LOP3.LUT R8, R8, 0x3fff, RZ, 0xc0, !PT ;  /* 0x00003fff08087812 */ /* 0x000fc800078ec0ff */
[----:B------:R-:W-:Y:S01]  /*5d90*/  LOP3.LUT R9, R8, 0x10000, RZ, 0xfc, !PT ;  /* 0x0001000008097812 */ /* 0x000fe200078efcff */
[----:B--2---:R-:W-:Y:S06]  /*5da0*/  @P1 BRA `(.L_x_6872) ;  /* 0x0000000000081947 */ /* 0x004fec0003800000 */
[----:B------:R-:W2:Y:S02]  /*5db0*/  SYNCS.PHASECHK.TRANS64.TRYWAIT P1, [R7+URZ+0x30c10], R18 ;  /* 0x030c1012070075a7 */ /* 0x000ea4000802017f */
[----:B--2---:R-:W-:Y:S05]  /*5dc0*/  @!P1 BRA `(.L_x_6873) ;  /* 0x0000009400f09947 */ /* 0x004fea0003800000 */
.L_x_6872:
        /* <DEDUP_REMOVED lines=63> */
.L_x_6874:
[----:B------:R1:W1:Y:S01]  /*61c0*/  SYNCS.PHASECHK.TRANS64.TRYWAIT P1, [R7+URZ+0x30c30], R18 ;  /* 0x030c3012070075a7 */ /* 0x000262000802017f */
[----:B------:R-:W-:Y:S05]  /*61d0*/  @!P0 BRA `(.L_x_6875) ;  /* 0x0000000000048947 */ /* 0x000fea0003800000 */
[----:B------:R-:W-:Y:S01]  /*61e0*/  BPT.TRAP 0x1 ;  /* 0x000000040000795c */ /* 0x000fe20000300000 */
.L_x_6875:
        /* <DEDUP_REMOVED lines=8> */
.L_x_6876:
        /* <DEDUP_REMOVED lines=627> */
.L_x_6878:
        /* <DEDUP_REMOVED lines=70> */
.L_x_6879:
        /* <DEDUP_REMOVED lines=12> */
.L_x_6869:
        /* <DEDUP_REMOVED lines=34> */
.L_x_6849:
        /* <DEDUP_REMOVED lines=120> */
.L_x_6882:
        /* <DEDUP_REMOVED lines=51> */
.L_x_6884:
[----:B------:R-:W-:Y:S05]  /*9b90*/  BSYNC B0 ;  /* 0x0000000000007941 */ /* 0x000fea0003800000 */
.L_x_6883:
        /* <DEDUP_REMOVED lines=17> */
.L_x_6886:
[----:B------:R-:W-:Y:S05]  /*9cb0*/  BSYNC B0 ;  /* 0x0000000000007941 */ /* 0x000fea0003800000 */
.L_x_6885:
        /* <DEDUP_REMOVED lines=16> */
.L_x_6888:
[----:B------:R-:W-:Y:S05]  /*9dc0*/  BSYNC B0 ;  /* 0x0000000000007941 */ /* 0x000fea0003800000 */
.L_x_6887:
        /* <DEDUP_REMOVED lines=16> */
.L_x_6890:
[----:B------:R-:W-:Y:S05]  /*9ed0*/  BSYNC B0 ;  /* 0x0000000000007941 */ /* 0x000fea0003800000 */
.L_x_6889:
        /* <DEDUP_REMOVED lines=28> */
.L_x_6892:
[----:B------:R-:W-:Y:S05]  /*a0a0*/  BSYNC B0 ;  /* 0x0000000000007941 */ /* 0x000fea0003800000 */
.L_x_6891:
        /* <DEDUP_REMOVED lines=15> */
.L_x_6894:
[----:B------:R-:W-:Y:S05]  /*a1a0*/  BSYNC B0 ;  /* 0x0000000000007941 */ /* 0x000fea0003800000 */
.L_x_6893:
        /* <DEDUP_REMOVED lines=15> */
.L_x_6896:
[----:B------:R-:W-:Y:S05]  /*a2a0*/  BSYNC B0 ;  /* 0x0000000000007941 */ /* 0x000fea0003800000 */
.L_x_6895:
        /* <DEDUP_REMOVED lines=15> */
.L_x_6881:
        /* <DEDUP_REMOVED lines=37> */
.L_x_6897:
        /* <DEDUP_REMOVED lines=44> */
.L_x_6899:
[----:B------:R-:W-:Y:S05]  /*a8b0*/  BSYNC B0 ;  /* 0x0000000000007941 */ /* 0x000fea0003800000 */
.L_x_6898:
        /* <DEDUP_REMOVED lines=16> */
.L_x_6901:
[----:B------:R-:W-:Y:S05]  /*a9c0*/  BSYNC B0 ;  /* 0x0000000000007941 */ /* 0x000fea0003800000 */
.L_x_6900:
        /* <DEDUP_REMOVED lines=15> */
.L_x_6903:
[----:B------:R-:W-:Y:S05]  /*aac0*/  BSYNC B0 ;  /* 0x0000000000007941 */ /* 0x000fea0003800000 */
.L_x_6902:
        /* <DEDUP_REMOVED lines=15> */
.L_x_6905:
[----:B------:R-:W-:Y:S05]  /*abc0*/  BSYNC B0 ;  /* 0x0000000000007941 */ /* 0x000fea0003800000 */
.L_x_6904:
        /* <DEDUP_REMOVED lines=27> */
.L_x_6907:
[----:B------:R-:W-:Y:S05]  /*ad80*/  BSYNC B0 ;  /* 0x0000000000007941 */ /* 0x000fea0003800000 */
.L_x_6906:
        /* <DEDUP_REMOVED lines=15> */
.L_x_6909:
[----:B------:R-:W-:Y:S05]  /*ae80*/  BSYNC B0 ;  /* 0x0000000000007941 */ /* 0x000fea0003800000 */
.L_x_6908:
        /* <DEDUP_REMOVED lines=15> */
.L_x_6911:
[----:B------:R-:W-:Y:S05]  /*af80*/  BSYNC B0 ;  /* 0x0000000000007941 */ /* 0x000fea0003800000 */
.L_x_6910:
        /* <DEDUP_REMOVED lines=15> */
.L_x_6837:
        /* <DEDUP_REMOVED lines=29> */
.L_x_6913:
[----:B------:R-:W-:Y:S01]  /*b250*/  ULDC UR9, c[0x0][0x8c4] ;  /* 0x0002310000097ab9 */ /* 0x000fe20000000800 */
[----:B------:R-:W-:Y:S01]  /*b260*/  UMOV UR7, UR8 ;  /* 0x0000000800077c82 */ /* 0x000fe20008000000 */
[----:B------:R-:W-:-:S11]  /*b270*/  UISETP.NE.AND UP0, UPT, UR9, 0x1, UPT ;  /* 0x000000010900788c */ /* 0x000fd6000bf05270 */
[----:B------:R-:W-:Y:S02]  /*b280*/  @UP0 ULDC.64 UR10, c[0x0][0x8c8] ;  /* 0x00023200000a0ab9 */ /* 0x000fe40000000a00 */
[----:B------:R-:W-:-:S04]  /*b290*/  UIMAD.WIDE.U32 UR4, UR8, UR10, URZ ;  /* 0x0000000a080472a5 */ /* 0x000fc8000f8e003f */
[----:B------:R-:W-:-:S04]  /*b2a0*/  @UP0 USHF.R.U32.HI UR7, URZ, UR11, UR5 ;  /* 0x0000000b3f070299 */ /* 0x000fc80008011605 */
[----:B------:R-:W-:-:S12]  /*b2b0*/  UIMAD UR4, UR7, UR9, URZ ;  /* 0x00000009070472a4 */ /* 0x000fd8000f8e023f */
.L_x_6914:
        /* <DEDUP_REMOVED lines=23> */
.L_x_6915:
        /* <DEDUP_REMOVED lines=13> */
.L_x_6917:
[----:B------:R-:W-:-:S05]  /*b500*/  ULDC UR4, c[0x0][0x8ec] ;  /* 0x00023b0000047ab9 */ /* 0x000fca0000000800 */
.L_x_6916:
        /* <DEDUP_REMOVED lines=48> */
.L_x_6918:
        /* <DEDUP_REMOVED lines=13> */
.L_x_6919:
        /* <DEDUP_REMOVED lines=12> */
.L_x_6920:
[----:B------:R-:W-:Y:S01]  /*b9a0*/  ULEA UR8, UR7, UR14, 0x7 ;  /* 0x0000000e07087291 */ /* 0x000fe2000f8e383f */
[----:B------:R-:W-:-:S03]  /*b9b0*/  ULDC UR9, c[0x0][0x74c] ;  /* 0x0001d30000097ab9 */ /* 0x000fc60000000800 */
[----:B------:R-:W-:Y:S02]  /*b9c0*/  UIADD3 UR9, UR8, -UR9, -UR11 ;  /* 0x8000000908097290 */ /* 0x000fe4000fffe80b */
        /* <DEDUP_REMOVED lines=65> */
.L_x_6924:
[----:B------:R-:W2:Y:S04]  /*bde0*/  LDG.E.STRONG.GPU R4, desc[UR38][R2.64] ;  /* 0x0000002602047981 */ /* 0x000ea8000c1ef900 */
[----:B--2---:R-:W-:Y:S01]  /*bdf0*/  CCTL.IVALL ;  /* 0x00000000ff00798f */ /* 0x004fe20002000000 */
[----:B------:R-:W-:Y:S05]  /*be00*/  YIELD ;  /* 0x0000000000007946 */ /* 0x000fea0003800000 */
[----:B------:R-:W-:-:S13]  /*be10*/  ISETP.NE.AND P1, PT, R4, R5, PT ;  /* 0x000000050400720c */ /* 0x000fda0003f25270 */
[----:B------:R-:W-:Y:S05]  /*be20*/  @P1 BRA `(.L_x_6924) ;  /* 0xfffffffc00ec1947 */ /* 0x000fea000383ffff */
.L_x_6923:
[----:B------:R-:W-:Y:S05]  /*be30*/  BSYNC B0 ;  /* 0x0000000000007941 */ /* 0x000fea0003800000 */
.L_x_6922:
[----:B------:R-:W-:-:S03]  /*be40*/  UMOV UR6, 0xffffffff ;  /* 0xffffffff00067882 */ /* 0x000fc60000000000 */
[----:B------:R-:W-:Y:S05]  /*be50*/  BRA.DIV UR6, `(.L_x_6925) ;  /* 0x0000003606f47947 */ /* 0x000fea000b800000 */
[----:B------:R-:W-:Y:S01]  /*be60*/  NOP ;  /* 0x0000000000007918 */ /* 0x000fe20000000000 */
.L_x_7000:
        /* <DEDUP_REMOVED lines=22> */
.L_x_6927:
[----:B------:R-:W-:Y:S05]  /*bfd0*/  BSYNC B0 ;  /* 0x0000000000007941 */ /* 0x000fea0003800000 */
.L_x_6926:
        /* <DEDUP_REMOVED lines=20> */
.L_x_6929:
[----:B------:R-:W-:Y:S05]  /*c120*/  BSYNC B0 ;  /* 0x0000000000007941 */ /* 0x000fea0003800000 */
.L_x_6928:
[----:B------:R-:W-:Y:S06]  /*c130*/  BAR.ARV 0xa, 0xa0 ;  /* 0x0282800000007b1d */ /* 0x000fec0000002000 */
[----:B------:R-:W-:Y:S04]  /*c140*/  BSSY B0, `(.L_x_6930) ;  /* 0x0000003000007945 */ /* 0x000fe80003800000 */
[----:B------:R-:W-:Y:S05]  /*c150*/  @!P0 BRA `(.L_x_6931) ;  /* 0x0000000000048947 */ /* 0x000fea0003800000 */
[----:B------:R-:W-:-:S04]  /*c160*/  DEPBAR.LE SB0, 0x0 ;  /* 0x000080000000791a */ /* 0x000fc80000000000 */
.L_x_6931:
[----:B------:R-:W-:Y:S05]  /*c170*/  BSYNC B0 ;  /* 0x0000000000007941 */ /* 0x000fea0003800000 */
.L_x_6930:
        /* <DEDUP_REMOVED lines=19> */
.L_x_6933:
[----:B------:R-:W-:Y:S05]  /*c2b0*/  BSYNC B0 ;  /* 0x0000000000007941 */ /* 0x000fea0003800000 */
.L_x_6932:
[----:B------:R-:W-:Y:S01]  /*c2c0*/  UIADD3 UR7, UR13, 0x1, URZ ;  /* 0x000000010d077890 */ /* 0x000fe2000fffe03f */
[----:B------:R-:W-:Y:S11]  /*c2d0*/  BRA `(.L_x_6934) ;  /* 0x0000000000047947 */ /* 0x000ff60003800000 */
.L_x_6921:
[----:B------:R-:W-:-:S05]  /*c2e0*/  UMOV UR7, UR13 ;  /* 0x0000000d00077c82 */ /* 0x000fca0008000000 */
.L_x_6934:
        /* <DEDUP_REMOVED lines=16> */
.L_x_6959:
        /* <DEDUP_REMOVED lines=18> */
.L_x_6937:
[----:B------:R-:W2:Y:S04]  /*c510*/  LDG.E.STRONG.GPU R4, desc[UR38][R2.64] ;  /* 0x0000002602047981 */ /* 0x000ea8000c1ef900 */
[----:B--2---:R-:W-:Y:S01]  /*c520*/  CCTL.IVALL ;  /* 0x00000000ff00798f */ /* 0x004fe20002000000 */
[----:B------:R-:W-:Y:S05]  /*c530*/  YIELD ;  /* 0x0000000000007946 */ /* 0x000fea0003800000 */
[----:B------:R-:W-:-:S13]  /*c540*/  ISETP.NE.AND P1, PT, R4, R5, PT ;  /* 0x000000050400720c */ /* 0x000fda0003f25270 */
[----:B------:R-:W-:Y:S05]  /*c550*/  @P1 BRA `(.L_x_6937) ;  /* 0xfffffffc00ec1947 */ /* 0x000fea000383ffff */
.L_x_6936:
[----:B------:R-:W-:Y:S05]  /*c560*/  BSYNC B0 ;  /* 0x0000000000007941 */ /* 0x000fea0003800000 */
.L_x_6935:
[----:B------:R-:W-:-:S03]  /*c570*/  UMOV UR24, 0xffffffff ;  /* 0xffffffff00187882 */ /* 0x000fc60000000000 */
[----:B------:R-:W-:Y:S05]  /*c580*/  BRA.DIV UR24, `(.L_x_6938) ;  /* 0x0000003218447947 */ /* 0x000fea000b800000 */
[----:B------:R-:W-:Y:S01]  /*c590*/  NOP ;  /* 0x0000000000007918 */ /* 0x000fe20000000000 */
.L_x_7003:
        /* <DEDUP_REMOVED lines=19> */
.L_x_6940:
[----:B------:R-:W-:Y:S05]  /*c6d0*/  BSYNC B0 ;  /* 0x0000000000007941 */ /* 0x000fea0003800000 */
.L_x_6939:
        /* <DEDUP_REMOVED lines=15> */
.L_x_6942:
[----:B------:R-:W-:Y:S05]  /*c7d0*/  BSYNC B0 ;  /* 0x0000000000007941 */ /* 0x000fea0003800000 */
.L_x_6941:
[----:B------:R-:W-:Y:S06]  /*c7e0*/  BAR.ARV 0xa, 0xa0 ;  /* 0x0282800000007b1d */ /* 0x000fec0000002000 */
[----:B------:R-:W-:Y:S04]  /*c7f0*/  BSSY B0, `(.L_x_6943) ;  /* 0x0000003000007945 */ /* 0x000fe80003800000 */
[----:B------:R-:W-:Y:S05]  /*c800*/  @!P0 BRA `(.L_x_6944) ;  /* 0x0000000000048947 */ /* 0x000fea0003800000 */
[----:B------:R-:W-:-:S04]  /*c810*/  DEPBAR.LE SB0, 0x0 ;  /* 0x000080000000791a */ /* 0x000fc80000000000 */
.L_x_6944:
[----:B------:R-:W-:Y:S05]  /*c820*/  BSYNC B0 ;  /* 0x0000000000007941 */ /* 0x000fea0003800000 */
.L_x_6943:
        /* <DEDUP_REMOVED lines=19> */
.L_x_6946:
[----:B------:R-:W-:Y:S05]  /*c960*/  BSYNC B0 ;  /* 0x0000000000007941 */ /* 0x000fea0003800000 */
.L_x_6945:
        /* <DEDUP_REMOVED lines=17> */
.L_x_6949:
[----:B------:R-:W2:Y:S04]  /*ca80*/  LDG.E.STRONG.GPU R4, desc[UR38][R2.64] ;  /* 0x0000002602047981 */ /* 0x000ea8000c1ef900 */
[----:B--2---:R-:W-:Y:S01]  /*ca90*/  CCTL.IVALL ;  /* 0x00000000ff00798f */ /* 0x004fe20002000000 */
[----:B------:R-:W-:Y:S05]  /*caa0*/  YIELD ;  /* 0x0000000000007946 */ /* 0x000fea0003800000 */
[----:B------:R-:W-:-:S13]  /*cab0*/  ISETP.NE.AND P1, PT, R4, R5, PT ;  /* 0x000000050400720c */ /* 0x000fda0003f25270 */
[----:B------:R-:W-:Y:S05]  /*cac0*/  @P1 BRA `(.L_x_6949) ;  /* 0xfffffffc00ec1947 */ /* 0x000fea000383ffff */
.L_x_6948:
[----:B------:R-:W-:Y:S05]  /*cad0*/  BSYNC B0 ;  /* 0x0000000000007941 */ /* 0x000fea0003800000 */
.L_x_6947:
[----:B------:R-:W-:-:S03]  /*cae0*/  UMOV UR18, 0xffffffff ;  /* 0xffffffff00127882 */ /* 0x000fc60000000000 */
[----:B------:R-:W-:Y:S05]  /*caf0*/  BRA.DIV UR18, `(.L_x_6950) ;  /* 0x0000002e12047947 */ /* 0x000fea000b800000 */
[----:B------:R-:W-:Y:S01]  /*cb00*/  NOP ;  /* 0x0000000000007918 */ /* 0x000fe20000000000 */
.L_x_7006:
        /* <DEDUP_REMOVED lines=15> */
.L_x_6952:
[----:B------:R-:W-:Y:S05]  /*cc00*/  BSYNC B0 ;  /* 0x0000000000007941 */ /* 0x000fea0003800000 */
.L_x_6951:
        /* <DEDUP_REMOVED lines=15> */
.L_x_6954:
[----:B------:R-:W-:Y:S05]  /*cd00*/  BSYNC B0 ;  /* 0x0000000000007941 */ /* 0x000fea0003800000 */
.L_x_6953:
[----:B------:R-:W-:Y:S06]  /*cd10*/  BAR.ARV 0xa, 0xa0 ;  /* 0x0282800000007b1d */ /* 0x000fec0000002000 */
[----:B------:R-:W-:Y:S04]  /*cd20*/  BSSY B0, `(.L_x_6955) ;  /* 0x0000003000007945 */ /* 0x000fe80003800000 */
[----:B------:R-:W-:Y:S05]  /*cd30*/  @!P0 BRA `(.L_x_6956) ;  /* 0x0000000000048947 */ /* 0x000fea0003800000 */
[----:B------:R-:W-:-:S04]  /*cd40*/  DEPBAR.LE SB0, 0x0 ;  /* 0x000080000000791a */ /* 0x000fc80000000000 */
.L_x_6956:
[----:B------:R-:W-:Y:S05]  /*cd50*/  BSYNC B0 ;  /* 0x0000000000007941 */ /* 0x000fea0003800000 */
.L_x_6955:
        /* <DEDUP_REMOVED lines=19> */
.L_x_6958:
[----:B------:R-:W-:Y:S05]  /*ce90*/  BSYNC B0 ;  /* 0x0000000000007941 */ /* 0x000fea0003800000 */
.L_x_6957:
[----:B------:R-:W-:Y:S02]  /*cea0*/  UIADD3 UR7, UR7, 0x2, URZ ;  /* 0x0000000207077890 */ /* 0x000fe4000fffe03f */
[----:B------:R-:W-:Y:S02]  /*ceb0*/  UIADD3 UR6, UR6, 0x4000, URZ ;  /* 0x0000400006067890 */ /* 0x000fe4000fffe03f */
[----:B------:R-:W-:-:S06]  /*cec0*/  UISETP.GE.AND UP0, UPT, UR7, UR12, UPT ;  /* 0x0000000c0700728c */ /* 0x000fcc000bf06270 */
[----:B------:R-:W-:-:S13]  /*ced0*/  PLOP3.LUT P1, PT, PT, PT, UP0, 0x80, 0x0 ;  /* 0x000000000000781c */ /* 0x000fda0003f2f008 */
[----:B------:R-:W-:Y:S05]  /*cee0*/  @!P1 BRA `(.L_x_6959) ;  /* 0xfffffff400409947 */ /* 0x000fea000383ffff */
[----:B------:R-:W-:Y:S05]  /*cef0*/  BRA `(.L_x_6844) ;  /* 0x0000002400447947 */ /* 0x000fea0003800000 */
.L_x_6912:
        /* <DEDUP_REMOVED lines=21> */
.L_x_6960:
[----:B------:R-:W1:Y:S01]  /*d050*/  LDC R3, c[0x0][0x8c4] ;  /* 0x00023100ff037b82 */ /* 0x000e620000000800 */
[----:B------:R-:W-:Y:S01]  /*d060*/  IMAD.MOV.U32 R0, RZ, RZ, R5 ;  /* 0x000000ffff007224 */ /* 0x000fe200078e0005 */
[----:B-1----:R-:W-:-:S13]  /*d070*/  ISETP.NE.AND P0, PT, R3, 0x1, PT ;  /* 0x000000010300780c */ /* 0x002fda0003f05270 */
[----:B------:R-:W1:Y:S02]  /*d080*/  @P0 LDC.64 R6, c[0x0][0x8c8] ;  /* 0x00023200ff060b82 */ /* 0x000e640000000a00 */
[----:B-1----:R-:W-:-:S05]  /*d090*/  @P0 IMAD.HI.U32 R4, R5, R6, RZ ;  /* 0x0000000605040227 */ /* 0x002fca00078e00ff */
[----:B------:R-:W-:-:S05]  /*d0a0*/  @P0 SHF.R.U32.HI R0, RZ, R7, R4 ;  /* 0x00000007ff000219 */ /* 0x000fca0000011604 */
[----:B------:R-:W-:-:S07]  /*d0b0*/  IMAD R3, R0, R3, RZ ;  /* 0x0000000300037224 */ /* 0x000fce00078e02ff */
.L_x_6961:
        /* <DEDUP_REMOVED lines=23> */
.L_x_6962:
        /* <DEDUP_REMOVED lines=10> */
.L_x_6964:
[----:B------:R-:W1:Y:S02]  /*d2d0*/  LDC R4, c[0x0][0x8ec] ;  /* 0x00023b00ff047b82 */ /* 0x000e640000000800 */
.L_x_6963:
[----:B-1---5:R-:W-:Y:S01]  /*d2e0*/  VIADD R4, R4, 0x7f ;  /* 0x0000007f04047836 */ /* 0x022fe20000000000 */
[----:B------:R-:W-:Y:S01]  /*d2f0*/  LOP3.LUT R12, R0, 0x1ffffff, RZ, 0x3c, !PT ;  /* 0x01ffffff000c7812 */ /* 0x000fe200078e3cff */
[----:B------:R-:W-:Y:S02]  /*d300*/  IMAD.MOV.U32 R10, RZ, RZ, 0x1 ;  /* 0x00000001ff0a7424 */ /* 0x000fe400078e00ff */
[----:B--2---:R-:W-:Y:S01]  /*d310*/  IMAD.MOV.U32 R2, RZ, RZ, RZ ;  /* 0x000000ffff027224 */ /* 0x004fe200078e00ff */
[----:B------:R-:W-:-:S04]  /*d320*/  SHF.R.S32.HI R3, RZ, 0x1f, R4 ;  /* 0x0000001fff037819 */ /* 0x000fc80000011404 */
[----:B------:R-:W-:-:S04]  /*d330*/  LEA.HI R3, R3, R4, RZ, 0x7 ;  /* 0x0000000403037211 */ /* 0x000fc800078f38ff */
[----:B------:R-:W-:-:S04]  /*d340*/  SHF.R.S32.HI R3, RZ, 0x7, R3 ;  /* 0x00000007ff037819 */ /* 0x000fc80000011403 */
[C---:B------:R-:W-:Y:S01]  /*d350*/  ISETP.GT.AND P0, PT, R3.reuse, R0, PT ;  /* 0x000000000300720c */ /* 0x040fe20003f04270 */
[----:B------:R-:W-:-:S03]  /*d360*/  IMAD.IADD R12, R3, 0x1, R12 ;  /* 0x00000001030c7824 */ /* 0x000fc600078e020c */
        /* <DEDUP_REMOVED lines=11> */
[----:B------:R-:W-:-:S05]  /*d420*/  ISETP.NE.AND.EX P1, PT, R3, RZ, PT, P1 ;  /* 0x000000ff0300720c */ /* 0x000fca0003f25310 */
[----:B------:R-:W-:Y:S01]  /*d430*/  VOTEU.ANY UP0, P0 ;  /* 0x00000000003f7886 */ /* 0x000fe20000000100 */
[----:B---3--:R-:W-:Y:S02]  /*d440*/  ISETP.NE.U32.AND P0, PT, R6, RZ, PT ;  /* 0x000000ff0600720c */ /* 0x008fe40003f05070 */
[----:B------:R-:W-:Y:S02]  /*d450*/  PLOP3.LUT P2, PT, PT, PT, UP0, 0x80, 0x0 ;  /* 0x000000000000781c */ /* 0x000fe40003f4f008 */
[----:B------:R-:W-:-:S03]  /*d460*/  ISETP.NE.AND.EX P0, PT, R7, RZ, PT, P0 ;  /* 0x000000ff0700720c */ /* 0x000fc60003f05300 */
[----:B------:R-:W3:Y:S01]  /*d470*/  @P1 LDC.64 R6, c[0x0][0x780] ;  /* 0x0001e000ff061b82 */ /* 0x000ee20000000a00 */
[----:B-1----:R-:W-:-:S07]  /*d480*/  IMAD.WIDE R2, R11, 0x4, R14 ;  /* 0x000000040b027825 */ /* 0x002fce00078e020e */
[----:B------:R-:W1:Y:S01]  /*d490*/  LDC R15, c[0x0][0x280] ;  /* 0x0000a000ff0f7b82 */ /* 0x000e620000000800 */
[----:B--2---:R-:W-:-:S05]  /*d4a0*/  IMAD.WIDE R4, R11, 0x4, R4 ;  /* 0x000000040b047825 */ /* 0x004fca00078e0204 */
[----:B------:R-:W2:Y:S01]  /*d4b0*/  @P2 LDG.E R16, desc[UR38][R4.64] ;  /* 0x0000002604102981 */ /* 0x000ea2000c1e1900 */
[----:B------:R-:W-:-:S03]  /*d4c0*/  IMAD.MOV.U32 R13, RZ, RZ, RZ ;  /* 0x000000ffff0d7224 */ /* 0x000fc600078e00ff */
[----:B------:R4:W5:Y:S04]  /*d4d0*/  @P2 LDG.E R0, desc[UR38][R4.64] ;  /* 0x0000002604002981 */ /* 0x000968000c1e1900 */
[----:B------:R4:W5:Y:S01]  /*d4e0*/  @P0 LDG.E R13, desc[UR38][R2.64] ;  /* 0x00000026020d0981 */ /* 0x000962000c1e1900 */
[----:B---3--:R-:W-:-:S05]  /*d4f0*/  @P1 IMAD.WIDE R6, R11, 0x4, R6 ;  /* 0x000000040b061825 */ /* 0x008fca00078e0206 */
[----:B-1----:R4:W5:Y:S01]  /*d500*/  @P1 LDG.E R15, desc[UR38][R6.64] ;  /* 0x00000026060f1981 */ /* 0x002962000c1e1900 */
[----:B--2---:R-:W-:-:S05]  /*d510*/  @P2 IMAD R16, R11, 0x80, R16 ;  /* 0x000000800b102824 */ /* 0x004fca00078e0210 */
[----:B------:R-:W-:Y:S01]  /*d520*/  @P2 R2UR UR4, R16 ;  /* 0x00000000100422ca */ /* 0x000fe200000e0000 */
[----:B----4-:R-:W-:-:S14]  /*d530*/  @P1 BRA `(.L_x_6966) ;  /* 0x0000000000101947 */ /* 0x010fdc0003800000 */
[----:B------:R-:W-:Y:S05]  /*d540*/  @!P2 BRA `(.L_x_6966) ;  /* 0x00000000000ca947 */ /* 0x000fea0003800000 */
[----:B------:R-:W2:Y:S04]  /*d550*/  LDG.E R6, desc[UR38][R4.64] ;  /* 0x0000002604067981 */ /* 0x000ea8000c1e1900 */
[----:B-----5:R-:W2:Y:S02]  /*d560*/  LDG.E R15, desc[UR38][R4.64+0x4] ;  /* 0x00000426040f7981 */ /* 0x020ea4000c1e1900 */
[----:B--2---:R-:W-:-:S07]  /*d570*/  IMAD.IADD R15, R15, 0x1, -R6 ;  /* 0x000000010f0f7824 */ /* 0x004fce00078e0a06 */
.L_x_6966:
[----:B------:R-:W-:Y:S01]  /*d580*/  @UP0 USHF.R.S32.HI UR5, URZ, 0x1f, UR4 ;  /* 0x0000001f3f050899 */ /* 0x000fe20008011404 */
[----:B------:R-:W-:Y:S01]  /*d590*/  ULDC.64 UR8, c[0x0][0x788] ;  /* 0x0001e20000087ab9 */ /* 0x000fe20000000a00 */
[----:B------:R-:W-:Y:S01]  /*d5a0*/  UMOV UR6, URZ ;  /* 0x0000003f00067c82 */ /* 0x000fe20008000000 */
[----:B------:R-:W-:Y:S01]  /*d5b0*/  ISETP.NE.U32.AND P1, PT, RZ, UR8, PT ;  /* 0x00000008ff007c0c */ /* 0x000fe2000bf25070 */
[----:B------:R-:W-:Y:S01]  /*d5c0*/  @UP0 ULEA.HI UR5, UR5, UR4, URZ, 0x7 ;  /* 0x0000000405050291 */ /* 0x000fe2000f8f383f */
[----:B-----5:R-:W-:Y:S02]  /*d5d0*/  @P2 R2UR UR6, R0 ;  /* 0x00000000000622ca */ /* 0x020fe400000e0000 */
[----:B------:R-:W-:Y:S01]  /*d5e0*/  ISETP.NE.AND.EX P1, PT, RZ, UR9, PT, P1 ;  /* 0x00000009ff007c0c */ /* 0x000fe2000bf25310 */
[----:B------:R-:W-:Y:S01]  /*d5f0*/  @UP0 ULOP3.LUT UR7, UR5, 0xffffff80, URZ, 0xc0, !UPT ;  /* 0xffffff8005070892 */ /* 0x000fe2000f8ec03f */
[----:B------:R-:W-:Y:S01]  /*d600*/  ULDC UR9, c[0x0][0x290] ;  /* 0x0000a40000097ab9 */ /* 0x000fe20000000800 */
[----:B------:R-:W-:-:S02]  /*d610*/  UMOV UR4, URZ ;  /* 0x0000003f00047c82 */ /* 0x000fc40008000000 */
        /* <DEDUP_REMOVED lines=10> */
.L_x_6967:
[----:B------:R-:W-:Y:S05]  /*d6c0*/  @!P0 BRA `(.L_x_6968) ;  /* 0x00000000000c8947 */ /* 0x000fea0003800000 */
[----:B------:R-:W2:Y:S04]  /*d6d0*/  LDG.E R5, desc[UR38][R2.64] ;  /* 0x0000002602057981 */ /* 0x000ea8000c1e1900 */
[----:B------:R-:W2:Y:S02]  /*d6e0*/  LDG.E R0, desc[UR38][R2.64+0x4] ;  /* 0x0000042602007981 */ /* 0x000ea4000c1e1900 */
[----:B--2---:R-:W-:-:S07]  /*d6f0*/  IMAD.IADD R0, R0, 0x1, -R5 ;  /* 0x0000000100007824 */ /* 0x004fce00078e0a05 */
.L_x_6968:
[----:B-1----:R-:W-:Y:S01]  /*d700*/  IMAD R3, R12, 0x80, R15 ;  /* 0x000000800c037824 */ /* 0x002fe200078e020f */
[----:B------:R-:W-:Y:S01]  /*d710*/  ULDC UR7, c[0x0][0x74c] ;  /* 0x0001d30000077ab9 */ /* 0x000fe20000000800 */
[----:B------:R-:W-:Y:S02]  /*d720*/  VIADD R15, R15, 0x7f ;  /* 0x0000007f0f0f7836 */ /* 0x000fe40000000000 */
[----:B------:R-:W-:Y:S01]  /*d730*/  IMAD.MOV.U32 R2, RZ, RZ, RZ ;  /* 0x000000ffff027224 */ /* 0x000fe200078e00ff */
[----:B-----5:R-:W-:-:S04]  /*d740*/  IADD3 R0, R3, -UR7, -R0 ;  /* 0x8000000703007c10 */ /* 0x020fc8000fffe800 */
[----:B------:R-:W-:-:S04]  /*d750*/  SHF.R.S32.HI R3, RZ, 0x1f, R0 ;  /* 0x0000001fff037819 */ /* 0x000fc80000011400 */
[----:B------:R-:W-:Y:S02]  /*d760*/  LEA.HI R3, R3, R0, RZ, 0x7 ;  /* 0x0000000003037211 */ /* 0x000fe400078f38ff */
[----:B------:R-:W-:Y:S02]  /*d770*/  SHF.R.S32.HI R0, RZ, 0x1f, R15 ;  /* 0x0000001fff007819 */ /* 0x000fe4000001140f */
[----:B------:R-:W-:Y:S02]  /*d780*/  SHF.R.S32.HI R3, RZ, 0x7, R3 ;  /* 0x00000007ff037819 */ /* 0x000fe40000011403 */
[----:B------:R-:W-:Y:S02]  /*d790*/  LEA.HI R0, R0, R15, RZ, 0x7 ;  /* 0x0000000f00007211 */ /* 0x000fe400078f38ff */
[----:B------:R-:W-:Y:S02]  /*d7a0*/  VIMNMX R4, RZ, R3, !PT ;  /* 0x00000003ff047248 */ /* 0x000fe40007fe0100 */
[----:B------:R-:W-:-:S04]  /*d7b0*/  SHF.R.S32.HI R0, RZ, 0x7, R0 ;  /* 0x00000007ff007819 */ /* 0x000fc80000011400 */
        /* <DEDUP_REMOVED lines=54> */
.L_x_7007:
        /* <DEDUP_REMOVED lines=15> */
.L_x_6971:
        /* <DEDUP_REMOVED lines=72> */
.L_x_6982:
[----:B-123--:R-:W-:-:S04]  /*e090*/  SHF.L.U32 R18, R10, 0x1f, RZ ;  /* 0x0000001f0a127819 */ /* 0x00efc800000006ff */
[----:B------:R-:W3:Y:S02]  /*e0a0*/  SYNCS.PHASECHK.TRANS64.TRYWAIT P1, [R15+URZ+0x30c40], R18 ;  /* 0x030c40120f0075a7 */ /* 0x000ee4000802017f */
[----:B---3--:R-:W-:Y:S05]  /*e0b0*/  @!P1 BRA `(.L_x_6974) ;  /* 0x0000001400c49947 */ /* 0x008fea0003800000 */
.L_x_7008:
        /* <DEDUP_REMOVED lines=8> */
.L_x_6975:
        /* <DEDUP_REMOVED lines=30> */
.L_x_7009:
        /* <DEDUP_REMOVED lines=8> */
.L_x_6977:
        /* <DEDUP_REMOVED lines=30> */
.L_x_7010:
        /* <DEDUP_REMOVED lines=8> */
.L_x_6979:
        /* <DEDUP_REMOVED lines=24> */
.L_x_7012:
        /* <DEDUP_REMOVED lines=8> */
.L_x_6981:
        /* <DEDUP_REMOVED lines=30> */
.L_x_6973:
[----:B------:R-:W4:Y:S02]  /*e9e0*/  LDL.LU R4, [R1+0x8] ;  /* 0x0000080001047983 */ /* 0x000f240000300800 */
[----:B----4-:R-:W-:Y:S02]  /*e9f0*/  ISETP.NE.AND P1, PT, R4, RZ, PT ;  /* 0x000000ff0400720c */ /* 0x010fe40003f25270 */
[----:B------:R4:W5:Y:S11]  /*ea00*/  LDL R4, [R1+0x4] ;  /* 0x0000040001047983 */ /* 0x0009760000100800 */
[----:B----4-:R-:W-:Y:S05]  /*ea10*/  @!P1 BRA `(.L_x_6972) ;  /* 0x0000000400249947 */ /* 0x010fea0003800000 */
[----:B-1----:R-:W-:-:S04]  /*ea20*/  SHF.L.U32 R12, R10, 0x1f, RZ ;  /* 0x0000001f0a0c7819 */ /* 0x002fc800000006ff */
[----:B------:R-:W1:Y:S02]  /*ea30*/  SYNCS.PHASECHK.TRANS64.TRYWAIT P1, [R15+URZ+0x30c40], R12 ;  /* 0x030c400c0f0075a7 */ /* 0x000e64000802017f */
[----:B-1----:R-:W-:Y:S05]  /*ea40*/  @!P1 BRA `(.L_x_6983) ;  /* 0x0000000c00b49947 */ /* 0x002fea0003800000 */
.L_x_7013:
        /* <DEDUP_REMOVED lines=8> */
.L_x_6984:
        /* <DEDUP_REMOVED lines=27> */
.L_x_7014:
        /* <DEDUP_REMOVED lines=8> */
.L_x_6986:
        /* <DEDUP_REMOVED lines=27> */
.L_x_6972:
[----:B------:R-:W4:Y:S01]  /*eeb0*/  S2R R0, SR_TID.X ;  /* 0x0000000000007919 */ /* 0x000f220000002100 */
[----:B------:R-:W-:Y:S01]  /*eec0*/  IMAD R3, R16, 0x8, R15 ;  /* 0x0000000810037824 */ /* 0x000fe200078e020f */
[----:B----4-:R-:W-:Y:S02]  /*eed0*/  LOP3.LUT R2, R0, 0x7f, RZ, 0xc0, !PT ;  /* 0x0000007f00027812 */ /* 0x010fe400078ec0ff */
[----:B------:R-:W-:Y:S02]  /*eee0*/  SHF.L.U32 R0, R10, 0x1f, RZ ;  /* 0x0000001f0a007819 */ /* 0x000fe400000006ff */
[----:B------:R-:W-:Y:S02]  /*eef0*/  ISETP.NE.AND P1, PT, R2, RZ, PT ;  /* 0x000000ff0200720c */ /* 0x000fe40003f25270 */
[----:B------:R-:W4:Y:S02]  /*ef00*/  SYNCS.PHASECHK.TRANS64.TRYWAIT P0, [R3+URZ+0x30c40], R0 ;  /* 0x030c4000030075a7 */ /* 0x000f24000800017f */
[----:B----4-:R-:W-:Y:S09]  /*ef10*/  @!P0 BRA `(.L_x_6987) ;  /* 0x0000000800a88947 */ /* 0x010ff20003800000 */
.L_x_7015:
[----:B------:R-:W-:Y:S05]  /*ef20*/  @P1 BRA `(.L_x_6988) ;  /* 0x0000000000181947 */ /* 0x000fea0003800000 */
[----:B------:R-:W1:Y:S01]  /*ef30*/  S2R R2, SR_TID.X ;  /* 0x0000000000027919 */ /* 0x000e620000002100 */
[----:B----4-:R-:W-:-:S04]  /*ef40*/  IMAD.MOV.U32 R0, RZ, RZ, 0x4200 ;  /* 0x00004200ff007424 */ /* 0x010fc800078e00ff */
[----:B------:R4:W-:Y:S01]  /*ef50*/  SYNCS.ARRIVE.TRANS64 RZ, [R3+URZ+0x30c30], R0 ;  /* 0x030c300003ff79a7 */ /* 0x0009e2000800003f */
[----:B-1----:R-:W-:-:S13]  /*ef60*/  LOP3.LUT P0, RZ, R2, 0x1f, RZ, 0xc0, !PT ;  /* 0x0000001f02ff7812 */ /* 0x002fda000780c0ff */
[----:B----4-:R-:W-:Y:S05]  /*ef70*/  @!P0 BRA `(.L_x_6988) ;  /* 0x0000000000048947 */ /* 0x010fea0003800000 */
[----:B------:R-:W-:Y:S01]  /*ef80*/  BPT.TRAP 0x1 ;  /* 0x000000040000795c */ /* 0x000fe20000300000 */
.L_x_6988:
        /* <DEDUP_REMOVED lines=34> */
.L_x_6969:
[----:B------:R-:W-:Y:S05]  /*f1b0*/  BSYNC B0 ;  /* 0x0000000000007941 */ /* 0x000fea0003800000 */
.L_x_6965:
[----:B------:R-:W-:-:S03]  /*f1c0*/  UMOV UR7, 0xffffffff ;  /* 0xffffffff00077882 */ /* 0x000fc60000000000 */
[----:B------:R-:W-:Y:S05]  /*f1d0*/  BRA.DIV UR7, `(.L_x_6989) ;  /* 0x0000000a070c7947 */ /* 0x000fea000b800000 */
[----:B------:R-:W-:-:S13]  /*f1e0*/  ELECT P6, URZ, PT ;  /* 0x00000000003f782f */ /* 0x000fda00038c0000 */
.L_x_7018:
[----:B------:R-:W-:Y:S05]  /*f1f0*/  @!P6 BRA `(.L_x_6844) ;  /* 0x000000000084e947 */ /* 0x000fea0003800000 */
[----:B------:R-:W-:-:S06]  /*f200*/  ULOP3.LUT UR7, UR36, 0x2, URZ, 0xfc, !UPT ;  /* 0x0000000224077892 */ /* 0x000fcc000f8efc3f */
[----:B------:R-:W-:-:S05]  /*f210*/  IMAD.U32 R0, RZ, RZ, UR7 ;  /* 0x00000007ff007e24 */ /* 0x000fca000f8e00ff */
[----:B------:R-:W-:-:S13]  /*f220*/  ISETP.NE.AND P2, PT, R0, 0x3, PT ;  /* 0x000000030000780c */ /* 0x000fda0003f45270 */
[----:B------:R-:W-:Y:S05]  /*f230*/  @!P2 BRA `(.L_x_6990) ;  /* 0x000000000004a947 */ /* 0x000fea0003800000 */
[----:B------:R-:W-:Y:S01]  /*f240*/  BPT.TRAP 0x1 ;  /* 0x000000040000795c */ /* 0x000fe20000300000 */
.L_x_6990:
        /* <DEDUP_REMOVED lines=15> */
.L_x_7019:
[----:B------:R-:W2:Y:S02]  /*f340*/  SYNCS.PHASECHK.TRANS64.TRYWAIT P0, [R3+URZ], R0 ;  /* 0x00000000030075a7 */ /* 0x000ea4000800017f */
[----:B--2---:R-:W-:Y:S05]  /*f350*/  @!P0 BRA `(.L_x_6992) ;  /* 0x0000000400e08947 */ /* 0x004fea0003800000 */
.L_x_7020:
[----:B------:R-:W-:Y:S05]  /*f360*/  @!P2 BRA `(.L_x_6993) ;  /* 0x000000000004a947 */ /* 0x000fea0003800000 */
[----:B------:R-:W-:Y:S01]  /*f370*/  BPT.TRAP 0x1 ;  /* 0x000000040000795c */ /* 0x000fe20000300000 */
.L_x_6993:
[----:B--2---:R-:W-:-:S04]  /*f380*/  VIADD R3, R8, 0x30c40 ;  /* 0x00030c4008037836 */ /* 0x004fc80000000000 */
[----:B------:R-:W-:-:S04]  /*f390*/  IMAD R5, R2, 0x8, R3 ;  /* 0x0000000802057824 */ /* 0x000fc800078e0203 */
[----:B------:R-:W2:Y:S02]  /*f3a0*/  SYNCS.PHASECHK.TRANS64.TRYWAIT P0, [R5+URZ], R4 ;  /* 0x00000004050075a7 */ /* 0x000ea4000800017f */
[----:B--2---:R-:W-:Y:S05]  /*f3b0*/  @!P0 BRA `(.L_x_6994) ;  /* 0x0000000400dc8947 */ /* 0x004fea0003800000 */
.L_x_7021:
[----:B------:R-:W-:-:S07]  /*f3c0*/  IMAD R3, R6, 0x8, R3 ;  /* 0x0000000806037824 */ /* 0x000fce00078e0203 */
.L_x_6995:
[----:B---3--:R3:W4:Y:S02]  /*f3d0*/  SYNCS.PHASECHK.TRANS64.TRYWAIT P0, [R3+URZ], R0 ;  /* 0x00000000030075a7 */ /* 0x008724000800017f */
[----:B----4-:R-:W-:Y:S05]  /*f3e0*/  @!P0 NANOSLEEP.SYNCS 0x989680 ;  /* 0x009896800000895d */ /* 0x010fea0003900000 */
[----:B------:R-:W4:Y:S02]  /*f3f0*/  @!P0 SYNCS.PHASECHK.TRANS64 P0, [R3+URZ], R0 ;  /* 0x00000000030085a7 */ /* 0x000f24000800007f */
[----:B----4-:R-:W-:Y:S05]  /*f400*/  @!P0 BRA `(.L_x_6995) ;  /* 0xfffffffc00f08947 */ /* 0x010fea000383ffff */
.L_x_6844:
[----:B------:R-:W-:Y:S05]  /*f410*/  BSYNC B6 ;  /* 0x0000000000067941 */ /* 0x000fea0003800000 */
.L_x_6836:
[----:B------:R-:W-:Y:S05]  /*f420*/  EXIT ;  /* 0x000000000000794d */ /* 0x000fea0003800000 */
.L_x_6854:
[----:B------:R-:W-:Y:S02]  /*f430*/  IMAD.MOV.U32 R12, RZ, RZ, RZ ;  /* 0x000000ffff0c7224 */ /* 0x000fe400078e00ff */
[----:B------:R-:W-:Y:S02]  /*f440*/  IMAD.MOV.U32 R11, RZ, RZ, 0x1f ;  /* 0x0000001fff0b7424 */ /* 0x000fe400078e00ff */
[----:B------:R-:W-:-:S07]  /*f450*/  IMAD.MOV.U32 R15, RZ, RZ, -0x1 ;  /* 0xffffffffff0f7424 */ /* 0x000fce00078e00ff */
[----:B------:R-:W-:Y:S05]  /*f460*/  WARPSYNC.COLLECTIVE R15, `(.L_x_6996) ;  /* 0x000000000f087348 */ /* 0x000fea0003c00000 */
[----:B------:R1:W2:Y:S02]  /*f470*/  SHFL.IDX P6, R14, R13, R12, R11 ;  /* 0x0000000c0d0e7389 */ /* 0x0002a400000c000b */
[----:B-12---:R-:W-:Y:S01]  /*f480*/  ENDCOLLECTIVE ;  /* 0x000000000000791b */ /* 0x006fe20003800000 */
.L_x_6996:
[----:B------:R-:W-:Y:S05]  /*f490*/  BRA `(.L_x_6997) ;  /* 0xffffff2000687947 */ /* 0x000fea000383ffff */
.L_x_6856:
[----:B--2---:R2:W3:Y:S02]  /*f4a0*/  SYNCS.PHASECHK.TRANS64.TRYWAIT P0, [R236+URZ+0x30c00], R15 ;  /* 0x030c000fec0075a7 */ /* 0x0044e4000800017f */
[----:B---3--:R-:W-:Y:S05]  /*f4b0*/  @!P0 NANOSLEEP.SYNCS 0x989680 ;  /* 0x009896800000895d */ /* 0x008fea0003900000 */
[----:B------:R-:W3:Y:S02]  /*f4c0*/  @!P0 SYNCS.PHASECHK.TRANS64 P0, [R236+URZ+0x30c00], R15 ;  /* 0x030c000fec0085a7 */ /* 0x000ee4000800007f */
[----:B---3--:R-:W-:Y:S05]  /*f4d0*/  @!P0 BRA `(.L_x_6856) ;  /* 0xfffffffc00f08947 */ /* 0x008fea000383ffff */
[----:B------:R-:W-:Y:S05]  /*f4e0*/  BRA `(.L_x_6855) ;  /* 0xffffff2000b47947 */ /* 0x000fea000383ffff */
.L_x_6861:
[----:B--2---:R2:W3:Y:S02]  /*f4f0*/  SYNCS.PHASECHK.TRANS64.TRYWAIT P1, [R6+URZ+0x30c10], R21 ;  /* 0x030c1015060075a7 */ /* 0x0044e4000802017f */
[----:B---3--:R-:W-:Y:S05]  /*f500*/  @!P1 NANOSLEEP.SYNCS 0x989680 ;  /* 0x009896800000995d */ /* 0x008fea0003900000 */
[----:B------:R-:W3:Y:S02]  /*f510*/  @!P1 SYNCS.PHASECHK.TRANS64 P1, [R6+URZ+0x30c10], R21 ;  /* 0x030c1015060095a7 */ /* 0x000ee4000802007f */
[----:B---3--:R-:W-:Y:S05]  /*f520*/  @!P1 BRA `(.L_x_6861) ;  /* 0xfffffffc00f09947 */ /* 0x008fea000383ffff */
[----:B------:R-:W-:Y:S05]  /*f530*/  BRA `(.L_x_6860) ;  /* 0xffffff2800e07947 */ /* 0x000fea000383ffff */
.L_x_6865:
[----:B------:R1:W1:Y:S02]  /*f540*/  SYNCS.PHASECHK.TRANS64.TRYWAIT P1, [R6+URZ+0x30c30], R21 ;  /* 0x030c3015060075a7 */ /* 0x000264000802017f */
[----:B-1----:R-:W-:Y:S05]  /*f550*/  @!P1 NANOSLEEP.SYNCS 0x989680 ;  /* 0x009896800000995d */ /* 0x002fea0003900000 */
[----:B------:R-:W1:Y:S02]  /*f560*/  @!P1 SYNCS.PHASECHK.TRANS64 P1, [R6+URZ+0x30c30], R21 ;  /* 0x030c3015060095a7 */ /* 0x000e64000802007f */
[----:B-1----:R-:W-:Y:S05]  /*f570*/  @!P1 BRA `(.L_x_6865) ;  /* 0xfffffffc00f09947 */ /* 0x002fea000383ffff */
[----:B------:R-:W-:Y:S05]  /*f580*/  BRA `(.L_x_6864) ;  /* 0xffffff2c00f47947 */ /* 0x000fea000383ffff */
.L_x_6873:
[----:B--2---:R2:W3:Y:S02]  /*f590*/  SYNCS.PHASECHK.TRANS64.TRYWAIT P1, [R7+URZ+0x30c10], R18 ;  /* 0x030c1012070075a7 */ /* 0x0044e4000802017f */
[----:B---3--:R-:W-:Y:S05]  /*f5a0*/  @!P1 NANOSLEEP.SYNCS 0x989680 ;  /* 0x009896800000995d */ /* 0x008fea0003900000 */
[----:B------:R-:W3:Y:S02]  /*f5b0*/  @!P1 SYNCS.PHASECHK.TRANS64 P1, [R7+URZ+0x30c10], R18 ;  /* 0x030c1012070095a7 */ /* 0x000ee4000802007f */
[----:B---3--:R-:W-:Y:S05]  /*f5c0*/  @!P1 BRA `(.L_x_6873) ;  /* 0xfffffffc00f09947 */ /* 0x008fea000383ffff */
[----:B------:R-:W-:Y:S05]  /*f5d0*/  BRA `(.L_x_6872) ;  /* 0xffffff6400fc7947 */ /* 0x000fea000383ffff */
.L_x_6877:
[----:B------:R1:W1:Y:S02]  /*f5e0*/  SYNCS.PHASECHK.TRANS64.TRYWAIT P1, [R7+URZ+0x30c30], R18 ;  /* 0x030c3012070075a7 */ /* 0x000264000802017f */
[----:B-1----:R-:W-:Y:S05]  /*f5f0*/  @!P1 NANOSLEEP.SYNCS 0x989680 ;  /* 0x009896800000995d */ /* 0x002fea0003900000 */
[----:B------:R-:W1:Y:S02]  /*f600*/  @!P1 SYNCS.PHASECHK.TRANS64 P1, [R7+URZ+0x30c30], R18 ;  /* 0x030c3012070095a7 */ /* 0x000e64000802007f */
[----:B-1----:R-:W-:Y:S05]  /*f610*/  @!P1 BRA `(.L_x_6877) ;  /* 0xfffffffc00f09947 */ /* 0x002fea000383ffff */
[----:B------:R-:W-:Y:S05]  /*f620*/  BRA `(.L_x_6876) ;  /* 0xffffff6c00107947 */ /* 0x000fea000383ffff */
.L_x_6925:
[----:B------:R-:W-:Y:S01]  /*f630*/  BSSY B0, `(.L_x_6998) ;  /* 0x0000005000007945 */ /* 0x000fe20003800000 */
[----:B------:R-:W-:-:S07]  /*f640*/  IMAD.MOV.U32 R15, RZ, RZ, -0x1 ;  /* 0xffffffffff0f7424 */ /* 0x000fce00078e00ff */
[----:B------:R-:W-:Y:S05]  /*f650*/  WARPSYNC.COLLECTIVE R15, `(.L_x_6999) ;  /* 0x000000000f087348 */ /* 0x000fea0003c00000 */
[----:B------:R-:W-:Y:S01]  /*f660*/  NOP ;  /* 0x0000000000007918 */ /* 0x000fe20000000000 */
[----:B------:R-:W-:Y:S01]  /*f670*/  ENDCOLLECTIVE ;  /* 0x000000000000791b */ /* 0x000fe20003800000 */
.L_x_6999:
[----:B------:R-:W-:Y:S05]  /*f680*/  BSYNC B0 ;  /* 0x0000000000007941 */ /* 0x000fea0003800000 */
.L_x_6998:
[----:B------:R-:W-:Y:S05]  /*f690*/  BRA `(.L_x_7000) ;  /* 0xffffffc400f47947 */ /* 0x000fea000383ffff */
.L_x_6938:
[----:B------:R-:W-:Y:S01]  /*f6a0*/  BSSY B0, `(.L_x_7001) ;  /* 0x0000005000007945 */ /* 0x000fe20003800000 */
[----:B------:R-:W-:-:S07]  /*f6b0*/  IMAD.MOV.U32 R15, RZ, RZ, -0x1 ;  /* 0xffffffffff0f7424 */ /* 0x000fce00078e00ff */
[----:B------:R-:W-:Y:S05]  /*f6c0*/  WARPSYNC.COLLECTIVE R15, `(.L_x_7002) ;  /* 0x000000000f087348 */ /* 0x000fea0003c00000 */
[----:B------:R-:W-:Y:S01]  /*f6d0*/  NOP ;  /* 0x0000000000007918 */ /* 0x000fe20000000000 */
[----:B------:R-:W-:Y:S01]  /*f6e0*/  ENDCOLLECTIVE ;  /* 0x000000000000791b */ /* 0x000fe20003800000 */
.L_x_7002:
[----:B------:R-:W-:Y:S05]  /*f6f0*/  BSYNC B0 ;  /* 0x0000000000007941 */ /* 0x000fea0003800000 */
.L_x_7001:
[----:B------:R-:W-:Y:S05]  /*f700*/  BRA `(.L_x_7003) ;  /* 0xffffffcc00a47947 */ /* 0x000fea000383ffff */
.L_x_6950:
[----:B------:R-:W-:Y:S01]  /*f710*/  BSSY B0, `(.L_x_7004) ;  /* 0x0000005000007945 */ /* 0x000fe20003800000 */
[----:B------:R-:W-:-:S07]  /*f720*/  IMAD.MOV.U32 R15, RZ, RZ, -0x1 ;  /* 0xffffffffff0f7424 */ /* 0x000fce00078e00ff */
[----:B------:R-:W-:Y:S05]  /*f730*/  WARPSYNC.COLLECTIVE R15, `(.L_x_7005) ;  /* 0x000000000f087348 */ /* 0x000fea0003c00000 */
[----:B------:R-:W-:Y:S01]  /*f740*/  NOP ;  /* 0x0000000000007918 */ /* 0x000fe20000000000 */
[----:B------:R-:W-:Y:S01]  /*f750*/  ENDCOLLECTIVE ;  /* 0x000000000000791b */ /* 0x000fe20003800000 */
.L_x_7005:
[----:B------:R-:W-:Y:S05]  /*f760*/  BSYNC B0 ;  /* 0x0000000000007941 */ /* 0x000fea0003800000 */
.L_x_7004:
[----:B------:R-:W-:Y:S05]  /*f770*/  BRA `(.L_x_7006) ;  /* 0xffffffd000e47947 */ /* 0x000fea000383ffff */
.L_x_6970:
[----:B-1----:R1:W2:Y:S02]  /*f780*/  SYNCS.PHASECHK.TRANS64.TRYWAIT P0, [R15+URZ+0x30c20], R2 ;  /* 0x030c20020f0075a7 */ /* 0x0022a4000800017f */
[----:B--2---:R-:W-:Y:S05]  /*f790*/  @!P0 NANOSLEEP.SYNCS 0x989680 ;  /* 0x009896800000895d */ /* 0x004fea0003900000 */
[----:B------:R-:W2:Y:S02]  /*f7a0*/  @!P0 SYNCS.PHASECHK.TRANS64 P0, [R15+URZ+0x30c20], R2 ;  /* 0x030c20020f0085a7 */ /* 0x000ea4000800007f */
[----:B--2---:R-:W-:Y:S05]  /*f7b0*/  @!P0 BRA `(.L_x_6970) ;  /* 0xfffffffc00f08947 */ /* 0x004fea000383ffff */
[----:B------:R-:W-:Y:S05]  /*f7c0*/  BRA `(.L_x_7007) ;  /* 0xffffffe000d47947 */ /* 0x000fea000383ffff */
.L_x_6974:
[----:B---3--:R3:W4:Y:S02]  /*f7d0*/  SYNCS.PHASECHK.TRANS64.TRYWAIT P1, [R15+URZ+0x30c40], R18 ;  /* 0x030c40120f0075a7 */ /* 0x008724000802017f */
[----:B----4-:R-:W-:Y:S05]  /*f7e0*/  @!P1 NANOSLEEP.SYNCS 0x989680 ;  /* 0x009896800000995d */ /* 0x010fea0003900000 */
[----:B------:R-:W4:Y:S02]  /*f7f0*/  @!P1 SYNCS.PHASECHK.TRANS64 P1, [R15+URZ+0x30c40], R18 ;  /* 0x030c40120f0095a7 */ /* 0x000f24000802007f */
[----:B----4-:R-:W-:Y:S05]  /*f800*/  @!P1 BRA `(.L_x_6974) ;  /* 0xfffffffc00f09947 */ /* 0x010fea000383ffff */
[----:B------:R-:W-:Y:S05]  /*f810*/  BRA `(.L_x_7008) ;  /* 0xffffffe800287947 */ /* 0x000fea000383ffff */
.L_x_6976:
[----:B-1----:R1:W2:Y:S02]  /*f820*/  SYNCS.PHASECHK.TRANS64.TRYWAIT P1, [R15+URZ+0x30c28], R18 ;  /* 0x030c28120f0075a7 */ /* 0x0022a4000802017f */
[----:B--2---:R-:W-:Y:S05]  /*f830*/  @!P1 NANOSLEEP.SYNCS 0x989680 ;  /* 0x009896800000995d */ /* 0x004fea0003900000 */
[----:B------:R-:W2:Y:S02]  /*f840*/  @!P1 SYNCS.PHASECHK.TRANS64 P1, [R15+URZ+0x30c28], R18 ;  /* 0x030c28120f0095a7 */ /* 0x000ea4000802007f */
[----:B--2---:R-:W-:Y:S05]  /*f850*/  @!P1 BRA `(.L_x_6976) ;  /* 0xfffffffc00f09947 */ /* 0x004fea000383ffff */
[----:B------:R-:W-:Y:S05]  /*f860*/  BRA `(.L_x_7009) ;  /* 0xffffffe800ac7947 */ /* 0x000fea000383ffff */
.L_x_6978:
[----:B--2---:R2:W4:Y:S02]  /*f870*/  SYNCS.PHASECHK.TRANS64.TRYWAIT P1, [R15+URZ+0x30c48], R18 ;  /* 0x030c48120f0075a7 */ /* 0x004524000802017f */
[----:B----4-:R-:W-:Y:S05]  /*f880*/  @!P1 NANOSLEEP.SYNCS 0x989680 ;  /* 0x009896800000995d */ /* 0x010fea0003900000 */
[----:B------:R-:W4:Y:S02]  /*f890*/  @!P1 SYNCS.PHASECHK.TRANS64 P1, [R15+URZ+0x30c48], R18 ;  /* 0x030c48120f0095a7 */ /* 0x000f24000802007f */
[----:B----4-:R-:W-:Y:S05]  /*f8a0*/  @!P1 BRA `(.L_x_6978) ;  /* 0xfffffffc00f09947 */ /* 0x010fea000383ffff */
[----:B------:R-:W-:Y:S05]  /*f8b0*/  BRA `(.L_x_7010) ;  /* 0xffffffec00307947 */ /* 0x000fea000383ffff */
.L_x_6980:
[----:B------:R-:W-:-:S07]  /*f8c0*/  SHF.L.U32 R4, R10, 0x1f, RZ ;  /* 0x0000001f0a047819 */ /* 0x000fce00000006ff */
.L_x_7011:
[----:B----4-:R4:W1:Y:S02]  /*f8d0*/  SYNCS.PHASECHK.TRANS64.TRYWAIT P1, [R15+URZ+0x30c20], R4 ;  /* 0x030c20040f0075a7 */ /* 0x010864000802017f */
[----:B-1----:R-:W-:Y:S05]  /*f8e0*/  @!P1 NANOSLEEP.SYNCS 0x989680 ;  /* 0x009896800000995d */ /* 0x002fea0003900000 */
[----:B------:R-:W1:Y:S02]  /*f8f0*/  @!P1 SYNCS.PHASECHK.TRANS64 P1, [R15+URZ+0x30c20], R4 ;  /* 0x030c20040f0095a7 */ /* 0x000e64000802007f */
[----:B-1----:R-:W-:Y:S05]  /*f900*/  @!P1 BRA `(.L_x_7011) ;  /* 0xfffffffc00f09947 */ /* 0x002fea000383ffff */
[----:B------:R-:W-:Y:S05]  /*f910*/  BRA `(.L_x_7012) ;  /* 0xffffffec00987947 */ /* 0x000fea000383ffff */
.L_x_6983:
[----:B-1----:R1:W4:Y:S02]  /*f920*/  SYNCS.PHASECHK.TRANS64.TRYWAIT P1, [R15+URZ+0x30c40], R12 ;  /* 0x030c400c0f0075a7 */ /* 0x002324000802017f */
[----:B----4-:R-:W-:Y:S05]  /*f930*/  @!P1 NANOSLEEP.SYNCS 0x989680 ;  /* 0x009896800000995d */ /* 0x010fea0003900000 */
[----:B------:R-:W4:Y:S02]  /*f940*/  @!P1 SYNCS.PHASECHK.TRANS64 P1, [R15+URZ+0x30c40], R12 ;  /* 0x030c400c0f0095a7 */ /* 0x000f24000802007f */
[----:B----4-:R-:W-:Y:S05]  /*f950*/  @!P1 BRA `(.L_x_6983) ;  /* 0xfffffffc00f09947 */ /* 0x010fea000383ffff */
[----:B------:R-:W-:Y:S05]  /*f960*/  BRA `(.L_x_7013) ;  /* 0xfffffff000387947 */ /* 0x000fea000383ffff */
.L_x_6985:
[----:B--2---:R2:W4:Y:S02]  /*f970*/  SYNCS.PHASECHK.TRANS64.TRYWAIT P1, [R15+URZ+0x30c28], R12 ;  /* 0x030c280c0f0075a7 */ /* 0x004524000802017f */
[----:B----4-:R-:W-:Y:S05]  /*f980*/  @!P1 NANOSLEEP.SYNCS 0x989680 ;  /* 0x009896800000995d */ /* 0x010fea0003900000 */
[----:B------:R-:W4:Y:S02]  /*f990*/  @!P1 SYNCS.PHASECHK.TRANS64 P1, [R15+URZ+0x30c28], R12 ;  /* 0x030c280c0f0095a7 */ /* 0x000f24000802007f */
[----:B----4-:R-:W-:Y:S05]  /*f9a0*/  @!P1 BRA `(.L_x_6985) ;  /* 0xfffffffc00f09947 */ /* 0x010fea000383ffff */
[----:B------:R-:W-:Y:S05]  /*f9b0*/  BRA `(.L_x_7014) ;  /* 0xfffffff000b07947 */ /* 0x000fea000383ffff */
.L_x_6987:
[----:B----4-:R4:W1:Y:S02]  /*f9c0*/  SYNCS.PHASECHK.TRANS64.TRYWAIT P0, [R3+URZ+0x30c40], R0 ;  /* 0x030c4000030075a7 */ /* 0x010864000800017f */
[----:B-1----:R-:W-:Y:S05]  /*f9d0*/  @!P0 NANOSLEEP.SYNCS 0x989680 ;  /* 0x009896800000895d */ /* 0x002fea0003900000 */
[----:B------:R-:W1:Y:S02]  /*f9e0*/  @!P0 SYNCS.PHASECHK.TRANS64 P0, [R3+URZ+0x30c40], R0 ;  /* 0x030c4000030085a7 */ /* 0x000e64000800007f */
[----:B-1----:R-:W-:Y:S05]  /*f9f0*/  @!P0 BRA `(.L_x_6987) ;  /* 0xfffffffc00f08947 */ /* 0x002fea000383ffff */
[----:B------:R-:W-:Y:S05]  /*fa00*/  BRA `(.L_x_7015) ;  /* 0xfffffff400447947 */ /* 0x000fea000383ffff */
.L_x_6989:
[----:B------:R-:W-:Y:S01]  /*fa10*/  BSSY B0, `(.L_x_7016) ;  /* 0x0000006000007945 */ /* 0x000fe20003800000 */
[----:B------:R-:W-:-:S07]  /*fa20*/  IMAD.MOV.U32 R15, RZ, RZ, -0x1 ;  /* 0xffffffffff0f7424 */ /* 0x000fce00078e00ff */
[----:B------:R-:W-:Y:S05]  /*fa30*/  WARPSYNC.COLLECTIVE R15, `(.L_x_7017) ;  /* 0x000000000f0c7348 */ /* 0x000fea0003c00000 */
[----:B------:R-:W-:Y:S02]  /*fa40*/  ELECT P6, UR62, PT ;  /* 0x00000000003e782f */ /* 0x000fe400038c0000 */
[----:B------:R-:W-:Y:S01]  /*fa50*/  MOV R14, UR62 ;  /* 0x0000003e000e7c02 */ /* 0x000fe20008000f00 */
[----:B------:R-:W-:Y:S10]  /*fa60*/  ENDCOLLECTIVE ;  /* 0x000000000000791b */ /* 0x000ff40003800000 */
.L_x_7017:
[----:B------:R-:W-:Y:S05]  /*fa70*/  BSYNC B0 ;  /* 0x0000000000007941 */ /* 0x000fea0003800000 */
.L_x_7016:
[----:B------:R-:W-:Y:S05]  /*fa80*/  BRA `(.L_x_7018) ;  /* 0xfffffff400d87947 */ /* 0x000fea000383ffff */
.L_x_6991:
[----:B-1----:R1:W2:Y:S02]  /*fa90*/  SYNCS.PHASECHK.TRANS64.TRYWAIT P0, [R7+URZ], R4 ;  /* 0x00000004070075a7 */ /* 0x0022a4000800017f */
[----:B--2---:R-:W-:Y:S05]  /*faa0*/  @!P0 NANOSLEEP.SYNCS 0x989680 ;  /* 0x009896800000895d */ /* 0x004fea0003900000 */
[----:B------:R-:W2:Y:S02]  /*fab0*/  @!P0 SYNCS.PHASECHK.TRANS64 P0, [R7+URZ], R4 ;  /* 0x00000004070085a7 */ /* 0x000ea4000800007f */
[----:B--2---:R-:W-:Y:S05]  /*fac0*/  @!P0 BRA `(.L_x_6991) ;  /* 0xfffffffc00f08947 */ /* 0x004fea000383ffff */
[----:B------:R-:W-:Y:S05]  /*fad0*/  BRA `(.L_x_7019) ;  /* 0xfffffff800187947 */ /* 0x000fea000383ffff */
.L_x_6992:
[----:B--2---:R2:W3:Y:S02]  /*fae0*/  SYNCS.PHASECHK.TRANS64.TRYWAIT P0, [R3+URZ], R0 ;  /* 0x00000000030075a7 */ /* 0x0044e4000800017f */
[----:B---3--:R-:W-:Y:S05]  /*faf0*/  @!P0 NANOSLEEP.SYNCS 0x989680 ;  /* 0x009896800000895d */ /* 0x008fea0003900000 */
[----:B------:R-:W3:Y:S02]  /*fb00*/  @!P0 SYNCS.PHASECHK.TRANS64 P0, [R3+URZ], R0 ;  /* 0x00000000030085a7 */ /* 0x000ee4000800007f */
[----:B---3--:R-:W-:Y:S05]  /*fb10*/  @!P0 BRA `(.L_x_6992) ;  /* 0xfffffffc00f08947 */ /* 0x008fea000383ffff */
[----:B------:R-:W-:Y:S05]  /*fb20*/  BRA `(.L_x_7020) ;  /* 0xfffffff8000c7947 */ /* 0x000fea000383ffff */
.L_x_6994:
[----:B--2---:R2:W3:Y:S02]  /*fb30*/  SYNCS.PHASECHK.TRANS64.TRYWAIT P0, [R5+URZ], R4 ;  /* 0x00000004050075a7 */ /* 0x0044e4000800017f */
[----:B---3--:R-:W-:Y:S05]  /*fb40*/  @!P0 NANOSLEEP.SYNCS 0x989680 ;  /* 0x009896800000895d */ /* 0x008fea0003900000 */
[----:B------:R-:W3:Y:S02]  /*fb50*/  @!P0 SYNCS.PHASECHK.TRANS64 P0, [R5+URZ], R4 ;  /* 0x00000004050085a7 */ /* 0x000ee4000800007f */
[----:B---3--:R-:W-:Y:S05]  /*fb60*/  @!P0 BRA `(.L_x_6994) ;  /* 0xfffffffc00f08947 */ /* 0x008fea000383ffff */
[----:B------:R-:W-:Y:S05]  /*fb70*/  BRA `(.L_x_7021) ;  /* 0xfffffff800107947 */ /* 0x000fea000383ffff */
.L_x_7022:
        /* <DEDUP_REMOVED lines=16> */
.L_x_7423:


//--------------------- .text._ZN7cutlass13device_kernelIN5flash11enable_sm90INS1_16FlashAttnBwdSm90INS1_25CollectiveMainloopBwdSm90ILi2ELi2ELi2EN4cute5tupleIJNS5_1CILi1EEES8_S8_EEENS6_IJNS7_ILi128EEESA_NS7_ILi64EEEEEENS_6half_tEfNS_4arch4Sm90ELb1ELb0ELb0ELb1ELb0ELb1ELb0ELb0ELi2ELi1ELi2ELi2ELb0EEENS1_24CollectiveEpilogueBwdGQAISC_fSF_Li256ELb1ELb0EEENS1_25SingleTileBwdLPTSchedulerILb1ELi128ELb0EEEEEEEEEvNT_6ParamsE --------------------------
	.section	.text._ZN7cutlass13device_kernelIN5flash11enable_sm90INS1_16FlashAttnBwdSm90INS1_25CollectiveMainloopBwdSm90ILi2ELi2ELi2EN4cute5tupleIJNS5_1CILi1EEES8_S8_EEENS6_IJNS7_ILi128EEESA_NS7_ILi64EEEEEENS_6half_tEfNS_4arch4Sm90ELb1ELb0ELb0ELb1ELb0ELb1ELb0ELb0ELi2ELi1ELi2ELi2ELb0EEENS1_24CollectiveEpilogueBwdGQAISC_fSF_Li256ELb1ELb0EEENS1_25SingleTileBwdLPTSchedulerILb1ELi128ELb0EEEEEEEEEvNT_6ParamsE,"ax",@progbits
	.align	128
.text._ZN7cutlass13device_kernelIN5flash11enable_sm90INS1_16FlashAttnBwdSm90INS1_25CollectiveMainloopBwdSm90ILi2ELi2ELi2EN4cute5tupleIJNS5_1CILi1EEES8_S8_EEENS6_IJNS7_ILi128EEESA_NS7_ILi64EEEEEENS_6half_tEfNS_4arch4Sm90ELb1ELb0ELb0ELb1ELb0ELb1ELb0ELb0ELi2ELi1ELi2ELi2ELb0EEENS1_24CollectiveEpilogueBwdGQAISC_fSF_Li256ELb1ELb0EEENS1_25SingleTileBwdLPTSchedulerILb1ELi128ELb0EEEEEEEEEvNT_6ParamsE:
        .type           _ZN7cutlass13device_kernelIN5flash11enable_sm90INS1_16FlashAttnBwdSm90INS1_25CollectiveMainloopBwdSm90ILi2ELi2ELi2EN4cute5tupleIJNS5_1CILi1EEES8_S8_EEENS6_IJNS7_ILi128EEESA_NS7_ILi64EEEEEENS_6half_tEfNS_4arch4Sm90ELb1ELb0ELb0ELb1ELb0ELb1ELb0ELb0ELi2ELi1ELi2ELi2ELb0EEENS1_24CollectiveEpilogueBwdGQAISC_fSF_Li256ELb1ELb0EEENS1_25SingleTileBwdLPTSchedulerILb1ELi128ELb0EEEEEEEEEvNT_6ParamsE,@function
        .size           _ZN7cutlass13device_kernelIN5flash11enable_sm90INS1_16FlashAttnBwdSm90INS1_25CollectiveMainloopBwdSm90ILi2ELi2ELi2EN4cute5tupleIJNS5_1CILi1EEES8_S8_EEENS6_IJNS7_ILi128EEESA_NS7_ILi64EEEEEENS_6half_tEfNS_4arch4Sm90ELb1ELb0ELb0ELb1ELb0ELb1ELb0ELb0ELi2ELi1ELi2ELi2ELb0EEENS1_24CollectiveEpilogueBwdGQAISC_fSF_Li256ELb1ELb0EEENS1_25SingleTileBwdLPTSchedulerILb1ELi128ELb0EEEEEEEEEvNT_6ParamsE,(.L_x_7424 - _ZN7cutlass13device_kernelIN5flash11enable_sm90INS1_16FlashAttnBwdSm90INS1_25CollectiveMainloopBwdSm90ILi2ELi2ELi2EN4cute5tupleIJNS5_1CILi1EEES8_S8_EEENS6_IJNS7_ILi128EEESA_NS7_ILi64EEEEEENS_6half_tEfNS_4arch4Sm90ELb1ELb0ELb0ELb1ELb0ELb1ELb0ELb0ELi2ELi1ELi2ELi2ELb0EEENS1_24CollectiveEpilogueBwdGQAISC_fSF_Li256ELb1ELb0EEENS1_25SingleTileBwdLPTSchedulerILb1ELi128ELb0EEEEEEEEEvNT_6ParamsE)
        .other          _ZN7cutlass13device_kernelIN5flash11enable_sm90INS1_16FlashAttnBwdSm90INS1_25CollectiveMainloopBwdSm90ILi2ELi2ELi2EN4cute5tupleIJNS5_1CILi1EEES8_S8_EEENS6_IJNS7_ILi128EEESA_NS7_ILi64EEEEEENS_6half_tEfNS_4arch4Sm90ELb1ELb0ELb0ELb1ELb0ELb1ELb0ELb0ELi2ELi1ELi2ELi2ELb0EEENS1_24CollectiveEpilogueBwdGQAISC_fSF_Li256ELb1ELb0EEENS1_25SingleTileBwdLPTSchedulerILb1ELi128ELb0EEEEEEEEEvNT_6ParamsE,@"STO_CUDA_ENTRY STV_DEFAULT"
_ZN7cutlass13device_kernelIN5flash11enable_sm90INS1_16FlashAttnBwdSm90INS1_25CollectiveMainloopBwdSm90ILi2ELi2ELi2EN4cute5tupleIJNS5_1CILi1EEES8_S8_EEENS6_IJNS7_ILi128EEESA_NS7_ILi64EEEEEENS_6half_tEfNS_4arch4Sm90ELb1ELb0ELb0ELb1ELb0ELb1ELb0ELb0ELi2ELi1ELi2ELi2ELb0EEENS1_24CollectiveEpilogueBwdGQAISC_fSF_Li256ELb1ELb0EEENS1_25SingleTileBwdLPTSchedulerILb1ELi128ELb0EEEEEEEEEvNT_6ParamsE:
        /* <DEDUP_REMOVED lines=24> */
.L_x_7024:
[----:B------:R-:W-:Y:S05]  /*0180*/  BSYNC B0 ;  /* 0x0000000000007941 */ /* 0x000fea0003800000 */
.L_x_7023:
        /* <DEDUP_REMOVED lines=37> */
.L_x_7025:
        /* <DEDUP_REMOVED lines=22> */
.L_x_7026:
[----:B------:R-:W-:Y:S01]  /*0540*/  PLOP3.LUT P0, PT, PT, PT, UP0, 0x80, 0x0 ;  /* 0x000000000000781c */ /* 0x000fe20003f0f008 */
[----:B------:R-:W-:Y:S01]  /*0550*/  NOP ;  /* 0x0000000000007918 */ /* 0x000fe20000000000 */
[----:B------:R-:W-:Y:S01]  /*0560*/  ULDC.64 UR38, c[0x0][0x208] ;  /* 0x0000820000267ab9 */ /* 0x000fe20000000a00 */
[----:B------:R-:W-:Y:S01]  /*0570*/  BSSY B6, `(.L_x_7027) ;  /* 0x0000d12000067945 */ /* 0x000fe20003800000 */
[----:B-12-4-:R-:W-:Y:S09]  /*0580*/  BAR.SYNC.DEFER_BLOCKING 0x0 ;  /* 0x0000000000007b1d */ /* 0x016ff20000010000 */
[----:B------:R-:W-:Y:S05]  /*0590*/  @!P0 BRA `(.L_x_7028) ;  /* 0x0000009400988947 */ /* 0x000fea0003800000 */
.L_x_7029:
        /* <DEDUP_REMOVED lines=32> */
.L_x_7030:
[----:B------:R-:W-:Y:S01]  /*07a0*/  ULDC UR7, c[0x0][0x8cc] ;  /* 0x0002330000077ab9 */ /* 0x000fe20000000800 */
[----:B------:R-:W-:Y:S01]  /*07b0*/  UMOV UR37, UR10 ;  /* 0x0000000a00257c82 */ /* 0x000fe20008000000 */
[----:B------:R-:W-:-:S11]  /*07c0*/  UISETP.NE.AND UP0, UPT, UR7, 0x1, UPT ;  /* 0x000000010700788c */ /* 0x000fd6000bf05270 */
[----:B------:R-:W-:Y:S02]  /*07d0*/  @UP0 ULDC.64 UR8, c[0x0][0x8d0] ;  /* 0x0002340000080ab9 */ /* 0x000fe40000000a00 */
[----:B------:R-:W-:-:S04]  /*07e0*/  UIMAD.WIDE.U32 UR4, UR10, UR8, URZ ;  /* 0x000000080a0472a5 */ /* 0x000fc8000f8e003f */
[----:B------:R-:W-:-:S04]  /*07f0*/  @UP0 USHF.R.U32.HI UR37, URZ, UR9, UR5 ;  /* 0x000000093f250299 */ /* 0x000fc80008011605 */
[----:B------:R-:W-:-:S12]  /*0800*/  UIMAD UR4, UR37, UR7, URZ ;  /* 0x00000007250472a4 */ /* 0x000fd8000f8e023f */
.L_x_7031:
        /* <DEDUP_REMOVED lines=14> */
[----:B------:R-:W-:-:S06]  /*08f0*/  UIMAD UR4, UR7, UR4, UR6 ;  /* 0x00000004070472a4 */ /* 0x000fcc000f8e0206 */
[----:B------:R-:W-:-:S05]  /*0900*/  IMAD.U32 R0, RZ, RZ, UR4 ;  /* 0x00000004ff007e24 */ /* 0x000fca000f8e00ff */
[----:B------:R1:W-:Y:S01]  /*0910*/  STL [R1+0x3c], R0 ;  /* 0x00003c0001007387 */ /* 0x0003e20000100800 */
        /* <DEDUP_REMOVED lines=8> */
.L_x_7032:
        /* <DEDUP_REMOVED lines=9> */
[----:B-1----:R-:W3:Y:S01]  /*0a30*/  LDG.E R0, desc[UR38][R2.64+0x4] ;  /* 0x0000042602007981 */ /* 0x002ee2000c1e1900 */
[----:B--2---:R-:W-:Y:S02]  /*0a40*/  R2UR UR4, R4 ;  /* 0x00000000040472ca */ /* 0x004fe400000e0000 */
[----:B---3--:R-:W-:-:S13]  /*0a50*/  R2UR UR5, R0 ;  /* 0x00000000000572ca */ /* 0x008fda00000e0000 */
[----:B------:R-:W-:Y:S01]  /*0a60*/  UIADD3 UR4, -UR4, UR5, URZ ;  /* 0x0000000504047290 */ /* 0x000fe2000fffe13f */
[----:B------:R-:W-:Y:S11]  /*0a70*/  BRA `(.L_x_7033) ;  /* 0x0000000000047947 */ /* 0x000ff60003800000 */
.L_x_7034:
[----:B------:R-:W-:-:S05]  /*0a80*/  ULDC UR4, c[0x0][0x8f4] ;  /* 0x00023d0000047ab9 */ /* 0x000fca0000000800 */
.L_x_7033:
        /* <DEDUP_REMOVED lines=8> */
[----:B-1----:R-:W1:Y:S01]  /*0b10*/  S2R R0, SR_TID.X ;  /* 0x0000000000007919 */ /* 0x002e620000002100 */
        /* <DEDUP_REMOVED lines=13> */
.L_x_7036:
        /* <DEDUP_REMOVED lines=14> */
.L_x_7037:
        /* <DEDUP_REMOVED lines=11> */
.L_x_7038:
        /* <DEDUP_REMOVED lines=13> */
.L_x_7039:
        /* <DEDUP_REMOVED lines=68> */
.L_x_7042:
        /* <DEDUP_REMOVED lines=15> */
.L_x_7041:
        /* <DEDUP_REMOVED lines=22> */
.L_x_7044:
        /* <DEDUP_REMOVED lines=15> */
.L_x_7043:
[----:B------:R-:W-:Y:S01]  /*15d0*/  SHF.R.S32.HI R5, RZ, 0x1f, R16 ;  /* 0x0000001fff057819 */ /* 0x000fe20000011410 */
[----:B------:R-:W-:-:S03]  /*15e0*/  UMOV UR4, 0xffffffff ;  /* 0xffffffff00047882 */ /* 0x000fc60000000000 */
[----:B------:R-:W-:-:S04]  /*15f0*/  LEA.HI R0, R5, R16, RZ, 0x7 ;  /* 0x0000001005007211 */ /* 0x000fc800078f38ff */
[----:B------:R-:W-:Y:S01]  /*1600*/  SHF.R.S32.HI R13, RZ, 0x7, R0 ;  /* 0x00000007ff0d7819 */ /* 0x000fe20000011400 */
[----:B------:R-:W-:Y:S06]  /*1610*/  BRA.DIV UR4, `(.L_x_7045) ;  /* 0x000000c204247947 */ /* 0x000fec000b800000 */
[----:B------:R1:W2:Y:S02]  /*1620*/  SHFL.IDX PT, R14, R13, RZ, 0x1f ;  /* 0x00001fff0d0e7589 */ /* 0x0002a400000e0000 */
.L_x_7143:
        /* <DEDUP_REMOVED lines=24> */
.L_x_7046:
        /* <DEDUP_REMOVED lines=159> */
.L_x_7059:
[----:B------:R-:W-:-:S06]  /*21a0*/  ULOP3.LUT UR4, UR36, 0x1, URZ, 0xfc, !UPT ;  /* 0x0000000124047892 */ /* 0x000fcc000f8efc3f */
[----:B---3--:R-:W-:-:S05]  /*21b0*/  IMAD.U32 R5, RZ, RZ, UR4 ;  /* 0x00000004ff057e24 */ /* 0x008fca000f8e00ff */
[----:B------:R-:W-:-:S13]  /*21c0*/  ISETP.NE.AND P0, PT, R5, 0x3, PT ;  /* 0x000000030500780c */ /* 0x000fda0003f05270 */
[----:B------:R-:W-:Y:S05]  /*21d0*/  @!P0 BRA `(.L_x_7049) ;  /* 0x0000000000048947 */ /* 0x000fea0003800000 */
[----:B------:R-:W-:Y:S01]  /*21e0*/  BPT.TRAP 0x1 ;  /* 0x000000040000795c */ /* 0x000fe20000300000 */
.L_x_7049:
[----:B------:R-:W-:Y:S01]  /*21f0*/  IMAD R6, R0, 0x8, R236 ;  /* 0x0000000800067824 */ /* 0x000fe200078e02ec */
[----:B------:R-:W-:-:S04]  /*2200*/  SHF.L.U32 R21, R4, 0x1f, RZ ;  /* 0x0000001f04157819 */ /* 0x000fc800000006ff */
[----:B------:R1:W2:Y:S01]  /*2210*/  SYNCS.PHASECHK.TRANS64.TRYWAIT P1, [R6+URZ+0x30c10], R21 ;  /* 0x030c1015060075a7 */ /* 0x0002a2000802017f */
[----:B------:R-:W-:Y:S05]  /*2220*/  @!P0 BRA `(.L_x_7050) ;  /* 0x0000000000048947 */ /* 0x000fea0003800000 */
[----:B------:R-:W-:Y:S01]  /*2230*/  BPT.TRAP 0x1 ;  /* 0x000000040000795c */ /* 0x000fe20000300000 */
.L_x_7050:
[----:B------:R-:W-:-:S05]  /*2240*/  VIADD R5, R236, 0x10000 ;  /* 0x00010000ec057836 */ /* 0x000fca0000000000 */
[----:B------:R-:W-:-:S04]  /*2250*/  SHF.R.U32.HI R5, RZ, 0x4, R5 ;  /* 0x00000004ff057819 */ /* 0x000fc80000011605 */
[----:B------:R-:W-:Y:S01]  /*2260*/  LOP3.LUT R5, R5, 0x3fff, RZ, 0xc0, !PT ;  /* 0x00003fff05057812 */ /* 0x000fe200078ec0ff */
[----:B--2---:R-:W-:Y:S06]  /*2270*/  @P1 BRA `(.L_x_7051) ;  /* 0x0000000000081947 */ /* 0x004fec0003800000 */
[----:B------:R-:W2:Y:S02]  /*2280*/  SYNCS.PHASECHK.TRANS64.TRYWAIT P1, [R6+URZ+0x30c10], R21 ;  /* 0x030c1015060075a7 */ /* 0x000ea4000802017f */
[----:B--2---:R-:W-:Y:S05]  /*2290*/  @!P1 BRA `(.L_x_7052) ;  /* 0x000000b400349947 */ /* 0x004fea0003800000 */
.L_x_7051:
        /* <DEDUP_REMOVED lines=64> */
.L_x_7053:
[----:B------:R1:W1:Y:S01]  /*26a0*/  SYNCS.PHASECHK.TRANS64.TRYWAIT P1, [R6+URZ+0x30c30], R21 ;  /* 0x030c3015060075a7 */ /* 0x000262000802017f */
[----:B------:R-:W-:Y:S05]  /*26b0*/  @!P0 BRA `(.L_x_7054) ;  /* 0x0000000000048947 */ /* 0x000fea0003800000 */
[----:B------:R-:W-:Y:S01]  /*26c0*/  BPT.TRAP 0x1 ;  /* 0x000000040000795c */ /* 0x000fe20000300000 */
.L_x_7054:
[----:B------:R-:W-:-:S05]  /*26d0*/  VIADD R15, R236, 0x18000 ;  /* 0x00018000ec0f7836 */ /* 0x000fca0000000000 */
[----:B------:R-:W-:-:S04]  /*26e0*/  SHF.R.U32.HI R15, RZ, 0x4, R15 ;  /* 0x00000004ff0f7819 */ /* 0x000fc8000001160f */
[----:B------:R-:W-:-:S04]  /*26f0*/  LOP3.LUT R15, R15, 0x3fff, RZ, 0xc0, !PT ;  /* 0x00003fff0f0f7812 */ /* 0x000fc800078ec0ff */
[----:B------:R-:W-:Y:S01]  /*2700*/  LOP3.LUT R17, R15, 0x10000, RZ, 0xfc, !PT ;  /* 0x000100000f117812 */ /* 0x000fe200078efcff */
[----:B-1----:R-:W-:Y:S06]  /*2710*/  @P1 BRA `(.L_x_7055) ;  /* 0x0000000000081947 */ /* 0x002fec0003800000 */
[----:B------:R-:W1:Y:S02]  /*2720*/  SYNCS.PHASECHK.TRANS64.TRYWAIT P1, [R6+URZ+0x30c30], R21 ;  /* 0x030c3015060075a7 */ /* 0x000e64000802017f */
[----:B-1----:R-:W-:Y:S05]  /*2730*/  @!P1 BRA `(.L_x_7056) ;  /* 0x000000b000209947 */ /* 0x002fea0003800000 */
.L_x_7055:
        /* <DEDUP_REMOVED lines=21> */
[----:B--2---:R-:W1:Y:S01]  /*2890*/  SHFL.IDX PT, R19, R10, R237, 0x1f ;  /* 0x00001fed0a137589 */ /* 0x004e6200000e0000 */
[----:B------:R-:W-:Y:S01]  /*28a0*/  HGMMA.64x128x16.F32 R24, gdesc[UR4], RZ, !UPT, gsb0 ;  /* 0x01e00000041879f0 */ /* 0x000fe2000c0008ff */
[----:B------:R-:W-:Y:S01]  /*28b0*/  UIADD3 UR6, UR8, 0x2, URZ ;  /* 0x0000000208067890 */ /* 0x000fe2000fffe03f */
[C---:B------:R-:W-:Y:S01]  /*28c0*/  ISETP.GT.AND P5, PT, R18.reuse, RZ, PT ;  /* 0x000000ff1200720c */ /* 0x040fe20003fa4270 */
[----:B------:R-:W-:Y:S01]  /*28d0*/  UIADD3 UR4, UR9, 0x2, URZ ;  /* 0x0000000209047890 */ /* 0x000fe2000fffe03f */
[----:B------:R-:W-:Y:S01]  /*28e0*/  ISETP.GT.AND P6, PT, R18, 0x1, PT ;  /* 0x000000011200780c */ /* 0x000fe20003fc4270 */
[----:B------:R-:W-:Y:S01]  /*28f0*/  UMOV UR7, 0x40000040 ;  /* 0x4000004000077882 */ /* 0x000fe20000000000 */
[----:B------:R-:W-:Y:S01]  /*2900*/  UMOV UR5, 0x40000040 ;  /* 0x4000004000057882 */ /* 0x000fe20000000000 */
[----:B------:R-:W-:Y:S01]  /*2910*/  FSEL R88, R88, -INF , !P5 ;  /* 0xff80000058587808 */ /* 0x000fe20006800000 */
[----:B------:R-:W2:Y:S01]  /*2920*/  SHFL.IDX PT, R222, R10, R233, 0x1f ;  /* 0x00001fe90ade7589 */ /* 0x000ea200000e0000 */
[----:B------:R-:W-:Y:S01]  /*2930*/  FSEL R89, R89, -INF , !P6 ;  /* 0xff80000059597808 */ /* 0x000fe20007000000 */
[----:B------:R-:W-:Y:S01]  /*2940*/  VIADD R232, R8, 0x14 ;  /* 0x0000001408e87836 */ /* 0x000fe20000000000 */
        /* <DEDUP_REMOVED lines=11> */
[----:B------:R-:W-:Y:S01]  /*2a00*/  SHFL.IDX PT, R221, R10, R234, 0x1f ;  /* 0x00001fea0add7589 */ /* 0x000fe200000e0000 */
[----:B------:R-:W-:Y:S01]  /*2a10*/  FSEL R92, R92, -INF , !P1 ;  /* 0xff8000005c5c7808 */ /* 0x000fe20004800000 */
[----:B-1----:R-:W-:Y:S01]  /*2a20*/  FFMA.FTZ R219, R89, UR10, -R19 ;  /* 0x0000000a59db7c23 */ /* 0x002fe20008010813 */
[----:B------:R-:W-:Y:S01]  /*2a30*/  FSEL R93, R93, -INF , !P2 ;  /* 0xff8000005d5d7808 */ /* 0x000fe20005000000 */
[----:B------:R-:W1:Y:S01]  /*2a40*/  SHFL.IDX PT, R89, R10, R232, 0x1f ;  /* 0x00001fe80a597589 */ /* 0x000e6200000e0000 */
[----:B------:R-:W-:-:S02]  /*2a50*/  FSEL R96, R96, -INF , !P3 ;  /* 0xff80000060607808 */ /* 0x000fc40005800000 */
[----:B------:R-:W-:Y:S01]  /*2a60*/  FSEL R97, R97, -INF , !P4 ;  /* 0xff80000061617808 */ /* 0x000fe20006000000 */
[----:B---3--:R-:W-:Y:S01]  /*2a70*/  SHFL.IDX PT, R223, R14, R230, 0x1f ;  /* 0x00001fe60edf7589 */ /* 0x008fe200000e0000 */
[----:B------:R-:W-:Y:S01]  /*2a80*/  FSEL R100, R100, -INF , !P5 ;  /* 0xff80000064647808 */ /* 0x000fe20006800000 */
[----:B--2---:R-:W-:Y:S01]  /*2a90*/  FFMA.FTZ R21, R96, UR10, -R222 ;  /* 0x0000000a60157c23 */ /* 0x004fe200080108de */
[----:B------:R-:W-:Y:S01]  /*2aa0*/  FSEL R101, R101, -INF , !P6 ;  /* 0xff80000065657808 */ /* 0x000fe20007000000 */
[----:B------:R-:W-:Y:S01]  /*2ab0*/  SHFL.IDX PT, R96, R14, R235, 0x1f ;  /* 0x00001feb0e607589 */ /* 0x000fe200000e0000 */
[----:B------:R-:W-:Y:S01]  /*2ac0*/  ISETP.GT.AND P1, PT, R18, 0x20, PT ;  /* 0x000000201200780c */ /* 0x000fe20003f24270 */
[----:B------:R-:W-:Y:S01]  /*2ad0*/  IMAD R15, R0, 0x400, R15 ;  /* 0x00000400000f7824 */ /* 0x000fe200078e020f */
[C---:B------:R-:W-:Y:S01]  /*2ae0*/  ISETP.GT.AND P2, PT, R18.reuse, 0x21, PT ;  /* 0x000000211200780c */ /* 0x040fe20003f44270 */
[----:B------:R-:W-:Y:S01]  /*2af0*/  SHFL.IDX PT, R225, R11, R235, 0x1f ;  /* 0x00001feb0be17589 */ /* 0x000fe200000e0000 */
[C---:B------:R-:W-:Y:S01]  /*2b00*/  ISETP.GT.AND P3, PT, R18.reuse, 0x28, PT ;  /* 0x000000281200780c */ /* 0x040fe20003f64270 */
[----:B------:R-:W-:Y:S01]  /*2b10*/  MUFU.EX2 R219, R219 ;  /* 0x000000db00db7308 */ /* 0x000fe20000000800 */
[C---:B------:R-:W-:Y:S01]  /*2b20*/  ISETP.GT.AND P4, PT, R18.reuse, 0x29, PT ;  /* 0x000000291200780c */ /* 0x040fe20003f84270 */
[----:B------:R-:W-:Y:S01]  /*2b30*/  SHFL.IDX PT, R226, R11, R234, 0x1f ;  /* 0x00001fea0be27589 */ /* 0x000fe200000e0000 */
[----:B------:R-:W-:-:S02]  /*2b40*/  ISETP.GT.AND P5, PT, R18, 0x30, PT ;  /* 0x000000301200780c */ /* 0x000fc40003fa4270 */
[----:B------:R-:W-:Y:S01]  /*2b50*/  ISETP.GT.AND P6, PT, R18, 0x31, PT ;  /* 0x000000311200780c */ /* 0x000fe20003fc4270 */
[----:B------:R-:W-:Y:S01]  /*2b60*/  SHFL.IDX PT, R227, R13, R231, 0x1f ;  /* 0x00001fe70de37589 */ /* 0x000fe200000e0000 */
        /* <DEDUP_REMOVED lines=38> */
[----:B------:R-:W2:Y:S01]  /*2dd0*/  SHFL.IDX PT, R17, R10, R8, 0x1f ;  /* 0x00001f080a117589 */ /* 0x000ea200000e0000 */
[----:B------:R-:W-:Y:S02]  /*2de0*/  ISETP.GT.AND P1, PT, R7, 0x8, PT ;  /* 0x000000080700780c */ /* 0x000fe40003f24270 */
[----:B------:R-:W-:Y:S02]  /*2df0*/  FSEL R149, R149, -INF , !P6 ;  /* 0xff80000095957808 */ /* 0x000fe40007000000 */
[----:B------:R-:W-:Y:S02]  /*2e00*/  SEL R18, R18, 0x80, P1 ;  /* 0x0000008012127807 */ /* 0x000fe40000800000 */
[----:B------:R-:W-:-:S02]  /*2e10*/  FSEL R141, R141, -INF , !P2 ;  /* 0xff8000008d8d7808 */ /* 0x000fc40005000000 */
[C---:B------:R-:W-:Y:S02]  /*2e20*/  ISETP.GT.AND P1, PT, R18.reuse, 0x1, PT ;  /* 0x000000011200780c */ /* 0x040fe40003f24270 */
[----:B------:R-:W-:Y:S02]  /*2e30*/  ISETP.GT.AND P6, PT, R18, RZ, PT ;  /* 0x000000ff1200720c */ /* 0x000fe40003fc4270 */
[----:B------:R-:W-:Y:S01]  /*2e40*/  FSEL R218, R91, -INF , !P1 ;  /* 0xff8000005bda7808 */ /* 0x000fe20004800000 */
[----:B------:R-:W-:Y:S02]  /*2e50*/  WARPGROUP.DEPBAR.LE gsb0, 0x0 ;  /* 0x00008000000079c5 */ /* 0x000fe40000010000 */
[----:B------:R-:W-:Y:S01]  /*2e60*/  WARPGROUP.ARRIVE ;  /* 0x00000000000079c5 */ /* 0x000fe20000000000 */
[----:B------:R-:W3:Y:S01]  /*2e70*/  SHFL.IDX PT, R91, R10, R231, 0x1f ;  /* 0x00001fe70a5b7589 */ /* 0x000ee200000e0000 */
[----:B------:R-:W-:Y:S01]  /*2e80*/  FFMA.FTZ R218, R218, UR10, -R19 ;  /* 0x0000000adada7c23 */ /* 0x000fe20008010813 */
[----:B-1----:R-:W-:Y:S01]  /*2e90*/  FFMA.FTZ R19, R97, UR10, -R89 ;  /* 0x0000000a61137c23 */ /* 0x002fe20008010859 */
[----:B------:R-:W-:Y:S01]  /*2ea0*/  FSEL R144, R144, -INF , !P3 ;  /* 0xff80000090907808 */ /* 0x000fe20005800000 */
[----:B------:R-:W-:Y:S01]  /*2eb0*/  SHFL.IDX PT, R97, R14, R234, 0x1f ;  /* 0x00001fea0e617589 */ /* 0x000fe200000e0000 */
[----:B------:R-:W-:Y:S01]  /*2ec0*/  HGMMA.64x128x16.F32 R24, gdesc[UR4], R24, gsb0 ;  /* 0x01e00000041879f0 */ /* 0x000fe20008000818 */
[----:B------:R-:W-:Y:S01]  /*2ed0*/  FSEL R145, R145, -INF , !P4 ;  /* 0xff80000091917808 */ /* 0x000fe20006000000 */
[--C-:B--2---:R-:W-:Y:S01]  /*2ee0*/  FFMA.FTZ R88, R88, UR10, -R17.reuse ;  /* 0x0000000a58587c23 */ /* 0x104fe20008010811 */
[----:B------:R-:W-:Y:S01]  /*2ef0*/  FSEL R148, R148, -INF , !P5 ;  /* 0xff80000094947808 */ /* 0x000fe20006800000 */
[----:B------:R-:W-:Y:S01]  /*2f00*/  UIADD3 UR6, UR8, 0x4, URZ ;  /* 0x0000000408067890 */ /* 0x000fe2000fffe03f */
[----:B------:R-:W-:Y:S01]  /*2f10*/  FSEL R217, R90, -INF , !P6 ;  /* 0xff8000005ad97808 */ /* 0x000fe20007000000 */
[----:B------:R1:W2:Y:S01]  /*2f20*/  MUFU.EX2 R216, R88 ;  /* 0x0000005800d87308 */ /* 0x0002a20000000800 */
[C---:B------:R-:W-:Y:S01]  /*2f30*/  ISETP.GT.AND P2, PT, R18.reuse, 0x8, PT ;  /* 0x000000081200780c */ /* 0x040fe20003f44270 */
[----:B------:R-:W4:Y:S01]  /*2f40*/  SHFL.IDX PT, R90, R10, R230, 0x1f ;  /* 0x00001fe60a5a7589 */ /* 0x000f2200000e0000 */
[C---:B------:R-:W-:Y:S01]  /*2f50*/  ISETP.GT.AND P3, PT, R18.reuse, 0x9, PT ;  /* 0x000000091200780c */ /* 0x040fe20003f64270 */
[----:B------:R-:W-:Y:S01]  /*2f60*/  FFMA.FTZ R217, R217, UR10, -R17 ;  /* 0x0000000ad9d97c23 */ /* 0x000fe20008010811 */
[----:B------:R-:W-:Y:S01]  /*2f70*/  ISETP.GT.AND P4, PT, R18, 0x10, PT ;  /* 0x000000101200780c */ /* 0x000fe20003f84270 */
[----:B------:R-:W-:Y:S01]  /*2f80*/  FFMA.FTZ R17, R92, UR10, -R20 ;  /* 0x0000000a5c117c23 */ /* 0x000fe20008010814 */
[----:B------:R-:W-:Y:S01]  /*2f90*/  ISETP.GT.AND P5, PT, R18, 0x11, PT ;  /* 0x000000111200780c */ /* 0x000fe20003fa4270 */
[----:B------:R-:W5:Y:S01]  /*2fa0*/  SHFL.IDX PT, R92, R14, R8, 0x1f ;  /* 0x00001f080e5c7589 */ /* 0x000f6200000e0000 */
[----:B-1----:R-:W-:Y:S01]  /*2fb0*/  FFMA.FTZ R88, R108, UR10, -R96 ;  /* 0x0000000a6c587c23 */ /* 0x002fe20008010860 */
[C---:B------:R-:W-:Y:S01]  /*2fc0*/  ISETP.GT.AND P6, PT, R18.reuse, 0x18, PT ;  /* 0x000000181200780c */ /* 0x040fe20003fc4270 */
[----:B------:R-:W-:Y:S01]  /*2fd0*/  UIADD3 UR4, UR9, 0x4, URZ ;  /* 0x0000000409047890 */ /* 0x000fe2000fffe03f */
[----:B------:R-:W-:Y:S01]  /*2fe0*/  ISETP.GT.AND P1, PT, R18, 0x19, PT ;  /* 0x000000191200780c */ /* 0x000fe20003f24270 */
[----:B------:R-:W-:Y:S01]  /*2ff0*/  SHFL.IDX PT, R108, R14, R231, 0x1f ;  /* 0x00001fe70e6c7589 */ /* 0x000fe200000e0000 */
[----:B------:R-:W-:Y:S01]  /*3000*/  FSEL R220, R94, -INF , !P2 ;  /* 0xff8000005edc7808 */ /* 0x000fe20005000000 */
[----:B------:R-:W-:Y:S01]  /*3010*/  UMOV UR7, 0x40000040 ;  /* 0x4000004000077882 */ /* 0x000fe20000000000 */
[----:B------:R-:W-:Y:S01]  /*3020*/  FSEL R95, R95, -INF , !P3 ;  /* 0xff8000005f5f7808 */ /* 0x000fe20005800000 */
[----:B------:R-:W1:Y:S01]  /*3030*/  SHFL.IDX PT, R94, R14, R237, 0x1f ;  /* 0x00001fed0e5e7589 */ /* 0x000e6200000e0000 */
[----:B------:R-:W-:Y:S01]  /*3040*/  FSEL R98, R98, -INF , !P4 ;  /* 0xff80000062627808 */ /* 0x000fe20006000000 */
[----:B------:R-:W-:Y:S01]  /*3050*/  FFMA.FTZ R220, R220, UR10, -R20 ;  /* 0x0000000adcdc7c23 */ /* 0x000fe20008010814 */
[----:B------:R-:W-:Y:S01]  /*3060*/  FSEL R99, R99, -INF , !P5 ;  /* 0xff80000063637808 */ /* 0x000fe20006800000 */
[----:B---3--:R-:W-:Y:S01]  /*3070*/  FFMA.FTZ R20, R100, UR10, -R91 ;  /* 0x0000000a64147c23 */ /* 0x008fe2000801085b */
[----:B------:R-:W-:Y:S01]  /*3080*/  FSEL R102, R102, -INF , !P6 ;  /* 0xff80000066667808 */ /* 0x000fe20007000000 */
[----:B------:R-:W-:Y:S01]  /*3090*/  FFMA.FTZ R222, R98, UR10, -R222 ;  /* 0x0000000a62de7c23 */ /* 0x000fe200080108de */
[----:B------:R-:W-:Y:S01]  /*30a0*/  FSEL R103, R103, -INF , !P1 ;  /* 0xff80000067677808 */ /* 0x000fe20004800000 */
[----:B------:R-:W3:Y:S01]  /*30b0*/  SHFL.IDX PT, R98, R14, R233, 0x1f ;  /* 0x00001fe90e627589 */ /* 0x000ee200000e0000 */
[C---:B------:R-:W-:Y:S01]  /*30c0*/  ISETP.GT.AND P2, PT, R18.reuse, 0x20, PT ;  /* 0x000000201200780c */ /* 0x040fe20003f44270 */
[----:B------:R-:W-:Y:S01]  /*30d0*/  UMOV UR5, 0x40000040 ;  /* 0x4000004000057882 */ /* 0x000fe20000000000 */
[C---:B------:R-:W-:Y:S01]  /*30e0*/  ISETP.GT.AND P3, PT, R18.reuse, 0x21, PT ;  /* 0x000000211200780c */ /* 0x040fe20003f64270 */
[----:B------:R3:W2:Y:S01]  /*30f0*/  SHFL.IDX PT, R100, R14, R232, 0x1f ;  /* 0x00001fe80e647589 */ /* 0x0006a200000e0000 */
[C---:B------:R-:W-:Y:S01]  /*3100*/  ISETP.GT.AND P4, PT, R18.reuse, 0x28, PT ;  /* 0x000000281200780c */ /* 0x040fe20003f84270 */
[----:B----4-:R-:W-:Y:S01]  /*3110*/  FFMA.FTZ R101, R101, UR10, -R90 ;  /* 0x0000000a65657c23 */ /* 0x010fe2000801085a */
[----:B------:R-:W-:Y:S01]  /*3120*/  ISETP.GT.AND P5, PT, R18, 0x29, PT ;  /* 0x000000291200780c */ /* 0x000fe20003fa4270 */
[----:B-----5:R-:W-:Y:S01]  /*3130*/  FFMA.FTZ R22, R104, UR10, -R92 ;  /* 0x0000000a68167c23 */ /* 0x020fe2000801085c */
[C---:B------:R-:W-:Y:S01]  /*3140*/  ISETP.GT.AND P6, PT, R18.reuse, 0x30, PT ;  /* 0x000000301200780c */ /* 0x040fe20003fc4270 */
[----:B------:R-:W-:Y:S01]  /*3150*/  MUFU.EX2 R10, R21 ;  /* 0x00000015000a7308 */ /* 0x000fe20000000800 */
[----:B------:R-:W-:-:S02]  /*3160*/  ISETP.GT.AND P1, PT, R18, 0x31, PT ;  /* 0x000000311200780c */ /* 0x000fc40003f24270 */
[----:B------:R-:W-:Y:S02]  /*3170*/  FSEL R106, R106, -INF , !P2 ;  /* 0xff8000006a6a7808 */ /* 0x000fe40005000000 */
[----:B------:R-:W-:Y:S01]  /*3180*/  FSEL R107, R107, -INF , !P3 ;  /* 0xff8000006b6b7808 */ /* 0x000fe20005800000 */
[--C-:B-1----:R-:W-:Y:S01]  /*3190*/  FFMA.FTZ R23, R105, UR10, -R94.reuse ;  /* 0x0000000a69177c23 */ /* 0x102fe2000801085e */
[----:B------:R-:W-:Y:S01]  /*31a0*/  FSEL R110, R110, -INF , !P4 ;  /* 0xff8000006e6e7808 */ /* 0x000fe20006000000 */
[----:B------:R-:W-:Y:S01]  /*31b0*/  MUFU.EX2 R21, R101 ;  /* 0x0000006500157308 */ /* 0x000fe20000000800 */
[----:B------:R-:W-:Y:S01]  /*31c0*/  FSEL R111, R111, -INF , !P5 ;  /* 0xff8000006f6f7808 */ /* 0x000fe20006800000 */
[----:B------:R-:W-:Y:S01]  /*31d0*/  FFMA.FTZ R107, R107, UR10, -R94 ;  /* 0x0000000a6b6b7c23 */ /* 0x000fe2000801085e */
[----:B------:R-:W-:Y:S01]  /*31e0*/  FSEL R114, R114, -INF , !P6 ;  /* 0xff80000072727808 */ /* 0x000fe20007000000 */
[----:B------:R-:W-:Y:S01]  /*31f0*/  FFMA.FTZ R110, R110, UR10, -R96 ;  /* 0x0000000a6e6e7c23 */ /* 0x000fe20008010860 */
[----:B------:R-:W-:Y:S01]  /*3200*/  FSEL R115, R115, -INF , !P1 ;  /* 0xff80000073737808 */ /* 0x000fe20004800000 */
[----:B---3--:R-:W-:Y:S01]  /*3210*/  FFMA.FTZ R14, R112, UR10, -R98 ;  /* 0x0000000a700e7c23 */ /* 0x008fe20008010862 */
[----:B------:R-:W-:Y:S01]  /*3220*/  ISETP.GT.AND P2, PT, R18, 0x38, PT ;  /* 0x000000381200780c */ /* 0x000fe20003f44270 */
[----:B------:R-:W-:Y:S01]  /*3230*/  FFMA.FTZ R112, R102, UR10, -R91 ;  /* 0x0000000a66707c23 */ /* 0x000fe2000801085b */
[C---:B------:R-:W-:Y:S01]  /*3240*/  ISETP.GT.AND P3, PT, R18.reuse, 0x39, PT ;  /* 0x000000391200780c */ /* 0x040fe20003f64270 */
[----:B--2---:R-:W-:Y:S01]  /*3250*/  FFMA.FTZ R91, R113, UR10, -R100 ;  /* 0x0000000a715b7c23 */ /* 0x004fe20008010864 */
[C---:B------:R-:W-:Y:S01]  /*3260*/  ISETP.GT.AND P4, PT, R18.reuse, 0x40, PT ;  /* 0x000000401200780c */ /* 0x040fe20003f84270 */
[----:B------:R-:W-:Y:S01]  /*3270*/  FFMA.FTZ R113, R103, UR10, -R90 ;  /* 0x0000000a67717c23 */ /* 0x000fe2000801085a */
[C---:B------:R-:W-:Y:S01]  /*3280*/  ISETP.GT.AND P5, PT, R18.reuse, 0x41, PT ;  /* 0x000000411200780c */ /* 0x040fe20003fa4270 */
[----:B------:R-:W-:Y:S01]  /*3290*/  MUFU.EX2 R90, R91 ;  /* 0x0000005b005a7308 */ /* 0x000fe20000000800 */
[----:B------:R-:W-:Y:S01]  /*32a0*/  ISETP.GT.AND P6, PT, R18, 0x48, PT ;  /* 0x000000481200780c */ /* 0x000fe20003fc4270 */
[----:B------:R-:W-:Y:S01]  /*32b0*/  FFMA.FTZ R114, R114, UR10, -R98 ;  /* 0x0000000a72727c23 */ /* 0x000fe20008010862 */
[----:B------:R-:W-:Y:S01]  /*32c0*/  ISETP.GT.AND P1, PT, R18, 0x49, PT ;  /* 0x000000491200780c */ /* 0x000fe20003f24270 */
[----:B------:R-:W-:Y:S01]  /*32d0*/  FFMA.FTZ R111, R111, UR10, -R97 ;  /* 0x0000000a6f6f7c23 */ /* 0x000fe20008010861 */
[----:B------:R-:W-:Y:S01]  /*32e0*/  FSEL R118, R118, -INF , !P2 ;  /* 0xff80000076767808 */ /* 0x000fe20005000000 */
[----:B------:R-:W-:Y:S01]  /*32f0*/  FFMA.FTZ R115, R115, UR10, -R100 ;  /* 0x0000000a73737c23 */ /* 0x000fe20008010864 */
        /* <DEDUP_REMOVED lines=13> */
[----:B------:R-:W-:Y:S02]  /*33d0*/  ISETP.GT.AND P1, PT, R18, 0x61, PT ;  /* 0x000000611200780c */ /* 0x000fe40003f24270 */
[----:B------:R-:W-:Y:S02]  /*33e0*/  FSEL R130, R130, -INF , !P2 ;  /* 0xff80000082827808 */ /* 0x000fe40005000000 */
[----:B------:R-:W-:Y:S01]  /*33f0*/  FSEL R131, R131, -INF , !P3 ;  /* 0xff80000083837808 */ /* 0x000fe20005800000 */
[----:B------:R-:W-:Y:S02]  /*3400*/  WARPGROUP.DEPBAR.LE gsb0, 0x0 ;  /* 0x00008000000079c5 */ /* 0x000fe40000010000 */
[----:B------:R-:W-:Y:S01]  /*3410*/  FSEL R134, R134, -INF , !P4 ;  /* 0xff80000086867808 */ /* 0x000fe20006000000 */
[----:B------:R-:W-:Y:S01]  /*3420*/  WARPGROUP.ARRIVE ;  /* 0x00000000000079c5 */ /* 0x000fe20000000000 */
[----:B------:R-:W-:Y:S01]  /*3430*/  FSEL R135, R135, -INF , !P5 ;  /* 0xff80000087877808 */ /* 0x000fe20006800000 */
[----:B------:R-:W-:Y:S01]  /*3440*/  MUFU.EX2 R217, R217 ;  /* 0x000000d900d97308 */ /* 0x000fe20000000800 */
[----:B------:R-:W-:-:S02]  /*3450*/  FSEL R138, R138, -INF , !P6 ;  /* 0xff8000008a8a7808 */ /* 0x000fc40007000000 */
[----:B------:R-:W-:Y:S01]  /*3460*/  FSEL R139, R139, -INF , !P1 ;  /* 0xff8000008b8b7808 */ /* 0x000fe20004800000 */
[----:B------:R-:W-:Y:S01]  /*3470*/  HGMMA.64x128x16.F32 R24, gdesc[UR4], R24, gsb0 ;  /* 0x01e00000041879f0 */ /* 0x000fe20008000818 */
[C---:B------:R-:W-:Y:S01]  /*3480*/  ISETP.GT.AND P2, PT, R18.reuse, 0x68, PT ;  /* 0x000000681200780c */ /* 0x040fe20003f44270 */
[----:B------:R-:W-:Y:S01]  /*3490*/  UIADD3 UR6, UR8, 0x6, URZ ;  /* 0x0000000608067890 */ /* 0x000fe2000fffe03f */
[C---:B------:R-:W-:Y:S01]  /*34a0*/  ISETP.GT.AND P3, PT, R18.reuse, 0x69, PT ;  /* 0x000000691200780c */ /* 0x040fe20003f64270 */
[----:B------:R-:W-:Y:S01]  /*34b0*/  UIADD3 UR4, UR9, 0x6, URZ ;  /* 0x0000000609047890 */ /* 0x000fe2000fffe03f */
[C---:B------:R-:W-:Y:S01]  /*34c0*/  ISETP.GT.AND P4, PT, R18.reuse, 0x70, PT ;  /* 0x000000701200780c */ /* 0x040fe20003f84270 */
[----:B------:R-:W-:Y:S01]  /*34d0*/  UMOV UR7, 0x40000040 ;  /* 0x4000004000077882 */ /* 0x000fe20000000000 */
[C---:B------:R-:W-:Y:S01]  /*34e0*/  ISETP.GT.AND P5, PT, R18.reuse, 0x71, PT ;  /* 0x000000711200780c */ /* 0x040fe20003fa4270 */
[----:B------:R-:W-:Y:S01]  /*34f0*/  UMOV UR5, 0x40000040 ;  /* 0x4000004000057882 */ /* 0x000fe20000000000 */
[C---:B------:R-:W-:Y:S01]  /*3500*/  ISETP.GT.AND P6, PT, R18.reuse, 0x78, PT ;  /* 0x000000781200780c */ /* 0x040fe20003fc4270 */
[----:B------:R-:W-:Y:S01]  /*3510*/  MUFU.EX2 R220, R220 ;  /* 0x000000dc00dc7308 */ /* 0x000fe20000000800 */
[----:B------:R-:W-:Y:S01]  /*3520*/  ISETP.GT.AND P1, PT, R18, 0x79, PT ;  /* 0x000000791200780c */ /* 0x000fe20003f24270 */
[----:B------:R-:W-:Y:S01]  /*3530*/  FFMA.FTZ R18, R93, UR10, -R221 ;  /* 0x0000000a5d127c23 */ /* 0x000fe200080108dd */
[----:B------:R-:W-:Y:S01]  /*3540*/  FFMA.FTZ R93, R109, UR10, -R97 ;  /* 0x0000000a6d5d7c23 */ /* 0x000fe20008010861 */
[----:B------:R-:W-:Y:S01]  /*3550*/  FFMA.FTZ R221, R95, UR10, -R221 ;  /* 0x0000000a5fdd7c23 */ /* 0x000fe200080108dd */
[----:B------:R-:W-:Y:S01]  /*3560*/  FFMA.FTZ R95, R116, UR10, -R108 ;  /* 0x0000000a745f7c23 */ /* 0x000fe2000801086c */
[----:B------:R-:W-:Y:S01]  /*3570*/  FFMA.FTZ R109, R99, UR10, -R89 ;  /* 0x0000000a636d7c23 */ /* 0x000fe20008010859 */
[----:B------:R-:W1:Y:S01]  /*3580*/  SHFL.IDX PT, R116, R11, R237, 0x1f ;  /* 0x00001fed0b747589 */ /* 0x000e6200000e0000 */
[----:B------:R2:W-:Y:S01]  /*3590*/  MUFU.EX2 R89, R93 ;  /* 0x0000005d00597308 */ /* 0x0005e20000000800 */
[----:B------:R-:W-:-:S02]  /*35a0*/  FFMA.FTZ R99, R125, UR10, -R226 ;  /* 0x0000000a7d637c23 */ /* 0x000fc400080108e2 */
[----:B------:R-:W-:Y:S05]  /*35b0*/  SHFL.IDX PT, R125, R11, R230, 0x1f ;  /* 0x00001fe60b7d7589 */ /* 0x000fea00000e0000 */
[----:B------:R3:W-:Y:S01]  /*35c0*/  MUFU.EX2 R91, R95 ;  /* 0x0000005f005b7308 */ /* 0x0007e20000000800 */
[----:B--2---:R-:W-:Y:S01]  /*35d0*/  FFMA.FTZ R93, R117, UR10, -R223 ;  /* 0x0000000a755d7c23 */ /* 0x004fe200080108df */
[----:B------:R-:W-:-:S06]  /*35e0*/  FFMA.FTZ R117, R106, UR10, -R92 ;  /* 0x0000000a6a757c23 */ /* 0x000fcc000801085c */
[----:B------:R2:W-:Y:S01]  /*35f0*/  MUFU.EX2 R92, R93 ;  /* 0x0000005d005c7308 */ /* 0x0005e20000000800 */
[----:B---3--:R-:W-:Y:S02]  /*3600*/  FFMA.FTZ R95, R124, UR10, -R225 ;  /* 0x0000000a7c5f7c23 */ /* 0x008fe400080108e1 */
[----:B------:R-:W3:Y:S01]  /*3610*/  SHFL.IDX PT, R124, R11, R231, 0x1f ;  /* 0x00001fe70b7c7589 */ /* 0x000ee200000e0000 */
[----:B-1----:R-:W-:-:S04]  /*3620*/  FFMA.FTZ R121, R121, UR10, -R116 ;  /* 0x0000000a79797c23 */ /* 0x002fc80008010874 */
[----:B------:R-:W-:Y:S01]  /*3630*/  MUFU.EX2 R20, R20 ;  /* 0x0000001400147308 */ /* 0x000fe20000000800 */
[----:B--2---:R-:W-:Y:S02]  /*3640*/  FFMA.FTZ R93, R120, UR10, -R224 ;  /* 0x0000000a785d7c23 */ /* 0x004fe400080108e0 */
[----:B------:R-:W1:Y:S05]  /*3650*/  SHFL.IDX PT, R120, R11, R233, 0x1f ;  /* 0x00001fe90b787589 */ /* 0x000e6a00000e0000 */
[----:B------:R2:W-:Y:S01]  /*3660*/  MUFU.EX2 R94, R121 ;  /* 0x00000079005e7308 */ /* 0x0005e20000000800 */
[----:B------:R-:W-:-:S07]  /*3670*/  FFMA.FTZ R105, R148, UR10, -R227 ;  /* 0x0000000a94697c23 */ /* 0x000fce00080108e3 */
[----:B------:R-:W-:Y:S01]  /*3680*/  MUFU.EX2 R222, R222 ;  /* 0x000000de00de7308 */ /* 0x000fe20000000800 */
[----:B--2---:R2:W4:Y:S01]  /*3690*/  SHFL.IDX PT, R121, R11, R232, 0x1f ;  /* 0x00001fe80b797589 */ /* 0x00452200000e0000 */
[----:B---3--:R-:W-:-:S03]  /*36a0*/  FFMA.FTZ R98, R132, UR10, -R124 ;  /* 0x0000000a84627c23 */ /* 0x008fc6000801087c */
[----:B------:R-:W3:Y:S03]  /*36b0*/  SHFL.IDX PT, R132, R13, R235, 0x1f ;  /* 0x00001feb0d847589 */ /* 0x000ee600000e0000 */
[----:B------:R-:W-:Y:S01]  /*36c0*/  MUFU.EX2 R22, R22 ;  /* 0x0000001600167308 */ /* 0x000fe20000000800 */
[----:B-1----:R-:W-:Y:S02]  /*36d0*/  FFMA.FTZ R96, R128, UR10, -R120 ;  /* 0x0000000a80607c23 */ /* 0x002fe40008010878 */
[----:B------:R-:W1:Y:S05]  /*36e0*/  SHFL.IDX PT, R128, R13, R8, 0x1f ;  /* 0x00001f080d807589 */ /* 0x000e6a00000e0000 */
[----:B--2---:R2:W-:Y:S08]  /*36f0*/  MUFU.EX2 R11, R99 ;  /* 0x00000063000b7308 */ /* 0x0045f00000000800 */
[----:B------:R-:W-:Y:S01]  /*3700*/  MUFU.EX2 R23, R23 ;  /* 0x0000001700177308 */ /* 0x000fe20000000800 */
[----:B----4-:R-:W-:Y:S01]  /*3710*/  FFMA.FTZ R97, R129, UR10, -R121 ;  /* 0x0000000a81617c23 */ /* 0x010fe20008010879 */
[----:B--2---:R-:W-:Y:S01]  /*3720*/  FFMA.FTZ R99, R133, UR10, -R125 ;  /* 0x0000000a85637c23 */ /* 0x004fe2000801087d */
[----:B------:R-:W2:Y:S01]  /*3730*/  SHFL.IDX PT, R129, R13, R237, 0x1f ;  /* 0x00001fed0d817589 */ /* 0x000ea200000e0000 */
[----:B---3--:R-:W-:-:S03]  /*3740*/  FFMA.FTZ R102, R140, UR10, -R132 ;  /* 0x0000000a8c667c23 */ /* 0x008fc60008010884 */
[----:B------:R-:W-:Y:S01]  /*3750*/  SHFL.IDX PT, R133, R13, R233, 0x1f ;  /* 0x00001fe90d857589 */ /* 0x000fe200000e0000 */
[----:B------:R-:W-:Y:S03]  /*3760*/  MUFU.EX2 R88, R88 ;  /* 0x0000005800587308 */ /* 0x000fe60000000800 */
[----:B------:R-:W-:Y:S01]  /*3770*/  SHFL.IDX PT, R140, R13, R230, 0x1f ;  /* 0x00001fe60d8c7589 */ /* 0x000fe200000e0000 */
[----:B-1----:R-:W-:-:S03]  /*3780*/  FFMA.FTZ R100, R136, UR10, -R128 ;  /* 0x0000000a88647c23 */ /* 0x002fc60008010880 */
[----:B------:R-:W1:Y:S01]  /*3790*/  SHFL.IDX PT, R136, R13, R234, 0x1f ;  /* 0x00001fea0d887589 */ /* 0x000e6200000e0000 */
[----:B------:R-:W-:Y:S08]  /*37a0*/  MUFU.EX2 R107, R107 ;  /* 0x0000006b006b7308 */ /* 0x000ff00000000800 */
[----:B------:R-:W-:Y:S01]  /*37b0*/  MUFU.EX2 R110, R110 ;  /* 0x0000006e006e7308 */ /* 0x000fe20000000800 */
[----:B--2---:R-:W-:-:S02]  /*37c0*/  FFMA.FTZ R101, R137, UR10, -R129 ;  /* 0x0000000a89657c23 */ /* 0x004fc40008010881 */
[----:B------:R2:W3:Y:S05]  /*37d0*/  SHFL.IDX PT, R137, R13, R232, 0x1f ;  /* 0x00001fe80d897589 */ /* 0x0004ea00000e0000 */
[----:B------:R-:W-:Y:S08]  /*37e0*/  MUFU.EX2 R14, R14 ;  /* 0x0000000e000e7308 */ /* 0x000ff00000000800 */
[----:B--2---:R1:W-:Y:S01]  /*37f0*/  MUFU.EX2 R13, R102 ;  /* 0x00000066000d7308 */ /* 0x0043e20000000800 */
[----:B------:R-:W-:-:S02]  /*3800*/  WARPGROUP.DEPBAR.LE gsb0, 0x0 ;  /* 0x00008000000079c5 */ /* 0x000fc40000010000 */
[----:B-1----:R-:W-:Y:S01]  /*3810*/  FFMA.FTZ R102, R141, UR10, -R136 ;  /* 0x0000000a8d667c23 */ /* 0x002fe20008010888 */
[----:B------:R-:W-:Y:S01]  /*3820*/  WARPGROUP.ARRIVE ;  /* 0x00000000000079c5 */ /* 0x000fe20000000000 */
[----:B------:R-:W2:Y:S01]  /*3830*/  LDL R141, [R1+0x28] ;  /* 0x00002800018d7983 */ /* 0x000ea20000100800 */
[----:B------:R-:W-:Y:S01]  /*3840*/  FFMA.FTZ R118, R118, UR10, -R108 ;  /* 0x0000000a76767c23 */ /* 0x000fe2000801086c */
[----:B------:R-:W-:Y:S01]  /*3850*/  FFMA.FTZ R135, R135, UR10, -R125 ;  /* 0x0000000a87877c23 */ /* 0x000fe2000801087d */
[----:B------:R-:W-:Y:S01]  /*3860*/  FFMA.FTZ R123, R123, UR10, -R116 ;  /* 0x0000000a7b7b7c23 */ /* 0x000fe20008010874 */
[----:B------:R-:W-:Y:S01]  /*3870*/  FFMA.FTZ R131, R131, UR10, -R121 ;  /* 0x0000000a83837c23 */ /* 0x000fe20008010879 */
[----:B------:R-:W-:Y:S01]  /*3880*/  HGMMA.64x128x16.F32 R24, gdesc[UR4], R24, gsb0 ;  /* 0x01e00000041879f0 */ /* 0x000fe20008000818 */
[----:B------:R-:W-:Y:S01]  /*3890*/  R2UR UR4, R15 ;  /* 0x000000000f0472ca */ /* 0x000fe200000e0000 */
[----:B------:R-:W-:Y:S01]  /*38a0*/  FFMA.FTZ R134, R134, UR10, -R124 ;  /* 0x0000000a86867c23 */ /* 0x000fe2000801087c */
[----:B------:R-:W-:Y:S01]  /*38b0*/  FSEL R108, R147, -INF , !P5 ;  /* 0xff800000936c7808 */ /* 0x000fe20006800000 */
[----:B------:R-:W-:Y:S01]  /*38c0*/  FFMA.FTZ R130, R130, UR10, -R120 ;  /* 0x0000000a82827c23 */ /* 0x000fe20008010878 */
[----:B------:R-:W-:Y:S01]  /*38d0*/  FSEL R15, R142, -INF , !P2 ;  /* 0xff8000008e0f7808 */ /* 0x000fe20005000000 */
[--C-:B---3--:R-:W-:Y:S01]  /*38e0*/  FFMA.FTZ R104, R145, UR10, -R137.reuse ;  /* 0x0000000a91687c23 */ /* 0x108fe20008010889 */
[----:B------:R-:W1:Y:S01]  /*38f0*/  MUFU.EX2 R97, R97 ;  /* 0x0000006100617308 */ /* 0x000e620000000800 */
[----:B------:R-:W-:-:S02]  /*3900*/  FFMA.FTZ R137, R108, UR10, -R137 ;  /* 0x0000000a6c897c23 */ /* 0x000fc40008010889 */
[----:B------:R-:W-:Y:S01]  /*3910*/  FFMA.FTZ R132, R15, UR10, -R132 ;  /* 0x0000000a0f847c23 */ /* 0x000fe20008010884 */
[----:B------:R-:W-:Y:S01]  /*3920*/  FFMA.FTZ R126, R126, UR10, -R225 ;  /* 0x0000000a7e7e7c23 */ /* 0x000fe200080108e1 */
[----:B------:R-:W-:-:S03]  /*3930*/  FFMA.FTZ R127, R127, UR10, -R226 ;  /* 0x0000000a7f7f7c23 */ /* 0x000fc600080108e2 */
[----:B------:R-:W3:Y:S01]  /*3940*/  MUFU.EX2 R130, R130 ;  /* 0x0000008200827308 */ /* 0x000ee20000000800 */
[----:B------:R-:W-:-:S07]  /*3950*/  FFMA.FTZ R138, R138, UR10, -R128 ;  /* 0x0000000a8a8a7c23 */ /* 0x000fce0008010880 */
[----:B------:R-:W4:Y:S08]  /*3960*/  MUFU.EX2 R18, R18 ;  /* 0x0000001200127308 */ /* 0x000f300000000800 */
[----:B------:R-:W5:Y:S08]  /*3970*/  MUFU.EX2 R98, R98 ;  /* 0x0000006200627308 */ /* 0x000f700000000800 */
        /* <DEDUP_REMOVED lines=14> */
[----:B------:R-:W-:Y:S01]  /*3a60*/  MUFU.EX2 R93, R93 ;  /* 0x0000005d005d7308 */ /* 0x000fe20000000800 */
[----:B------:R-:W-:-:S02]  /*3a70*/  WARPGROUP.DEPBAR.LE gsb0, 0x0 ;  /* 0x00008000000079c5 */ /* 0x000fc40000010000 */
[----:B------:R-:W1:Y:S04]  /*3a80*/  LDS R16, [R16+0x400] ;  /* 0x0004000010107984 */ /* 0x000e680000000800 */
[----:B------:R-:W-:Y:S04]  /*3a90*/  LDS R228, [R228+0x400] ;  /* 0x00040000e4e47984 */ /* 0x000fe80000000800 */
[----:B------:R-:W-:Y:S04]  /*3aa0*/  LDS R12, [R12+0x400] ;  /* 0x000400000c0c7984 */ /* 0x000fe80000000800 */
[----:B------:R-:W-:Y:S04]  /*3ab0*/  LDS R9, [R9+0x400] ;  /* 0x0004000009097984 */ /* 0x000fe80000000800 */
[----:B-1----:R-:W1:Y:S04]  /*3ac0*/  SHFL.IDX PT, R125, R16, R8, 0x1f ;  /* 0x00001f08107d7589 */ /* 0x002e6800000e0000 */
[----:B------:R-:W3:Y:S04]  /*3ad0*/  SHFL.IDX PT, R108, R16, R232, 0x1f ;  /* 0x00001fe8106c7589 */ /* 0x000ee800000e0000 */
[----:B------:R-:W4:Y:S04]  /*3ae0*/  SHFL.IDX PT, R124, R16, R237, 0x1f ;  /* 0x00001fed107c7589 */ /* 0x000f2800000e0000 */
[----:B------:R-:W5:Y:S04]  /*3af0*/  SHFL.IDX PT, R121, R16, R235, 0x1f ;  /* 0x00001feb10797589 */ /* 0x000f6800000e0000 */
[----:B------:R-:W5:Y:S04]  /*3b00*/  SHFL.IDX PT, R116, R16, R233, 0x1f ;  /* 0x00001fe910747589 */ /* 0x000f6800000e0000 */
[----:B------:R-:W5:Y:S04]  /*3b10*/  SHFL.IDX PT, R15, R16, R231, 0x1f ;  /* 0x00001fe7100f7589 */ /* 0x000f6800000e0000 */
[----:B------:R-:W5:Y:S01]  /*3b20*/  SHFL.IDX PT, R120, R16, R234, 0x1f ;  /* 0x00001fea10787589 */ /* 0x000f6200000e0000 */
[--C-:B-1----:R-:W-:Y:S01]  /*3b30*/  FADD.FTZ R24, R24, -R125.reuse ;  /* 0x8000007d18187221 */ /* 0x102fe20000010000 */
[----:B------:R-:W-:-:S02]  /*3b40*/  FADD.FTZ R26, R26, -R125 ;  /* 0x8000007d1a1a7221 */ /* 0x000fc40000010000 */
[----:B------:R-:W-:Y:S01]  /*3b50*/  SHFL.IDX PT, R125, R16, R230, 0x1f ;  /* 0x00001fe6107d7589 */ /* 0x000fe200000e0000 */
[----:B---3--:R-:W-:-:S03]  /*3b60*/  FADD.FTZ R33, R33, -R108 ;  /* 0x8000006c21217221 */ /* 0x008fc60000010000 */
[----:B------:R-:W1:Y:S01]  /*3b70*/  SHFL.IDX PT, R16, R228, R232, 0x1f ;  /* 0x00001fe8e4107589 */ /* 0x000e6200000e0000 */
[----:B------:R-:W-:Y:S01]  /*3b80*/  FADD.FTZ R35, R35, -R108 ;  /* 0x8000006c23237221 */ /* 0x000fe20000010000 */
[--C-:B----4-:R-:W-:Y:S01]  /*3b90*/  FADD.FTZ R25, R25, -R124.reuse ;  /* 0x8000007c19197221 */ /* 0x110fe20000010000 */
[----:B------:R-:W-:Y:S01]  /*3ba0*/  FADD.FTZ R27, R27, -R124 ;  /* 0x8000007c1b1b7221 */ /* 0x000fe20000010000 */
[--C-:B-----5:R-:W-:Y:S01]  /*3bb0*/  FADD.FTZ R28, R28, -R121.reuse ;  /* 0x800000791c1c7221 */ /* 0x120fe20000010000 */
[----:B------:R-:W-:Y:S01]  /*3bc0*/  FADD.FTZ R30, R30, -R121 ;  /* 0x800000791e1e7221 */ /* 0x000fe20000010000 */
[----:B------:R-:W3:Y:S01]  /*3bd0*/  SHFL.IDX PT, R108, R228, R233, 0x1f ;  /* 0x00001fe9e46c7589 */ /* 0x000ee200000e0000 */
[--C-:B------:R-:W-:Y:S01]  /*3be0*/  FADD.FTZ R32, R32, -R116.reuse ;  /* 0x8000007420207221 */ /* 0x100fe20000010000 */
[----:B------:R-:W-:Y:S02]  /*3bf0*/  FADD.FTZ R34, R34, -R116 ;  /* 0x8000007422227221 */ /* 0x000fe40000010000 */
[----:B------:R-:W4:Y:S01]  /*3c00*/  SHFL.IDX PT, R124, R228, R8, 0x1f ;  /* 0x00001f08e47c7589 */ /* 0x000f2200000e0000 */
        /* <DEDUP_REMOVED lines=11> */
[--C-:B---3--:R-:W-:Y:S01]  /*3cc0*/  FADD.FTZ R48, R48, -R108.reuse ;  /* 0x8000006c30307221 */ /* 0x108fe20000010000 */
[----:B------:R-:W-:Y:S02]  /*3cd0*/  FADD.FTZ R50, R50, -R108 ;  /* 0x8000006c32327221 */ /* 0x000fe40000010000 */
[----:B------:R-:W1:Y:S01]  /*3ce0*/  SHFL.IDX PT, R231, R9, R231, 0x1f ;  /* 0x00001fe709e77589 */ /* 0x000e6200000e0000 */
[--C-:B------:R-:W-:Y:S01]  /*3cf0*/  FADD.FTZ R37, R37, -R125.reuse ;  /* 0x8000007d25257221 */ /* 0x100fe20000010000 */
[----:B------:R-:W-:Y:S01]  /*3d00*/  FADD.FTZ R39, R39, -R125 ;  /* 0x8000007d27277221 */ /* 0x000fe20000010000 */
[--C-:B----4-:R-:W-:Y:S01]  /*3d10*/  FADD.FTZ R40, R40, -R124.reuse ;  /* 0x8000007c28287221 */ /* 0x110fe20000010000 */
[----:B------:R-:W-:Y:S01]  /*3d20*/  FADD.FTZ R42, R42, -R124 ;  /* 0x8000007c2a2a7221 */ /* 0x000fe20000010000 */
[--C-:B-----5:R-:W-:Y:S01]  /*3d30*/  FADD.FTZ R44, R44, -R121.reuse ;  /* 0x800000792c2c7221 */ /* 0x120fe20000010000 */
[----:B------:R-:W-:Y:S01]  /*3d40*/  FADD.FTZ R46, R46, -R121 ;  /* 0x800000792e2e7221 */ /* 0x000fe20000010000 */
[----:B------:R-:W3:Y:S01]  /*3d50*/  SHFL.IDX PT, R108, R12, R232, 0x1f ;  /* 0x00001fe80c6c7589 */ /* 0x000ee200000e0000 */
        /* <DEDUP_REMOVED lines=8> */
[----:B------:R-:W4:Y:S04]  /*3de0*/  SHFL.IDX PT, R116, R12, R233, 0x1f ;  /* 0x00001fe90c747589 */ /* 0x000f2800000e0000 */
[----:B------:R-:W5:Y:S01]  /*3df0*/  SHFL.IDX PT, R12, R12, R230, 0x1f ;  /* 0x00001fe60c0c7589 */ /* 0x000f6200000e0000 */
[--C-:B------:R-:W-:Y:S01]  /*3e00*/  FADD.FTZ R41, R41, -R120.reuse ;  /* 0x8000007829297221 */ /* 0x100fe20000010000 */
[----:B------:R-:W-:-:S02]  /*3e10*/  FADD.FTZ R43, R43, -R120 ;  /* 0x800000782b2b7221 */ /* 0x000fc40000010000 */
[----:B------:R-:W-:Y:S04]  /*3e20*/  SHFL.IDX PT, R237, R9, R237, 0x1f ;  /* 0x00001fed09ed7589 */ /* 0x000fe800000e0000 */
[----:B------:R-:W2:Y:S01]  /*3e30*/  SHFL.IDX PT, R120, R9, R8, 0x1f ;  /* 0x00001f0809787589 */ /* 0x000ea200000e0000 */
[----:B------:R-:W5:Y:S01]  /*3e40*/  MUFU.EX2 R126, R126 ;  /* 0x0000007e007e7308 */ /* 0x000f620000000800 */
[----:B-1----:R-:W-:Y:S01]  /*3e50*/  FADD.FTZ R128, R84, -R231 ;  /* 0x800000e754807221 */ /* 0x002fe20000010000 */
[----:B------:R-:W-:Y:S01]  /*3e60*/  FMUL.FTZ R84, R216, R24 ;  /* 0x00000018d8547220 */ /* 0x000fe20000410000 */
[----:B------:R-:W1:Y:S01]  /*3e70*/  SHFL.IDX PT, R228, R228, R230, 0x1f ;  /* 0x00001fe6e4e47589 */ /* 0x000e6200000e0000 */
[----:B------:R-:W-:-:S04]  /*3e80*/  FMUL.FTZ R25, R219, R25 ;  /* 0x00000019db197220 */ /* 0x000fc80000410000 */
[----:B------:R-:W1:Y:S01]  /*3e90*/  MUFU.EX2 R127, R127 ;  /* 0x0000007f007f7308 */ /* 0x000e620000000800 */
[----:B------:R-:W2:Y:S01]  /*3ea0*/  SHFL.IDX PT, R235, R9, R235, 0x1f ;  /* 0x00001feb09eb7589 */ /* 0x000ea200000e0000 */
[----:B---3--:R-:W-:Y:S01]  /*3eb0*/  FADD.FTZ R65, R65, -R108 ;  /* 0x8000006c41417221 */ /* 0x008fe20000010000 */
[----:B----4-:R-:W-:Y:S02]  /*3ec0*/  FADD.FTZ R66, R66, -R116 ;  /* 0x8000007442427221 */ /* 0x010fe40000010000 */
[----:B------:R-:W3:Y:S04]  /*3ed0*/  SHFL.IDX PT, R234, R9, R234, 0x1f ;  /* 0x00001fea09ea7589 */ /* 0x000ee800000e0000 */
[----:B------:R-:W4:Y:S04]  /*3ee0*/  SHFL.IDX PT, R233, R9, R233, 0x1f ;  /* 0x00001fe909e97589 */ /* 0x000f2800000e0000 */
[----:B------:R-:W4:Y:S04]  /*3ef0*/  SHFL.IDX PT, R232, R9, R232, 0x1f ;  /* 0x00001fe809e87589 */ /* 0x000f2800000e0000 */
[----:B------:R5:W4:Y:S01]  /*3f00*/  SHFL.IDX PT, R230, R9, R230, 0x1f ;  /* 0x00001fe609e67589 */ /* 0x000b2200000e0000 */
        /* <DEDUP_REMOVED lines=16> */
[----:B------:R-:W4:Y:S01]  /*4010*/  MUFU.EX2 R112, R112 ;  /* 0x0000007000707308 */ /* 0x000f220000000800 */
[----:B------:R-:W-:Y:S01]  /*4020*/  FADD.FTZ R62, R62, -R121 ;  /* 0x800000793e3e7221 */ /* 0x000fe20000010000 */
[----:B------:R-:W-:Y:S01]  /*4030*/  FADD.FTZ R15, R63, -R15 ;  /* 0x8000000f3f0f7221 */ /* 0x000fe20000010000 */
[----:B------:R-:W-:Y:S01]  /*4040*/  FFMA.FTZ R227, R150, UR10, -R227 ;  /* 0x0000000a96e37c23 */ /* 0x000fe200080108e3 */
[----:B------:R-:W-:-:S04]  /*4050*/  FFMA.FTZ R140, R151, UR10, -R140 ;  /* 0x0000000a978c7c23 */ /* 0x000fc8000801088c */
[----:B------:R-:W4:Y:S01]  /*4060*/  MUFU.EX2 R113, R113 ;  /* 0x0000007100717308 */ /* 0x000f220000000800 */
[----:B------:R-:W-:Y:S01]  /*4070*/  FADD.FTZ R231, R86, -R231 ;  /* 0x800000e756e77221 */ /* 0x000fe20000010000 */
[----:B------:R-:W-:Y:S01]  /*4080*/  F2FP.F16.F32.PACK_AB R86, R29, R28 ;  /* 0x0000001c1d56723e */ /* 0x000fe200000000ff */
[----:B------:R-:W-:-:S05]  /*4090*/  FMUL.FTZ R60, R95, R60 ;  /* 0x0000003c5f3c7220 */ /* 0x000fca0000410000 */
[----:B------:R-:W4:Y:S01]  /*40a0*/  MUFU.EX2 R122, R122 ;  /* 0x0000007a007a7308 */ /* 0x000f220000000800 */
[----:B------:R-:W-:Y:S01]  /*40b0*/  FMUL.FTZ R61, R11, R61 ;  /* 0x0000003d0b3d7220 */ /* 0x000fe20000410000 */
[----:B------:R-:W-:Y:S01]  /*40c0*/  FMUL.FTZ R62, R126, R62 ;  /* 0x0000003e7e3e7220 */ /* 0x000fe20000410000 */
[----:B-1----:R-:W-:-:S05]  /*40d0*/  FMUL.FTZ R15, R127, R15 ;  /* 0x0000000f7f0f7220 */ /* 0x002fca0000410000 */
[----:B------:R-:W1:Y:S01]  /*40e0*/  MUFU.EX2 R123, R123 ;  /* 0x0000007b007b7308 */ /* 0x000e620000000800 */
[----:B------:R-:W-:Y:S01]  /*40f0*/  F2FP.F16.F32.PACK_AB R66, R66, R9 ;  /* 0x000000094242723e */ /* 0x000fe200000000ff */
[----:B------:R-:W-:-:S06]  /*4100*/  FADD.FTZ R67, R67, -R108 ;  /* 0x8000006c43437221 */ /* 0x000fcc0000010000 */
[----:B------:R-:W1:Y:S01]  /*4110*/  MUFU.EX2 R117, R117 ;  /* 0x0000007500757308 */ /* 0x000e620000000800 */
[----:B--2---:R-:W-:Y:S01]  /*4120*/  FADD.FTZ R63, R72, -R120 ;  /* 0x80000078483f7221 */ /* 0x004fe20000010000 */
[----:B------:R-:W-:-:S06]  /*4130*/  FADD.FTZ R108, R73, -R237 ;  /* 0x800000ed496c7221 */ /* 0x000fcc0000010000 */
[----:B------:R-:W2:Y:S01]  /*4140*/  MUFU.EX2 R111, R111 ;  /* 0x0000006f006f7308 */ /* 0x000ea20000000800 */
[----:B------:R-:W-:-:S07]  /*4150*/  FADD.FTZ R12, R71, -R12 ;  /* 0x8000000c470c7221 */ /* 0x000fce0000010000 */
[----:B------:R-:W2:Y:S08]  /*4160*/  MUFU.EX2 R114, R114 ;  /* 0x0000007200727308 */ /* 0x000eb00000000800 */
[----:B------:R-:W2:Y:S08]  /*4170*/  MUFU.EX2 R115, R115 ;  /* 0x0000007300737308 */ /* 0x000eb00000000800 */
[----:B------:R-:W2:Y:S08]  /*4180*/  MUFU.EX2 R118, R118 ;  /* 0x0000007600767308 */ /* 0x000eb00000000800 */
[----:B------:R-:W2:Y:S01]  /*4190*/  MUFU.EX2 R119, R119 ;  /* 0x0000007700777308 */ /* 0x000ea20000000800 */
[----:B------:R-:W-:-:S07]  /*41a0*/  F2FP.F16.F32.PACK_AB R70, R61, R60 ;  /* 0x0000003c3d46723e */ /* 0x000fce00000000ff */
[----:B------:R-:W2:Y:S01]  /*41b0*/  MUFU.EX2 R131, R131 ;  /* 0x0000008300837308 */ /* 0x000ea20000000800 */
[----:B------:R-:W-:-:S07]  /*41c0*/  F2FP.F16.F32.PACK_AB R71, R15, R62 ;  /* 0x0000003e0f47723e */ /* 0x000fce00000000ff */
[----:B------:R-:W2:Y:S01]  /*41d0*/  MUFU.EX2 R134, R134 ;  /* 0x0000008600867308 */ /* 0x000ea20000000800 */
[----:B------:R-:W-:-:S07]  /*41e0*/  FMUL.FTZ R60, R100, R63 ;  /* 0x0000003f643c7220 */ /* 0x000fce0000410000 */
[----:B------:R-:W2:Y:S01]  /*41f0*/  MUFU.EX2 R135, R135 ;  /* 0x0000008700877308 */ /* 0x000ea20000000800 */
[----:B------:R-:W-:-:S07]  /*4200*/  FMUL.FTZ R15, R101, R108 ;  /* 0x0000006c650f7220 */ /* 0x000fce0000410000 */
[----:B------:R-:W-:Y:S01]  /*4210*/  MUFU.EX2 R102, R102 ;  /* 0x0000006600667308 */ /* 0x000fe20000000800 */
[----:B------:R-:W-:-:S07]  /*4220*/  FADD.FTZ R64, R64, -R116 ;  /* 0x8000007440407221 */ /* 0x000fce0000010000 */
[----:B------:R-:W2:Y:S08]  /*4230*/  MUFU.EX2 R138, R138 ;  /* 0x0000008a008a7308 */ /* 0x000eb00000000800 */
[----:B------:R-:W2:Y:S08]  /*4240*/  MUFU.EX2 R139, R139 ;  /* 0x0000008b008b7308 */ /* 0x000eb00000000800 */
[----:B------:R-:W2:Y:S08]  /*4250*/  MUFU.EX2 R132, R132 ;  /* 0x0000008400847308 */ /* 0x000eb00000000800 */
[----:B------:R-:W2:Y:S01]  /*4260*/  MUFU.EX2 R136, R136 ;  /* 0x0000008800887308 */ /* 0x000ea20000000800 */
[----:B------:R-:W-:-:S07]  /*4270*/  FADD.FTZ R56, R56, -R124 ;  /* 0x8000007c38387221 */ /* 0x000fce0000010000 */
[----:B------:R-:W2:Y:S01]  /*4280*/  MUFU.EX2 R103, R103 ;  /* 0x0000006700677308 */ /* 0x000ea20000000800 */
[----:B------:R-:W-:-:S07]  /*4290*/  FADD.FTZ R58, R58, -R124 ;  /* 0x8000007c3a3a7221 */ /* 0x000fce0000010000 */
[----:B------:R-:W-:Y:S01]  /*42a0*/  MUFU.EX2 R104, R104 ;  /* 0x0000006800687308 */ /* 0x000fe20000000800 */
[----:B------:R-:W-:-:S07]  /*42b0*/  FADD.FTZ R57, R57, -R125 ;  /* 0x8000007d39397221 */ /* 0x000fce0000010000 */
[----:B------:R-:W-:Y:S01]  /*42c0*/  MUFU.EX2 R105, R105 ;  /* 0x0000006900697308 */ /* 0x000fe20000000800 */
[----:B------:R-:W-:-:S07]  /*42d0*/  FADD.FTZ R59, R59, -R125 ;  /* 0x8000007d3b3b7221 */ /* 0x000fce0000010000 */
[----:B------:R-:W-:Y:S08]  /*42e0*/  MUFU.EX2 R106, R106 ;  /* 0x0000006a006a7308 */ /* 0x000ff00000000800 */
[----:B------:R-:W2:Y:S08]  /*42f0*/  MUFU.EX2 R133, R133 ;  /* 0x0000008500857308 */ /* 0x000eb00000000800 */
[----:B------:R-:W2:Y:S08]  /*4300*/  MUFU.EX2 R137, R137 ;  /* 0x0000008900897308 */ /* 0x000eb00000000800 */
[----:B------:R-:W2:Y:S08]  /*4310*/  MUFU.EX2 R28, R227 ;  /* 0x000000e3001c7308 */ /* 0x000eb00000000800 */
[----:B------:R-:W2:Y:S01]  /*4320*/  MUFU.EX2 R9, R140 ;  /* 0x0000008c00097308 */ /* 0x000ea20000000800 */
[----:B------:R-:W-:Y:S01]  /*4330*/  FMUL.FTZ R26, R217, R26 ;  /* 0x0000001ad91a7220 */ /* 0x000fe20000410000 */
[----:B------:R-:W-:Y:S01]  /*4340*/  FMUL.FTZ R27, R218, R27 ;  /* 0x0000001bda1b7220 */ /* 0x000fe20000410000 */
[--C-:B------:R-:W-:Y:S01]  /*4350*/  FADD.FTZ R53, R53, -R228.reuse ;  /* 0x800000e435357221 */ /* 0x100fe20000010000 */
[----:B------:R-:W-:Y:S01]  /*4360*/  FADD.FTZ R55, R55, -R228 ;  /* 0x800000e437377221 */ /* 0x000fe20000010000 */
[----:B------:R-:W-:Y:S01]  /*4370*/  FMUL.FTZ R30, R220, R30 ;  /* 0x0000001edc1e7220 */ /* 0x000fe20000410000 */
[----:B------:R-:W-:Y:S01]  /*4380*/  FMUL.FTZ R31, R221, R31 ;  /* 0x0000001fdd1f7220 */ /* 0x000fe20000410000 */
[----:B------:R-:W-:Y:S01]  /*4390*/  FMUL.FTZ R64, R96, R64 ;  /* 0x0000004060407220 */ /* 0x000fe20000410000 */
[----:B------:R-:W-:Y:S01]  /*43a0*/  F2FP.F16.F32.PACK_AB R60, R15, R60 ;  /* 0x0000003c0f3c723e */ /* 0x000fe200000000ff */
[----:B------:R-:W-:Y:S01]  /*43b0*/  FADD.FTZ R116, R76, -R235 ;  /* 0x800000eb4c747221 */ /* 0x000fe20000010000 */
[----:B---3--:R-:W-:Y:S01]  /*43c0*/  FADD.FTZ R124, R77, -R234 ;  /* 0x800000ea4d7c7221 */ /* 0x008fe20000010000 */
[----:B------:R-:W-:Y:S01]  /*43d0*/  FMUL.FTZ R32, R10, R32 ;  /* 0x000000200a207220 */ /* 0x000fe20000410000 */
[----:B------:R-:W-:Y:S01]  /*43e0*/  FMUL.FTZ R33, R19, R33 ;  /* 0x0000002113217220 */ /* 0x000fe20000410000 */
[----:B------:R-:W-:Y:S01]  /*43f0*/  FMUL.FTZ R34, R222, R34 ;  /* 0x00000022de227220 */ /* 0x000fe20000410000 */
[----:B-----5:R-:W-:Y:S01]  /*4400*/  FMUL.FTZ R35, R109, R35 ;  /* 0x000000236d237220 */ /* 0x020fe20000410000 */
[----:B------:R-:W-:Y:S01]  /*4410*/  FMUL.FTZ R36, R20, R36 ;  /* 0x0000002414247220 */ /* 0x000fe20000410000 */
[----:B------:R-:W-:Y:S01]  /*4420*/  FMUL.FTZ R37, R21, R37 ;  /* 0x0000002515257220 */ /* 0x000fe20000410000 */
[----:B----4-:R-:W-:Y:S01]  /*4430*/  FMUL.FTZ R38, R112, R38 ;  /* 0x0000002670267220 */ /* 0x010fe20000410000 */
[----:B------:R-:W-:Y:S01]  /*4440*/  FMUL.FTZ R39, R113, R39 ;  /* 0x0000002771277220 */ /* 0x000fe20000410000 */
[----:B------:R-:W-:Y:S01]  /*4450*/  FMUL.FTZ R56, R93, R56 ;  /* 0x000000385d387220 */ /* 0x000fe20000410000 */
[----:B------:R-:W-:Y:S01]  /*4460*/  FMUL.FTZ R57, R94, R57 ;  /* 0x000000395e397220 */ /* 0x000fe20000410000 */
[----:B------:R-:W-:Y:S01]  /*4470*/  FMUL.FTZ R58, R122, R58 ;  /* 0x0000003a7a3a7220 */ /* 0x000fe20000410000 */
[----:B-1----:R-:W-:Y:S01]  /*4480*/  FMUL.FTZ R59, R123, R59 ;  /* 0x0000003b7b3b7220 */ /* 0x002fe20000410000 */
        /* <DEDUP_REMOVED lines=15> */
[----:B--2---:R-:W-:Y:S01]  /*4580*/  FMUL.FTZ R47, R111, R47 ;  /* 0x0000002f6f2f7220 */ /* 0x004fe20000410000 */
        /* <DEDUP_REMOVED lines=207> */
.L_x_7057:
        /* <DEDUP_REMOVED lines=68> */
.L_x_7058:
        /* <DEDUP_REMOVED lines=12> */
.L_x_7048:
        /* <DEDUP_REMOVED lines=116> */
.L_x_7071:
[----:B------:R-:W-:-:S05]  /*5ec0*/  IMAD.U32 R7, RZ, RZ, UR36 ;  /* 0x00000024ff077e24 */ /* 0x000fca000f8e00ff */
[----:B------:R-:W-:-:S04]  /*5ed0*/  LOP3.LUT R7, R7, 0x1, RZ, 0xfc, !PT ;  /* 0x0000000107077812 */ /* 0x000fc800078efcff */
[----:B------:R-:W-:-:S13]  /*5ee0*/  ISETP.NE.AND P0, PT, R7, 0x3, PT ;  /* 0x000000030700780c */ /* 0x000fda0003f05270 */
[----:B--2---:R-:W-:Y:S05]  /*5ef0*/  @!P0 BRA `(.L_x_7061) ;  /* 0x0000000000048947 */ /* 0x004fea0003800000 */
[----:B------:R-:W-:Y:S01]  /*5f00*/  BPT.TRAP 0x1 ;  /* 0x000000040000795c */ /* 0x000fe20000300000 */
.L_x_7061:
[----:B------:R-:W-:Y:S01]  /*5f10*/  IMAD R7, R0, 0x8, R236 ;  /* 0x0000000800077824 */ /* 0x000fe200078e02ec */
[----:B------:R-:W-:-:S04]  /*5f20*/  SHF.L.U32 R18, R4, 0x1f, RZ ;  /* 0x0000001f04127819 */ /* 0x000fc800000006ff */
[----:B------:R1:W2:Y:S01]  /*5f30*/  SYNCS.PHASECHK.TRANS64.TRYWAIT P1, [R7+URZ+0x30c10], R18 ;  /* 0x030c1012070075a7 */ /* 0x0002a2000802017f */
[----:B------:R-:W-:Y:S05]  /*5f40*/  @!P0 BRA `(.L_x_7062) ;  /* 0x0000000000048947 */ /* 0x000fea0003800000 */
[----:B------:R-:W-:Y:S01]  /*5f50*/  BPT.TRAP 0x1 ;  /* 0x000000040000795c */ /* 0x000fe20000300000 */
.L_x_7062:
[----:B---3--:R-:W-:-:S05]  /*5f60*/  VIADD R8, R236, 0x10000 ;  /* 0x00010000ec087836 */ /* 0x008fca0000000000 */
[----:B------:R-:W-:-:S04]  /*5f70*/  SHF.R.U32.HI R8, RZ, 0x4, R8 ;  /* 0x00000004ff087819 */ /* 0x000fc80000011608 */
[----:B------:R-:W-:-:S04]  /*5f80*/  LOP3.LUT R8, R8, 0x3fff, RZ, 0xc0, !PT ;  /* 0x00003fff08087812 */ /* 0x000fc800078ec0ff */
[----:B------:R-:W-:Y:S01]  /*5f90*/  LOP3.LUT R9, R8, 0x10000, RZ, 0xfc, !PT ;  /* 0x0001000008097812 */ /* 0x000fe200078efcff */
[----:B--2---:R-:W-:Y:S06]  /*5fa0*/  @P1 BRA `(.L_x_7063) ;  /* 0x0000000000081947 */ /* 0x004fec0003800000 */
[----:B------:R-:W2:Y:S02]  /*5fb0*/  SYNCS.PHASECHK.TRANS64.TRYWAIT P1, [R7+URZ+0x30c10], R18 ;  /* 0x030c1012070075a7 */ /* 0x000ea4000802017f */
[----:B--2---:R-:W-:Y:S05]  /*5fc0*/  @!P1 BRA `(.L_x_7064) ;  /* 0x0000007800109947 */ /* 0x004fea0003800000 */
.L_x_7063:
        /* <DEDUP_REMOVED lines=63> */
.L_x_7065:
[----:B------:R1:W1:Y:S01]  /*63c0*/  SYNCS.PHASECHK.TRANS64.TRYWAIT P1, [R7+URZ+0x30c30], R18 ;  /* 0x030c3012070075a7 */ /* 0x000262000802017f */
[----:B------:R-:W-:Y:S05]  /*63d0*/  @!P0 BRA `(.L_x_7066) ;  /* 0x0000000000048947 */ /* 0x000fea0003800000 */
[----:B------:R-:W-:Y:S01]  /*63e0*/  BPT.TRAP 0x1 ;  /* 0x000000040000795c */ /* 0x000fe20000300000 */
.L_x_7066:
        /* <DEDUP_REMOVED lines=8> */
.L_x_7067:
        /* <DEDUP_REMOVED lines=8> */
[----:B---3--:R-:W-:Y:S01]  /*64f0*/  SHFL.IDX PT, R18, R231, R5, 0x1f ;  /* 0x00001f05e7127589 */ /* 0x008fe200000e0000 */
[C---:B------:R-:W-:Y:S01]  /*6500*/  VIADD R13, R5.reuse, 0x10 ;  /* 0x00000010050d7836 */ /* 0x040fe20000000000 */
[----:B------:R-:W-:Y:S01]  /*6510*/  ISETP.GT.AND P2, PT, R6, RZ, PT ;  /* 0x000000ff0600720c */ /* 0x000fe20003f44270 */
[C---:B------:R-:W-:Y:S01]  /*6520*/  VIADD R14, R5.reuse, 0x14 ;  /* 0x00000014050e7836 */ /* 0x040fe20000000000 */
[----:B--2---:R-:W-:Y:S01]  /*6530*/  SHFL.IDX PT, R9, R16, R5, 0x1f ;  /* 0x00001f0510097589 */ /* 0x004fe200000e0000 */
[C---:B------:R-:W-:Y:S01]  /*6540*/  VIADD R15, R5.reuse, 0x18 ;  /* 0x00000018050f7836 */ /* 0x040fe20000000000 */
[----:B------:R-:W-:Y:S01]  /*6550*/  FSEL R104, R104, -INF , P2 ;  /* 0xff80000068687808 */ /* 0x000fe20001000000 */
[C---:B------:R-:W-:Y:S01]  /*6560*/  VIADD R19, R5.reuse, 0x4 ;  /* 0x0000000405137836 */ /* 0x040fe20000000000 */
[----:B------:R-:W-:Y:S01]  /*6570*/  HGMMA.64x128x16.F32 R24, gdesc[UR4], RZ, !UPT, gsb0 ;  /* 0x01e00000041879f0 */ /* 0x000fe2000c0008ff */
[----:B------:R-:W-:Y:S01]  /*6580*/  UIADD3 UR4, UR6, 0x2, URZ ;  /* 0x0000000206047890 */ /* 0x000fe2000fffe03f */
[C---:B------:R-:W-:Y:S01]  /*6590*/  VIADD R17, R5.reuse, 0x8 ;  /* 0x0000000805117836 */ /* 0x040fe20000000000 */
[----:B------:R-:W1:Y:S01]  /*65a0*/  SHFL.IDX PT, R12, R16, R12, 0x1f ;  /* 0x00001f0c100c7589 */ /* 0x000e6200000e0000 */
[----:B------:R-:W-:Y:S01]  /*65b0*/  VIADD R20, R5, 0x1c ;  /* 0x0000001c05147836 */ /* 0x000fe20000000000 */
[----:B------:R-:W-:Y:S01]  /*65c0*/  ISETP.GT.AND P1, PT, R6, 0x8, PT ;  /* 0x000000080600780c */ /* 0x000fe20003f24270 */
[----:B------:R-:W-:Y:S01]  /*65d0*/  ULDC UR5, c[0x0][0x744] ;  /* 0x0001d10000057ab9 */ /* 0x000fe20000000800 */
[----:B------:R-:W-:Y:S01]  /*65e0*/  SHFL.IDX PT, R13, R16, R13, 0x1f ;  /* 0x00001f0d100d7589 */ /* 0x000fe200000e0000 */
[----:B------:R-:W-:Y:S01]  /*65f0*/  UMOV UR10, UR4 ;  /* 0x00000004000a7c82 */ /* 0x000fe20008000000 */
[----:B------:R-:W-:Y:S01]  /*6600*/  UIADD3 UR4, UR6, 0x4, URZ ;  /* 0x0000000406047890 */ /* 0x000fe2000fffe03f */
[----:B------:R-:W-:Y:S01]  /*6610*/  FSEL R101, R101, -INF , P2 ;  /* 0xff80000065657808 */ /* 0x000fe20001000000 */
[----:B------:R-:W-:Y:S01]  /*6620*/  SHFL.IDX PT, R14, R16, R14, 0x1f ;  /* 0x00001f0e100e7589 */ /* 0x000fe200000e0000 */
[----:B------:R-:W-:Y:S01]  /*6630*/  FSEL R93, R93, -INF , P2 ;  /* 0xff8000005d5d7808 */ /* 0x000fe20001000000 */
[----:B------:R-:W-:Y:S01]  /*6640*/  UIADD3 UR6, UR6, 0x6, URZ ;  /* 0x0000000606067890 */ /* 0x000fe2000fffe03f */
[----:B------:R-:W-:Y:S01]  /*6650*/  FSEL R230, R92, -INF , P2 ;  /* 0xff8000005ce67808 */ /* 0x000fe20001000000 */
[----:B------:R-:W2:Y:S01]  /*6660*/  SHFL.IDX PT, R15, R16, R15, 0x1f ;  /* 0x00001f0f100f7589 */ /* 0x000ea200000e0000 */
[----:B------:R-:W-:Y:S01]  /*6670*/  FSEL R94, R94, -INF , P1 ;  /* 0xff8000005e5e7808 */ /* 0x000fe20000800000 */
[----:B------:R-:W-:Y:S01]  /*6680*/  IMAD R217, R0, 0x400, R217 ;  /* 0x0000040000d97824 */ /* 0x000fe200078e02d9 */
[----:B------:R-:W-:Y:S01]  /*6690*/  FSEL R103, R103, -INF , P1 ;  /* 0xff80000067677808 */ /* 0x000fe20000800000 */
[----:B------:R-:W3:Y:S01]  /*66a0*/  SHFL.IDX PT, R22, R231, R17, 0x1f ;  /* 0x00001f11e7167589 */ /* 0x000ee200000e0000 */
[----:B------:R-:W-:-:S02]  /*66b0*/  FSEL R106, R106, -INF , P1 ;  /* 0xff8000006a6a7808 */ /* 0x000fc40000800000 */
        /* <DEDUP_REMOVED lines=10> */
[----:B------:R-:W-:Y:S01]  /*6760*/  FSEL R147, R147, -INF , P1 ;  /* 0xff80000093937808 */ /* 0x000fe20000800000 */
[----:B------:R-:W-:Y:S01]  /*6770*/  FFMA.FTZ R12, R95, UR5, -R12 ;  /* 0x000000055f0c7c23 */ /* 0x000fe2000801080c */
[----:B------:R-:W-:Y:S01]  /*6780*/  FSEL R89, R89, -INF , P2 ;  /* 0xff80000059597808 */ /* 0x000fe20001000000 */
[----:B------:R-:W5:Y:S01]  /*6790*/  MUFU.EX2 R9, R9 ;  /* 0x0000000900097308 */ /* 0x000f620000000800 */
[----:B-1----:R-:W-:Y:S01]  /*67a0*/  VIADD R93, R5, 0x1c ;  /* 0x0000001c055d7836 */ /* 0x002fe20000000000 */
[----:B------:R-:W-:Y:S02]  /*67b0*/  FSEL R91, R91, -INF , P1 ;  /* 0xff8000005b5b7808 */ /* 0x000fe40000800000 */
[----:B------:R-:W-:Y:S02]  /*67c0*/  FSEL R100, R100, -INF , P2 ;  /* 0xff80000064647808 */ /* 0x000fe40001000000 */
[----:B------:R-:W-:-:S02]  /*67d0*/  FSEL R113, R113, -INF , P2 ;  /* 0xff80000071717808 */ /* 0x000fc40001000000 */
[----:B------:R-:W-:Y:S01]  /*67e0*/  FSEL R108, R108, -INF , P2 ;  /* 0xff8000006c6c7808 */ /* 0x000fe20001000000 */
[----:B--2---:R-:W-:Y:S01]  /*67f0*/  FFMA.FTZ R100, R100, UR5, -R15 ;  /* 0x0000000564647c23 */ /* 0x004fe2000801080f */
[----:B------:R-:W-:Y:S01]  /*6800*/  FSEL R110, R110, -INF , P1 ;  /* 0xff8000006e6e7808 */ /* 0x000fe20000800000 */
[----:B------:R-:W-:Y:S01]  /*6810*/  MUFU.EX2 R12, R12 ;  /* 0x0000000c000c7308 */ /* 0x000fe20000000800 */
[----:B------:R-:W-:Y:S01]  /*6820*/  FSEL R112, R112, -INF , P2 ;  /* 0xff80000070707808 */ /* 0x000fe20001000000 */
[--C-:B---3--:R-:W-:Y:S01]  /*6830*/  FFMA.FTZ R21, R108, UR5, -R22.reuse ;  /* 0x000000056c157c23 */ /* 0x108fe20008010816 */
[----:B------:R-:W-:Y:S01]  /*6840*/  FSEL R114, R114, -INF , P1 ;  /* 0xff80000072727808 */ /* 0x000fe20000800000 */
[----:B------:R-:W-:Y:S01]  /*6850*/  FFMA.FTZ R22, R110, UR5, -R22 ;  /* 0x000000056e167c23 */ /* 0x000fe20008010816 */
[----:B------:R-:W-:Y:S02]  /*6860*/  FSEL R96, R96, -INF , P2 ;  /* 0xff80000060607808 */ /* 0x000fe40001000000 */
[----:B------:R-:W-:Y:S01]  /*6870*/  FSEL R98, R98, -INF , P1 ;  /* 0xff80000062627808 */ /* 0x000fe20000800000 */
[----:B------:R-:W-:Y:S01]  /*6880*/  MUFU.EX2 R228, R100 ;  /* 0x0000006400e47308 */ /* 0x000fe20000000800 */
[----:B------:R-:W-:Y:S01]  /*6890*/  FSEL R102, R102, -INF , P1 ;  /* 0xff80000066667808 */ /* 0x000fe20000800000 */
[--C-:B------:R-:W-:Y:S01]  /*68a0*/  FFMA.FTZ R96, R96, UR5, -R13.reuse ;  /* 0x0000000560607c23 */ /* 0x100fe2000801080d */
[----:B------:R-:W-:Y:S01]  /*68b0*/  FSEL R109, R109, -INF , P2 ;  /* 0xff8000006d6d7808 */ /* 0x000fe20001000000 */
[----:B------:R-:W-:Y:S01]  /*68c0*/  FFMA.FTZ R13, R98, UR5, -R13 ;  /* 0x00000005620d7c23 */ /* 0x000fe2000801080d */
[----:B------:R-:W-:Y:S01]  /*68d0*/  FSEL R97, R97, -INF , P2 ;  /* 0xff80000061617808 */ /* 0x000fe20001000000 */
[----:B----4-:R-:W1:Y:S01]  /*68e0*/  SHFL.IDX PT, R98, R223, R5, 0x1f ;  /* 0x00001f05df627589 */ /* 0x010e6200000e0000 */
[----:B------:R-:W-:Y:S01]  /*68f0*/  FFMA.FTZ R15, R102, UR5, -R15 ;  /* 0x00000005660f7c23 */ /* 0x000fe2000801080f */
[----:B------:R-:W-:Y:S01]  /*6900*/  FSEL R99, R99, -INF , P1 ;  /* 0xff80000063637808 */ /* 0x000fe20000800000 */
[----:B------:R-:W-:Y:S01]  /*6910*/  MUFU.EX2 R229, R96 ;  /* 0x0000006000e57308 */ /* 0x000fe20000000800 */
[----:B------:R-:W-:Y:S01]  /*6920*/  FSEL R119, R119, -INF , P1 ;  /* 0xff80000077777808 */ /* 0x000fe20000800000 */
[--C-:B------:R-:W-:Y:S01]  /*6930*/  FFMA.FTZ R97, R97, UR5, -R14.reuse ;  /* 0x0000000561617c23 */ /* 0x100fe2000801080e */
[----:B------:R-:W-:Y:S01]  /*6940*/  FSEL R105, R105, -INF , P2 ;  /* 0xff80000069697808 */ /* 0x000fe20001000000 */
[----:B------:R-:W-:Y:S01]  /*6950*/  FFMA.FTZ R14, R99, UR5, -R14 ;  /* 0x00000005630e7c23 */ /* 0x000fe2000801080e */
[----:B------:R-:W-:-:S02]  /*6960*/  FSEL R107, R107, -INF , P1 ;  /* 0xff8000006b6b7808 */ /* 0x000fc40000800000 */
[----:B------:R-:W-:Y:S01]  /*6970*/  FSEL R99, R121, -INF , P2 ;  /* 0xff80000079637808 */ /* 0x000fe20001000000 */
[----:B------:R1:W-:Y:S01]  /*6980*/  MUFU.EX2 R226, R97 ;  /* 0x0000006100e27308 */ /* 0x0003e20000000800 */
[----:B------:R-:W-:Y:S02]  /*6990*/  FSEL R123, R123, -INF , P1 ;  /* 0xff8000007b7b7808 */ /* 0x000fe40000800000 */
[----:B------:R-:W-:Y:S02]  /*69a0*/  FSEL R134, R134, -INF , P1 ;  /* 0xff80000086867808 */ /* 0x000fe40000800000 */
[----:B------:R-:W-:Y:S02]  /*69b0*/  FSEL R120, R120, -INF , P2 ;  /* 0xff80000078787808 */ /* 0x000fe40001000000 */
[----:B------:R-:W-:Y:S01]  /*69c0*/  FSEL R131, R131, -INF , P1 ;  /* 0xff80000083837808 */ /* 0x000fe20000800000 */
[----:B------:R-:W-:Y:S01]  /*69d0*/  MUFU.EX2 R15, R15 ;  /* 0x0000000f000f7308 */ /* 0x000fe20000000800 */
[----:B------:R-:W-:-:S02]  /*69e0*/  FSEL R111, R111, -INF , P1 ;  /* 0xff8000006f6f7808 */ /* 0x000fc40000800000 */
[----:B------:R-:W-:Y:S01]  /*69f0*/  FSEL R126, R126, -INF , P1 ;  /* 0xff8000007e7e7808 */ /* 0x000fe20000800000 */
[----:B-1----:R-:W-:Y:S01]  /*6a00*/  FFMA.FTZ R97, R120, UR5, -R98 ;  /* 0x0000000578617c23 */ /* 0x002fe20008010862 */
[----:B------:R-:W-:Y:S01]  /*6a10*/  FSEL R120, R144, -INF , P2 ;  /* 0xff80000090787808 */ /* 0x000fe20001000000 */
[----:B------:R-:W-:Y:S01]  /*6a20*/  VIADD R144, R5, 0xc ;  /* 0x0000000c05907836 */ /* 0x000fe20000000000 */
[----:B------:R-:W-:Y:S01]  /*6a30*/  FSEL R130, R130, -INF , P1 ;  /* 0xff80000082827808 */ /* 0x000fe20000800000 */
[----:B------:R-:W-:Y:S01]  /*6a40*/  MUFU.EX2 R222, R222 ;  /* 0x000000de00de7308 */ /* 0x000fe20000000800 */
[----:B------:R-:W-:Y:S02]  /*6a50*/  FSEL R135, R135, -INF , P1 ;  /* 0xff80000087877808 */ /* 0x000fe40000800000 */
[----:B------:R-:W1:Y:S01]  /*6a60*/  SHFL.IDX PT, R121, R218, R144, 0x1f ;  /* 0x00001f90da797589 */ /* 0x000e6200000e0000 */
[----:B------:R-:W-:Y:S02]  /*6a70*/  FSEL R142, R142, -INF , P1 ;  /* 0xff8000008e8e7808 */ /* 0x000fe40000800000 */
[----:B------:R-:W-:-:S02]  /*6a80*/  FSEL R139, R139, -INF , P1 ;  /* 0xff8000008b8b7808 */ /* 0x000fc40000800000 */
        /* <DEDUP_REMOVED lines=9> */
[----:B------:R-:W-:-:S05]  /*6b20*/  FSEL R150, R150, -INF , P1 ;  /* 0xff80000096967808 */ /* 0x000fca0000800000 */
[----:B------:R-:W-:Y:S01]  /*6b30*/  MUFU.EX2 R97, R97 ;  /* 0x0000006100617308 */ /* 0x000fe20000000800 */
[--C-:B-1----:R-:W-:Y:S01]  /*6b40*/  FFMA.FTZ R122, R122, UR5, -R121.reuse ;  /* 0x000000057a7a7c23 */ /* 0x102fe20008010879 */
[----:B------:R-:W-:-:S06]  /*6b50*/  FFMA.FTZ R121, R143, UR5, -R121 ;  /* 0x000000058f797c23 */ /* 0x000fcc0008010879 */
[----:B------:R-:W-:Y:S08]  /*6b60*/  MUFU.EX2 R98, R98 ;  /* 0x0000006200627308 */ /* 0x000ff00000000800 */
[----:B------:R-:W-:Y:S01]  /*6b70*/  MUFU.EX2 R21, R21 ;  /* 0x0000001500157308 */ /* 0x000fe20000000800 */
[----:B------:R-:W-:Y:S02]  /*6b80*/  WARPGROUP.DEPBAR.LE gsb0, 0x0 ;  /* 0x00008000000079c5 */ /* 0x000fe40000010000 */
[----:B------:R-:W-:-:S05]  /*6b90*/  WARPGROUP.ARRIVE ;  /* 0x00000000000079c5 */ /* 0x000fca0000000000 */
[----:B------:R-:W-:Y:S01]  /*6ba0*/  MUFU.EX2 R22, R22 ;  /* 0x0000001600167308 */ /* 0x000fe20000000800 */
[----:B-----5:R-:W-:Y:S02]  /*6bb0*/  R2UR UR8, R10 ;  /* 0x000000000a0872ca */ /* 0x020fe400000e0000 */
[----:B------:R-:W-:Y:S01]  /*6bc0*/  R2UR UR9, R11 ;  /* 0x000000000b0972ca */ /* 0x000fe200000e0000 */
[----:B------:R-:W1:Y:S04]  /*6bd0*/  SHFL.IDX PT, R10, R16, R19, 0x1f ;  /* 0x00001f13100a7589 */ /* 0x000e6800000e0000 */
[----:B------:R2:W3:Y:S04]  /*6be0*/  SHFL.IDX PT, R11, R16, R17, 0x1f ;  /* 0x00001f11100b7589 */ /* 0x0004e800000e0000 */
[----:B------:R-:W4:Y:S04]  /*6bf0*/  SHFL.IDX PT, R16, R16, R20, 0x1f ;  /* 0x00001f1410107589 */ /* 0x000f2800000e0000 */
[----:B------:R-:W-:Y:S01]  /*6c00*/  HGMMA.64x128x16.F32 R24, gdesc[UR8], R24, gsb0 ;  /* 0x01e00000081879f0 */ /* 0x000fe20008000818 */
[----:B------:R-:W-:Y:S01]  /*6c10*/  R2UR UR8, R234 ;  /* 0x00000000ea0872ca */ /* 0x000fe200000e0000 */
[----:B------:R-:W-:Y:S01]  /*6c20*/  UMOV UR10, UR4 ;  /* 0x00000004000a7c82 */ /* 0x000fe20008000000 */
[----:B------:R-:W-:Y:S01]  /*6c30*/  R2UR UR9, R235 ;  /* 0x00000000eb0972ca */ /* 0x000fe200000e0000 */
[----:B------:R-:W-:Y:S01]  /*6c40*/  UMOV UR11, 0x40000040 ;  /* 0x40000040000b7882 */ /* 0x000fe20000000000 */
[----:B--2---:R-:W-:Y:S01]  /*6c50*/  FFMA.FTZ R17, R104, UR5, -R18 ;  /* 0x0000000568117c23 */ /* 0x004fe20008010812 */
[----:B------:R-:W-:-:S02]  /*6c60*/  VIADD R104, R5, 0x18 ;  /* 0x0000001805687836 */ /* 0x000fc40000000000 */
[----:B------:R-:W-:Y:S01]  /*6c70*/  FFMA.FTZ R18, R106, UR5, -R18 ;  /* 0x000000056a127c23 */ /* 0x000fe20008010812 */
[----:B------:R-:W-:Y:S01]  /*6c80*/  VIADD R106, R5, 0x10 ;  /* 0x00000010056a7836 */ /* 0x000fe20000000000 */
[----:B------:R-:W2:Y:S01]  /*6c90*/  SHFL.IDX PT, R20, R231, R19, 0x1f ;  /* 0x00001f13e7147589 */ /* 0x000ea200000e0000 */
[----:B------:R-:W-:Y:S01]  /*6ca0*/  R2UR UR4, R217 ;  /* 0x00000000d90472ca */ /* 0x000fe200000e0000 */
[----:B------:R-:W-:Y:S01]  /*6cb0*/  MUFU.EX2 R17, R17 ;  /* 0x0000001100117308 */ /* 0x000fe20000000800 */
[--C-:B-1----:R-:W-:Y:S01]  /*6cc0*/  FFMA.FTZ R89, R89, UR5, -R10.reuse ;  /* 0x0000000559597c23 */ /* 0x102fe2000801080a */
[----:B------:R-:W1:Y:S01]  /*6cd0*/  SHFL.IDX PT, R90, R231, R106, 0x1f ;  /* 0x00001f6ae75a7589 */ /* 0x000e6200000e0000 */
[----:B------:R-:W-:Y:S01]  /*6ce0*/  FFMA.FTZ R10, R91, UR5, -R10 ;  /* 0x000000055b0a7c23 */ /* 0x000fe2000801080a */
[--C-:B---3--:R-:W-:Y:S01]  /*6cf0*/  FFMA.FTZ R230, R230, UR5, -R11.reuse ;  /* 0x00000005e6e67c23 */ /* 0x108fe2000801080b */
[----:B------:R-:W-:Y:S01]  /*6d00*/  FFMA.FTZ R11, R94, UR5, -R11 ;  /* 0x000000055e0b7c23 */ /* 0x000fe2000801080b */
[----:B------:R-:W-:Y:S02]  /*6d10*/  SHFL.IDX PT, R110, R223, R104, 0x1f ;  /* 0x00001f68df6e7589 */ /* 0x000fe400000e0000 */
[----:B------:R-:W-:Y:S01]  /*6d20*/  MUFU.EX2 R224, R89 ;  /* 0x0000005900e07308 */ /* 0x000fe20000000800 */
[--C-:B----4-:R-:W-:Y:S01]  /*6d30*/  FFMA.FTZ R101, R101, UR5, -R16.reuse ;  /* 0x0000000565657c23 */ /* 0x110fe20008010810 */
[----:B------:R-:W-:Y:S01]  /*6d40*/  FFMA.FTZ R16, R103, UR5, -R16 ;  /* 0x0000000567107c23 */ /* 0x000fe20008010810 */
[----:B------:R3:W-:Y:S01]  /*6d50*/  SHFL.IDX PT, R94, R231, R104, 0x1f ;  /* 0x00001f68e75e7589 */ /* 0x0007e200000e0000 */
[----:B------:R-:W-:-:S03]  /*6d60*/  VIADD R103, R5, 0xc ;  /* 0x0000000c05677836 */ /* 0x000fc60000000000 */
[----:B------:R-:W4:Y:S01]  /*6d70*/  SHFL.IDX PT, R106, R223, R106, 0x1f ;  /* 0x00001f6adf6a7589 */ /* 0x000f2200000e0000 */
[----:B------:R5:W-:Y:S03]  /*6d80*/  MUFU.EX2 R225, R101 ;  /* 0x0000006500e17308 */ /* 0x000be60000000800 */
[----:B------:R-:W4:Y:S01]  /*6d90*/  SHFL.IDX PT, R88, R231, R103, 0x1f ;  /* 0x00001f67e7587589 */ /* 0x000f2200000e0000 */
[----:B---3--:R-:W-:Y:S01]  /*6da0*/  FSEL R104, R127, -INF , P1 ;  /* 0xff8000007f687808 */ /* 0x008fe20000800000 */
[--C-:B--2---:R-:W-:Y:S02]  /*6db0*/  FFMA.FTZ R19, R105, UR5, -R20.reuse ;  /* 0x0000000569137c23 */ /* 0x104fe40008010814 */
[----:B------:R-:W2:Y:S01]  /*6dc0*/  SHFL.IDX PT, R103, R223, R103, 0x1f ;  /* 0x00001f67df677589 */ /* 0x000ea200000e0000 */
[----:B------:R-:W-:Y:S01]  /*6dd0*/  FFMA.FTZ R20, R107, UR5, -R20 ;  /* 0x000000056b147c23 */ /* 0x000fe20008010814 */
[----:B-----5:R-:W-:-:S02]  /*6de0*/  VIADD R101, R5, 0x14 ;  /* 0x0000001405657836 */ /* 0x020fc40000000000 */
[--C-:B-1----:R-:W-:Y:S01]  /*6df0*/  FFMA.FTZ R89, R112, UR5, -R90.reuse ;  /* 0x0000000570597c23 */ /* 0x102fe2000801085a */
[----:B------:R-:W-:Y:S01]  /*6e00*/  FFMA.FTZ R90, R114, UR5, -R90 ;  /* 0x00000005725a7c23 */ /* 0x000fe2000801085a */
[----:B------:R-:W-:Y:S01]  /*6e10*/  VIADD R114, R5, 0x8 ;  /* 0x0000000805727836 */ /* 0x000fe20000000000 */
[----:B------:R-:W-:Y:S01]  /*6e20*/  FSEL R107, R129, -INF , P2 ;  /* 0xff800000816b7808 */ /* 0x000fe20001000000 */
[----:B------:R-:W1:Y:S01]  /*6e30*/  SHFL.IDX PT, R92, R231, R101, 0x1f ;  /* 0x00001f65e75c7589 */ /* 0x000e6200000e0000 */
[----:B------:R-:W-:Y:S01]  /*6e40*/  FSEL R105, R128, -INF , P2 ;  /* 0xff80000080697808 */ /* 0x000fe20001000000 */
[----:B------:R-:W-:Y:S02]  /*6e50*/  MUFU.EX2 R10, R10 ;  /* 0x0000000a000a7308 */ /* 0x000fe40000000800 */
[----:B------:R3:W5:Y:S04]  /*6e60*/  SHFL.IDX PT, R231, R231, R93, 0x1f ;  /* 0x00001f5de7e77589 */ /* 0x00076800000e0000 */
[----:B------:R2:W5:Y:S01]  /*6e70*/  SHFL.IDX PT, R108, R223, R101, 0x1f ;  /* 0x00001f65df6c7589 */ /* 0x00056200000e0000 */
[--C-:B----4-:R-:W-:Y:S01]  /*6e80*/  FFMA.FTZ R105, R105, UR5, -R106.reuse ;  /* 0x0000000569697c23 */ /* 0x110fe2000801086a */
[----:B------:R-:W-:Y:S01]  /*6e90*/  FFMA.FTZ R106, R130, UR5, -R106 ;  /* 0x00000005826a7c23 */ /* 0x000fe2000801086a */
[----:B------:R-:W-:Y:S01]  /*6ea0*/  FSEL R130, R136, -INF , P2 ;  /* 0xff80000088827808 */ /* 0x000fe20001000000 */
[----:B------:R-:W4:Y:S01]  /*6eb0*/  SHFL.IDX PT, R102, R223, R114, 0x1f ;  /* 0x00001f72df667589 */ /* 0x000f2200000e0000 */
[----:B------:R-:W-:Y:S01]  /*6ec0*/  FFMA.FTZ R23, R109, UR5, -R88 ;  /* 0x000000056d177c23 */ /* 0x000fe20008010858 */
[--C-:B---3--:R-:W-:Y:S01]  /*6ed0*/  FFMA.FTZ R93, R116, UR5, -R94.reuse ;  /* 0x00000005745d7c23 */ /* 0x108fe2000801085e */
[----:B------:R-:W-:Y:S01]  /*6ee0*/  FFMA.FTZ R94, R118, UR5, -R94 ;  /* 0x00000005765e7c23 */ /* 0x000fe2000801085e */
[----:B------:R-:W-:Y:S01]  /*6ef0*/  FSEL R118, R145, -INF , P2 ;  /* 0xff80000091767808 */ /* 0x000fe20001000000 */
[----:B------:R-:W-:Y:S01]  /*6f00*/  VIADD R145, R5, 0x14 ;  /* 0x0000001405917836 */ /* 0x000fe20000000000 */
[----:B------:R-:W-:Y:S01]  /*6f10*/  FSEL R109, R125, -INF , P2 ;  /* 0xff8000007d6d7808 */ /* 0x000fe20001000000 */
[--C-:B--2---:R-:W-:Y:S01]  /*6f20*/  FFMA.FTZ R104, R104, UR5, -R103.reuse ;  /* 0x0000000568687c23 */ /* 0x104fe20008010867 */
[----:B------:R-:W-:Y:S01]  /*6f30*/  FSEL R101, R124, -INF , P2 ;  /* 0xff8000007c657808 */ /* 0x000fe20001000000 */
[----:B------:R-:W-:Y:S01]  /*6f40*/  FFMA.FTZ R88, R111, UR5, -R88 ;  /* 0x000000056f587c23 */ /* 0x000fe20008010858 */
[----:B------:R-:W-:Y:S01]  /*6f50*/  FSEL R116, R148, -INF , P2 ;  /* 0xff80000094747808 */ /* 0x000fe20001000000 */
[----:B------:R-:W-:Y:S01]  /*6f60*/  FFMA.FTZ R109, R109, UR5, -R103 ;  /* 0x000000056d6d7c23 */ /* 0x000fe20008010867 */
[----:B-1----:R-:W-:Y:S01]  /*6f70*/  FFMA.FTZ R91, R113, UR5, -R92 ;  /* 0x00000005715b7c23 */ /* 0x002fe2000801085c */
[----:B------:R-:W-:Y:S01]  /*6f80*/  VIADD R113, R5, 0x4 ;  /* 0x0000000405717836 */ /* 0x000fe20000000000 */
[----:B------:R-:W-:Y:S01]  /*6f90*/  FSEL R111, R133, -INF , P2 ;  /* 0xff800000856f7808 */ /* 0x000fe20001000000 */
[----:B------:R1:W-:Y:S01]  /*6fa0*/  MUFU.EX2 R103, R109 ;  /* 0x0000006d00677308 */ /* 0x0003e20000000800 */
[--C-:B-----5:R-:W-:Y:S01]  /*6fb0*/  FFMA.FTZ R95, R117, UR5, -R231.reuse ;  /* 0x00000005755f7c23 */ /* 0x120fe200080108e7 */
[----:B------:R-:W-:Y:S01]  /*6fc0*/  FFMA.FTZ R96, R119, UR5, -R231 ;  /* 0x0000000577607c23 */ /* 0x000fe200080108e7 */
[----:B------:R-:W2:Y:S01]  /*6fd0*/  SHFL.IDX PT, R117, R218, R145, 0x1f ;  /* 0x00001f91da757589 */ /* 0x000ea200000e0000 */
[----:B------:R-:W-:-:S02]  /*6fe0*/  VIADD R231, R5, 0x1c ;  /* 0x0000001c05e77836 */ /* 0x000fc40000000000 */
[--C-:B------:R-:W-:Y:S01]  /*6ff0*/  FFMA.FTZ R107, R107, UR5, -R108.reuse ;  /* 0x000000056b6b7c23 */ /* 0x100fe2000801086c */
[----:B------:R-:W-:Y:S01]  /*7000*/  FFMA.FTZ R108, R131, UR5, -R108 ;  /* 0x00000005836c7c23 */ /* 0x000fe2000801086c */
[----:B------:R-:W3:Y:S01]  /*7010*/  SHFL.IDX PT, R100, R223, R113, 0x1f ;  /* 0x00001f71df647589 */ /* 0x000ee200000e0000 */
[----:B------:R-:W-:Y:S01]  /*7020*/  VIADD R148, R5, 0x10 ;  /* 0x0000001005947836 */ /* 0x000fe20000000000 */
[----:B-1----:R-:W-:Y:S01]  /*7030*/  FSEL R109, R132, -INF , P2 ;  /* 0xff800000846d7808 */ /* 0x002fe20001000000 */
[--C-:B----4-:R-:W-:Y:S01]  /*7040*/  FFMA.FTZ R101, R101, UR5, -R102.reuse ;  /* 0x0000000565657c23 */ /* 0x110fe20008010866 */
[----:B------:R1:W4:Y:S01]  /*7050*/  SHFL.IDX PT, R112, R223, R231, 0x1f ;  /* 0x00001fe7df707589 */ /* 0x00032200000e0000 */
[----:B------:R-:W-:Y:S01]  /*7060*/  FFMA.FTZ R102, R126, UR5, -R102 ;  /* 0x000000057e667c23 */ /* 0x000fe20008010866 */
[----:B------:R-:W-:Y:S01]  /*7070*/  FSEL R125, R140, -INF , P2 ;  /* 0xff8000008c7d7808 */ /* 0x000fe20001000000 */
[--C-:B------:R-:W-:Y:S01]  /*7080*/  FFMA.FTZ R109, R109, UR5, -R110.reuse ;  /* 0x000000056d6d7c23 */ /* 0x100fe2000801086e */
[----:B------:R-:W-:Y:S01]  /*7090*/  FFMA.FTZ R110, R134, UR5, -R110 ;  /* 0x00000005866e7c23 */ /* 0x000fe2000801086e */
[----:B------:R-:W5:Y:S01]  /*70a0*/  SHFL.IDX PT, R131, R218, R5, 0x1f ;  /* 0x00001f05da837589 */ /* 0x000f6200000e0000 */
[----:B------:R-:W-:Y:S01]  /*70b0*/  FFMA.FTZ R92, R115, UR5, -R92 ;  /* 0x00000005735c7c23 */ /* 0x000fe2000801085c */
[----:B------:R-:W5:Y:S02]  /*70c0*/  MUFU.EX2 R11, R11 ;  /* 0x0000000b000b7308 */ /* 0x000f640000000800 */
[----:B------:R3:W5:Y:S01]  /*70d0*/  SHFL.IDX PT, R134, R218, R113, 0x1f ;  /* 0x00001f71da867589 */ /* 0x00076200000e0000 */
[----:B-1----:R-:W-:-:S03]  /*70e0*/  VIADD R223, R5, 0x18 ;  /* 0x0000001805df7836 */ /* 0x002fc60000000000 */
[----:B------:R-:W1:Y:S02]  /*70f0*/  SHFL.IDX PT, R119, R218, R148, 0x1f ;  /* 0x00001f94da777589 */ /* 0x000e6400000e0000 */
[----:B------:R-:W-:Y:S01]  /*7100*/  MUFU.EX2 R107, R107 ;  /* 0x0000006b006b7308 */ /* 0x000fe20000000800 */
[--C-:B--2---:R-:W-:Y:S01]  /*7110*/  FFMA.FTZ R118, R118, UR5, -R117.reuse ;  /* 0x0000000576767c23 */ /* 0x104fe20008010875 */
[----:B------:R-:W-:Y:S01]  /*7120*/  FFMA.FTZ R117, R147, UR5, -R117 ;  /* 0x0000000593757c23 */ /* 0x000fe20008010875 */
[----:B------:R-:W2:Y:S01]  /*7130*/  SHFL.IDX PT, R115, R218, R223, 0x1f ;  /* 0x00001fdfda737589 */ /* 0x000ea200000e0000 */
[----:B---3--:R-:W-:Y:S01]  /*7140*/  FSEL R113, R151, -INF , P1 ;  /* 0xff80000097717808 */ /* 0x008fe20000800000 */
[--C-:B------:R-:W-:Y:S01]  /*7150*/  FFMA.FTZ R99, R99, UR5, -R100.reuse ;  /* 0x0000000563637c23 */ /* 0x100fe20008010864 */
[----:B------:R-:W-:Y:S01]  /*7160*/  FFMA.FTZ R100, R123, UR5, -R100 ;  /* 0x000000057b647c23 */ /* 0x000fe20008010864 */
[----:B------:R-:W3:Y:S01]  /*7170*/  LDL R147, [R1+0x28] ;  /* 0x0000280001937983 */ /* 0x000ee20000100800 */
[----:B------:R-:W-:-:S02]  /*7180*/  VIADD R151, R5, 0x4 ;  /* 0x0000000405977836 */ /* 0x000fc40000000000 */
[--C-:B----4-:R-:W-:Y:S01]  /*7190*/  FFMA.FTZ R111, R111, UR5, -R112.reuse ;  /* 0x000000056f6f7c23 */ /* 0x110fe20008010870 */
[----:B------:R-:W-:Y:S01]  /*71a0*/  FFMA.FTZ R112, R135, UR5, -R112 ;  /* 0x0000000587707c23 */ /* 0x000fe20008010870 */
[----:B------:R4:W2:Y:S01]  /*71b0*/  SHFL.IDX PT, R123, R218, R114, 0x1f ;  /* 0x00001f72da7b7589 */ /* 0x0008a200000e0000 */
[----:B------:R-:W-:Y:S01]  /*71c0*/  FSEL R135, R137, -INF , P2 ;  /* 0xff80000089877808 */ /* 0x000fe20001000000 */
[----:B------:R-:W3:Y:S01]  /*71d0*/  MUFU.EX2 R16, R16 ;  /* 0x0000001000107308 */ /* 0x000ee20000000800 */
[--C-:B-----5:R-:W-:Y:S01]  /*71e0*/  FFMA.FTZ R130, R130, UR5, -R131.reuse ;  /* 0x0000000582827c23 */ /* 0x120fe20008010883 */
[----:B------:R-:W-:Y:S01]  /*71f0*/  FFMA.FTZ R131, R138, UR5, -R131 ;  /* 0x000000058a837c23 */ /* 0x000fe20008010883 */
[----:B------:R-:W5:Y:S01]  /*7200*/  SHFL.IDX PT, R218, R218, R231, 0x1f ;  /* 0x00001fe7dada7589 */ /* 0x000f6200000e0000 */
[--C-:B------:R-:W-:Y:S01]  /*7210*/  FFMA.FTZ R135, R135, UR5, -R134.reuse ;  /* 0x0000000587877c23 */ /* 0x100fe20008010886 */
[----:B------:R-:W-:Y:S01]  /*7220*/  FFMA.FTZ R134, R139, UR5, -R134 ;  /* 0x000000058b867c23 */ /* 0x000fe20008010886 */
[----:B----4-:R-:W-:Y:S01]  /*7230*/  FSEL R114, R149, -INF , P2 ;  /* 0xff80000095727808 */ /* 0x010fe20001000000 */
[----:B------:R-:W-:Y:S01]  /*7240*/  VIADD R149, R5, 0x8 ;  /* 0x0000000805957836 */ /* 0x000fe20000000000 */
[----:B------:R-:W4:Y:S01]  /*7250*/  MUFU.EX2 R101, R101 ;  /* 0x0000006500657308 */ /* 0x000f220000000800 */
[--C-:B-1----:R-:W-:Y:S01]  /*7260*/  FFMA.FTZ R120, R120, UR5, -R119.reuse ;  /* 0x0000000578787c23 */ /* 0x102fe20008010877 */
[----:B------:R-:W-:Y:S01]  /*7270*/  FFMA.FTZ R119, R146, UR5, -R119 ;  /* 0x0000000592777c23 */ /* 0x000fe20008010877 */
[--C-:B--2---:R-:W-:Y:S01]  /*7280*/  FFMA.FTZ R116, R116, UR5, -R115.reuse ;  /* 0x0000000574747c23 */ /* 0x104fe20008010873 */
[----:B------:R-:W-:-:S04]  /*7290*/  FFMA.FTZ R115, R150, UR5, -R115 ;  /* 0x0000000596737c23 */ /* 0x000fc80008010873 */
[----:B------:R-:W1:Y:S01]  /*72a0*/  MUFU.EX2 R105, R105 ;  /* 0x0000006900697308 */ /* 0x000e620000000800 */
[--C-:B------:R-:W-:Y:S01]  /*72b0*/  FFMA.FTZ R125, R125, UR5, -R123.reuse ;  /* 0x000000057d7d7c23 */ /* 0x100fe2000801087b */
[----:B------:R-:W-:-:S06]  /*72c0*/  FFMA.FTZ R123, R142, UR5, -R123 ;  /* 0x000000058e7b7c23 */ /* 0x000fcc000801087b */
        /* <DEDUP_REMOVED lines=44> */
[----:B------:R-:W5:Y:S04]  /*7590*/  SHFL.IDX PT, R127, R216, R144, 0x1f ;  /* 0x00001f90d87f7589 */ /* 0x000f6800000e0000 */
[----:B------:R-:W3:Y:S04]  /*75a0*/  SHFL.IDX PT, R129, R216, R148, 0x1f ;  /* 0x00001f94d8817589 */ /* 0x000ee800000e0000 */
[----:B------:R-:W-:Y:S01]  /*75b0*/  SHFL.IDX PT, R132, R216, R145, 0x1f ;  /* 0x00001f91d8847589 */ /* 0x000fe200000e0000 */
[--C-:B----4-:R-:W-:Y:S01]  /*75c0*/  FADD.FTZ R24, R24, -R124.reuse ;  /* 0x8000007c18187221 */ /* 0x110fe20000010000 */
[----:B------:R-:W-:-:S02]  /*75d0*/  FADD.FTZ R26, R26, -R124 ;  /* 0x8000007c1a1a7221 */ /* 0x000fc40000010000 */
[----:B------:R-:W4:Y:S01]  /*75e0*/  SHFL.IDX PT, R142, R216, R231, 0x1f ;  /* 0x00001fe7d88e7589 */ /* 0x000f2200000e0000 */
[--C-:B-1----:R-:W-:Y:S01]  /*75f0*/  FADD.FTZ R124, R25, -R126.reuse ;  /* 0x8000007e197c7221 */ /* 0x102fe20000010000 */
[----:B------:R-:W-:Y:S02]  /*7600*/  FADD.FTZ R126, R27, -R126 ;  /* 0x8000007e1b7e7221 */ /* 0x000fe40000010000 */
[----:B------:R-:W1:Y:S01]  /*7610*/  SHFL.IDX PT, R139, R220, R149, 0x1f ;  /* 0x00001f95dc8b7589 */ /* 0x000e6200000e0000 */
[--C-:B--2---:R-:W-:Y:S01]  /*7620*/  FADD.FTZ R128, R28, -R133.reuse ;  /* 0x800000851c807221 */ /* 0x104fe20000010000 */
[----:B------:R-:W-:Y:S01]  /*7630*/  FADD.FTZ R25, R30, -R133 ;  /* 0x800000851e197221 */ /* 0x000fe20000010000 */
[----:B------:R2:W1:Y:S01]  /*7640*/  MUFU.EX2 R28, R130 ;  /* 0x00000082001c7308 */ /* 0x0004620000000800 */
[----:B------:R-:W1:Y:S01]  /*7650*/  SHFL.IDX PT, R138, R220, R148, 0x1f ;  /* 0x00001f94dc8a7589 */ /* 0x000e6200000e0000 */
[----:B-----5:R-:W-:-:S03]  /*7660*/  FADD.FTZ R27, R31, -R127 ;  /* 0x8000007f1f1b7221 */ /* 0x020fc60000010000 */
[----:B------:R-:W5:Y:S03]  /*7670*/  SHFL.IDX PT, R137, R220, R144, 0x1f ;  /* 0x00001f90dc897589 */ /* 0x000f6600000e0000 */
[----:B------:R4:W5:Y:S01]  /*7680*/  MUFU.EX2 R30, R135 ;  /* 0x00000087001e7308 */ /* 0x0009620000000800 */
[----:B--2---:R-:W-:Y:S01]  /*7690*/  FADD.FTZ R130, R29, -R127 ;  /* 0x8000007f1d827221 */ /* 0x004fe20000010000 */
[--C-:B---3--:R-:W-:Y:S01]  /*76a0*/  FADD.FTZ R127, R32, -R129.reuse ;  /* 0x80000081207f7221 */ /* 0x108fe20000010000 */
[----:B------:R-:W2:Y:S01]  /*76b0*/  SHFL.IDX PT, R143, R216, R223, 0x1f ;  /* 0x00001fdfd88f7589 */ /* 0x000ea200000e0000 */
[----:B------:R-:W-:-:S03]  /*76c0*/  FADD.FTZ R129, R34, -R129 ;  /* 0x8000008122817221 */ /* 0x000fc60000010000 */
[----:B------:R-:W3:Y:S01]  /*76d0*/  SHFL.IDX PT, R32, R220, R145, 0x1f ;  /* 0x00001f91dc207589 */ /* 0x000ee200000e0000 */
[----:B------:R5:W3:Y:S01]  /*76e0*/  MUFU.EX2 R29, R131 ;  /* 0x00000083001d7308 */ /* 0x000ae20000000800 */
[--C-:B----4-:R-:W-:Y:S01]  /*76f0*/  FADD.FTZ R37, R37, -R142.reuse ;  /* 0x8000008e25257221 */ /* 0x110fe20000010000 */
[----:B------:R-:W-:Y:S01]  /*7700*/  FADD.FTZ R39, R39, -R142 ;  /* 0x8000008e27277221 */ /* 0x000fe20000010000 */
[----:B------:R-:W4:Y:S01]  /*7710*/  SHFL.IDX PT, R135, R219, R5, 0x1f ;  /* 0x00001f05db877589 */ /* 0x000f2200000e0000 */
[--C-:B-1----:R-:W-:Y:S01]  /*7720*/  FADD.FTZ R44, R44, -R139.reuse ;  /* 0x8000008b2c2c7221 */ /* 0x102fe20000010000 */
[----:B------:R-:W-:Y:S02]  /*7730*/  FADD.FTZ R46, R46, -R139 ;  /* 0x8000008b2e2e7221 */ /* 0x000fe40000010000 */
[----:B------:R-:W1:Y:S01]  /*7740*/  SHFL.IDX PT, R136, R220, R223, 0x1f ;  /* 0x00001fdfdc887589 */ /* 0x000e6200000e0000 */
[----:B------:R2:W1:Y:S01]  /*7750*/  MUFU.EX2 R31, R134 ;  /* 0x00000086001f7308 */ /* 0x0004620000000800 */
[--C-:B-----5:R-:W-:Y:S01]  /*7760*/  FADD.FTZ R131, R33, -R132.reuse ;  /* 0x8000008421837221 */ /* 0x120fe20000010000 */
[----:B------:R-:W-:Y:S01]  /*7770*/  FADD.FTZ R132, R35, -R132 ;  /* 0x8000008423847221 */ /* 0x000fe20000010000 */
[--C-:B------:R-:W-:Y:S01]  /*7780*/  FADD.FTZ R48, R48, -R138.reuse ;  /* 0x8000008a30307221 */ /* 0x100fe20000010000 */
[----:B------:R-:W-:Y:S01]  /*7790*/  FADD.FTZ R50, R50, -R138 ;  /* 0x8000008a32327221 */ /* 0x000fe20000010000 */
[----:B------:R-:W5:Y:S01]  /*77a0*/  SHFL.IDX PT, R35, R219, R144, 0x1f ;  /* 0x00001f90db237589 */ /* 0x000f6200000e0000 */
[--C-:B------:R-:W-:Y:S01]  /*77b0*/  FADD.FTZ R45, R45, -R137.reuse ;  /* 0x800000892d2d7221 */ /* 0x100fe20000010000 */
[----:B------:R-:W-:-:S02]  /*77c0*/  FADD.FTZ R47, R47, -R137 ;  /* 0x800000892f2f7221 */ /* 0x000fc40000010000 */
[----:B--2---:R-:W2:Y:S01]  /*77d0*/  SHFL.IDX PT, R134, R219, R145, 0x1f ;  /* 0x00001f91db867589 */ /* 0x004ea200000e0000 */
[----:B------:R-:W-:-:S03]  /*77e0*/  FADD.FTZ R133, R36, -R143 ;  /* 0x8000008f24857221 */ /* 0x000fc60000010000 */
[----:B------:R-:W-:Y:S04]  /*77f0*/  SHFL.IDX PT, R140, R220, R151, 0x1f ;  /* 0x00001f97dc8c7589 */ /* 0x000fe800000e0000 */
[----:B------:R-:W-:Y:S01]  /*7800*/  SHFL.IDX PT, R141, R220, R5, 0x1f ;  /* 0x00001f05dc8d7589 */ /* 0x000fe200000e0000 */
[--C-:B---3--:R-:W-:Y:S01]  /*7810*/  FADD.FTZ R49, R49, -R32.reuse ;  /* 0x8000002031317221 */ /* 0x108fe20000010000 */
[----:B------:R-:W-:Y:S01]  /*7820*/  FADD.FTZ R51, R51, -R32 ;  /* 0x8000002033337221 */ /* 0x000fe20000010000 */
[--C-:B----4-:R-:W-:Y:S01]  /*7830*/  FADD.FTZ R56, R56, -R135.reuse ;  /* 0x8000008738387221 */ /* 0x110fe20000010000 */
[----:B------:R3:W4:Y:S01]  /*7840*/  MUFU.EX2 R32, R125 ;  /* 0x0000007d00207308 */ /* 0x0007220000000800 */
[----:B------:R-:W-:Y:S01]  /*7850*/  FADD.FTZ R58, R58, -R135 ;  /* 0x800000873a3a7221 */ /* 0x000fe20000010000 */
[----:B------:R-:W-:Y:S01]  /*7860*/  SHFL.IDX PT, R142, R221, R145, 0x1f ;  /* 0x00001f91dd8e7589 */ /* 0x000fe200000e0000 */
[--C-:B-1----:R-:W-:Y:S01]  /*7870*/  FADD.FTZ R52, R52, -R136.reuse ;  /* 0x8000008834347221 */ /* 0x102fe20000010000 */
[----:B------:R-:W-:Y:S01]  /*7880*/  FADD.FTZ R54, R54, -R136 ;  /* 0x8000008836367221 */ /* 0x000fe20000010000 */
[----:B------:R-:W-:Y:S01]  /*7890*/  FMUL.FTZ R26, R9, R26 ;  /* 0x0000001a091a7220 */ /* 0x000fe20000410000 */
[----:B------:R-:W-:Y:S01]  /*78a0*/  SHFL.IDX PT, R135, R221, R151, 0x1f ;  /* 0x00001f97dd877589 */ /* 0x000fe200000e0000 */
[----:B------:R-:W-:Y:S01]  /*78b0*/  FMUL.FTZ R25, R11, R25 ;  /* 0x000000190b197220 */ /* 0x000fe20000410000 */
[----:B------:R-:W-:Y:S01]  /*78c0*/  MUFU.EX2 R119, R119 ;  /* 0x0000007700777308 */ /* 0x000fe20000000800 */
[----:B------:R-:W-:Y:S01]  /*78d0*/  FADD.FTZ R38, R38, -R143 ;  /* 0x8000008f26267221 */ /* 0x000fe20000010000 */
[----:B---3--:R-:W-:Y:S04]  /*78e0*/  SHFL.IDX PT, R125, R221, R5, 0x1f ;  /* 0x00001f05dd7d7589 */ /* 0x008fe800000e0000 */
[----:B------:R-:W1:Y:S01]  /*78f0*/  SHFL.IDX PT, R34, R219, R151, 0x1f ;  /* 0x00001f97db227589 */ /* 0x000e6200000e0000 */
[----:B------:R-:W-:Y:S01]  /*7900*/  FMUL.FTZ R37, R225, R37 ;  /* 0x00000025e1257220 */ /* 0x000fe20000410000 */
[--C-:B-----5:R-:W-:Y:S01]  /*7910*/  FADD.FTZ R61, R61, -R35.reuse ;  /* 0x800000233d3d7221 */ /* 0x120fe20000010000 */
[----:B------:R-:W-:Y:S01]  /*7920*/  FADD.FTZ R63, R63, -R35 ;  /* 0x800000233f3f7221 */ /* 0x000fe20000010000 */
[----:B------:R-:W-:Y:S01]  /*7930*/  SHFL.IDX PT, R139, R221, R149, 0x1f ;  /* 0x00001f95dd8b7589 */ /* 0x000fe200000e0000 */
[----:B------:R3:W-:Y:S03]  /*7940*/  MUFU.EX2 R35, R121 ;  /* 0x0000007900237308 */ /* 0x0007e60000000800 */
[----:B------:R-:W-:Y:S04]  /*7950*/  SHFL.IDX PT, R144, R221, R144, 0x1f ;  /* 0x00001f90dd907589 */ /* 0x000fe800000e0000 */
[----:B------:R-:W-:Y:S04]  /*7960*/  SHFL.IDX PT, R138, R221, R148, 0x1f ;  /* 0x00001f94dd8a7589 */ /* 0x000fe800000e0000 */
[----:B------:R-:W5:Y:S04]  /*7970*/  SHFL.IDX PT, R137, R219, R149, 0x1f ;  /* 0x00001f95db897589 */ /* 0x000f6800000e0000 */
[----:B------:R-:W4:Y:S01]  /*7980*/  SHFL.IDX PT, R33, R220, R231, 0x1f ;  /* 0x00001fe7dc217589 */ /* 0x000f2200000e0000 */
[----:B--2---:R-:W-:Y:S01]  /*7990*/  FADD.FTZ R65, R65, -R134 ;  /* 0x8000008641417221 */ /* 0x004fe20000010000 */
[----:B------:R-:W-:Y:S01]  /*79a0*/  MUFU.EX2 R118, R118 ;  /* 0x0000007600767308 */ /* 0x000fe20000000800 */
[----:B------:R-:W-:Y:S01]  /*79b0*/  FMUL.FTZ R39, R16, R39 ;  /* 0x0000002710277220 */ /* 0x000fe20000410000 */
[----:B------:R-:W-:Y:S01]  /*79c0*/  SHFL.IDX PT, R145, R221, R223, 0x1f ;  /* 0x00001fdfdd917589 */ /* 0x000fe200000e0000 */
[--C-:B-1----:R-:W-:Y:S01]  /*79d0*/  FADD.FTZ R57, R57, -R34.reuse ;  /* 0x8000002239397221 */ /* 0x102fe20000010000 */
[----:B------:R-:W-:Y:S01]  /*79e0*/  FADD.FTZ R59, R59, -R34 ;  /* 0x800000223b3b7221 */ /* 0x000fe20000010000 */
[--C-:B------:R-:W-:Y:S01]  /*79f0*/  FADD.FTZ R41, R41, -R140.reuse ;  /* 0x8000008c29297221 */ /* 0x100fe20000010000 */
[----:B------:R-:W1:Y:S01]  /*7a00*/  SHFL.IDX PT, R221, R221, R231, 0x1f ;  /* 0x00001fe7dddd7589 */ /* 0x000e6200000e0000 */
[----:B------:R-:W-:Y:S01]  /*7a10*/  FADD.FTZ R43, R43, -R140 ;  /* 0x8000008c2b2b7221 */ /* 0x000fe20000010000 */
[----:B------:R-:W-:Y:S01]  /*7a20*/  MUFU.EX2 R117, R117 ;  /* 0x0000007500757308 */ /* 0x000fe20000000800 */
[--C-:B------:R-:W-:Y:S01]  /*7a30*/  FADD.FTZ R40, R40, -R141.reuse ;  /* 0x8000008d28287221 */ /* 0x100fe20000010000 */
[----:B------:R-:W2:Y:S01]  /*7a40*/  SHFL.IDX PT, R36, R219, R223, 0x1f ;  /* 0x00001fdfdb247589 */ /* 0x000ea200000e0000 */
[----:B------:R-:W-:-:S03]  /*7a50*/  FADD.FTZ R42, R42, -R141 ;  /* 0x8000008d2a2a7221 */ /* 0x000fc60000010000 */
[----:B------:R-:W2:Y:S01]  /*7a60*/  SHFL.IDX PT, R136, R219, R148, 0x1f ;  /* 0x00001f94db887589 */ /* 0x000ea200000e0000 */
[----:B---3--:R-:W-:Y:S01]  /*7a70*/  FADD.FTZ R121, R67, -R134 ;  /* 0x8000008643797221 */ /* 0x008fe20000010000 */
[----:B------:R-:W-:Y:S02]  /*7a80*/  MUFU.EX2 R34, R122 ;  /* 0x0000007a00227308 */ /* 0x000fe40000000800 */
[----:B------:R-:W3:Y:S01]  /*7a90*/  SHFL.IDX PT, R219, R219, R231, 0x1f ;  /* 0x00001fe7dbdb7589 */ /* 0x000ee200000e0000 */
[--C-:B-----5:R-:W-:Y:S01]  /*7aa0*/  FADD.FTZ R60, R60, -R137.reuse ;  /* 0x800000893c3c7221 */ /* 0x120fe20000010000 */
[----:B------:R-:W-:Y:S01]  /*7ab0*/  FADD.FTZ R62, R62, -R137 ;  /* 0x800000893e3e7221 */ /* 0x000fe20000010000 */
[--C-:B------:R-:W-:Y:S01]  /*7ac0*/  FADD.FTZ R137, R80, -R138.reuse ;  /* 0x8000008a50897221 */ /* 0x100fe20000010000 */
[----:B------:R-:W-:Y:S01]  /*7ad0*/  FADD.FTZ R138, R82, -R138 ;  /* 0x8000008a528a7221 */ /* 0x000fe20000010000 */
[----:B------:R-:W-:Y:S01]  /*7ae0*/  FMUL.FTZ R82, R228, R133 ;  /* 0x00000085e4527220 */ /* 0x000fe20000410000 */
[--C-:B----4-:R-:W-:Y:S01]  /*7af0*/  FADD.FTZ R53, R53, -R33.reuse ;  /* 0x8000002135357221 */ /* 0x110fe20000010000 */
[----:B------:R-:W-:-:S02]  /*7b00*/  FADD.FTZ R55, R55, -R33 ;  /* 0x8000002137377221 */ /* 0x000fc40000010000 */
[----:B------:R4:W5:Y:S01]  /*7b10*/  MUFU.EX2 R33, R123 ;  /* 0x0000007b00217308 */ /* 0x0009620000000800 */
[----:B-1----:R-:W-:Y:S01]  /*7b20*/  FADD.FTZ R146, R85, -R221 ;  /* 0x800000dd55927221 */ /* 0x002fe20000010000 */
[----:B------:R-:W-:Y:S01]  /*7b30*/  FMUL.FTZ R85, R10, R126 ;  /* 0x0000007e0a557220 */ /* 0x000fe20000410000 */
[----:B------:R-:W-:Y:S01]  /*7b40*/  F2FP.F16.F32.PACK_AB R82, R37, R82 ;  /* 0x000000522552723e */ /* 0x000fe200000000ff */
[----:B--2---:R-:W-:-:S03]  /*7b50*/  FADD.FTZ R67, R70, -R36 ;  /* 0x8000002446437221 */ /* 0x004fc60000010000 */
[----:B------:R-:W-:Y:S01]  /*7b60*/  F2FP.F16.F32.PACK_AB R85, R85, R26 ;  /* 0x0000001a5555723e */ /* 0x000fe200000000ff */
[----:B------:R-:W-:Y:S01]  /*7b70*/  FMUL.FTZ R26, R12, R27 ;  /* 0x0000001b0c1a7220 */ /* 0x000fe20000410000 */
[----:B----4-:R-:W-:Y:S01]  /*7b80*/  FADD.FTZ R123, R68, -R36 ;  /* 0x80000024447b7221 */ /* 0x010fe20000010000 */
[----:B------:R-:W-:Y:S01]  /*7b90*/  MUFU.EX2 R116, R116 ;  /* 0x0000007400747308 */ /* 0x000fe20000000800 */
[--C-:B------:R-:W-:Y:S01]  /*7ba0*/  FADD.FTZ R64, R64, -R136.reuse ;  /* 0x8000008840407221 */ /* 0x100fe20000010000 */
[----:B------:R-:W-:Y:S01]  /*7bb0*/  FADD.FTZ R66, R66, -R136 ;  /* 0x8000008842427221 */ /* 0x000fe20000010000 */
[----:B------:R-:W-:Y:S01]  /*7bc0*/  FADD.FTZ R221, R87, -R221 ;  /* 0x800000dd57dd7221 */ /* 0x000fe20000010000 */
[----:B------:R-:W-:-:S04]  /*7bd0*/  F2FP.F16.F32.PACK_AB R87, R26, R25 ;  /* 0x000000191a57723e */ /* 0x000fc800000000ff */
[----:B------:R1:W2:Y:S01]  /*7be0*/  MUFU.EX2 R36, R120 ;  /* 0x0000007800247308 */ /* 0x0002a20000000800 */
[----:B------:R-:W-:Y:S01]  /*7bf0*/  FMUL.FTZ R25, R107, R65 ;  /* 0x000000416b197220 */ /* 0x000fe20000410000 */
[----:B---3--:R-:W-:Y:S01]  /*7c00*/  FADD.FTZ R70, R69, -R219 ;  /* 0x800000db45467221 */ /* 0x008fe20000010000 */
[----:B------:R-:W-:-:S05]  /*7c10*/  FMUL.FTZ R38, R15, R38 ;  /* 0x000000260f267220 */ /* 0x000fca0000410000 */
[----:B------:R-:W3:Y:S01]  /*7c20*/  MUFU.EX2 R115, R115 ;  /* 0x0000007300737308 */ /* 0x000ee20000000800 */
        /* <DEDUP_REMOVED lines=12> */
[----:B-1----:R-:W-:Y:S01]  /*7cf0*/  FADD.FTZ R120, R71, -R219 ;  /* 0x800000db47787221 */ /* 0x002fe20000010000 */
        /* <DEDUP_REMOVED lines=235> */
.L_x_7069:
        /* <DEDUP_REMOVED lines=70> */
.L_x_7070:
        /* <DEDUP_REMOVED lines=12> */
.L_x_7060:
        /* <DEDUP_REMOVED lines=34> */
.L_x_7040:
[----:B------:R-:W-:Y:S05]  /*92f0*/  @P0 BRA `(.L_x_7035) ;  /* 0x0000004000e40947 */ /* 0x000fea0003800000 */
[----:B------:R-:W-:Y:S01]  /*9300*/  ULDC.64 UR4, c[0x0][0x878] ;  /* 0x00021e0000047ab9 */ /* 0x000fe20000000a00 */
[----:B--2---:R-:W2:Y:S01]  /*9310*/  LDL.LU R8, [R1+0x3c] ;  /* 0x00003c0001087983 */ /* 0x004ea20000300800 */
[----:B------:R-:W-:Y:S01]  /*9320*/  UISETP.NE.U32.AND UP0, UPT, UR4, URZ, UPT ;  /* 0x0000003f0400728c */ /* 0x000fe2000bf05070 */
[----:B------:R-:W3:Y:S01]  /*9330*/  LDC R0, c[0x0][0x850] ;  /* 0x00021400ff007b82 */ /* 0x000ee20000000800 */
[----:B------:R-:W1:Y:S02]  /*9340*/  S2R R12, SR_TID.X ;  /* 0x00000000000c7919 */ /* 0x000e640000002100 */
[----:B------:R-:W-:Y:S01]  /*9350*/  UISETP.NE.AND.EX UP0, UPT, UR5, URZ, UPT, UP0 ;  /* 0x0000003f0500728c */ /* 0x000fe2000bf05300 */
[----:B------:R-:W4:Y:S01]  /*9360*/  S2R R7, SR_CgaCtaId ;  /* 0x0000000000077919 */ /* 0x000f220000008800 */
[----:B------:R-:W-:-:S04]  /*9370*/  USHF.L.U32 UR6, UR37, 0xd, URZ ;  /* 0x0000000d25067899 */ /* 0x000fc8000800063f */
[----:B------:R-:W-:Y:S01]  /*9380*/  PLOP3.LUT P1, PT, PT, PT, UP0, 0x80, 0x0 ;  /* 0x000000000000781c */ /* 0x000fe20003f2f008 */
[----:B------:R-:W-:-:S04]  /*9390*/  ULDC.64 UR8, c[0x0][0x818] ;  /* 0x0002060000087ab9 */ /* 0x000fc80000000a00 */
[----:B------:R-:W-:Y:S02]  /*93a0*/  @UP0 ULDC.64 UR4, c[0x0][0x878] ;  /* 0x00021e0000040ab9 */ /* 0x000fe40000000a00 */
[----:B------:R-:W-:-:S06]  /*93b0*/  @UP0 UIMAD.WIDE UR4, UR40, 0x4, UR4 ;  /* 0x00000004280408a5 */ /* 0x000fcc000f8e0204 */
[----:B------:R-:W-:Y:S02]  /*93c0*/  IMAD.U32 R2, RZ, RZ, UR4 ;  /* 0x00000004ff027e24 */ /* 0x000fe4000f8e00ff */
[----:B------:R-:W-:-:S05]  /*93d0*/  IMAD.U32 R3, RZ, RZ, UR5 ;  /* 0x00000005ff037e24 */ /* 0x000fca000f8e00ff */
[----:B------:R-:W5:Y:S01]  /*93e0*/  @P1 LDG.E R2, desc[UR38][R2.64] ;  /* 0x0000002602021981 */ /* 0x000f62000c1e1900 */
[----:B---3--:R-:W-:Y:S01]  /*93f0*/  ISETP.NE.AND P0, PT, R0, 0x1, PT ;  /* 0x000000010000780c */ /* 0x008fe20003f05270 */
[----:B------:R-:W-:Y:S01]  /*9400*/  USEL UR10, UR40, URZ, !UP0 ;  /* 0x0000003f280a7287 */ /* 0x000fe2000c000000 */
[----:B-1----:R-:W-:-:S05]  /*9410*/  VIADD R13, R12, 0xffffff80 ;  /* 0xffffff800c0d7836 */ /* 0x002fca0000000000 */
[----:B------:R-:W-:-:S06]  /*9420*/  SHF.R.S32.HI R6, RZ, 0x1f, R13 ;  /* 0x0000001fff067819 */ /* 0x000fcc000001140d */
[----:B------:R-:W2:Y:S01]  /*9430*/  @P0 LDC R0, c[0x0][0x854] ;  /* 0x00021500ff000b82 */ /* 0x000ea20000000800 */
[----:B------:R-:W-:-:S07]  /*9440*/  LEA.HI R6, R6, R13, RZ, 0x7 ;  /* 0x0000000d06067211 */ /* 0x000fce00078f38ff */
[----:B------:R-:W1:Y:S01]  /*9450*/  @P0 LDC R5, c[0x0][0x858] ;  /* 0x00021600ff050b82 */ /* 0x000e620000000800 */
[----:B--2---:R-:W-:-:S05]  /*9460*/  @P0 IMAD.HI.U32 R0, R8, R0, RZ ;  /* 0x0000000008000227 */ /* 0x004fca00078e00ff */
[----:B-1----:R-:W-:-:S04]  /*9470*/  @P0 SHF.R.U32.HI R8, RZ, R5, R0 ;  /* 0x00000005ff080219 */ /* 0x002fc80000011600 */
[----:B------:R-:W-:Y:S01]  /*9480*/  SHF.R.S32.HI R0, RZ, 0x1f, R8 ;  /* 0x0000001fff007819 */ /* 0x000fe20000011408 */
[----:B------:R1:W-:Y:S01]  /*9490*/  @P0 STL [R1+0x3c], R8 ;  /* 0x00003c0801000387 */ /* 0x0003e20000100800 */
[----:B-----5:R-:W-:Y:S02]  /*94a0*/  @P1 R2UR UR4, R2 ;  /* 0x00000000020412ca */ /* 0x020fe400000e0000 */
[----:B------:R-:W-:-:S04]  /*94b0*/  MOV R2, 0x400 ;  /* 0x0000040000027802 */ /* 0x000fc80000000f00 */
[----:B----4-:R-:W-:Y:S01]  /*94c0*/  LEA R15, R7, R2, 0x18 ;  /* 0x00000002070f7211 */ /* 0x010fe200078ec0ff */
[----:B------:R-:W-:-:S04]  /*94d0*/  IMAD R2, R0, UR8, RZ ;  /* 0x0000000800027c24 */ /* 0x000fc8000f8e02ff */
[----:B------:R-:W-:Y:S02]  /*94e0*/  IMAD R9, R8, UR9, R2 ;  /* 0x0000000908097c24 */ /* 0x000fe4000f8e0202 */
[----:B------:R-:W-:-:S04]  /*94f0*/  @UP0 ULEA UR4, UR40, UR4, 0x7 ;  /* 0x0000000428040291 */ /* 0x000fc8000f8e383f */
        /* <DEDUP_REMOVED lines=9> */
[----:B------:R-:W-:Y:S01]  /*9590*/  IMAD.U32 R4, RZ, RZ, UR7 ;  /* 0x00000007ff047e24 */ /* 0x000fe2000f8e00ff */
[----:B------:R-:W-:-:S03]  /*95a0*/  ULDC.64 UR6, c[0x0][0x820] ;  /* 0x0002080000067ab9 */ /* 0x000fc60000000a00 */
[----:B------:R-:W-:Y:S01]  /*95b0*/  IMAD.U32 R5, RZ, RZ, UR4 ;  /* 0x00000004ff057e24 */ /* 0x000fe2000f8e00ff */
[----:B------:R-:W-:Y:S02]  /*95c0*/  ULDC.64 UR4, c[0x0][0x840] ;  /* 0x0002100000047ab9 */ /* 0x000fe40000000a00 */
[----:B------:R-:W-:Y:S01]  /*95d0*/  IMAD R7, R0, UR4, RZ ;  /* 0x0000000400077c24 */ /* 0x000fe2000f8e02ff */
[----:B------:R-:W-:Y:S01]  /*95e0*/  LOP3.LUT R0, R6, 0xfffff80, RZ, 0xc0, !PT ;  /* 0x0fffff8006007812 */ /* 0x000fe200078ec0ff */
[----:B------:R-:W-:Y:S01]  /*95f0*/  IMAD.WIDE.U32 R2, R8, UR8, R4 ;  /* 0x0000000808027c25 */ /* 0x000fe2000f8e0004 */
[----:B------:R-:W-:-:S03]  /*9600*/  ULDC.64 UR8, c[0x0][0x848] ;  /* 0x0002120000087ab9 */ /* 0x000fc60000000a00 */
[----:B------:R-:W-:Y:S01]  /*9610*/  IMAD.WIDE.U32 R4, R8, UR4, R4 ;  /* 0x0000000408047c25 */ /* 0x000fe2000f8e0004 */
[----:B------:R-:W-:-:S03]  /*9620*/  USHF.R.S32.HI UR4, URZ, 0x1f, UR40 ;  /* 0x0000001f3f047899 */ /* 0x000fc60008011428 */
[----:B------:R-:W-:Y:S01]  /*9630*/  IMAD.SHL.U32 R6, R6, 0x20, RZ ;  /* 0x0000002006067824 */ /* 0x000fe200078e00ff */
[----:B------:R-:W-:Y:S01]  /*9640*/  USEL UR4, UR4, URZ, !UP0 ;  /* 0x0000003f04047287 */ /* 0x000fe2000c000000 */
[----:B------:R-:W-:Y:S02]  /*9650*/  IMAD R11, R8, UR5, R7 ;  /* 0x00000005080b7c24 */ /* 0x000fe4000f8e0207 */
[----:B------:R-:W-:Y:S01]  /*9660*/  IMAD.IADD R0, R13, 0x1, -R0 ;  /* 0x000000010d007824 */ /* 0x000fe200078e0a00 */
[----:B------:R-:W-:Y:S01]  /*9670*/  LOP3.LUT R7, R6, 0x3ffff000, RZ, 0xc0, !PT ;  /* 0x3ffff00006077812 */ /* 0x000fe200078ec0ff */
[----:B------:R-:W-:Y:S01]  /*9680*/  UIMAD UR5, UR4, UR6, URZ ;  /* 0x00000006040572a4 */ /* 0x000fe2000f8e023f */
[----:B------:R-:W-:Y:S01]  /*9690*/  IMAD.IADD R3, R3, 0x1, R9 ;  /* 0x0000000103037824 */ /* 0x000fe200078e0209 */
[----:B------:R-:W-:Y:S01]  /*96a0*/  UIMAD UR4, UR4, UR8, URZ ;  /* 0x00000008040472a4 */ /* 0x000fe2000f8e023f */
[----:B------:R-:W-:Y:S01]  /*96b0*/  IMAD.IADD R5, R5, 0x1, R11 ;  /* 0x0000000105057824 */ /* 0x000fe200078e020b */
[----:B------:R-:W-:Y:S01]  /*96c0*/  UIMAD UR5, UR10, UR7, UR5 ;  /* 0x000000070a0572a4 */ /* 0x000fe2000f8e0205 */
[----:B------:R-:W-:Y:S01]  /*96d0*/  IMAD R0, R0, 0x4, R7 ;  /* 0x0000000400007824 */ /* 0x000fe200078e0207 */
[----:B------:R-:W-:Y:S01]  /*96e0*/  UIMAD UR4, UR10, UR9, UR4 ;  /* 0x000000090a0472a4 */ /* 0x000fe2000f8e0204 */
[----:B------:R-:W-:-:S02]  /*96f0*/  IMAD.U32 R7, RZ, RZ, UR6 ;  /* 0x00000006ff077e24 */ /* 0x000fc4000f8e00ff */
        /* <DEDUP_REMOVED lines=9> */
[----:B-1----:R-:W1:Y:S01]  /*9790*/  LDC.64 R8, c[0x0][0x800] ;  /* 0x00020000ff087b82 */ /* 0x002e620000000a00 */
        /* <DEDUP_REMOVED lines=29> */
.L_x_7074:
[----:B------:R-:W-:Y:S01]  /*9970*/  @P0 ELECT P1, URZ, PT ;  /* 0x00000000003f082f */ /* 0x000fe20003820000 */
[----:B------:R1:W-:-:S12]  /*9980*/  UBLKRED.G.S.ADD.F32.RN [UR4], [UR6], UR7, desc[UR8] ;  /* 0x00000804060073bb */ /* 0x0003d800080a1407 */
[----:B------:R-:W-:Y:S02]  /*9990*/  @P1 PLOP3.LUT P0, PT, P1, PT, PT, 0x8, 0x0 ;  /* 0x000000000000181c */ /* 0x000fe40000f0e170 */
[----:B------:R-:W-:-:S11]  /*99a0*/  PLOP3.LUT P1, PT, PT, PT, PT, 0x8, 0x0 ;  /* 0x000000000000781c */ /* 0x000fd60003f2e170 */
[----:B-1----:R-:W-:Y:S05]  /*99b0*/  @P0 BRA.U.ANY `(.L_x_7074) ;  /* 0xfffffffd00ec0947 */ /* 0x002fea000393ffff */
[----:B------:R0:W-:Y:S01]  /*99c0*/  UTMACMDFLUSH ;  /* 0x00000000000079b7 */ /* 0x0001e20000000000 */
[----:B------:R-:W-:-:S04]  /*99d0*/  DEPBAR.LE SB0, 0x0 ;  /* 0x000080000000791a */ /* 0x000fc80000000000 */
.L_x_7073:
[----:B------:R-:W-:Y:S05]  /*99e0*/  BSYNC B0 ;  /* 0x0000000000007941 */ /* 0x000fea0003800000 */
.L_x_7072:
        /* <DEDUP_REMOVED lines=25> */
.L_x_7075:
        /* <DEDUP_REMOVED lines=8> */
.L_x_7028:
        /* <DEDUP_REMOVED lines=29> */
.L_x_7077:
[----:B------:R-:W-:Y:S01]  /*9dd0*/  ULDC UR9, c[0x0][0x8cc] ;  /* 0x0002330000097ab9 */ /* 0x000fe20000000800 */
[----:B------:R-:W-:Y:S01]  /*9de0*/  UMOV UR7, UR8 ;  /* 0x0000000800077c82 */ /* 0x000fe20008000000 */
[----:B------:R-:W-:-:S11]  /*9df0*/  UISETP.NE.AND UP0, UPT, UR9, 0x1, UPT ;  /* 0x000000010900788c */ /* 0x000fd6000bf05270 */
[----:B------:R-:W-:Y:S02]  /*9e00*/  @UP0 ULDC.64 UR10, c[0x0][0x8d0] ;  /* 0x00023400000a0ab9 */ /* 0x000fe40000000a00 */
[----:B------:R-:W-:-:S04]  /*9e10*/  UIMAD.WIDE.U32 UR4, UR8, UR10, URZ ;  /* 0x0000000a080472a5 */ /* 0x000fc8000f8e003f */
[----:B------:R-:W-:-:S04]  /*9e20*/  @UP0 USHF.R.U32.HI UR7, URZ, UR11, UR5 ;  /* 0x0000000b3f070299 */ /* 0x000fc80008011605 */
[----:B------:R-:W-:-:S12]  /*9e30*/  UIMAD UR4, UR7, UR9, URZ ;  /* 0x00000009070472a4 */ /* 0x000fd8000f8e023f */
.L_x_7078:
        /* <DEDUP_REMOVED lines=23> */
.L_x_7079:
        /* <DEDUP_REMOVED lines=13> */
.L_x_7081:
[----:B------:R-:W-:-:S05]  /*a080*/  ULDC UR4, c[0x0][0x8f4] ;  /* 0x00023d0000047ab9 */ /* 0x000fca0000000800 */
.L_x_7080:
        /* <DEDUP_REMOVED lines=46> */
.L_x_7082:
        /* <DEDUP_REMOVED lines=13> */
.L_x_7083:
        /* <DEDUP_REMOVED lines=12> */
.L_x_7084:
        /* <DEDUP_REMOVED lines=54> */
.L_x_7087:
[----:B------:R-:W-:Y:S05]  /*a860*/  BSYNC B0 ;  /* 0x0000000000007941 */ /* 0x000fea0003800000 */
.L_x_7086:
        /* <DEDUP_REMOVED lines=19> */
.L_x_7089:
[----:B------:R-:W-:Y:S05]  /*a9a0*/  BSYNC B0 ;  /* 0x0000000000007941 */ /* 0x000fea0003800000 */
.L_x_7088:
[----:B------:R-:W-:Y:S06]  /*a9b0*/  BAR.ARV 0xa, 0xa0 ;  /* 0x0282800000007b1d */ /* 0x000fec0000002000 */
[----:B------:R-:W-:Y:S04]  /*a9c0*/  BSSY B0, `(.L_x_7090) ;  /* 0x0000003000007945 */ /* 0x000fe80003800000 */
[----:B------:R-:W-:Y:S05]  /*a9d0*/  @!P0 BRA `(.L_x_7091) ;  /* 0x0000000000048947 */ /* 0x000fea0003800000 */
[----:B------:R-:W-:-:S04]  /*a9e0*/  DEPBAR.LE SB0, 0x0 ;  /* 0x000080000000791a */ /* 0x000fc80000000000 */
.L_x_7091:
[----:B------:R-:W-:Y:S05]  /*a9f0*/  BSYNC B0 ;  /* 0x0000000000007941 */ /* 0x000fea0003800000 */
.L_x_7090:
[----:B------:R-:W-:Y:S06]  /*aa00*/  BAR.ARV 0xb, 0xa0 ;  /* 0x02c2800000007b1d */ /* 0x000fec0000002000 */
[----:B------:R-:W-:Y:S01]  /*aa10*/  UIADD3 UR18, UR12, 0x1, URZ ;  /* 0x000000010c127890 */ /* 0x000fe2000fffe03f */
[----:B------:R-:W-:Y:S11]  /*aa20*/  BRA `(.L_x_7092) ;  /* 0x0000000000047947 */ /* 0x000ff60003800000 */
.L_x_7085:
[----:B------:R-:W-:-:S05]  /*aa30*/  UMOV UR18, UR12 ;  /* 0x0000000c00127c82 */ /* 0x000fca0008000000 */
.L_x_7092:
        /* <DEDUP_REMOVED lines=22> */
.L_x_7105:
        /* <DEDUP_REMOVED lines=20> */
.L_x_7094:
[----:B------:R-:W-:Y:S05]  /*ace0*/  BSYNC B0 ;  /* 0x0000000000007941 */ /* 0x000fea0003800000 */
.L_x_7093:
        /* <DEDUP_REMOVED lines=13> */
.L_x_7096:
[----:B------:R-:W-:Y:S05]  /*adc0*/  BSYNC B0 ;  /* 0x0000000000007941 */ /* 0x000fea0003800000 */
.L_x_7095:
[----:B------:R-:W-:Y:S06]  /*add0*/  BAR.ARV 0xa, 0xa0 ;  /* 0x0282800000007b1d */ /* 0x000fec0000002000 */
[----:B------:R-:W-:Y:S04]  /*ade0*/  BSSY B0, `(.L_x_7097) ;  /* 0x0000003000007945 */ /* 0x000fe80003800000 */
[----:B------:R-:W-:Y:S05]  /*adf0*/  @!P0 BRA `(.L_x_7098) ;  /* 0x0000000000048947 */ /* 0x000fea0003800000 */
[----:B------:R-:W-:-:S04]  /*ae00*/  DEPBAR.LE SB0, 0x0 ;  /* 0x000080000000791a */ /* 0x000fc80000000000 */
.L_x_7098:
[----:B------:R-:W-:Y:S05]  /*ae10*/  BSYNC B0 ;  /* 0x0000000000007941 */ /* 0x000fea0003800000 */
.L_x_7097:
        /* <DEDUP_REMOVED lines=13> */
.L_x_7100:
[----:B------:R-:W-:Y:S05]  /*aef0*/  BSYNC B0 ;  /* 0x0000000000007941 */ /* 0x000fea0003800000 */
.L_x_7099:
        /* <DEDUP_REMOVED lines=13> */
.L_x_7102:
[----:B------:R-:W-:Y:S05]  /*afd0*/  BSYNC B0 ;  /* 0x0000000000007941 */ /* 0x000fea0003800000 */
.L_x_7101:
[----:B------:R-:W-:Y:S01]  /*afe0*/  UIADD3 UR18, UR18, 0x2, URZ ;  /* 0x0000000212127890 */ /* 0x000fe2000fffe03f */
[----:B------:R-:W-:Y:S06]  /*aff0*/  BAR.ARV 0xa, 0xa0 ;  /* 0x0282800000007b1d */ /* 0x000fec0000002000 */
[----:B------:R-:W-:Y:S01]  /*b000*/  UISETP.GE.AND UP0, UPT, UR18, UR7, UPT ;  /* 0x000000071200728c */ /* 0x000fe2000bf06270 */
[----:B------:R-:W-:Y:S04]  /*b010*/  BSSY B0, `(.L_x_7103) ;  /* 0x0000003000007945 */ /* 0x000fe80003800000 */
[----:B------:R-:W-:Y:S06]  /*b020*/  @!P0 BRA `(.L_x_7104) ;  /* 0x0000000000048947 */ /* 0x000fec0003800000 */
[----:B------:R-:W-:-:S04]  /*b030*/  DEPBAR.LE SB0, 0x0 ;  /* 0x000080000000791a */ /* 0x000fc80000000000 */
.L_x_7104:
[----:B------:R-:W-:Y:S05]  /*b040*/  BSYNC B0 ;  /* 0x0000000000007941 */ /* 0x000fea0003800000 */
.L_x_7103:
[----:B------:R-:W-:Y:S06]  /*b050*/  BAR.ARV 0xb, 0xa0 ;  /* 0x02c2800000007b1d */ /* 0x000fec0000002000 */
[----:B------:R-:W-:Y:S01]  /*b060*/  PLOP3.LUT P1, PT, PT, PT, UP0, 0x80, 0x0 ;  /* 0x000000000000781c */ /* 0x000fe20003f2f008 */
[----:B------:R-:W-:Y:S02]  /*b070*/  UIADD3 UR26, UR26, 0x4000, URZ ;  /* 0x000040001a1a7890 */ /* 0x000fe4000fffe03f */
[----:B------:R-:W-:-:S10]  /*b080*/  UIADD3 UR6, UR6, 0x4000, URZ ;  /* 0x0000400006067890 */ /* 0x000fd4000fffe03f */
[----:B------:R-:W-:Y:S05]  /*b090*/  @!P1 BRA `(.L_x_7105) ;  /* 0xfffffff800c09947 */ /* 0x000fea000383ffff */
[----:B------:R-:W-:Y:S05]  /*b0a0*/  BRA `(.L_x_7035) ;  /* 0x0000002400787947 */ /* 0x000fea0003800000 */
.L_x_7076:
        /* <DEDUP_REMOVED lines=22> */
.L_x_7106:
[----:B------:R-:W-:Y:S01]  /*b210*/  ULDC UR9, c[0x0][0x8cc] ;  /* 0x0002330000097ab9 */ /* 0x000fe20000000800 */
[----:B------:R-:W-:Y:S01]  /*b220*/  UMOV UR7, UR8 ;  /* 0x0000000800077c82 */ /* 0x000fe20008000000 */
[----:B------:R-:W-:-:S11]  /*b230*/  UISETP.NE.AND UP0, UPT, UR9, 0x1, UPT ;  /* 0x000000010900788c */ /* 0x000fd6000bf05270 */
[----:B------:R-:W-:Y:S02]  /*b240*/  @UP0 ULDC.64 UR10, c[0x0][0x8d0] ;  /* 0x00023400000a0ab9 */ /* 0x000fe40000000a00 */
[----:B------:R-:W-:-:S04]  /*b250*/  UIMAD.WIDE.U32 UR4, UR8, UR10, URZ ;  /* 0x0000000a080472a5 */ /* 0x000fc8000f8e003f */
[----:B------:R-:W-:-:S04]  /*b260*/  @UP0 USHF.R.U32.HI UR7, URZ, UR11, UR5 ;  /* 0x0000000b3f070299 */ /* 0x000fc80008011605 */
[----:B------:R-:W-:-:S12]  /*b270*/  UIMAD UR4, UR7, UR9, URZ ;  /* 0x00000009070472a4 */ /* 0x000fd8000f8e023f */
.L_x_7107:
        /* <DEDUP_REMOVED lines=23> */
.L_x_7108:
        /* <DEDUP_REMOVED lines=14> */
.L_x_7110:
[----:B------:R-:W-:-:S05]  /*b4d0*/  ULDC UR4, c[0x0][0x8f4] ;  /* 0x00023d0000047ab9 */ /* 0x000fca0000000800 */
.L_x_7109:
        /* <DEDUP_REMOVED lines=60> */
.L_x_7112:
        /* <DEDUP_REMOVED lines=12> */
.L_x_7113:
[----:B------:R-:W-:Y:S05]  /*b960*/  @!P2 BRA `(.L_x_7114) ;  /* 0x000000000014a947 */ /* 0x000fea0003800000 */
[----:B------:R-:W-:Y:S02]  /*b970*/  IMAD.U32 R2, RZ, RZ, UR14 ;  /* 0x0000000eff027e24 */ /* 0x000fe4000f8e00ff */
[----:B------:R-:W-:-:S05]  /*b980*/  IMAD.U32 R3, RZ, RZ, UR15 ;  /* 0x0000000fff037e24 */ /* 0x000fca000f8e00ff */
[----:B------:R-:W2:Y:S04]  /*b990*/  LDG.E R5, desc[UR38][R2.64] ;  /* 0x0000002602057981 */ /* 0x000ea8000c1e1900 */
[----:B------:R-:W2:Y:S02]  /*b9a0*/  LDG.E R4, desc[UR38][R2.64+0x4] ;  /* 0x0000042602047981 */ /* 0x000ea4000c1e1900 */
[----:B--2---:R-:W-:-:S07]  /*b9b0*/  IMAD.IADD R4, R4, 0x1, -R5 ;  /* 0x0000000104047824 */ /* 0x004fce00078e0a05 */
.L_x_7114:
        /* <DEDUP_REMOVED lines=62> */
.L_x_7144:
        /* <DEDUP_REMOVED lines=15> */
.L_x_7117:
        /* <DEDUP_REMOVED lines=72> */
.L_x_7128:
[----:B-123--:R-:W-:-:S04]  /*c310*/  SHF.L.U32 R18, R10, 0x1f, RZ ;  /* 0x0000001f0a127819 */ /* 0x00efc800000006ff */
[----:B------:R-:W3:Y:S02]  /*c320*/  SYNCS.PHASECHK.TRANS64.TRYWAIT P1, [R15+URZ+0x30c40], R18 ;  /* 0x030c40120f0075a7 */ /* 0x000ee4000802017f */
[----:B---3--:R-:W-:Y:S05]  /*c330*/  @!P1 BRA `(.L_x_7120) ;  /* 0x0000001400709947 */ /* 0x008fea0003800000 */
.L_x_7145:
        /* <DEDUP_REMOVED lines=8> */
.L_x_7121:
        /* <DEDUP_REMOVED lines=30> */
.L_x_7146:
        /* <DEDUP_REMOVED lines=8> */
.L_x_7123:
        /* <DEDUP_REMOVED lines=30> */
.L_x_7147:
        /* <DEDUP_REMOVED lines=8> */
.L_x_7125:
        /* <DEDUP_REMOVED lines=24> */
.L_x_7149:
        /* <DEDUP_REMOVED lines=8> */
.L_x_7127:
        /* <DEDUP_REMOVED lines=30> */
.L_x_7119:
[----:B------:R-:W4:Y:S02]  /*cc60*/  LDL.LU R4, [R1+0x8] ;  /* 0x0000080001047983 */ /* 0x000f240000300800 */
[----:B----4-:R-:W-:Y:S02]  /*cc70*/  ISETP.NE.AND P1, PT, R4, RZ, PT ;  /* 0x000000ff0400720c */ /* 0x010fe40003f25270 */
[----:B------:R4:W5:Y:S11]  /*cc80*/  LDL R4, [R1+0x4] ;  /* 0x0000040001047983 */ /* 0x0009760000100800 */
[----:B----4-:R-:W-:Y:S05]  /*cc90*/  @!P1 BRA `(.L_x_7118) ;  /* 0x0000000400249947 */ /* 0x010fea0003800000 */
[----:B-1----:R-:W-:-:S04]  /*cca0*/  SHF.L.U32 R12, R10, 0x1f, RZ ;  /* 0x0000001f0a0c7819 */ /* 0x002fc800000006ff */
[----:B------:R-:W1:Y:S02]  /*ccb0*/  SYNCS.PHASECHK.TRANS64.TRYWAIT P1, [R15+URZ+0x30c40], R12 ;  /* 0x030c400c0f0075a7 */ /* 0x000e64000802017f */
[----:B-1----:R-:W-:Y:S05]  /*ccc0*/  @!P1 BRA `(.L_x_7129) ;  /* 0x0000000c00609947 */ /* 0x002fea0003800000 */
.L_x_7150:
        /* <DEDUP_REMOVED lines=8> */
.L_x_7130:
        /* <DEDUP_REMOVED lines=27> */
.L_x_7151:
        /* <DEDUP_REMOVED lines=8> */
.L_x_7132:
        /* <DEDUP_REMOVED lines=27> */
.L_x_7118:
[----:B------:R-:W4:Y:S01]  /*d130*/  S2R R0, SR_TID.X ;  /* 0x0000000000007919 */ /* 0x000f220000002100 */
[----:B------:R-:W-:Y:S01]  /*d140*/  IMAD R3, R16, 0x8, R15 ;  /* 0x0000000810037824 */ /* 0x000fe200078e020f */
[----:B----4-:R-:W-:Y:S02]  /*d150*/  LOP3.LUT R2, R0, 0x7f, RZ, 0xc0, !PT ;  /* 0x0000007f00027812 */ /* 0x010fe400078ec0ff */
[----:B------:R-:W-:Y:S02]  /*d160*/  SHF.L.U32 R0, R10, 0x1f, RZ ;  /* 0x0000001f0a007819 */ /* 0x000fe400000006ff */
[----:B------:R-:W-:Y:S02]  /*d170*/  ISETP.NE.AND P1, PT, R2, RZ, PT ;  /* 0x000000ff0200720c */ /* 0x000fe40003f25270 */
[----:B------:R-:W4:Y:S02]  /*d180*/  SYNCS.PHASECHK.TRANS64.TRYWAIT P0, [R3+URZ+0x30c40], R0 ;  /* 0x030c4000030075a7 */ /* 0x000f24000800017f */
[----:B----4-:R-:W-:Y:S09]  /*d190*/  @!P0 BRA `(.L_x_7133) ;  /* 0x0000000800548947 */ /* 0x010ff20003800000 */
.L_x_7152:
[----:B------:R-:W-:Y:S05]  /*d1a0*/  @P1 BRA `(.L_x_7134) ;  /* 0x0000000000181947 */ /* 0x000fea0003800000 */
[----:B------:R-:W1:Y:S01]  /*d1b0*/  S2R R2, SR_TID.X ;  /* 0x0000000000027919 */ /* 0x000e620000002100 */
[----:B----4-:R-:W-:-:S04]  /*d1c0*/  IMAD.MOV.U32 R0, RZ, RZ, 0x4200 ;  /* 0x00004200ff007424 */ /* 0x010fc800078e00ff */
[----:B------:R4:W-:Y:S01]  /*d1d0*/  SYNCS.ARRIVE.TRANS64 RZ, [R3+URZ+0x30c30], R0 ;  /* 0x030c300003ff79a7 */ /* 0x0009e2000800003f */
[----:B-1----:R-:W-:-:S13]  /*d1e0*/  LOP3.LUT P0, RZ, R2, 0x1f, RZ, 0xc0, !PT ;  /* 0x0000001f02ff7812 */ /* 0x002fda000780c0ff */
[----:B----4-:R-:W-:Y:S05]  /*d1f0*/  @!P0 BRA `(.L_x_7134) ;  /* 0x0000000000048947 */ /* 0x010fea0003800000 */
[----:B------:R-:W-:Y:S01]  /*d200*/  BPT.TRAP 0x1 ;  /* 0x000000040000795c */ /* 0x000fe20000300000 */
.L_x_7134:
        /* <DEDUP_REMOVED lines=34> */
.L_x_7115:
[----:B------:R-:W-:Y:S05]  /*d430*/  BSYNC B0 ;  /* 0x0000000000007941 */ /* 0x000fea0003800000 */
.L_x_7111:
[----:B------:R-:W-:-:S03]  /*d440*/  UMOV UR7, 0xffffffff ;  /* 0xffffffff00077882 */ /* 0x000fc60000000000 */
[----:B------:R-:W-:Y:S05]  /*d450*/  BRA.DIV UR7, `(.L_x_7135) ;  /* 0x0000000607b87947 */ /* 0x000fea000b800000 */
[----:B------:R-:W-:-:S13]  /*d460*/  ELECT P6, URZ, PT ;  /* 0x00000000003f782f */ /* 0x000fda00038c0000 */
.L_x_7155:
[----:B------:R-:W-:Y:S05]  /*d470*/  @!P6 BRA `(.L_x_7035) ;  /* 0x000000000084e947 */ /* 0x000fea0003800000 */
[----:B------:R-:W-:-:S06]  /*d480*/  ULOP3.LUT UR7, UR36, 0x2, URZ, 0xfc, !UPT ;  /* 0x0000000224077892 */ /* 0x000fcc000f8efc3f */
[----:B------:R-:W-:-:S05]  /*d490*/  IMAD.U32 R0, RZ, RZ, UR7 ;  /* 0x00000007ff007e24 */ /* 0x000fca000f8e00ff */
[----:B------:R-:W-:-:S13]  /*d4a0*/  ISETP.NE.AND P2, PT, R0, 0x3, PT ;  /* 0x000000030000780c */ /* 0x000fda0003f45270 */
[----:B------:R-:W-:Y:S05]  /*d4b0*/  @!P2 BRA `(.L_x_7136) ;  /* 0x000000000004a947 */ /* 0x000fea0003800000 */
[----:B------:R-:W-:Y:S01]  /*d4c0*/  BPT.TRAP 0x1 ;  /* 0x000000040000795c */ /* 0x000fe20000300000 */
.L_x_7136:
        /* <DEDUP_REMOVED lines=15> */
.L_x_7156:
[----:B------:R-:W2:Y:S02]  /*d5c0*/  SYNCS.PHASECHK.TRANS64.TRYWAIT P0, [R3+URZ], R0 ;  /* 0x00000000030075a7 */ /* 0x000ea4000800017f */
[----:B--2---:R-:W-:Y:S05]  /*d5d0*/  @!P0 BRA `(.L_x_7138) ;  /* 0x00000004008c8947 */ /* 0x004fea0003800000 */
.L_x_7157:
[----:B------:R-:W-:Y:S05]  /*d5e0*/  @!P2 BRA `(.L_x_7139) ;  /* 0x000000000004a947 */ /* 0x000fea0003800000 */
[----:B------:R-:W-:Y:S01]  /*d5f0*/  BPT.TRAP 0x1 ;  /* 0x000000040000795c */ /* 0x000fe20000300000 */
.L_x_7139:
[----:B--2---:R-:W-:-:S04]  /*d600*/  VIADD R3, R8, 0x30c40 ;  /* 0x00030c4008037836 */ /* 0x004fc80000000000 */
[----:B------:R-:W-:-:S04]  /*d610*/  IMAD R5, R2, 0x8, R3 ;  /* 0x0000000802057824 */ /* 0x000fc800078e0203 */
[----:B------:R-:W2:Y:S02]  /*d620*/  SYNCS.PHASECHK.TRANS64.TRYWAIT P0, [R5+URZ], R4 ;  /* 0x00000004050075a7 */ /* 0x000ea4000800017f */
[----:B--2---:R-:W-:Y:S05]  /*d630*/  @!P0 BRA `(.L_x_7140) ;  /* 0x0000000400888947 */ /* 0x004fea0003800000 */
.L_x_7158:
[----:B------:R-:W-:-:S07]  /*d640*/  IMAD R3, R6, 0x8, R3 ;  /* 0x0000000806037824 */ /* 0x000fce00078e0203 */
.L_x_7141:
[----:B---3--:R3:W4:Y:S02]  /*d650*/  SYNCS.PHASECHK.TRANS64.TRYWAIT P0, [R3+URZ], R0 ;  /* 0x00000000030075a7 */ /* 0x008724000800017f */
[----:B----4-:R-:W-:Y:S05]  /*d660*/  @!P0 NANOSLEEP.SYNCS 0x989680 ;  /* 0x009896800000895d */ /* 0x010fea0003900000 */
[----:B------:R-:W4:Y:S02]  /*d670*/  @!P0 SYNCS.PHASECHK.TRANS64 P0, [R3+URZ], R0 ;  /* 0x00000000030085a7 */ /* 0x000f24000800007f */
[----:B----4-:R-:W-:Y:S05]  /*d680*/  @!P0 BRA `(.L_x_7141) ;  /* 0xfffffffc00f08947 */ /* 0x010fea000383ffff */
.L_x_7035:
[----:B------:R-:W-:Y:S05]  /*d690*/  BSYNC B6 ;  /* 0x0000000000067941 */ /* 0x000fea0003800000 */
.L_x_7027:
[----:B------:R-:W-:Y:S05]  /*d6a0*/  EXIT ;  /* 0x000000000000794d */ /* 0x000fea0003800000 */
.L_x_7045:
[----:B------:R-:W-:Y:S02]  /*d6b0*/  IMAD.MOV.U32 R12, RZ, RZ, RZ ;  /* 0x000000ffff0c7224 */ /* 0x000fe400078e00ff */
[----:B------:R-:W-:Y:S02]  /*d6c0*/  IMAD.MOV.U32 R11, RZ, RZ, 0x1f ;  /* 0x0000001fff0b7424 */ /* 0x000fe400078e00ff */
[----:B------:R-:W-:-:S07]  /*d6d0*/  IMAD.MOV.U32 R15, RZ, RZ, -0x1 ;  /* 0xffffffffff0f7424 */ /* 0x000fce00078e00ff */
[----:B------:R-:W-:Y:S05]  /*d6e0*/  WARPSYNC.COLLECTIVE R15, `(.L_x_7142) ;  /* 0x000000000f087348 */ /* 0x000fea0003c00000 */
[----:B------:R1:W2:Y:S02]  /*d6f0*/  SHFL.IDX P6, R14, R13, R12, R11 ;  /* 0x0000000c0d0e7389 */ /* 0x0002a400000c000b */
[----:B-12---:R-:W-:Y:S01]  /*d700*/  ENDCOLLECTIVE ;  /* 0x000000000000791b */ /* 0x006fe20003800000 */
.L_x_7142:
[----:B------:R-:W-:Y:S05]  /*d710*/  BRA `(.L_x_7143) ;  /* 0xffffff3c00c47947 */ /* 0x000fea000383ffff */
.L_x_7047:
[----:B--2---:R2:W3:Y:S02]  /*d720*/  SYNCS.PHASECHK.TRANS64.TRYWAIT P0, [R236+URZ+0x30c00], R15 ;  /* 0x030c000fec0075a7 */ /* 0x0044e4000800017f */
[----:B---3--:R-:W-:Y:S05]  /*d730*/  @!P0 NANOSLEEP.SYNCS 0x989680 ;  /* 0x009896800000895d */ /* 0x008fea0003900000 */
[----:B------:R-:W3:Y:S02]  /*d740*/  @!P0 SYNCS.PHASECHK.TRANS64 P0, [R236+URZ+0x30c00], R15 ;  /* 0x030c000fec0085a7 */ /* 0x000ee4000800007f */
[----:B---3--:R-:W-:Y:S05]  /*d750*/  @!P0 BRA `(.L_x_7047) ;  /* 0xfffffffc00f08947 */ /* 0x008fea000383ffff */
[----:B------:R-:W-:Y:S05]  /*d760*/  BRA `(.L_x_7046) ;  /* 0xffffff4000107947 */ /* 0x000fea000383ffff */
.L_x_7052:
[----:B--2---:R2:W3:Y:S02]  /*d770*/  SYNCS.PHASECHK.TRANS64.TRYWAIT P1, [R6+URZ+0x30c10], R21 ;  /* 0x030c1015060075a7 */ /* 0x0044e4000802017f */
[----:B---3--:R-:W-:Y:S05]  /*d780*/  @!P1 NANOSLEEP.SYNCS 0x989680 ;  /* 0x009896800000995d */ /* 0x008fea0003900000 */
[----:B------:R-:W3:Y:S02]  /*d790*/  @!P1 SYNCS.PHASECHK.TRANS64 P1, [R6+URZ+0x30c10], R21 ;  /* 0x030c1015060095a7 */ /* 0x000ee4000802007f */
[----:B---3--:R-:W-:Y:S05]  /*d7a0*/  @!P1 BRA `(.L_x_7052) ;  /* 0xfffffffc00f09947 */ /* 0x008fea000383ffff */
[----:B------:R-:W-:Y:S05]  /*d7b0*/  BRA `(.L_x_7051) ;  /* 0xffffff4800b87947 */ /* 0x000fea000383ffff */
.L_x_7056:
[----:B------:R1:W1:Y:S02]  /*d7c0*/  SYNCS.PHASECHK.TRANS64.TRYWAIT P1, [R6+URZ+0x30c30], R21 ;  /* 0x030c3015060075a7 */ /* 0x000264000802017f */
[----:B-1----:R-:W-:Y:S05]  /*d7d0*/  @!P1 NANOSLEEP.SYNCS 0x989680 ;  /* 0x009896800000995d */ /* 0x002fea0003900000 */
[----:B------:R-:W1:Y:S02]  /*d7e0*/  @!P1 SYNCS.PHASECHK.TRANS64 P1, [R6+URZ+0x30c30], R21 ;  /* 0x030c3015060095a7 */ /* 0x000e64000802007f */
[----:B-1----:R-:W-:Y:S05]  /*d7f0*/  @!P1 BRA `(.L_x_7056) ;  /* 0xfffffffc00f09947 */ /* 0x002fea000383ffff */
[----:B------:R-:W-:Y:S05]  /*d800*/  BRA `(.L_x_7055) ;  /* 0xffffff4c00cc7947 */ /* 0x000fea000383ffff */
.L_x_7064:
[----:B--2---:R2:W3:Y:S02]  /*d810*/  SYNCS.PHASECHK.TRANS64.TRYWAIT P1, [R7+URZ+0x30c10], R18 ;  /* 0x030c1012070075a7 */ /* 0x0044e4000802017f */
[----:B---3--:R-:W-:Y:S05]  /*d820*/  @!P1 NANOSLEEP.SYNCS 0x989680 ;  /* 0x009896800000995d */ /* 0x008fea0003900000 */
[----:B------:R-:W3:Y:S02]  /*d830*/  @!P1 SYNCS.PHASECHK.TRANS64 P1, [R7+URZ+0x30c10], R18 ;  /* 0x030c1012070095a7 */ /* 0x000ee4000802007f */
[----:B---3--:R-:W-:Y:S05]  /*d840*/  @!P1 BRA `(.L_x_7064) ;  /* 0xfffffffc00f09947 */ /* 0x008fea000383ffff */
[----:B------:R-:W-:Y:S05]  /*d850*/  BRA `(.L_x_7063) ;  /* 0xffffff8400dc7947 */ /* 0x000fea000383ffff */
.L_x_7068:
[----:B------:R1:W1:Y:S02]  /*d860*/  SYNCS.PHASECHK.TRANS64.TRYWAIT P1, [R7+URZ+0x30c30], R18 ;  /* 0x030c3012070075a7 */ /* 0x000264000802017f */
[----:B-1----:R-:W-:Y:S05]  /*d870*/  @!P1 NANOSLEEP.SYNCS 0x989680 ;  /* 0x009896800000995d */ /* 0x002fea0003900000 */
[----:B------:R-:W1:Y:S02]  /*d880*/  @!P1 SYNCS.PHASECHK.TRANS64 P1, [R7+URZ+0x30c30], R18 ;  /* 0x030c3012070095a7 */ /* 0x000e64000802007f */
[----:B-1----:R-:W-:Y:S05]  /*d890*/  @!P1 BRA `(.L_x_7068) ;  /* 0xfffffffc00f09947 */ /* 0x002fea000383ffff */
[----:B------:R-:W-:Y:S05]  /*d8a0*/  BRA `(.L_x_7067) ;  /* 0xffffff8800f07947 */ /* 0x000fea000383ffff */
.L_x_7116:
[----:B-1----:R1:W2:Y:S02]  /*d8b0*/  SYNCS.PHASECHK.TRANS64.TRYWAIT P0, [R15+URZ+0x30c20], R2 ;  /* 0x030c20020f0075a7 */ /* 0x0022a4000800017f */
[----:B--2---:R-:W-:Y:S05]  /*d8c0*/  @!P0 NANOSLEEP.SYNCS 0x989680 ;  /* 0x009896800000895d */ /* 0x004fea0003900000 */
[----:B------:R-:W2:Y:S02]  /*d8d0*/  @!P0 SYNCS.PHASECHK.TRANS64 P0, [R15+URZ+0x30c20], R2 ;  /* 0x030c20020f0085a7 */ /* 0x000ea4000800007f */
[----:B--2---:R-:W-:Y:S05]  /*d8e0*/  @!P0 BRA `(.L_x_7116) ;  /* 0xfffffffc00f08947 */ /* 0x004fea000383ffff */
[----:B------:R-:W-:Y:S05]  /*d8f0*/  BRA `(.L_x_7144) ;  /* 0xffffffe400287947 */ /* 0x000fea000383ffff */
.L_x_7120:
[----:B---3--:R3:W4:Y:S02]  /*d900*/  SYNCS.PHASECHK.TRANS64.TRYWAIT P1, [R15+URZ+0x30c40], R18 ;  /* 0x030c40120f0075a7 */ /* 0x008724000802017f */
[----:B----4-:R-:W-:Y:S05]  /*d910*/  @!P1 NANOSLEEP.SYNCS 0x989680 ;  /* 0x009896800000995d */ /* 0x010fea0003900000 */
[----:B------:R-:W4:Y:S02]  /*d920*/  @!P1 SYNCS.PHASECHK.TRANS64 P1, [R15+URZ+0x30c40], R18 ;  /* 0x030c40120f0095a7 */ /* 0x000f24000802007f */
[----:B----4-:R-:W-:Y:S05]  /*d930*/  @!P1 BRA `(.L_x_7120) ;  /* 0xfffffffc00f09947 */ /* 0x010fea000383ffff */
[----:B------:R-:W-:Y:S05]  /*d940*/  BRA `(.L_x_7145) ;  /* 0xffffffe8007c7947 */ /* 0x000fea000383ffff */
.L_x_7122:
[----:B-1----:R1:W2:Y:S02]  /*d950*/  SYNCS.PHASECHK.TRANS64.TRYWAIT P1, [R15+URZ+0x30c28], R18 ;  /* 0x030c28120f0075a7 */ /* 0x0022a4000802017f */
[----:B--2---:R-:W-:Y:S05]  /*d960*/  @!P1 NANOSLEEP.SYNCS 0x989680 ;  /* 0x009896800000995d */ /* 0x004fea0003900000 */
[----:B------:R-:W2:Y:S02]  /*d970*/  @!P1 SYNCS.PHASECHK.TRANS64 P1, [R15+URZ+0x30c28], R18 ;  /* 0x030c28120f0095a7 */ /* 0x000ea4000802007f */
[----:B--2---:R-:W-:Y:S05]  /*d980*/  @!P1 BRA `(.L_x_7122) ;  /* 0xfffffffc00f09947 */ /* 0x004fea000383ffff */
[----:B------:R-:W-:Y:S05]  /*d990*/  BRA `(.L_x_7146) ;  /* 0xffffffec00007947 */ /* 0x000fea000383ffff */
.L_x_7124:
[----:B--2---:R2:W4:Y:S02]  /*d9a0*/  SYNCS.PHASECHK.TRANS64.TRYWAIT P1, [R15+URZ+0x30c48], R18 ;  /* 0x030c48120f0075a7 */ /* 0x004524000802017f */
[----:B----4-:R-:W-:Y:S05]  /*d9b0*/  @!P1 NANOSLEEP.SYNCS 0x989680 ;  /* 0x009896800000995d */ /* 0x010fea0003900000 */
[----:B------:R-:W4:Y:S02]  /*d9c0*/  @!P1 SYNCS.PHASECHK.TRANS64 P1, [R15+URZ+0x30c48], R18 ;  /* 0x030c48120f0095a7 */ /* 0x000f24000802007f */
[----:B----4-:R-:W-:Y:S05]  /*d9d0*/  @!P1 BRA `(.L_x_7124) ;  /* 0xfffffffc00f09947 */ /* 0x010fea000383ffff */
[----:B------:R-:W-:Y:S05]  /*d9e0*/  BRA `(.L_x_7147) ;  /* 0xffffffec00847947 */ /* 0x000fea000383ffff */
.L_x_7126:
[----:B------:R-:W-:-:S07]  /*d9f0*/  SHF.L.U32 R4, R10, 0x1f, RZ ;  /* 0x0000001f0a047819 */ /* 0x000fce00000006ff */
.L_x_7148:
[----:B----4-:R4:W1:Y:S02]  /*da00*/  SYNCS.PHASECHK.TRANS64.TRYWAIT P1, [R15+URZ+0x30c20], R4 ;  /* 0x030c20040f0075a7 */ /* 0x010864000802017f */
[----:B-1----:R-:W-:Y:S05]  /*da10*/  @!P1 NANOSLEEP.SYNCS 0x989680 ;  /* 0x009896800000995d */ /* 0x002fea0003900000 */
[----:B------:R-:W1:Y:S02]  /*da20*/  @!P1 SYNCS.PHASECHK.TRANS64 P1, [R15+URZ+0x30c20], R4 ;  /* 0x030c20040f0095a7 */ /* 0x000e64000802007f */
[----:B-1----:R-:W-:Y:S05]  /*da30*/  @!P1 BRA `(.L_x_7148) ;  /* 0xfffffffc00f09947 */ /* 0x002fea000383ffff */
[----:B------:R-:W-:Y:S05]  /*da40*/  BRA `(.L_x_7149) ;  /* 0xffffffec00ec7947 */ /* 0x000fea000383ffff */
.L_x_7129:
[----:B-1----:R1:W4:Y:S02]  /*da50*/  SYNCS.PHASECHK.TRANS64.TRYWAIT P1, [R15+URZ+0x30c40], R12 ;  /* 0x030c400c0f0075a7 */ /* 0x002324000802017f */
[----:B----4-:R-:W-:Y:S05]  /*da60*/  @!P1 NANOSLEEP.SYNCS 0x989680 ;  /* 0x009896800000995d */ /* 0x010fea0003900000 */
[----:B------:R-:W4:Y:S02]  /*da70*/  @!P1 SYNCS.PHASECHK.TRANS64 P1, [R15+URZ+0x30c40], R12 ;  /* 0x030c400c0f0095a7 */ /* 0x000f24000802007f */
[----:B----4-:R-:W-:Y:S05]  /*da80*/  @!P1 BRA `(.L_x_7129) ;  /* 0xfffffffc00f09947 */ /* 0x010fea000383ffff */
[----:B------:R-:W-:Y:S05]  /*da90*/  BRA `(.L_x_7150) ;  /* 0xfffffff0008c7947 */ /* 0x000fea000383ffff */
.L_x_7131:
[----:B--2---:R2:W4:Y:S02]  /*daa0*/  SYNCS.PHASECHK.TRANS64.TRYWAIT P1, [R15+URZ+0x30c28], R12 ;  /* 0x030c280c0f0075a7 */ /* 0x004524000802017f */
[----:B----4-:R-:W-:Y:S05]  /*dab0*/  @!P1 NANOSLEEP.SYNCS 0x989680 ;  /* 0x009896800000995d */ /* 0x010fea0003900000 */
[----:B------:R-:W4:Y:S02]  /*dac0*/  @!P1 SYNCS.PHASECHK.TRANS64 P1, [R15+URZ+0x30c28], R12 ;  /* 0x030c280c0f0095a7 */ /* 0x000f24000802007f */
[----:B----4-:R-:W-:Y:S05]  /*dad0*/  @!P1 BRA `(.L_x_7131) ;  /* 0xfffffffc00f09947 */ /* 0x010fea000383ffff */
[----:B------:R-:W-:Y:S05]  /*dae0*/  BRA `(.L_x_7151) ;  /* 0xfffffff400047947 */ /* 0x000fea000383ffff */
.L_x_7133:
[----:B----4-:R4:W1:Y:S02]  /*daf0*/  SYNCS.PHASECHK.TRANS64.TRYWAIT P0, [R3+URZ+0x30c40], R0 ;  /* 0x030c4000030075a7 */ /* 0x010864000800017f */
[----:B-1----:R-:W-:Y:S05]  /*db00*/  @!P0 NANOSLEEP.SYNCS 0x989680 ;  /* 0x009896800000895d */ /* 0x002fea0003900000 */
[----:B------:R-:W1:Y:S02]  /*db10*/  @!P0 SYNCS.PHASECHK.TRANS64 P0, [R3+URZ+0x30c40], R0 ;  /* 0x030c4000030085a7 */ /* 0x000e64000800007f */
[----:B-1----:R-:W-:Y:S05]  /*db20*/  @!P0 BRA `(.L_x_7133) ;  /* 0xfffffffc00f08947 */ /* 0x002fea000383ffff */
[----:B------:R-:W-:Y:S05]  /*db30*/  BRA `(.L_x_7152) ;  /* 0xfffffff400987947 */ /* 0x000fea000383ffff */
.L_x_7135:
[----:B------:R-:W-:Y:S01]  /*db40*/  BSSY B0, `(.L_x_7153) ;  /* 0x0000006000007945 */ /* 0x000fe20003800000 */
[----:B------:R-:W-:-:S07]  /*db50*/  IMAD.MOV.U32 R15, RZ, RZ, -0x1 ;  /* 0xffffffffff0f7424 */ /* 0x000fce00078e00ff */
[----:B------:R-:W-:Y:S05]  /*db60*/  WARPSYNC.COLLECTIVE R15, `(.L_x_7154) ;  /* 0x000000000f0c7348 */ /* 0x000fea0003c00000 */
[----:B------:R-:W-:Y:S02]  /*db70*/  ELECT P6, UR62, PT ;  /* 0x00000000003e782f */ /* 0x000fe400038c0000 */
[----:B------:R-:W-:Y:S01]  /*db80*/  MOV R14, UR62 ;  /* 0x0000003e000e7c02 */ /* 0x000fe20008000f00 */
[----:B------:R-:W-:Y:S10]  /*db90*/  ENDCOLLECTIVE ;  /* 0x000000000000791b */ /* 0x000ff40003800000 */
.L_x_7154:
[----:B------:R-:W-:Y:S05]  /*dba0*/  BSYNC B0 ;  /* 0x0000000000007941 */ /* 0x000fea0003800000 */
.L_x_7153:
[----:B------:R-:W-:Y:S05]  /*dbb0*/  BRA `(.L_x_7155) ;  /* 0xfffffff8002c7947 */ /* 0x000fea000383ffff */
.L_x_7137:
[----:B-1----:R1:W2:Y:S02]  /*dbc0*/  SYNCS.PHASECHK.TRANS64.TRYWAIT P0, [R7+URZ], R4 ;  /* 0x00000004070075a7 */ /* 0x0022a4000800017f */
[----:B--2---:R-:W-:Y:S05]  /*dbd0*/  @!P0 NANOSLEEP.SYNCS 0x989680 ;  /* 0x009896800000895d */ /* 0x004fea0003900000 */
[----:B------:R-:W2:Y:S02]  /*dbe0*/  @!P0 SYNCS.PHASECHK.TRANS64 P0, [R7+URZ], R4 ;  /* 0x00000004070085a7 */ /* 0x000ea4000800007f */
[----:B--2---:R-:W-:Y:S05]  /*dbf0*/  @!P0 BRA `(.L_x_7137) ;  /* 0xfffffffc00f08947 */ /* 0x004fea000383ffff */
[----:B------:R-:W-:Y:S05]  /*dc00*/  BRA `(.L_x_7156) ;  /* 0xfffffff8006c7947 */ /* 0x000fea000383ffff */
.L_x_7138:
[----:B--2---:R2:W3:Y:S02]  /*dc10*/  SYNCS.PHASECHK.TRANS64.TRYWAIT P0, [R3+URZ], R0 ;  /* 0x00000000030075a7 */ /* 0x0044e4000800017f */
[----:B---3--:R-:W-:Y:S05]  /*dc20*/  @!P0 NANOSLEEP.SYNCS 0x989680 ;  /* 0x009896800000895d */ /* 0x008fea0003900000 */
[----:B------:R-:W3:Y:S02]  /*dc30*/  @!P0 SYNCS.PHASECHK.TRANS64 P0, [R3+URZ], R0 ;  /* 0x00000000030085a7 */ /* 0x000ee4000800007f */
[----:B---3--:R-:W-:Y:S05]  /*dc40*/  @!P0 BRA `(.L_x_7138) ;  /* 0xfffffffc00f08947 */ /* 0x008fea000383ffff */
[----:B------:R-:W-:Y:S05]  /*dc50*/  BRA `(.L_x_7157) ;  /* 0xfffffff800607947 */ /* 0x000fea000383ffff */
.L_x_7140:
[----:B--2---:R2:W3:Y:S02]  /*dc60*/  SYNCS.PHASECHK.TRANS64.TRYWAIT P0, [R5+URZ], R4 ;  /* 0x00000004050075a7 */ /* 0x0044e4000800017f */
[----:B---3--:R-:W-:Y:S05]  /*dc70*/  @!P0 NANOSLEEP.SYNCS 0x989680 ;  /* 0x009896800000895d */ /* 0x008fea0003900000 */
[----:B------:R-:W3:Y:S02]  /*dc80*/  @!P0 SYNCS.PHASECHK.TRANS64 P0, [R5+URZ], R4 ;  /* 0x00000004050085a7 */ /* 0x000ee4000800007f */
[----:B---3--:R-:W-:Y:S05]  /*dc90*/  @!P0 BRA `(.L_x_7140) ;  /* 0xfffffffc00f08947 */ /* 0x008fea000383ffff */
[----:B------:R-:W-:Y:S05]  /*dca0*/  BRA `(.L_x_7158) ;  /* 0xfffffff800647947 */ /* 0x000fea000383ffff */
.L_x_7159:
        /* <DEDUP_REMOVED lines=13> */
.L_x_7424:


//--------------------- .text._ZN7cutlass13device_kernelIN5flash32FlashAttnBwdPostprocessConvertdQIN4cute5tupleIJNS3_1CILi128EEENS5_ILi64EEEEEENS_6half_tEfNS_4arch4Sm90ELi256ENS3_8TiledMMAINS3_8MMA_AtomIJNS3_4SM904GMMA25MMA_64x64x16_F32F16F16_RSILNSF_5MajorE0ELSH_1ELNSF_7ScaleInE1ELSI_1EEEEEENS3_6LayoutINS4_IJNS5_ILi2EEENS5_ILi1EEESN_EEENS4_IJSN_NS5_ILi0EEESP_EEEEENS4_IJNS3_10UnderscoreESS_SS_EEEEELb0EEEEEvNT_6ParamsE --------------------------
	.section	.text._ZN7cutlass13device_kernelIN5flash32FlashAttnBwdPostprocessConvertdQIN4cute5tupleIJNS3_1CILi128EEENS5_ILi64EEEEEENS_6half_tEfNS_4arch4Sm90ELi256ENS3_8TiledMMAINS3_8MMA_AtomIJNS3_4SM904GMMA25MMA_64x64x16_F32F16F16_RSILNSF_5MajorE0ELSH_1ELNSF_7ScaleInE1ELSI_1EEEEEENS3_6LayoutINS4_IJNS5_ILi2EEENS5_ILi1EEESN_EEENS4_IJSN_NS5_ILi0EEESP_EEEEENS4_IJNS3_10UnderscoreESS_SS_EEEEELb0EEEEEvNT_6ParamsE,"ax",@progbits
	.align	128
.text._ZN7cutlass13device_kernelIN5flash32FlashAttnBwdPostprocessConvertdQIN4cute5tupleIJNS3_1CILi128EEENS5_ILi64EEEEEENS_6half_tEfNS_4arch4Sm90ELi256ENS3_8TiledMMAINS3_8MMA_AtomIJNS3_4SM904GMMA25MMA_64x64x16_F32F16F16_RSILNSF_5MajorE0ELSH_1ELNSF_7ScaleInE1ELSI_1EEEEEENS3_6LayoutINS4_IJNS5_ILi2EEENS5_ILi1EEESN_EEENS4_IJSN_NS5_ILi0EEESP_EEEEENS4_IJNS3_10UnderscoreESS_SS_EEEEELb0EEEEEvNT_6ParamsE:
        .type           _ZN7cutlass13device_kernelIN5flash32FlashAttnBwdPostprocessConvertdQIN4cute5tupleIJNS3_1CILi128EEENS5_ILi64EEEEEENS_6half_tEfNS_4arch4Sm90ELi256ENS3_8TiledMMAINS3_8MMA_AtomIJNS3_4SM904GMMA25MMA_64x64x16_F32F16F16_RSILNSF_5MajorE0ELSH_1ELNSF_7ScaleInE1ELSI_1EEEEEENS3_6LayoutINS4_IJNS5_ILi2EEENS5_ILi1EEESN_EEENS4_IJSN_NS5_ILi0EEESP_EEEEENS4_IJNS3_10UnderscoreESS_SS_EEEEELb0EEEEEvNT_6ParamsE,@function
        .size           _ZN7cutlass13device_kernelIN5flash32FlashAttnBwdPostprocessConvertdQIN4cute5tupleIJNS3_1CILi128EEENS5_ILi64EEEEEENS_6half_tEfNS_4arch4Sm90ELi256ENS3_8TiledMMAINS3_8MMA_AtomIJNS3_4SM904GMMA25MMA_64x64x16_F32F16F16_RSILNSF_5MajorE0ELSH_1ELNSF_7ScaleInE1ELSI_1EEEEEENS3_6LayoutINS4_IJNS5_ILi2EEENS5_ILi1EEESN_EEENS4_IJSN_NS5_ILi0EEESP_EEEEENS4_IJNS3_10UnderscoreESS_SS_EEEEELb0EEEEEvNT_6ParamsE,(.L_x_7425 - _ZN7cutlass13device_kernelIN5flash32FlashAttnBwdPostprocessConvertdQIN4cute5tupleIJNS3_1CILi128EEENS5_ILi64EEEEEENS_6half_tEfNS_4arch4Sm90ELi256ENS3_8TiledMMAINS3_8MMA_AtomIJNS3_4SM904GMMA25MMA_64x64x16_F32F16F16_RSILNSF_5MajorE0ELSH_1ELNSF_7ScaleInE1ELSI_1EEEEEENS3_6LayoutINS4_IJNS5_ILi2EEENS5_ILi1EEESN_EEENS4_IJSN_NS5_ILi0EEESP_EEEEENS4_IJNS3_10UnderscoreESS_SS_EEEEELb0EEEEEvNT_6ParamsE)
        .other          _ZN7cutlass13device_kernelIN5flash32FlashAttnBwdPostprocessConvertdQIN4cute5tupleIJNS3_1CILi128EEENS5_ILi64EEEEEENS_6half_tEfNS_4arch4Sm90ELi256ENS3_8TiledMMAINS3_8MMA_AtomIJNS3_4SM904GMMA25MMA_64x64x16_F32F16F16_RSILNSF_5MajorE0ELSH_1ELNSF_7ScaleInE1ELSI_1EEEEEENS3_6LayoutINS4_IJNS5_ILi2EEENS5_ILi1EEESN_EEENS4_IJSN_NS5_ILi0EEESP_EEEEENS4_IJNS3_10UnderscoreESS_SS_EEEEELb0EEEEEvNT_6ParamsE,@"STO_CUDA_ENTRY STV_DEFAULT"
_ZN7cutlass13device_kernelIN5flash32FlashAttnBwdPostprocessConvertdQIN4cute5tupleIJNS3_1CILi128EEENS5_ILi64EEEEEENS_6half_tEfNS_4arch4Sm90ELi256ENS3_8TiledMMAINS3_8MMA_AtomIJNS3_4SM904GMMA25MMA_64x64x16_F32F16F16_RSILNSF_5MajorE0ELSH_1ELNSF_7ScaleInE1ELSI_1EEEEEENS3_6LayoutINS4_IJNS5_ILi2EEENS5_ILi1EEESN_EEENS4_IJSN_NS5_ILi0EEESP_EEEEENS4_IJNS3_10UnderscoreESS_SS_EEEEELb0EEEEEvNT_6ParamsE:
[----:B------:R-:W-:Y:S08]  /*0000*/  LDC R1, c[0x0][0x28] ;  /* 0x00000a00ff017b82 */ /* 0x000ff00000000800 */
[----:B------:R-:W0:Y:S01]  /*0010*/  LDC.64 R2, c[0x0][0x278] ;  /* 0x00009e00ff027b82 */ /* 0x000e220000000a00 */
[----:B------:R-:W1:Y:S01]  /*0020*/  S2R R13, SR_CTAID.Z ;  /* 0x00000000000d7919 */ /* 0x000e620000002700 */
[----:B------:R-:W-:-:S06]  /*0030*/  ULDC.64 UR8, c[0x0][0x208] ;  /* 0x0000820000087ab9 */ /* 0x000fcc0000000a00 */
[----:B------:R-:W2:Y:S08]  /*0040*/  LDC.64 R10, c[0x0][0x270] ;  /* 0x00009c00ff0a7b82 */ /* 0x000eb00000000a00 */
[----:B------:R-:W1:Y:S01]  /*0050*/  LDC.64 R4, c[0x0][0x270] ;  /* 0x00009c00ff047b82 */ /* 0x000e620000000a00 */
[----:B0-----:R-:W-:-:S04]  /*0060*/  ISETP.NE.U32.AND P2, PT, R2, RZ, PT ;  /* 0x000000ff0200720c */ /* 0x001fc80003f45070 */
[----:B------:R-:W-:Y:S02]  /*0070*/  ISETP.NE.AND.EX P2, PT, R3, RZ, PT, P2 ;  /* 0x000000ff0300720c */ /* 0x000fe40003f45320 */
[----:B--2---:R-:W-:-:S04]  /*0080*/  ISETP.NE.U32.AND P1, PT, R10, RZ, PT ;  /* 0x000000ff0a00720c */ /* 0x004fc80003f25070 */
[----:B------:R-:W-:Y:S01]  /*0090*/  ISETP.NE.AND.EX P1, PT, R11, RZ, PT, P1 ;  /* 0x000000ff0b00720c */ /* 0x000fe20003f25310 */
[----:B------:R-:W-:Y:S01]  /*00a0*/  ULDC UR4, c[0x0][0x240] ;  /* 0x0000900000047ab9 */ /* 0x000fe20000000800 */
[----:B-1----:R-:W-:-:S05]  /*00b0*/  IMAD.WIDE R4, R13, 0x4, R4 ;  /* 0x000000040d047825 */ /* 0x002fca00078e0204 */
[----:B------:R-:W0:Y:S01]  /*00c0*/  @P2 LDC.64 R6, c[0x0][0x278] ;  /* 0x00009e00ff062b82 */ /* 0x000e220000000a00 */
[----:B------:R-:W-:-:S05]  /*00d0*/  IMAD.U32 R43, RZ, RZ, UR4 ;  /* 0x00000004ff2b7e24 */ /* 0x000fca000f8e00ff */
[----:B------:R1:W5:Y:S01]  /*00e0*/  @P1 LDG.E R9, desc[UR8][R4.64] ;  /* 0x0000000804091981 */ /* 0x000362000c1e1900 */
[----:B0-----:R-:W-:-:S05]  /*00f0*/  @P2 IMAD.WIDE R6, R13, 0x4, R6 ;  /* 0x000000040d062825 */ /* 0x001fca00078e0206 */
[----:B------:R1:W5:Y:S01]  /*0100*/  @P2 LDG.E R43, desc[UR8][R6.64] ;  /* 0x00000008062b2981 */ /* 0x000362000c1e1900 */
[----:B------:R-:W-:Y:S01]  /*0110*/  ISETP.NE.U32.AND P0, PT, R10, RZ, PT ;  /* 0x000000ff0a00720c */ /* 0x000fe20003f05070 */
[----:B------:R-:W0:Y:S03]  /*0120*/  S2R R3, SR_CTAID.X ;  /* 0x0000000000037919 */ /* 0x000e260000002500 */
[----:B------:R-:W-:Y:S01]  /*0130*/  ISETP.NE.AND.EX P0, PT, R11, RZ, PT, P0 ;  /* 0x000000ff0b00720c */ /* 0x000fe20003f05300 */
[----:B0-----:R-:W-:Y:S01]  /*0140*/  IMAD.SHL.U32 R40, R3, 0x80, RZ ;  /* 0x0000008003287824 */ /* 0x001fe200078e00ff */
[----:B-1----:R-:W-:Y:S11]  /*0150*/  @P2 BRA `(.L_x_7160) ;  /* 0x0000000000102947 */ /* 0x002ff60003800000 */
[----:B------:R-:W-:Y:S05]  /*0160*/  @!P1 BRA `(.L_x_7160) ;  /* 0x00000000000c9947 */ /* 0x000fea0003800000 */
[----:B------:R-:W2:Y:S04]  /*0170*/  LDG.E R0, desc[UR8][R4.64] ;  /* 0x0000000804007981 */ /* 0x000ea8000c1e1900 */
[----:B-----5:R-:W2:Y:S02]  /*0180*/  LDG.E R43, desc[UR8][R4.64+0x4] ;  /* 0x00000408042b7981 */ /* 0x020ea4000c1e1900 */
[----:B--2---:R-:W-:-:S07]  /*0190*/  IMAD.IADD R43, R43, 0x1, -R0 ;  /* 0x000000012b2b7824 */ /* 0x004fce00078e0a00 */
.L_x_7160:
[----:B-----5:R-:W-:-:S13]  /*01a0*/  ISETP.LE.AND P2, PT, R43, R40, PT ;  /* 0x000000282b00720c */ /* 0x020fda0003f43270 */
[----:B------:R-:W-:Y:S05]  /*01b0*/  @P0 EXIT P2 ;  /* 0x000000000000094d */ /* 0x000fea0001000000 */
[----:B------:R-:W0:Y:S01]  /*01c0*/  S2R R6, SR_CTAID.Y ;  /* 0x0000000000067919 */ /* 0x000e220000002600 */
[----:B------:R-:W-:Y:S01]  /*01d0*/  @P1 IMAD R0, R13, 0x80, R9 ;  /* 0x000000800d001824 */ /* 0x000fe200078e0209 */
[----:B------:R-:W1:Y:S01]  /*01e0*/  LDC.64 R14, c[0x0][0x228] ;  /* 0x00008a00ff0e7b82 */ /* 0x000e620000000a00 */
[----:B------:R-:W-:Y:S01]  /*01f0*/  CS2R R10, SRZ ;  /* 0x00000000000a7805 */ /* 0x000fe2000001ff00 */
[----:B------:R-:W2:Y:S01]  /*0200*/  S2R R46, SR_TID.X ;  /* 0x00000000002e7919 */ /* 0x000ea20000002100 */
[----:B------:R-:W-:Y:S01]  /*0210*/  IMAD.SHL.U32 R7, R3, 0x2000, RZ ;  /* 0x0000200003077824 */ /* 0x000fe200078e00ff */
[----:B------:R-:W-:Y:S01]  /*0220*/  @P1 SHF.R.S32.HI R5, RZ, 0x1f, R0 ;  /* 0x0000001fff051819 */ /* 0x000fe20000011400 */
[----:B------:R-:W-:Y:S01]  /*0230*/  BSSY B0, `(.L_x_7161) ;  /* 0x0000030000007945 */ /* 0x000fe20003800000 */
[----:B------:R-:W3:Y:S01]  /*0240*/  S2R R2, SR_CgaCtaId ;  /* 0x0000000000027919 */ /* 0x000ee20000008800 */
[----:B------:R-:W-:Y:S01]  /*0250*/  SEL R4, R13, RZ, !P0 ;  /* 0x000000ff0d047207 */ /* 0x000fe20004000000 */
[----:B------:R-:W4:Y:S01]  /*0260*/  LDC.64 R16, c[0x0][0x230] ;  /* 0x00008c00ff107b82 */ /* 0x000f220000000a00 */
[----:B------:R-:W-:-:S05]  /*0270*/  @P1 LEA.HI R5, R5, R0, RZ, 0x7 ;  /* 0x0000000005051211 */ /* 0x000fca00078f38ff */
[----:B------:R-:W-:Y:S02]  /*0280*/  @P1 IMAD.SHL.U32 R5, R5, 0x40, RZ ;  /* 0x0000004005051824 */ /* 0x000fe400078e00ff */
[----:B------:R-:W5:Y:S03]  /*0290*/  LDC.64 R18, c[0x0][0x210] ;  /* 0x00008400ff127b82 */ /* 0x000f660000000a00 */
[----:B------:R-:W-:-:S04]  /*02a0*/  @P1 LOP3.LUT R5, R5, 0xffffe000, RZ, 0xc0, !PT ;  /* 0xffffe00005051812 */ /* 0x000fc800078ec0ff */
[----:B------:R-:W-:Y:S02]  /*02b0*/  @P1 MOV R10, R5 ;  /* 0x00000005000a1202 */ /* 0x000fe40000000f00 */
[----:B------:R-:W-:Y:S02]  /*02c0*/  @P1 SHF.R.S32.HI R11, RZ, 0x1f, R5 ;  /* 0x0000001fff0b1819 */ /* 0x000fe40000011405 */
[C---:B------:R-:W-:Y:S02]  /*02d0*/  IADD3 R10, P2, R7.reuse, R10, RZ ;  /* 0x0000000a070a7210 */ /* 0x040fe40007f5e0ff */
[----:B0-----:R-:W-:Y:S02]  /*02e0*/  SHF.R.S32.HI R5, RZ, 0x1f, R6 ;  /* 0x0000001fff057819 */ /* 0x001fe40000011406 */
[----:B------:R-:W-:Y:S02]  /*02f0*/  LEA.HI.X.SX32 R11, R7, R11, 0x1, P2 ;  /* 0x0000000b070b7211 */ /* 0x000fe400010f0eff */
[----:B------:R-:W-:Y:S01]  /*0300*/  SHF.R.S32.HI R7, RZ, 0x1f, R13 ;  /* 0x0000001fff077819 */ /* 0x000fe2000001140d */
[----:B-1----:R-:W-:-:S02]  /*0310*/  IMAD R0, R5, R14, RZ ;  /* 0x0000000e05007224 */ /* 0x002fc400078e02ff */
[----:B------:R-:W-:Y:S01]  /*0320*/  IMAD.WIDE.U32 R10, R6, R14, R10 ;  /* 0x0000000e060a7225 */ /* 0x000fe200078e000a */
[----:B------:R-:W-:Y:S02]  /*0330*/  SEL R7, R7, RZ, !P0 ;  /* 0x000000ff07077207 */ /* 0x000fe40004000000 */
[----:B--2---:R-:W-:Y:S01]  /*0340*/  ISETP.NE.AND P0, PT, R46, RZ, PT ;  /* 0x000000ff2e00720c */ /* 0x004fe20003f05270 */
[----:B------:R-:W-:Y:S02]  /*0350*/  IMAD R15, R6, R15, R0 ;  /* 0x0000000f060f7224 */ /* 0x000fe400078e0200 */
[----:B----4-:R-:W-:Y:S02]  /*0360*/  IMAD R0, R7, R16, RZ ;  /* 0x0000001007007224 */ /* 0x010fe400078e02ff */
[----:B------:R-:W-:Y:S02]  /*0370*/  IMAD.IADD R11, R11, 0x1, R15 ;  /* 0x000000010b0b7824 */ /* 0x000fe400078e020f */
[----:B------:R-:W-:-:S02]  /*0380*/  IMAD R13, R4, R17, R0 ;  /* 0x00000011040d7224 */ /* 0x000fc400078e0200 */
[----:B------:R-:W-:-:S04]  /*0390*/  IMAD.WIDE.U32 R10, R4, R16, R10 ;  /* 0x00000010040a7225 */ /* 0x000fc800078e000a */
[----:B------:R-:W-:Y:S01]  /*03a0*/  IMAD.IADD R0, R11, 0x1, R13 ;  /* 0x000000010b007824 */ /* 0x000fe200078e020d */
[----:B-----5:R-:W-:-:S04]  /*03b0*/  LEA R18, P2, R10, R18, 0x2 ;  /* 0x000000120a127211 */ /* 0x020fc800078410ff */
[----:B------:R-:W-:Y:S01]  /*03c0*/  LEA.HI.X R0, R10, R19, R0, 0x2, P2 ;  /* 0x000000130a007211 */ /* 0x000fe200010f1400 */
[----:B---3--:R-:W-:Y:S08]  /*03d0*/  @P0 BRA `(.L_x_7162) ;  /* 0x0000000000540947 */ /* 0x008ff00003800000 */
        /* <DEDUP_REMOVED lines=16> */
.L_x_7163:
[----:B------:R-:W-:Y:S01]  /*04e0*/  @P0 ELECT P2, URZ, PT ;  /* 0x00000000003f082f */ /* 0x000fe20003840000 */
[----:B------:R1:W-:-:S12]  /*04f0*/  UBLKCP.S.G [UR6], [UR4], UR10 ;  /* 0x00000006040073ba */ /* 0x0003d8000800020a */
[----:B------:R-:W-:Y:S02]  /*0500*/  @P2 PLOP3.LUT P0, PT, P2, PT, PT, 0x8, 0x0 ;  /* 0x000000000000281c */ /* 0x000fe4000170e170 */
[----:B------:R-:W-:-:S11]  /*0510*/  PLOP3.LUT P2, PT, PT, PT, PT, 0x8, 0x0 ;  /* 0x000000000000781c */ /* 0x000fd60003f4e170 */
[----:B-1----:R-:W-:Y:S05]  /*0520*/  @P0 BRA.U.ANY `(.L_x_7163) ;  /* 0xfffffffd00ec0947 */ /* 0x002fea000393ffff */
.L_x_7162:
[----:B------:R-:W-:Y:S05]  /*0530*/  BSYNC B0 ;  /* 0x0000000000007941 */ /* 0x000fea0003800000 */
.L_x_7161:
[----:B------:R-:W-:Y:S01]  /*0540*/  BAR.SYNC.DEFER_BLOCKING 0x0 ;  /* 0x0000000000007b1d */ /* 0x000fe20000010000 */
[----:B------:R-:W-:Y:S02]  /*0550*/  MOV R41, 0x400 ;  /* 0x0000040000297802 */ /* 0x000fe40000000f00 */
[----:B------:R-:W-:Y:S02]  /*0560*/  CS2R R50, SRZ ;  /* 0x0000000000327805 */ /* 0x000fe4000001ff00 */
[----:B------:R-:W-:Y:S01]  /*0570*/  SHF.L.U32 R0, RZ, 0x1f, RZ ;  /* 0x0000001fff007819 */ /* 0x000fe200000006ff */
[--C-:B------:R-:W-:Y:S01]  /*0580*/  @P1 IMAD.MOV.U32 R50, RZ, RZ, R9.reuse ;  /* 0x000000ffff321224 */ /* 0x100fe200078e0009 */
[----:B------:R-:W-:Y:S02]  /*0590*/  LEA R41, R2, R41, 0x18 ;  /* 0x0000002902297211 */ /* 0x000fe400078ec0ff */
[----:B------:R-:W-:-:S07]  /*05a0*/  @P1 SHF.R.S32.HI R51, RZ, 0x1f, R9 ;  /* 0x0000001fff331819 */ /* 0x000fce0000011409 */
.L_x_7164:
[----:B-1----:R1:W2:Y:S02]  /*05b0*/  SYNCS.PHASECHK.TRANS64.TRYWAIT P0, [R41+URZ+0xc000], R0 ;  /* 0x00c00000290075a7 */ /* 0x0022a4000800017f */
[----:B--2---:R-:W-:Y:S05]  /*05c0*/  @!P0 NANOSLEEP.SYNCS 0x989680 ;  /* 0x009896800000895d */ /* 0x004fea0003900000 */
[----:B------:R-:W2:Y:S02]  /*05d0*/  @!P0 SYNCS.PHASECHK.TRANS64 P0, [R41+URZ+0xc000], R0 ;  /* 0x00c00000290085a7 */ /* 0x000ea4000800007f */
[----:B--2---:R-:W-:Y:S05]  /*05e0*/  @!P0 BRA `(.L_x_7164) ;  /* 0xfffffffc00f08947 */ /* 0x004fea000383ffff */
[----:B------:R-:W-:Y:S01]  /*05f0*/  SHF.R.S32.HI R37, RZ, 0x1f, R46 ;  /* 0x0000001fff257819 */ /* 0x000fe2000001142e */
[----:B------:R-:W-:Y:S01]  /*0600*/  ULDC UR4, c[0x0][0x268] ;  /* 0x00009a0000047ab9 */ /* 0x000fe20000000800 */
[----:B------:R-:W-:Y:S01]  /*0610*/  ULDC.64 UR6, c[0x0][0x258] ;  /* 0x0000960000067ab9 */ /* 0x000fe20000000a00 */
[----:B------:R-:W-:Y:S01]  /*0620*/  VIADDMNMX R43, R43, -R40, 0x80, PT ;  /* 0x000000802b2b7446 */ /* 0x000fe20003800928 */
[----:B------:R-:W-:Y:S01]  /*0630*/  IMAD R5, R5, UR6, RZ ;  /* 0x0000000605057c24 */ /* 0x000fe2000f8e02ff */
[CC--:B-1----:R-:W-:Y:S01]  /*0640*/  LEA.HI R0, R37.reuse, R46.reuse, RZ, 0x7 ;  /* 0x0000002e25007211 */ /* 0x0c2fe200078f38ff */
[----:B------:R-:W-:Y:S01]  /*0650*/  BSSY B0, `(.L_x_7165) ;  /* 0x0000092000007945 */ /* 0x000fe20003800000 */
[----:B------:R-:W-:Y:S02]  /*0660*/  LEA.HI R48, R37, R46, RZ, 0x4 ;  /* 0x0000002e25307211 */ /* 0x000fe400078f20ff */
[C---:B------:R-:W-:Y:S01]  /*0670*/  LOP3.LUT R9, R0.reuse, 0xfffff80, RZ, 0xc0, !PT ;  /* 0x0fffff8000097812 */ /* 0x040fe200078ec0ff */
[----:B------:R-:W-:Y:S01]  /*0680*/  IMAD.SHL.U32 R0, R0, 0x20, RZ ;  /* 0x0000002000007824 */ /* 0x000fe200078e00ff */
[----:B------:R-:W-:-:S02]  /*0690*/  LOP3.LUT R11, R48, 0xfffffff0, RZ, 0xc0, !PT ;  /* 0xfffffff0300b7812 */ /* 0x000fc400078ec0ff */
[-C--:B------:R-:W-:Y:S02]  /*06a0*/  IADD3 R9, -R9, R46.reuse, RZ ;  /* 0x0000002e09097210 */ /* 0x080fe40007ffe1ff */
[----:B------:R-:W-:Y:S01]  /*06b0*/  LOP3.LUT R0, R0, 0x3ffff000, RZ, 0xc0, !PT ;  /* 0x3ffff00000007812 */ /* 0x000fe200078ec0ff */
[----:B------:R-:W-:Y:S01]  /*06c0*/  IMAD.IADD R42, R46, 0x1, -R11 ;  /* 0x000000012e2a7824 */ /* 0x000fe200078e0a0b */
[-C--:B------:R-:W-:Y:S02]  /*06d0*/  LEA.HI R2, R37, R46.reuse, RZ, 0x5 ;  /* 0x0000002e25027211 */ /* 0x080fe400078f28ff */
[----:B------:R-:W-:Y:S01]  /*06e0*/  SHF.R.U32.HI R48, RZ, 0x1, R48 ;  /* 0x00000001ff307819 */ /* 0x000fe20000011630 */
[----:B------:R-:W-:Y:S01]  /*06f0*/  IMAD R0, R9, 0x4, R0 ;  /* 0x0000000409007824 */ /* 0x000fe200078e0200 */
[----:B------:R-:W-:Y:S01]  /*0700*/  SHF.R.S32.HI R45, RZ, 0x1f, R42 ;  /* 0x0000001fff2d7819 */ /* 0x000fe2000001142a */
[----:B------:R-:W-:Y:S02]  /*0710*/  IMAD.SHL.U32 R2, R2, 0x20, RZ ;  /* 0x0000002002027824 */ /* 0x000fe400078e00ff */
[----:B------:R-:W-:Y:S01]  /*0720*/  IMAD R52, R0, 0x4, R41 ;  /* 0x0000000400347824 */ /* 0x000fe200078e0229 */
[----:B------:R-:W-:-:S02]  /*0730*/  LEA.HI R0, R37, R46, RZ, 0x3 ;  /* 0x0000002e25007211 */ /* 0x000fc400078f18ff */
[----:B------:R-:W-:Y:S02]  /*0740*/  LEA.HI R45, R45, R42, RZ, 0x3 ;  /* 0x0000002a2d2d7211 */ /* 0x000fe400078f18ff */
[----:B------:R-:W-:Y:S01]  /*0750*/  LOP3.LUT R23, R0, 0x1ffffff8, RZ, 0xc0, !PT ;  /* 0x1ffffff800177812 */ /* 0x000fe200078ec0ff */
[----:B------:R-:W1:Y:S01]  /*0760*/  LDS.128 R12, [R52+0x800] ;  /* 0x00080000340c7984 */ /* 0x000e620000000c00 */
[----:B------:R-:W-:Y:S02]  /*0770*/  SHF.R.S32.HI R0, RZ, 0x3, R0 ;  /* 0x00000003ff007819 */ /* 0x000fe40000011400 */
[----:B------:R-:W-:Y:S01]  /*0780*/  LOP3.LUT R21, R45, 0xfffffff8, RZ, 0xc0, !PT ;  /* 0xfffffff82d157812 */ /* 0x000fe200078ec0ff */
[----:B------:R-:W-:Y:S01]  /*0790*/  IMAD.IADD R44, R46, 0x1, -R23 ;  /* 0x000000012e2c7824 */ /* 0x000fe200078e0a17 */
[----:B------:R-:W-:Y:S01]  /*07a0*/  SHF.L.U32 R28, R0, 0x6, RZ ;  /* 0x00000006001c7819 */ /* 0x000fe200000006ff */
[----:B0-----:R-:W0:Y:S01]  /*07b0*/  LDS.128 R8, [R52] ;  /* 0x0000000034087984 */ /* 0x001e220000000c00 */
[----:B------:R-:W-:Y:S01]  /*07c0*/  LEA.HI R46, R37, R46, RZ, 0x6 ;  /* 0x0000002e252e7211 */ /* 0x000fe200078f30ff */
[----:B------:R-:W-:Y:S01]  /*07d0*/  IMAD.SHL.U32 R44, R44, 0x8, RZ ;  /* 0x000000082c2c7824 */ /* 0x000fe200078e00ff */
[----:B------:R-:W-:Y:S01]  /*07e0*/  LOP3.LUT R33, R28, 0x1c0, RZ, 0xc0, !PT ;  /* 0x000001c01c217812 */ /* 0x000fe200078ec0ff */
[----:B------:R-:W-:Y:S01]  /*07f0*/  IMAD.IADD R42, R42, 0x1, -R21 ;  /* 0x000000012a2a7824 */ /* 0x000fe200078e0a15 */
[----:B------:R-:W2:Y:S01]  /*0800*/  LDS.128 R24, [R52+0x2000] ;  /* 0x0020000034187984 */ /* 0x000ea20000000c00 */
[----:B------:R-:W-:Y:S01]  /*0810*/  IMAD.SHL.U32 R45, R45, 0x40, RZ ;  /* 0x000000402d2d7824 */ /* 0x000fe200078e00ff */
[----:B------:R-:W-:Y:S01]  /*0820*/  SHF.R.U32.HI R36, RZ, 0x3, R33 ;  /* 0x00000003ff247819 */ /* 0x000fe20000011621 */
[----:B------:R-:W-:Y:S01]  /*0830*/  IMAD.SHL.U32 R49, R42, 0x40, RZ ;  /* 0x000000402a317824 */ /* 0x000fe200078e00ff */
[----:B------:R-:W3:Y:S01]  /*0840*/  LDS.128 R20, [R52+0x1800] ;  /* 0x0018000034147984 */ /* 0x000ee20000000c00 */
[----:B------:R-:W-:Y:S01]  /*0850*/  LOP3.LUT R47, R33, 0x38, R44, 0xf8, !PT ;  /* 0x00000038212f7812 */ /* 0x000fe200078ef82c */
[----:B------:R-:W-:Y:S01]  /*0860*/  IMAD.SHL.U32 R46, R46, 0x8, RZ ;  /* 0x000000082e2e7824 */ /* 0x000fe200078e00ff */
[----:B------:R-:W-:Y:S01]  /*0870*/  LOP3.LUT R45, R45, 0x7ffffe00, RZ, 0xc0, !PT ;  /* 0x7ffffe002d2d7812 */ /* 0x000fe200078ec0ff */
[----:B------:R-:W4:Y:S01]  /*0880*/  LDS.128 R16, [R52+0x1000] ;  /* 0x0010000034107984 */ /* 0x000f220000000c00 */
[----:B------:R-:W-:-:S02]  /*0890*/  LOP3.LUT R47, R47, R36, RZ, 0x3c, !PT ;  /* 0x000000242f2f7212 */ /* 0x000fc400078e3cff */
[----:B------:R-:W-:Y:S01]  /*08a0*/  LOP3.LUT R49, R49, 0x1c0, RZ, 0xc0, !PT ;  /* 0x000001c031317812 */ /* 0x000fe200078ec0ff */
[----:B------:R-:W5:Y:S01]  /*08b0*/  LDS.128 R32, [R52+0x3000] ;  /* 0x0030000034207984 */ /* 0x000f620000000c00 */
[----:B------:R-:W-:Y:S02]  /*08c0*/  R2P PR, R42, 0x6 ;  /* 0x000000062a007804 */ /* 0x000fe40000000000 */
[----:B------:R-:W-:Y:S01]  /*08d0*/  LOP3.LUT R48, R49, 0x8, R48, 0xf8, !PT ;  /* 0x0000000831307812 */ /* 0x000fe200078ef830 */
[----:B------:R-:W5:Y:S01]  /*08e0*/  LDS.128 R28, [R52+0x2800] ;  /* 0x00280000341c7984 */ /* 0x000f620000000c00 */
[----:B------:R-:W-:-:S03]  /*08f0*/  SHF.R.U32.HI R49, RZ, 0x3, R49 ;  /* 0x00000003ff317819 */ /* 0x000fc60000011631 */
[----:B------:R-:W5:Y:S01]  /*0900*/  LDS.128 R36, [R52+0x3800] ;  /* 0x0038000034247984 */ /* 0x000f620000000c00 */
[----:B------:R-:W-:Y:S02]  /*0910*/  LOP3.LUT R48, R48, R49, RZ, 0x3c, !PT ;  /* 0x0000003130307212 */ /* 0x000fe400078e3cff */
[----:B------:R-:W-:Y:S02]  /*0920*/  LOP3.LUT R49, R2, 0x7ffffc00, RZ, 0xc0, !PT ;  /* 0x7ffffc0002317812 */ /* 0x000fe400078ec0ff */
[----:B------:R-:W-:Y:S02]  /*0930*/  LOP3.LUT R2, R47, 0x7ffffe00, R46, 0xf8, !PT ;  /* 0x7ffffe002f027812 */ /* 0x000fe400078ef82e */
[----:B------:R-:W-:Y:S01]  /*0940*/  IADD3 R42, R48, R45, R49 ;  /* 0x0000002d302a7210 */ /* 0x000fe20007ffe031 */
[----:B-1----:R-:W-:Y:S01]  /*0950*/  FMUL.FTZ R48, R15, UR4 ;  /* 0x000000040f307c20 */ /* 0x002fe20008410000 */
[----:B------:R-:W-:Y:S01]  /*0960*/  FMUL.FTZ R13, R13, UR4 ;  /* 0x000000040d0d7c20 */ /* 0x000fe20008410000 */
[----:B0-----:R-:W-:Y:S01]  /*0970*/  FMUL.FTZ R45, R9, UR4 ;  /* 0x00000004092d7c20 */ /* 0x001fe20008410000 */
[----:B------:R-:W-:Y:S01]  /*0980*/  FMUL.FTZ R46, R11, UR4 ;  /* 0x000000040b2e7c20 */ /* 0x000fe20008410000 */
[----:B------:R-:W-:Y:S01]  /*0990*/  FMUL.FTZ R9, R10, UR4 ;  /* 0x000000040a097c20 */ /* 0x000fe20008410000 */
[----:B------:R-:W-:Y:S01]  /*09a0*/  FMUL.FTZ R11, R14, UR4 ;  /* 0x000000040e0b7c20 */ /* 0x000fe20008410000 */
[----:B------:R-:W-:Y:S01]  /*09b0*/  FMUL.FTZ R10, R12, UR4 ;  /* 0x000000040c0a7c20 */ /* 0x000fe20008410000 */
[----:B--2---:R-:W-:Y:S01]  /*09c0*/  FMUL.FTZ R25, R25, UR4 ;  /* 0x0000000419197c20 */ /* 0x004fe20008410000 */
[----:B------:R-:W-:Y:S01]  /*09d0*/  FMUL.FTZ R8, R8, UR4 ;  /* 0x0000000408087c20 */ /* 0x000fe20008410000 */
[----:B------:R-:W-:Y:S01]  /*09e0*/  F2FP.F16.F32.PACK_AB R9, R46, R9 ;  /* 0x000000092e09723e */ /* 0x000fe200000000ff */
        /* <DEDUP_REMOVED lines=12> */
[----:B------:R-:W-:Y:S01]  /*0ab0*/  FMUL.FTZ R24, R30, UR4 ;  /* 0x000000041e187c20 */ /* 0x000fe20008410000 */
[----:B------:R-:W-:Y:S01]  /*0ac0*/  FMUL.FTZ R31, R31, UR4 ;  /* 0x000000041f1f7c20 */ /* 0x000fe20008410000 */
[----:B------:R-:W-:Y:S01]  /*0ad0*/  F2FP.F16.F32.PACK_AB R10, R13, R10 ;  /* 0x0000000a0d0a723e */ /* 0x000fe200000000ff */
[----:B------:R-:W-:Y:S01]  /*0ae0*/  FMUL.FTZ R22, R28, UR4 ;  /* 0x000000041c167c20 */ /* 0x000fe20008410000 */
[----:B------:R-:W-:Y:S01]  /*0af0*/  FMUL.FTZ R33, R38, UR4 ;  /* 0x0000000426217c20 */ /* 0x000fe20008410000 */
[----:B------:R-:W-:Y:S01]  /*0b00*/  FMUL.FTZ R38, R39, UR4 ;  /* 0x0000000427267c20 */ /* 0x000fe20008410000 */
[----:B------:R-:W-:Y:S01]  /*0b10*/  IADD3 R39, R41, 0x8000, RZ ;  /* 0x0000800029277810 */ /* 0x000fe20007ffe0ff */
[----:B------:R-:W-:Y:S01]  /*0b20*/  FMUL.FTZ R29, R29, UR4 ;  /* 0x000000041d1d7c20 */ /* 0x000fe20008410000 */
[----:B------:R-:W-:Y:S01]  /*0b30*/  F2FP.F16.F32.PACK_AB R13, R19, R14 ;  /* 0x0000000e130d723e */ /* 0x000fe200000000ff */
[----:B------:R-:W-:Y:S01]  /*0b40*/  FMUL.FTZ R30, R36, UR4 ;  /* 0x00000004241e7c20 */ /* 0x000fe20008410000 */
[----:B------:R-:W-:Y:S01]  /*0b50*/  F2FP.F16.F32.PACK_AB R19, R31, R24 ;  /* 0x000000181f13723e */ /* 0x000fe200000000ff */
[----:B------:R-:W-:Y:S01]  /*0b60*/  IMAD.MOV.U32 R24, RZ, RZ, 0x20 ;  /* 0x00000020ff187424 */ /* 0x000fe200078e00ff */
[----:B------:R-:W-:Y:S01]  /*0b70*/  F2FP.F16.F32.PACK_AB R14, R20, R15 ;  /* 0x0000000f140e723e */ /* 0x000fe200000000ff */
[----:B------:R-:W-:Y:S01]  /*0b80*/  FMUL.FTZ R37, R37, UR4 ;  /* 0x0000000425257c20 */ /* 0x000fe20008410000 */
[----:B------:R-:W-:Y:S01]  /*0b90*/  F2FP.F16.F32.PACK_AB R15, R23, R16 ;  /* 0x00000010170f723e */ /* 0x000fe200000000ff */
[----:B------:R-:W-:-:S02]  /*0ba0*/  IMAD R23, R42, 0x2, R39 ;  /* 0x000000022a177824 */ /* 0x000fc400078e0227 */
[----:B------:R-:W-:Y:S01]  /*0bb0*/  FMUL.FTZ R17, R17, UR4 ;  /* 0x0000000411117c20 */ /* 0x000fe20008410000 */
[----:B------:R-:W-:Y:S01]  /*0bc0*/  SEL R24, R24, 0xffffffe0, !P1 ;  /* 0xffffffe018187807 */ /* 0x000fe20004800000 */
[----:B------:R-:W-:Y:S01]  /*0bd0*/  FMUL.FTZ R28, R34, UR4 ;  /* 0x00000004221c7c20 */ /* 0x000fe20008410000 */
[----:B------:R-:W-:Y:S01]  /*0be0*/  FMUL.FTZ R35, R35, UR4 ;  /* 0x0000000423237c20 */ /* 0x000fe20008410000 */
[----:B------:R-:W-:Y:S01]  /*0bf0*/  F2FP.F16.F32.PACK_AB R16, R25, R18 ;  /* 0x000000121910723e */ /* 0x000fe200000000ff */
[----:B------:R-:W-:Y:S01]  /*0c00*/  VIADD R31, R23, 0x40 ;  /* 0x00000040171f7836 */ /* 0x000fe20000000000 */
[----:B------:R-:W-:Y:S01]  /*0c10*/  F2FP.F16.F32.PACK_AB R18, R29, R22 ;  /* 0x000000161d12723e */ /* 0x000fe200000000ff */
[----:B------:R-:W-:Y:S01]  /*0c20*/  @P2 VIADD R31, R23, 0xffffffc0 ;  /* 0xffffffc0171f2836 */ /* 0x000fe20000000000 */
[----:B------:R-:W-:Y:S01]  /*0c30*/  F2FP.F16.F32.PACK_AB R8, R45, R8 ;  /* 0x000000082d08723e */ /* 0x000fe200000000ff */
[--C-:B------:R-:W-:Y:S01]  /*0c40*/  IMAD R42, R42, 0x2, R41.reuse ;  /* 0x000000022a2a7824 */ /* 0x100fe200078e0229 */
[----:B------:R-:W-:Y:S01]  /*0c50*/  F2FP.F16.F32.PACK_AB R11, R48, R11 ;  /* 0x0000000b300b723e */ /* 0x000fe200000000ff */
[----:B------:R-:W-:Y:S01]  /*0c60*/  IMAD R41, R2, 0x2, R41 ;  /* 0x0000000202297824 */ /* 0x000fe200078e0229 */
[----:B------:R-:W-:Y:S01]  /*0c70*/  F2FP.F16.F32.PACK_AB R22, R37, R30 ;  /* 0x0000001e2516723e */ /* 0x000fe200000000ff */
[----:B------:R-:W-:Y:S01]  /*0c80*/  ULDC UR4, c[0x0][0x244] ;  /* 0x0000910000047ab9 */ /* 0x000fe20000000800 */
[----:B------:R-:W-:Y:S01]  /*0c90*/  F2FP.F16.F32.PACK_AB R12, R17, R12 ;  /* 0x0000000c110c723e */ /* 0x000fe200000000ff */
[----:B------:R0:W-:Y:S01]  /*0ca0*/  STSM.16.M88.4 [R42+0x8000], R8 ;  /* 0x008000082a007844 */ /* 0x0001e20000000200 */
[----:B------:R-:W-:-:S02]  /*0cb0*/  IADD3 R30, R23, R24, RZ ;  /* 0x00000018171e7210 */ /* 0x000fc40007ffe0ff */
[----:B------:R-:W-:Y:S02]  /*0cc0*/  F2FP.F16.F32.PACK_AB R17, R26, R21 ;  /* 0x000000151a11723e */ /* 0x000fe400000000ff */
[----:B------:R-:W-:Y:S01]  /*0cd0*/  F2FP.F16.F32.PACK_AB R20, R32, R27 ;  /* 0x0000001b2014723e */ /* 0x000fe200000000ff */
[----:B------:R-:W-:Y:S01]  /*0ce0*/  IMAD.IADD R32, R24, 0x1, R31 ;  /* 0x0000000118207824 */ /* 0x000fe200078e021f */
[----:B------:R-:W-:Y:S01]  /*0cf0*/  F2FP.F16.F32.PACK_AB R21, R35, R28 ;  /* 0x0000001c2315723e */ /* 0x000fe200000000ff */
[----:B------:R1:W-:Y:S01]  /*0d00*/  STSM.16.M88.4 [R30], R12 ;  /* 0x0000000c1e007844 */ /* 0x0003e20000000200 */
[----:B------:R-:W-:Y:S02]  /*0d10*/  F2FP.F16.F32.PACK_AB R23, R38, R33 ;  /* 0x000000212617723e */ /* 0x000fe400000000ff */
[----:B------:R-:W-:Y:S01]  /*0d20*/  IADD3 R28, P0, R0, R50, RZ ;  /* 0x00000032001c7210 */ /* 0x000fe20007f1e0ff */
[----:B------:R1:W-:Y:S01]  /*0d30*/  STSM.16.M88.4 [R31], R16 ;  /* 0x000000101f007844 */ /* 0x0003e20000000200 */
[----:B------:R-:W-:-:S02]  /*0d40*/  SHF.R.S32.HI R45, RZ, 0x1f, R44 ;  /* 0x0000001fff2d7819 */ /* 0x000fc4000001142c */
[----:B------:R-:W-:Y:S01]  /*0d50*/  LEA.HI.X.SX32 R29, R0, R51, 0x1, P0 ;  /* 0x00000033001d7211 */ /* 0x000fe200000f0eff */
[----:B------:R1:W-:Y:S01]  /*0d60*/  STSM.16.M88.4 [R32], R20 ;  /* 0x0000001420007844 */ /* 0x0003e20000000200 */
[----:B------:R-:W-:Y:S01]  /*0d70*/  BAR.SYNC.DEFER_BLOCKING 0x0 ;  /* 0x0000000000007b1d */ /* 0x000fe20000010000 */
[----:B------:R-:W-:Y:S01]  /*0d80*/  ISETP.GE.AND P0, PT, R44, UR4, PT ;  /* 0x000000042c007c0c */ /* 0x000fe2000bf06270 */
[C---:B0-----:R-:W-:Y:S02]  /*0d90*/  IMAD R9, R6.reuse, UR7, R5 ;  /* 0x0000000706097c24 */ /* 0x041fe4000f8e0205 */
[----:B------:R-:W-:Y:S01]  /*0da0*/  IMAD.WIDE.U32 R44, R6, UR6, R44 ;  /* 0x00000006062c7c25 */ /* 0x000fe2000f8e002c */
[C---:B------:R-:W-:Y:S01]  /*0db0*/  ISETP.GE.OR P3, PT, R0.reuse, R43, P0 ;  /* 0x0000002b0000720c */ /* 0x040fe20000766670 */
[----:B------:R-:W-:Y:S02]  /*0dc0*/  ULDC.64 UR4, c[0x0][0x260] ;  /* 0x0000980000047ab9 */ /* 0x000fe40000000a00 */
[----:B------:R-:W-:Y:S01]  /*0dd0*/  VIADD R5, R0, 0x20 ;  /* 0x0000002000057836 */ /* 0x000fe20000000000 */
[----:B------:R-:W-:Y:S01]  /*0de0*/  IADD3 R45, R45, R9, RZ ;  /* 0x000000092d2d7210 */ /* 0x000fe20007ffe0ff */
[----:B------:R-:W-:-:S02]  /*0df0*/  IMAD R7, R7, UR4, RZ ;  /* 0x0000000407077c24 */ /* 0x000fc4000f8e02ff */
[C---:B------:R-:W-:Y:S01]  /*0e00*/  VIADD R6, R0.reuse, 0x40 ;  /* 0x0000004000067836 */ /* 0x040fe20000000000 */
[-C--:B------:R-:W-:Y:S01]  /*0e10*/  ISETP.GE.OR P2, PT, R5, R43.reuse, P0 ;  /* 0x0000002b0500720c */ /* 0x080fe20000746670 */
[----:B------:R-:W-:Y:S02]  /*0e20*/  VIADD R0, R0, 0x60 ;  /* 0x0000006000007836 */ /* 0x000fe40000000000 */
[----:B------:R-:W-:Y:S01]  /*0e30*/  IMAD R9, R4, UR5, R7 ;  /* 0x0000000504097c24 */ /* 0x000fe2000f8e0207 */
[-C--:B------:R-:W-:Y:S01]  /*0e40*/  ISETP.GE.OR P1, PT, R6, R43.reuse, P0 ;  /* 0x0000002b0600720c */ /* 0x080fe20000726670 */
[----:B------:R-:W-:Y:S01]  /*0e50*/  IMAD.WIDE.U32 R4, R4, UR4, R44 ;  /* 0x0000000404047c25 */ /* 0x000fe2000f8e002c */
[----:B------:R-:W-:-:S03]  /*0e60*/  ISETP.GE.OR P0, PT, R0, R43, P0 ;  /* 0x0000002b0000720c */ /* 0x000fc60000706670 */
[----:B------:R-:W-:Y:S01]  /*0e70*/  IMAD.WIDE R6, R3, 0x80, R28 ;  /* 0x0000008003067825 */ /* 0x000fe200078e021c */
[----:B------:R1:W0:Y:S03]  /*0e80*/  LDS.128 R24, [R41+0xb000] ;  /* 0x00b0000029187984 */ /* 0x0002260000000c00 */
[----:B------:R-:W-:Y:S02]  /*0e90*/  IMAD R8, R2, 0x2, R39 ;  /* 0x0000000202087824 */ /* 0x000fe400078e0227 */
        /* <DEDUP_REMOVED lines=13> */
.L_x_7166:
[----:B------:R-:W-:Y:S05]  /*0f70*/  BSYNC B0 ;  /* 0x0000000000007941 */ /* 0x000fea0003800000 */
.L_x_7165:
[----:B--2---:R2:W3:Y:S01]  /*0f80*/  LDS.128 R8, [R41+0x9000] ;  /* 0x0090000029087984 */ /* 0x0044e20000000c00 */
        /* <DEDUP_REMOVED lines=15> */
.L_x_7168:
[----:B------:R-:W-:Y:S05]  /*1080*/  BSYNC B0 ;  /* 0x0000000000007941 */ /* 0x000fea0003800000 */
.L_x_7167:
[----:B---34-:R3:W4:Y:S01]  /*1090*/  LDS.128 R8, [R41+0xa000] ;  /* 0x00a0000029087984 */ /* 0x0187220000000c00 */
        /* <DEDUP_REMOVED lines=14> */
[----:B----4-:R1:W-:Y:S02]  /*1180*/  STG.E.128 desc[UR8][R14.64], R8 ;  /* 0x000000080e007986 */ /* 0x0103e4000c101d08 */
.L_x_7170:
[----:B------:R-:W-:Y:S05]  /*1190*/  BSYNC B0 ;  /* 0x0000000000007941 */ /* 0x000fea0003800000 */
.L_x_7169:
[----:B------:R-:W-:Y:S05]  /*11a0*/  @P0 EXIT ;  /* 0x000000000000094d */ /* 0x000fea0003800000 */
        /* <DEDUP_REMOVED lines=11> */
[----:B0-----:R-:W-:Y:S01]  /*1260*/  STG.E.128 desc[UR8][R4.64], R24 ;  /* 0x0000001804007986 */ /* 0x001fe2000c101d08 */
[----:B------:R-:W-:Y:S05]  /*1270*/  EXIT ;  /* 0x000000000000794d */ /* 0x000fea0003800000 */
.L_x_7171:
        /* <DEDUP_REMOVED lines=16> */
.L_x_7425:


//--------------------- .text._ZN7cutlass13device_kernelIN5flash32FlashAttnBwdPostprocessConvertdQIN4cute5tupleIJNS3_1CILi128EEENS5_ILi64EEEEEENS_6half_tEfNS_4arch4Sm90ELi256ENS3_8TiledMMAINS3_8MMA_AtomIJNS3_4SM904GMMA25MMA_64x64x16_F32F16F16_SSILNSF_5MajorE0ELSH_1ELNSF_7ScaleInE1ELSI_1EEEEEENS3_6LayoutINS4_IJNS5_ILi2EEENS5_ILi1EEESN_EEENS4_IJSN_NS5_ILi0EEESP_EEEEENS4_IJNS3_10UnderscoreESS_SS_EEEEELb0EEEEEvNT_6ParamsE --------------------------
	.section	.text._ZN7cutlass13device_kernelIN5flash32FlashAttnBwdPostprocessConvertdQIN4cute5tupleIJNS3_1CILi128EEENS5_ILi64EEEEEENS_6half_tEfNS_4arch4Sm90ELi256ENS3_8TiledMMAINS3_8MMA_AtomIJNS3_4SM904GMMA25MMA_64x64x16_F32F16F16_SSILNSF_5MajorE0ELSH_1ELNSF_7ScaleInE1ELSI_1EEEEEENS3_6LayoutINS4_IJNS5_ILi2EEENS5_ILi1EEESN_EEENS4_IJSN_NS5_ILi0EEESP_EEEEENS4_IJNS3_10UnderscoreESS_SS_EEEEELb0EEEEEvNT_6ParamsE,"ax",@progbits
	.align	128
.text._ZN7cutlass13device_kernelIN5flash32FlashAttnBwdPostprocessConvertdQIN4cute5tupleIJNS3_1CILi128EEENS5_ILi64EEEEEENS_6half_tEfNS_4arch4Sm90ELi256ENS3_8TiledMMAINS3_8MMA_AtomIJNS3_4SM904GMMA25MMA_64x64x16_F32F16F16_SSILNSF_5MajorE0ELSH_1ELNSF_7ScaleInE1ELSI_1EEEEEENS3_6LayoutINS4_IJNS5_ILi2EEENS5_ILi1EEESN_EEENS4_IJSN_NS5_ILi0EEESP_EEEEENS4_IJNS3_10UnderscoreESS_SS_EEEEELb0EEEEEvNT_6ParamsE:
        .type           _ZN7cutlass13device_kernelIN5flash32FlashAttnBwdPostprocessConvertdQIN4cute5tupleIJNS3_1CILi128EEENS5_ILi64EEEEEENS_6half_tEfNS_4arch4Sm90ELi256ENS3_8TiledMMAINS3_8MMA_AtomIJNS3_4SM904GMMA25MMA_64x64x16_F32F16F16_SSILNSF_5MajorE0ELSH_1ELNSF_7ScaleInE1ELSI_1EEEEEENS3_6LayoutINS4_IJNS5_ILi2EEENS5_ILi1EEESN_EEENS4_IJSN_NS5_ILi0EEESP_EEEEENS4_IJNS3_10UnderscoreESS_SS_EEEEELb0EEEEEvNT_6ParamsE,@function
        .size           _ZN7cutlass13device_kernelIN5flash32FlashAttnBwdPostprocessConvertdQIN4cute5tupleIJNS3_1CILi128EEENS5_ILi64EEEEEENS_6half_tEfNS_4arch4Sm90ELi256ENS3_8TiledMMAINS3_8MMA_AtomIJNS3_4SM904GMMA25MMA_64x64x16_F32F16F16_SSILNSF_5MajorE0ELSH_1ELNSF_7ScaleInE1ELSI_1EEEEEENS3_6LayoutINS4_IJNS5_ILi2EEENS5_ILi1EEESN_EEENS4_IJSN_NS5_ILi0EEESP_EEEEENS4_IJNS3_10UnderscoreESS_SS_EEEEELb0EEEEEvNT_6ParamsE,(.L_x_7426 - _ZN7cutlass13device_kernelIN5flash32FlashAttnBwdPostprocessConvertdQIN4cute5tupleIJNS3_1CILi128EEENS5_ILi64EEEEEENS_6half_tEfNS_4arch4Sm90ELi256ENS3_8TiledMMAINS3_8MMA_AtomIJNS3_4SM904GMMA25MMA_64x64x16_F32F16F16_SSILNSF_5MajorE0ELSH_1ELNSF_7ScaleInE1ELSI_1EEEEEENS3_6LayoutINS4_IJNS5_ILi2EEENS5_ILi1EEESN_EEENS4_IJSN_NS5_ILi0EEESP_EEEEENS4_IJNS3_10UnderscoreESS_SS_EEEEELb0EEEEEvNT_6ParamsE)
        .other          _ZN7cutlass13device_kernelIN5flash32FlashAttnBwdPostprocessConvertdQIN4cute5tupleIJNS3_1CILi128EEENS5_ILi64EEEEEENS_6half_tEfNS_4arch4Sm90ELi256ENS3_8TiledMMAINS3_8MMA_AtomIJNS3_4SM904GMMA25MMA_64x64x16_F32F16F16_SSILNSF_5MajorE0ELSH_1ELNSF_7ScaleInE1ELSI_1EEEEEENS3_6LayoutINS4_IJNS5_ILi2EEENS5_ILi1EEESN_EEENS4_IJSN_NS5_ILi0EEESP_EEEEENS4_IJNS3_10UnderscoreESS_SS_EEEEELb0EEEEEvNT_6ParamsE,@"STO_CUDA_ENTRY STV_DEFAULT"
_ZN7cutlass13device_kernelIN5flash32FlashAttnBwdPostprocessConvertdQIN4cute5tupleIJNS3_1CILi128EEENS5_ILi64EEEEEENS_6half_tEfNS_4arch4Sm90ELi256ENS3_8TiledMMAINS3_8MMA_AtomIJNS3_4SM904GMMA25MMA_64x64x16_F32F16F16_SSILNSF_5MajorE0ELSH_1ELNSF_7ScaleInE1ELSI_1EEEEEENS3_6LayoutINS4_IJNS5_ILi2EEENS5_ILi1EEESN_EEENS4_IJSN_NS5_ILi0EEESP_EEEEENS4_IJNS3_10UnderscoreESS_SS_EEEEELb0EEEEEvNT_6ParamsE:
        /* <DEDUP_REMOVED lines=26> */
.L_x_7172:
        /* <DEDUP_REMOVED lines=52> */
.L_x_7175:
[----:B------:R-:W-:Y:S01]  /*04e0*/  @P0 ELECT P2, URZ, PT ;  /* 0x00000000003f082f */ /* 0x000fe20003840000 */
[----:B------:R1:W-:-:S12]  /*04f0*/  UBLKCP.S.G [UR6], [UR4], UR10 ;  /* 0x00000006040073ba */ /* 0x0003d8000800020a */
[----:B------:R-:W-:Y:S02]  /*0500*/  @P2 PLOP3.LUT P0, PT, P2, PT, PT, 0x8, 0x0 ;  /* 0x000000000000281c */ /* 0x000fe4000170e170 */
[----:B------:R-:W-:-:S11]  /*0510*/  PLOP3.LUT P2, PT, PT, PT, PT, 0x8, 0x0 ;  /* 0x000000000000781c */ /* 0x000fd60003f4e170 */
[----:B-1----:R-:W-:Y:S05]  /*0520*/  @P0 BRA.U.ANY `(.L_x_7175) ;  /* 0xfffffffd00ec0947 */ /* 0x002fea000393ffff */
.L_x_7174:
[----:B------:R-:W-:Y:S05]  /*0530*/  BSYNC B0 ;  /* 0x0000000000007941 */ /* 0x000fea0003800000 */
.L_x_7173:
[----:B------:R-:W-:Y:S01]  /*0540*/  BAR.SYNC.DEFER_BLOCKING 0x0 ;  /* 0x0000000000007b1d */ /* 0x000fe20000010000 */
[----:B------:R-:W-:Y:S02]  /*0550*/  MOV R41, 0x400 ;  /* 0x0000040000297802 */ /* 0x000fe40000000f00 */
[----:B------:R-:W-:Y:S02]  /*0560*/  CS2R R50, SRZ ;  /* 0x0000000000327805 */ /* 0x000fe4000001ff00 */
[----:B------:R-:W-:Y:S01]  /*0570*/  SHF.L.U32 R0, RZ, 0x1f, RZ ;  /* 0x0000001fff007819 */ /* 0x000fe200000006ff */
[--C-:B------:R-:W-:Y:S01]  /*0580*/  @P1 IMAD.MOV.U32 R50, RZ, RZ, R9.reuse ;  /* 0x000000ffff321224 */ /* 0x100fe200078e0009 */
[----:B------:R-:W-:Y:S02]  /*0590*/  LEA R41, R2, R41, 0x18 ;  /* 0x0000002902297211 */ /* 0x000fe400078ec0ff */
[----:B------:R-:W-:-:S07]  /*05a0*/  @P1 SHF.R.S32.HI R51, RZ, 0x1f, R9 ;  /* 0x0000001fff331819 */ /* 0x000fce0000011409 */
.L_x_7176:
        /* <DEDUP_REMOVED lines=156> */
.L_x_7178:
[----:B------:R-:W-:Y:S05]  /*0f70*/  BSYNC B0 ;  /* 0x0000000000007941 */ /* 0x000fea0003800000 */
.L_x_7177:
        /* <DEDUP_REMOVED lines=16> */
.L_x_7180:
[----:B------:R-:W-:Y:S05]  /*1080*/  BSYNC B0 ;  /* 0x0000000000007941 */ /* 0x000fea0003800000 */
.L_x_7179:
        /* <DEDUP_REMOVED lines=16> */
.L_x_7182:
[----:B------:R-:W-:Y:S05]  /*1190*/  BSYNC B0 ;  /* 0x0000000000007941 */ /* 0x000fea0003800000 */
.L_x_7181:
        /* <DEDUP_REMOVED lines=14> */
.L_x_7183:
        /* <DEDUP_REMOVED lines=16> */
.L_x_7426:


//--------------------- .text._ZN7cutlass13device_kernelIN5flash11enable_sm90INS1_16FlashAttnBwdSm90INS1_25CollectiveMainloopBwdSm90ILi2ELi2ELi2EN4cute5tupleIJNS5_1CILi1EEES8_S8_EEENS6_IJNS7_ILi128EEESA_NS7_ILi64EEEEEENS_6half_tEfNS_4arch4Sm90ELb1ELb0ELb0ELb1ELb1ELb1ELb0ELb0ELi2ELi1ELi2ELi2ELb0EEENS1_24CollectiveEpilogueBwdGQAISC_fSF_Li256ELb1ELb1EEENS1_25SingleTileBwdLPTSchedulerILb1ELi128ELb1EEEEEEEEEvNT_6ParamsE --------------------------
	.section	.text._ZN7cutlass13device_kernelIN5flash11enable_sm90INS1_16FlashAttnBwdSm90INS1_25CollectiveMainloopBwdSm90ILi2ELi2ELi2EN4cute5tupleIJNS5_1CILi1EEES8_S8_EEENS6_IJNS7_ILi128EEESA_NS7_ILi64EEEEEENS_6half_tEfNS_4arch4Sm90ELb1ELb0ELb0ELb1ELb1ELb1ELb0ELb0ELi2ELi1ELi2ELi2ELb0EEENS1_24CollectiveEpilogueBwdGQAISC_fSF_Li256ELb1ELb1EEENS1_25SingleTileBwdLPTSchedulerILb1ELi128ELb1EEEEEEEEEvNT_6ParamsE,"ax",@progbits
	.align	128
.text._ZN7cutlass13device_kernelIN5flash11enable_sm90INS1_16FlashAttnBwdSm90INS1_25CollectiveMainloopBwdSm90ILi2ELi2ELi2EN4cute5tupleIJNS5_1CILi1EEES8_S8_EEENS6_IJNS7_ILi128EEESA_NS7_ILi64EEEEEENS_6half_tEfNS_4arch4Sm90ELb1ELb0ELb0ELb1ELb1ELb1ELb0ELb0ELi2ELi1ELi2ELi2ELb0EEENS1_24CollectiveEpilogueBwdGQAISC_fSF_Li256ELb1ELb1EEENS1_25SingleTileBwdLPTSchedulerILb1ELi128ELb1EEEEEEEEEvNT_6ParamsE:
        .type           _ZN7cutlass13device_kernelIN5flash11enable_sm90INS1_16FlashAttnBwdSm90INS1_25CollectiveMainloopBwdSm90ILi2ELi2ELi2EN4cute5tupleIJNS5_1CILi1EEES8_S8_EEENS6_IJNS7_ILi128EEESA_NS7_ILi64EEEEEENS_6half_tEfNS_4arch4Sm90ELb1ELb0ELb0ELb1ELb1ELb1ELb0ELb0ELi2ELi1ELi2ELi2ELb0EEENS1_24CollectiveEpilogueBwdGQAISC_fSF_Li256ELb1ELb1EEENS1_25SingleTileBwdLPTSchedulerILb1ELi128ELb1EEEEEEEEEvNT_6ParamsE,@function
        .size           _ZN7cutlass13device_kernelIN5flash11enable_sm90INS1_16FlashAttnBwdSm90INS1_25CollectiveMainloopBwdSm90ILi2ELi2ELi2EN4cute5tupleIJNS5_1CILi1EEES8_S8_EEENS6_IJNS7_ILi128EEESA_NS7_ILi64EEEEEENS_6half_tEfNS_4arch4Sm90ELb1ELb0ELb0ELb1ELb1ELb1ELb0ELb0ELi2ELi1ELi2ELi2ELb0EEENS1_24CollectiveEpilogueBwdGQAISC_fSF_Li256ELb1ELb1EEENS1_25SingleTileBwdLPTSchedulerILb1ELi128ELb1EEEEEEEEEvNT_6ParamsE,(.L_x_7427 - _ZN7cutlass13device_kernelIN5flash11enable_sm90INS1_16FlashAttnBwdSm90INS1_25CollectiveMainloopBwdSm90ILi2ELi2ELi2EN4cute5tupleIJNS5_1CILi1EEES8_S8_EEENS6_IJNS7_ILi128EEESA_NS7_ILi64EEEEEENS_6half_tEfNS_4arch4Sm90ELb1ELb0ELb0ELb1ELb1ELb1ELb0ELb0ELi2ELi1ELi2ELi2ELb0EEENS1_24CollectiveEpilogueBwdGQAISC_fSF_Li256ELb1ELb1EEENS1_25SingleTileBwdLPTSchedulerILb1ELi128ELb1EEEEEEEEEvNT_6ParamsE)
        .other          _ZN7cutlass13device_kernelIN5flash11enable_sm90INS1_16FlashAttnBwdSm90INS1_25CollectiveMainloopBwdSm90ILi2ELi2ELi2EN4cute5tupleIJNS5_1CILi1EEES8_S8_EEENS6_IJNS7_ILi128EEESA_NS7_ILi64EEEEEENS_6half_tEfNS_4arch4Sm90ELb1ELb0ELb0ELb1ELb1ELb1ELb0ELb0ELi2ELi1ELi2ELi2ELb0EEENS1_24CollectiveEpilogueBwdGQAISC_fSF_Li256ELb1ELb1EEENS1_25SingleTileBwdLPTSchedulerILb1ELi128ELb1EEEEEEEEEvNT_6ParamsE,@"STO_CUDA_ENTRY STV_DEFAULT"
_ZN7cutlass13device_kernelIN5flash11enable_sm90INS1_16FlashAttnBwdSm90INS1_25CollectiveMainloopBwdSm90ILi2ELi2ELi2EN4cute5tupleIJNS5_1CILi1EEES8_S8_EEENS6_IJNS7_ILi128EEESA_NS7_ILi64EEEEEENS_6half_tEfNS_4arch4Sm90ELb1ELb0ELb0ELb1ELb1ELb1ELb0ELb0ELi2ELi1ELi2ELi2ELb0EEENS1_24CollectiveEpilogueBwdGQAISC_fSF_Li256ELb1ELb1EEENS1_25SingleTileBwdLPTSchedulerILb1ELi128ELb1EEEEEEEEEvNT_6ParamsE:
        /* <DEDUP_REMOVED lines=24> */
.L_x_7185:
[----:B------:R-:W-:Y:S05]  /*0180*/  BSYNC B0 ;  /* 0x0000000000007941 */ /* 0x000fea0003800000 */
.L_x_7184:
        /* <DEDUP_REMOVED lines=37> */
.L_x_7186:
        /* <DEDUP_REMOVED lines=22> */
.L_x_7187:
[----:B------:R-:W-:Y:S01]  /*0540*/  PLOP3.LUT P0, PT, PT, PT, UP0, 0x80, 0x0 ;  /* 0x000000000000781c */ /* 0x000fe20003f0f008 */
[----:B------:R-:W-:Y:S01]  /*0550*/  NOP ;  /* 0x0000000000007918 */ /* 0x000fe20000000000 */
[----:B------:R-:W-:Y:S01]  /*0560*/  ULDC.64 UR38, c[0x0][0x208] ;  /* 0x0000820000267ab9 */ /* 0x000fe20000000a00 */
[----:B------:R-:W-:Y:S01]  /*0570*/  BSSY B6, `(.L_x_7188) ;  /* 0x0000df3000067945 */ /* 0x000fe20003800000 */
[----:B-12-4-:R-:W-:Y:S09]  /*0580*/  BAR.SYNC.DEFER_BLOCKING 0x0 ;  /* 0x0000000000007b1d */ /* 0x016ff20000010000 */
[----:B------:R-:W-:Y:S05]  /*0590*/  @!P0 BRA `(.L_x_7189) ;  /* 0x0000009800dc8947 */ /* 0x000fea0003800000 */
.L_x_7190:
        /* <DEDUP_REMOVED lines=32> */
.L_x_7191:
[----:B------:R-:W-:Y:S01]  /*07a0*/  ULDC UR8, c[0x0][0x8cc] ;  /* 0x0002330000087ab9 */ /* 0x000fe20000000800 */
[----:B------:R-:W-:Y:S01]  /*07b0*/  UMOV UR7, UR9 ;  /* 0x0000000900077c82 */ /* 0x000fe20008000000 */
[----:B------:R-:W-:-:S11]  /*07c0*/  UISETP.NE.AND UP0, UPT, UR8, 0x1, UPT ;  /* 0x000000010800788c */ /* 0x000fd6000bf05270 */
[----:B------:R-:W-:Y:S02]  /*07d0*/  @UP0 ULDC.64 UR10, c[0x0][0x8d0] ;  /* 0x00023400000a0ab9 */ /* 0x000fe40000000a00 */
[----:B------:R-:W-:-:S04]  /*07e0*/  UIMAD.WIDE.U32 UR4, UR9, UR10, URZ ;  /* 0x0000000a090472a5 */ /* 0x000fc8000f8e003f */
[----:B------:R-:W-:-:S04]  /*07f0*/  @UP0 USHF.R.U32.HI UR7, URZ, UR11, UR5 ;  /* 0x0000000b3f070299 */ /* 0x000fc80008011605 */
[----:B------:R-:W-:-:S12]  /*0800*/  UIMAD UR4, UR7, UR8, URZ ;  /* 0x00000008070472a4 */ /* 0x000fd8000f8e023f */
.L_x_7192:
        /* <DEDUP_REMOVED lines=23> */
.L_x_7193:
        /* <DEDUP_REMOVED lines=14> */
.L_x_7195:
[----:B------:R-:W-:-:S05]  /*0a60*/  ULDC UR4, c[0x0][0x8f4] ;  /* 0x00023d0000047ab9 */ /* 0x000fca0000000800 */
.L_x_7194:
        /* <DEDUP_REMOVED lines=24> */
.L_x_7197:
        /* <DEDUP_REMOVED lines=14> */
.L_x_7198:
        /* <DEDUP_REMOVED lines=11> */
.L_x_7199:
        /* <DEDUP_REMOVED lines=13> */
.L_x_7200:
        /* <DEDUP_REMOVED lines=68> */
.L_x_7203:
        /* <DEDUP_REMOVED lines=15> */
.L_x_7202:
        /* <DEDUP_REMOVED lines=22> */
.L_x_7205:
        /* <DEDUP_REMOVED lines=15> */
.L_x_7204:
[----:B------:R-:W-:Y:S01]  /*15d0*/  SHF.R.S32.HI R5, RZ, 0x1f, R16 ;  /* 0x0000001fff057819 */ /* 0x000fe20000011410 */
[----:B------:R-:W-:-:S03]  /*15e0*/  UMOV UR4, 0xffffffff ;  /* 0xffffffff00047882 */ /* 0x000fc60000000000 */
[----:B------:R-:W-:-:S04]  /*15f0*/  LEA.HI R0, R5, R16, RZ, 0x7 ;  /* 0x0000001005007211 */ /* 0x000fc800078f38ff */
[----:B------:R-:W-:Y:S01]  /*1600*/  SHF.R.S32.HI R13, RZ, 0x7, R0 ;  /* 0x00000007ff0d7819 */ /* 0x000fe20000011400 */
[----:B------:R-:W-:Y:S06]  /*1610*/  BRA.DIV UR4, `(.L_x_7206) ;  /* 0x000000ce04a87947 */ /* 0x000fec000b800000 */
[----:B------:R1:W2:Y:S02]  /*1620*/  SHFL.IDX PT, R14, R13, RZ, 0x1f ;  /* 0x00001fff0d0e7589 */ /* 0x0002a400000e0000 */
.L_x_7334:
        /* <DEDUP_REMOVED lines=24> */
.L_x_7207:
        /* <DEDUP_REMOVED lines=159> */
.L_x_7220:
[----:B------:R-:W-:-:S06]  /*21a0*/  ULOP3.LUT UR4, UR36, 0x1, URZ, 0xfc, !UPT ;  /* 0x0000000124047892 */ /* 0x000fcc000f8efc3f */
[----:B---3--:R-:W-:-:S05]  /*21b0*/  IMAD.U32 R5, RZ, RZ, UR4 ;  /* 0x00000004ff057e24 */ /* 0x008fca000f8e00ff */
[----:B------:R-:W-:-:S13]  /*21c0*/  ISETP.NE.AND P0, PT, R5, 0x3, PT ;  /* 0x000000030500780c */ /* 0x000fda0003f05270 */
[----:B------:R-:W-:Y:S05]  /*21d0*/  @!P0 BRA `(.L_x_7210) ;  /* 0x0000000000048947 */ /* 0x000fea0003800000 */
[----:B------:R-:W-:Y:S01]  /*21e0*/  BPT.TRAP 0x1 ;  /* 0x000000040000795c */ /* 0x000fe20000300000 */
.L_x_7210:
[----:B------:R-:W-:Y:S01]  /*21f0*/  IMAD R6, R0, 0x8, R236 ;  /* 0x0000000800067824 */ /* 0x000fe200078e02ec */
[----:B------:R-:W-:-:S04]  /*2200*/  SHF.L.U32 R21, R4, 0x1f, RZ ;  /* 0x0000001f04157819 */ /* 0x000fc800000006ff */
[----:B------:R1:W2:Y:S01]  /*2210*/  SYNCS.PHASECHK.TRANS64.TRYWAIT P1, [R6+URZ+0x30c10], R21 ;  /* 0x030c1015060075a7 */ /* 0x0002a2000802017f */
[----:B------:R-:W-:Y:S05]  /*2220*/  @!P0 BRA `(.L_x_7211) ;  /* 0x0000000000048947 */ /* 0x000fea0003800000 */
[----:B------:R-:W-:Y:S01]  /*2230*/  BPT.TRAP 0x1 ;  /* 0x000000040000795c */ /* 0x000fe20000300000 */
.L_x_7211:
[----:B------:R-:W-:-:S05]  /*2240*/  VIADD R5, R236, 0x10000 ;  /* 0x00010000ec057836 */ /* 0x000fca0000000000 */
[----:B------:R-:W-:-:S04]  /*2250*/  SHF.R.U32.HI R5, RZ, 0x4, R5 ;  /* 0x00000004ff057819 */ /* 0x000fc80000011605 */
[----:B------:R-:W-:Y:S01]  /*2260*/  LOP3.LUT R5, R5, 0x3fff, RZ, 0xc0, !PT ;  /* 0x00003fff05057812 */ /* 0x000fe200078ec0ff */
[----:B--2---:R-:W-:Y:S06]  /*2270*/  @P1 BRA `(.L_x_7212) ;  /* 0x0000000000081947 */ /* 0x004fec0003800000 */
[----:B------:R-:W2:Y:S02]  /*2280*/  SYNCS.PHASECHK.TRANS64.TRYWAIT P1, [R6+URZ+0x30c10], R21 ;  /* 0x030c1015060075a7 */ /* 0x000ea4000802017f */
[----:B--2---:R-:W-:Y:S05]  /*2290*/  @!P1 BRA `(.L_x_7213) ;  /* 0x000000c000b89947 */ /* 0x004fea0003800000 */
.L_x_7212:
        /* <DEDUP_REMOVED lines=64> */
.L_x_7214:
[----:B------:R1:W1:Y:S01]  /*26a0*/  SYNCS.PHASECHK.TRANS64.TRYWAIT P1, [R6+URZ+0x30c30], R21 ;  /* 0x030c3015060075a7 */ /* 0x000262000802017f */
[----:B------:R-:W-:Y:S05]  /*26b0*/  @!P0 BRA `(.L_x_7215) ;  /* 0x0000000000048947 */ /* 0x000fea0003800000 */
[----:B------:R-:W-:Y:S01]  /*26c0*/  BPT.TRAP 0x1 ;  /* 0x000000040000795c */ /* 0x000fe20000300000 */
.L_x_7215:
[----:B------:R-:W-:-:S05]  /*26d0*/  VIADD R15, R236, 0x18000 ;  /* 0x00018000ec0f7836 */ /* 0x000fca0000000000 */
[----:B------:R-:W-:-:S04]  /*26e0*/  SHF.R.U32.HI R15, RZ, 0x4, R15 ;  /* 0x00000004ff0f7819 */ /* 0x000fc8000001160f */
[----:B------:R-:W-:-:S04]  /*26f0*/  LOP3.LUT R15, R15, 0x3fff, RZ, 0xc0, !PT ;  /* 0x00003fff0f0f7812 */ /* 0x000fc800078ec0ff */
[----:B------:R-:W-:Y:S01]  /*2700*/  LOP3.LUT R17, R15, 0x10000, RZ, 0xfc, !PT ;  /* 0x000100000f117812 */ /* 0x000fe200078efcff */
[----:B-1----:R-:W-:Y:S06]  /*2710*/  @P1 BRA `(.L_x_7216) ;  /* 0x0000000000081947 */ /* 0x002fec0003800000 */
[----:B------:R-:W1:Y:S02]  /*2720*/  SYNCS.PHASECHK.TRANS64.TRYWAIT P1, [R6+URZ+0x30c30], R21 ;  /* 0x030c3015060075a7 */ /* 0x000e64000802017f */
[----:B-1----:R-:W-:Y:S05]  /*2730*/  @!P1 BRA `(.L_x_7217) ;  /* 0x000000bc00a49947 */ /* 0x002fea0003800000 */
.L_x_7216:
        /* <DEDUP_REMOVED lines=50> */
[----:B---3--:R-:W-:Y:S01]  /*2a60*/  SHFL.IDX PT, R223, R14, R230, 0x1f ;  /* 0x00001fe60edf7589 */ /* 0x008fe200000e0000 */
[----:B------:R-:W-:Y:S02]  /*2a70*/  FSEL R100, R100, -INF , !P5 ;  /* 0xff80000064647808 */ /* 0x000fe40006800000 */
[----:B------:R-:W-:Y:S01]  /*2a80*/  FSEL R101, R101, -INF , !P6 ;  /* 0xff80000065657808 */ /* 0x000fe20007000000 */
[----:B------:R-:W-:Y:S01]  /*2a90*/  SHFL.IDX PT, R226, R11, R234, 0x1f ;  /* 0x00001fea0be27589 */ /* 0x000fe200000e0000 */
        /* <DEDUP_REMOVED lines=60> */
[----:B------:R-:W2:Y:S01]  /*2e60*/  SHFL.IDX PT, R90, R10, R230, 0x1f ;  /* 0x00001fe60a5a7589 */ /* 0x000ea200000e0000 */
        /* <DEDUP_REMOVED lines=11> */
[----:B------:R1:W3:Y:S01]  /*2f20*/  MUFU.EX2 R216, R88 ;  /* 0x0000005800d87308 */ /* 0x0002e20000000800 */
[----:B------:R-:W-:Y:S01]  /*2f30*/  FSEL R144, R144, -INF , !P3 ;  /* 0xff80000090907808 */ /* 0x000fe20005800000 */
[----:B------:R-:W-:Y:S01]  /*2f40*/  FFMA.FTZ R222, R98, UR10, -R222 ;  /* 0x0000000a62de7c23 */ /* 0x000fe200080108de */
[----:B------:R-:W-:Y:S01]  /*2f50*/  FSEL R148, R148, -INF , !P5 ;  /* 0xff80000094947808 */ /* 0x000fe20006800000 */
[----:B------:R-:W-:Y:S01]  /*2f60*/  SHFL.IDX PT, R98, R14, R233, 0x1f ;  /* 0x00001fe90e627589 */ /* 0x000fe200000e0000 */
[----:B------:R-:W-:Y:S01]  /*2f70*/  FSEL R218, R91, -INF , !P1 ;  /* 0xff8000005bda7808 */ /* 0x000fe20004800000 */
[----:B------:R-:W-:Y:S01]  /*2f80*/  UIADD3 UR6, UR8, 0x4, URZ ;  /* 0x0000000408067890 */ /* 0x000fe2000fffe03f */
[C---:B------:R-:W-:Y:S01]  /*2f90*/  ISETP.GT.AND P3, PT, R18.reuse, 0x9, PT ;  /* 0x000000091200780c */ /* 0x040fe20003f64270 */
[----:B------:R4:W5:Y:S01]  /*2fa0*/  SHFL.IDX PT, R91, R10, R231, 0x1f ;  /* 0x00001fe70a5b7589 */ /* 0x00096200000e0000 */
[C---:B------:R-:W-:Y:S01]  /*2fb0*/  ISETP.GT.AND P5, PT, R18.reuse, 0x11, PT ;  /* 0x000000111200780c */ /* 0x040fe20003fa4270 */
[----:B------:R-:W-:Y:S01]  /*2fc0*/  UIADD3 UR4, UR9, 0x4, URZ ;  /* 0x0000000409047890 */ /* 0x000fe2000fffe03f */
[C---:B------:R-:W-:Y:S01]  /*2fd0*/  ISETP.GT.AND P6, PT, R18.reuse, 0x18, PT ;  /* 0x000000181200780c */ /* 0x040fe20003fc4270 */
[----:B--2---:R-:W-:Y:S01]  /*2fe0*/  FFMA.FTZ R101, R101, UR10, -R90 ;  /* 0x0000000a65657c23 */ /* 0x004fe2000801085a */
[----:B------:R-:W-:Y:S01]  /*2ff0*/  ISETP.GT.AND P1, PT, R18, 0x19, PT ;  /* 0x000000191200780c */ /* 0x000fe20003f24270 */
[----:B------:R-:W2:Y:S01]  /*3000*/  SHFL.IDX PT, R94, R14, R237, 0x1f ;  /* 0x00001fed0e5e7589 */ /* 0x000ea200000e0000 */
[----:B------:R-:W-:Y:S01]  /*3010*/  FSEL R95, R95, -INF , !P3 ;  /* 0xff8000005f5f7808 */ /* 0x000fe20005800000 */
[----:B------:R-:W-:Y:S01]  /*3020*/  UMOV UR7, 0x40000040 ;  /* 0x4000004000077882 */ /* 0x000fe20000000000 */
[----:B------:R-:W-:Y:S01]  /*3030*/  FSEL R99, R99, -INF , !P5 ;  /* 0xff80000063637808 */ /* 0x000fe20006800000 */
[----:B----4-:R-:W-:Y:S01]  /*3040*/  MUFU.EX2 R10, R21 ;  /* 0x00000015000a7308 */ /* 0x010fe20000000800 */
[----:B------:R-:W-:Y:S01]  /*3050*/  FSEL R102, R102, -INF , !P6 ;  /* 0xff80000066667808 */ /* 0x000fe20007000000 */
[----:B------:R-:W-:Y:S01]  /*3060*/  UMOV UR5, 0x40000040 ;  /* 0x4000004000057882 */ /* 0x000fe20000000000 */
[----:B------:R-:W-:Y:S01]  /*3070*/  FSEL R103, R103, -INF , !P1 ;  /* 0xff80000067677808 */ /* 0x000fe20004800000 */
[----:B-1----:R-:W-:Y:S01]  /*3080*/  FFMA.FTZ R88, R108, UR10, -R96 ;  /* 0x0000000a6c587c23 */ /* 0x002fe20008010860 */
[C---:B------:R-:W-:Y:S01]  /*3090*/  ISETP.GT.AND P2, PT, R18.reuse, 0x20, PT ;  /* 0x000000201200780c */ /* 0x040fe20003f44270 */
[----:B------:R-:W-:Y:S01]  /*30a0*/  SHFL.IDX PT, R108, R14, R231, 0x1f ;  /* 0x00001fe70e6c7589 */ /* 0x000fe200000e0000 */
[C---:B------:R-:W-:Y:S01]  /*30b0*/  ISETP.GT.AND P3, PT, R18.reuse, 0x21, PT ;  /* 0x000000211200780c */ /* 0x040fe20003f64270 */
[----:B------:R1:W-:Y:S01]  /*30c0*/  MUFU.EX2 R21, R101 ;  /* 0x0000006500157308 */ /* 0x0003e20000000800 */
[----:B------:R-:W-:Y:S01]  /*30d0*/  ISETP.GT.AND P4, PT, R18, 0x28, PT ;  /* 0x000000281200780c */ /* 0x000fe20003f84270 */
[----:B------:R-:W-:Y:S01]  /*30e0*/  FFMA.FTZ R218, R218, UR10, -R19 ;  /* 0x0000000adada7c23 */ /* 0x000fe20008010813 */
[C---:B------:R-:W-:Y:S01]  /*30f0*/  ISETP.GT.AND P5, PT, R18.reuse, 0x29, PT ;  /* 0x000000291200780c */ /* 0x040fe20003fa4270 */
[----:B------:R-:W-:Y:S01]  /*3100*/  FFMA.FTZ R19, R97, UR10, -R89 ;  /* 0x0000000a61137c23 */ /* 0x000fe20008010859 */
[----:B------:R-:W-:Y:S01]  /*3110*/  ISETP.GT.AND P6, PT, R18, 0x30, PT ;  /* 0x000000301200780c */ /* 0x000fe20003fc4270 */
[----:B-----5:R-:W-:Y:S01]  /*3120*/  FFMA.FTZ R20, R100, UR10, -R91 ;  /* 0x0000000a64147c23 */ /* 0x020fe2000801085b */
[----:B------:R-:W-:Y:S01]  /*3130*/  ISETP.GT.AND P1, PT, R18, 0x31, PT ;  /* 0x000000311200780c */ /* 0x000fe20003f24270 */
[----:B------:R-:W4:Y:S01]  /*3140*/  SHFL.IDX PT, R97, R14, R234, 0x1f ;  /* 0x00001fea0e617589 */ /* 0x000f2200000e0000 */
[----:B------:R-:W-:Y:S01]  /*3150*/  FSEL R106, R106, -INF , !P2 ;  /* 0xff8000006a6a7808 */ /* 0x000fe20005000000 */
[----:B-1----:R-:W-:Y:S01]  /*3160*/  FFMA.FTZ R101, R120, UR10, -R224 ;  /* 0x0000000a78657c23 */ /* 0x002fe200080108e0 */
[----:B------:R-:W-:Y:S01]  /*3170*/  FSEL R107, R107, -INF , !P3 ;  /* 0xff8000006b6b7808 */ /* 0x000fe20005800000 */
[----:B------:R-:W1:Y:S01]  /*3180*/  SHFL.IDX PT, R120, R11, R233, 0x1f ;  /* 0x00001fe90b787589 */ /* 0x000e6200000e0000 */
[----:B------:R-:W-:Y:S01]  /*3190*/  FSEL R110, R110, -INF , !P4 ;  /* 0xff8000006e6e7808 */ /* 0x000fe20006000000 */
[--C-:B--2---:R-:W-:Y:S01]  /*31a0*/  FFMA.FTZ R23, R105, UR10, -R94.reuse ;  /* 0x0000000a69177c23 */ /* 0x104fe2000801085e */
[----:B------:R-:W-:Y:S01]  /*31b0*/  FSEL R111, R111, -INF , !P5 ;  /* 0xff8000006f6f7808 */ /* 0x000fe20006800000 */
[----:B------:R-:W-:Y:S01]  /*31c0*/  SHFL.IDX PT, R92, R14, R8, 0x1f ;  /* 0x00001f080e5c7589 */ /* 0x000fe200000e0000 */
[----:B------:R-:W-:Y:S01]  /*31d0*/  FSEL R114, R114, -INF , !P6 ;  /* 0xff80000072727808 */ /* 0x000fe20007000000 */
[----:B------:R-:W-:Y:S01]  /*31e0*/  FFMA.FTZ R107, R107, UR10, -R94 ;  /* 0x0000000a6b6b7c23 */ /* 0x000fe2000801085e */
[----:B------:R-:W-:Y:S01]  /*31f0*/  FSEL R115, R115, -INF , !P1 ;  /* 0xff80000073737808 */ /* 0x000fe20004800000 */
[----:B------:R-:W2:Y:S01]  /*3200*/  SHFL.IDX PT, R100, R14, R232, 0x1f ;  /* 0x00001fe80e647589 */ /* 0x000ea200000e0000 */
[----:B------:R-:W-:Y:S01]  /*3210*/  ISETP.GT.AND P2, PT, R18, 0x38, PT ;  /* 0x000000381200780c */ /* 0x000fe20003f44270 */
[----:B------:R-:W-:Y:S01]  /*3220*/  FFMA.FTZ R110, R110, UR10, -R96 ;  /* 0x0000000a6e6e7c23 */ /* 0x000fe20008010860 */
[----:B------:R-:W-:Y:S01]  /*3230*/  ISETP.GT.AND P3, PT, R18, 0x39, PT ;  /* 0x000000391200780c */ /* 0x000fe20003f64270 */
[----:B------:R-:W-:Y:S01]  /*3240*/  FFMA.FTZ R114, R114, UR10, -R98 ;  /* 0x0000000a72727c23 */ /* 0x000fe20008010862 */
[C---:B------:R-:W-:Y:S01]  /*3250*/  ISETP.GT.AND P4, PT, R18.reuse, 0x40, PT ;  /* 0x000000401200780c */ /* 0x040fe20003f84270 */
[----:B------:R-:W-:Y:S01]  /*3260*/  MUFU.EX2 R17, R17 ;  /* 0x0000001100117308 */ /* 0x000fe20000000800 */
[----:B------:R-:W-:-:S02]  /*3270*/  ISETP.GT.AND P5, PT, R18, 0x41, PT ;  /* 0x000000411200780c */ /* 0x000fc40003fa4270 */
[C---:B------:R-:W-:Y:S02]  /*3280*/  ISETP.GT.AND P6, PT, R18.reuse, 0x48, PT ;  /* 0x000000481200780c */ /* 0x040fe40003fc4270 */
[----:B------:R-:W-:Y:S01]  /*3290*/  ISETP.GT.AND P1, PT, R18, 0x49, PT ;  /* 0x000000491200780c */ /* 0x000fe20003f24270 */
[----:B----4-:R-:W-:Y:S01]  /*32a0*/  FFMA.FTZ R111, R111, UR10, -R97 ;  /* 0x0000000a6f6f7c23 */ /* 0x010fe20008010861 */
[----:B------:R-:W-:Y:S01]  /*32b0*/  FSEL R118, R118, -INF , !P2 ;  /* 0xff80000076767808 */ /* 0x000fe20005000000 */
[----:B------:R-:W-:Y:S02]  /*32c0*/  WARPGROUP.DEPBAR.LE gsb0, 0x0 ;  /* 0x00008000000079c5 */ /* 0x000fe40000010000 */
[----:B------:R-:W-:Y:S01]  /*32d0*/  FSEL R119, R119, -INF , !P3 ;  /* 0xff80000077777808 */ /* 0x000fe20005800000 */
[----:B------:R-:W-:Y:S01]  /*32e0*/  WARPGROUP.ARRIVE ;  /* 0x00000000000079c5 */ /* 0x000fe20000000000 */
[----:B------:R-:W-:Y:S01]  /*32f0*/  FSEL R122, R122, -INF , !P4 ;  /* 0xff8000007a7a7808 */ /* 0x000fe20006000000 */
[----:B-1----:R-:W-:Y:S01]  /*3300*/  FFMA.FTZ R96, R128, UR10, -R120 ;  /* 0x0000000a80607c23 */ /* 0x002fe20008010878 */
[----:B------:R-:W-:Y:S01]  /*3310*/  FSEL R123, R123, -INF , !P5 ;  /* 0xff8000007b7b7808 */ /* 0x000fe20006800000 */
[----:B------:R-:W1:Y:S01]  /*3320*/  SHFL.IDX PT, R128, R13, R8, 0x1f ;  /* 0x00001f080d807589 */ /* 0x000e6200000e0000 */
[----:B------:R-:W-:Y:S01]  /*3330*/  FSEL R126, R126, -INF , !P6 ;  /* 0xff8000007e7e7808 */ /* 0x000fe20007000000 */
[----:B------:R-:W-:Y:S01]  /*3340*/  HGMMA.64x128x16.F32 R24, gdesc[UR4], R24, gsb0 ;  /* 0x01e00000041879f0 */ /* 0x000fe20008000818 */
[----:B------:R-:W-:Y:S01]  /*3350*/  FSEL R127, R127, -INF , !P1 ;  /* 0xff8000007f7f7808 */ /* 0x000fe20004800000 */
[----:B--2---:R-:W-:Y:S01]  /*3360*/  FFMA.FTZ R115, R115, UR10, -R100 ;  /* 0x0000000a73737c23 */ /* 0x004fe20008010864 */
[----:B------:R-:W-:Y:S01]  /*3370*/  ISETP.GT.AND P2, PT, R18, 0x50, PT ;  /* 0x000000501200780c */ /* 0x000fe20003f44270 */
[----:B------:R-:W-:Y:S01]  /*3380*/  FFMA.FTZ R22, R104, UR10, -R92 ;  /* 0x0000000a68167c23 */ /* 0x000fe2000801085c */
        /* <DEDUP_REMOVED lines=8> */
[----:B------:R-:W-:Y:S01]  /*3410*/  ISETP.GT.AND P1, PT, R18, 0x61, PT ;  /* 0x000000611200780c */ /* 0x000fe20003f24270 */
[----:B------:R-:W-:Y:S01]  /*3420*/  FFMA.FTZ R118, R118, UR10, -R108 ;  /* 0x0000000a76767c23 */ /* 0x000fe2000801086c */
[----:B------:R-:W-:Y:S01]  /*3430*/  FSEL R130, R130, -INF , !P2 ;  /* 0xff80000082827808 */ /* 0x000fe20005000000 */
        /* <DEDUP_REMOVED lines=8> */
[C---:B------:R-:W-:Y:S01]  /*34c0*/  ISETP.GT.AND P2, PT, R18.reuse, 0x68, PT ;  /* 0x000000681200780c */ /* 0x040fe20003f44270 */
[----:B------:R-:W-:Y:S01]  /*34d0*/  MUFU.EX2 R218, R218 ;  /* 0x000000da00da7308 */ /* 0x000fe20000000800 */
[C---:B------:R-:W-:Y:S02]  /*34e0*/  ISETP.GT.AND P3, PT, R18.reuse, 0x69, PT ;  /* 0x000000691200780c */ /* 0x040fe40003f64270 */
[C---:B------:R-:W-:Y:S02]  /*34f0*/  ISETP.GT.AND P4, PT, R18.reuse, 0x70, PT ;  /* 0x000000701200780c */ /* 0x040fe40003f84270 */
[----:B------:R-:W-:-:S02]  /*3500*/  ISETP.GT.AND P5, PT, R18, 0x71, PT ;  /* 0x000000711200780c */ /* 0x000fc40003fa4270 */
[C---:B------:R-:W-:Y:S01]  /*3510*/  ISETP.GT.AND P6, PT, R18.reuse, 0x78, PT ;  /* 0x000000781200780c */ /* 0x040fe20003fc4270 */
[----:B------:R-:W-:Y:S01]  /*3520*/  MUFU.EX2 R96, R96 ;  /* 0x0000006000607308 */ /* 0x000fe20000000800 */
[----:B------:R-:W-:Y:S01]  /*3530*/  ISETP.GT.AND P1, PT, R18, 0x79, PT ;  /* 0x000000791200780c */ /* 0x000fe20003f24270 */
[--C-:B------:R-:W-:Y:S01]  /*3540*/  FFMA.FTZ R18, R93, UR10, -R221.reuse ;  /* 0x0000000a5d127c23 */ /* 0x100fe200080108dd */
[----:B------:R-:W-:Y:S01]  /*3550*/  FFMA.FTZ R221, R95, UR10, -R221 ;  /* 0x0000000a5fdd7c23 */ /* 0x000fe200080108dd */
[----:B------:R-:W-:Y:S01]  /*3560*/  FFMA.FTZ R95, R112, UR10, -R98 ;  /* 0x0000000a705f7c23 */ /* 0x000fe20008010862 */
[----:B------:R-:W-:Y:S01]  /*3570*/  FFMA.FTZ R112, R102, UR10, -R91 ;  /* 0x0000000a66707c23 */ /* 0x000fe2000801085b */
[----:B------:R-:W-:Y:S01]  /*3580*/  FFMA.FTZ R91, R116, UR10, -R108 ;  /* 0x0000000a745b7c23 */ /* 0x000fe2000801086c */
[----:B------:R-:W-:Y:S01]  /*3590*/  FFMA.FTZ R93, R109, UR10, -R97 ;  /* 0x0000000a6d5d7c23 */ /* 0x000fe20008010861 */
[----:B------:R-:W2:Y:S01]  /*35a0*/  SHFL.IDX PT, R116, R11, R237, 0x1f ;  /* 0x00001fed0b747589 */ /* 0x000ea200000e0000 */
[----:B------:R4:W-:Y:S01]  /*35b0*/  MUFU.EX2 R14, R95 ;  /* 0x0000005f000e7308 */ /* 0x0009e20000000800 */
[----:B------:R-:W-:Y:S01]  /*35c0*/  FFMA.FTZ R109, R99, UR10, -R89 ;  /* 0x0000000a636d7c23 */ /* 0x000fe20008010859 */
[----:B------:R-:W-:Y:S01]  /*35d0*/  FFMA.FTZ R99, R113, UR10, -R100 ;  /* 0x0000000a71637c23 */ /* 0x000fe20008010864 */
[----:B------:R-:W-:Y:S01]  /*35e0*/  FFMA.FTZ R113, R103, UR10, -R90 ;  /* 0x0000000a67717c23 */ /* 0x000fe2000801085a */
[----:B-1----:R-:W-:-:S02]  /*35f0*/  FFMA.FTZ R100, R136, UR10, -R128 ;  /* 0x0000000a88647c23 */ /* 0x002fc40008010880 */
[----:B------:R-:W-:Y:S02]  /*3600*/  SHFL.IDX PT, R136, R13, R234, 0x1f ;  /* 0x00001fea0d887589 */ /* 0x000fe400000e0000 */
[----:B------:R1:W-:Y:S01]  /*3610*/  MUFU.EX2 R90, R99 ;  /* 0x00000063005a7308 */ /* 0x0003e20000000800 */
[----:B----4-:R-:W-:Y:S02]  /*3620*/  FFMA.FTZ R95, R124, UR10, -R225 ;  /* 0x0000000a7c5f7c23 */ /* 0x010fe400080108e1 */
[----:B------:R-:W4:Y:S05]  /*3630*/  SHFL.IDX PT, R124, R11, R231, 0x1f ;  /* 0x00001fe70b7c7589 */ /* 0x000f2a00000e0000 */
[----:B------:R5:W-:Y:S01]  /*3640*/  MUFU.EX2 R89, R93 ;  /* 0x0000005d00597308 */ /* 0x000be20000000800 */
[----:B-1----:R-:W-:-:S02]  /*3650*/  FFMA.FTZ R99, R125, UR10, -R226 ;  /* 0x0000000a7d637c23 */ /* 0x002fc400080108e2 */
[----:B------:R-:W-:Y:S01]  /*3660*/  SHFL.IDX PT, R125, R11, R230, 0x1f ;  /* 0x00001fe60b7d7589 */ /* 0x000fe200000e0000 */
[----:B--2---:R-:W-:-:S04]  /*3670*/  FFMA.FTZ R121, R121, UR10, -R116 ;  /* 0x0000000a79797c23 */ /* 0x004fc80008010874 */
[----:B------:R-:W-:Y:S01]  /*3680*/  MUFU.EX2 R220, R220 ;  /* 0x000000dc00dc7308 */ /* 0x000fe20000000800 */
[----:B-----5:R-:W-:Y:S01]  /*3690*/  FFMA.FTZ R93, R117, UR10, -R223 ;  /* 0x0000000a755d7c23 */ /* 0x020fe200080108df */
[----:B------:R-:W-:-:S06]  /*36a0*/  FFMA.FTZ R117, R106, UR10, -R92 ;  /* 0x0000000a6a757c23 */ /* 0x000fcc000801085c */
[----:B------:R1:W-:Y:S01]  /*36b0*/  MUFU.EX2 R94, R121 ;  /* 0x00000079005e7308 */ /* 0x0003e20000000800 */
[----:B----4-:R-:W-:Y:S02]  /*36c0*/  FFMA.FTZ R98, R132, UR10, -R124 ;  /* 0x0000000a84627c23 */ /* 0x010fe4000801087c */
[----:B------:R-:W2:Y:S05]  /*36d0*/  SHFL.IDX PT, R132, R13, R235, 0x1f ;  /* 0x00001feb0d847589 */ /* 0x000eaa00000e0000 */
[----:B------:R-:W-:Y:S01]  /*36e0*/  MUFU.EX2 R92, R93 ;  /* 0x0000005d005c7308 */ /* 0x000fe20000000800 */
[----:B-1----:R1:W4:Y:S07]  /*36f0*/  SHFL.IDX PT, R121, R11, R232, 0x1f ;  /* 0x00001fe80b797589 */ /* 0x00232e00000e0000 */
[----:B------:R-:W-:Y:S08]  /*3700*/  MUFU.EX2 R93, R101 ;  /* 0x00000065005d7308 */ /* 0x000ff00000000800 */
[----:B-1----:R1:W-:Y:S01]  /*3710*/  MUFU.EX2 R11, R99 ;  /* 0x00000063000b7308 */ /* 0x0023e20000000800 */
[----:B--2---:R-:W-:-:S02]  /*3720*/  FFMA.FTZ R102, R140, UR10, -R132 ;  /* 0x0000000a8c667c23 */ /* 0x004fc40008010884 */
[----:B------:R-:W-:Y:S05]  /*3730*/  SHFL.IDX PT, R140, R13, R230, 0x1f ;  /* 0x00001fe60d8c7589 */ /* 0x000fea00000e0000 */
[----:B------:R-:W-:Y:S01]  /*3740*/  MUFU.EX2 R19, R19 ;  /* 0x0000001300137308 */ /* 0x000fe20000000800 */
[----:B----4-:R-:W-:Y:S01]  /*3750*/  FFMA.FTZ R97, R129, UR10, -R121 ;  /* 0x0000000a81617c23 */ /* 0x010fe20008010879 */
[----:B-1----:R-:W-:Y:S01]  /*3760*/  FFMA.FTZ R99, R133, UR10, -R125 ;  /* 0x0000000a85637c23 */ /* 0x002fe2000801087d */
[----:B------:R-:W1:Y:S04]  /*3770*/  SHFL.IDX PT, R129, R13, R237, 0x1f ;  /* 0x00001fed0d817589 */ /* 0x000e6800000e0000 */
[----:B------:R-:W-:Y:S01]  /*3780*/  SHFL.IDX PT, R133, R13, R233, 0x1f ;  /* 0x00001fe90d857589 */ /* 0x000fe200000e0000 */
[----:B------:R-:W-:Y:S01]  /*3790*/  MUFU.EX2 R20, R20 ;  /* 0x0000001400147308 */ /* 0x000fe20000000800 */
[----:B------:R-:W-:-:S07]  /*37a0*/  FFMA.FTZ R105, R148, UR10, -R227 ;  /* 0x0000000a94697c23 */ /* 0x000fce00080108e3 */
[----:B------:R-:W-:Y:S08]  /*37b0*/  MUFU.EX2 R222, R222 ;  /* 0x000000de00de7308 */ /* 0x000ff00000000800 */
[----:B------:R-:W-:Y:S01]  /*37c0*/  MUFU.EX2 R23, R23 ;  /* 0x0000001700177308 */ /* 0x000fe20000000800 */
[----:B------:R-:W-:Y:S02]  /*37d0*/  WARPGROUP.DEPBAR.LE gsb0, 0x0 ;  /* 0x00008000000079c5 */ /* 0x000fe40000010000 */
[----:B-1----:R-:W-:Y:S01]  /*37e0*/  FFMA.FTZ R101, R137, UR10, -R129 ;  /* 0x0000000a89657c23 */ /* 0x002fe20008010881 */
[----:B------:R-:W-:Y:S01]  /*37f0*/  WARPGROUP.ARRIVE ;  /* 0x00000000000079c5 */ /* 0x000fe20000000000 */
[----:B------:R1:W2:Y:S01]  /*3800*/  SHFL.IDX PT, R137, R13, R232, 0x1f ;  /* 0x00001fe80d897589 */ /* 0x0002a200000e0000 */
[----:B------:R-:W-:Y:S01]  /*3810*/  FFMA.FTZ R135, R135, UR10, -R125 ;  /* 0x0000000a87877c23 */ /* 0x000fe2000801087d */
[----:B------:R-:W-:Y:S01]  /*3820*/  FSEL R108, R147, -INF , !P5 ;  /* 0xff800000936c7808 */ /* 0x000fe20006800000 */
[----:B------:R-:W-:Y:S01]  /*3830*/  FFMA.FTZ R123, R123, UR10, -R116 ;  /* 0x0000000a7b7b7c23 */ /* 0x000fe20008010874 */
[----:B------:R-:W-:Y:S01]  /*3840*/  FFMA.FTZ R131, R131, UR10, -R121 ;  /* 0x0000000a83837c23 */ /* 0x000fe20008010879 */
[----:B------:R-:W-:Y:S01]  /*3850*/  HGMMA.64x128x16.F32 R24, gdesc[UR4], R24, gsb0 ;  /* 0x01e00000041879f0 */ /* 0x000fe20008000818 */
[----:B------:R-:W-:Y:S01]  /*3860*/  FFMA.FTZ R134, R134, UR10, -R124 ;  /* 0x0000000a86867c23 */ /* 0x000fe2000801087c */
[----:B------:R-:W-:Y:S01]  /*3870*/  FFMA.FTZ R130, R130, UR10, -R120 ;  /* 0x0000000a82827c23 */ /* 0x000fe20008010878 */
[----:B------:R-:W4:Y:S08]  /*3880*/  MUFU.EX2 R97, R97 ;  /* 0x0000006100617308 */ /* 0x000f300000000800 */
[----:B-1----:R1:W-:Y:S01]  /*3890*/  MUFU.EX2 R13, R102 ;  /* 0x00000066000d7308 */ /* 0x0023e20000000800 */
[----:B------:R-:W-:Y:S01]  /*38a0*/  FFMA.FTZ R126, R126, UR10, -R225 ;  /* 0x0000000a7e7e7c23 */ /* 0x000fe200080108e1 */
[----:B------:R-:W-:-:S06]  /*38b0*/  FFMA.FTZ R127, R127, UR10, -R226 ;  /* 0x0000000a7f7f7c23 */ /* 0x000fcc00080108e2 */
[----:B------:R-:W-:Y:S01]  /*38c0*/  MUFU.EX2 R18, R18 ;  /* 0x0000001200127308 */ /* 0x000fe20000000800 */
[----:B-1----:R-:W-:Y:S02]  /*38d0*/  FFMA.FTZ R102, R141, UR10, -R136 ;  /* 0x0000000a8d667c23 */ /* 0x002fe40008010888 */
[----:B------:R-:W5:Y:S01]  /*38e0*/  LDL R141, [R1+0x28] ;  /* 0x00002800018d7983 */ /* 0x000f620000100800 */
[----:B------:R-:W-:Y:S02]  /*38f0*/  R2UR UR6, R15 ;  /* 0x000000000f0672ca */ /* 0x000fe400000e0000 */
[----:B------:R-:W-:Y:S01]  /*3900*/  FSEL R15, R142, -INF , !P2 ;  /* 0xff8000008e0f7808 */ /* 0x000fe20005000000 */
[--C-:B--2---:R-:W-:Y:S01]  /*3910*/  FFMA.FTZ R104, R145, UR10, -R137.reuse ;  /* 0x0000000a91687c23 */ /* 0x104fe20008010889 */
[----:B------:R-:W-:Y:S01]  /*3920*/  FFMA.FTZ R137, R108, UR10, -R137 ;  /* 0x0000000a6c897c23 */ /* 0x000fe20008010889 */
[----:B------:R-:W-:Y:S02]  /*3930*/  MUFU.EX2 R98, R98 ;  /* 0x0000006200627308 */ /* 0x000fe40000000800 */
[----:B------:R-:W-:-:S06]  /*3940*/  FFMA.FTZ R132, R15, UR10, -R132 ;  /* 0x0000000a0f847c23 */ /* 0x000fcc0008010884 */
[----:B------:R-:W-:Y:S01]  /*3950*/  MUFU.EX2 R99, R99 ;  /* 0x0000006300637308 */ /* 0x000fe20000000800 */
[----:B------:R-:W-:Y:S01]  /*3960*/  FFMA.FTZ R138, R138, UR10, -R128 ;  /* 0x0000000a8a8a7c23 */ /* 0x000fe20008010880 */
[----:B------:R-:W-:-:S06]  /*3970*/  FSEL R143, R143, -INF , !P3 ;  /* 0xff8000008f8f7808 */ /* 0x000fcc0005800000 */
[----:B------:R-:W-:Y:S01]  /*3980*/  MUFU.EX2 R95, R95 ;  /* 0x0000005f005f7308 */ /* 0x000fe20000000800 */
[----:B------:R-:W-:Y:S02]  /*3990*/  FSEL R146, R146, -INF , !P4 ;  /* 0xff80000092927808 */ /* 0x000fe40006000000 */
        /* <DEDUP_REMOVED lines=21> */
[----:B------:R-:W2:Y:S04]  /*3af0*/  SHFL.IDX PT, R108, R16, R232, 0x1f ;  /* 0x00001fe8106c7589 */ /* 0x000ea800000e0000 */
[----:B------:R-:W3:Y:S04]  /*3b00*/  SHFL.IDX PT, R124, R16, R237, 0x1f ;  /* 0x00001fed107c7589 */ /* 0x000ee800000e0000 */
[----:B------:R-:W4:Y:S04]  /*3b10*/  SHFL.IDX PT, R121, R16, R235, 0x1f ;  /* 0x00001feb10797589 */ /* 0x000f2800000e0000 */
[----:B------:R-:W4:Y:S04]  /*3b20*/  SHFL.IDX PT, R116, R16, R233, 0x1f ;  /* 0x00001fe910747589 */ /* 0x000f2800000e0000 */
[----:B------:R-:W4:Y:S04]  /*3b30*/  SHFL.IDX PT, R15, R16, R231, 0x1f ;  /* 0x00001fe7100f7589 */ /* 0x000f2800000e0000 */
[----:B------:R-:W4:Y:S01]  /*3b40*/  SHFL.IDX PT, R120, R16, R234, 0x1f ;  /* 0x00001fea10787589 */ /* 0x000f2200000e0000 */
[--C-:B-1----:R-:W-:Y:S01]  /*3b50*/  FADD.FTZ R24, R24, -R125.reuse ;  /* 0x8000007d18187221 */ /* 0x102fe20000010000 */
[----:B------:R-:W-:-:S02]  /*3b60*/  FADD.FTZ R26, R26, -R125 ;  /* 0x8000007d1a1a7221 */ /* 0x000fc40000010000 */
[----:B------:R-:W-:Y:S01]  /*3b70*/  SHFL.IDX PT, R125, R16, R230, 0x1f ;  /* 0x00001fe6107d7589 */ /* 0x000fe200000e0000 */
[----:B--2---:R-:W-:-:S03]  /*3b80*/  FADD.FTZ R33, R33, -R108 ;  /* 0x8000006c21217221 */ /* 0x004fc60000010000 */
[----:B------:R-:W1:Y:S01]  /*3b90*/  SHFL.IDX PT, R16, R228, R232, 0x1f ;  /* 0x00001fe8e4107589 */ /* 0x000e6200000e0000 */
[----:B------:R-:W-:Y:S01]  /*3ba0*/  FADD.FTZ R35, R35, -R108 ;  /* 0x8000006c23237221 */ /* 0x000fe20000010000 */
[--C-:B---3--:R-:W-:Y:S01]  /*3bb0*/  FADD.FTZ R25, R25, -R124.reuse ;  /* 0x8000007c19197221 */ /* 0x108fe20000010000 */
[----:B------:R-:W-:Y:S01]  /*3bc0*/  FADD.FTZ R27, R27, -R124 ;  /* 0x8000007c1b1b7221 */ /* 0x000fe20000010000 */
[--C-:B----4-:R-:W-:Y:S01]  /*3bd0*/  FADD.FTZ R28, R28, -R121.reuse ;  /* 0x800000791c1c7221 */ /* 0x110fe20000010000 */
[----:B------:R-:W-:Y:S01]  /*3be0*/  FADD.FTZ R30, R30, -R121 ;  /* 0x800000791e1e7221 */ /* 0x000fe20000010000 */
[----:B------:R-:W2:Y:S01]  /*3bf0*/  SHFL.IDX PT, R108, R228, R233, 0x1f ;  /* 0x00001fe9e46c7589 */ /* 0x000ea200000e0000 */
[--C-:B------:R-:W-:Y:S01]  /*3c00*/  FADD.FTZ R32, R32, -R116.reuse ;  /* 0x8000007420207221 */ /* 0x100fe20000010000 */
[----:B------:R-:W-:Y:S02]  /*3c10*/  FADD.FTZ R34, R34, -R116 ;  /* 0x8000007422227221 */ /* 0x000fe40000010000 */
[----:B------:R-:W3:Y:S01]  /*3c20*/  SHFL.IDX PT, R124, R228, R8, 0x1f ;  /* 0x00001f08e47c7589 */ /* 0x000ee200000e0000 */
[--C-:B------:R-:W-:Y:S01]  /*3c30*/  FADD.FTZ R36, R36, -R15.reuse ;  /* 0x8000000f24247221 */ /* 0x100fe20000010000 */
[----:B------:R-:W-:-:S02]  /*3c40*/  FADD.FTZ R38, R38, -R15 ;  /* 0x8000000f26267221 */ /* 0x000fc40000010000 */
[----:B------:R-:W4:Y:S04]  /*3c50*/  SHFL.IDX PT, R121, R228, R235, 0x1f ;  /* 0x00001febe4797589 */ /* 0x000f2800000e0000 */
[----:B------:R-:W4:Y:S04]  /*3c60*/  SHFL.IDX PT, R116, R228, R234, 0x1f ;  /* 0x00001feae4747589 */ /* 0x000f2800000e0000 */
[----:B------:R-:W4:Y:S01]  /*3c70*/  SHFL.IDX PT, R15, R228, R231, 0x1f ;  /* 0x00001fe7e40f7589 */ /* 0x000f2200000e0000 */
[--C-:B------:R-:W-:Y:S01]  /*3c80*/  FADD.FTZ R29, R29, -R120.reuse ;  /* 0x800000781d1d7221 */ /* 0x100fe20000010000 */
[----:B------:R-:W-:-:S02]  /*3c90*/  FADD.FTZ R31, R31, -R120 ;  /* 0x800000781f1f7221 */ /* 0x000fc40000010000 */
[----:B------:R-:W4:Y:S01]  /*3ca0*/  SHFL.IDX PT, R120, R228, R237, 0x1f ;  /* 0x00001fede4787589 */ /* 0x000f2200000e0000 */
        /* <DEDUP_REMOVED lines=10> */
[--C-:B----4-:R-:W-:Y:S01]  /*3d50*/  FADD.FTZ R44, R44, -R121.reuse ;  /* 0x800000792c2c7221 */ /* 0x110fe20000010000 */
        /* <DEDUP_REMOVED lines=11> */
[----:B------:R-:W4:Y:S01]  /*3e10*/  SHFL.IDX PT, R12, R12, R230, 0x1f ;  /* 0x00001fe60c0c7589 */ /* 0x000f2200000e0000 */
[--C-:B------:R-:W-:Y:S01]  /*3e20*/  FADD.FTZ R41, R41, -R120.reuse ;  /* 0x8000007829297221 */ /* 0x100fe20000010000 */
[----:B------:R-:W-:Y:S01]  /*3e30*/  FADD.FTZ R43, R43, -R120 ;  /* 0x800000782b2b7221 */ /* 0x000fe20000010000 */
[----:B------:R-:W4:Y:S01]  /*3e40*/  MUFU.EX2 R130, R130 ;  /* 0x0000008200827308 */ /* 0x000f220000000800 */
[----:B------:R-:W-:Y:S04]  /*3e50*/  SHFL.IDX PT, R237, R9, R237, 0x1f ;  /* 0x00001fed09ed7589 */ /* 0x000fe800000e0000 */
[----:B------:R-:W5:Y:S03]  /*3e60*/  SHFL.IDX PT, R120, R9, R8, 0x1f ;  /* 0x00001f0809787589 */ /* 0x000f6600000e0000 */
[----:B------:R-:W5:Y:S01]  /*3e70*/  MUFU.EX2 R126, R126 ;  /* 0x0000007e007e7308 */ /* 0x000f620000000800 */
[----:B------:R-:W5:Y:S01]  /*3e80*/  SHFL.IDX PT, R228, R228, R230, 0x1f ;  /* 0x00001fe6e4e47589 */ /* 0x000f6200000e0000 */
[----:B-1----:R-:W-:Y:S01]  /*3e90*/  FADD.FTZ R128, R84, -R231 ;  /* 0x800000e754807221 */ /* 0x002fe20000010000 */
[----:B------:R-:W-:Y:S01]  /*3ea0*/  FMUL.FTZ R84, R216, R24 ;  /* 0x00000018d8547220 */ /* 0x000fe20000410000 */
[----:B------:R-:W-:-:S04]  /*3eb0*/  FMUL.FTZ R25, R219, R25 ;  /* 0x00000019db197220 */ /* 0x000fc80000410000 */
[----:B------:R-:W1:Y:S01]  /*3ec0*/  MUFU.EX2 R127, R127 ;  /* 0x0000007f007f7308 */ /* 0x000e620000000800 */
        /* <DEDUP_REMOVED lines=10> */
[----:B----4-:R-:W-:Y:S01]  /*3f70*/  FMUL.FTZ R65, R130, R66 ;  /* 0x0000004282417220 */ /* 0x010fe20000410000 */
[--C-:B-1----:R-:W-:Y:S01]  /*3f80*/  FADD.FTZ R9, R68, -R16.reuse ;  /* 0x8000001044097221 */ /* 0x102fe20000010000 */
[----:B------:R-:W-:Y:S01]  /*3f90*/  FADD.FTZ R16, R70, -R16 ;  /* 0x8000001046107221 */ /* 0x000fe20000010000 */
[----:B------:R-:W-:Y:S01]  /*3fa0*/  FADD.FTZ R70, R69, -R12 ;  /* 0x8000000c45467221 */ /* 0x000fe20000010000 */
[--C-:B------:R-:W-:Y:S01]  /*3fb0*/  FFMA.FTZ R106, R149, UR10, -R140.reuse ;  /* 0x0000000a956a7c23 */ /* 0x100fe2000801088c */
[----:B------:R-:W1:Y:S01]  /*3fc0*/  MUFU.EX2 R109, R109 ;  /* 0x0000006d006d7308 */ /* 0x000e620000000800 */
        /* <DEDUP_REMOVED lines=12> */
[----:B------:R-:W3:Y:S01]  /*4090*/  MUFU.EX2 R123, R123 ;  /* 0x0000007b007b7308 */ /* 0x000ee20000000800 */
[----:B------:R-:W-:Y:S01]  /*40a0*/  FADD.FTZ R231, R86, -R231 ;  /* 0x800000e756e77221 */ /* 0x000fe20000010000 */
[----:B------:R-:W-:Y:S01]  /*40b0*/  F2FP.F16.F32.PACK_AB R86, R29, R28 ;  /* 0x0000001c1d56723e */ /* 0x000fe200000000ff */
[----:B------:R-:W-:Y:S01]  /*40c0*/  FMUL.FTZ R60, R95, R60 ;  /* 0x0000003c5f3c7220 */ /* 0x000fe20000410000 */
[----:B------:R-:W-:-:S04]  /*40d0*/  FMUL.FTZ R61, R11, R61 ;  /* 0x0000003d0b3d7220 */ /* 0x000fc80000410000 */
[----:B------:R-:W3:Y:S01]  /*40e0*/  MUFU.EX2 R117, R117 ;  /* 0x0000007500757308 */ /* 0x000ee20000000800 */
[----:B-----5:R-:W-:Y:S01]  /*40f0*/  FMUL.FTZ R62, R126, R62 ;  /* 0x0000003e7e3e7220 */ /* 0x020fe20000410000 */
[----:B------:R-:W-:Y:S01]  /*4100*/  FMUL.FTZ R15, R127, R15 ;  /* 0x0000000f7f0f7220 */ /* 0x000fe20000410000 */
[----:B------:R-:W-:Y:S01]  /*4110*/  F2FP.F16.F32.PACK_AB R66, R66, R9 ;  /* 0x000000094242723e */ /* 0x000fe200000000ff */
[----:B------:R-:W-:-:S04]  /*4120*/  FADD.FTZ R67, R67, -R108 ;  /* 0x8000006c43437221 */ /* 0x000fc80000010000 */
[----:B------:R-:W5:Y:S01]  /*4130*/  MUFU.EX2 R114, R114 ;  /* 0x0000007200727308 */ /* 0x000f620000000800 */
[----:B------:R-:W-:Y:S01]  /*4140*/  FADD.FTZ R63, R72, -R120 ;  /* 0x80000078483f7221 */ /* 0x000fe20000010000 */
[----:B------:R-:W-:-:S06]  /*4150*/  FADD.FTZ R108, R73, -R237 ;  /* 0x800000ed496c7221 */ /* 0x000fcc0000010000 */
[----:B------:R-:W5:Y:S01]  /*4160*/  MUFU.EX2 R115, R115 ;  /* 0x0000007300737308 */ /* 0x000f620000000800 */
[----:B------:R-:W-:-:S07]  /*4170*/  FADD.FTZ R12, R71, -R12 ;  /* 0x8000000c470c7221 */ /* 0x000fce0000010000 */
[----:B------:R-:W5:Y:S08]  /*4180*/  MUFU.EX2 R118, R118 ;  /* 0x0000007600767308 */ /* 0x000f700000000800 */
[----:B------:R-:W5:Y:S01]  /*4190*/  MUFU.EX2 R119, R119 ;  /* 0x0000007700777308 */ /* 0x000f620000000800 */
[----:B------:R-:W-:-:S07]  /*41a0*/  F2FP.F16.F32.PACK_AB R70, R61, R60 ;  /* 0x0000003c3d46723e */ /* 0x000fce00000000ff */
[----:B------:R-:W5:Y:S01]  /*41b0*/  MUFU.EX2 R131, R131 ;  /* 0x0000008300837308 */ /* 0x000f620000000800 */
[----:B------:R-:W-:-:S07]  /*41c0*/  F2FP.F16.F32.PACK_AB R71, R15, R62 ;  /* 0x0000003e0f47723e */ /* 0x000fce00000000ff */
[----:B------:R-:W5:Y:S01]  /*41d0*/  MUFU.EX2 R134, R134 ;  /* 0x0000008600867308 */ /* 0x000f620000000800 */
[----:B------:R-:W-:-:S07]  /*41e0*/  FMUL.FTZ R60, R100, R63 ;  /* 0x0000003f643c7220 */ /* 0x000fce0000410000 */
[----:B------:R-:W5:Y:S01]  /*41f0*/  MUFU.EX2 R135, R135 ;  /* 0x0000008700877308 */ /* 0x000f620000000800 */
[----:B------:R-:W-:-:S07]  /*4200*/  FMUL.FTZ R15, R101, R108 ;  /* 0x0000006c650f7220 */ /* 0x000fce0000410000 */
[----:B------:R-:W-:Y:S01]  /*4210*/  MUFU.EX2 R102, R102 ;  /* 0x0000006600667308 */ /* 0x000fe20000000800 */
[----:B------:R-:W-:-:S07]  /*4220*/  FADD.FTZ R64, R64, -R116 ;  /* 0x8000007440407221 */ /* 0x000fce0000010000 */
[----:B------:R-:W5:Y:S08]  /*4230*/  MUFU.EX2 R138, R138 ;  /* 0x0000008a008a7308 */ /* 0x000f700000000800 */
[----:B------:R-:W5:Y:S08]  /*4240*/  MUFU.EX2 R139, R139 ;  /* 0x0000008b008b7308 */ /* 0x000f700000000800 */
[----:B------:R-:W5:Y:S08]  /*4250*/  MUFU.EX2 R132, R132 ;  /* 0x0000008400847308 */ /* 0x000f700000000800 */
[----:B------:R-:W5:Y:S01]  /*4260*/  MUFU.EX2 R136, R136 ;  /* 0x0000008800887308 */ /* 0x000f620000000800 */
[----:B------:R-:W-:-:S07]  /*4270*/  FADD.FTZ R56, R56, -R124 ;  /* 0x8000007c38387221 */ /* 0x000fce0000010000 */
[----:B------:R-:W5:Y:S01]  /*4280*/  MUFU.EX2 R103, R103 ;  /* 0x0000006700677308 */ /* 0x000f620000000800 */
[----:B------:R-:W-:-:S07]  /*4290*/  FADD.FTZ R58, R58, -R124 ;  /* 0x8000007c3a3a7221 */ /* 0x000fce0000010000 */
[----:B------:R-:W-:Y:S01]  /*42a0*/  MUFU.EX2 R104, R104 ;  /* 0x0000006800687308 */ /* 0x000fe20000000800 */
[----:B------:R-:W-:-:S07]  /*42b0*/  FADD.FTZ R57, R57, -R125 ;  /* 0x8000007d39397221 */ /* 0x000fce0000010000 */
[----:B------:R-:W-:Y:S01]  /*42c0*/  MUFU.EX2 R105, R105 ;  /* 0x0000006900697308 */ /* 0x000fe20000000800 */
[----:B------:R-:W-:-:S07]  /*42d0*/  FADD.FTZ R59, R59, -R125 ;  /* 0x8000007d3b3b7221 */ /* 0x000fce0000010000 */
[----:B------:R-:W-:Y:S08]  /*42e0*/  MUFU.EX2 R106, R106 ;  /* 0x0000006a006a7308 */ /* 0x000ff00000000800 */
[----:B------:R-:W5:Y:S08]  /*42f0*/  MUFU.EX2 R133, R133 ;  /* 0x0000008500857308 */ /* 0x000f700000000800 */
[----:B------:R-:W5:Y:S08]  /*4300*/  MUFU.EX2 R137, R137 ;  /* 0x0000008900897308 */ /* 0x000f700000000800 */
[----:B------:R-:W5:Y:S08]  /*4310*/  MUFU.EX2 R28, R227 ;  /* 0x000000e3001c7308 */ /* 0x000f700000000800 */
[----:B------:R-:W5:Y:S01]  /*4320*/  MUFU.EX2 R9, R140 ;  /* 0x0000008c00097308 */ /* 0x000f620000000800 */
        /* <DEDUP_REMOVED lines=13> */
[----:B-1----:R-:W-:Y:S01]  /*4400*/  FMUL.FTZ R35, R109, R35 ;  /* 0x000000236d237220 */ /* 0x002fe20000410000 */
[----:B------:R-:W-:Y:S01]  /*4410*/  FMUL.FTZ R36, R20, R36 ;  /* 0x0000002414247220 */ /* 0x000fe20000410000 */
[----:B------:R-:W-:Y:S01]  /*4420*/  FMUL.FTZ R37, R21, R37 ;  /* 0x0000002515257220 */ /* 0x000fe20000410000 */
[----:B------:R-:W-:Y:S01]  /*4430*/  FMUL.FTZ R38, R112, R38 ;  /* 0x0000002670267220 */ /* 0x000fe20000410000 */
[----:B----4-:R-:W-:Y:S01]  /*4440*/  FMUL.FTZ R39, R113, R39 ;  /* 0x0000002771277220 */ /* 0x010fe20000410000 */
[----:B------:R-:W-:Y:S01]  /*4450*/  FMUL.FTZ R56, R93, R56 ;  /* 0x000000385d387220 */ /* 0x000fe20000410000 */
[----:B------:R-:W-:Y:S01]  /*4460*/  FMUL.FTZ R57, R94, R57 ;  /* 0x000000395e397220 */ /* 0x000fe20000410000 */
[----:B------:R-:W-:Y:S01]  /*4470*/  FMUL.FTZ R58, R122, R58 ;  /* 0x0000003a7a3a7220 */ /* 0x000fe20000410000 */
[----:B---3--:R-:W-:Y:S01]  /*4480*/  FMUL.FTZ R59, R123, R59 ;  /* 0x0000003b7b3b7220 */ /* 0x008fe20000410000 */
        /* <DEDUP_REMOVED lines=22> */
[----:B-----5:R-:W-:Y:S01]  /*45f0*/  FMUL.FTZ R50, R114, R50 ;  /* 0x0000003272327220 */ /* 0x020fe20000410000 */
        /* <DEDUP_REMOVED lines=61> */
[----:B------:R-:W-:-:S05]  /*49d0*/  UMOV UR7, 0x40000040 ;  /* 0x4000004000077882 */ /* 0x000fca0000000000 */
        /* <DEDUP_REMOVED lines=141> */
.L_x_7218:
        /* <DEDUP_REMOVED lines=68> */
.L_x_7219:
        /* <DEDUP_REMOVED lines=12> */
.L_x_7209:
        /* <DEDUP_REMOVED lines=116> */
.L_x_7232:
[----:B------:R-:W-:-:S05]  /*5ef0*/  IMAD.U32 R7, RZ, RZ, UR36 ;  /* 0x00000024ff077e24 */ /* 0x000fca000f8e00ff */
[----:B------:R-:W-:-:S04]  /*5f00*/  LOP3.LUT R7, R7, 0x1, RZ, 0xfc, !PT ;  /* 0x0000000107077812 */ /* 0x000fc800078efcff */
[----:B------:R-:W-:-:S13]  /*5f10*/  ISETP.NE.AND P0, PT, R7, 0x3, PT ;  /* 0x000000030700780c */ /* 0x000fda0003f05270 */
[----:B--2---:R-:W-:Y:S05]  /*5f20*/  @!P0 BRA `(.L_x_7222) ;  /* 0x0000000000048947 */ /* 0x004fea0003800000 */
[----:B------:R-:W-:Y:S01]  /*5f30*/  BPT.TRAP 0x1 ;  /* 0x000000040000795c */ /* 0x000fe20000300000 */
.L_x_7222:
[----:B------:R-:W-:Y:S01]  /*5f40*/  IMAD R7, R0, 0x8, R236 ;  /* 0x0000000800077824 */ /* 0x000fe200078e02ec */
[----:B------:R-:W-:-:S04]  /*5f50*/  SHF.L.U32 R18, R4, 0x1f, RZ ;  /* 0x0000001f04127819 */ /* 0x000fc800000006ff */
[----:B------:R1:W2:Y:S01]  /*5f60*/  SYNCS.PHASECHK.TRANS64.TRYWAIT P1, [R7+URZ+0x30c10], R18 ;  /* 0x030c1012070075a7 */ /* 0x0002a2000802017f */
[----:B------:R-:W-:Y:S05]  /*5f70*/  @!P0 BRA `(.L_x_7223) ;  /* 0x0000000000048947 */ /* 0x000fea0003800000 */
[----:B------:R-:W-:Y:S01]  /*5f80*/  BPT.TRAP 0x1 ;  /* 0x000000040000795c */ /* 0x000fe20000300000 */
.L_x_7223:
[----:B---3--:R-:W-:-:S05]  /*5f90*/  VIADD R8, R236, 0x10000 ;  /* 0x00010000ec087836 */ /* 0x008fca0000000000 */
[----:B------:R-:W-:-:S04]  /*5fa0*/  SHF.R.U32.HI R8, RZ, 0x4, R8 ;  /* 0x00000004ff087819 */ /* 0x000fc80000011608 */
[----:B------:R-:W-:-:S04]  /*5fb0*/  LOP3.LUT R8, R8, 0x3fff, RZ, 0xc0, !PT ;  /* 0x00003fff08087812 */ /* 0x000fc800078ec0ff */
[----:B------:R-:W-:Y:S01]  /*5fc0*/  LOP3.LUT R9, R8, 0x10000, RZ, 0xfc, !PT ;  /* 0x0001000008097812 */ /* 0x000fe200078efcff */
[----:B--2---:R-:W-:Y:S06]  /*5fd0*/  @P1 BRA `(.L_x_7224) ;  /* 0x0000000000081947 */ /* 0x004fec0003800000 */
[----:B------:R-:W2:Y:S02]  /*5fe0*/  SYNCS.PHASECHK.TRANS64.TRYWAIT P1, [R7+URZ+0x30c10], R18 ;  /* 0x030c1012070075a7 */ /* 0x000ea4000802017f */
[----:B--2---:R-:W-:Y:S05]  /*5ff0*/  @!P1 BRA `(.L_x_7225) ;  /* 0x0000008400889947 */ /* 0x004fea0003800000 */
.L_x_7224:
        /* <DEDUP_REMOVED lines=63> */
.L_x_7226:
[----:B------:R1:W1:Y:S01]  /*63f0*/  SYNCS.PHASECHK.TRANS64.TRYWAIT P1, [R7+URZ+0x30c30], R18 ;  /* 0x030c3012070075a7 */ /* 0x000262000802017f */
[----:B------:R-:W-:Y:S05]  /*6400*/  @!P0 BRA `(.L_x_7227) ;  /* 0x0000000000048947 */ /* 0x000fea0003800000 */
[----:B------:R-:W-:Y:S01]  /*6410*/  BPT.TRAP 0x1 ;  /* 0x000000040000795c */ /* 0x000fe20000300000 */
.L_x_7227:
        /* <DEDUP_REMOVED lines=8> */
.L_x_7228:
        /* <DEDUP_REMOVED lines=131> */
[----:B------:R-:W-:Y:S01]  /*6cd0*/  MUFU.EX2 R17, R17 ;  /* 0x0000001100117308 */ /* 0x000fe20000000800 */
[--C-:B-1----:R-:W-:Y:S02]  /*6ce0*/  FFMA.FTZ R89, R89, UR5, -R10.reuse ;  /* 0x0000000559597c23 */ /* 0x102fe4000801080a */
[----:B------:R-:W1:Y:S01]  /*6cf0*/  SHFL.IDX PT, R90, R231, R106, 0x1f ;  /* 0x00001f6ae75a7589 */ /* 0x000e6200000e0000 */
[----:B------:R-:W-:Y:S01]  /*6d00*/  FFMA.FTZ R10, R91, UR5, -R10 ;  /* 0x000000055b0a7c23 */ /* 0x000fe2000801080a */
[--C-:B---3--:R-:W-:Y:S01]  /*6d10*/  FFMA.FTZ R230, R230, UR5, -R11.reuse ;  /* 0x00000005e6e67c23 */ /* 0x108fe2000801080b */
[----:B------:R-:W-:Y:S01]  /*6d20*/  FFMA.FTZ R11, R94, UR5, -R11 ;  /* 0x000000055e0b7c23 */ /* 0x000fe2000801080b */
[----:B------:R-:W-:Y:S01]  /*6d30*/  SHFL.IDX PT, R110, R223, R104, 0x1f ;  /* 0x00001f68df6e7589 */ /* 0x000fe200000e0000 */
        /* <DEDUP_REMOVED lines=101> */
[----:B------:R-:W-:Y:S01]  /*7390*/  UMOV UR11, 0x40000040 ;  /* 0x40000040000b7882 */ /* 0x000fe20000000000 */
[----:B------:R-:W-:Y:S02]  /*73a0*/  R2UR UR6, R217 ;  /* 0x00000000d90672ca */ /* 0x000fe400000e0000 */
        /* <DEDUP_REMOVED lines=230> */
[----:B------:R-:W-:Y:S01]  /*8210*/  UMOV UR7, 0x40000040 ;  /* 0x4000004000077882 */ /* 0x000fe20000000000 */
[----:B------:R-:W-:Y:S01]  /*8220*/  F2FP.F16.F32.PACK_AB R73, R51, R50 ;  /* 0x000000323349723e */ /* 0x000fe200000000ff */
[----:B------:R-:W-:Y:S01]  /*8230*/  UIADD3 UR4, UR6, 0x80, URZ ;  /* 0x0000008006047890 */ /* 0x000fe2000fffe03f */
[----:B------:R-:W-:Y:S01]  /*8240*/  F2FP.F16.F32.PACK_AB R74, R53, R52 ;  /* 0x00000034354a723e */ /* 0x000fe200000000ff */
[----:B------:R-:W-:Y:S01]  /*8250*/  UMOV UR11, 0x40000040 ;  /* 0x40000040000b7882 */ /* 0x000fe20000000000 */
        /* <DEDUP_REMOVED lines=17> */
[----:B------:R-:W-:-:S03]  /*8370*/  F2FP.F16.F32.PACK_AB R27, R12, R11 ;  /* 0x0000000b0c1b723e */ /* 0x000fc600000000ff */
[----:B------:R-:W-:Y:S04]  /*8380*/  STSM.16.MT88.4 [R39+0x23c00], R60 ;  /* 0x023c003c27007844 */ /* 0x000fe80000004200 */
[----:B------:R1:W-:Y:S01]  /*8390*/  STSM.16.MT88.4 [R39+0x24400], R56 ;  /* 0x0244003827007844 */ /* 0x0003e20000004200 */
[----:B------:R-:W-:-:S03]  /*83a0*/  WARPGROUP.ARRIVE ;  /* 0x00000000000079c5 */ /* 0x000fc60000000000 */
[----:B------:R-:W2:Y:S03]  /*83b0*/  LDL R38, [R1+0x30] ;  /* 0x0000300001267983 */ /* 0x000ea60000100800 */
[----:B------:R-:W-:Y:S01]  /*83c0*/  HGMMA.64x64x16.F32 R184, R24, gdesc[UR4].tnspB, R184, gsb0 ;  /* 0x40e0000418b87df0 */ /* 0x000fe200080008b8 */
[----:B------:R-:W-:Y:S02]  /*83d0*/  UMOV UR10, UR4 ;  /* 0x00000004000a7c82 */ /* 0x000fe40008000000 */
[----:B------:R-:W-:Y:S02]  /*83e0*/  WARPGROUP.DEPBAR.LE gsb0, 0x0 ;  /* 0x00008000000079c5 */ /* 0x000fe40000010000 */
[----:B------:R-:W-:Y:S02]  /*83f0*/  F2FP.F16.F32.PACK_AB R24, R226, R229 ;  /* 0x000000e5e218723e */ /* 0x000fe400000000ff */
[----:B------:R-:W-:-:S02]  /*8400*/  F2FP.F16.F32.PACK_AB R25, R14, R13 ;  /* 0x0000000d0e19723e */ /* 0x000fc400000000ff */
        /* <DEDUP_REMOVED lines=69> */
[----:B------:R-:W-:-:S04]  /*8860*/  UMOV UR5, 0x40000040 ;  /* 0x4000004000057882 */ /* 0x000fc80000000000 */
        /* <DEDUP_REMOVED lines=59> */
.L_x_7230:
        /* <DEDUP_REMOVED lines=70> */
.L_x_7231:
        /* <DEDUP_REMOVED lines=12> */
.L_x_7221:
        /* <DEDUP_REMOVED lines=34> */
.L_x_7201:
[----:B------:R-:W-:Y:S05]  /*9360*/  @P0 BRA `(.L_x_7196) ;  /* 0x00000050004c0947 */ /* 0x000fea0003800000 */
[----:B------:R-:W-:Y:S01]  /*9370*/  ULDC.64 UR4, c[0x0][0x878] ;  /* 0x00021e0000047ab9 */ /* 0x000fe20000000a00 */
[----:B------:R-:W3:Y:S01]  /*9380*/  LDC R10, c[0x0][0x850] ;  /* 0x00021400ff0a7b82 */ /* 0x000ee20000000800 */
[----:B------:R-:W-:Y:S01]  /*9390*/  UISETP.NE.U32.AND UP0, UPT, UR4, URZ, UPT ;  /* 0x0000003f0400728c */ /* 0x000fe2000bf05070 */
[----:B------:R-:W4:Y:S01]  /*93a0*/  S2R R16, SR_TID.X ;  /* 0x0000000000107919 */ /* 0x000f220000002100 */
[----:B--2---:R-:W2:Y:S02]  /*93b0*/  S2R R9, SR_CgaCtaId ;  /* 0x0000000000097919 */ /* 0x004ea40000008800 */
        /* <DEDUP_REMOVED lines=8> */
[----:B------:R-:W-:Y:S02]  /*9440*/  IMAD.U32 R2, RZ, RZ, UR4 ;  /* 0x00000004ff027e24 */ /* 0x000fe4000f8e00ff */
[----:B------:R-:W-:-:S05]  /*9450*/  IMAD.U32 R3, RZ, RZ, UR5 ;  /* 0x00000005ff037e24 */ /* 0x000fca000f8e00ff */
[----:B------:R-:W5:Y:S01]  /*9460*/  @P1 LDG.E R2, desc[UR38][R2.64] ;  /* 0x0000002602021981 */ /* 0x000f62000c1e1900 */
[----:B---3--:R-:W-:Y:S01]  /*9470*/  ISETP.NE.AND P0, PT, R10, 0x1, PT ;  /* 0x000000010a00780c */ /* 0x008fe20003f05270 */
[----:B----4-:R-:W-:-:S12]  /*9480*/  VIADD R15, R16, 0xffffff80 ;  /* 0xffffff80100f7836 */ /* 0x010fd80000000000 */
[----:B------:R-:W3:Y:S08]  /*9490*/  @P0 LDC R0, c[0x0][0x854] ;  /* 0x00021500ff000b82 */ /* 0x000ef00000000800 */
[----:B------:R-:W4:Y:S01]  /*94a0*/  @P0 LDC R5, c[0x0][0x858] ;  /* 0x00021600ff050b82 */ /* 0x000f220000000800 */
[----:B---3--:R-:W-:-:S05]  /*94b0*/  @P0 IMAD.HI.U32 R0, R0, UR37, RZ ;  /* 0x0000002500000c27 */ /* 0x008fca000f8e00ff */
[----:B----4-:R-:W-:Y:S02]  /*94c0*/  @P0 SHF.R.U32.HI R7, RZ, R5, R0 ;  /* 0x00000005ff070219 */ /* 0x010fe40000011600 */
[----:B------:R-:W-:Y:S02]  /*94d0*/  MOV R0, 0x400 ;  /* 0x0000040000007802 */ /* 0x000fe40000000f00 */
[----:B------:R-:W-:Y:S02]  /*94e0*/  SHF.R.S32.HI R8, RZ, 0x1f, R7 ;  /* 0x0000001fff087819 */ /* 0x000fe40000011407 */
[----:B--2---:R-:W-:-:S03]  /*94f0*/  LEA R19, R9, R0, 0x18 ;  /* 0x0000000009137211 */ /* 0x004fc600078ec0ff */
        /* <DEDUP_REMOVED lines=18> */
[----:B------:R-:W-:-:S03]  /*9620*/  USEL UR6, UR40, URZ, !UP0 ;  /* 0x0000003f28067287 */ /* 0x000fc6000c000000 */
[----:B------:R-:W-:Y:S01]  /*9630*/  IMAD.U32 R5, RZ, RZ, UR4 ;  /* 0x00000004ff057e24 */ /* 0x000fe2000f8e00ff */
[----:B------:R-:W-:Y:S02]  /*9640*/  ULDC.64 UR4, c[0x0][0x840] ;  /* 0x0002100000047ab9 */ /* 0x000fe40000000a00 */
[----:B------:R-:W-:Y:S02]  /*9650*/  IMAD R6, R8, UR4, RZ ;  /* 0x0000000408067c24 */ /* 0x000fe4000f8e02ff */
[----:B------:R-:W-:Y:S01]  /*9660*/  IMAD.WIDE.U32 R2, R7, UR8, R4 ;  /* 0x0000000807027c25 */ /* 0x000fe2000f8e0004 */
[----:B------:R-:W-:-:S03]  /*9670*/  ULDC.64 UR8, c[0x0][0x820] ;  /* 0x0002080000087ab9 */ /* 0x000fc60000000a00 */
[----:B------:R-:W-:Y:S01]  /*9680*/  IMAD.WIDE.U32 R4, R7, UR4, R4 ;  /* 0x0000000407047c25 */ /* 0x000fe2000f8e0004 */
[----:B------:R-:W-:-:S03]  /*9690*/  USHF.R.S32.HI UR4, URZ, 0x1f, UR40 ;  /* 0x0000001f3f047899 */ /* 0x000fc60008011428 */
[----:B-1----:R-:W-:Y:S01]  /*96a0*/  IMAD R13, R7, UR5, R6 ;  /* 0x00000005070d7c24 */ /* 0x002fe2000f8e0206 */
[----:B------:R-:W-:Y:S01]  /*96b0*/  USEL UR4, UR4, URZ, !UP0 ;  /* 0x0000003f04047287 */ /* 0x000fe2000c000000 */
[----:B------:R-:W-:Y:S02]  /*96c0*/  IMAD.SHL.U32 R6, R9, 0x20, RZ ;  /* 0x0000002009067824 */ /* 0x000fe400078e00ff */
[----:B------:R-:W-:Y:S01]  /*96d0*/  IMAD.IADD R3, R3, 0x1, R11 ;  /* 0x0000000103037824 */ /* 0x000fe200078e020b */
[----:B------:R-:W-:Y:S01]  /*96e0*/  UIMAD UR5, UR4, UR8, URZ ;  /* 0x00000008040572a4 */ /* 0x000fe2000f8e023f */
[----:B------:R-:W-:Y:S01]  /*96f0*/  IMAD.IADD R5, R5, 0x1, R13 ;  /* 0x0000000105057824 */ /* 0x000fe200078e020d */
[----:B------:R-:W-:Y:S01]  /*9700*/  LOP3.LUT R9, R6, 0x3ffff000, RZ, 0xc0, !PT ;  /* 0x3ffff00006097812 */ /* 0x000fe200078ec0ff */
[----:B------:R-:W-:Y:S01]  /*9710*/  UIMAD UR4, UR4, UR10, URZ ;  /* 0x0000000a040472a4 */ /* 0x000fe2000f8e023f */
[----:B------:R-:W-:Y:S01]  /*9720*/  IMAD.U32 R11, RZ, RZ, UR8 ;  /* 0x00000008ff0b7e24 */ /* 0x000fe2000f8e00ff */
[----:B------:R-:W-:Y:S01]  /*9730*/  UIMAD UR5, UR6, UR9, UR5 ;  /* 0x00000009060572a4 */ /* 0x000fe2000f8e0205 */
[----:B------:R-:W-:Y:S01]  /*9740*/  IMAD.U32 R13, RZ, RZ, UR10 ;  /* 0x0000000aff0d7e24 */ /* 0x000fe2000f8e00ff */
[----:B------:R-:W-:Y:S01]  /*9750*/  UIMAD UR4, UR6, UR11, UR4 ;  /* 0x0000000b060472a4 */ /* 0x000fe2000f8e0204 */
[----:B------:R-:W-:-:S02]  /*9760*/  IMAD R0, R0, 0x4, R9 ;  /* 0x0000000400007824 */ /* 0x000fc400078e0209 */
[----:B------:R-:W-:Y:S02]  /*9770*/  IMAD.MOV R9, RZ, RZ, -R7 ;  /* 0x000000ffff097224 */ /* 0x000fe400078e0a07 */
[----:B------:R-:W-:-:S04]  /*9780*/  IMAD.WIDE.U32 R2, R11, UR6, R2 ;  /* 0x000000060b027c25 */ /* 0x000fc8000f8e0002 */
[----:B------:R-:W-:-:S04]  /*9790*/  IMAD.WIDE.U32 R4, R13, UR6, R4 ;  /* 0x000000060d047c25 */ /* 0x000fc8000f8e0004 */
[----:B------:R-:W-:Y:S02]  /*97a0*/  IMAD R11, R10, R9, UR37 ;  /* 0x000000250a0b7e24 */ /* 0x000fe4000f8e0209 */
[----:B------:R-:W-:Y:S02]  /*97b0*/  VIADD R10, R3, UR5 ;  /* 0x00000005030a7c36 */ /* 0x000fe40008000000 */
        /* <DEDUP_REMOVED lines=36> */
.L_x_7235:
[----:B------:R-:W2:Y:S04]  /*9a00*/  LDG.E.STRONG.GPU R8, desc[UR38][R6.64] ;  /* 0x0000002606087981 */ /* 0x000ea8000c1ef900 */
[----:B--2---:R-:W-:Y:S01]  /*9a10*/  CCTL.IVALL ;  /* 0x00000000ff00798f */ /* 0x004fe20002000000 */
[----:B------:R-:W-:Y:S05]  /*9a20*/  YIELD ;  /* 0x0000000000007946 */ /* 0x000fea0003800000 */
[----:B------:R-:W-:-:S13]  /*9a30*/  ISETP.NE.AND P0, PT, R8, R11, PT ;  /* 0x0000000b0800720c */ /* 0x000fda0003f05270 */
[----:B------:R-:W-:Y:S05]  /*9a40*/  @P0 BRA `(.L_x_7235) ;  /* 0xfffffffc00ec0947 */ /* 0x000fea000383ffff */
.L_x_7234:
[----:B------:R-:W-:Y:S05]  /*9a50*/  BSYNC B0 ;  /* 0x0000000000007941 */ /* 0x000fea0003800000 */
.L_x_7233:
[----:B------:R-:W-:Y:S01]  /*9a60*/  UMOV UR4, 0xffffffff ;  /* 0xffffffff00047882 */ /* 0x000fe20000000000 */
[----:B------:R-:W-:Y:S02]  /*9a70*/  LEA.HI.X R10, R2, R13, R10, 0x2, P2 ;  /* 0x0000000d020a7211 */ /* 0x000fe400010f140a */
[----:B------:R-:W-:Y:S01]  /*9a80*/  LEA.HI.X R9, R4, R15, R9, 0x2, P3 ;  /* 0x0000000f04097211 */ /* 0x000fe200018f1409 */
[----:B------:R-:W-:Y:S06]  /*9a90*/  BRA.DIV UR4, `(.L_x_7236) ;  /* 0x0000004e04087947 */ /* 0x000fec000b800000 */
[----:B------:R-:W-:Y:S01]  /*9aa0*/  NOP ;  /* 0x0000000000007918 */ /* 0x000fe20000000000 */
.L_x_7337:
        /* <DEDUP_REMOVED lines=17> */
.L_x_7239:
[----:B------:R-:W-:Y:S01]  /*9bc0*/  @P0 ELECT P2, URZ, PT ;  /* 0x00000000003f082f */ /* 0x000fe20003840000 */
[----:B------:R1:W-:-:S12]  /*9bd0*/  UBLKRED.G.S.ADD.F32.RN [UR4], [UR6], UR7, desc[UR8] ;  /* 0x00000804060073bb */ /* 0x0003d800080a1407 */
[----:B------:R-:W-:Y:S02]  /*9be0*/  @P2 PLOP3.LUT P0, PT, P2, PT, PT, 0x8, 0x0 ;  /* 0x000000000000281c */ /* 0x000fe4000170e170 */
[----:B------:R-:W-:-:S11]  /*9bf0*/  PLOP3.LUT P2, PT, PT, PT, PT, 0x8, 0x0 ;  /* 0x000000000000781c */ /* 0x000fd60003f4e170 */
[----:B-1----:R-:W-:Y:S05]  /*9c00*/  @P0 BRA.U.ANY `(.L_x_7239) ;  /* 0xfffffffd00ec0947 */ /* 0x002fea000393ffff */
[----:B------:R0:W-:Y:S01]  /*9c10*/  UTMACMDFLUSH ;  /* 0x00000000000079b7 */ /* 0x0001e20000000000 */
[----:B------:R-:W-:-:S04]  /*9c20*/  DEPBAR.LE SB0, 0x0 ;  /* 0x000080000000791a */ /* 0x000fc80000000000 */
.L_x_7238:
[----:B------:R-:W-:Y:S05]  /*9c30*/  BSYNC B0 ;  /* 0x0000000000007941 */ /* 0x000fea0003800000 */
.L_x_7237:
        /* <DEDUP_REMOVED lines=14> */
.L_x_7241:
[----:B------:R-:W-:Y:S05]  /*9d20*/  BSYNC B0 ;  /* 0x0000000000007941 */ /* 0x000fea0003800000 */
.L_x_7240:
        /* <DEDUP_REMOVED lines=14> */
.L_x_7244:
[----:B-1-3--:R-:W2:Y:S04]  /*9e10*/  LDG.E.STRONG.GPU R0, desc[UR38][R2.64] ;  /* 0x0000002602007981 */ /* 0x00aea8000c1ef900 */
[----:B--2---:R-:W-:Y:S01]  /*9e20*/  CCTL.IVALL ;  /* 0x00000000ff00798f */ /* 0x004fe20002000000 */
[----:B------:R-:W-:Y:S05]  /*9e30*/  YIELD ;  /* 0x0000000000007946 */ /* 0x000fea0003800000 */
[----:B------:R-:W-:-:S13]  /*9e40*/  ISETP.NE.AND P0, PT, R0, R11, PT ;  /* 0x0000000b0000720c */ /* 0x000fda0003f05270 */
[----:B------:R-:W-:Y:S05]  /*9e50*/  @P0 BRA `(.L_x_7244) ;  /* 0xfffffffc00ec0947 */ /* 0x000fea000383ffff */
.L_x_7243:
[----:B------:R-:W-:Y:S05]  /*9e60*/  BSYNC B0 ;  /* 0x0000000000007941 */ /* 0x000fea0003800000 */
.L_x_7242:
[----:B------:R-:W-:-:S03]  /*9e70*/  UMOV UR4, 0xffffffff ;  /* 0xffffffff00047882 */ /* 0x000fc60000000000 */
[----:B------:R-:W-:Y:S05]  /*9e80*/  BRA.DIV UR4, `(.L_x_7245) ;  /* 0x0000004a04287947 */ /* 0x000fea000b800000 */
[----:B------:R-:W-:Y:S01]  /*9e90*/  NOP ;  /* 0x0000000000007918 */ /* 0x000fe20000000000 */
.L_x_7340:
        /* <DEDUP_REMOVED lines=17> */
.L_x_7248:
[----:B------:R-:W-:Y:S01]  /*9fb0*/  @P0 ELECT P2, URZ, PT ;  /* 0x00000000003f082f */ /* 0x000fe20003840000 */
[----:B------:R2:W-:-:S12]  /*9fc0*/  UBLKRED.G.S.ADD.F32.RN [UR4], [UR6], UR7, desc[UR8] ;  /* 0x00000804060073bb */ /* 0x0005d800080a1407 */
[----:B------:R-:W-:Y:S02]  /*9fd0*/  @P2 PLOP3.LUT P0, PT, P2, PT, PT, 0x8, 0x0 ;  /* 0x000000000000281c */ /* 0x000fe4000170e170 */
[----:B------:R-:W-:-:S11]  /*9fe0*/  PLOP3.LUT P2, PT, PT, PT, PT, 0x8, 0x0 ;  /* 0x000000000000781c */ /* 0x000fd60003f4e170 */
[----:B--2---:R-:W-:Y:S05]  /*9ff0*/  @P0 BRA.U.ANY `(.L_x_7248) ;  /* 0xfffffffd00ec0947 */ /* 0x004fea000393ffff */
[----:B------:R0:W-:Y:S01]  /*a000*/  UTMACMDFLUSH ;  /* 0x00000000000079b7 */ /* 0x0001e20000000000 */
[----:B------:R-:W-:-:S04]  /*a010*/  DEPBAR.LE SB0, 0x0 ;  /* 0x000080000000791a */ /* 0x000fc80000000000 */
.L_x_7247:
[----:B------:R-:W-:Y:S05]  /*a020*/  BSYNC B0 ;  /* 0x0000000000007941 */ /* 0x000fea0003800000 */
.L_x_7246:
        /* <DEDUP_REMOVED lines=14> */
.L_x_7189:
        /* <DEDUP_REMOVED lines=29> */
.L_x_7250:
[----:B------:R-:W-:Y:S01]  /*a2e0*/  ULDC UR9, c[0x0][0x8cc] ;  /* 0x0002330000097ab9 */ /* 0x000fe20000000800 */
[----:B------:R-:W-:Y:S01]  /*a2f0*/  UMOV UR7, UR8 ;  /* 0x0000000800077c82 */ /* 0x000fe20008000000 */
[----:B------:R-:W-:-:S11]  /*a300*/  UISETP.NE.AND UP0, UPT, UR9, 0x1, UPT ;  /* 0x000000010900788c */ /* 0x000fd6000bf05270 */
[----:B------:R-:W-:Y:S02]  /*a310*/  @UP0 ULDC.64 UR10, c[0x0][0x8d0] ;  /* 0x00023400000a0ab9 */ /* 0x000fe40000000a00 */
[----:B------:R-:W-:-:S04]  /*a320*/  UIMAD.WIDE.U32 UR4, UR8, UR10, URZ ;  /* 0x0000000a080472a5 */ /* 0x000fc8000f8e003f */
[----:B------:R-:W-:-:S04]  /*a330*/  @UP0 USHF.R.U32.HI UR7, URZ, UR11, UR5 ;  /* 0x0000000b3f070299 */ /* 0x000fc80008011605 */
[----:B------:R-:W-:-:S12]  /*a340*/  UIMAD UR4, UR7, UR9, URZ ;  /* 0x00000009070472a4 */ /* 0x000fd8000f8e023f */
.L_x_7251:
        /* <DEDUP_REMOVED lines=23> */
.L_x_7252:
        /* <DEDUP_REMOVED lines=13> */
.L_x_7254:
[----:B------:R-:W-:-:S05]  /*a590*/  ULDC UR4, c[0x0][0x8f4] ;  /* 0x00023d0000047ab9 */ /* 0x000fca0000000800 */
.L_x_7253:
        /* <DEDUP_REMOVED lines=48> */
.L_x_7255:
        /* <DEDUP_REMOVED lines=13> */
.L_x_7256:
        /* <DEDUP_REMOVED lines=12> */
.L_x_7257:
        /* <DEDUP_REMOVED lines=68> */
.L_x_7261:
[----:B------:R-:W2:Y:S04]  /*ae70*/  LDG.E.STRONG.GPU R4, desc[UR38][R2.64] ;  /* 0x0000002602047981 */ /* 0x000ea8000c1ef900 */
[----:B--2---:R-:W-:Y:S01]  /*ae80*/  CCTL.IVALL ;  /* 0x00000000ff00798f */ /* 0x004fe20002000000 */
[----:B------:R-:W-:Y:S05]  /*ae90*/  YIELD ;  /* 0x0000000000007946 */ /* 0x000fea0003800000 */
[----:B------:R-:W-:-:S13]  /*aea0*/  ISETP.NE.AND P1, PT, R4, R5, PT ;  /* 0x000000050400720c */ /* 0x000fda0003f25270 */
[----:B------:R-:W-:Y:S05]  /*aeb0*/  @P1 BRA `(.L_x_7261) ;  /* 0xfffffffc00ec1947 */ /* 0x000fea000383ffff */
.L_x_7260:
[----:B------:R-:W-:Y:S05]  /*aec0*/  BSYNC B0 ;  /* 0x0000000000007941 */ /* 0x000fea0003800000 */
.L_x_7259:
[----:B------:R-:W-:-:S03]  /*aed0*/  UMOV UR6, 0xffffffff ;  /* 0xffffffff00067882 */ /* 0x000fc60000000000 */
[----:B------:R-:W-:Y:S05]  /*aee0*/  BRA.DIV UR6, `(.L_x_7262) ;  /* 0x0000003a062c7947 */ /* 0x000fea000b800000 */
[----:B------:R-:W-:Y:S01]  /*aef0*/  NOP ;  /* 0x0000000000007918 */ /* 0x000fe20000000000 */
.L_x_7343:
        /* <DEDUP_REMOVED lines=22> */
.L_x_7264:
[----:B------:R-:W-:Y:S05]  /*b060*/  BSYNC B0 ;  /* 0x0000000000007941 */ /* 0x000fea0003800000 */
.L_x_7263:
        /* <DEDUP_REMOVED lines=20> */
.L_x_7266:
[----:B------:R-:W-:Y:S05]  /*b1b0*/  BSYNC B0 ;  /* 0x0000000000007941 */ /* 0x000fea0003800000 */
.L_x_7265:
[----:B------:R-:W-:Y:S06]  /*b1c0*/  BAR.ARV 0xa, 0xa0 ;  /* 0x0282800000007b1d */ /* 0x000fec0000002000 */
[----:B------:R-:W-:Y:S04]  /*b1d0*/  BSSY B0, `(.L_x_7267) ;  /* 0x0000003000007945 */ /* 0x000fe80003800000 */
[----:B------:R-:W-:Y:S05]  /*b1e0*/  @!P0 BRA `(.L_x_7268) ;  /* 0x0000000000048947 */ /* 0x000fea0003800000 */
[----:B------:R-:W-:-:S04]  /*b1f0*/  DEPBAR.LE SB0, 0x0 ;  /* 0x000080000000791a */ /* 0x000fc80000000000 */
.L_x_7268:
[----:B------:R-:W-:Y:S05]  /*b200*/  BSYNC B0 ;  /* 0x0000000000007941 */ /* 0x000fea0003800000 */
.L_x_7267:
        /* <DEDUP_REMOVED lines=19> */
.L_x_7270:
[----:B------:R-:W-:Y:S05]  /*b340*/  BSYNC B0 ;  /* 0x0000000000007941 */ /* 0x000fea0003800000 */
.L_x_7269:
[----:B------:R-:W-:Y:S01]  /*b350*/  UIADD3 UR7, UR13, 0x1, URZ ;  /* 0x000000010d077890 */ /* 0x000fe2000fffe03f */
[----:B------:R-:W-:Y:S11]  /*b360*/  BRA `(.L_x_7271) ;  /* 0x0000000000047947 */ /* 0x000ff60003800000 */
.L_x_7258:
[----:B------:R-:W-:-:S05]  /*b370*/  UMOV UR7, UR13 ;  /* 0x0000000d00077c82 */ /* 0x000fca0008000000 */
.L_x_7271:
        /* <DEDUP_REMOVED lines=16> */
.L_x_7296:
        /* <DEDUP_REMOVED lines=18> */
.L_x_7274:
[----:B------:R-:W2:Y:S04]  /*b5a0*/  LDG.E.STRONG.GPU R4, desc[UR38][R2.64] ;  /* 0x0000002602047981 */ /* 0x000ea8000c1ef900 */
[----:B--2---:R-:W-:Y:S01]  /*b5b0*/  CCTL.IVALL ;  /* 0x00000000ff00798f */ /* 0x004fe20002000000 */
[----:B------:R-:W-:Y:S05]  /*b5c0*/  YIELD ;  /* 0x0000000000007946 */ /* 0x000fea0003800000 */
[----:B------:R-:W-:-:S13]  /*b5d0*/  ISETP.NE.AND P1, PT, R4, R5, PT ;  /* 0x000000050400720c */ /* 0x000fda0003f25270 */
[----:B------:R-:W-:Y:S05]  /*b5e0*/  @P1 BRA `(.L_x_7274) ;  /* 0xfffffffc00ec1947 */ /* 0x000fea000383ffff */
.L_x_7273:
[----:B------:R-:W-:Y:S05]  /*b5f0*/  BSYNC B0 ;  /* 0x0000000000007941 */ /* 0x000fea0003800000 */
.L_x_7272:
[----:B------:R-:W-:-:S03]  /*b600*/  UMOV UR24, 0xffffffff ;  /* 0xffffffff00187882 */ /* 0x000fc60000000000 */
[----:B------:R-:W-:Y:S05]  /*b610*/  BRA.DIV UR24, `(.L_x_7275) ;  /* 0x00000032187c7947 */ /* 0x000fea000b800000 */
[----:B------:R-:W-:Y:S01]  /*b620*/  NOP ;  /* 0x0000000000007918 */ /* 0x000fe20000000000 */
.L_x_7346:
        /* <DEDUP_REMOVED lines=19> */
.L_x_7277:
[----:B------:R-:W-:Y:S05]  /*b760*/  BSYNC B0 ;  /* 0x0000000000007941 */ /* 0x000fea0003800000 */
.L_x_7276:
        /* <DEDUP_REMOVED lines=15> */
.L_x_7279:
[----:B------:R-:W-:Y:S05]  /*b860*/  BSYNC B0 ;  /* 0x0000000000007941 */ /* 0x000fea0003800000 */
.L_x_7278:
[----:B------:R-:W-:Y:S06]  /*b870*/  BAR.ARV 0xa, 0xa0 ;  /* 0x0282800000007b1d */ /* 0x000fec0000002000 */
[----:B------:R-:W-:Y:S04]  /*b880*/  BSSY B0, `(.L_x_7280) ;  /* 0x0000003000007945 */ /* 0x000fe80003800000 */
[----:B------:R-:W-:Y:S05]  /*b890*/  @!P0 BRA `(.L_x_7281) ;  /* 0x0000000000048947 */ /* 0x000fea0003800000 */
[----:B------:R-:W-:-:S04]  /*b8a0*/  DEPBAR.LE SB0, 0x0 ;  /* 0x000080000000791a */ /* 0x000fc80000000000 */
.L_x_7281:
[----:B------:R-:W-:Y:S05]  /*b8b0*/  BSYNC B0 ;  /* 0x0000000000007941 */ /* 0x000fea0003800000 */
.L_x_7280:
        /* <DEDUP_REMOVED lines=19> */
.L_x_7283:
[----:B------:R-:W-:Y:S05]  /*b9f0*/  BSYNC B0 ;  /* 0x0000000000007941 */ /* 0x000fea0003800000 */
.L_x_7282:
        /* <DEDUP_REMOVED lines=17> */
.L_x_7286:
[----:B------:R-:W2:Y:S04]  /*bb10*/  LDG.E.STRONG.GPU R4, desc[UR38][R2.64] ;  /* 0x0000002602047981 */ /* 0x000ea8000c1ef900 */
[----:B--2---:R-:W-:Y:S01]  /*bb20*/  CCTL.IVALL ;  /* 0x00000000ff00798f */ /* 0x004fe20002000000 */
[----:B------:R-:W-:Y:S05]  /*bb30*/  YIELD ;  /* 0x0000000000007946 */ /* 0x000fea0003800000 */
[----:B------:R-:W-:-:S13]  /*bb40*/  ISETP.NE.AND P1, PT, R4, R5, PT ;  /* 0x000000050400720c */ /* 0x000fda0003f25270 */
[----:B------:R-:W-:Y:S05]  /*bb50*/  @P1 BRA `(.L_x_7286) ;  /* 0xfffffffc00ec1947 */ /* 0x000fea000383ffff */
.L_x_7285:
[----:B------:R-:W-:Y:S05]  /*bb60*/  BSYNC B0 ;  /* 0x0000000000007941 */ /* 0x000fea0003800000 */
.L_x_7284:
[----:B------:R-:W-:-:S03]  /*bb70*/  UMOV UR18, 0xffffffff ;  /* 0xffffffff00127882 */ /* 0x000fc60000000000 */
[----:B------:R-:W-:Y:S05]  /*bb80*/  BRA.DIV UR18, `(.L_x_7287) ;  /* 0x0000002e123c7947 */ /* 0x000fea000b800000 */
[----:B------:R-:W-:Y:S01]  /*bb90*/  NOP ;  /* 0x0000000000007918 */ /* 0x000fe20000000000 */
.L_x_7349:
        /* <DEDUP_REMOVED lines=15> */
.L_x_7289:
[----:B------:R-:W-:Y:S05]  /*bc90*/  BSYNC B0 ;  /* 0x0000000000007941 */ /* 0x000fea0003800000 */
.L_x_7288:
        /* <DEDUP_REMOVED lines=15> */
.L_x_7291:
[----:B------:R-:W-:Y:S05]  /*bd90*/  BSYNC B0 ;  /* 0x0000000000007941 */ /* 0x000fea0003800000 */
.L_x_7290:
[----:B------:R-:W-:Y:S06]  /*bda0*/  BAR.ARV 0xa, 0xa0 ;  /* 0x0282800000007b1d */ /* 0x000fec0000002000 */
[----:B------:R-:W-:Y:S04]  /*bdb0*/  BSSY B0, `(.L_x_7292) ;  /* 0x0000003000007945 */ /* 0x000fe80003800000 */
[----:B------:R-:W-:Y:S05]  /*bdc0*/  @!P0 BRA `(.L_x_7293) ;  /* 0x0000000000048947 */ /* 0x000fea0003800000 */
[----:B------:R-:W-:-:S04]  /*bdd0*/  DEPBAR.LE SB0, 0x0 ;  /* 0x000080000000791a */ /* 0x000fc80000000000 */
.L_x_7293:
[----:B------:R-:W-:Y:S05]  /*bde0*/  BSYNC B0 ;  /* 0x0000000000007941 */ /* 0x000fea0003800000 */
.L_x_7292:
        /* <DEDUP_REMOVED lines=19> */
.L_x_7295:
[----:B------:R-:W-:Y:S05]  /*bf20*/  BSYNC B0 ;  /* 0x0000000000007941 */ /* 0x000fea0003800000 */
.L_x_7294:
[----:B------:R-:W-:Y:S02]  /*bf30*/  UIADD3 UR7, UR7, 0x2, URZ ;  /* 0x0000000207077890 */ /* 0x000fe4000fffe03f */
[----:B------:R-:W-:Y:S02]  /*bf40*/  UIADD3 UR6, UR6, 0x4000, URZ ;  /* 0x0000400006067890 */ /* 0x000fe4000fffe03f */
[----:B------:R-:W-:-:S06]  /*bf50*/  UISETP.GE.AND UP0, UPT, UR7, UR12, UPT ;  /* 0x0000000c0700728c */ /* 0x000fcc000bf06270 */
[----:B------:R-:W-:-:S13]  /*bf60*/  PLOP3.LUT P1, PT, PT, PT, UP0, 0x80, 0x0 ;  /* 0x000000000000781c */ /* 0x000fda0003f2f008 */
[----:B------:R-:W-:Y:S05]  /*bf70*/  @!P1 BRA `(.L_x_7296) ;  /* 0xfffffff400409947 */ /* 0x000fea000383ffff */
[----:B------:R-:W-:Y:S05]  /*bf80*/  BRA `(.L_x_7196) ;  /* 0x0000002400447947 */ /* 0x000fea0003800000 */
.L_x_7249:
        /* <DEDUP_REMOVED lines=21> */
.L_x_7297:
[----:B------:R-:W1:Y:S01]  /*c0e0*/  LDC R3, c[0x0][0x8cc] ;  /* 0x00023300ff037b82 */ /* 0x000e620000000800 */
[----:B------:R-:W-:Y:S01]  /*c0f0*/  IMAD.MOV.U32 R0, RZ, RZ, R5 ;  /* 0x000000ffff007224 */ /* 0x000fe200078e0005 */
[----:B-1----:R-:W-:-:S13]  /*c100*/  ISETP.NE.AND P0, PT, R3, 0x1, PT ;  /* 0x000000010300780c */ /* 0x002fda0003f05270 */
[----:B------:R-:W1:Y:S02]  /*c110*/  @P0 LDC.64 R6, c[0x0][0x8d0] ;  /* 0x00023400ff060b82 */ /* 0x000e640000000a00 */
[----:B-1----:R-:W-:-:S05]  /*c120*/  @P0 IMAD.HI.U32 R4, R5, R6, RZ ;  /* 0x0000000605040227 */ /* 0x002fca00078e00ff */
[----:B------:R-:W-:-:S05]  /*c130*/  @P0 SHF.R.U32.HI R0, RZ, R7, R4 ;  /* 0x00000007ff000219 */ /* 0x000fca0000011604 */
[----:B------:R-:W-:-:S07]  /*c140*/  IMAD R3, R0, R3, RZ ;  /* 0x0000000300037224 */ /* 0x000fce00078e02ff */
.L_x_7298:
        /* <DEDUP_REMOVED lines=23> */
.L_x_7299:
        /* <DEDUP_REMOVED lines=10> */
.L_x_7301:
[----:B------:R-:W2:Y:S02]  /*c360*/  LDC R4, c[0x0][0x8f4] ;  /* 0x00023d00ff047b82 */ /* 0x000ea40000000800 */
.L_x_7300:
[----:B--2--5:R-:W-:Y:S01]  /*c370*/  VIADD R4, R4, 0x7f ;  /* 0x0000007f04047836 */ /* 0x024fe20000000000 */
[----:B------:R-:W-:Y:S01]  /*c380*/  LOP3.LUT R12, R0, 0x1ffffff, RZ, 0x3c, !PT ;  /* 0x01ffffff000c7812 */ /* 0x000fe200078e3cff */
[----:B------:R-:W-:Y:S02]  /*c390*/  IMAD.MOV.U32 R10, RZ, RZ, 0x1 ;  /* 0x00000001ff0a7424 */ /* 0x000fe400078e00ff */
[----:B-1----:R-:W-:Y:S01]  /*c3a0*/  IMAD.MOV.U32 R2, RZ, RZ, RZ ;  /* 0x000000ffff027224 */ /* 0x002fe200078e00ff */
        /* <DEDUP_REMOVED lines=38> */
.L_x_7303:
        /* <DEDUP_REMOVED lines=20> */
.L_x_7304:
[----:B------:R-:W-:Y:S05]  /*c750*/  @!P0 BRA `(.L_x_7305) ;  /* 0x00000000000c8947 */ /* 0x000fea0003800000 */
[----:B------:R-:W2:Y:S04]  /*c760*/  LDG.E R5, desc[UR38][R2.64] ;  /* 0x0000002602057981 */ /* 0x000ea8000c1e1900 */
[----:B------:R-:W2:Y:S02]  /*c770*/  LDG.E R0, desc[UR38][R2.64+0x4] ;  /* 0x0000042602007981 */ /* 0x000ea4000c1e1900 */
[----:B--2---:R-:W-:-:S07]  /*c780*/  IMAD.IADD R0, R0, 0x1, -R5 ;  /* 0x0000000100007824 */ /* 0x004fce00078e0a05 */
.L_x_7305:
        /* <DEDUP_REMOVED lines=66> */
.L_x_7350:
        /* <DEDUP_REMOVED lines=15> */
.L_x_7308:
        /* <DEDUP_REMOVED lines=72> */
.L_x_7319:
[----:B-123--:R-:W-:-:S04]  /*d120*/  SHF.L.U32 R18, R10, 0x1f, RZ ;  /* 0x0000001f0a127819 */ /* 0x00efc800000006ff */
[----:B------:R-:W3:Y:S02]  /*d130*/  SYNCS.PHASECHK.TRANS64.TRYWAIT P1, [R15+URZ+0x30c40], R18 ;  /* 0x030c40120f0075a7 */ /* 0x000ee4000802017f */
[----:B---3--:R-:W-:Y:S05]  /*d140*/  @!P1 BRA `(.L_x_7311) ;  /* 0x0000001400fc9947 */ /* 0x008fea0003800000 */
.L_x_7351:
        /* <DEDUP_REMOVED lines=8> */
.L_x_7312:
        /* <DEDUP_REMOVED lines=30> */
.L_x_7352:
        /* <DEDUP_REMOVED lines=8> */
.L_x_7314:
        /* <DEDUP_REMOVED lines=30> */
.L_x_7353:
        /* <DEDUP_REMOVED lines=8> */
.L_x_7316:
        /* <DEDUP_REMOVED lines=24> */
.L_x_7355:
        /* <DEDUP_REMOVED lines=8> */
.L_x_7318:
        /* <DEDUP_REMOVED lines=30> */
.L_x_7310:
[----:B------:R-:W4:Y:S02]  /*da70*/  LDL.LU R4, [R1+0x8] ;  /* 0x0000080001047983 */ /* 0x000f240000300800 */
[----:B----4-:R-:W-:Y:S02]  /*da80*/  ISETP.NE.AND P1, PT, R4, RZ, PT ;  /* 0x000000ff0400720c */ /* 0x010fe40003f25270 */
[----:B------:R4:W5:Y:S11]  /*da90*/  LDL R4, [R1+0x4] ;  /* 0x0000040001047983 */ /* 0x0009760000100800 */
[----:B----4-:R-:W-:Y:S05]  /*daa0*/  @!P1 BRA `(.L_x_7309) ;  /* 0x0000000400249947 */ /* 0x010fea0003800000 */
[----:B-1----:R-:W-:-:S04]  /*dab0*/  SHF.L.U32 R12, R10, 0x1f, RZ ;  /* 0x0000001f0a0c7819 */ /* 0x002fc800000006ff */
[----:B------:R-:W1:Y:S02]  /*dac0*/  SYNCS.PHASECHK.TRANS64.TRYWAIT P1, [R15+URZ+0x30c40], R12 ;  /* 0x030c400c0f0075a7 */ /* 0x000e64000802017f */
[----:B-1----:R-:W-:Y:S05]  /*dad0*/  @!P1 BRA `(.L_x_7320) ;  /* 0x0000000c00ec9947 */ /* 0x002fea0003800000 */
.L_x_7356:
        /* <DEDUP_REMOVED lines=8> */
.L_x_7321:
        /* <DEDUP_REMOVED lines=27> */
.L_x_7357:
        /* <DEDUP_REMOVED lines=8> */
.L_x_7323:
        /* <DEDUP_REMOVED lines=27> */
.L_x_7309:
[----:B------:R-:W4:Y:S01]  /*df40*/  S2R R0, SR_TID.X ;  /* 0x0000000000007919 */ /* 0x000f220000002100 */
[----:B------:R-:W-:Y:S01]  /*df50*/  IMAD R3, R16, 0x8, R15 ;  /* 0x0000000810037824 */ /* 0x000fe200078e020f */
[----:B----4-:R-:W-:Y:S02]  /*df60*/  LOP3.LUT R2, R0, 0x7f, RZ, 0xc0, !PT ;  /* 0x0000007f00027812 */ /* 0x010fe400078ec0ff */
[----:B------:R-:W-:Y:S02]  /*df70*/  SHF.L.U32 R0, R10, 0x1f, RZ ;  /* 0x0000001f0a007819 */ /* 0x000fe400000006ff */
[----:B------:R-:W-:Y:S02]  /*df80*/  ISETP.NE.AND P1, PT, R2, RZ, PT ;  /* 0x000000ff0200720c */ /* 0x000fe40003f25270 */
[----:B------:R-:W4:Y:S02]  /*df90*/  SYNCS.PHASECHK.TRANS64.TRYWAIT P0, [R3+URZ+0x30c40], R0 ;  /* 0x030c4000030075a7 */ /* 0x000f24000800017f */
[----:B----4-:R-:W-:Y:S09]  /*dfa0*/  @!P0 BRA `(.L_x_7324) ;  /* 0x0000000800e08947 */ /* 0x010ff20003800000 */
.L_x_7358:
[----:B------:R-:W-:Y:S05]  /*dfb0*/  @P1 BRA `(.L_x_7325) ;  /* 0x0000000000181947 */ /* 0x000fea0003800000 */
[----:B------:R-:W1:Y:S01]  /*dfc0*/  S2R R2, SR_TID.X ;  /* 0x0000000000027919 */ /* 0x000e620000002100 */
[----:B----4-:R-:W-:-:S04]  /*dfd0*/  IMAD.MOV.U32 R0, RZ, RZ, 0x4200 ;  /* 0x00004200ff007424 */ /* 0x010fc800078e00ff */
[----:B------:R4:W-:Y:S01]  /*dfe0*/  SYNCS.ARRIVE.TRANS64 RZ, [R3+URZ+0x30c30], R0 ;  /* 0x030c300003ff79a7 */ /* 0x0009e2000800003f */
[----:B-1----:R-:W-:-:S13]  /*dff0*/  LOP3.LUT P0, RZ, R2, 0x1f, RZ, 0xc0, !PT ;  /* 0x0000001f02ff7812 */ /* 0x002fda000780c0ff */
[----:B----4-:R-:W-:Y:S05]  /*e000*/  @!P0 BRA `(.L_x_7325) ;  /* 0x0000000000048947 */ /* 0x010fea0003800000 */
[----:B------:R-:W-:Y:S01]  /*e010*/  BPT.TRAP 0x1 ;  /* 0x000000040000795c */ /* 0x000fe20000300000 */
.L_x_7325:
        /* <DEDUP_REMOVED lines=34> */
.L_x_7306:
[----:B------:R-:W-:Y:S05]  /*e240*/  BSYNC B0 ;  /* 0x0000000000007941 */ /* 0x000fea0003800000 */
.L_x_7302:
[----:B------:R-:W-:-:S03]  /*e250*/  UMOV UR7, 0xffffffff ;  /* 0xffffffff00077882 */ /* 0x000fc60000000000 */
[----:B------:R-:W-:Y:S05]  /*e260*/  BRA.DIV UR7, `(.L_x_7326) ;  /* 0x0000000a07447947 */ /* 0x000fea000b800000 */
[----:B------:R-:W-:-:S13]  /*e270*/  ELECT P6, URZ, PT ;  /* 0x00000000003f782f */ /* 0x000fda00038c0000 */
.L_x_7361:
[----:B------:R-:W-:Y:S05]  /*e280*/  @!P6 BRA `(.L_x_7196) ;  /* 0x000000000084e947 */ /* 0x000fea0003800000 */
[----:B------:R-:W-:-:S06]  /*e290*/  ULOP3.LUT UR7, UR36, 0x2, URZ, 0xfc, !UPT ;  /* 0x0000000224077892 */ /* 0x000fcc000f8efc3f */
[----:B------:R-:W-:-:S05]  /*e2a0*/  IMAD.U32 R0, RZ, RZ, UR7 ;  /* 0x00000007ff007e24 */ /* 0x000fca000f8e00ff */
[----:B------:R-:W-:-:S13]  /*e2b0*/  ISETP.NE.AND P2, PT, R0, 0x3, PT ;  /* 0x000000030000780c */ /* 0x000fda0003f45270 */
[----:B------:R-:W-:Y:S05]  /*e2c0*/  @!P2 BRA `(.L_x_7327) ;  /* 0x000000000004a947 */ /* 0x000fea0003800000 */
[----:B------:R-:W-:Y:S01]  /*e2d0*/  BPT.TRAP 0x1 ;  /* 0x000000040000795c */ /* 0x000fe20000300000 */
.L_x_7327:
        /* <DEDUP_REMOVED lines=15> */
.L_x_7362:
[----:B------:R-:W2:Y:S02]  /*e3d0*/  SYNCS.PHASECHK.TRANS64.TRYWAIT P0, [R3+URZ], R0 ;  /* 0x00000000030075a7 */ /* 0x000ea4000800017f */
[----:B--2---:R-:W-:Y:S05]  /*e3e0*/  @!P0 BRA `(.L_x_7329) ;  /* 0x0000000800188947 */ /* 0x004fea0003800000 */
.L_x_7363:
[----:B------:R-:W-:Y:S05]  /*e3f0*/  @!P2 BRA `(.L_x_7330) ;  /* 0x000000000004a947 */ /* 0x000fea0003800000 */
[----:B------:R-:W-:Y:S01]  /*e400*/  BPT.TRAP 0x1 ;  /* 0x000000040000795c */ /* 0x000fe20000300000 */
.L_x_7330:
[----:B--2---:R-:W-:-:S04]  /*e410*/  VIADD R3, R8, 0x30c40 ;  /* 0x00030c4008037836 */ /* 0x004fc80000000000 */
[----:B------:R-:W-:-:S04]  /*e420*/  IMAD R5, R2, 0x8, R3 ;  /* 0x0000000802057824 */ /* 0x000fc800078e0203 */
[----:B------:R-:W2:Y:S02]  /*e430*/  SYNCS.PHASECHK.TRANS64.TRYWAIT P0, [R5+URZ], R4 ;  /* 0x00000004050075a7 */ /* 0x000ea4000800017f */
[----:B--2---:R-:W-:Y:S05]  /*e440*/  @!P0 BRA `(.L_x_7331) ;  /* 0x0000000800148947 */ /* 0x004fea0003800000 */
.L_x_7364:
[----:B------:R-:W-:-:S07]  /*e450*/  IMAD R3, R6, 0x8, R3 ;  /* 0x0000000806037824 */ /* 0x000fce00078e0203 */
.L_x_7332:
[----:B---3--:R3:W4:Y:S02]  /*e460*/  SYNCS.PHASECHK.TRANS64.TRYWAIT P0, [R3+URZ], R0 ;  /* 0x00000000030075a7 */ /* 0x008724000800017f */
[----:B----4-:R-:W-:Y:S05]  /*e470*/  @!P0 NANOSLEEP.SYNCS 0x989680 ;  /* 0x009896800000895d */ /* 0x010fea0003900000 */
[----:B------:R-:W4:Y:S02]  /*e480*/  @!P0 SYNCS.PHASECHK.TRANS64 P0, [R3+URZ], R0 ;  /* 0x00000000030085a7 */ /* 0x000f24000800007f */
[----:B----4-:R-:W-:Y:S05]  /*e490*/  @!P0 BRA `(.L_x_7332) ;  /* 0xfffffffc00f08947 */ /* 0x010fea000383ffff */
.L_x_7196:
[----:B------:R-:W-:Y:S05]  /*e4a0*/  BSYNC B6 ;  /* 0x0000000000067941 */ /* 0x000fea0003800000 */
.L_x_7188:
[----:B------:R-:W-:Y:S05]  /*e4b0*/  EXIT ;  /* 0x000000000000794d */ /* 0x000fea0003800000 */
.L_x_7206:
[----:B------:R-:W-:Y:S02]  /*e4c0*/  IMAD.MOV.U32 R12, RZ, RZ, RZ ;  /* 0x000000ffff0c7224 */ /* 0x000fe400078e00ff */
[----:B------:R-:W-:Y:S02]  /*e4d0*/  IMAD.MOV.U32 R11, RZ, RZ, 0x1f ;  /* 0x0000001fff0b7424 */ /* 0x000fe400078e00ff */
[----:B------:R-:W-:-:S07]  /*e4e0*/  IMAD.MOV.U32 R15, RZ, RZ, -0x1 ;  /* 0xffffffffff0f7424 */ /* 0x000fce00078e00ff */
[----:B------:R-:W-:Y:S05]  /*e4f0*/  WARPSYNC.COLLECTIVE R15, `(.L_x_7333) ;  /* 0x000000000f087348 */ /* 0x000fea0003c00000 */
[----:B------:R1:W2:Y:S02]  /*e500*/  SHFL.IDX P6, R14, R13, R12, R11 ;  /* 0x0000000c0d0e7389 */ /* 0x0002a400000c000b */
[----:B-12---:R-:W-:Y:S01]  /*e510*/  ENDCOLLECTIVE ;  /* 0x000000000000791b */ /* 0x006fe20003800000 */
.L_x_7333:
[----:B------:R-:W-:Y:S05]  /*e520*/  BRA `(.L_x_7334) ;  /* 0xffffff3000407947 */ /* 0x000fea000383ffff */
.L_x_7208:
[----:B--2---:R2:W3:Y:S02]  /*e530*/  SYNCS.PHASECHK.TRANS64.TRYWAIT P0, [R236+URZ+0x30c00], R15 ;  /* 0x030c000fec0075a7 */ /* 0x0044e4000800017f */
[----:B---3--:R-:W-:Y:S05]  /*e540*/  @!P0 NANOSLEEP.SYNCS 0x989680 ;  /* 0x009896800000895d */ /* 0x008fea0003900000 */
[----:B------:R-:W3:Y:S02]  /*e550*/  @!P0 SYNCS.PHASECHK.TRANS64 P0, [R236+URZ+0x30c00], R15 ;  /* 0x030c000fec0085a7 */ /* 0x000ee4000800007f */
[----:B---3--:R-:W-:Y:S05]  /*e560*/  @!P0 BRA `(.L_x_7208) ;  /* 0xfffffffc00f08947 */ /* 0x008fea000383ffff */
[----:B------:R-:W-:Y:S05]  /*e570*/  BRA `(.L_x_7207) ;  /* 0xffffff30008c7947 */ /* 0x000fea000383ffff */
.L_x_7213:
[----:B--2---:R2:W3:Y:S02]  /*e580*/  SYNCS.PHASECHK.TRANS64.TRYWAIT P1, [R6+URZ+0x30c10], R21 ;  /* 0x030c1015060075a7 */ /* 0x0044e4000802017f */
[----:B---3--:R-:W-:Y:S05]  /*e590*/  @!P1 NANOSLEEP.SYNCS 0x989680 ;  /* 0x009896800000995d */ /* 0x008fea0003900000 */
[----:B------:R-:W3:Y:S02]  /*e5a0*/  @!P1 SYNCS.PHASECHK.TRANS64 P1, [R6+URZ+0x30c10], R21 ;  /* 0x030c1015060095a7 */ /* 0x000ee4000802007f */
[----:B---3--:R-:W-:Y:S05]  /*e5b0*/  @!P1 BRA `(.L_x_7213) ;  /* 0xfffffffc00f09947 */ /* 0x008fea000383ffff */
[----:B------:R-:W-:Y:S05]  /*e5c0*/  BRA `(.L_x_7212) ;  /* 0xffffff3c00347947 */ /* 0x000fea000383ffff */
.L_x_7217:
[----:B------:R1:W1:Y:S02]  /*e5d0*/  SYNCS.PHASECHK.TRANS64.TRYWAIT P1, [R6+URZ+0x30c30], R21 ;  /* 0x030c3015060075a7 */ /* 0x000264000802017f */
[----:B-1----:R-:W-:Y:S05]  /*e5e0*/  @!P1 NANOSLEEP.SYNCS 0x989680 ;  /* 0x009896800000995d */ /* 0x002fea0003900000 */
[----:B------:R-:W1:Y:S02]  /*e5f0*/  @!P1 SYNCS.PHASECHK.TRANS64 P1, [R6+URZ+0x30c30], R21 ;  /* 0x030c3015060095a7 */ /* 0x000e64000802007f */
[----:B-1----:R-:W-:Y:S05]  /*e600*/  @!P1 BRA `(.L_x_7217) ;  /* 0xfffffffc00f09947 */ /* 0x002fea000383ffff */
[----:B------:R-:W-:Y:S05]  /*e610*/  BRA `(.L_x_7216) ;  /* 0xffffff4000487947 */ /* 0x000fea000383ffff */
.L_x_7225:
[----:B--2---:R2:W3:Y:S02]  /*e620*/  SYNCS.PHASECHK.TRANS64.TRYWAIT P1, [R7+URZ+0x30c10], R18 ;  /* 0x030c1012070075a7 */ /* 0x0044e4000802017f */
[----:B---3--:R-:W-:Y:S05]  /*e630*/  @!P1 NANOSLEEP.SYNCS 0x989680 ;  /* 0x009896800000995d */ /* 0x008fea0003900000 */
[----:B------:R-:W3:Y:S02]  /*e640*/  @!P1 SYNCS.PHASECHK.TRANS64 P1, [R7+URZ+0x30c10], R18 ;  /* 0x030c1012070095a7 */ /* 0x000ee4000802007f */
[----:B---3--:R-:W-:Y:S05]  /*e650*/  @!P1 BRA `(.L_x_7225) ;  /* 0xfffffffc00f09947 */ /* 0x008fea000383ffff */
[----:B------:R-:W-:Y:S05]  /*e660*/  BRA `(.L_x_7224) ;  /* 0xffffff7800647947 */ /* 0x000fea000383ffff */
.L_x_7229:
[----:B------:R1:W1:Y:S02]  /*e670*/  SYNCS.PHASECHK.TRANS64.TRYWAIT P1, [R7+URZ+0x30c30], R18 ;  /* 0x030c3012070075a7 */ /* 0x000264000802017f */
[----:B-1----:R-:W-:Y:S05]  /*e680*/  @!P1 NANOSLEEP.SYNCS 0x989680 ;  /* 0x009896800000995d */ /* 0x002fea0003900000 */
[----:B------:R-:W1:Y:S02]  /*e690*/  @!P1 SYNCS.PHASECHK.TRANS64 P1, [R7+URZ+0x30c30], R18 ;  /* 0x030c3012070095a7 */ /* 0x000e64000802007f */
[----:B-1----:R-:W-:Y:S05]  /*e6a0*/  @!P1 BRA `(.L_x_7229) ;  /* 0xfffffffc00f09947 */ /* 0x002fea000383ffff */
[----:B------:R-:W-:Y:S05]  /*e6b0*/  BRA `(.L_x_7228) ;  /* 0xffffff7c00787947 */ /* 0x000fea000383ffff */
.L_x_7236:
[----:B------:R-:W-:Y:S01]  /*e6c0*/  BSSY B0, `(.L_x_7335) ;  /* 0x0000005000007945 */ /* 0x000fe20003800000 */
[----:B------:R-:W-:-:S07]  /*e6d0*/  IMAD.MOV.U32 R15, RZ, RZ, -0x1 ;  /* 0xffffffffff0f7424 */ /* 0x000fce00078e00ff */
[----:B---3--:R-:W-:Y:S05]  /*e6e0*/  WARPSYNC.COLLECTIVE R15, `(.L_x_7336) ;  /* 0x000000000f087348 */ /* 0x008fea0003c00000 */
[----:B------:R-:W-:Y:S01]  /*e6f0*/  NOP ;  /* 0x0000000000007918 */ /* 0x000fe20000000000 */
[----:B---3--:R-:W-:Y:S01]  /*e700*/  ENDCOLLECTIVE ;  /* 0x000000000000791b */ /* 0x008fe20003800000 */
.L_x_7336:
[----:B------:R-:W-:Y:S05]  /*e710*/  BSYNC B0 ;  /* 0x0000000000007941 */ /* 0x000fea0003800000 */
.L_x_7335:
[----:B------:R-:W-:Y:S05]  /*e720*/  BRA `(.L_x_7337) ;  /* 0xffffffb000e07947 */ /* 0x000fea000383ffff */
.L_x_7245:
[----:B------:R-:W-:Y:S01]  /*e730*/  BSSY B0, `(.L_x_7338) ;  /* 0x0000005000007945 */ /* 0x000fe20003800000 */
[----:B------:R-:W-:-:S07]  /*e740*/  IMAD.MOV.U32 R15, RZ, RZ, -0x1 ;  /* 0xffffffffff0f7424 */ /* 0x000fce00078e00ff */
[----:B-1-3--:R-:W-:Y:S05]  /*e750*/  WARPSYNC.COLLECTIVE R15, `(.L_x_7339) ;  /* 0x000000000f087348 */ /* 0x00afea0003c00000 */
[----:B------:R-:W-:Y:S01]  /*e760*/  NOP ;  /* 0x0000000000007918 */ /* 0x000fe20000000000 */
[----:B-1-3--:R-:W-:Y:S01]  /*e770*/  ENDCOLLECTIVE ;  /* 0x000000000000791b */ /* 0x00afe20003800000 */
.L_x_7339:
[----:B------:R-:W-:Y:S05]  /*e780*/  BSYNC B0 ;  /* 0x0000000000007941 */ /* 0x000fea0003800000 */
.L_x_7338:
[----:B------:R-:W-:Y:S05]  /*e790*/  BRA `(.L_x_7340) ;  /* 0xffffffb400c07947 */ /* 0x000fea000383ffff */
.L_x_7262:
[----:B------:R-:W-:Y:S01]  /*e7a0*/  BSSY B0, `(.L_x_7341) ;  /* 0x0000005000007945 */ /* 0x000fe20003800000 */
[----:B------:R-:W-:-:S07]  /*e7b0*/  IMAD.MOV.U32 R15, RZ, RZ, -0x1 ;  /* 0xffffffffff0f7424 */ /* 0x000fce00078e00ff */
[----:B------:R-:W-:Y:S05]  /*e7c0*/  WARPSYNC.COLLECTIVE R15, `(.L_x_7342) ;  /* 0x000000000f087348 */ /* 0x000fea0003c00000 */
[----:B------:R-:W-:Y:S01]  /*e7d0*/  NOP ;  /* 0x0000000000007918 */ /* 0x000fe20000000000 */
[----:B------:R-:W-:Y:S01]  /*e7e0*/  ENDCOLLECTIVE ;  /* 0x000000000000791b */ /* 0x000fe20003800000 */
.L_x_7342:
[----:B------:R-:W-:Y:S05]  /*e7f0*/  BSYNC B0 ;  /* 0x0000000000007941 */ /* 0x000fea0003800000 */
.L_x_7341:
[----:B------:R-:W-:Y:S05]  /*e800*/  BRA `(.L_x_7343) ;  /* 0xffffffc400bc7947 */ /* 0x000fea000383ffff */
.L_x_7275:
[----:B------:R-:W-:Y:S01]  /*e810*/  BSSY B0, `(.L_x_7344) ;  /* 0x0000005000007945 */ /* 0x000fe20003800000 */
[----:B------:R-:W-:-:S07]  /*e820*/  IMAD.MOV.U32 R15, RZ, RZ, -0x1 ;  /* 0xffffffffff0f7424 */ /* 0x000fce00078e00ff */
[----:B------:R-:W-:Y:S05]  /*e830*/  WARPSYNC.COLLECTIVE R15, `(.L_x_7345) ;  /* 0x000000000f087348 */ /* 0x000fea0003c00000 */
[----:B------:R-:W-:Y:S01]  /*e840*/  NOP ;  /* 0x0000000000007918 */ /* 0x000fe20000000000 */
[----:B------:R-:W-:Y:S01]  /*e850*/  ENDCOLLECTIVE ;  /* 0x000000000000791b */ /* 0x000fe20003800000 */
.L_x_7345:
[----:B------:R-:W-:Y:S05]  /*e860*/  BSYNC B0 ;  /* 0x0000000000007941 */ /* 0x000fea0003800000 */
.L_x_7344:
[----:B------:R-:W-:Y:S05]  /*e870*/  BRA `(.L_x_7346) ;  /* 0xffffffcc006c7947 */ /* 0x000fea000383ffff */
.L_x_7287:
[----:B------:R-:W-:Y:S01]  /*e880*/  BSSY B0, `(.L_x_7347) ;  /* 0x0000005000007945 */ /* 0x000fe20003800000 */
[----:B------:R-:W-:-:S07]  /*e890*/  IMAD.MOV.U32 R15, RZ, RZ, -0x1 ;  /* 0xffffffffff0f7424 */ /* 0x000fce00078e00ff */
[----:B------:R-:W-:Y:S05]  /*e8a0*/  WARPSYNC.COLLECTIVE R15, `(.L_x_7348) ;  /* 0x000000000f087348 */ /* 0x000fea0003c00000 */
[----:B------:R-:W-:Y:S01]  /*e8b0*/  NOP ;  /* 0x0000000000007918 */ /* 0x000fe20000000000 */
[----:B------:R-:W-:Y:S01]  /*e8c0*/  ENDCOLLECTIVE ;  /* 0x000000000000791b */ /* 0x000fe20003800000 */
.L_x_7348:
[----:B------:R-:W-:Y:S05]  /*e8d0*/  BSYNC B0 ;  /* 0x0000000000007941 */ /* 0x000fea0003800000 */
.L_x_7347:
[----:B------:R-:W-:Y:S05]  /*e8e0*/  BRA `(.L_x_7349) ;  /* 0xffffffd000ac7947 */ /* 0x000fea000383ffff */
.L_x_7307:
[----:B-1----:R1:W2:Y:S02]  /*e8f0*/  SYNCS.PHASECHK.TRANS64.TRYWAIT P0, [R15+URZ+0x30c20], R2 ;  /* 0x030c20020f0075a7 */ /* 0x0022a4000800017f */
[----:B--2---:R-:W-:Y:S05]  /*e900*/  @!P0 NANOSLEEP.SYNCS 0x989680 ;  /* 0x009896800000895d */ /* 0x004fea0003900000 */
[----:B------:R-:W2:Y:S02]  /*e910*/  @!P0 SYNCS.PHASECHK.TRANS64 P0, [R15+URZ+0x30c20], R2 ;  /* 0x030c20020f0085a7 */ /* 0x000ea4000800007f */
[----:B--2---:R-:W-:Y:S05]  /*e920*/  @!P0 BRA `(.L_x_7307) ;  /* 0xfffffffc00f08947 */ /* 0x004fea000383ffff */
[----:B------:R-:W-:Y:S05]  /*e930*/  BRA `(.L_x_7350) ;  /* 0xffffffe0009c7947 */ /* 0x000fea000383ffff */
.L_x_7311:
[----:B---3--:R3:W4:Y:S02]  /*e940*/  SYNCS.PHASECHK.TRANS64.TRYWAIT P1, [R15+URZ+0x30c40], R18 ;  /* 0x030c40120f0075a7 */ /* 0x008724000802017f */
[----:B----4-:R-:W-:Y:S05]  /*e950*/  @!P1 NANOSLEEP.SYNCS 0x989680 ;  /* 0x009896800000995d */ /* 0x010fea0003900000 */
[----:B------:R-:W4:Y:S02]  /*e960*/  @!P1 SYNCS.PHASECHK.TRANS64 P1, [R15+URZ+0x30c40], R18 ;  /* 0x030c40120f0095a7 */ /* 0x000f24000802007f */
[----:B----4-:R-:W-:Y:S05]  /*e970*/  @!P1 BRA `(.L_x_7311) ;  /* 0xfffffffc00f09947 */ /* 0x010fea000383ffff */
[----:B------:R-:W-:Y:S05]  /*e980*/  BRA `(.L_x_7351) ;  /* 0xffffffe400f07947 */ /* 0x000fea000383ffff */
.L_x_7313:
[----:B-1----:R1:W2:Y:S02]  /*e990*/  SYNCS.PHASECHK.TRANS64.TRYWAIT P1, [R15+URZ+0x30c28], R18 ;  /* 0x030c28120f0075a7 */ /* 0x0022a4000802017f */
[----:B--2---:R-:W-:Y:S05]  /*e9a0*/  @!P1 NANOSLEEP.SYNCS 0x989680 ;  /* 0x009896800000995d */ /* 0x004fea0003900000 */
[----:B------:R-:W2:Y:S02]  /*e9b0*/  @!P1 SYNCS.PHASECHK.TRANS64 P1, [R15+URZ+0x30c28], R18 ;  /* 0x030c28120f0095a7 */ /* 0x000ea4000802007f */
[----:B--2---:R-:W-:Y:S05]  /*e9c0*/  @!P1 BRA `(.L_x_7313) ;  /* 0xfffffffc00f09947 */ /* 0x004fea000383ffff */
[----:B------:R-:W-:Y:S05]  /*e9d0*/  BRA `(.L_x_7352) ;  /* 0xffffffe800747947 */ /* 0x000fea000383ffff */
.L_x_7315:
[----:B--2---:R2:W4:Y:S02]  /*e9e0*/  SYNCS.PHASECHK.TRANS64.TRYWAIT P1, [R15+URZ+0x30c48], R18 ;  /* 0x030c48120f0075a7 */ /* 0x004524000802017f */
[----:B----4-:R-:W-:Y:S05]  /*e9f0*/  @!P1 NANOSLEEP.SYNCS 0x989680 ;  /* 0x009896800000995d */ /* 0x010fea0003900000 */
[----:B------:R-:W4:Y:S02]  /*ea00*/  @!P1 SYNCS.PHASECHK.TRANS64 P1, [R15+URZ+0x30c48], R18 ;  /* 0x030c48120f0095a7 */ /* 0x000f24000802007f */
[----:B----4-:R-:W-:Y:S05]  /*ea10*/  @!P1 BRA `(.L_x_7315) ;  /* 0xfffffffc00f09947 */ /* 0x010fea000383ffff */
[----:B------:R-:W-:Y:S05]  /*ea20*/  BRA `(.L_x_7353) ;  /* 0xffffffe800f87947 */ /* 0x000fea000383ffff */
.L_x_7317:
[----:B------:R-:W-:-:S07]  /*ea30*/  SHF.L.U32 R4, R10, 0x1f, RZ ;  /* 0x0000001f0a047819 */ /* 0x000fce00000006ff */
.L_x_7354:
[----:B----4-:R4:W1:Y:S02]  /*ea40*/  SYNCS.PHASECHK.TRANS64.TRYWAIT P1, [R15+URZ+0x30c20], R4 ;  /* 0x030c20040f0075a7 */ /* 0x010864000802017f */
[----:B-1----:R-:W-:Y:S05]  /*ea50*/  @!P1 NANOSLEEP.SYNCS 0x989680 ;  /* 0x009896800000995d */ /* 0x002fea0003900000 */
[----:B------:R-:W1:Y:S02]  /*ea60*/  @!P1 SYNCS.PHASECHK.TRANS64 P1, [R15+URZ+0x30c20], R4 ;  /* 0x030c20040f0095a7 */ /* 0x000e64000802007f */
[----:B-1----:R-:W-:Y:S05]  /*ea70*/  @!P1 BRA `(.L_x_7354) ;  /* 0xfffffffc00f09947 */ /* 0x002fea000383ffff */
[----:B------:R-:W-:Y:S05]  /*ea80*/  BRA `(.L_x_7355) ;  /* 0xffffffec00607947 */ /* 0x000fea000383ffff */
.L_x_7320:
[----:B-1----:R1:W4:Y:S02]  /*ea90*/  SYNCS.PHASECHK.TRANS64.TRYWAIT P1, [R15+URZ+0x30c40], R12 ;  /* 0x030c400c0f0075a7 */ /* 0x002324000802017f */
[----:B----4-:R-:W-:Y:S05]  /*eaa0*/  @!P1 NANOSLEEP.SYNCS 0x989680 ;  /* 0x009896800000995d */ /* 0x010fea0003900000 */
[----:B------:R-:W4:Y:S02]  /*eab0*/  @!P1 SYNCS.PHASECHK.TRANS64 P1, [R15+URZ+0x30c40], R12 ;  /* 0x030c400c0f0095a7 */ /* 0x000f24000802007f */
[----:B----4-:R-:W-:Y:S05]  /*eac0*/  @!P1 BRA `(.L_x_7320) ;  /* 0xfffffffc00f09947 */ /* 0x010fea000383ffff */
[----:B------:R-:W-:Y:S05]  /*ead0*/  BRA `(.L_x_7356) ;  /* 0xfffffff000007947 */ /* 0x000fea000383ffff */
.L_x_7322:
[----:B--2---:R2:W4:Y:S02]  /*eae0*/  SYNCS.PHASECHK.TRANS64.TRYWAIT P1, [R15+URZ+0x30c28], R12 ;  /* 0x030c280c0f0075a7 */ /* 0x004524000802017f */
[----:B----4-:R-:W-:Y:S05]  /*eaf0*/  @!P1 NANOSLEEP.SYNCS 0x989680 ;  /* 0x009896800000995d */ /* 0x010fea0003900000 */
[----:B------:R-:W4:Y:S02]  /*eb00*/  @!P1 SYNCS.PHASECHK.TRANS64 P1, [R15+URZ+0x30c28], R12 ;  /* 0x030c280c0f0095a7 */ /* 0x000f24000802007f */
[----:B----4-:R-:W-:Y:S05]  /*eb10*/  @!P1 BRA `(.L_x_7322) ;  /* 0xfffffffc00f09947 */ /* 0x010fea000383ffff */
[----:B------:R-:W-:Y:S05]  /*eb20*/  BRA `(.L_x_7357) ;  /* 0xfffffff000787947 */ /* 0x000fea000383ffff */
.L_x_7324:
[----:B----4-:R4:W1:Y:S02]  /*eb30*/  SYNCS.PHASECHK.TRANS64.TRYWAIT P0, [R3+URZ+0x30c40], R0 ;  /* 0x030c4000030075a7 */ /* 0x010864000800017f */
[----:B-1----:R-:W-:Y:S05]  /*eb40*/  @!P0 NANOSLEEP.SYNCS 0x989680 ;  /* 0x009896800000895d */ /* 0x002fea0003900000 */
[----:B------:R-:W1:Y:S02]  /*eb50*/  @!P0 SYNCS.PHASECHK.TRANS64 P0, [R3+URZ+0x30c40], R0 ;  /* 0x030c4000030085a7 */ /* 0x000e64000800007f */
[----:B-1----:R-:W-:Y:S05]  /*eb60*/  @!P0 BRA `(.L_x_7324) ;  /* 0xfffffffc00f08947 */ /* 0x002fea000383ffff */
[----:B------:R-:W-:Y:S05]  /*eb70*/  BRA `(.L_x_7358) ;  /* 0xfffffff4000c7947 */ /* 0x000fea000383ffff */
.L_x_7326:
[----:B------:R-:W-:Y:S01]  /*eb80*/  BSSY B0, `(.L_x_7359) ;  /* 0x0000006000007945 */ /* 0x000fe20003800000 */
[----:B------:R-:W-:-:S07]  /*eb90*/  IMAD.MOV.U32 R15, RZ, RZ, -0x1 ;  /* 0xffffffffff0f7424 */ /* 0x000fce00078e00ff */
[----:B------:R-:W-:Y:S05]  /*eba0*/  WARPSYNC.COLLECTIVE R15, `(.L_x_7360) ;  /* 0x000000000f0c7348 */ /* 0x000fea0003c00000 */
[----:B------:R-:W-:Y:S02]  /*ebb0*/  ELECT P6, UR62, PT ;  /* 0x00000000003e782f */ /* 0x000fe400038c0000 */
[----:B------:R-:W-:Y:S01]  /*ebc0*/  MOV R14, UR62 ;  /* 0x0000003e000e7c02 */ /* 0x000fe20008000f00 */
[----:B------:R-:W-:Y:S10]  /*ebd0*/  ENDCOLLECTIVE ;  /* 0x000000000000791b */ /* 0x000ff40003800000 */
.L_x_7360:
[----:B------:R-:W-:Y:S05]  /*ebe0*/  BSYNC B0 ;  /* 0x0000000000007941 */ /* 0x000fea0003800000 */
.L_x_7359:
[----:B------:R-:W-:Y:S05]  /*ebf0*/  BRA `(.L_x_7361) ;  /* 0xfffffff400a07947 */ /* 0x000fea000383ffff */
.L_x_7328:
[----:B-1----:R1:W2:Y:S02]  /*ec00*/  SYNCS.PHASECHK.TRANS64.TRYWAIT P0, [R7+URZ], R4 ;  /* 0x00000004070075a7 */ /* 0x0022a4000800017f */
[----:B--2---:R-:W-:Y:S05]  /*ec10*/  @!P0 NANOSLEEP.SYNCS 0x989680 ;  /* 0x009896800000895d */ /* 0x004fea0003900000 */
[----:B------:R-:W2:Y:S02]  /*ec20*/  @!P0 SYNCS.PHASECHK.TRANS64 P0, [R7+URZ], R4 ;  /* 0x00000004070085a7 */ /* 0x000ea4000800007f */
[----:B--2---:R-:W-:Y:S05]  /*ec30*/  @!P0 BRA `(.L_x_7328) ;  /* 0xfffffffc00f08947 */ /* 0x004fea000383ffff */
[----:B------:R-:W-:Y:S05]  /*ec40*/  BRA `(.L_x_7362) ;  /* 0xfffffff400e07947 */ /* 0x000fea000383ffff */
.L_x_7329:
[----:B--2---:R2:W3:Y:S02]  /*ec50*/  SYNCS.PHASECHK.TRANS64.TRYWAIT P0, [R3+URZ], R0 ;  /* 0x00000000030075a7 */ /* 0x0044e4000800017f */
[----:B---3--:R-:W-:Y:S05]  /*ec60*/  @!P0 NANOSLEEP.SYNCS 0x989680 ;  /* 0x009896800000895d */ /* 0x008fea0003900000 */
[----:B------:R-:W3:Y:S02]  /*ec70*/  @!P0 SYNCS.PHASECHK.TRANS64 P0, [R3+URZ], R0 ;  /* 0x00000000030085a7 */ /* 0x000ee4000800007f */
[----:B---3--:R-:W-:Y:S05]  /*ec80*/  @!P0 BRA `(.L_x_7329) ;  /* 0xfffffffc00f08947 */ /* 0x008fea000383ffff */
[----:B------:R-:W-:Y:S05]  /*ec90*/  BRA `(.L_x_7363) ;  /* 0xfffffff400d47947 */ /* 0x000fea000383ffff */
.L_x_7331:
[----:B--2---:R2:W3:Y:S02]  /*eca0*/  SYNCS.PHASECHK.TRANS64.TRYWAIT P0, [R5+URZ], R4 ;  /* 0x00000004050075a7 */ /* 0x0044e4000800017f */
[----:B---3--:R-:W-:Y:S05]  /*ecb0*/  @!P0 NANOSLEEP.SYNCS 0x989680 ;  /* 0x009896800000895d */ /* 0x008fea0003900000 */
[----:B------:R-:W3:Y:S02]  /*ecc0*/  @!P0 SYNCS.PHASECHK.TRANS64 P0, [R5+URZ], R4 ;  /* 0x00000004050085a7 */ /* 0x000ee4000800007f */
[----:B---3--:R-:W-:Y:S05]  /*ecd0*/  @!P0 BRA `(.L_x_7331) ;  /* 0xfffffffc00f08947 */ /* 0x008fea000383ffff */
[----:B------:R-:W-:Y:S05]  /*ece0*/  BRA `(.L_x_7364) ;  /* 0xfffffff400d87947 */ /* 0x000fea000383ffff */
.L_x_7365:
        /* <DEDUP_REMOVED lines=9> */
.L_x_7427:


//--------------------- .text._ZN7cutlass13device_kernelIN5flash22FlashAttnBwdPreprocessIN4cute5tupleIJNS3_1CILi128EEENS5_ILi64EEEEEENS_6half_tEfNS_4arch4Sm90ELb1ELb1EEEEEvNT_6ParamsE --------------------------
	.section	.text._ZN7cutlass13device_kernelIN5flash22FlashAttnBwdPreprocessIN4cute5tupleIJNS3_1CILi128EEENS5_ILi64EEEEEENS_6half_tEfNS_4arch4Sm90ELb1ELb1EEEEEvNT_6ParamsE,"ax",@progbits
	.align	128
.text._ZN7cutlass13device_kernelIN5flash22FlashAttnBwdPreprocessIN4cute5tupleIJNS3_1CILi128EEENS5_ILi64EEEEEENS_6half_tEfNS_4arch4Sm90ELb1ELb1EEEEEvNT_6ParamsE:
        .type           _ZN7cutlass13device_kernelIN5flash22FlashAttnBwdPreprocessIN4cute5tupleIJNS3_1CILi128EEENS5_ILi64EEEEEENS_6half_tEfNS_4arch4Sm90ELb1ELb1EEEEEvNT_6ParamsE,@function
        .size           _ZN7cutlass13device_kernelIN5flash22FlashAttnBwdPreprocessIN4cute5tupleIJNS3_1CILi128EEENS5_ILi64EEEEEENS_6half_tEfNS_4arch4Sm90ELb1ELb1EEEEEvNT_6ParamsE,(.L_x_7428 - _ZN7cutlass13device_kernelIN5flash22FlashAttnBwdPreprocessIN4cute5tupleIJNS3_1CILi128EEENS5_ILi64EEEEEENS_6half_tEfNS_4arch4Sm90ELb1ELb1EEEEEvNT_6ParamsE)
        .other          _ZN7cutlass13device_kernelIN5flash22FlashAttnBwdPreprocessIN4cute5tupleIJNS3_1CILi128EEENS5_ILi64EEEEEENS_6half_tEfNS_4arch4Sm90ELb1ELb1EEEEEvNT_6ParamsE,@"STO_CUDA_ENTRY STV_DEFAULT"
_ZN7cutlass13device_kernelIN5flash22FlashAttnBwdPreprocessIN4cute5tupleIJNS3_1CILi128EEENS5_ILi64EEEEEENS_6half_tEfNS_4arch4Sm90ELb1ELb1EEEEEvNT_6ParamsE:
        /* <DEDUP_REMOVED lines=11> */
[----:B------:R-:W-:Y:S01]  /*00b0*/  ISETP.NE.U32.AND P2, PT, R4, RZ, PT ;  /* 0x000000ff0400720c */ /* 0x000fe20003f45070 */
[----:B-1----:R-:W-:-:S04]  /*00c0*/  IMAD.WIDE R6, R0, 0x4, R6 ;  /* 0x0000000400067825 */ /* 0x002fc800078e0206 */
[----:B------:R-:W0:Y:S01]  /*00d0*/  @P1 LDC.64 R8, c[0x0][0x2f8] ;  /* 0x0000be00ff081b82 */ /* 0x000e220000000a00 */
[----:B------:R-:W-:-:S05]  /*00e0*/  MOV R4, UR6 ;  /* 0x0000000600047c02 */ /* 0x000fca0008000f00 */
[----:B------:R1:W5:Y:S01]  /*00f0*/  @P0 LDG.E R48, desc[UR4][R6.64] ;  /* 0x0000000406300981 */ /* 0x000362000c1e1900 */
[----:B------:R-:W-:Y:S01]  /*0100*/  ISETP.NE.AND.EX P2, PT, R5, RZ, PT, P2 ;  /* 0x000000ff0500720c */ /* 0x000fe20003f45320 */
[----:B------:R-:W2:Y:S01]  /*0110*/  S2R R2, SR_CTAID.X ;  /* 0x0000000000027919 */ /* 0x000ea20000002500 */
[----:B------:R-:W3:Y:S01]  /*0120*/  S2R R3, SR_TID.X ;  /* 0x0000000000037919 */ /* 0x000ee20000002100 */
[----:B0-----:R-:W-:-:S05]  /*0130*/  @P1 IMAD.WIDE R8, R0, 0x4, R8 ;  /* 0x0000000400081825 */ /* 0x001fca00078e0208 */
[----:B------:R1:W5:Y:S01]  /*0140*/  @P1 LDG.E R4, desc[UR4][R8.64] ;  /* 0x0000000408041981 */ /* 0x000362000c1e1900 */
[----:B--2---:R-:W-:Y:S01]  /*0150*/  SHF.L.U32 R5, R2, 0x7, RZ ;  /* 0x0000000702057819 */ /* 0x004fe200000006ff */
[----:B---3--:R-:W-:Y:S06]  /*0160*/  @P1 BRA `(.L_x_7366) ;  /* 0x0000000000101947 */ /* 0x008fec0003800000 */
[----:B------:R-:W-:Y:S05]  /*0170*/  @!P0 BRA `(.L_x_7366) ;  /* 0x00000000000c8947 */ /* 0x000fea0003800000 */
[----:B-1----:R-:W2:Y:S04]  /*0180*/  LDG.E R9, desc[UR4][R6.64] ;  /* 0x0000000406097981 */ /* 0x002ea8000c1e1900 */
[----:B-----5:R-:W2:Y:S02]  /*0190*/  LDG.E R4, desc[UR4][R6.64+0x4] ;  /* 0x0000040406047981 */ /* 0x020ea4000c1e1900 */
[----:B--2---:R-:W-:-:S07]  /*01a0*/  IADD3 R4, -R9, R4, RZ ;  /* 0x0000000409047210 */ /* 0x004fce0007ffe1ff */
.L_x_7366:
[----:B-----5:R-:W-:-:S13]  /*01b0*/  ISETP.LE.AND P1, PT, R4, R5, PT ;  /* 0x000000050400720c */ /* 0x020fda0003f23270 */
[----:B------:R-:W-:Y:S05]  /*01c0*/  @P2 EXIT P1 ;  /* 0x000000000000294d */ /* 0x000fea0000800000 */
[----:B------:R-:W0:Y:S01]  /*01d0*/  S2UR UR6, SR_CTAID.Y ;  /* 0x00000000000679c3 */ /* 0x000e220000002600 */
[----:B------:R-:W-:Y:S01]  /*01e0*/  ISETP.GT.AND P1, PT, R3, 0x7f, PT ;  /* 0x0000007f0300780c */ /* 0x000fe20003f24270 */
[----:B------:R-:W-:Y:S01]  /*01f0*/  BSSY B0, `(.L_x_7367) ;  /* 0x0000026000007945 */ /* 0x000fe20003800000 */
[----:B------:R-:W-:Y:S02]  /*0200*/  IADD3 R47, -R5, R4, RZ ;  /* 0x00000004052f7210 */ /* 0x000fe40007ffe1ff */
[----:B------:R-:W-:Y:S02]  /*0210*/  CS2R R14, SRZ ;  /* 0x00000000000e7805 */ /* 0x000fe4000001ff00 */
[----:B-1----:R-:W-:Y:S02]  /*0220*/  SHF.R.S32.HI R6, RZ, 0x1f, R3 ;  /* 0x0000001fff067819 */ /* 0x002fe40000011403 */
[----:B------:R-:W-:Y:S01]  /*0230*/  ISETP.GE.OR P4, PT, R3, R47, P1 ;  /* 0x0000002f0300720c */ /* 0x000fe20000f86670 */
[----:B------:R-:W1:Y:S01]  /*0240*/  LDC.64 R10, c[0x0][0x230] ;  /* 0x00008c00ff0a7b82 */ /* 0x000e620000000a00 */
[----:B------:R-:W-:-:S02]  /*0250*/  LEA.HI R7, R6, R3, RZ, 0x3 ;  /* 0x0000000306077211 */ /* 0x000fc400078f18ff */
[----:B------:R-:W-:Y:S02]  /*0260*/  SHF.R.S32.HI R41, RZ, 0x1f, R0 ;  /* 0x0000001fff297819 */ /* 0x000fe40000011400 */
[----:B------:R-:W-:Y:S02]  /*0270*/  LOP3.LUT R8, R7, 0xfffffff8, RZ, 0xc0, !PT ;  /* 0xfffffff807087812 */ /* 0x000fe400078ec0ff */
[----:B------:R-:W-:Y:S02]  /*0280*/  SHF.R.S32.HI R6, RZ, 0x3, R7 ;  /* 0x00000003ff067819 */ /* 0x000fe40000011407 */
[----:B------:R-:W-:Y:S02]  /*0290*/  IADD3 R45, -R8, R3, RZ ;  /* 0x00000003082d7210 */ /* 0x000fe40007ffe1ff */
[----:B------:R-:W-:Y:S02]  /*02a0*/  @P0 SHF.R.S32.HI R15, RZ, 0x1f, R48 ;  /* 0x0000001fff0f0819 */ /* 0x000fe40000011430 */
[----:B------:R-:W-:-:S02]  /*02b0*/  @P0 MOV R14, R48 ;  /* 0x00000030000e0202 */ /* 0x000fc40000000f00 */
[----:B------:R-:W-:Y:S01]  /*02c0*/  ISETP.GE.AND P3, PT, R6, R47, PT ;  /* 0x0000002f0600720c */ /* 0x000fe20003f66270 */
[----:B0-----:R-:W-:Y:S01]  /*02d0*/  USHF.R.S32.HI UR7, URZ, 0x1f, UR6 ;  /* 0x0000001f3f077899 */ /* 0x001fe20008011406 */
[----:B------:R-:W-:Y:S02]  /*02e0*/  SEL R7, R0, RZ, !P2 ;  /* 0x000000ff00077207 */ /* 0x000fe40005000000 */
[----:B------:R-:W-:Y:S02]  /*02f0*/  MOV R40, 0x7f800000 ;  /* 0x7f80000000287802 */ /* 0x000fe40000000f00 */
[----:B------:R-:W-:Y:S02]  /*0300*/  SHF.L.U32 R8, R45, 0x3, RZ ;  /* 0x000000032d087819 */ /* 0x000fe400000006ff */
[----:B------:R-:W-:Y:S01]  /*0310*/  SEL R41, R41, RZ, !P2 ;  /* 0x000000ff29297207 */ /* 0x000fe20005000000 */
[----:B------:R-:W-:Y:S06]  /*0320*/  @P4 BRA `(.L_x_7368) ;  /* 0x0000000000484947 */ /* 0x000fec0003800000 */
[----:B------:R-:W0:Y:S01]  /*0330*/  LDC.64 R18, c[0x0][0x290] ;  /* 0x0000a400ff127b82 */ /* 0x000e220000000a00 */
[----:B------:R-:W-:Y:S01]  /*0340*/  SHF.R.S32.HI R13, RZ, 0x1f, R5 ;  /* 0x0000001fff0d7819 */ /* 0x000fe20000011405 */
[----:B------:R-:W-:Y:S01]  /*0350*/  ULDC.64 UR8, c[0x0][0x298] ;  /* 0x0000a60000087ab9 */ /* 0x000fe20000000a00 */
[--C-:B------:R-:W-:Y:S02]  /*0360*/  SHF.R.S32.HI R16, RZ, 0x1f, R3.reuse ;  /* 0x0000001fff107819 */ /* 0x100fe40000011403 */
[----:B------:R-:W-:-:S04]  /*0370*/  IADD3 R12, P2, P4, R14, R5, R3 ;  /* 0x000000050e0c7210 */ /* 0x000fc80007c5e003 */
[----:B------:R-:W-:Y:S01]  /*0380*/  IADD3.X R13, R15, R13, R16, P2, P4 ;  /* 0x0000000d0f0d7210 */ /* 0x000fe200017e8410 */
[C---:B0-----:R-:W-:Y:S02]  /*0390*/  IMAD R16, R18.reuse, UR7, RZ ;  /* 0x0000000712107c24 */ /* 0x041fe4000f8e02ff */
[----:B------:R-:W-:-:S04]  /*03a0*/  IMAD.WIDE.U32 R12, R18, UR6, R12 ;  /* 0x00000006120c7c25 */ /* 0x000fc8000f8e000c */
[----:B------:R-:W-:Y:S02]  /*03b0*/  IMAD R17, R19, UR6, R16 ;  /* 0x0000000613117c24 */ /* 0x000fe4000f8e0210 */
[----:B------:R-:W-:-:S03]  /*03c0*/  IMAD R16, R41, UR8, RZ ;  /* 0x0000000829107c24 */ /* 0x000fc6000f8e02ff */
        /* <DEDUP_REMOVED lines=8> */
.L_x_7368:
[----:B------:R-:W-:Y:S05]  /*0450*/  BSYNC B0 ;  /* 0x0000000000007941 */ /* 0x000fea0003800000 */
.L_x_7367:
[----:B------:R-:W-:Y:S01]  /*0460*/  ULDC UR8, c[0x0][0x21c] ;  /* 0x0000870000087ab9 */ /* 0x000fe20000000800 */
[----:B0-----:R-:W0:Y:S01]  /*0470*/  LDC.64 R16, c[0x0][0x250] ;  /* 0x00009400ff107b82 */ /* 0x001e220000000a00 */
[----:B------:R-:W-:Y:S02]  /*0480*/  ISETP.LT.AND P6, PT, R8, UR8, !P3 ;  /* 0x0000000808007c0c */ /* 0x000fe4000dfc1270 */
[----:B------:R-:W-:Y:S02]  /*0490*/  SHF.R.S32.HI R42, RZ, 0x1f, R6 ;  /* 0x0000001fff2a7819 */ /* 0x000fe40000011406 */
[----:B------:R-:W-:Y:S01]  /*04a0*/  IADD3 R36, P2, R6, R14, RZ ;  /* 0x0000000e06247210 */ /* 0x000fe20007f5e0ff */
[----:B-1----:R-:W-:Y:S01]  /*04b0*/  IMAD R14, R10, UR7, RZ ;  /* 0x000000070a0e7c24 */ /* 0x002fe2000f8e02ff */
[----:B------:R-:W-:Y:S02]  /*04c0*/  SHF.R.S32.HI R9, RZ, 0x1f, R8 ;  /* 0x0000001fff097819 */ /* 0x000fe40000011408 */
[----:B------:R-:W-:Y:S01]  /*04d0*/  IADD3.X R37, R42, R15, RZ, P2, !PT ;  /* 0x0000000f2a257210 */ /* 0x000fe200017fe4ff */
[----:B------:R-:W-:Y:S01]  /*04e0*/  IMAD R11, R11, UR6, R14 ;  /* 0x000000060b0b7c24 */ /* 0x000fe2000f8e020e */
[----:B------:R-:W-:Y:S01]  /*04f0*/  ISETP.GE.AND P2, PT, R8, UR8, PT ;  /* 0x0000000808007c0c */ /* 0x000fe2000bf46270 */
[----:B------:R-:W-:Y:S01]  /*0500*/  IMAD.WIDE.U32 R14, R10, UR6, R8 ;  /* 0x000000060a0e7c25 */ /* 0x000fe2000f8e0008 */
[----:B------:R-:W-:Y:S01]  /*0510*/  IADD3 R44, R6, 0x20, RZ ;  /* 0x00000020062c7810 */ /* 0x000fe20007ffe0ff */
[----:B------:R-:W1:Y:S01]  /*0520*/  @P6 LDC.64 R12, c[0x0][0x228] ;  /* 0x00008a00ff0c6b82 */ /* 0x000e620000000a00 */
[----:B------:R-:W-:Y:S01]  /*0530*/  ULDC.64 UR8, c[0x0][0x238] ;  /* 0x00008e0000087ab9 */ /* 0x000fe20000000a00 */
[----:B------:R-:W-:Y:S01]  /*0540*/  IMAD.WIDE R36, R2, 0x80, R36 ;  /* 0x0000008002247825 */ /* 0x000fe200078e0224 */
[----:B------:R-:W-:-:S02]  /*0550*/  ISETP.LT.AND P4, PT, R44, R47, !P2 ;  /* 0x0000002f2c00720c */ /* 0x000fc40005781270 */
[----:B------:R-:W-:Y:S01]  /*0560*/  IADD3 R15, R15, R11, RZ ;  /* 0x0000000b0f0f7210 */ /* 0x000fe20007ffe0ff */
[----:B------:R-:W-:Y:S01]  /*0570*/  IMAD R18, R41, UR8, RZ ;  /* 0x0000000829127c24 */ /* 0x000fe2000f8e02ff */
[----:B------:R-:W-:Y:S01]  /*0580*/  IADD3 R43, R6, 0x40, RZ ;  /* 0x00000040062b7810 */ /* 0x000fe20007ffe0ff */
[----:B------:R-:W2:Y:S02]  /*0590*/  @P6 LDC.64 R20, c[0x0][0x210] ;  /* 0x00008400ff146b82 */ /* 0x000ea40000000a00 */
[C---:B------:R-:W-:Y:S02]  /*05a0*/  IMAD R19, R7.reuse, UR9, R18 ;  /* 0x0000000907137c24 */ /* 0x040fe4000f8e0212 */
[C---:B0-----:R-:W-:Y:S02]  /*05b0*/  IMAD R22, R16.reuse, UR7, RZ ;  /* 0x0000000710167c24 */ /* 0x041fe4000f8e02ff */
[----:B------:R-:W-:Y:S01]  /*05c0*/  IMAD.WIDE.U32 R38, R7, UR8, R14 ;  /* 0x0000000807267c25 */ /* 0x000fe2000f8e000e */
[----:B------:R-:W-:Y:S01]  /*05d0*/  ULDC.64 UR8, c[0x0][0x258] ;  /* 0x0000960000087ab9 */ /* 0x000fe20000000a00 */
[----:B------:R-:W0:Y:S02]  /*05e0*/  @P6 LDC.64 R10, c[0x0][0x248] ;  /* 0x00009200ff0a6b82 */ /* 0x000e240000000a00 */
[----:B------:R-:W-:Y:S01]  /*05f0*/  IMAD R17, R17, UR6, R22 ;  /* 0x0000000611117c24 */ /* 0x000fe2000f8e0216 */
[----:B------:R-:W-:Y:S01]  /*0600*/  IADD3 R39, R39, R19, RZ ;  /* 0x0000001327277210 */ /* 0x000fe20007ffe0ff */
[----:B------:R-:W-:Y:S01]  /*0610*/  IMAD.WIDE.U32 R8, R16, UR6, R8 ;  /* 0x0000000610087c25 */ /* 0x000fe2000f8e0008 */
[----:B------:R-:W-:-:S02]  /*0620*/  @P4 MOV R24, R38 ;  /* 0x0000002600184202 */ /* 0x000fc40000000f00 */
[----:B------:R-:W-:Y:S01]  /*0630*/  @P4 MOV R25, R39 ;  /* 0x0000002700194202 */ /* 0x000fe20000000f00 */
[-C--:B-1----:R-:W-:Y:S01]  /*0640*/  @P6 IMAD R18, R37, R12.reuse, RZ ;  /* 0x0000000c25126224 */ /* 0x082fe200078e02ff */
[----:B------:R-:W1:Y:S01]  /*0650*/  @P6 LDC.64 R22, c[0x0][0x240] ;  /* 0x00009000ff166b82 */ /* 0x000e620000000a00 */
[----:B------:R-:W-:Y:S01]  /*0660*/  IADD3 R9, R9, R17, RZ ;  /* 0x0000001109097210 */ /* 0x000fe20007ffe0ff */
[----:B------:R-:W-:Y:S02]  /*0670*/  IMAD R14, R41, UR8, RZ ;  /* 0x00000008290e7c24 */ /* 0x000fe4000f8e02ff */
[C---:B------:R-:W-:Y:S02]  /*0680*/  @P6 IMAD R15, R36.reuse, R13, R18 ;  /* 0x0000000d240f6224 */ /* 0x040fe400078e0212 */
[----:B------:R-:W-:Y:S02]  /*0690*/  @P6 IMAD.WIDE.U32 R12, R36, R12, R38 ;  /* 0x0000000c240c6225 */ /* 0x000fe400078e0026 */
[----:B------:R-:W3:Y:S02]  /*06a0*/  @P4 LDC.64 R18, c[0x0][0x228] ;  /* 0x00008a00ff124b82 */ /* 0x000ee40000000a00 */
[C---:B------:R-:W-:Y:S01]  /*06b0*/  IMAD R53, R7.reuse, UR9, R14 ;  /* 0x0000000907357c24 */ /* 0x040fe2000f8e020e */
[----:B--2---:R-:W-:Y:S01]  /*06c0*/  @P6 LEA R20, P5, R12, R20, 0x1 ;  /* 0x000000140c146211 */ /* 0x004fe200078a08ff */
[----:B------:R-:W-:Y:S01]  /*06d0*/  IMAD.WIDE.U32 R58, R7, UR8, R8 ;  /* 0x00000008073a7c25 */ /* 0x000fe2000f8e0008 */
[----:B------:R-:W-:-:S02]  /*06e0*/  @P6 IADD3 R8, R13, R15, RZ ;  /* 0x0000000f0d086210 */ /* 0x000fc40007ffe0ff */
[----:B------:R-:W-:Y:S01]  /*06f0*/  CS2R R14, SRZ ;  /* 0x00000000000e7805 */ /* 0x000fe2000001ff00 */
[----:B------:R-:W2:Y:S01]  /*0700*/  @P4 LDC.64 R60, c[0x0][0x210] ;  /* 0x00008400ff3c4b82 */ /* 0x000ea20000000a00 */
[----:B0-----:R-:W-:Y:S01]  /*0710*/  @P6 IMAD R9, R37, R10, RZ ;  /* 0x0000000a25096224 */ /* 0x001fe200078e02ff */
[----:B------:R-:W-:Y:S02]  /*0720*/  IADD3 R53, R59, R53, RZ ;  /* 0x000000353b357210 */ /* 0x000fe40007ffe0ff */
[----:B------:R-:W-:Y:S01]  /*0730*/  @P6 LEA.HI.X R21, R12, R21, R8, 0x1, P5 ;  /* 0x000000150c156211 */ /* 0x000fe200028f0c08 */
[C---:B------:R-:W-:Y:S01]  /*0740*/  @P6 IMAD R13, R36.reuse, R11, R9 ;  /* 0x0000000b240d6224 */ /* 0x040fe200078e0209 */
[----:B------:R-:W-:Y:S02]  /*0750*/  @P6 MOV R52, R58 ;  /* 0x0000003a00346202 */ /* 0x000fe40000000f00 */
[C---:B------:R-:W-:Y:S01]  /*0760*/  @P4 IADD3 R27, P5, R36.reuse, 0x20, RZ ;  /* 0x00000020241b4810 */ /* 0x040fe20007fbe0ff */
[----:B------:R-:W0:Y:S02]  /*0770*/  @P4 LDC.64 R16, c[0x0][0x248] ;  /* 0x00009200ff104b82 */ /* 0x000e240000000a00 */
[----:B------:R-:W-:Y:S01]  /*0780*/  @P6 IMAD.WIDE.U32 R10, R36, R10, R52 ;  /* 0x0000000a240a6225 */ /* 0x000fe200078e0034 */
[----:B------:R-:W-:-:S04]  /*0790*/  @P4 IADD3.X R9, RZ, R37, RZ, P5, !PT ;  /* 0x00000025ff094210 */ /* 0x000fc80002ffe4ff */
[----:B------:R-:W-:Y:S01]  /*07a0*/  @P6 IADD3 R8, R11, R13, RZ ;  /* 0x0000000d0b086210 */ /* 0x000fe20007ffe0ff */
[----:B---3--:R-:W-:Y:S01]  /*07b0*/  @P4 IMAD R12, R9, R18, RZ ;  /* 0x00000012090c4224 */ /* 0x008fe200078e02ff */
[C---:B-1----:R-:W-:Y:S01]  /*07c0*/  @P6 LEA R22, P5, R10.reuse, R22, 0x1 ;  /* 0x000000160a166211 */ /* 0x042fe200078a08ff */
[----:B------:R-:W1:Y:S02]  /*07d0*/  @P4 LDC.64 R32, c[0x0][0x240] ;  /* 0x00009000ff204b82 */ /* 0x000e640000000a00 */
[----:B------:R-:W-:Y:S01]  /*07e0*/  @P4 IMAD R29, R27, R19, R12 ;  /* 0x000000131b1d4224 */ /* 0x000fe200078e020c */
[----:B------:R-:W-:Y:S02]  /*07f0*/  @P6 LEA.HI.X R23, R10, R23, R8, 0x1, P5 ;  /* 0x000000170a176211 */ /* 0x000fe400028f0c08 */
[----:B------:R-:W-:Y:S02]  /*0800*/  CS2R R8, SRZ ;  /* 0x0000000000087805 */ /* 0x000fe4000001ff00 */
[----:B------:R-:W-:-:S02]  /*0810*/  CS2R R10, SRZ ;  /* 0x00000000000a7805 */ /* 0x000fc4000001ff00 */
[----:B------:R-:W-:Y:S01]  /*0820*/  CS2R R12, SRZ ;  /* 0x00000000000c7805 */ /* 0x000fe2000001ff00 */
[----:B------:R-:W-:Y:S01]  /*0830*/  @P4 IMAD.WIDE.U32 R18, R27, R18, R24 ;  /* 0x000000121b124225 */ /* 0x000fe200078e0018 */
[----:B------:R-:W-:Y:S02]  /*0840*/  ISETP.LT.AND P5, PT, R43, R47, !P2 ;  /* 0x0000002f2b00720c */ /* 0x000fe400057a1270 */
[----:B------:R-:W-:Y:S01]  /*0850*/  IADD3 R46, R6, 0x60, RZ ;  /* 0x00000060062e7810 */ /* 0x000fe20007ffe0ff */
[----:B------:R3:W4:Y:S01]  /*0860*/  @P6 LDG.E.128 R8, desc[UR4][R20.64] ;  /* 0x0000000414086981 */ /* 0x000722000c1e1d00 */
[----:B------:R-:W-:-:S03]  /*0870*/  @P4 IADD3 R19, R19, R29, RZ ;  /* 0x0000001d13134210 */ /* 0x000fc60007ffe0ff */
[----:B------:R0:W4:Y:S01]  /*0880*/  @P6 LDG.E.128 R12, desc[UR4][R22.64] ;  /* 0x00000004160c6981 */ /* 0x000122000c1e1d00 */
[----:B--2---:R-:W-:Y:S02]  /*0890*/  @P4 LEA R60, P6, R18, R60, 0x1 ;  /* 0x0000003c123c4211 */ /* 0x004fe400078c08ff */
[----:B------:R-:W-:Y:S02]  /*08a0*/  ISETP.LT.AND P2, PT, R46, R47, !P2 ;  /* 0x0000002f2e00720c */ /* 0x000fe40005741270 */
[----:B------:R-:W-:Y:S01]  /*08b0*/  @P4 LEA.HI.X R61, R18, R61, R19, 0x1, P6 ;  /* 0x0000003d123d4211 */ /* 0x000fe200030f0c13 */
[----:B------:R-:W2:Y:S01]  /*08c0*/  @P5 LDC.64 R56, c[0x0][0x228] ;  /* 0x00008a00ff385b82 */ /* 0x000ea20000000a00 */
[----:B------:R-:W-:Y:S02]  /*08d0*/  @P4 IADD3 R27, P6, R36, 0x20, RZ ;  /* 0x00000020241b4810 */ /* 0x000fe40007fde0ff */
[----:B---3--:R-:W-:Y:S02]  /*08e0*/  @P4 MOV R20, R58 ;  /* 0x0000003a00144202 */ /* 0x008fe40000000f00 */
[----:B------:R-:W-:-:S02]  /*08f0*/  @P4 IADD3.X R19, RZ, R37, RZ, P6, !PT ;  /* 0x00000025ff134210 */ /* 0x000fc400037fe4ff */
[----:B------:R-:W-:Y:S01]  /*0900*/  @P4 MOV R21, R53 ;  /* 0x0000003500154202 */ /* 0x000fe20000000f00 */
[----:B------:R-:W3:Y:S01]  /*0910*/  @P5 LDC.64 R50, c[0x0][0x248] ;  /* 0x00009200ff325b82 */ /* 0x000ee20000000a00 */
[----:B------:R-:W-:Y:S01]  /*0920*/  @P5 MOV R54, R38 ;  /* 0x0000002600365202 */ /* 0x000fe20000000f00 */
[-C--:B0-----:R-:W-:Y:S01]  /*0930*/  @P4 IMAD R18, R19, R16.reuse, RZ ;  /* 0x0000001013124224 */ /* 0x081fe200078e02ff */
[C---:B------:R-:W-:Y:S02]  /*0940*/  @P5 IADD3 R19, P6, R36.reuse, 0x40, RZ ;  /* 0x0000004024135810 */ /* 0x040fe40007fde0ff */
[----:B------:R-:W-:Y:S01]  /*0950*/  @P5 MOV R55, R39 ;  /* 0x0000002700375202 */ /* 0x000fe20000000f00 */
[C---:B------:R-:W-:Y:S01]  /*0960*/  @P4 IMAD R25, R27.reuse, R17, R18 ;  /* 0x000000111b194224 */ /* 0x040fe200078e0212 */
[----:B------:R-:W-:Y:S01]  /*0970*/  @P5 IADD3.X R23, RZ, R37, RZ, P6, !PT ;  /* 0x00000025ff175210 */ /* 0x000fe200037fe4ff */
[----:B------:R-:W0:Y:S01]  /*0980*/  @P2 LDC.64 R34, c[0x0][0x228] ;  /* 0x00008a00ff222b82 */ /* 0x000e220000000a00 */
[----:B------:R-:W-:Y:S01]  /*0990*/  @P5 IADD3 R18, P6, R36, 0x40, RZ ;  /* 0x0000004024125810 */ /* 0x000fe20007fde0ff */
[----:B------:R-:W-:-:S03]  /*09a0*/  @P4 IMAD.WIDE.U32 R16, R27, R16, R20 ;  /* 0x000000101b104225 */ /* 0x000fc600078e0014 */
[----:B------:R-:W-:Y:S02]  /*09b0*/  @P5 IADD3.X R49, RZ, R37, RZ, P6, !PT ;  /* 0x00000025ff315210 */ /* 0x000fe400037fe4ff */
[----:B------:R-:W-:Y:S01]  /*09c0*/  @P4 IADD3 R17, R17, R25, RZ ;  /* 0x0000001911114210 */ /* 0x000fe20007ffe0ff */
[----:B------:R-:W0:Y:S01]  /*09d0*/  @P5 LDC.64 R30, c[0x0][0x210] ;  /* 0x00008400ff1e5b82 */ /* 0x000e220000000a00 */
[C---:B-1----:R-:W-:Y:S01]  /*09e0*/  @P4 LEA R32, P6, R16.reuse, R32, 0x1 ;  /* 0x0000002010204211 */ /* 0x042fe200078c08ff */
[-C--:B--2---:R-:W-:Y:S01]  /*09f0*/  @P5 IMAD R20, R23, R56.reuse, RZ ;  /* 0x0000003817145224 */ /* 0x084fe200078e02ff */
[----:B------:R-:W-:Y:S01]  /*0a00*/  CS2R R22, SRZ ;  /* 0x0000000000167805 */ /* 0x000fe2000001ff00 */
[C---:B------:R-:W-:Y:S01]  /*0a10*/  @P5 IMAD.WIDE.U32 R54, R19.reuse, R56, R54 ;  /* 0x0000003813365225 */ /* 0x040fe200078e0036 */
[----:B------:R-:W-:Y:S02]  /*0a20*/  @P4 LEA.HI.X R33, R16, R33, R17, 0x1, P6 ;  /* 0x0000002110214211 */ /* 0x000fe400030f0c11 */
[----:B------:R-:W-:Y:S01]  /*0a30*/  @P2 IADD3 R52, P6, R36, 0x60, RZ ;  /* 0x0000006024342810 */ /* 0x000fe20007fde0ff */
[----:B------:R-:W1:Y:S01]  /*0a40*/  @P2 LDC.64 R24, c[0x0][0x248] ;  /* 0x00009200ff182b82 */ /* 0x000e620000000a00 */
[----:B------:R-:W-:Y:S01]  /*0a50*/  @P5 IMAD R57, R19, R57, R20 ;  /* 0x0000003913395224 */ /* 0x000fe200078e0214 */
[----:B------:R-:W-:Y:S01]  /*0a60*/  @P5 MOV R16, R58 ;  /* 0x0000003a00105202 */ /* 0x000fe20000000f00 */
[----:B---3--:R-:W-:Y:S01]  /*0a70*/  @P5 IMAD R49, R49, R50, RZ ;  /* 0x0000003231315224 */ /* 0x008fe200078e02ff */
[----:B------:R-:W-:-:S02]  /*0a80*/  @P2 IADD3.X R21, RZ, R37, RZ, P6, !PT ;  /* 0x00000025ff152210 */ /* 0x000fc400037fe4ff */
[----:B------:R-:W-:Y:S01]  /*0a90*/  @P5 MOV R17, R53 ;  /* 0x0000003500115202 */ /* 0x000fe20000000f00 */
[C---:B------:R-:W-:Y:S01]  /*0aa0*/  @P5 IMAD R49, R18.reuse, R51, R49 ;  /* 0x0000003312315224 */ /* 0x040fe200078e0231 */
[----:B------:R-:W2:Y:S01]  /*0ab0*/  @P2 LDC.64 R28, c[0x0][0x210] ;  /* 0x00008400ff1c2b82 */ /* 0x000ea20000000a00 */
[----:B0-----:R-:W-:Y:S01]  /*0ac0*/  @P2 IMAD R56, R21, R34, RZ ;  /* 0x0000002215382224 */ /* 0x001fe200078e02ff */
[----:B------:R-:W-:Y:S01]  /*0ad0*/  CS2R R20, SRZ ;  /* 0x0000000000147805 */ /* 0x000fe2000001ff00 */
[----:B------:R-:W-:Y:S01]  /*0ae0*/  @P5 IMAD.WIDE.U32 R50, R18, R50, R16 ;  /* 0x0000003212325225 */ /* 0x000fe200078e0010 */
[----:B------:R-:W-:Y:S02]  /*0af0*/  CS2R R16, SRZ ;  /* 0x0000000000107805 */ /* 0x000fe4000001ff00 */
[----:B------:R-:W-:Y:S01]  /*0b00*/  CS2R R18, SRZ ;  /* 0x0000000000127805 */ /* 0x000fe2000001ff00 */
[----:B------:R-:W-:Y:S01]  /*0b10*/  @P2 IMAD R35, R52, R35, R56 ;  /* 0x0000002334232224 */ /* 0x000fe200078e0238 */
[----:B------:R-:W0:Y:S01]  /*0b20*/  @P5 LDC.64 R26, c[0x0][0x240] ;  /* 0x00009000ff1a5b82 */ /* 0x000e220000000a00 */
[----:B------:R3:W4:Y:S01]  /*0b30*/  @P4 LDG.E.128 R20, desc[UR4][R32.64] ;  /* 0x0000000420144981 */ /* 0x000722000c1e1d00 */
[----:B------:R-:W-:-:S03]  /*0b40*/  @P2 IADD3 R56, P6, R36, 0x60, RZ ;  /* 0x0000006024382810 */ /* 0x000fc60007fde0ff */
[----:B------:R-:W4:Y:S03]  /*0b50*/  @P4 LDG.E.128 R16, desc[UR4][R60.64] ;  /* 0x000000043c104981 */ /* 0x000f26000c1e1d00 */
[----:B---3--:R-:W3:Y:S01]  /*0b60*/  @P2 LDC.64 R32, c[0x0][0x240] ;  /* 0x00009000ff202b82 */ /* 0x008ee20000000a00 */
[----:B------:R-:W-:Y:S02]  /*0b70*/  @P5 LEA R36, P4, R54, R30, 0x1 ;  /* 0x0000001e36245211 */ /* 0x000fe400078808ff */
[----:B------:R-:W-:Y:S01]  /*0b80*/  @P2 IADD3.X R30, RZ, R37, RZ, P6, !PT ;  /* 0x00000025ff1e2210 */ /* 0x000fe200037fe4ff */
[----:B------:R-:W-:Y:S01]  /*0b90*/  @P2 IMAD.WIDE.U32 R38, R52, R34, R38 ;  /* 0x0000002234262225 */ /* 0x000fe200078e0026 */
[----:B------:R-:W-:Y:S02]  /*0ba0*/  @P5 IADD3 R55, R55, R57, RZ ;  /* 0x0000003937375210 */ /* 0x000fe40007ffe0ff */
[----:B------:R-:W-:Y:S01]  /*0bb0*/  @P2 MOV R59, R53 ;  /* 0x00000035003b2202 */ /* 0x000fe20000000f00 */
[----:B-1----:R-:W-:Y:S01]  /*0bc0*/  @P2 IMAD R30, R30, R24, RZ ;  /* 0x000000181e1e2224 */ /* 0x002fe200078e02ff */
[----:B------:R-:W-:-:S02]  /*0bd0*/  @P5 LEA.HI.X R37, R54, R31, R55, 0x1, P4 ;  /* 0x0000001f36255211 */ /* 0x000fc400020f0c37 */
[----:B------:R-:W-:Y:S01]  /*0be0*/  @P2 IADD3 R35, R39, R35, RZ ;  /* 0x0000002327232210 */ /* 0x000fe20007ffe0ff */
[----:B------:R-:W-:Y:S01]  /*0bf0*/  @P2 IMAD R31, R56, R25, R30 ;  /* 0x00000019381f2224 */ /* 0x000fe200078e021e */
[----:B--2---:R-:W-:Y:S01]  /*0c00*/  @P2 LEA R52, P4, R38, R28, 0x1 ;  /* 0x0000001c26342211 */ /* 0x004fe200078808ff */
[----:B------:R-:W-:Y:S01]  /*0c10*/  @P2 IMAD.WIDE.U32 R58, R56, R24, R58 ;  /* 0x00000018383a2225 */ /* 0x000fe200078e003a */
[----:B------:R-:W-:Y:S02]  /*0c20*/  @P5 IADD3 R49, R51, R49, RZ ;  /* 0x0000003133315210 */ /* 0x000fe40007ffe0ff */
[----:B0-----:R-:W-:Y:S02]  /*0c30*/  @P5 LEA R34, P6, R50, R26, 0x1 ;  /* 0x0000001a32225211 */ /* 0x001fe400078c08ff */
[----:B------:R-:W-:Y:S02]  /*0c40*/  @P2 LEA.HI.X R53, R38, R29, R35, 0x1, P4 ;  /* 0x0000001d26352211 */ /* 0x000fe400020f0c23 */
[----:B------:R-:W-:-:S02]  /*0c50*/  CS2R R24, SRZ ;  /* 0x0000000000187805 */ /* 0x000fc4000001ff00 */
[----:B------:R-:W-:Y:S02]  /*0c60*/  @P5 LEA.HI.X R35, R50, R27, R49, 0x1, P6 ;  /* 0x0000001b32235211 */ /* 0x000fe400030f0c31 */
[----:B------:R-:W-:Y:S02]  /*0c70*/  CS2R R26, SRZ ;  /* 0x00000000001a7805 */ /* 0x000fe4000001ff00 */
[----:B------:R-:W-:Y:S02]  /*0c80*/  @P2 IADD3 R38, R59, R31, RZ ;  /* 0x0000001f3b262210 */ /* 0x000fe40007ffe0ff */
[----:B------:R-:W-:Y:S02]  /*0c90*/  CS2R R28, SRZ ;  /* 0x00000000001c7805 */ /* 0x000fe4000001ff00 */
[----:B------:R-:W-:Y:S02]  /*0ca0*/  CS2R R30, SRZ ;  /* 0x00000000001e7805 */ /* 0x000fe4000001ff00 */
[C---:B---3--:R-:W-:Y:S01]  /*0cb0*/  @P2 LEA R50, P4, R58.reuse, R32, 0x1 ;  /* 0x000000203a322211 */ /* 0x048fe200078808ff */
[----:B------:R0:W2:Y:S03]  /*0cc0*/  @P5 LDG.E.128 R24, desc[UR4][R36.64] ;  /* 0x0000000424185981 */ /* 0x0000a6000c1e1d00 */
[----:B------:R-:W-:-:S02]  /*0cd0*/  @P2 LEA.HI.X R51, R58, R33, R38, 0x1, P4 ;  /* 0x000000213a332211 */ /* 0x000fc400020f0c26 */
[----:B------:R-:W-:Y:S01]  /*0ce0*/  CS2R R32, SRZ ;  /* 0x0000000000207805 */ /* 0x000fe2000001ff00 */
[----:B------:R1:W3:Y:S01]  /*0cf0*/  @P5 LDG.E.128 R28, desc[UR4][R34.64] ;  /* 0x00000004221c5981 */ /* 0x0002e2000c1e1d00 */
[----:B------:R-:W-:Y:S02]  /*0d00*/  CS2R R38, SRZ ;  /* 0x0000000000267805 */ /* 0x000fe4000001ff00 */
[----:B0-----:R-:W-:Y:S02]  /*0d10*/  CS2R R36, SRZ ;  /* 0x0000000000247805 */ /* 0x001fe4000001ff00 */
[----:B-1----:R-:W-:-:S04]  /*0d20*/  CS2R R34, SRZ ;  /* 0x0000000000227805 */ /* 0x002fc8000001ff00 */
[----:B------:R0:W3:Y:S04]  /*0d30*/  @P2 LDG.E.128 R36, desc[UR4][R50.64] ;  /* 0x0000000432242981 */ /* 0x0000e8000c1e1d00 */
[----:B------:R1:W3:Y:S01]  /*0d40*/  @P2 LDG.E.128 R32, desc[UR4][R52.64] ;  /* 0x0000000434202981 */ /* 0x0002e2000c1e1d00 */
[----:B------:R-:W-:Y:S02]  /*0d50*/  ISETP.NE.AND P5, PT, R45, RZ, PT ;  /* 0x000000ff2d00720c */ /* 0x000fe40003fa5270 */
[----:B------:R-:W-:Y:S01]  /*0d60*/  @P0 LEA R48, R0, R48, 0x7 ;  /* 0x0000003000300211 */ /* 0x000fe200078e38ff */
[----:B------:R-:W-:Y:S01]  /*0d70*/  BSSY B0, `(.L_x_7369) ;  /* 0x000009b000007945 */ /* 0x000fe20003800000 */
[-C--:B------:R-:W-:Y:S02]  /*0d80*/  ISETP.GE.AND P4, PT, R44, R47.reuse, PT ;  /* 0x0000002f2c00720c */ /* 0x080fe40003f86270 */
[----:B------:R-:W-:Y:S01]  /*0d90*/  ISETP.GE.AND P2, PT, R43, R47, PT ;  /* 0x0000002f2b00720c */ /* 0x000fe20003f46270 */
[----:B----4-:R-:W-:-:S02]  /*0da0*/  HADD2.F32 R49, -RZ, R8.H0_H0 ;  /* 0x20000008ff317230 */ /* 0x010fc40000004100 */
[----:B------:R-:W-:Y:S02]  /*0db0*/  HADD2.F32 R8, -RZ, R8.H1_H1 ;  /* 0x30000008ff087230 */ /* 0x000fe40000004100 */
[----:B------:R-:W-:Y:S02]  /*0dc0*/  HADD2.F32 R59, -RZ, R12.H1_H1 ;  /* 0x3000000cff3b7230 */ /* 0x000fe40000004100 */
[--C-:B------:R-:W-:Y:S02]  /*0dd0*/  HADD2.F32 R54, -RZ, R9.reuse.H0_H0 ;  /* 0x20000009ff367230 */ /* 0x100fe40000004100 */
[----:B------:R-:W-:Y:S02]  /*0de0*/  HADD2.F32 R55, -RZ, R9.H1_H1 ;  /* 0x30000009ff377230 */ /* 0x000fe40000004100 */
[----:B------:R-:W-:Y:S01]  /*0df0*/  FMUL.FTZ R8, R8, R59 ;  /* 0x0000003b08087220 */ /* 0x000fe20000410000 */
[--C-:B------:R-:W-:Y:S02]  /*0e00*/  HADD2.F32 R9, -RZ, R10.reuse.H0_H0 ;  /* 0x2000000aff097230 */ /* 0x100fe40000004100 */
[----:B------:R-:W-:-:S02]  /*0e10*/  HADD2.F32 R57, -RZ, R10.H1_H1 ;  /* 0x3000000aff397230 */ /* 0x000fc40000004100 */
[----:B------:R-:W-:Y:S02]  /*0e20*/  HADD2.F32 R58, -RZ, R12.H0_H0 ;  /* 0x2000000cff3a7230 */ /* 0x000fe40000004100 */
[--C-:B0-----:R-:W-:Y:S02]  /*0e30*/  HADD2.F32 R51, -RZ, R13.reuse.H0_H0 ;  /* 0x2000000dff337230 */ /* 0x101fe40000004100 */
[----:B------:R-:W-:Y:S02]  /*0e40*/  HADD2.F32 R50, -RZ, R13.H1_H1 ;  /* 0x3000000dff327230 */ /* 0x000fe40000004100 */
[--C-:B------:R-:W-:Y:S02]  /*0e50*/  HADD2.F32 R13, -RZ, R15.reuse.H0_H0 ;  /* 0x2000000fff0d7230 */ /* 0x100fe40000004100 */
[----:B------:R-:W-:Y:S02]  /*0e60*/  HADD2.F32 R10, -RZ, R15.H1_H1 ;  /* 0x3000000fff0a7230 */ /* 0x000fe40000004100 */
[----:B------:R-:W-:-:S02]  /*0e70*/  HADD2.F32 R12, -RZ, R14.H0_H0 ;  /* 0x2000000eff0c7230 */ /* 0x000fc40000004100 */
[----:B------:R-:W-:Y:S02]  /*0e80*/  HADD2.F32 R14, -RZ, R14.H1_H1 ;  /* 0x3000000eff0e7230 */ /* 0x000fe40000004100 */
[----:B-1----:R-:W-:Y:S02]  /*0e90*/  HADD2.F32 R52, -RZ, R20.H1_H1 ;  /* 0x30000014ff347230 */ /* 0x002fe40000004100 */
[--C-:B------:R-:W-:Y:S02]  /*0ea0*/  HADD2.F32 R53, -RZ, R16.reuse.H1_H1 ;  /* 0x30000010ff357230 */ /* 0x100fe40000004100 */
[----:B------:R-:W-:Y:S02]  /*0eb0*/  HADD2.F32 R16, -RZ, R16.H0_H0 ;  /* 0x20000010ff107230 */ /* 0x000fe40000004100 */
[----:B------:R-:W-:Y:S02]  /*0ec0*/  HADD2.F32 R15, -RZ, R20.H0_H0 ;  /* 0x20000014ff0f7230 */ /* 0x000fe40000004100 */
[----:B------:R-:W-:Y:S01]  /*0ed0*/  FMUL.FTZ R59, R53, R52 ;  /* 0x00000034353b7220 */ /* 0x000fe20000410000 */
[----:B------:R-:W-:Y:S01]  /*0ee0*/  FFMA.FTZ R53, R49, R58, R8 ;  /* 0x0000003a31357223 */ /* 0x000fe20000010008 */
[----:B------:R-:W-:-:S02]  /*0ef0*/  HADD2.F32 R8, -RZ, R17.H0_H0 ;  /* 0x20000011ff087230 */ /* 0x000fc40000004100 */
[----:B------:R-:W-:Y:S02]  /*0f00*/  HADD2.F32 R49, -RZ, R21.H0_H0 ;  /* 0x20000015ff317230 */ /* 0x000fe40000004100 */
[----:B------:R-:W-:Y:S01]  /*0f10*/  FFMA.FTZ R15, R16, R15, R59 ;  /* 0x0000000f100f7223 */ /* 0x000fe2000001003b */
[----:B------:R-:W-:Y:S02]  /*0f20*/  HADD2.F32 R17, -RZ, R17.H1_H1 ;  /* 0x30000011ff117230 */ /* 0x000fe40000004100 */
[----:B------:R-:W-:Y:S02]  /*0f30*/  HADD2.F32 R16, -RZ, R21.H1_H1 ;  /* 0x30000015ff107230 */ /* 0x000fe40000004100 */
[----:B------:R-:W-:Y:S01]  /*0f40*/  FFMA.FTZ R20, R8, R49, R15 ;  /* 0x0000003108147223 */ /* 0x000fe2000001000f */
[----:B------:R-:W-:Y:S01]  /*0f50*/  FFMA.FTZ R54, R54, R51, R53 ;  /* 0x0000003336367223 */ /* 0x000fe20000010035 */
[----:B------:R-:W-:Y:S02]  /*0f60*/  HADD2.F32 R8, -RZ, R18.H0_H0 ;  /* 0x20000012ff087230 */ /* 0x000fe40000004100 */
[----:B------:R-:W-:-:S02]  /*0f70*/  HADD2.F32 R15, -RZ, R22.H0_H0 ;  /* 0x20000016ff0f7230 */ /* 0x000fc40000004100 */
[----:B------:R-:W-:Y:S01]  /*0f80*/  FFMA.FTZ R17, R17, R16, R20 ;  /* 0x0000001011117223 */ /* 0x000fe20000010014 */
[----:B------:R-:W-:-:S03]  /*0f90*/  FFMA.FTZ R50, R55, R50, R54 ;  /* 0x0000003237327223 */ /* 0x000fc60000010036 */
[----:B------:R-:W-:Y:S01]  /*0fa0*/  FFMA.FTZ R17, R8, R15, R17 ;  /* 0x0000000f08117223 */ /* 0x000fe20000010011 */
[----:B------:R-:W-:Y:S01]  /*0fb0*/  FFMA.FTZ R12, R9, R12, R50 ;  /* 0x0000000c090c7223 */ /* 0x000fe20000010032 */
[--C-:B------:R-:W-:Y:S02]  /*0fc0*/  HADD2.F32 R15, -RZ, R23.reuse.H0_H0 ;  /* 0x20000017ff0f7230 */ /* 0x100fe40000004100 */
[----:B------:R-:W-:Y:S02]  /*0fd0*/  HADD2.F32 R8, -RZ, R23.H1_H1 ;  /* 0x30000017ff087230 */ /* 0x000fe40000004100 */
[----:B------:R-:W-:Y:S02]  /*0fe0*/  HADD2.F32 R9, -RZ, R22.H1_H1 ;  /* 0x30000016ff097230 */ /* 0x000fe40000004100 */
[----:B------:R-:W-:Y:S02]  /*0ff0*/  HADD2.F32 R18, -RZ, R18.H1_H1 ;  /* 0x30000012ff127230 */ /* 0x000fe40000004100 */
[----:B--2---:R-:W-:-:S02]  /*1000*/  HADD2.F32 R21, -RZ, R24.H0_H0 ;  /* 0x20000018ff157230 */ /* 0x004fc40000004100 */
[----:B------:R-:W-:Y:S02]  /*1010*/  HADD2.F32 R24, -RZ, R24.H1_H1 ;  /* 0x30000018ff187230 */ /* 0x000fe40000004100 */
[--C-:B---3--:R-:W-:Y:S02]  /*1020*/  HADD2.F32 R50, -RZ, R28.reuse.H0_H0 ;  /* 0x2000001cff327230 */ /* 0x108fe40000004100 */
[----:B------:R-:W-:Y:S02]  /*1030*/  HADD2.F32 R23, -RZ, R28.H1_H1 ;  /* 0x3000001cff177230 */ /* 0x000fe40000004100 */
[--C-:B------:R-:W-:Y:S02]  /*1040*/  HADD2.F32 R28, -RZ, R29.reuse.H0_H0 ;  /* 0x2000001dff1c7230 */ /* 0x100fe40000004100 */
[----:B------:R-:W-:Y:S02]  /*1050*/  HADD2.F32 R20, -RZ, R29.H1_H1 ;  /* 0x3000001dff147230 */ /* 0x000fe40000004100 */
[----:B------:R-:W-:Y:S01]  /*1060*/  FMUL.FTZ R24, R24, R23 ;  /* 0x0000001718187220 */ /* 0x000fe20000410000 */
[----:B------:R-:W-:-:S02]  /*1070*/  HADD2.F32 R29, -RZ, R36.H1_H1 ;  /* 0x30000024ff1d7230 */ /* 0x000fc40000004100 */
[--C-:B------:R-:W-:Y:S02]  /*1080*/  HADD2.F32 R22, -RZ, R32.reuse.H1_H1 ;  /* 0x30000020ff167230 */ /* 0x100fe40000004100 */
[----:B------:R-:W-:Y:S01]  /*1090*/  FFMA.FTZ R9, R18, R9, R17 ;  /* 0x0000000912097223 */ /* 0x000fe20000010011 */
[----:B------:R-:W-:Y:S02]  /*10a0*/  HADD2.F32 R32, -RZ, R32.H0_H0 ;  /* 0x20000020ff207230 */ /* 0x000fe40000004100 */
[----:B------:R-:W-:Y:S02]  /*10b0*/  HADD2.F32 R23, -RZ, R36.H0_H0 ;  /* 0x20000024ff177230 */ /* 0x000fe40000004100 */
[----:B------:R-:W-:Y:S01]  /*10c0*/  FMUL.FTZ R29, R22, R29 ;  /* 0x0000001d161d7220 */ /* 0x000fe20000410000 */
[----:B------:R-:W-:Y:S02]  /*10d0*/  HADD2.F32 R17, -RZ, R25.H0_H0 ;  /* 0x20000019ff117230 */ /* 0x000fe40000004100 */
[----:B------:R-:W-:Y:S01]  /*10e0*/  FFMA.FTZ R24, R21, R50, R24 ;  /* 0x0000003215187223 */ /* 0x000fe20000010018 */
[----:B------:R-:W-:-:S02]  /*10f0*/  HADD2.F32 R56, -RZ, R11.H0_H0 ;  /* 0x2000000bff387230 */ /* 0x000fc40000004100 */
[----:B------:R-:W-:Y:S01]  /*1100*/  FFMA.FTZ R57, R57, R14, R12 ;  /* 0x0000000e39397223 */ /* 0x000fe2000001000c */
[----:B------:R-:W-:Y:S02]  /*1110*/  HADD2.F32 R21, -RZ, R33.H0_H0 ;  /* 0x20000021ff157230 */ /* 0x000fe40000004100 */
[----:B------:R-:W-:Y:S01]  /*1120*/  FFMA.FTZ R32, R32, R23, R29 ;  /* 0x0000001720207223 */ /* 0x000fe2000001001d */
[----:B------:R-:W-:Y:S02]  /*1130*/  HADD2.F32 R22, -RZ, R37.H0_H0 ;  /* 0x20000025ff167230 */ /* 0x000fe40000004100 */
[----:B------:R-:W-:Y:S01]  /*1140*/  FFMA.FTZ R28, R17, R28, R24 ;  /* 0x0000001c111c7223 */ /* 0x000fe20000010018 */
[----:B------:R-:W-:Y:S02]  /*1150*/  HADD2.F32 R25, -RZ, R25.H1_H1 ;  /* 0x30000019ff197230 */ /* 0x000fe40000004100 */
[----:B------:R-:W-:Y:S01]  /*1160*/  FFMA.FTZ R56, R56, R13, R57 ;  /* 0x0000000d38387223 */ /* 0x000fe20000010039 */
[----:B------:R-:W-:-:S02]  /*1170*/  HADD2.F32 R12, -RZ, R19.H0_H0 ;  /* 0x20000013ff0c7230 */ /* 0x000fc40000004100 */
[----:B------:R-:W-:Y:S01]  /*1180*/  FFMA.FTZ R22, R21, R22, R32 ;  /* 0x0000001615167223 */ /* 0x000fe20000010020 */
[----:B------:R-:W-:Y:S02]  /*1190*/  HADD2.F32 R33, -RZ, R33.H1_H1 ;  /* 0x30000021ff217230 */ /* 0x000fe40000004100 */
[----:B------:R-:W-:Y:S02]  /*11a0*/  HADD2.F32 R24, -RZ, R37.H1_H1 ;  /* 0x30000025ff187230 */ /* 0x000fe40000004100 */
[----:B------:R-:W-:Y:S01]  /*11b0*/  FFMA.FTZ R28, R25, R20, R28 ;  /* 0x00000014191c7223 */ /* 0x000fe2000001001c */
[----:B------:R-:W-:Y:S02]  /*11c0*/  HADD2.F32 R13, -RZ, R26.H0_H0 ;  /* 0x2000001aff0d7230 */ /* 0x000fe40000004100 */
[----:B------:R-:W-:Y:S02]  /*11d0*/  HADD2.F32 R18, -RZ, R30.H0_H0 ;  /* 0x2000001eff127230 */ /* 0x000fe40000004100 */
[----:B------:R-:W-:Y:S01]  /*11e0*/  FFMA.FTZ R12, R12, R15, R9 ;  /* 0x0000000f0c0c7223 */ /* 0x000fe20000010009 */
        /* <DEDUP_REMOVED lines=8> */
[----:B------:R-:W-:-:S02]  /*1270*/  HADD2.F32 R21, -RZ, R38.H1_H1 ;  /* 0x30000026ff157230 */ /* 0x000fc40000004100 */
[----:B------:R-:W-:Y:S01]  /*1280*/  FFMA.FTZ R26, R26, R15, R13 ;  /* 0x0000000f1a1a7223 */ /* 0x000fe2000001000d */
[----:B------:R-:W-:Y:S02]  /*1290*/  HADD2.F32 R9, -RZ, R27.H0_H0 ;  /* 0x2000001bff097230 */ /* 0x000fe40000004100 */
[----:B------:R-:W-:Y:S02]  /*12a0*/  HADD2.F32 R16, -RZ, R31.H0_H0 ;  /* 0x2000001fff107230 */ /* 0x000fe40000004100 */
[----:B------:R-:W-:Y:S01]  /*12b0*/  FFMA.FTZ R34, R34, R21, R17 ;  /* 0x0000001522227223 */ /* 0x000fe20000010011 */
[----:B------:R-:W-:Y:S02]  /*12c0*/  HADD2.F32 R13, -RZ, R35.H0_H0 ;  /* 0x20000023ff0d7230 */ /* 0x000fe40000004100 */
[----:B------:R-:W-:Y:S02]  /*12d0*/  HADD2.F32 R18, -RZ, R39.H0_H0 ;  /* 0x20000027ff127230 */ /* 0x000fe40000004100 */
[----:B------:R-:W-:Y:S01]  /*12e0*/  FFMA.FTZ R26, R9, R16, R26 ;  /* 0x00000010091a7223 */ /* 0x000fe2000001001a */
[----:B------:R-:W-:-:S02]  /*12f0*/  HADD2.F32 R11, -RZ, R11.H1_H1 ;  /* 0x3000000bff0b7230 */ /* 0x000fc40000004100 */
[----:B------:R-:W-:Y:S02]  /*1300*/  HADD2.F32 R19, -RZ, R19.H1_H1 ;  /* 0x30000013ff137230 */ /* 0x000fe40000004100 */
[----:B------:R-:W-:Y:S01]  /*1310*/  FFMA.FTZ R18, R13, R18, R34 ;  /* 0x000000120d127223 */ /* 0x000fe20000010022 */
[----:B------:R-:W-:Y:S02]  /*1320*/  HADD2.F32 R27, -RZ, R27.H1_H1 ;  /* 0x3000001bff1b7230 */ /* 0x000fe40000004100 */
[----:B------:R-:W-:Y:S02]  /*1330*/  HADD2.F32 R14, -RZ, R31.H1_H1 ;  /* 0x3000001fff0e7230 */ /* 0x000fe40000004100 */
[----:B------:R-:W-:Y:S02]  /*1340*/  HADD2.F32 R35, -RZ, R35.H1_H1 ;  /* 0x30000023ff237230 */ /* 0x000fe40000004100 */
[----:B------:R-:W-:Y:S02]  /*1350*/  HADD2.F32 R16, -RZ, R39.H1_H1 ;  /* 0x30000027ff107230 */ /* 0x000fe40000004100 */
[----:B------:R-:W-:Y:S01]  /*1360*/  FFMA.FTZ R10, R11, R10, R56 ;  /* 0x0000000a0b0a7223 */ /* 0x000fe20000010038 */
[----:B------:R-:W-:Y:S01]  /*1370*/  FFMA.FTZ R12, R19, R8, R12 ;  /* 0x00000008130c7223 */ /* 0x000fe2000001000c */
[----:B------:R-:W-:Y:S01]  /*1380*/  FFMA.FTZ R26, R27, R14, R26 ;  /* 0x0000000e1b1a7223 */ /* 0x000fe2000001001a */
        /* <DEDUP_REMOVED lines=13> */
[----:B0-----:R-:W-:-:S02]  /*1460*/  FADD.FTZ R12, R9, R8 ;  /* 0x00000008090c7221 */ /* 0x001fc40000010000 */
[----:B------:R-:W0:Y:S01]  /*1470*/  LDC.64 R8, c[0x0][0x2d0] ;  /* 0x0000b400ff087b82 */ /* 0x000e220000000a00 */
[----:B-1----:R-:W-:Y:S01]  /*1480*/  FADD.FTZ R14, R11, R14 ;  /* 0x0000000e0b0e7221 */ /* 0x002fe20000010000 */
[----:B--2---:R-:W-:Y:S01]  /*1490*/  FADD.FTZ R17, R16, R13 ;  /* 0x0000000d10117221 */ /* 0x004fe20000010000 */
[----:B---3--:R-:W-:Y:S01]  /*14a0*/  FADD.FTZ R20, R19, R10 ;  /* 0x0000000a13147221 */ /* 0x008fe20000010000 */
[----:B------:R-:W1:Y:S04]  /*14b0*/  SHFL.BFLY PT, R13, R12, 0x1, 0x1f ;  /* 0x0c201f000c0d7f89 */ /* 0x000e6800000e0000 */
[----:B------:R-:W2:Y:S04]  /*14c0*/  SHFL.BFLY PT, R15, R14, 0x1, 0x1f ;  /* 0x0c201f000e0f7f89 */ /* 0x000ea800000e0000 */
[----:B------:R-:W3:Y:S04]  /*14d0*/  SHFL.BFLY PT, R18, R17, 0x1, 0x1f ;  /* 0x0c201f0011127f89 */ /* 0x000ee800000e0000 */
[----:B------:R-:W4:Y:S01]  /*14e0*/  SHFL.BFLY PT, R21, R20, 0x1, 0x1f ;  /* 0x0c201f0014157f89 */ /* 0x000f2200000e0000 */
[----:B------:R-:W-:Y:S01]  /*14f0*/  @P0 SHF.R.S32.HI R11, RZ, 0x1f, R48 ;  /* 0x0000001fff0b0819 */ /* 0x000fe20000011430 */
[----:B------:R-:W-:-:S03]  /*1500*/  HFMA2.MMA R10, -RZ, RZ, 0, 0 ;  /* 0x00000000ff0a7435 */ /* 0x000fc600000001ff */
[----:B------:R-:W-:-:S04]  /*1510*/  @P0 LEA.HI R11, R11, R48, RZ, 0x7 ;  /* 0x000000300b0b0211 */ /* 0x000fc800078f38ff */
[----:B------:R-:W-:Y:S02]  /*1520*/  @P0 LOP3.LUT R10, R11, 0xffffff80, RZ, 0xc0, !PT ;  /* 0xffffff800b0a0812 */ /* 0x000fe400078ec0ff */
[----:B------:R-:W-:Y:S01]  /*1530*/  ISETP.GE.AND P0, PT, R46, R47, PT ;  /* 0x0000002f2e00720c */ /* 0x000fe20003f06270 */
[----:B-1----:R-:W-:Y:S01]  /*1540*/  FADD.FTZ R19, R12, R13 ;  /* 0x0000000d0c137221 */ /* 0x002fe20000010000 */
[----:B--2---:R-:W-:Y:S01]  /*1550*/  FADD.FTZ R15, R14, R15 ;  /* 0x0000000f0e0f7221 */ /* 0x004fe20000010000 */
[----:B---3--:R-:W-:Y:S01]  /*1560*/  FADD.FTZ R18, R17, R18 ;  /* 0x0000001211127221 */ /* 0x008fe20000010000 */
[----:B----4-:R-:W-:Y:S01]  /*1570*/  FADD.FTZ R21, R20, R21 ;  /* 0x0000001514157221 */ /* 0x010fe20000010000 */
[----:B0-----:R-:W-:Y:S08]  /*1580*/  @P5 BRA `(.L_x_7370) ;  /* 0x0000000000645947 */ /* 0x001ff00003800000 */
[----:B------:R-:W0:Y:S01]  /*1590*/  LDC.64 R16, c[0x0][0x278] ;  /* 0x00009e00ff107b82 */ /* 0x000e220000000a00 */
[----:B------:R-:W-:Y:S01]  /*15a0*/  SHF.R.S32.HI R14, RZ, 0x1f, R10 ;  /* 0x0000001fff0e7819 */ /* 0x000fe2000001140a */
[----:B------:R-:W-:Y:S01]  /*15b0*/  ULDC.64 UR8, c[0x0][0x280] ;  /* 0x0000a00000087ab9 */ /* 0x000fe20000000a00 */
[----:B------:R-:W-:Y:S02]  /*15c0*/  IADD3 R12, P5, R5, R10, RZ ;  /* 0x0000000a050c7210 */ /* 0x000fe40007fbe0ff */
[----:B------:R-:W-:Y:S02]  /*15d0*/  FSEL R15, R15, RZ, !P4 ;  /* 0x000000ff0f0f7208 */ /* 0x000fe40006000000 */
[----:B------:R-:W-:Y:S01]  /*15e0*/  LEA.HI.X.SX32 R13, R5, R14, 0x1, P5 ;  /* 0x0000000e050d7211 */ /* 0x000fe200028f0eff */
[C---:B0-----:R-:W-:Y:S02]  /*15f0*/  IMAD R14, R16.reuse, UR7, RZ ;  /* 0x00000007100e7c24 */ /* 0x041fe4000f8e02ff */
[----:B------:R-:W-:-:S04]  /*1600*/  IMAD.WIDE.U32 R12, R16, UR6, R12 ;  /* 0x00000006100c7c25 */ /* 0x000fc8000f8e000c */
[----:B------:R-:W-:Y:S01]  /*1610*/  IMAD R11, R17, UR6, R14 ;  /* 0x00000006110b7c24 */ /* 0x000fe2000f8e020e */
[----:B------:R-:W-:Y:S01]  /*1620*/  FSEL R17, R18, RZ, !P2 ;  /* 0x000000ff12117208 */ /* 0x000fe20005000000 */
[----:B------:R-:W-:-:S03]  /*1630*/  IMAD R14, R41, UR8, RZ ;  /* 0x00000008290e7c24 */ /* 0x000fc6000f8e02ff */
[----:B------:R-:W-:Y:S01]  /*1640*/  IADD3 R13, R13, R11, RZ ;  /* 0x0000000b0d0d7210 */ /* 0x000fe20007ffe0ff */
[C---:B------:R-:W-:Y:S02]  /*1650*/  IMAD R11, R7.reuse, UR9, R14 ;  /* 0x00000009070b7c24 */ /* 0x040fe4000f8e020e */
[----:B------:R-:W-:Y:S01]  /*1660*/  IMAD.WIDE.U32 R12, R7, UR8, R12 ;  /* 0x00000008070c7c25 */ /* 0x000fe2000f8e000c */
[----:B------:R-:W-:Y:S02]  /*1670*/  ULDC.64 UR8, c[0x0][0x260] ;  /* 0x0000980000087ab9 */ /* 0x000fe40000000a00 */
[----:B------:R-:W-:-:S04]  /*1680*/  IADD3 R6, P5, R6, R12, RZ ;  /* 0x0000000c06067210 */ /* 0x000fc80007fbe0ff */
[----:B------:R-:W-:Y:S02]  /*1690*/  IADD3.X R13, R42, R13, R11, P5, !PT ;  /* 0x0000000d2a0d7210 */ /* 0x000fe40002ffe40b */
[C---:B------:R-:W-:Y:S02]  /*16a0*/  LEA R12, P5, R6.reuse, UR8, 0x2 ;  /* 0x00000008060c7c11 */ /* 0x040fe4000f8a10ff */
[----:B------:R-:W-:Y:S02]  /*16b0*/  FSEL R11, R19, RZ, !P3 ;  /* 0x000000ff130b7208 */ /* 0x000fe40005800000 */
[----:B------:R-:W-:Y:S02]  /*16c0*/  LEA.HI.X R13, R6, UR9, R13, 0x2, P5 ;  /* 0x00000009060d7c11 */ /* 0x000fe4000a8f140d */
[----:B------:R-:W-:-:S03]  /*16d0*/  FSEL R19, R21, RZ, !P0 ;  /* 0x000000ff15137208 */ /* 0x000fc60004000000 */
[----:B------:R0:W-:Y:S04]  /*16e0*/  STG.E desc[UR4][R12.64], R11 ;  /* 0x0000000b0c007986 */ /* 0x0001e8000c101904 */
[----:B------:R0:W-:Y:S04]  /*16f0*/  STG.E desc[UR4][R12.64+0x80], R15 ;  /* 0x0000800f0c007986 */ /* 0x0001e8000c101904 */
[----:B------:R0:W-:Y:S04]  /*1700*/  STG.E desc[UR4][R12.64+0x100], R17 ;  /* 0x000100110c007986 */ /* 0x0001e8000c101904 */
[----:B------:R0:W-:Y:S02]  /*1710*/  STG.E desc[UR4][R12.64+0x180], R19 ;  /* 0x000180130c007986 */ /* 0x0001e4000c101904 */
.L_x_7370:
[----:B------:R-:W-:Y:S05]  /*1720*/  BSYNC B0 ;  /* 0x0000000000007941 */ /* 0x000fea0003800000 */
.L_x_7369:
[----:B------:R-:W-:Y:S01]  /*1730*/  IADD3 R4, R4, 0x7f, RZ ;  /* 0x0000007f04047810 */ /* 0x000fe20007ffe0ff */
[----:B------:R-:W-:Y:S01]  /*1740*/  BSSY B0, `(.L_x_7371) ;  /* 0x0000029000007945 */ /* 0x000fe20003800000 */
[----:B0-----:R-:W-:Y:S02]  /*1750*/  SHF.L.U32 R12, R10, 0x6, RZ ;  /* 0x000000060a0c7819 */ /* 0x001fe400000006ff */
[----:B------:R-:W-:Y:S02]  /*1760*/  SHF.R.S32.HI R11, RZ, 0x1f, R4 ;  /* 0x0000001fff0b7819 */ /* 0x000fe40000011404 */
[----:B------:R-:W-:Y:S02]  /*1770*/  SHF.L.U32 R13, R2, 0xd, RZ ;  /* 0x0000000d020d7819 */ /* 0x000fe400000006ff */
[----:B------:R-:W-:Y:S02]  /*1780*/  LEA.HI R11, R11, R4, RZ, 0x7 ;  /* 0x000000040b0b7211 */ /* 0x000fe400078f38ff */
[----:B------:R-:W-:-:S02]  /*1790*/  SHF.L.U32 R6, R3, 0x2, RZ ;  /* 0x0000000203067819 */ /* 0x000fc400000006ff */
[----:B------:R-:W-:Y:S02]  /*17a0*/  LOP3.LUT R4, R11, 0xffffff80, RZ, 0xc0, !PT ;  /* 0xffffff800b047812 */ /* 0x000fe400078ec0ff */
[----:B------:R-:W-:Y:S02]  /*17b0*/  SHF.R.S32.HI R14, RZ, 0x1f, R12 ;  /* 0x0000001fff0e7819 */ /* 0x000fe4000001140c */
[----:B------:R-:W-:Y:S02]  /*17c0*/  IADD3 R4, -R5, R4, RZ ;  /* 0x0000000405047210 */ /* 0x000fe40007ffe1ff */
[--C-:B------:R-:W-:Y:S02]  /*17d0*/  IADD3 R12, P0, P2, R12, R6, R13.reuse ;  /* 0x000000060c0c7210 */ /* 0x100fe40007a1e00d */
[----:B------:R-:W-:Y:S02]  /*17e0*/  ISETP.GE.OR P1, PT, R3, R4, P1 ;  /* 0x000000040300720c */ /* 0x000fe40000f26670 */
[----:B------:R-:W-:-:S02]  /*17f0*/  SHF.R.S32.HI R13, RZ, 0x1f, R13 ;  /* 0x0000001fff0d7819 */ /* 0x000fc4000001140d */
[----:B------:R-:W-:-:S04]  /*1800*/  SHF.R.S32.HI R6, RZ, 0x1f, R6 ;  /* 0x0000001fff067819 */ /* 0x000fc80000011406 */
[----:B------:R-:W-:Y:S01]  /*1810*/  IADD3.X R13, R14, R6, R13, P0, P2 ;  /* 0x000000060e0d7210 */ /* 0x000fe200007e440d */
[----:B------:R-:W-:-:S04]  /*1820*/  IMAD R6, R8, UR7, RZ ;  /* 0x0000000708067c24 */ /* 0x000fc8000f8e02ff */
[----:B------:R-:W-:Y:S02]  /*1830*/  IMAD R9, R9, UR6, R6 ;  /* 0x0000000609097c24 */ /* 0x000fe4000f8e0206 */
[----:B------:R-:W-:-:S05]  /*1840*/  IMAD.WIDE.U32 R12, R8, UR6, R12 ;  /* 0x00000006080c7c25 */ /* 0x000fca000f8e000c */
[----:B------:R-:W-:Y:S01]  /*1850*/  IADD3 R11, R13, R9, RZ ;  /* 0x000000090d0b7210 */ /* 0x000fe20007ffe0ff */
[----:B------:R-:W-:Y:S06]  /*1860*/  @P1 BRA `(.L_x_7372) ;  /* 0x0000000000581947 */ /* 0x000fec0003800000 */
[----:B------:R-:W0:Y:S01]  /*1870*/  LDC.64 R8, c[0x0][0x2a8] ;  /* 0x0000aa00ff087b82 */ /* 0x000e220000000a00 */
[----:B------:R-:W-:Y:S01]  /*1880*/  SHF.R.S32.HI R6, RZ, 0x1f, R5 ;  /* 0x0000001fff067819 */ /* 0x000fe20000011405 */
[----:B------:R-:W-:Y:S01]  /*1890*/  ULDC.64 UR8, c[0x0][0x2b0] ;  /* 0x0000ac0000087ab9 */ /* 0x000fe20000000a00 */
[--C-:B------:R-:W-:Y:S02]  /*18a0*/  IADD3 R4, P0, P1, R10, R5, R3.reuse ;  /* 0x000000050a047210 */ /* 0x100fe4000791e003 */
[----:B------:R-:W-:Y:S02]  /*18b0*/  SHF.R.S32.HI R14, RZ, 0x1f, R10 ;  /* 0x0000001fff0e7819 */ /* 0x000fe4000001140a */
[----:B------:R-:W-:-:S04]  /*18c0*/  SHF.R.S32.HI R5, RZ, 0x1f, R3 ;  /* 0x0000001fff057819 */ /* 0x000fc80000011403 */
[----:B------:R-:W-:Y:S02]  /*18d0*/  IADD3.X R5, R14, R6, R5, P0, P1 ;  /* 0x000000060e057210 */ /* 0x000fe400007e2405 */
[----:B-----5:R-:W-:Y:S01]  /*18e0*/  FSETP.NEU.FTZ.AND P0, PT, R40, -INF , PT ;  /* 0xff8000002800780b */ /* 0x020fe20003f1d000 */
[C---:B0-----:R-:W-:Y:S02]  /*18f0*/  IMAD R6, R8.reuse, UR7, RZ ;  /* 0x0000000708067c24 */ /* 0x041fe4000f8e02ff */
[----:B------:R-:W-:-:S04]  /*1900*/  IMAD.WIDE.U32 R4, R8, UR6, R4 ;  /* 0x0000000608047c25 */ /* 0x000fc8000f8e0004 */
[----:B------:R-:W-:Y:S02]  /*1910*/  IMAD R9, R9, UR6, R6 ;  /* 0x0000000609097c24 */ /* 0x000fe4000f8e0206 */
[----:B------:R-:W-:-:S03]  /*1920*/  IMAD R6, R41, UR8, RZ ;  /* 0x0000000829067c24 */ /* 0x000fc6000f8e02ff */
[----:B------:R-:W-:Y:S01]  /*1930*/  IADD3 R5, R5, R9, RZ ;  /* 0x0000000905057210 */ /* 0x000fe20007ffe0ff */
[C---:B------:R-:W-:Y:S02]  /*1940*/  IMAD R9, R7.reuse, UR9, R6 ;  /* 0x0000000907097c24 */ /* 0x040fe4000f8e0206 */
[----:B------:R-:W-:Y:S01]  /*1950*/  FMUL.FTZ R6, R40, 1.4426950216293334961 ;  /* 0x3fb8aa3b28067820 */ /* 0x000fe20000410000 */
[----:B------:R-:W-:Y:S01]  /*1960*/  IMAD.WIDE.U32 R4, R7, UR8, R4 ;  /* 0x0000000807047c25 */ /* 0x000fe2000f8e0004 */
[----:B------:R-:W-:-:S04]  /*1970*/  ULDC.64 UR8, c[0x0][0x2a0] ;  /* 0x0000a80000087ab9 */ /* 0x000fc80000000a00 */
[----:B------:R-:W-:Y:S02]  /*1980*/  IADD3 R5, R5, R9, RZ ;  /* 0x0000000905057210 */ /* 0x000fe40007ffe0ff */
[----:B------:R-:W-:-:S04]  /*1990*/  LEA R8, P1, R4, UR8, 0x2 ;  /* 0x0000000804087c11 */ /* 0x000fc8000f8210ff */
[----:B------:R-:W-:Y:S02]  /*19a0*/  LEA.HI.X R9, R4, UR9, R5, 0x2, P1 ;  /* 0x0000000904097c11 */ /* 0x000fe400088f1405 */
[----:B------:R-:W-:-:S05]  /*19b0*/  FSEL R5, R6, RZ, P0 ;  /* 0x000000ff06057208 */ /* 0x000fca0000000000 */
[----:B------:R0:W-:Y:S02]  /*19c0*/  STG.E desc[UR4][R8.64], R5 ;  /* 0x0000000508007986 */ /* 0x0001e4000c101904 */
.L_x_7372:
[----:B------:R-:W-:Y:S05]  /*19d0*/  BSYNC B0 ;  /* 0x0000000000007941 */ /* 0x000fea0003800000 */
.L_x_7371:
[----:B------:R-:W-:Y:S01]  /*19e0*/  ULDC.64 UR10, c[0x0][0x2e8] ;  /* 0x0000ba00000a7ab9 */ /* 0x000fe20000000a00 */
[----:B------:R-:W-:Y:S01]  /*19f0*/  ULDC.64 UR8, c[0x0][0x2d8] ;  /* 0x0000b60000087ab9 */ /* 0x000fe20000000a00 */
[----:B------:R-:W-:Y:S01]  /*1a00*/  MOV R10, R12 ;  /* 0x0000000c000a7202 */ /* 0x000fe20000000f00 */
[----:B------:R-:W-:Y:S01]  /*1a10*/  IMAD R6, R41, UR8, RZ ;  /* 0x0000000829067c24 */ /* 0x000fe2000f8e02ff */
[----:B------:R-:W-:-:S03]  /*1a20*/  ISETP.NE.U32.AND P0, PT, RZ, UR10, PT ;  /* 0x0000000aff007c0c */ /* 0x000fc6000bf05070 */
[----:B0-----:R-:W-:Y:S01]  /*1a30*/  IMAD.WIDE.U32 R4, R7, UR8, R10 ;  /* 0x0000000807047c25 */ /* 0x001fe2000f8e000a */
[----:B------:R-:W-:-:S03]  /*1a40*/  ISETP.NE.AND.EX P0, PT, RZ, UR11, PT, P0 ;  /* 0x0000000bff007c0c */ /* 0x000fc6000bf05300 */
[----:B------:R-:W-:Y:S01]  /*1a50*/  IMAD R7, R7, UR9, R6 ;  /* 0x0000000907077c24 */ /* 0x000fe2000f8e0206 */
[----:B------:R-:W-:Y:S01]  /*1a60*/  ISETP.NE.OR P0, PT, R3, RZ, !P0 ;  /* 0x000000ff0300720c */ /* 0x000fe20004705670 */
[----:B------:R-:W-:Y:S02]  /*1a70*/  ULDC.64 UR8, c[0x0][0x2b8] ;  /* 0x0000ae0000087ab9 */ /* 0x000fe40000000a00 */
        /* <DEDUP_REMOVED lines=20> */
.L_x_7373:
        /* <DEDUP_REMOVED lines=12> */
.L_x_7428:


//--------------------- .nv.global.init           --------------------------
	.section	.nv.global.init,"aw",@progbits
.nv.global.init:
	.type		$str$23,@object
	.size		$str$23,($str$24 - $str$23)
$str$23:
        /*0000*/ 	.byte	0x28, 0x61, 0x64, 0x64, 0x72, 0x65, 0x73, 0x73, 0x20, 0x26, 0x20, 0x6d, 0x61, 0x73, 0x6b, 0x29
        /*0010*/ 	.byte	0x20, 0x3d, 0x3d, 0x20, 0x30, 0x00
	.type		$str$24,@object
	.size		$str$24,(__unnamed_4 - $str$24)
$str$24:
        /*0016*/ 	.byte	0x2f, 0x74, 0x6d, 0x70, 0x2f, 0x6f, 0x73, 0x73, 0x5f, 0x6b, 0x65, 0x72, 0x6e, 0x65, 0x6c, 0x73
        /*0026*/ 	.byte	0x5f, 0x73, 0x72, 0x63, 0x2f, 0x66, 0x6c, 0x61, 0x73, 0x68, 0x5f, 0x61, 0x74, 0x74, 0x65, 0x6e
        /*0036*/ 	.byte	0x74, 0x69, 0x6f, 0x6e, 0x2f, 0x63, 0x73, 0x72, 0x63, 0x2f, 0x63, 0x75, 0x74, 0x6c, 0x61, 0x73
        /*0046*/ 	.byte	0x73, 0x2f, 0x69, 0x6e, 0x63, 0x6c, 0x75, 0x64, 0x65, 0x2f, 0x63, 0x75, 0x74, 0x65, 0x2f, 0x70
        /*0056*/ 	.byte	0x6f, 0x69, 0x6e, 0x74, 0x65, 0x72, 0x5f, 0x66, 0x6c, 0x61, 0x67, 0x67, 0x65, 0x64, 0x2e, 0x68
        /*0066*/ 	.byte	0x70, 0x70, 0x00
	.type		__unnamed_4,@object
	.size		__unnamed_4,(__unnamed_6 - __unnamed_4)
__unnamed_4:
        /* <DEDUP_REMOVED lines=17> */
        /*0179*/ 	.byte	0x3e, 0x3e, 0x3e, 0x3e, 0x5d, 0x00
	.type		__unnamed_6,@object
	.size		__unnamed_6,(__unnamed_2 - __unnamed_6)
__unnamed_6:
        /* <DEDUP_REMOVED lines=22> */
        /*02df*/ 	.byte	0x3e, 0x3e, 0x3e, 0x3e, 0x20, 0x26, 0x5d, 0x00
	.type		__unnamed_2,@object
	.size		__unnamed_2,(__unnamed_3 - __unnamed_2)
__unnamed_2:
        /* <DEDUP_REMOVED lines=22> */
        /*0447*/ 	.byte	0x34, 0x3e, 0x3e, 0x3e, 0x3e, 0x20, 0x26, 0x5d, 0x00
	.type		__unnamed_3,@object
	.size		__unnamed_3,(__unnamed_1 - __unnamed_3)
__unnamed_3:
        /* <DEDUP_REMOVED lines=23> */
        /*05c0*/ 	.byte	0x3a, 0x43, 0x3c, 0x30, 0x3e, 0x3e, 0x3e, 0x3e, 0x3e, 0x5d, 0x00
	.type		__unnamed_1,@object
	.size		__unnamed_1,(__unnamed_5 - __unnamed_1)
__unnamed_1:
        /* <DEDUP_REMOVED lines=28> */
        /*078b*/ 	.byte	0x31, 0x36, 0x33, 0x38, 0x34, 0x3e, 0x3e, 0x3e, 0x3e, 0x3e, 0x20, 0x26, 0x5d, 0x00
	.type		__unnamed_5,@object
	.size		__unnamed_5,(.L_4 - __unnamed_5)
__unnamed_5:
        /* <DEDUP_REMOVED lines=29> */
.L_4:


//--------------------- .nv.shared._ZN7cutlass13device_kernelIN5flash11enable_sm90INS1_16FlashAttnBwdSm90INS1_25CollectiveMainloopBwdSm90ILi2ELi2ELi2EN4cute5tupleIJNS5_1CILi1EEES8_S8_EEENS6_IJNS7_ILi128EEESA_NS7_ILi64EEEEEENS_6half_tEfNS_4arch4Sm90ELb0ELb0ELb1ELb0ELb0ELb1ELb0ELb0ELi2ELi1ELi2ELi2ELb0EEENS1_21CollectiveEpilogueBwdISC_SD_SF_Li256ELb0ELb0ELi1EEENS1_19SingleTileSchedulerILb0ELb0ELb0ELi128EEEEEEEEEvNT_6ParamsE --------------------------
	.section	.nv.shared._ZN7cutlass13device_kernelIN5flash11enable_sm90INS1_16FlashAttnBwdSm90INS1_25CollectiveMainloopBwdSm90ILi2ELi2ELi2EN4cute5tupleIJNS5_1CILi1EEES8_S8_EEENS6_IJNS7_ILi128EEESA_NS7_ILi64EEEEEENS_6half_tEfNS_4arch4Sm90ELb0ELb0ELb1ELb0ELb0ELb1ELb0ELb0ELi2ELi1ELi2ELi2ELb0EEENS1_21CollectiveEpilogueBwdISC_SD_SF_Li256ELb0ELb0ELi1EEENS1_19SingleTileSchedulerILb0ELb0ELb0ELi128EEEEEEEEEvNT_6ParamsE,"aw",@nobits
	.sectionflags	@""
	.align	16
	.zero		1024


//--------------------- .nv.shared.reserved.0     --------------------------
	.section	.nv.shared.reserved.0,"aw",@nobits
	.weak		__nv_reservedSMEM_offset_0_alias
	.size		__nv_reservedSMEM_offset_0_alias, 0, 0
	.other		__nv_reservedSMEM_offset_0_alias,@"STO_CUDA_RESERVED_SHARED STV_DEFAULT"
__nv_reservedSMEM_offset_0_alias:
	.zero		0


//--------------------- .nv.global                --------------------------
	.section	.nv.global,"aw",@nobits
.nv.global:
	.type		_ZN76_INTERNAL_e9716c89_40_flash_bwd_hdim64_fp16_softcapall_sm90_cu_93b96ec2_33874cute1_E,@object
	.size		_ZN76_INTERNAL_e9716c89_40_flash_bwd_hdim64_fp16_softcapall_sm90_cu_93b96ec2_33874cute1_E,(_ZN76_INTERNAL_e9716c89_40_flash_bwd_hdim64_fp16_softcapall_sm90_cu_93b96ec2_33874cuda3std3__45__cpo6cbeginE - _ZN76_INTERNAL_e9716c89_40_flash_bwd_hdim64_fp16_softcapall_sm90_cu_93b96ec2_33874cute1_E)
_ZN76_INTERNAL_e9716c89_40_flash_bwd_hdim64_fp16_softcapall_sm90_cu_93b96ec2_33874cute1_E:
	.zero		1
	.type		_ZN76_INTERNAL_e9716c89_40_flash_bwd_hdim64_fp16_softcapall_sm90_cu_93b96ec2_33874cuda3std3__45__cpo6cbeginE,@object
	.size		_ZN76_INTERNAL_e9716c89_40_flash_bwd_hdim64_fp16_softcapall_sm90_cu_93b96ec2_33874cuda3std3__45__cpo6cbeginE,(_ZN76_INTERNAL_e9716c89_40_flash_bwd_hdim64_fp16_softcapall_sm90_cu_93b96ec2_33874cuda3std3__48in_placeE - _ZN76_INTERNAL_e9716c89_40_flash_bwd_hdim64_fp16_softcapall_sm90_cu_93b96ec2_33874cuda3std3__45__cpo6cbeginE)
_ZN76_INTERNAL_e9716c89_40_flash_bwd_hdim64_fp16_softcapall_sm90_cu_93b96ec2_33874cuda3std3__45__cpo6cbeginE:
	.zero		1
	.type		_ZN76_INTERNAL_e9716c89_40_flash_bwd_hdim64_fp16_softcapall_sm90_cu_93b96ec2_33874cuda3std3__48in_placeE,@object
	.size		_ZN76_INTERNAL_e9716c89_40_flash_bwd_hdim64_fp16_softcapall_sm90_cu_93b96ec2_33874cuda3std3__48in_placeE,(_ZN76_INTERNAL_e9716c89_40_flash_bwd_hdim64_fp16_softcapall_sm90_cu_93b96ec2_33874cuda3std6ranges3__45__cpo9iter_moveE - _ZN76_INTERNAL_e9716c89_40_flash_bwd_hdim64_fp16_softcapall_sm90_cu_93b96ec2_33874cuda3std3__48in_placeE)
_ZN76_INTERNAL_e9716c89_40_flash_bwd_hdim64_fp16_softcapall_sm90_cu_93b96ec2_33874cuda3std3__48in_placeE:
	.zero		1
	.type		_ZN76_INTERNAL_e9716c89_40_flash_bwd_hdim64_fp16_softcapall_sm90_cu_93b96ec2_33874cuda3std6ranges3__45__cpo9iter_moveE,@object
	.size		_ZN76_INTERNAL_e9716c89_40_flash_bwd_hdim64_fp16_softcapall_sm90_cu_93b96ec2_33874cuda3std6ranges3__45__cpo9iter_moveE,(_ZN76_INTERNAL_e9716c89_40_flash_bwd_hdim64_fp16_softcapall_sm90_cu_93b96ec2_33874cuda3std3__45__cpo5beginE - _ZN76_INTERNAL_e9716c89_40_flash_bwd_hdim64_fp16_softcapall_sm90_cu_93b96ec2_33874cuda3std6ranges3__45__cpo9iter_moveE)
_ZN76_INTERNAL_e9716c89_40_flash_bwd_hdim64_fp16_softcapall_sm90_cu_93b96ec2_33874cuda3std6ranges3__45__cpo9iter_moveE:
	.zero		1
	.type		_ZN76_INTERNAL_e9716c89_40_flash_bwd_hdim64_fp16_softcapall_sm90_cu_93b96ec2_33874cuda3std3__45__cpo5beginE,@object
	.size		_ZN76_INTERNAL_e9716c89_40_flash_bwd_hdim64_fp16_softcapall_sm90_cu_93b96ec2_33874cuda3std3__45__cpo5beginE,(_ZN76_INTERNAL_e9716c89_40_flash_bwd_hdim64_fp16_softcapall_sm90_cu_93b96ec2_33874cuda3std3__478_GLOBAL__N__e9716c89_40_flash_bwd_hdim64_fp16_softcapall_sm90_cu_93b96ec2_33876ignoreE - _ZN76_INTERNAL_e9716c89_40_flash_bwd_hdim64_fp16_softcapall_sm90_cu_93b96ec2_33874cuda3std3__45__cpo5beginE)
_ZN76_INTERNAL_e9716c89_40_flash_bwd_hdim64_fp16_softcapall_sm90_cu_93b96ec2_33874cuda3std3__45__cpo5beginE:
	.zero		1
	.type		_ZN76_INTERNAL_e9716c89_40_flash_bwd_hdim64_fp16_softcapall_sm90_cu_93b96ec2_33874cuda3std3__478_GLOBAL__N__e9716c89_40_flash_bwd_hdim64_fp16_softcapall_sm90_cu_93b96ec2_33876ignoreE,@object
	.size		_ZN76_INTERNAL_e9716c89_40_flash_bwd_hdim64_fp16_softcapall_sm90_cu_93b96ec2_33874cuda3std3__478_GLOBAL__N__e9716c89_40_flash_bwd_hdim64_fp16_softcapall_sm90_cu_93b96ec2_33876ignoreE,(_ZN76_INTERNAL_e9716c89_40_flash_bwd_hdim64_fp16_softcapall_sm90_cu_93b96ec2_33874cute7productE - _ZN76_INTERNAL_e9716c89_40_flash_bwd_hdim64_fp16_softcapall_sm90_cu_93b96ec2_33874cuda3std3__478_GLOBAL__N__e9716c89_40_flash_bwd_hdim64_fp16_softcapall_sm90_cu_93b96ec2_33876ignoreE)
_ZN76_INTERNAL_e9716c89_40_flash_bwd_hdim64_fp16_softcapall_sm90_cu_93b96ec2_33874cuda3std3__478_GLOBAL__N__e9716c89_40_flash_bwd_hdim64_fp16_softcapall_sm90_cu_93b96ec2_33876ignoreE:
	.zero		1
	.type		_ZN76_INTERNAL_e9716c89_40_flash_bwd_hdim64_fp16_softcapall_sm90_cu_93b96ec2_33874cute7productE,@object
	.size		_ZN76_INTERNAL_e9716c89_40_flash_bwd_hdim64_fp16_softcapall_sm90_cu_93b96ec2_33874cute7productE,(_ZN76_INTERNAL_e9716c89_40_flash_bwd_hdim64_fp16_softcapall_sm90_cu_93b96ec2_33874cuda3std3__45__cpo3endE - _ZN76_INTERNAL_e9716c89_40_flash_bwd_hdim64_fp16_softcapall_sm90_cu_93b96ec2_33874cute7productE)
_ZN76_INTERNAL_e9716c89_40_flash_bwd_hdim64_fp16_softcapall_sm90_cu_93b96ec2_33874cute7productE:
	.zero		1
	.type		_ZN76_INTERNAL_e9716c89_40_flash_bwd_hdim64_fp16_softcapall_sm90_cu_93b96ec2_33874cuda3std3__45__cpo3endE,@object
	.size		_ZN76_INTERNAL_e9716c89_40_flash_bwd_hdim64_fp16_softcapall_sm90_cu_93b96ec2_33874cuda3std3__45__cpo3endE,(_ZN76_INTERNAL_e9716c89_40_flash_bwd_hdim64_fp16_softcapall_sm90_cu_93b96ec2_33874cuda3std3__419piecewise_constructE - _ZN76_INTERNAL_e9716c89_40_flash_bwd_hdim64_fp16_softcapall_sm90_cu_93b96ec2_33874cuda3std3__45__cpo3endE)
_ZN76_INTERNAL_e9716c89_40_flash_bwd_hdim64_fp16_softcapall_sm90_cu_93b96ec2_33874cuda3std3__45__cpo3endE:
	.zero		1
	.type		_ZN76_INTERNAL_e9716c89_40_flash_bwd_hdim64_fp16_softcapall_sm90_cu_93b96ec2_33874cuda3std3__419piecewise_constructE,@object
	.size		_ZN76_INTERNAL_e9716c89_40_flash_bwd_hdim64_fp16_softcapall_sm90_cu_93b96ec2_33874cuda3std3__419piecewise_constructE,(_ZN76_INTERNAL_e9716c89_40_flash_bwd_hdim64_fp16_softcapall_sm90_cu_93b96ec2_33874cuda3std3__45__cpo4cendE - _ZN76_INTERNAL_e9716c89_40_flash_bwd_hdim64_fp16_softcapall_sm90_cu_93b96ec2_33874cuda3std3__419piecewise_constructE)
_ZN76_INTERNAL_e9716c89_40_flash_bwd_hdim64_fp16_softcapall_sm90_cu_93b96ec2_33874cuda3std3__419piecewise_constructE:
	.zero		1
	.type		_ZN76_INTERNAL_e9716c89_40_flash_bwd_hdim64_fp16_softcapall_sm90_cu_93b96ec2_33874cuda3std3__45__cpo4cendE,@object
	.size		_ZN76_INTERNAL_e9716c89_40_flash_bwd_hdim64_fp16_softcapall_sm90_cu_93b96ec2_33874cuda3std3__45__cpo4cendE,(_ZN76_INTERNAL_e9716c89_40_flash_bwd_hdim64_fp16_softcapall_sm90_cu_93b96ec2_33874cuda3std6ranges3__45__cpo4swapE - _ZN76_INTERNAL_e9716c89_40_flash_bwd_hdim64_fp16_softcapall_sm90_cu_93b96ec2_33874cuda3std3__45__cpo4cendE)
_ZN76_INTERNAL_e9716c89_40_flash_bwd_hdim64_fp16_softcapall_sm90_cu_93b96ec2_33874cuda3std3__45__cpo4cendE:
	.zero		1
	.type		_ZN76_INTERNAL_e9716c89_40_flash_bwd_hdim64_fp16_softcapall_sm90_cu_93b96ec2_33874cuda3std6ranges3__45__cpo4swapE,@object
	.size		_ZN76_INTERNAL_e9716c89_40_flash_bwd_hdim64_fp16_softcapall_sm90_cu_93b96ec2_33874cuda3std6ranges3__45__cpo4swapE,(.L_13 - _ZN76_INTERNAL_e9716c89_40_flash_bwd_hdim64_fp16_softcapall_sm90_cu_93b96ec2_33874cuda3std6ranges3__45__cpo4swapE)
_ZN76_INTERNAL_e9716c89_40_flash_bwd_hdim64_fp16_softcapall_sm90_cu_93b96ec2_33874cuda3std6ranges3__45__cpo4swapE:
	.zero		1
.L_13:


//--------------------- .nv.shared._ZN7cutlass13device_kernelIN5flash11enable_sm90INS1_16FlashAttnBwdSm90INS1_25CollectiveMainloopBwdSm90ILi2ELi2ELi2EN4cute5tupleIJNS5_1CILi1EEES8_S8_EEENS6_IJNS7_ILi128EEESA_NS7_ILi64EEEEEENS_6half_tEfNS_4arch4Sm90ELb0ELb0ELb1ELb0ELb1ELb1ELb0ELb0ELi2ELi1ELi2ELi2ELb0EEENS1_21CollectiveEpilogueBwdISC_SD_SF_Li256ELb0ELb0ELi1EEENS1_19SingleTileSchedulerILb0ELb0ELb0ELi128EEEEEEEEEvNT_6ParamsE --------------------------
	.section	.nv.shared._ZN7cutlass13device_kernelIN5flash11enable_sm90INS1_16FlashAttnBwdSm90INS1_25CollectiveMainloopBwdSm90ILi2ELi2ELi2EN4cute5tupleIJNS5_1CILi1EEES8_S8_EEENS6_IJNS7_ILi128EEESA_NS7_ILi64EEEEEENS_6half_tEfNS_4arch4Sm90ELb0ELb0ELb1ELb0ELb1ELb1ELb0ELb0ELi2ELi1ELi2ELi2ELb0EEENS1_21CollectiveEpilogueBwdISC_SD_SF_Li256ELb0ELb0ELi1EEENS1_19SingleTileSchedulerILb0ELb0ELb0ELi128EEEEEEEEEvNT_6ParamsE,"aw",@nobits
	.sectionflags	@""
	.align	16
	.zero		1024


//--------------------- .nv.shared._ZN7cutlass13device_kernelIN5flash11enable_sm90INS1_16FlashAttnBwdSm90INS1_25CollectiveMainloopBwdSm90ILi2ELi2ELi2EN4cute5tupleIJNS5_1CILi1EEES8_S8_EEENS6_IJNS7_ILi128EEESA_NS7_ILi64EEEEEENS_6half_tEfNS_4arch4Sm90ELb0ELb0ELb1ELb0ELb0ELb1ELb0ELb0ELi2ELi1ELi2ELi2ELb0EEENS1_24CollectiveEpilogueBwdGQAISC_fSF_Li256ELb0ELb0EEENS1_19SingleTileSchedulerILb0ELb0ELb0ELi128EEEEEEEEEvNT_6ParamsE --------------------------
	.section	.nv.shared._ZN7cutlass13device_kernelIN5flash11enable_sm90INS1_16FlashAttnBwdSm90INS1_25CollectiveMainloopBwdSm90ILi2ELi2ELi2EN4cute5tupleIJNS5_1CILi1EEES8_S8_EEENS6_IJNS7_ILi128EEESA_NS7_ILi64EEEEEENS_6half_tEfNS_4arch4Sm90ELb0ELb0ELb1ELb0ELb0ELb1ELb0ELb0ELi2ELi1ELi2ELi2ELb0EEENS1_24CollectiveEpilogueBwdGQAISC_fSF_Li256ELb0ELb0EEENS1_19SingleTileSchedulerILb0ELb0ELb0ELi128EEEEEEEEEvNT_6ParamsE,"aw",@nobits
	.sectionflags	@""
	.align	16
	.zero		1024


//--------------------- .nv.shared._ZN7cutlass13device_kernelIN5flash11enable_sm90INS1_16FlashAttnBwdSm90INS1_25CollectiveMainloopBwdSm90ILi2ELi2ELi2EN4cute5tupleIJNS5_1CILi1EEES8_S8_EEENS6_IJNS7_ILi128EEESA_NS7_ILi64EEEEEENS_6half_tEfNS_4arch4Sm90ELb0ELb0ELb1ELb0ELb1ELb1ELb0ELb0ELi2ELi1ELi2ELi2ELb0EEENS1_24CollectiveEpilogueBwdGQAISC_fSF_Li256ELb0ELb1EEENS1_19SingleTileSchedulerILb0ELb0ELb0ELi128EEEEEEEEEvNT_6ParamsE --------------------------
	.section	.nv.shared._ZN7cutlass13device_kernelIN5flash11enable_sm90INS1_16FlashAttnBwdSm90INS1_25CollectiveMainloopBwdSm90ILi2ELi2ELi2EN4cute5tupleIJNS5_1CILi1EEES8_S8_EEENS6_IJNS7_ILi128EEESA_NS7_ILi64EEEEEENS_6half_tEfNS_4arch4Sm90ELb0ELb0ELb1ELb0ELb1ELb1ELb0ELb0ELi2ELi1ELi2ELi2ELb0EEENS1_24CollectiveEpilogueBwdGQAISC_fSF_Li256ELb0ELb1EEENS1_19SingleTileSchedulerILb0ELb0ELb0ELi128EEEEEEEEEvNT_6ParamsE,"aw",@nobits
	.sectionflags	@""
	.align	16
	.zero		1024


//--------------------- .nv.shared._ZN7cutlass13device_kernelIN5flash11enable_sm90INS1_16FlashAttnBwdSm90INS1_25CollectiveMainloopBwdSm90ILi2ELi2ELi2EN4cute5tupleIJNS5_1CILi1EEES8_S8_EEENS6_IJNS7_ILi128EEESA_NS7_ILi64EEEEEENS_6half_tEfNS_4arch4Sm90ELb0ELb0ELb1ELb1ELb0ELb1ELb0ELb0ELi2ELi1ELi2ELi2ELb0EEENS1_21CollectiveEpilogueBwdISC_SD_SF_Li256ELb1ELb0ELi1EEENS1_19SingleTileSchedulerILb1ELb0ELb0ELi128EEEEEEEEEvNT_6ParamsE --------------------------
	.section	.nv.shared._ZN7cutlass13device_kernelIN5flash11enable_sm90INS1_16FlashAttnBwdSm90INS1_25CollectiveMainloopBwdSm90ILi2ELi2ELi2EN4cute5tupleIJNS5_1CILi1EEES8_S8_EEENS6_IJNS7_ILi128EEESA_NS7_ILi64EEEEEENS_6half_tEfNS_4arch4Sm90ELb0ELb0ELb1ELb1ELb0ELb1ELb0ELb0ELi2ELi1ELi2ELi2ELb0EEENS1_21CollectiveEpilogueBwdISC_SD_SF_Li256ELb1ELb0ELi1EEENS1_19SingleTileSchedulerILb1ELb0ELb0ELi128EEEEEEEEEvNT_6ParamsE,"aw",@nobits
	.sectionflags	@""
	.align	16
	.zero		1024


//--------------------- .nv.shared._ZN7cutlass13device_kernelIN5flash11enable_sm90INS1_16FlashAttnBwdSm90INS1_25CollectiveMainloopBwdSm90ILi2ELi2ELi2EN4cute5tupleIJNS5_1CILi1EEES8_S8_EEENS6_IJNS7_ILi128EEESA_NS7_ILi64EEEEEENS_6half_tEfNS_4arch4Sm90ELb0ELb0ELb1ELb1ELb1ELb1ELb0ELb0ELi2ELi1ELi2ELi2ELb0EEENS1_21CollectiveEpilogueBwdISC_SD_SF_Li256ELb1ELb0ELi1EEENS1_19SingleTileSchedulerILb1ELb0ELb0ELi128EEEEEEEEEvNT_6ParamsE --------------------------
	.section	.nv.shared._ZN7cutlass13device_kernelIN5flash11enable_sm90INS1_16FlashAttnBwdSm90INS1_25CollectiveMainloopBwdSm90ILi2ELi2ELi2EN4cute5tupleIJNS5_1CILi1EEES8_S8_EEENS6_IJNS7_ILi128EEESA_NS7_ILi64EEEEEENS_6half_tEfNS_4arch4Sm90ELb0ELb0ELb1ELb1ELb1ELb1ELb0ELb0ELi2ELi1ELi2ELi2ELb0EEENS1_21CollectiveEpilogueBwdISC_SD_SF_Li256ELb1ELb0ELi1EEENS1_19SingleTileSchedulerILb1ELb0ELb0ELi128EEEEEEEEEvNT_6ParamsE,"aw",@nobits
	.sectionflags	@""
	.align	16
	.zero		1024


//--------------------- .nv.shared._ZN7cutlass13device_kernelIN5flash11enable_sm90INS1_16FlashAttnBwdSm90INS1_25CollectiveMainloopBwdSm90ILi2ELi2ELi2EN4cute5tupleIJNS5_1CILi1EEES8_S8_EEENS6_IJNS7_ILi128EEESA_NS7_ILi64EEEEEENS_6half_tEfNS_4arch4Sm90ELb0ELb0ELb1ELb1ELb0ELb1ELb0ELb0ELi2ELi1ELi2ELi2ELb0EEENS1_24CollectiveEpilogueBwdGQAISC_fSF_Li256ELb1ELb0EEENS1_19SingleTileSchedulerILb1ELb0ELb0ELi128EEEEEEEEEvNT_6ParamsE --------------------------
	.section	.nv.shared._ZN7cutlass13device_kernelIN5flash11enable_sm90INS1_16FlashAttnBwdSm90INS1_25CollectiveMainloopBwdSm90ILi2ELi2ELi2EN4cute5tupleIJNS5_1CILi1EEES8_S8_EEENS6_IJNS7_ILi128EEESA_NS7_ILi64EEEEEENS_6half_tEfNS_4arch4Sm90ELb0ELb0ELb1ELb1ELb0ELb1ELb0ELb0ELi2ELi1ELi2ELi2ELb0EEENS1_24CollectiveEpilogueBwdGQAISC_fSF_Li256ELb1ELb0EEENS1_19SingleTileSchedulerILb1ELb0ELb0ELi128EEEEEEEEEvNT_6ParamsE,"aw",@nobits
	.sectionflags	@""
	.align	16
	.zero		1024


//--------------------- .nv.shared._ZN7cutlass13device_kernelIN5flash11enable_sm90INS1_16FlashAttnBwdSm90INS1_25CollectiveMainloopBwdSm90ILi2ELi2ELi2EN4cute5tupleIJNS5_1CILi1EEES8_S8_EEENS6_IJNS7_ILi128EEESA_NS7_ILi64EEEEEENS_6half_tEfNS_4arch4Sm90ELb0ELb0ELb1ELb1ELb1ELb1ELb0ELb0ELi2ELi1ELi2ELi2ELb0EEENS1_24CollectiveEpilogueBwdGQAISC_fSF_Li256ELb1ELb1EEENS1_19SingleTileSchedulerILb1ELb0ELb0ELi128EEEEEEEEEvNT_6ParamsE --------------------------
	.section	.nv.shared._ZN7cutlass13device_kernelIN5flash11enable_sm90INS1_16FlashAttnBwdSm90INS1_25CollectiveMainloopBwdSm90ILi2ELi2ELi2EN4cute5tupleIJNS5_1CILi1EEES8_S8_EEENS6_IJNS7_ILi128EEESA_NS7_ILi64EEEEEENS_6half_tEfNS_4arch4Sm90ELb0ELb0ELb1ELb1ELb1ELb1ELb0ELb0ELi2ELi1ELi2ELi2ELb0EEENS1_24CollectiveEpilogueBwdGQAISC_fSF_Li256ELb1ELb1EEENS1_19SingleTileSchedulerILb1ELb0ELb0ELi128EEEEEEEEEvNT_6ParamsE,"aw",@nobits
	.sectionflags	@""
	.align	16
	.zero		1024


//--------------------- .nv.shared._ZN7cutlass13device_kernelIN5flash11enable_sm90INS1_16FlashAttnBwdSm90INS1_25CollectiveMainloopBwdSm90ILi2ELi2ELi2EN4cute5tupleIJNS5_1CILi1EEES8_S8_EEENS6_IJNS7_ILi128EEESA_NS7_ILi64EEEEEENS_6half_tEfNS_4arch4Sm90ELb0ELb1ELb1ELb0ELb0ELb1ELb0ELb0ELi2ELi1ELi2ELi2ELb0EEENS1_21CollectiveEpilogueBwdISC_SD_SF_Li256ELb0ELb0ELi1EEENS1_19SingleTileSchedulerILb0ELb0ELb0ELi128EEEEEEEEEvNT_6ParamsE --------------------------
	.section	.nv.shared._ZN7cutlass13device_kernelIN5flash11enable_sm90INS1_16FlashAttnBwdSm90INS1_25CollectiveMainloopBwdSm90ILi2ELi2ELi2EN4cute5tupleIJNS5_1CILi1EEES8_S8_EEENS6_IJNS7_ILi128EEESA_NS7_ILi64EEEEEENS_6half_tEfNS_4arch4Sm90ELb0ELb1ELb1ELb0ELb0ELb1ELb0ELb0ELi2ELi1ELi2ELi2ELb0EEENS1_21CollectiveEpilogueBwdISC_SD_SF_Li256ELb0ELb0ELi1EEENS1_19SingleTileSchedulerILb0ELb0ELb0ELi128EEEEEEEEEvNT_6ParamsE,"aw",@nobits
	.sectionflags	@""
	.align	16
	.zero		1024


//--------------------- .nv.shared._ZN7cutlass13device_kernelIN5flash11enable_sm90INS1_16FlashAttnBwdSm90INS1_25CollectiveMainloopBwdSm90ILi2ELi2ELi2EN4cute5tupleIJNS5_1CILi1EEES8_S8_EEENS6_IJNS7_ILi128EEESA_NS7_ILi64EEEEEENS_6half_tEfNS_4arch4Sm90ELb0ELb1ELb1ELb0ELb1ELb1ELb0ELb0ELi2ELi1ELi2ELi2ELb0EEENS1_21CollectiveEpilogueBwdISC_SD_SF_Li256ELb0ELb0ELi1EEENS1_19SingleTileSchedulerILb0ELb0ELb0ELi128EEEEEEEEEvNT_6ParamsE --------------------------
	.section	.nv.shared._ZN7cutlass13device_kernelIN5flash11enable_sm90INS1_16FlashAttnBwdSm90INS1_25CollectiveMainloopBwdSm90ILi2ELi2ELi2EN4cute5tupleIJNS5_1CILi1EEES8_S8_EEENS6_IJNS7_ILi128EEESA_NS7_ILi64EEEEEENS_6half_tEfNS_4arch4Sm90ELb0ELb1ELb1ELb0ELb1ELb1ELb0ELb0ELi2ELi1ELi2ELi2ELb0EEENS1_21CollectiveEpilogueBwdISC_SD_SF_Li256ELb0ELb0ELi1EEENS1_19SingleTileSchedulerILb0ELb0ELb0ELi128EEEEEEEEEvNT_6ParamsE,"aw",@nobits
	.sectionflags	@""
	.align	16
	.zero		1024


//--------------------- .nv.shared._ZN7cutlass13device_kernelIN5flash11enable_sm90INS1_16FlashAttnBwdSm90INS1_25CollectiveMainloopBwdSm90ILi2ELi2ELi2EN4cute5tupleIJNS5_1CILi1EEES8_S8_EEENS6_IJNS7_ILi128EEESA_NS7_ILi64EEEEEENS_6half_tEfNS_4arch4Sm90ELb0ELb1ELb1ELb0ELb0ELb1ELb0ELb0ELi2ELi1ELi2ELi2ELb0EEENS1_24CollectiveEpilogueBwdGQAISC_fSF_Li256ELb0ELb0EEENS1_19SingleTileSchedulerILb0ELb0ELb0ELi128EEEEEEEEEvNT_6ParamsE --------------------------
	.section	.nv.shared._ZN7cutlass13device_kernelIN5flash11enable_sm90INS1_16FlashAttnBwdSm90INS1_25CollectiveMainloopBwdSm90ILi2ELi2ELi2EN4cute5tupleIJNS5_1CILi1EEES8_S8_EEENS6_IJNS7_ILi128EEESA_NS7_ILi64EEEEEENS_6half_tEfNS_4arch4Sm90ELb0ELb1ELb1ELb0ELb0ELb1ELb0ELb0ELi2ELi1ELi2ELi2ELb0EEENS1_24CollectiveEpilogueBwdGQAISC_fSF_Li256ELb0ELb0EEENS1_19SingleTileSchedulerILb0ELb0ELb0ELi128EEEEEEEEEvNT_6ParamsE,"aw",@nobits
	.sectionflags	@""
	.align	16
	.zero		1024


//--------------------- .nv.shared._ZN7cutlass13device_kernelIN5flash11enable_sm90INS1_16FlashAttnBwdSm90INS1_25CollectiveMainloopBwdSm90ILi2ELi2ELi2EN4cute5tupleIJNS5_1CILi1EEES8_S8_EEENS6_IJNS7_ILi128EEESA_NS7_ILi64EEEEEENS_6half_tEfNS_4arch4Sm90ELb0ELb1ELb1ELb0ELb1ELb1ELb0ELb0ELi2ELi1ELi2ELi2ELb0EEENS1_24CollectiveEpilogueBwdGQAISC_fSF_Li256ELb0ELb1EEENS1_19SingleTileSchedulerILb0ELb0ELb0ELi128EEEEEEEEEvNT_6ParamsE --------------------------
	.section	.nv.shared._ZN7cutlass13device_kernelIN5flash11enable_sm90INS1_16FlashAttnBwdSm90INS1_25CollectiveMainloopBwdSm90ILi2ELi2ELi2EN4cute5tupleIJNS5_1CILi1EEES8_S8_EEENS6_IJNS7_ILi128EEESA_NS7_ILi64EEEEEENS_6half_tEfNS_4arch4Sm90ELb0ELb1ELb1ELb0ELb1ELb1ELb0ELb0ELi2ELi1ELi2ELi2ELb0EEENS1_24CollectiveEpilogueBwdGQAISC_fSF_Li256ELb0ELb1EEENS1_19SingleTileSchedulerILb0ELb0ELb0ELi128EEEEEEEEEvNT_6ParamsE,"aw",@nobits
	.sectionflags	@""
	.align	16
	.zero		1024


//--------------------- .nv.shared._ZN7cutlass13device_kernelIN5flash11enable_sm90INS1_16FlashAttnBwdSm90INS1_25CollectiveMainloopBwdSm90ILi2ELi2ELi2EN4cute5tupleIJNS5_1CILi1EEES8_S8_EEENS6_IJNS7_ILi128EEESA_NS7_ILi64EEEEEENS_6half_tEfNS_4arch4Sm90ELb0ELb1ELb1ELb1ELb0ELb1ELb0ELb0ELi2ELi1ELi2ELi2ELb0EEENS1_21CollectiveEpilogueBwdISC_SD_SF_Li256ELb1ELb0ELi1EEENS1_19SingleTileSchedulerILb1ELb0ELb0ELi128EEEEEEEEEvNT_6ParamsE --------------------------
	.section	.nv.shared._ZN7cutlass13device_kernelIN5flash11enable_sm90INS1_16FlashAttnBwdSm90INS1_25CollectiveMainloopBwdSm90ILi2ELi2ELi2EN4cute5tupleIJNS5_1CILi1EEES8_S8_EEENS6_IJNS7_ILi128EEESA_NS7_ILi64EEEEEENS_6half_tEfNS_4arch4Sm90ELb0ELb1ELb1ELb1ELb0ELb1ELb0ELb0ELi2ELi1ELi2ELi2ELb0EEENS1_21CollectiveEpilogueBwdISC_SD_SF_Li256ELb1ELb0ELi1EEENS1_19SingleTileSchedulerILb1ELb0ELb0ELi128EEEEEEEEEvNT_6ParamsE,"aw",@nobits
	.sectionflags	@""
	.align	16
	.zero		1024


//--------------------- .nv.shared._ZN7cutlass13device_kernelIN5flash11enable_sm90INS1_16FlashAttnBwdSm90INS1_25CollectiveMainloopBwdSm90ILi2ELi2ELi2EN4cute5tupleIJNS5_1CILi1EEES8_S8_EEENS6_IJNS7_ILi128EEESA_NS7_ILi64EEEEEENS_6half_tEfNS_4arch4Sm90ELb0ELb1ELb1ELb1ELb1ELb1ELb0ELb0ELi2ELi1ELi2ELi2ELb0EEENS1_21CollectiveEpilogueBwdISC_SD_SF_Li256ELb1ELb0ELi1EEENS1_19SingleTileSchedulerILb1ELb0ELb0ELi128EEEEEEEEEvNT_6ParamsE --------------------------
	.section	.nv.shared._ZN7cutlass13device_kernelIN5flash11enable_sm90INS1_16FlashAttnBwdSm90INS1_25CollectiveMainloopBwdSm90ILi2ELi2ELi2EN4cute5tupleIJNS5_1CILi1EEES8_S8_EEENS6_IJNS7_ILi128EEESA_NS7_ILi64EEEEEENS_6half_tEfNS_4arch4Sm90ELb0ELb1ELb1ELb1ELb1ELb1ELb0ELb0ELi2ELi1ELi2ELi2ELb0EEENS1_21CollectiveEpilogueBwdISC_SD_SF_Li256ELb1ELb0ELi1EEENS1_19SingleTileSchedulerILb1ELb0ELb0ELi128EEEEEEEEEvNT_6ParamsE,"aw",@nobits
	.sectionflags	@""
	.align	16
	.zero		1024


//--------------------- .nv.shared._ZN7cutlass13device_kernelIN5flash11enable_sm90INS1_16FlashAttnBwdSm90INS1_25CollectiveMainloopBwdSm90ILi2ELi2ELi2EN4cute5tupleIJNS5_1CILi1EEES8_S8_EEENS6_IJNS7_ILi128EEESA_NS7_ILi64EEEEEENS_6half_tEfNS_4arch4Sm90ELb0ELb1ELb1ELb1ELb0ELb1ELb0ELb0ELi2ELi1ELi2ELi2ELb0EEENS1_24CollectiveEpilogueBwdGQAISC_fSF_Li256ELb1ELb0EEENS1_19SingleTileSchedulerILb1ELb0ELb0ELi128EEEEEEEEEvNT_6ParamsE --------------------------
	.section	.nv.shared._ZN7cutlass13device_kernelIN5flash11enable_sm90INS1_16FlashAttnBwdSm90INS1_25CollectiveMainloopBwdSm90ILi2ELi2ELi2EN4cute5tupleIJNS5_1CILi1EEES8_S8_EEENS6_IJNS7_ILi128EEESA_NS7_ILi64EEEEEENS_6half_tEfNS_4arch4Sm90ELb0ELb1ELb1ELb1ELb0ELb1ELb0ELb0ELi2ELi1ELi2ELi2ELb0EEENS1_24CollectiveEpilogueBwdGQAISC_fSF_Li256ELb1ELb0EEENS1_19SingleTileSchedulerILb1ELb0ELb0ELi128EEEEEEEEEvNT_6ParamsE,"aw",@nobits
	.sectionflags	@""
	.align	16
	.zero		1024


//--------------------- .nv.shared._ZN7cutlass13device_kernelIN5flash11enable_sm90INS1_16FlashAttnBwdSm90INS1_25CollectiveMainloopBwdSm90ILi2ELi2ELi2EN4cute5tupleIJNS5_1CILi1EEES8_S8_EEENS6_IJNS7_ILi128EEESA_NS7_ILi64EEEEEENS_6half_tEfNS_4arch4Sm90ELb0ELb1ELb1ELb1ELb1ELb1ELb0ELb0ELi2ELi1ELi2ELi2ELb0EEENS1_24CollectiveEpilogueBwdGQAISC_fSF_Li256ELb1ELb1EEENS1_19SingleTileSchedulerILb1ELb0ELb0ELi128EEEEEEEEEvNT_6ParamsE --------------------------
	.section	.nv.shared._ZN7cutlass13device_kernelIN5flash11enable_sm90INS1_16FlashAttnBwdSm90INS1_25CollectiveMainloopBwdSm90ILi2ELi2ELi2EN4cute5tupleIJNS5_1CILi1EEES8_S8_EEENS6_IJNS7_ILi128EEESA_NS7_ILi64EEEEEENS_6half_tEfNS_4arch4Sm90ELb0ELb1ELb1ELb1ELb1ELb1ELb0ELb0ELi2ELi1ELi2ELi2ELb0EEENS1_24CollectiveEpilogueBwdGQAISC_fSF_Li256ELb1ELb1EEENS1_19SingleTileSchedulerILb1ELb0ELb0ELi128EEEEEEEEEvNT_6ParamsE,"aw",@nobits
	.sectionflags	@""
	.align	16
	.zero		1024


//--------------------- .nv.shared._ZN7cutlass13device_kernelIN5flash11enable_sm90INS1_16FlashAttnBwdSm90INS1_25CollectiveMainloopBwdSm90ILi2ELi2ELi2EN4cute5tupleIJNS5_1CILi1EEES8_S8_EEENS6_IJNS7_ILi96EEENS7_ILi128EEENS7_ILi64EEEEEENS_6half_tEfNS_4arch4Sm90ELb1ELb0ELb1ELb0ELb0ELb1ELb0ELb1ELi2ELi1ELi2ELi2ELb0EEENS1_21CollectiveEpilogueBwdISD_SE_SG_Li256ELb0ELb0ELi1EEENS1_25SingleTileBwdLPTSchedulerILb0ELi128ELb0EEEEEEEEEvNT_6ParamsE --------------------------
	.section	.nv.shared._ZN7cutlass13device_kernelIN5flash11enable_sm90INS1_16FlashAttnBwdSm90INS1_25CollectiveMainloopBwdSm90ILi2ELi2ELi2EN4cute5tupleIJNS5_1CILi1EEES8_S8_EEENS6_IJNS7_ILi96EEENS7_ILi128EEENS7_ILi64EEEEEENS_6half_tEfNS_4arch4Sm90ELb1ELb0ELb1ELb0ELb0ELb1ELb0ELb1ELi2ELi1ELi2ELi2ELb0EEENS1_21CollectiveEpilogueBwdISD_SE_SG_Li256ELb0ELb0ELi1EEENS1_25SingleTileBwdLPTSchedulerILb0ELi128ELb0EEEEEEEEEvNT_6ParamsE,"aw",@nobits
	.sectionflags	@""
	.align	16
	.zero		1024


//--------------------- .nv.shared._ZN7cutlass13device_kernelIN5flash11enable_sm90INS1_16FlashAttnBwdSm90INS1_25CollectiveMainloopBwdSm90ILi2ELi2ELi2EN4cute5tupleIJNS5_1CILi1EEES8_S8_EEENS6_IJNS7_ILi96EEENS7_ILi128EEENS7_ILi64EEEEEENS_6half_tEfNS_4arch4Sm90ELb1ELb0ELb1ELb0ELb1ELb1ELb0ELb1ELi2ELi1ELi2ELi2ELb0EEENS1_21CollectiveEpilogueBwdISD_SE_SG_Li256ELb0ELb0ELi1EEENS1_25SingleTileBwdLPTSchedulerILb0ELi128ELb1EEEEEEEEEvNT_6ParamsE --------------------------
	.section	.nv.shared._ZN7cutlass13device_kernelIN5flash11enable_sm90INS1_16FlashAttnBwdSm90INS1_25CollectiveMainloopBwdSm90ILi2ELi2ELi2EN4cute5tupleIJNS5_1CILi1EEES8_S8_EEENS6_IJNS7_ILi96EEENS7_ILi128EEENS7_ILi64EEEEEENS_6half_tEfNS_4arch4Sm90ELb1ELb0ELb1ELb0ELb1ELb1ELb0ELb1ELi2ELi1ELi2ELi2ELb0EEENS1_21CollectiveEpilogueBwdISD_SE_SG_Li256ELb0ELb0ELi1EEENS1_25SingleTileBwdLPTSchedulerILb0ELi128ELb1EEEEEEEEEvNT_6ParamsE,"aw",@nobits
	.sectionflags	@""
	.align	16
	.zero		1024


//--------------------- .nv.shared._ZN7cutlass13device_kernelIN5flash11enable_sm90INS1_16FlashAttnBwdSm90INS1_25CollectiveMainloopBwdSm90ILi2ELi2ELi2EN4cute5tupleIJNS5_1CILi1EEES8_S8_EEENS6_IJNS7_ILi96EEENS7_ILi128EEENS7_ILi64EEEEEENS_6half_tEfNS_4arch4Sm90ELb1ELb0ELb1ELb0ELb0ELb1ELb0ELb1ELi2ELi1ELi2ELi2ELb0EEENS1_24CollectiveEpilogueBwdGQAISD_fSG_Li256ELb0ELb0EEENS1_25SingleTileBwdLPTSchedulerILb0ELi128ELb0EEEEEEEEEvNT_6ParamsE --------------------------
	.section	.nv.shared._ZN7cutlass13device_kernelIN5flash11enable_sm90INS1_16FlashAttnBwdSm90INS1_25CollectiveMainloopBwdSm90ILi2ELi2ELi2EN4cute5tupleIJNS5_1CILi1EEES8_S8_EEENS6_IJNS7_ILi96EEENS7_ILi128EEENS7_ILi64EEEEEENS_6half_tEfNS_4arch4Sm90ELb1ELb0ELb1ELb0ELb0ELb1ELb0ELb1ELi2ELi1ELi2ELi2ELb0EEENS1_24CollectiveEpilogueBwdGQAISD_fSG_Li256ELb0ELb0EEENS1_25SingleTileBwdLPTSchedulerILb0ELi128ELb0EEEEEEEEEvNT_6ParamsE,"aw",@nobits
	.sectionflags	@""
	.align	16
	.zero		1024


//--------------------- .nv.shared._ZN7cutlass13device_kernelIN5flash11enable_sm90INS1_16FlashAttnBwdSm90INS1_25CollectiveMainloopBwdSm90ILi2ELi2ELi2EN4cute5tupleIJNS5_1CILi1EEES8_S8_EEENS6_IJNS7_ILi96EEENS7_ILi128EEENS7_ILi64EEEEEENS_6half_tEfNS_4arch4Sm90ELb1ELb0ELb1ELb0ELb1ELb1ELb0ELb1ELi2ELi1ELi2ELi2ELb0EEENS1_24CollectiveEpilogueBwdGQAISD_fSG_Li256ELb0ELb1EEENS1_25SingleTileBwdLPTSchedulerILb0ELi128ELb1EEEEEEEEEvNT_6ParamsE --------------------------
	.section	.nv.shared._ZN7cutlass13device_kernelIN5flash11enable_sm90INS1_16FlashAttnBwdSm90INS1_25CollectiveMainloopBwdSm90ILi2ELi2ELi2EN4cute5tupleIJNS5_1CILi1EEES8_S8_EEENS6_IJNS7_ILi96EEENS7_ILi128EEENS7_ILi64EEEEEENS_6half_tEfNS_4arch4Sm90ELb1ELb0ELb1ELb0ELb1ELb1ELb0ELb1ELi2ELi1ELi2ELi2ELb0EEENS1_24CollectiveEpilogueBwdGQAISD_fSG_Li256ELb0ELb1EEENS1_25SingleTileBwdLPTSchedulerILb0ELi128ELb1EEEEEEEEEvNT_6ParamsE,"aw",@nobits
	.sectionflags	@""
	.align	16
	.zero		1024


//--------------------- .nv.shared._ZN7cutlass13device_kernelIN5flash22FlashAttnBwdPreprocessIN4cute5tupleIJNS3_1CILi96EEENS5_ILi64EEEEEENS_6half_tEfNS_4arch4Sm90ELb1ELb0EEEEEvNT_6ParamsE --------------------------
	.section	.nv.shared._ZN7cutlass13device_kernelIN5flash22FlashAttnBwdPreprocessIN4cute5tupleIJNS3_1CILi96EEENS5_ILi64EEEEEENS_6half_tEfNS_4arch4Sm90ELb1ELb0EEEEEvNT_6ParamsE,"aw",@nobits
	.sectionflags	@""
	.align	16
	.zero		1024


//--------------------- .nv.shared._ZN7cutlass13device_kernelIN5flash11enable_sm90INS1_16FlashAttnBwdSm90INS1_25CollectiveMainloopBwdSm90ILi2ELi2ELi2EN4cute5tupleIJNS5_1CILi1EEES8_S8_EEENS6_IJNS7_ILi96EEENS7_ILi128EEENS7_ILi64EEEEEENS_6half_tEfNS_4arch4Sm90ELb1ELb0ELb1ELb1ELb0ELb1ELb0ELb1ELi2ELi1ELi2ELi2ELb0EEENS1_21CollectiveEpilogueBwdISD_SE_SG_Li256ELb1ELb0ELi1EEENS1_25SingleTileBwdLPTSchedulerILb1ELi128ELb0EEEEEEEEEvNT_6ParamsE --------------------------
	.section	.nv.shared._ZN7cutlass13device_kernelIN5flash11enable_sm90INS1_16FlashAttnBwdSm90INS1_25CollectiveMainloopBwdSm90ILi2ELi2ELi2EN4cute5tupleIJNS5_1CILi1EEES8_S8_EEENS6_IJNS7_ILi96EEENS7_ILi128EEENS7_ILi64EEEEEENS_6half_tEfNS_4arch4Sm90ELb1ELb0ELb1ELb1ELb0ELb1ELb0ELb1ELi2ELi1ELi2ELi2ELb0EEENS1_21CollectiveEpilogueBwdISD_SE_SG_Li256ELb1ELb0ELi1EEENS1_25SingleTileBwdLPTSchedulerILb1ELi128ELb0EEEEEEEEEvNT_6ParamsE,"aw",@nobits
	.sectionflags	@""
	.align	16
	.zero		1024


//--------------------- .nv.shared._ZN7cutlass13device_kernelIN5flash11enable_sm90INS1_16FlashAttnBwdSm90INS1_25CollectiveMainloopBwdSm90ILi2ELi2ELi2EN4cute5tupleIJNS5_1CILi1EEES8_S8_EEENS6_IJNS7_ILi96EEENS7_ILi128EEENS7_ILi64EEEEEENS_6half_tEfNS_4arch4Sm90ELb1ELb0ELb1ELb1ELb1ELb1ELb0ELb1ELi2ELi1ELi2ELi2ELb0EEENS1_21CollectiveEpilogueBwdISD_SE_SG_Li256ELb1ELb0ELi1EEENS1_25SingleTileBwdLPTSchedulerILb1ELi128ELb1EEEEEEEEEvNT_6ParamsE --------------------------
	.section	.nv.shared._ZN7cutlass13device_kernelIN5flash11enable_sm90INS1_16FlashAttnBwdSm90INS1_25CollectiveMainloopBwdSm90ILi2ELi2ELi2EN4cute5tupleIJNS5_1CILi1EEES8_S8_EEENS6_IJNS7_ILi96EEENS7_ILi128EEENS7_ILi64EEEEEENS_6half_tEfNS_4arch4Sm90ELb1ELb0ELb1ELb1ELb1ELb1ELb0ELb1ELi2ELi1ELi2ELi2ELb0EEENS1_21CollectiveEpilogueBwdISD_SE_SG_Li256ELb1ELb0ELi1EEENS1_25SingleTileBwdLPTSchedulerILb1ELi128ELb1EEEEEEEEEvNT_6ParamsE,"aw",@nobits
	.sectionflags	@""
	.align	16
	.zero		1024


//--------------------- .nv.shared._ZN7cutlass13device_kernelIN5flash11enable_sm90INS1_16FlashAttnBwdSm90INS1_25CollectiveMainloopBwdSm90ILi2ELi2ELi2EN4cute5tupleIJNS5_1CILi1EEES8_S8_EEENS6_IJNS7_ILi96EEENS7_ILi128EEENS7_ILi64EEEEEENS_6half_tEfNS_4arch4Sm90ELb1ELb0ELb1ELb1ELb0ELb1ELb0ELb1ELi2ELi1ELi2ELi2ELb0EEENS1_24CollectiveEpilogueBwdGQAISD_fSG_Li256ELb1ELb0EEENS1_25SingleTileBwdLPTSchedulerILb1ELi128ELb0EEEEEEEEEvNT_6ParamsE --------------------------
	.section	.nv.shared._ZN7cutlass13device_kernelIN5flash11enable_sm90INS1_16FlashAttnBwdSm90INS1_25CollectiveMainloopBwdSm90ILi2ELi2ELi2EN4cute5tupleIJNS5_1CILi1EEES8_S8_EEENS6_IJNS7_ILi96EEENS7_ILi128EEENS7_ILi64EEEEEENS_6half_tEfNS_4arch4Sm90ELb1ELb0ELb1ELb1ELb0ELb1ELb0ELb1ELi2ELi1ELi2ELi2ELb0EEENS1_24CollectiveEpilogueBwdGQAISD_fSG_Li256ELb1ELb0EEENS1_25SingleTileBwdLPTSchedulerILb1ELi128ELb0EEEEEEEEEvNT_6ParamsE,"aw",@nobits
	.sectionflags	@""
	.align	16
	.zero		1024


//--------------------- .nv.shared._ZN7cutlass13device_kernelIN5flash32FlashAttnBwdPostprocessConvertdQIN4cute5tupleIJNS3_1CILi96EEENS5_ILi64EEEEEENS_6half_tEfNS_4arch4Sm90ELi256ENS3_8TiledMMAINS3_8MMA_AtomIJNS3_4SM904GMMA25MMA_64x16x16_F32F16F16_SSILNSF_5MajorE1ELSH_0ELNSF_7ScaleInE1ELSI_1EEEEEENS3_6LayoutINS4_IJNS5_ILi1EEENS5_ILi2EEESM_EEENS4_IJNS5_ILi0EEESM_SP_EEEEENS4_IJNS3_10UnderscoreESS_SS_EEEEELb1EEEEEvNT_6ParamsE --------------------------
	.section	.nv.shared._ZN7cutlass13device_kernelIN5flash32FlashAttnBwdPostprocessConvertdQIN4cute5tupleIJNS3_1CILi96EEENS5_ILi64EEEEEENS_6half_tEfNS_4arch4Sm90ELi256ENS3_8TiledMMAINS3_8MMA_AtomIJNS3_4SM904GMMA25MMA_64x16x16_F32F16F16_SSILNSF_5MajorE1ELSH_0ELNSF_7ScaleInE1ELSI_1EEEEEENS3_6LayoutINS4_IJNS5_ILi1EEENS5_ILi2EEESM_EEENS4_IJNS5_ILi0EEESM_SP_EEEEENS4_IJNS3_10UnderscoreESS_SS_EEEEELb1EEEEEvNT_6ParamsE,"aw",@nobits
	.sectionflags	@""
	.align	16
	.zero		1024


//--------------------- .nv.shared._ZN7cutlass13device_kernelIN5flash11enable_sm90INS1_16FlashAttnBwdSm90INS1_25CollectiveMainloopBwdSm90ILi2ELi2ELi2EN4cute5tupleIJNS5_1CILi1EEES8_S8_EEENS6_IJNS7_ILi96EEENS7_ILi128EEENS7_ILi64EEEEEENS_6half_tEfNS_4arch4Sm90ELb1ELb0ELb1ELb1ELb1ELb1ELb0ELb1ELi2ELi1ELi2ELi2ELb0EEENS1_24CollectiveEpilogueBwdGQAISD_fSG_Li256ELb1ELb1EEENS1_25SingleTileBwdLPTSchedulerILb1ELi128ELb1EEEEEEEEEvNT_6ParamsE --------------------------
	.section	.nv.shared._ZN7cutlass13device_kernelIN5flash11enable_sm90INS1_16FlashAttnBwdSm90INS1_25CollectiveMainloopBwdSm90ILi2ELi2ELi2EN4cute5tupleIJNS5_1CILi1EEES8_S8_EEENS6_IJNS7_ILi96EEENS7_ILi128EEENS7_ILi64EEEEEENS_6half_tEfNS_4arch4Sm90ELb1ELb0ELb1ELb1ELb1ELb1ELb0ELb1ELi2ELi1ELi2ELi2ELb0EEENS1_24CollectiveEpilogueBwdGQAISD_fSG_Li256ELb1ELb1EEENS1_25SingleTileBwdLPTSchedulerILb1ELi128ELb1EEEEEEEEEvNT_6ParamsE,"aw",@nobits
	.sectionflags	@""
	.align	16
	.zero		1024


//--------------------- .nv.shared._ZN7cutlass13device_kernelIN5flash22FlashAttnBwdPreprocessIN4cute5tupleIJNS3_1CILi96EEENS5_ILi64EEEEEENS_6half_tEfNS_4arch4Sm90ELb1ELb1EEEEEvNT_6ParamsE --------------------------
	.section	.nv.shared._ZN7cutlass13device_kernelIN5flash22FlashAttnBwdPreprocessIN4cute5tupleIJNS3_1CILi96EEENS5_ILi64EEEEEENS_6half_tEfNS_4arch4Sm90ELb1ELb1EEEEEvNT_6ParamsE,"aw",@nobits
	.sectionflags	@""
	.align	16
	.zero		1024


//--------------------- .nv.shared._ZN7cutlass13device_kernelIN5flash11enable_sm90INS1_16FlashAttnBwdSm90INS1_25CollectiveMainloopBwdSm90ILi2ELi2ELi2EN4cute5tupleIJNS5_1CILi1EEES8_S8_EEENS6_IJNS7_ILi128EEESA_NS7_ILi64EEEEEENS_6half_tEfNS_4arch4Sm90ELb0ELb0ELb0ELb0ELb0ELb1ELb0ELb0ELi2ELi1ELi2ELi2ELb0EEENS1_21CollectiveEpilogueBwdISC_SD_SF_Li256ELb0ELb0ELi1EEENS1_19SingleTileSchedulerILb0ELb0ELb0ELi128EEEEEEEEEvNT_6ParamsE --------------------------
	.section	.nv.shared._ZN7cutlass13device_kernelIN5flash11enable_sm90INS1_16FlashAttnBwdSm90INS1_25CollectiveMainloopBwdSm90ILi2ELi2ELi2EN4cute5tupleIJNS5_1CILi1EEES8_S8_EEENS6_IJNS7_ILi128EEESA_NS7_ILi64EEEEEENS_6half_tEfNS_4arch4Sm90ELb0ELb0ELb0ELb0ELb0ELb1ELb0ELb0ELi2ELi1ELi2ELi2ELb0EEENS1_21CollectiveEpilogueBwdISC_SD_SF_Li256ELb0ELb0ELi1EEENS1_19SingleTileSchedulerILb0ELb0ELb0ELi128EEEEEEEEEvNT_6ParamsE,"aw",@nobits
	.sectionflags	@""
	.align	16
	.zero		1024


//--------------------- .nv.shared._ZN7cutlass13device_kernelIN5flash11enable_sm90INS1_16FlashAttnBwdSm90INS1_25CollectiveMainloopBwdSm90ILi2ELi2ELi2EN4cute5tupleIJNS5_1CILi1EEES8_S8_EEENS6_IJNS7_ILi128EEESA_NS7_ILi64EEEEEENS_6half_tEfNS_4arch4Sm90ELb0ELb0ELb0ELb0ELb1ELb1ELb0ELb0ELi2ELi1ELi2ELi2ELb0EEENS1_21CollectiveEpilogueBwdISC_SD_SF_Li256ELb0ELb0ELi1EEENS1_19SingleTileSchedulerILb0ELb0ELb0ELi128EEEEEEEEEvNT_6ParamsE --------------------------
	.section	.nv.shared._ZN7cutlass13device_kernelIN5flash11enable_sm90INS1_16FlashAttnBwdSm90INS1_25CollectiveMainloopBwdSm90ILi2ELi2ELi2EN4cute5tupleIJNS5_1CILi1EEES8_S8_EEENS6_IJNS7_ILi128EEESA_NS7_ILi64EEEEEENS_6half_tEfNS_4arch4Sm90ELb0ELb0ELb0ELb0ELb1ELb1ELb0ELb0ELi2ELi1ELi2ELi2ELb0EEENS1_21CollectiveEpilogueBwdISC_SD_SF_Li256ELb0ELb0ELi1EEENS1_19SingleTileSchedulerILb0ELb0ELb0ELi128EEEEEEEEEvNT_6ParamsE,"aw",@nobits
	.sectionflags	@""
	.align	16
	.zero		1024


//--------------------- .nv.shared._ZN7cutlass13device_kernelIN5flash11enable_sm90INS1_16FlashAttnBwdSm90INS1_25CollectiveMainloopBwdSm90ILi2ELi2ELi2EN4cute5tupleIJNS5_1CILi1EEES8_S8_EEENS6_IJNS7_ILi128EEESA_NS7_ILi64EEEEEENS_6half_tEfNS_4arch4Sm90ELb0ELb0ELb0ELb0ELb0ELb1ELb0ELb0ELi2ELi1ELi2ELi2ELb0EEENS1_24CollectiveEpilogueBwdGQAISC_fSF_Li256ELb0ELb0EEENS1_19SingleTileSchedulerILb0ELb0ELb0ELi128EEEEEEEEEvNT_6ParamsE --------------------------
	.section	.nv.shared._ZN7cutlass13device_kernelIN5flash11enable_sm90INS1_16FlashAttnBwdSm90INS1_25CollectiveMainloopBwdSm90ILi2ELi2ELi2EN4cute5tupleIJNS5_1CILi1EEES8_S8_EEENS6_IJNS7_ILi128EEESA_NS7_ILi64EEEEEENS_6half_tEfNS_4arch4Sm90ELb0ELb0ELb0ELb0ELb0ELb1ELb0ELb0ELi2ELi1ELi2ELi2ELb0EEENS1_24CollectiveEpilogueBwdGQAISC_fSF_Li256ELb0ELb0EEENS1_19SingleTileSchedulerILb0ELb0ELb0ELi128EEEEEEEEEvNT_6ParamsE,"aw",@nobits
	.sectionflags	@""
	.align	16
	.zero		1024


//--------------------- .nv.shared._ZN7cutlass13device_kernelIN5flash11enable_sm90INS1_16FlashAttnBwdSm90INS1_25CollectiveMainloopBwdSm90ILi2ELi2ELi2EN4cute5tupleIJNS5_1CILi1EEES8_S8_EEENS6_IJNS7_ILi128EEESA_NS7_ILi64EEEEEENS_6half_tEfNS_4arch4Sm90ELb0ELb0ELb0ELb0ELb1ELb1ELb0ELb0ELi2ELi1ELi2ELi2ELb0EEENS1_24CollectiveEpilogueBwdGQAISC_fSF_Li256ELb0ELb1EEENS1_19SingleTileSchedulerILb0ELb0ELb0ELi128EEEEEEEEEvNT_6ParamsE --------------------------
	.section	.nv.shared._ZN7cutlass13device_kernelIN5flash11enable_sm90INS1_16FlashAttnBwdSm90INS1_25CollectiveMainloopBwdSm90ILi2ELi2ELi2EN4cute5tupleIJNS5_1CILi1EEES8_S8_EEENS6_IJNS7_ILi128EEESA_NS7_ILi64EEEEEENS_6half_tEfNS_4arch4Sm90ELb0ELb0ELb0ELb0ELb1ELb1ELb0ELb0ELi2ELi1ELi2ELi2ELb0EEENS1_24CollectiveEpilogueBwdGQAISC_fSF_Li256ELb0ELb1EEENS1_19SingleTileSchedulerILb0ELb0ELb0ELi128EEEEEEEEEvNT_6ParamsE,"aw",@nobits
	.sectionflags	@""
	.align	16
	.zero		1024


//--------------------- .nv.shared._ZN7cutlass13device_kernelIN5flash11enable_sm90INS1_16FlashAttnBwdSm90INS1_25CollectiveMainloopBwdSm90ILi2ELi2ELi2EN4cute5tupleIJNS5_1CILi1EEES8_S8_EEENS6_IJNS7_ILi128EEESA_NS7_ILi64EEEEEENS_6half_tEfNS_4arch4Sm90ELb0ELb0ELb0ELb1ELb0ELb1ELb0ELb0ELi2ELi1ELi2ELi2ELb0EEENS1_21CollectiveEpilogueBwdISC_SD_SF_Li256ELb1ELb0ELi1EEENS1_19SingleTileSchedulerILb1ELb0ELb0ELi128EEEEEEEEEvNT_6ParamsE --------------------------
	.section	.nv.shared._ZN7cutlass13device_kernelIN5flash11enable_sm90INS1_16FlashAttnBwdSm90INS1_25CollectiveMainloopBwdSm90ILi2ELi2ELi2EN4cute5tupleIJNS5_1CILi1EEES8_S8_EEENS6_IJNS7_ILi128EEESA_NS7_ILi64EEEEEENS_6half_tEfNS_4arch4Sm90ELb0ELb0ELb0ELb1ELb0ELb1ELb0ELb0ELi2ELi1ELi2ELi2ELb0EEENS1_21CollectiveEpilogueBwdISC_SD_SF_Li256ELb1ELb0ELi1EEENS1_19SingleTileSchedulerILb1ELb0ELb0ELi128EEEEEEEEEvNT_6ParamsE,"aw",@nobits
	.sectionflags	@""
	.align	16
	.zero		1024


//--------------------- .nv.shared._ZN7cutlass13device_kernelIN5flash11enable_sm90INS1_16FlashAttnBwdSm90INS1_25CollectiveMainloopBwdSm90ILi2ELi2ELi2EN4cute5tupleIJNS5_1CILi1EEES8_S8_EEENS6_IJNS7_ILi128EEESA_NS7_ILi64EEEEEENS_6half_tEfNS_4arch4Sm90ELb0ELb0ELb0ELb1ELb1ELb1ELb0ELb0ELi2ELi1ELi2ELi2ELb0EEENS1_21CollectiveEpilogueBwdISC_SD_SF_Li256ELb1ELb0ELi1EEENS1_19SingleTileSchedulerILb1ELb0ELb0ELi128EEEEEEEEEvNT_6ParamsE --------------------------
	.section	.nv.shared._ZN7cutlass13device_kernelIN5flash11enable_sm90INS1_16FlashAttnBwdSm90INS1_25CollectiveMainloopBwdSm90ILi2ELi2ELi2EN4cute5tupleIJNS5_1CILi1EEES8_S8_EEENS6_IJNS7_ILi128EEESA_NS7_ILi64EEEEEENS_6half_tEfNS_4arch4Sm90ELb0ELb0ELb0ELb1ELb1ELb1ELb0ELb0ELi2ELi1ELi2ELi2ELb0EEENS1_21CollectiveEpilogueBwdISC_SD_SF_Li256ELb1ELb0ELi1EEENS1_19SingleTileSchedulerILb1ELb0ELb0ELi128EEEEEEEEEvNT_6ParamsE,"aw",@nobits
	.sectionflags	@""
	.align	16
	.zero		1024


//--------------------- .nv.shared._ZN7cutlass13device_kernelIN5flash11enable_sm90INS1_16FlashAttnBwdSm90INS1_25CollectiveMainloopBwdSm90ILi2ELi2ELi2EN4cute5tupleIJNS5_1CILi1EEES8_S8_EEENS6_IJNS7_ILi128EEESA_NS7_ILi64EEEEEENS_6half_tEfNS_4arch4Sm90ELb0ELb0ELb0ELb1ELb0ELb1ELb0ELb0ELi2ELi1ELi2ELi2ELb0EEENS1_24CollectiveEpilogueBwdGQAISC_fSF_Li256ELb1ELb0EEENS1_19SingleTileSchedulerILb1ELb0ELb0ELi128EEEEEEEEEvNT_6ParamsE --------------------------
	.section	.nv.shared._ZN7cutlass13device_kernelIN5flash11enable_sm90INS1_16FlashAttnBwdSm90INS1_25CollectiveMainloopBwdSm90ILi2ELi2ELi2EN4cute5tupleIJNS5_1CILi1EEES8_S8_EEENS6_IJNS7_ILi128EEESA_NS7_ILi64EEEEEENS_6half_tEfNS_4arch4Sm90ELb0ELb0ELb0ELb1ELb0ELb1ELb0ELb0ELi2ELi1ELi2ELi2ELb0EEENS1_24CollectiveEpilogueBwdGQAISC_fSF_Li256ELb1ELb0EEENS1_19SingleTileSchedulerILb1ELb0ELb0ELi128EEEEEEEEEvNT_6ParamsE,"aw",@nobits
	.sectionflags	@""
	.align	16
	.zero		1024


//--------------------- .nv.shared._ZN7cutlass13device_kernelIN5flash11enable_sm90INS1_16FlashAttnBwdSm90INS1_25CollectiveMainloopBwdSm90ILi2ELi2ELi2EN4cute5tupleIJNS5_1CILi1EEES8_S8_EEENS6_IJNS7_ILi128EEESA_NS7_ILi64EEEEEENS_6half_tEfNS_4arch4Sm90ELb0ELb0ELb0ELb1ELb1ELb1ELb0ELb0ELi2ELi1ELi2ELi2ELb0EEENS1_24CollectiveEpilogueBwdGQAISC_fSF_Li256ELb1ELb1EEENS1_19SingleTileSchedulerILb1ELb0ELb0ELi128EEEEEEEEEvNT_6ParamsE --------------------------
	.section	.nv.shared._ZN7cutlass13device_kernelIN5flash11enable_sm90INS1_16FlashAttnBwdSm90INS1_25CollectiveMainloopBwdSm90ILi2ELi2ELi2EN4cute5tupleIJNS5_1CILi1EEES8_S8_EEENS6_IJNS7_ILi128EEESA_NS7_ILi64EEEEEENS_6half_tEfNS_4arch4Sm90ELb0ELb0ELb0ELb1ELb1ELb1ELb0ELb0ELi2ELi1ELi2ELi2ELb0EEENS1_24CollectiveEpilogueBwdGQAISC_fSF_Li256ELb1ELb1EEENS1_19SingleTileSchedulerILb1ELb0ELb0ELi128EEEEEEEEEvNT_6ParamsE,"aw",@nobits
	.sectionflags	@""
	.align	16
	.zero		1024


//--------------------- .nv.shared._ZN7cutlass13device_kernelIN5flash11enable_sm90INS1_16FlashAttnBwdSm90INS1_25CollectiveMainloopBwdSm90ILi2ELi2ELi2EN4cute5tupleIJNS5_1CILi1EEES8_S8_EEENS6_IJNS7_ILi128EEESA_NS7_ILi64EEEEEENS_6half_tEfNS_4arch4Sm90ELb0ELb1ELb0ELb0ELb0ELb1ELb0ELb0ELi2ELi1ELi2ELi2ELb0EEENS1_21CollectiveEpilogueBwdISC_SD_SF_Li256ELb0ELb0ELi1EEENS1_19SingleTileSchedulerILb0ELb0ELb0ELi128EEEEEEEEEvNT_6ParamsE --------------------------
	.section	.nv.shared._ZN7cutlass13device_kernelIN5flash11enable_sm90INS1_16FlashAttnBwdSm90INS1_25CollectiveMainloopBwdSm90ILi2ELi2ELi2EN4cute5tupleIJNS5_1CILi1EEES8_S8_EEENS6_IJNS7_ILi128EEESA_NS7_ILi64EEEEEENS_6half_tEfNS_4arch4Sm90ELb0ELb1ELb0ELb0ELb0ELb1ELb0ELb0ELi2ELi1ELi2ELi2ELb0EEENS1_21CollectiveEpilogueBwdISC_SD_SF_Li256ELb0ELb0ELi1EEENS1_19SingleTileSchedulerILb0ELb0ELb0ELi128EEEEEEEEEvNT_6ParamsE,"aw",@nobits
	.sectionflags	@""
	.align	16
	.zero		1024


//--------------------- .nv.shared._ZN7cutlass13device_kernelIN5flash11enable_sm90INS1_16FlashAttnBwdSm90INS1_25CollectiveMainloopBwdSm90ILi2ELi2ELi2EN4cute5tupleIJNS5_1CILi1EEES8_S8_EEENS6_IJNS7_ILi128EEESA_NS7_ILi64EEEEEENS_6half_tEfNS_4arch4Sm90ELb0ELb1ELb0ELb0ELb1ELb1ELb0ELb0ELi2ELi1ELi2ELi2ELb0EEENS1_21CollectiveEpilogueBwdISC_SD_SF_Li256ELb0ELb0ELi1EEENS1_19SingleTileSchedulerILb0ELb0ELb0ELi128EEEEEEEEEvNT_6ParamsE --------------------------
	.section	.nv.shared._ZN7cutlass13device_kernelIN5flash11enable_sm90INS1_16FlashAttnBwdSm90INS1_25CollectiveMainloopBwdSm90ILi2ELi2ELi2EN4cute5tupleIJNS5_1CILi1EEES8_S8_EEENS6_IJNS7_ILi128EEESA_NS7_ILi64EEEEEENS_6half_tEfNS_4arch4Sm90ELb0ELb1ELb0ELb0ELb1ELb1ELb0ELb0ELi2ELi1ELi2ELi2ELb0EEENS1_21CollectiveEpilogueBwdISC_SD_SF_Li256ELb0ELb0ELi1EEENS1_19SingleTileSchedulerILb0ELb0ELb0ELi128EEEEEEEEEvNT_6ParamsE,"aw",@nobits
	.sectionflags	@""
	.align	16
	.zero		1024


//--------------------- .nv.shared._ZN7cutlass13device_kernelIN5flash11enable_sm90INS1_16FlashAttnBwdSm90INS1_25CollectiveMainloopBwdSm90ILi2ELi2ELi2EN4cute5tupleIJNS5_1CILi1EEES8_S8_EEENS6_IJNS7_ILi128EEESA_NS7_ILi64EEEEEENS_6half_tEfNS_4arch4Sm90ELb0ELb1ELb0ELb0ELb0ELb1ELb0ELb0ELi2ELi1ELi2ELi2ELb0EEENS1_24CollectiveEpilogueBwdGQAISC_fSF_Li256ELb0ELb0EEENS1_19SingleTileSchedulerILb0ELb0ELb0ELi128EEEEEEEEEvNT_6ParamsE --------------------------
	.section	.nv.shared._ZN7cutlass13device_kernelIN5flash11enable_sm90INS1_16FlashAttnBwdSm90INS1_25CollectiveMainloopBwdSm90ILi2ELi2ELi2EN4cute5tupleIJNS5_1CILi1EEES8_S8_EEENS6_IJNS7_ILi128EEESA_NS7_ILi64EEEEEENS_6half_tEfNS_4arch4Sm90ELb0ELb1ELb0ELb0ELb0ELb1ELb0ELb0ELi2ELi1ELi2ELi2ELb0EEENS1_24CollectiveEpilogueBwdGQAISC_fSF_Li256ELb0ELb0EEENS1_19SingleTileSchedulerILb0ELb0ELb0ELi128EEEEEEEEEvNT_6ParamsE,"aw",@nobits
	.sectionflags	@""
	.align	16
	.zero		1024


//--------------------- .nv.shared._ZN7cutlass13device_kernelIN5flash11enable_sm90INS1_16FlashAttnBwdSm90INS1_25CollectiveMainloopBwdSm90ILi2ELi2ELi2EN4cute5tupleIJNS5_1CILi1EEES8_S8_EEENS6_IJNS7_ILi128EEESA_NS7_ILi64EEEEEENS_6half_tEfNS_4arch4Sm90ELb0ELb1ELb0ELb0ELb1ELb1ELb0ELb0ELi2ELi1ELi2ELi2ELb0EEENS1_24CollectiveEpilogueBwdGQAISC_fSF_Li256ELb0ELb1EEENS1_19SingleTileSchedulerILb0ELb0ELb0ELi128EEEEEEEEEvNT_6ParamsE --------------------------
	.section	.nv.shared._ZN7cutlass13device_kernelIN5flash11enable_sm90INS1_16FlashAttnBwdSm90INS1_25CollectiveMainloopBwdSm90ILi2ELi2ELi2EN4cute5tupleIJNS5_1CILi1EEES8_S8_EEENS6_IJNS7_ILi128EEESA_NS7_ILi64EEEEEENS_6half_tEfNS_4arch4Sm90ELb0ELb1ELb0ELb0ELb1ELb1ELb0ELb0ELi2ELi1ELi2ELi2ELb0EEENS1_24CollectiveEpilogueBwdGQAISC_fSF_Li256ELb0ELb1EEENS1_19SingleTileSchedulerILb0ELb0ELb0ELi128EEEEEEEEEvNT_6ParamsE,"aw",@nobits
	.sectionflags	@""
	.align	16
	.zero		1024


//--------------------- .nv.shared._ZN7cutlass13device_kernelIN5flash11enable_sm90INS1_16FlashAttnBwdSm90INS1_25CollectiveMainloopBwdSm90ILi2ELi2ELi2EN4cute5tupleIJNS5_1CILi1EEES8_S8_EEENS6_IJNS7_ILi128EEESA_NS7_ILi64EEEEEENS_6half_tEfNS_4arch4Sm90ELb0ELb1ELb0ELb1ELb0ELb1ELb0ELb0ELi2ELi1ELi2ELi2ELb0EEENS1_21CollectiveEpilogueBwdISC_SD_SF_Li256ELb1ELb0ELi1EEENS1_19SingleTileSchedulerILb1ELb0ELb0ELi128EEEEEEEEEvNT_6ParamsE --------------------------
	.section	.nv.shared._ZN7cutlass13device_kernelIN5flash11enable_sm90INS1_16FlashAttnBwdSm90INS1_25CollectiveMainloopBwdSm90ILi2ELi2ELi2EN4cute5tupleIJNS5_1CILi1EEES8_S8_EEENS6_IJNS7_ILi128EEESA_NS7_ILi64EEEEEENS_6half_tEfNS_4arch4Sm90ELb0ELb1ELb0ELb1ELb0ELb1ELb0ELb0ELi2ELi1ELi2ELi2ELb0EEENS1_21CollectiveEpilogueBwdISC_SD_SF_Li256ELb1ELb0ELi1EEENS1_19SingleTileSchedulerILb1ELb0ELb0ELi128EEEEEEEEEvNT_6ParamsE,"aw",@nobits
	.sectionflags	@""
	.align	16
	.zero		1024


//--------------------- .nv.shared._ZN7cutlass13device_kernelIN5flash11enable_sm90INS1_16FlashAttnBwdSm90INS1_25CollectiveMainloopBwdSm90ILi2ELi2ELi2EN4cute5tupleIJNS5_1CILi1EEES8_S8_EEENS6_IJNS7_ILi128EEESA_NS7_ILi64EEEEEENS_6half_tEfNS_4arch4Sm90ELb0ELb1ELb0ELb1ELb1ELb1ELb0ELb0ELi2ELi1ELi2ELi2ELb0EEENS1_21CollectiveEpilogueBwdISC_SD_SF_Li256ELb1ELb0ELi1EEENS1_19SingleTileSchedulerILb1ELb0ELb0ELi128EEEEEEEEEvNT_6ParamsE --------------------------
	.section	.nv.shared._ZN7cutlass13device_kernelIN5flash11enable_sm90INS1_16FlashAttnBwdSm90INS1_25CollectiveMainloopBwdSm90ILi2ELi2ELi2EN4cute5tupleIJNS5_1CILi1EEES8_S8_EEENS6_IJNS7_ILi128EEESA_NS7_ILi64EEEEEENS_6half_tEfNS_4arch4Sm90ELb0ELb1ELb0ELb1ELb1ELb1ELb0ELb0ELi2ELi1ELi2ELi2ELb0EEENS1_21CollectiveEpilogueBwdISC_SD_SF_Li256ELb1ELb0ELi1EEENS1_19SingleTileSchedulerILb1ELb0ELb0ELi128EEEEEEEEEvNT_6ParamsE,"aw",@nobits
	.sectionflags	@""
	.align	16
	.zero		1024


//--------------------- .nv.shared._ZN7cutlass13device_kernelIN5flash11enable_sm90INS1_16FlashAttnBwdSm90INS1_25CollectiveMainloopBwdSm90ILi2ELi2ELi2EN4cute5tupleIJNS5_1CILi1EEES8_S8_EEENS6_IJNS7_ILi128EEESA_NS7_ILi64EEEEEENS_6half_tEfNS_4arch4Sm90ELb0ELb1ELb0ELb1ELb0ELb1ELb0ELb0ELi2ELi1ELi2ELi2ELb0EEENS1_24CollectiveEpilogueBwdGQAISC_fSF_Li256ELb1ELb0EEENS1_19SingleTileSchedulerILb1ELb0ELb0ELi128EEEEEEEEEvNT_6ParamsE --------------------------
	.section	.nv.shared._ZN7cutlass13device_kernelIN5flash11enable_sm90INS1_16FlashAttnBwdSm90INS1_25CollectiveMainloopBwdSm90ILi2ELi2ELi2EN4cute5tupleIJNS5_1CILi1EEES8_S8_EEENS6_IJNS7_ILi128EEESA_NS7_ILi64EEEEEENS_6half_tEfNS_4arch4Sm90ELb0ELb1ELb0ELb1ELb0ELb1ELb0ELb0ELi2ELi1ELi2ELi2ELb0EEENS1_24CollectiveEpilogueBwdGQAISC_fSF_Li256ELb1ELb0EEENS1_19SingleTileSchedulerILb1ELb0ELb0ELi128EEEEEEEEEvNT_6ParamsE,"aw",@nobits
	.sectionflags	@""
	.align	16
	.zero		1024


//--------------------- .nv.shared._ZN7cutlass13device_kernelIN5flash11enable_sm90INS1_16FlashAttnBwdSm90INS1_25CollectiveMainloopBwdSm90ILi2ELi2ELi2EN4cute5tupleIJNS5_1CILi1EEES8_S8_EEENS6_IJNS7_ILi128EEESA_NS7_ILi64EEEEEENS_6half_tEfNS_4arch4Sm90ELb0ELb1ELb0ELb1ELb1ELb1ELb0ELb0ELi2ELi1ELi2ELi2ELb0EEENS1_24CollectiveEpilogueBwdGQAISC_fSF_Li256ELb1ELb1EEENS1_19SingleTileSchedulerILb1ELb0ELb0ELi128EEEEEEEEEvNT_6ParamsE --------------------------
	.section	.nv.shared._ZN7cutlass13device_kernelIN5flash11enable_sm90INS1_16FlashAttnBwdSm90INS1_25CollectiveMainloopBwdSm90ILi2ELi2ELi2EN4cute5tupleIJNS5_1CILi1EEES8_S8_EEENS6_IJNS7_ILi128EEESA_NS7_ILi64EEEEEENS_6half_tEfNS_4arch4Sm90ELb0ELb1ELb0ELb1ELb1ELb1ELb0ELb0ELi2ELi1ELi2ELi2ELb0EEENS1_24CollectiveEpilogueBwdGQAISC_fSF_Li256ELb1ELb1EEENS1_19SingleTileSchedulerILb1ELb0ELb0ELi128EEEEEEEEEvNT_6ParamsE,"aw",@nobits
	.sectionflags	@""
	.align	16
	.zero		1024


//--------------------- .nv.shared._ZN7cutlass13device_kernelIN5flash11enable_sm90INS1_16FlashAttnBwdSm90INS1_25CollectiveMainloopBwdSm90ILi2ELi2ELi2EN4cute5tupleIJNS5_1CILi1EEES8_S8_EEENS6_IJNS7_ILi128EEESA_NS7_ILi64EEEEEENS_6half_tEfNS_4arch4Sm90ELb1ELb0ELb0ELb0ELb0ELb1ELb0ELb0ELi2ELi1ELi2ELi2ELb0EEENS1_21CollectiveEpilogueBwdISC_SD_SF_Li256ELb0ELb0ELi1EEENS1_25SingleTileBwdLPTSchedulerILb0ELi128ELb0EEEEEEEEEvNT_6ParamsE --------------------------
	.section	.nv.shared._ZN7cutlass13device_kernelIN5flash11enable_sm90INS1_16FlashAttnBwdSm90INS1_25CollectiveMainloopBwdSm90ILi2ELi2ELi2EN4cute5tupleIJNS5_1CILi1EEES8_S8_EEENS6_IJNS7_ILi128EEESA_NS7_ILi64EEEEEENS_6half_tEfNS_4arch4Sm90ELb1ELb0ELb0ELb0ELb0ELb1ELb0ELb0ELi2ELi1ELi2ELi2ELb0EEENS1_21CollectiveEpilogueBwdISC_SD_SF_Li256ELb0ELb0ELi1EEENS1_25SingleTileBwdLPTSchedulerILb0ELi128ELb0EEEEEEEEEvNT_6ParamsE,"aw",@nobits
	.sectionflags	@""
	.align	16
	.zero		1024


//--------------------- .nv.shared._ZN7cutlass13device_kernelIN5flash11enable_sm90INS1_16FlashAttnBwdSm90INS1_25CollectiveMainloopBwdSm90ILi2ELi2ELi2EN4cute5tupleIJNS5_1CILi1EEES8_S8_EEENS6_IJNS7_ILi128EEESA_NS7_ILi64EEEEEENS_6half_tEfNS_4arch4Sm90ELb1ELb0ELb0ELb0ELb1ELb1ELb0ELb0ELi2ELi1ELi2ELi2ELb0EEENS1_21CollectiveEpilogueBwdISC_SD_SF_Li256ELb0ELb0ELi1EEENS1_25SingleTileBwdLPTSchedulerILb0ELi128ELb1EEEEEEEEEvNT_6ParamsE --------------------------
	.section	.nv.shared._ZN7cutlass13device_kernelIN5flash11enable_sm90INS1_16FlashAttnBwdSm90INS1_25CollectiveMainloopBwdSm90ILi2ELi2ELi2EN4cute5tupleIJNS5_1CILi1EEES8_S8_EEENS6_IJNS7_ILi128EEESA_NS7_ILi64EEEEEENS_6half_tEfNS_4arch4Sm90ELb1ELb0ELb0ELb0ELb1ELb1ELb0ELb0ELi2ELi1ELi2ELi2ELb0EEENS1_21CollectiveEpilogueBwdISC_SD_SF_Li256ELb0ELb0ELi1EEENS1_25SingleTileBwdLPTSchedulerILb0ELi128ELb1EEEEEEEEEvNT_6ParamsE,"aw",@nobits
	.sectionflags	@""
	.align	16
	.zero		1024


//--------------------- .nv.shared._ZN7cutlass13device_kernelIN5flash11enable_sm90INS1_16FlashAttnBwdSm90INS1_25CollectiveMainloopBwdSm90ILi2ELi2ELi2EN4cute5tupleIJNS5_1CILi1EEES8_S8_EEENS6_IJNS7_ILi128EEESA_NS7_ILi64EEEEEENS_6half_tEfNS_4arch4Sm90ELb1ELb0ELb0ELb0ELb0ELb1ELb0ELb0ELi2ELi1ELi2ELi2ELb0EEENS1_24CollectiveEpilogueBwdGQAISC_fSF_Li256ELb0ELb0EEENS1_25SingleTileBwdLPTSchedulerILb0ELi128ELb0EEEEEEEEEvNT_6ParamsE --------------------------
	.section	.nv.shared._ZN7cutlass13device_kernelIN5flash11enable_sm90INS1_16FlashAttnBwdSm90INS1_25CollectiveMainloopBwdSm90ILi2ELi2ELi2EN4cute5tupleIJNS5_1CILi1EEES8_S8_EEENS6_IJNS7_ILi128EEESA_NS7_ILi64EEEEEENS_6half_tEfNS_4arch4Sm90ELb1ELb0ELb0ELb0ELb0ELb1ELb0ELb0ELi2ELi1ELi2ELi2ELb0EEENS1_24CollectiveEpilogueBwdGQAISC_fSF_Li256ELb0ELb0EEENS1_25SingleTileBwdLPTSchedulerILb0ELi128ELb0EEEEEEEEEvNT_6ParamsE,"aw",@nobits
	.sectionflags	@""
	.align	16
	.zero		1024


//--------------------- .nv.shared._ZN7cutlass13device_kernelIN5flash11enable_sm90INS1_16FlashAttnBwdSm90INS1_25CollectiveMainloopBwdSm90ILi2ELi2ELi2EN4cute5tupleIJNS5_1CILi1EEES8_S8_EEENS6_IJNS7_ILi128EEESA_NS7_ILi64EEEEEENS_6half_tEfNS_4arch4Sm90ELb1ELb0ELb0ELb0ELb1ELb1ELb0ELb0ELi2ELi1ELi2ELi2ELb0EEENS1_24CollectiveEpilogueBwdGQAISC_fSF_Li256ELb0ELb1EEENS1_25SingleTileBwdLPTSchedulerILb0ELi128ELb1EEEEEEEEEvNT_6ParamsE --------------------------
	.section	.nv.shared._ZN7cutlass13device_kernelIN5flash11enable_sm90INS1_16FlashAttnBwdSm90INS1_25CollectiveMainloopBwdSm90ILi2ELi2ELi2EN4cute5tupleIJNS5_1CILi1EEES8_S8_EEENS6_IJNS7_ILi128EEESA_NS7_ILi64EEEEEENS_6half_tEfNS_4arch4Sm90ELb1ELb0ELb0ELb0ELb1ELb1ELb0ELb0ELi2ELi1ELi2ELi2ELb0EEENS1_24CollectiveEpilogueBwdGQAISC_fSF_Li256ELb0ELb1EEENS1_25SingleTileBwdLPTSchedulerILb0ELi128ELb1EEEEEEEEEvNT_6ParamsE,"aw",@nobits
	.sectionflags	@""
	.align	16
	.zero		1024


//--------------------- .nv.shared._ZN7cutlass13device_kernelIN5flash22FlashAttnBwdPreprocessIN4cute5tupleIJNS3_1CILi128EEENS5_ILi64EEEEEENS_6half_tEfNS_4arch4Sm90ELb1ELb0EEEEEvNT_6ParamsE --------------------------
	.section	.nv.shared._ZN7cutlass13device_kernelIN5flash22FlashAttnBwdPreprocessIN4cute5tupleIJNS3_1CILi128EEENS5_ILi64EEEEEENS_6half_tEfNS_4arch4Sm90ELb1ELb0EEEEEvNT_6ParamsE,"aw",@nobits
	.sectionflags	@""
	.align	16
	.zero		1024


//--------------------- .nv.shared._ZN7cutlass13device_kernelIN5flash11enable_sm90INS1_16FlashAttnBwdSm90INS1_25CollectiveMainloopBwdSm90ILi2ELi2ELi2EN4cute5tupleIJNS5_1CILi1EEES8_S8_EEENS6_IJNS7_ILi128EEESA_NS7_ILi64EEEEEENS_6half_tEfNS_4arch4Sm90ELb1ELb0ELb0ELb1ELb0ELb1ELb0ELb0ELi2ELi1ELi2ELi2ELb0EEENS1_21CollectiveEpilogueBwdISC_SD_SF_Li256ELb1ELb0ELi1EEENS1_25SingleTileBwdLPTSchedulerILb1ELi128ELb0EEEEEEEEEvNT_6ParamsE --------------------------
	.section	.nv.shared._ZN7cutlass13device_kernelIN5flash11enable_sm90INS1_16FlashAttnBwdSm90INS1_25CollectiveMainloopBwdSm90ILi2ELi2ELi2EN4cute5tupleIJNS5_1CILi1EEES8_S8_EEENS6_IJNS7_ILi128EEESA_NS7_ILi64EEEEEENS_6half_tEfNS_4arch4Sm90ELb1ELb0ELb0ELb1ELb0ELb1ELb0ELb0ELi2ELi1ELi2ELi2ELb0EEENS1_21CollectiveEpilogueBwdISC_SD_SF_Li256ELb1ELb0ELi1EEENS1_25SingleTileBwdLPTSchedulerILb1ELi128ELb0EEEEEEEEEvNT_6ParamsE,"aw",@nobits
	.sectionflags	@""
	.align	16
	.zero		1024


//--------------------- .nv.shared._ZN7cutlass13device_kernelIN5flash11enable_sm90INS1_16FlashAttnBwdSm90INS1_25CollectiveMainloopBwdSm90ILi2ELi2ELi2EN4cute5tupleIJNS5_1CILi1EEES8_S8_EEENS6_IJNS7_ILi128EEESA_NS7_ILi64EEEEEENS_6half_tEfNS_4arch4Sm90ELb1ELb0ELb0ELb1ELb1ELb1ELb0ELb0ELi2ELi1ELi2ELi2ELb0EEENS1_21CollectiveEpilogueBwdISC_SD_SF_Li256ELb1ELb0ELi1EEENS1_25SingleTileBwdLPTSchedulerILb1ELi128ELb1EEEEEEEEEvNT_6ParamsE --------------------------
	.section	.nv.shared._ZN7cutlass13device_kernelIN5flash11enable_sm90INS1_16FlashAttnBwdSm90INS1_25CollectiveMainloopBwdSm90ILi2ELi2ELi2EN4cute5tupleIJNS5_1CILi1EEES8_S8_EEENS6_IJNS7_ILi128EEESA_NS7_ILi64EEEEEENS_6half_tEfNS_4arch4Sm90ELb1ELb0ELb0ELb1ELb1ELb1ELb0ELb0ELi2ELi1ELi2ELi2ELb0EEENS1_21CollectiveEpilogueBwdISC_SD_SF_Li256ELb1ELb0ELi1EEENS1_25SingleTileBwdLPTSchedulerILb1ELi128ELb1EEEEEEEEEvNT_6ParamsE,"aw",@nobits
	.sectionflags	@""
	.align	16
	.zero		1024


//--------------------- .nv.shared._ZN7cutlass13device_kernelIN5flash11enable_sm90INS1_16FlashAttnBwdSm90INS1_25CollectiveMainloopBwdSm90ILi2ELi2ELi2EN4cute5tupleIJNS5_1CILi1EEES8_S8_EEENS6_IJNS7_ILi128EEESA_NS7_ILi64EEEEEENS_6half_tEfNS_4arch4Sm90ELb1ELb0ELb0ELb1ELb0ELb1ELb0ELb0ELi2ELi1ELi2ELi2ELb0EEENS1_24CollectiveEpilogueBwdGQAISC_fSF_Li256ELb1ELb0EEENS1_25SingleTileBwdLPTSchedulerILb1ELi128ELb0EEEEEEEEEvNT_6ParamsE --------------------------
	.section	.nv.shared._ZN7cutlass13device_kernelIN5flash11enable_sm90INS1_16FlashAttnBwdSm90INS1_25CollectiveMainloopBwdSm90ILi2ELi2ELi2EN4cute5tupleIJNS5_1CILi1EEES8_S8_EEENS6_IJNS7_ILi128EEESA_NS7_ILi64EEEEEENS_6half_tEfNS_4arch4Sm90ELb1ELb0ELb0ELb1ELb0ELb1ELb0ELb0ELi2ELi1ELi2ELi2ELb0EEENS1_24CollectiveEpilogueBwdGQAISC_fSF_Li256ELb1ELb0EEENS1_25SingleTileBwdLPTSchedulerILb1ELi128ELb0EEEEEEEEEvNT_6ParamsE,"aw",@nobits
	.sectionflags	@""
	.align	16
	.zero		1024


//--------------------- .nv.shared._ZN7cutlass13device_kernelIN5flash32FlashAttnBwdPostprocessConvertdQIN4cute5tupleIJNS3_1CILi128EEENS5_ILi64EEEEEENS_6half_tEfNS_4arch4Sm90ELi256ENS3_8TiledMMAINS3_8MMA_AtomIJNS3_4SM904GMMA25MMA_64x64x16_F32F16F16_RSILNSF_5MajorE0ELSH_1ELNSF_7ScaleInE1ELSI_1EEEEEENS3_6LayoutINS4_IJNS5_ILi2EEENS5_ILi1EEESN_EEENS4_IJSN_NS5_ILi0EEESP_EEEEENS4_IJNS3_10UnderscoreESS_SS_EEEEELb0EEEEEvNT_6ParamsE --------------------------
	.section	.nv.shared._ZN7cutlass13device_kernelIN5flash32FlashAttnBwdPostprocessConvertdQIN4cute5tupleIJNS3_1CILi128EEENS5_ILi64EEEEEENS_6half_tEfNS_4arch4Sm90ELi256ENS3_8TiledMMAINS3_8MMA_AtomIJNS3_4SM904GMMA25MMA_64x64x16_F32F16F16_RSILNSF_5MajorE0ELSH_1ELNSF_7ScaleInE1ELSI_1EEEEEENS3_6LayoutINS4_IJNS5_ILi2EEENS5_ILi1EEESN_EEENS4_IJSN_NS5_ILi0EEESP_EEEEENS4_IJNS3_10UnderscoreESS_SS_EEEEELb0EEEEEvNT_6ParamsE,"aw",@nobits
	.sectionflags	@""
	.align	16
	.zero		1024


//--------------------- .nv.shared._ZN7cutlass13device_kernelIN5flash32FlashAttnBwdPostprocessConvertdQIN4cute5tupleIJNS3_1CILi128EEENS5_ILi64EEEEEENS_6half_tEfNS_4arch4Sm90ELi256ENS3_8TiledMMAINS3_8MMA_AtomIJNS3_4SM904GMMA25MMA_64x64x16_F32F16F16_SSILNSF_5MajorE0ELSH_1ELNSF_7ScaleInE1ELSI_1EEEEEENS3_6LayoutINS4_IJNS5_ILi2EEENS5_ILi1EEESN_EEENS4_IJSN_NS5_ILi0EEESP_EEEEENS4_IJNS3_10UnderscoreESS_SS_EEEEELb0EEEEEvNT_6ParamsE --------------------------
	.section	.nv.shared._ZN7cutlass13device_kernelIN5flash32FlashAttnBwdPostprocessConvertdQIN4cute5tupleIJNS3_1CILi128EEENS5_ILi64EEEEEENS_6half_tEfNS_4arch4Sm90ELi256ENS3_8TiledMMAINS3_8MMA_AtomIJNS3_4SM904GMMA25MMA_64x64x16_F32F16F16_SSILNSF_5MajorE0ELSH_1ELNSF_7ScaleInE1ELSI_1EEEEEENS3_6LayoutINS4_IJNS5_ILi2EEENS5_ILi1EEESN_EEENS4_IJSN_NS5_ILi0EEESP_EEEEENS4_IJNS3_10UnderscoreESS_SS_EEEEELb0EEEEEvNT_6ParamsE,"aw",@nobits
	.sectionflags	@""
	.align	16
	.zero		1024


//--------------------- .nv.shared._ZN7cutlass13device_kernelIN5flash11enable_sm90INS1_16FlashAttnBwdSm90INS1_25CollectiveMainloopBwdSm90ILi2ELi2ELi2EN4cute5tupleIJNS5_1CILi1EEES8_S8_EEENS6_IJNS7_ILi128EEESA_NS7_ILi64EEEEEENS_6half_tEfNS_4arch4Sm90ELb1ELb0ELb0ELb1ELb1ELb1ELb0ELb0ELi2ELi1ELi2ELi2ELb0EEENS1_24CollectiveEpilogueBwdGQAISC_fSF_Li256ELb1ELb1EEENS1_25SingleTileBwdLPTSchedulerILb1ELi128ELb1EEEEEEEEEvNT_6ParamsE --------------------------
	.section	.nv.shared._ZN7cutlass13device_kernelIN5flash11enable_sm90INS1_16FlashAttnBwdSm90INS1_25CollectiveMainloopBwdSm90ILi2ELi2ELi2EN4cute5tupleIJNS5_1CILi1EEES8_S8_EEENS6_IJNS7_ILi128EEESA_NS7_ILi64EEEEEENS_6half_tEfNS_4arch4Sm90ELb1ELb0ELb0ELb1ELb1ELb1ELb0ELb0ELi2ELi1ELi2ELi2ELb0EEENS1_24CollectiveEpilogueBwdGQAISC_fSF_Li256ELb1ELb1EEENS1_25SingleTileBwdLPTSchedulerILb1ELi128ELb1EEEEEEEEEvNT_6ParamsE,"aw",@nobits
	.sectionflags	@""
	.align	16
	.zero		1024


//--------------------- .nv.shared._ZN7cutlass13device_kernelIN5flash22FlashAttnBwdPreprocessIN4cute5tupleIJNS3_1CILi128EEENS5_ILi64EEEEEENS_6half_tEfNS_4arch4Sm90ELb1ELb1EEEEEvNT_6ParamsE --------------------------
	.section	.nv.shared._ZN7cutlass13device_kernelIN5flash22FlashAttnBwdPreprocessIN4cute5tupleIJNS3_1CILi128EEENS5_ILi64EEEEEENS_6half_tEfNS_4arch4Sm90ELb1ELb1EEEEEvNT_6ParamsE,"aw",@nobits
	.sectionflags	@""
	.align	16
	.zero		1024


//--------------------- .nv.constant0._ZN7cutlass13device_kernelIN5flash11enable_sm90INS1_16FlashAttnBwdSm90INS1_25CollectiveMainloopBwdSm90ILi2ELi2ELi2EN4cute5tupleIJNS5_1CILi1EEES8_S8_EEENS6_IJNS7_ILi128EEESA_NS7_ILi64EEEEEENS_6half_tEfNS_4arch4Sm90ELb0ELb0ELb1ELb0ELb0ELb1ELb0ELb0ELi2ELi1ELi2ELi2ELb0EEENS1_21CollectiveEpilogueBwdISC_SD_SF_Li256ELb0ELb0ELi1EEENS1_19SingleTileSchedulerILb0ELb0ELb0ELi128EEEEEEEEEvNT_6ParamsE --------------------------
	.section	.nv.constant0._ZN7cutlass13device_kernelIN5flash11enable_sm90INS1_16FlashAttnBwdSm90INS1_25CollectiveMainloopBwdSm90ILi2ELi2ELi2EN4cute5tupleIJNS5_1CILi1EEES8_S8_EEENS6_IJNS7_ILi128EEESA_NS7_ILi64EEEEEENS_6half_tEfNS_4arch4Sm90ELb0ELb0ELb1ELb0ELb0ELb1ELb0ELb0ELi2ELi1ELi2ELi2ELb0EEENS1_21CollectiveEpilogueBwdISC_SD_SF_Li256ELb0ELb0ELi1EEENS1_19SingleTileSchedulerILb0ELb0ELb0ELi128EEEEEEEEEvNT_6ParamsE,"a",@progbits
	.sectionflags	@""
	.align	4
.nv.constant0._ZN7cutlass13device_kernelIN5flash11enable_sm90INS1_16FlashAttnBwdSm90INS1_25CollectiveMainloopBwdSm90ILi2ELi2ELi2EN4cute5tupleIJNS5_1CILi1EEES8_S8_EEENS6_IJNS7_ILi128EEESA_NS7_ILi64EEEEEENS_6half_tEfNS_4arch4Sm90ELb0ELb0ELb1ELb0ELb0ELb1ELb0ELb0ELi2ELi1ELi2ELi2ELb0EEENS1_21CollectiveEpilogueBwdISC_SD_SF_Li256ELb0ELb0ELi1EEENS1_19SingleTileSchedulerILb0ELb0ELb0ELi128EEEEEEEEEvNT_6ParamsE:
	.zero		2944


//--------------------- .nv.constant0._ZN7cutlass13device_kernelIN5flash11enable_sm90INS1_16FlashAttnBwdSm90INS1_25CollectiveMainloopBwdSm90ILi2ELi2ELi2EN4cute5tupleIJNS5_1CILi1EEES8_S8_EEENS6_IJNS7_ILi128EEESA_NS7_ILi64EEEEEENS_6half_tEfNS_4arch4Sm90ELb0ELb0ELb1ELb0ELb1ELb1ELb0ELb0ELi2ELi1ELi2ELi2ELb0EEENS1_21CollectiveEpilogueBwdISC_SD_SF_Li256ELb0ELb0ELi1EEENS1_19SingleTileSchedulerILb0ELb0ELb0ELi128EEEEEEEEEvNT_6ParamsE --------------------------
	.section	.nv.constant0._ZN7cutlass13device_kernelIN5flash11enable_sm90INS1_16FlashAttnBwdSm90INS1_25CollectiveMainloopBwdSm90ILi2ELi2ELi2EN4cute5tupleIJNS5_1CILi1EEES8_S8_EEENS6_IJNS7_ILi128EEESA_NS7_ILi64EEEEEENS_6half_tEfNS_4arch4Sm90ELb0ELb0ELb1ELb0ELb1ELb1ELb0ELb0ELi2ELi1ELi2ELi2ELb0EEENS1_21CollectiveEpilogueBwdISC_SD_SF_Li256ELb0ELb0ELi1EEENS1_19SingleTileSchedulerILb0ELb0ELb0ELi128EEEEEEEEEvNT_6ParamsE,"a",@progbits
	.sectionflags	@""
	.align	4
.nv.constant0._ZN7cutlass13device_kernelIN5flash11enable_sm90INS1_16FlashAttnBwdSm90INS1_25CollectiveMainloopBwdSm90ILi2ELi2ELi2EN4cute5tupleIJNS5_1CILi1EEES8_S8_EEENS6_IJNS7_ILi128EEESA_NS7_ILi64EEEEEENS_6half_tEfNS_4arch4Sm90ELb0ELb0ELb1ELb0ELb1ELb1ELb0ELb0ELi2ELi1ELi2ELi2ELb0EEENS1_21CollectiveEpilogueBwdISC_SD_SF_Li256ELb0ELb0ELi1EEENS1_19SingleTileSchedulerILb0ELb0ELb0ELi128EEEEEEEEEvNT_6ParamsE:
	.zero		2944


//--------------------- .nv.constant0._ZN7cutlass13device_kernelIN5flash11enable_sm90INS1_16FlashAttnBwdSm90INS1_25CollectiveMainloopBwdSm90ILi2ELi2ELi2EN4cute5tupleIJNS5_1CILi1EEES8_S8_EEENS6_IJNS7_ILi128EEESA_NS7_ILi64EEEEEENS_6half_tEfNS_4arch4Sm90ELb0ELb0ELb1ELb0ELb0ELb1ELb0ELb0ELi2ELi1ELi2ELi2ELb0EEENS1_24CollectiveEpilogueBwdGQAISC_fSF_Li256ELb0ELb0EEENS1_19SingleTileSchedulerILb0ELb0ELb0ELi128EEEEEEEEEvNT_6ParamsE --------------------------
	.section	.nv.constant0._ZN7cutlass13device_kernelIN5flash11enable_sm90INS1_16FlashAttnBwdSm90INS1_25CollectiveMainloopBwdSm90ILi2ELi2ELi2EN4cute5tupleIJNS5_1CILi1EEES8_S8_EEENS6_IJNS7_ILi128EEESA_NS7_ILi64EEEEEENS_6half_tEfNS_4arch4Sm90ELb0ELb0ELb1ELb0ELb0ELb1ELb0ELb0ELi2ELi1ELi2ELi2ELb0EEENS1_24CollectiveEpilogueBwdGQAISC_fSF_Li256ELb0ELb0EEENS1_19SingleTileSchedulerILb0ELb0ELb0ELi128EEEEEEEEEvNT_6ParamsE,"a",@progbits
	.sectionflags	@""
	.align	4
.nv.constant0._ZN7cutlass13device_kernelIN5flash11enable_sm90INS1_16FlashAttnBwdSm90INS1_25CollectiveMainloopBwdSm90ILi2ELi2ELi2EN4cute5tupleIJNS5_1CILi1EEES8_S8_EEENS6_IJNS7_ILi128EEESA_NS7_ILi64EEEEEENS_6half_tEfNS_4arch4Sm90ELb0ELb0ELb1ELb0ELb0ELb1ELb0ELb0ELi2ELi1ELi2ELi2ELb0EEENS1_24CollectiveEpilogueBwdGQAISC_fSF_Li256ELb0ELb0EEENS1_19SingleTileSchedulerILb0ELb0ELb0ELi128EEEEEEEEEvNT_6ParamsE:
	.zero		2304


//--------------------- .nv.constant0._ZN7cutlass13device_kernelIN5flash11enable_sm90INS1_16FlashAttnBwdSm90INS1_25CollectiveMainloopBwdSm90ILi2ELi2ELi2EN4cute5tupleIJNS5_1CILi1EEES8_S8_EEENS6_IJNS7_ILi128EEESA_NS7_ILi64EEEEEENS_6half_tEfNS_4arch4Sm90ELb0ELb0ELb1ELb0ELb1ELb1ELb0ELb0ELi2ELi1ELi2ELi2ELb0EEENS1_24CollectiveEpilogueBwdGQAISC_fSF_Li256ELb0ELb1EEENS1_19SingleTileSchedulerILb0ELb0ELb0ELi128EEEEEEEEEvNT_6ParamsE --------------------------
	.section	.nv.constant0._ZN7cutlass13device_kernelIN5flash11enable_sm90INS1_16FlashAttnBwdSm90INS1_25CollectiveMainloopBwdSm90ILi2ELi2ELi2EN4cute5tupleIJNS5_1CILi1EEES8_S8_EEENS6_IJNS7_ILi128EEESA_NS7_ILi64EEEEEENS_6half_tEfNS_4arch4Sm90ELb0ELb0ELb1ELb0ELb1ELb1ELb0ELb0ELi2ELi1ELi2ELi2ELb0EEENS1_24CollectiveEpilogueBwdGQAISC_fSF_Li256ELb0ELb1EEENS1_19SingleTileSchedulerILb0ELb0ELb0ELi128EEEEEEEEEvNT_6ParamsE,"a",@progbits
	.sectionflags	@""
	.align	4
.nv.constant0._ZN7cutlass13device_kernelIN5flash11enable_sm90INS1_16FlashAttnBwdSm90INS1_25CollectiveMainloopBwdSm90ILi2ELi2ELi2EN4cute5tupleIJNS5_1CILi1EEES8_S8_EEENS6_IJNS7_ILi128EEESA_NS7_ILi64EEEEEENS_6half_tEfNS_4arch4Sm90ELb0ELb0ELb1ELb0ELb1ELb1ELb0ELb0ELi2ELi1ELi2ELi2ELb0EEENS1_24CollectiveEpilogueBwdGQAISC_fSF_Li256ELb0ELb1EEENS1_19SingleTileSchedulerILb0ELb0ELb0ELi128EEEEEEEEEvNT_6ParamsE:
	.zero		2304


//--------------------- .nv.constant0._ZN7cutlass13device_kernelIN5flash11enable_sm90INS1_16FlashAttnBwdSm90INS1_25CollectiveMainloopBwdSm90ILi2ELi2ELi2EN4cute5tupleIJNS5_1CILi1EEES8_S8_EEENS6_IJNS7_ILi128EEESA_NS7_ILi64EEEEEENS_6half_tEfNS_4arch4Sm90ELb0ELb0ELb1ELb1ELb0ELb1ELb0ELb0ELi2ELi1ELi2ELi2ELb0EEENS1_21CollectiveEpilogueBwdISC_SD_SF_Li256ELb1ELb0ELi1EEENS1_19SingleTileSchedulerILb1ELb0ELb0ELi128EEEEEEEEEvNT_6ParamsE --------------------------
	.section	.nv.constant0._ZN7cutlass13device_kernelIN5flash11enable_sm90INS1_16FlashAttnBwdSm90INS1_25CollectiveMainloopBwdSm90ILi2ELi2ELi2EN4cute5tupleIJNS5_1CILi1EEES8_S8_EEENS6_IJNS7_ILi128EEESA_NS7_ILi64EEEEEENS_6half_tEfNS_4arch4Sm90ELb0ELb0ELb1ELb1ELb0ELb1ELb0ELb0ELi2ELi1ELi2ELi2ELb0EEENS1_21CollectiveEpilogueBwdISC_SD_SF_Li256ELb1ELb0ELi1EEENS1_19SingleTileSchedulerILb1ELb0ELb0ELi128EEEEEEEEEvNT_6ParamsE,"a",@progbits
	.sectionflags	@""
	.align	4
.nv.constant0._ZN7cutlass13device_kernelIN5flash11enable_sm90INS1_16FlashAttnBwdSm90INS1_25CollectiveMainloopBwdSm90ILi2ELi2ELi2EN4cute5tupleIJNS5_1CILi1EEES8_S8_EEENS6_IJNS7_ILi128EEESA_NS7_ILi64EEEEEENS_6half_tEfNS_4arch4Sm90ELb0ELb0ELb1ELb1ELb0ELb1ELb0ELb0ELi2ELi1ELi2ELi2ELb0EEENS1_21CollectiveEpilogueBwdISC_SD_SF_Li256ELb1ELb0ELi1EEENS1_19SingleTileSchedulerILb1ELb0ELb0ELi128EEEEEEEEEvNT_6ParamsE:
	.zero		2304


//--------------------- .nv.constant0._ZN7cutlass13device_kernelIN5flash11enable_sm90INS1_16FlashAttnBwdSm90INS1_25CollectiveMainloopBwdSm90ILi2ELi2ELi2EN4cute5tupleIJNS5_1CILi1EEES8_S8_EEENS6_IJNS7_ILi128EEESA_NS7_ILi64EEEEEENS_6half_tEfNS_4arch4Sm90ELb0ELb0ELb1ELb1ELb1ELb1ELb0ELb0ELi2ELi1ELi2ELi2ELb0EEENS1_21CollectiveEpilogueBwdISC_SD_SF_Li256ELb1ELb0ELi1EEENS1_19SingleTileSchedulerILb1ELb0ELb0ELi128EEEEEEEEEvNT_6ParamsE --------------------------
	.section	.nv.constant0._ZN7cutlass13device_kernelIN5flash11enable_sm90INS1_16FlashAttnBwdSm90INS1_25CollectiveMainloopBwdSm90ILi2ELi2ELi2EN4cute5tupleIJNS5_1CILi1EEES8_S8_EEENS6_IJNS7_ILi128EEESA_NS7_ILi64EEEEEENS_6half_tEfNS_4arch4Sm90ELb0ELb0ELb1ELb1ELb1ELb1ELb0ELb0ELi2ELi1ELi2ELi2ELb0EEENS1_21CollectiveEpilogueBwdISC_SD_SF_Li256ELb1ELb0ELi1EEENS1_19SingleTileSchedulerILb1ELb0ELb0ELi128EEEEEEEEEvNT_6ParamsE,"a",@progbits
	.sectionflags	@""
	.align	4
.nv.constant0._ZN7cutlass13device_kernelIN5flash11enable_sm90INS1_16FlashAttnBwdSm90INS1_25CollectiveMainloopBwdSm90ILi2ELi2ELi2EN4cute5tupleIJNS5_1CILi1EEES8_S8_EEENS6_IJNS7_ILi128EEESA_NS7_ILi64EEEEEENS_6half_tEfNS_4arch4Sm90ELb0ELb0ELb1ELb1ELb1ELb1ELb0ELb0ELi2ELi1ELi2ELi2ELb0EEENS1_21CollectiveEpilogueBwdISC_SD_SF_Li256ELb1ELb0ELi1EEENS1_19SingleTileSchedulerILb1ELb0ELb0ELi128EEEEEEEEEvNT_6ParamsE:
	.zero		2304


//--------------------- .nv.constant0._ZN7cutlass13device_kernelIN5flash11enable_sm90INS1_16FlashAttnBwdSm90INS1_25CollectiveMainloopBwdSm90ILi2ELi2ELi2EN4cute5tupleIJNS5_1CILi1EEES8_S8_EEENS6_IJNS7_ILi128EEESA_NS7_ILi64EEEEEENS_6half_tEfNS_4arch4Sm90ELb0ELb0ELb1ELb1ELb0ELb1ELb0ELb0ELi2ELi1ELi2ELi2ELb0EEENS1_24CollectiveEpilogueBwdGQAISC_fSF_Li256ELb1ELb0EEENS1_19SingleTileSchedulerILb1ELb0ELb0ELi128EEEEEEEEEvNT_6ParamsE --------------------------
	.section	.nv.constant0._ZN7cutlass13device_kernelIN5flash11enable_sm90INS1_16FlashAttnBwdSm90INS1_25CollectiveMainloopBwdSm90ILi2ELi2ELi2EN4cute5tupleIJNS5_1CILi1EEES8_S8_EEENS6_IJNS7_ILi128EEESA_NS7_ILi64EEEEEENS_6half_tEfNS_4arch4Sm90ELb0ELb0ELb1ELb1ELb0ELb1ELb0ELb0ELi2ELi1ELi2ELi2ELb0EEENS1_24CollectiveEpilogueBwdGQAISC_fSF_Li256ELb1ELb0EEENS1_19SingleTileSchedulerILb1ELb0ELb0ELi128EEEEEEEEEvNT_6ParamsE,"a",@progbits
	.sectionflags	@""
	.align	4
.nv.constant0._ZN7cutlass13device_kernelIN5flash11enable_sm90INS1_16FlashAttnBwdSm90INS1_25CollectiveMainloopBwdSm90ILi2ELi2ELi2EN4cute5tupleIJNS5_1CILi1EEES8_S8_EEENS6_IJNS7_ILi128EEESA_NS7_ILi64EEEEEENS_6half_tEfNS_4arch4Sm90ELb0ELb0ELb1ELb1ELb0ELb1ELb0ELb0ELi2ELi1ELi2ELi2ELb0EEENS1_24CollectiveEpilogueBwdGQAISC_fSF_Li256ELb1ELb0EEENS1_19SingleTileSchedulerILb1ELb0ELb0ELi128EEEEEEEEEvNT_6ParamsE:
	.zero		2304


//--------------------- .nv.constant0._ZN7cutlass13device_kernelIN5flash11enable_sm90INS1_16FlashAttnBwdSm90INS1_25CollectiveMainloopBwdSm90ILi2ELi2ELi2EN4cute5tupleIJNS5_1CILi1EEES8_S8_EEENS6_IJNS7_ILi128EEESA_NS7_ILi64EEEEEENS_6half_tEfNS_4arch4Sm90ELb0ELb0ELb1ELb1ELb1ELb1ELb0ELb0ELi2ELi1ELi2ELi2ELb0EEENS1_24CollectiveEpilogueBwdGQAISC_fSF_Li256ELb1ELb1EEENS1_19SingleTileSchedulerILb1ELb0ELb0ELi128EEEEEEEEEvNT_6ParamsE --------------------------
	.section	.nv.constant0._ZN7cutlass13device_kernelIN5flash11enable_sm90INS1_16FlashAttnBwdSm90INS1_25CollectiveMainloopBwdSm90ILi2ELi2ELi2EN4cute5tupleIJNS5_1CILi1EEES8_S8_EEENS6_IJNS7_ILi128EEESA_NS7_ILi64EEEEEENS_6half_tEfNS_4arch4Sm90ELb0ELb0ELb1ELb1ELb1ELb1ELb0ELb0ELi2ELi1ELi2ELi2ELb0EEENS1_24CollectiveEpilogueBwdGQAISC_fSF_Li256ELb1ELb1EEENS1_19SingleTileSchedulerILb1ELb0ELb0ELi128EEEEEEEEEvNT_6ParamsE,"a",@progbits
	.sectionflags	@""
	.align	4
.nv.constant0._ZN7cutlass13device_kernelIN5flash11enable_sm90INS1_16FlashAttnBwdSm90INS1_25CollectiveMainloopBwdSm90ILi2ELi2ELi2EN4cute5tupleIJNS5_1CILi1EEES8_S8_EEENS6_IJNS7_ILi128EEESA_NS7_ILi64EEEEEENS_6half_tEfNS_4arch4Sm90ELb0ELb0ELb1ELb1ELb1ELb1ELb0ELb0ELi2ELi1ELi2ELi2ELb0EEENS1_24CollectiveEpilogueBwdGQAISC_fSF_Li256ELb1ELb1EEENS1_19SingleTileSchedulerILb1ELb0ELb0ELi128EEEEEEEEEvNT_6ParamsE:
	.zero		2304


//--------------------- .nv.constant0._ZN7cutlass13device_kernelIN5flash11enable_sm90INS1_16FlashAttnBwdSm90INS1_25CollectiveMainloopBwdSm90ILi2ELi2ELi2EN4cute5tupleIJNS5_1CILi1EEES8_S8_EEENS6_IJNS7_ILi128EEESA_NS7_ILi64EEEEEENS_6half_tEfNS_4arch4Sm90ELb0ELb1ELb1ELb0ELb0ELb1ELb0ELb0ELi2ELi1ELi2ELi2ELb0EEENS1_21CollectiveEpilogueBwdISC_SD_SF_Li256ELb0ELb0ELi1EEENS1_19SingleTileSchedulerILb0ELb0ELb0ELi128EEEEEEEEEvNT_6ParamsE --------------------------
	.section	.nv.constant0._ZN7cutlass13device_kernelIN5flash11enable_sm90INS1_16FlashAttnBwdSm90INS1_25CollectiveMainloopBwdSm90ILi2ELi2ELi2EN4cute5tupleIJNS5_1CILi1EEES8_S8_EEENS6_IJNS7_ILi128EEESA_NS7_ILi64EEEEEENS_6half_tEfNS_4arch4Sm90ELb0ELb1ELb1ELb0ELb0ELb1ELb0ELb0ELi2ELi1ELi2ELi2ELb0EEENS1_21CollectiveEpilogueBwdISC_SD_SF_Li256ELb0ELb0ELi1EEENS1_19SingleTileSchedulerILb0ELb0ELb0ELi128EEEEEEEEEvNT_6ParamsE,"a",@progbits
	.sectionflags	@""
	.align	4
.nv.constant0._ZN7cutlass13device_kernelIN5flash11enable_sm90INS1_16FlashAttnBwdSm90INS1_25CollectiveMainloopBwdSm90ILi2ELi2ELi2EN4cute5tupleIJNS5_1CILi1EEES8_S8_EEENS6_IJNS7_ILi128EEESA_NS7_ILi64EEEEEENS_6half_tEfNS_4arch4Sm90ELb0ELb1ELb1ELb0ELb0ELb1ELb0ELb0ELi2ELi1ELi2ELi2ELb0EEENS1_21CollectiveEpilogueBwdISC_SD_SF_Li256ELb0ELb0ELi1EEENS1_19SingleTileSchedulerILb0ELb0ELb0ELi128EEEEEEEEEvNT_6ParamsE:
	.zero		2944


//--------------------- .nv.constant0._ZN7cutlass13device_kernelIN5flash11enable_sm90INS1_16FlashAttnBwdSm90INS1_25CollectiveMainloopBwdSm90ILi2ELi2ELi2EN4cute5tupleIJNS5_1CILi1EEES8_S8_EEENS6_IJNS7_ILi128EEESA_NS7_ILi64EEEEEENS_6half_tEfNS_4arch4Sm90ELb0ELb1ELb1ELb0ELb1ELb1ELb0ELb0ELi2ELi1ELi2ELi2ELb0EEENS1_21CollectiveEpilogueBwdISC_SD_SF_Li256ELb0ELb0ELi1EEENS1_19SingleTileSchedulerILb0ELb0ELb0ELi128EEEEEEEEEvNT_6ParamsE --------------------------
	.section	.nv.constant0._ZN7cutlass13device_kernelIN5flash11enable_sm90INS1_16FlashAttnBwdSm90INS1_25CollectiveMainloopBwdSm90ILi2ELi2ELi2EN4cute5tupleIJNS5_1CILi1EEES8_S8_EEENS6_IJNS7_ILi128EEESA_NS7_ILi64EEEEEENS_6half_tEfNS_4arch4Sm90ELb0ELb1ELb1ELb0ELb1ELb1ELb0ELb0ELi2ELi1ELi2ELi2ELb0EEENS1_21CollectiveEpilogueBwdISC_SD_SF_Li256ELb0ELb0ELi1EEENS1_19SingleTileSchedulerILb0ELb0ELb0ELi128EEEEEEEEEvNT_6ParamsE,"a",@progbits
	.sectionflags	@""
	.align	4
.nv.constant0._ZN7cutlass13device_kernelIN5flash11enable_sm90INS1_16FlashAttnBwdSm90INS1_25CollectiveMainloopBwdSm90ILi2ELi2ELi2EN4cute5tupleIJNS5_1CILi1EEES8_S8_EEENS6_IJNS7_ILi128EEESA_NS7_ILi64EEEEEENS_6half_tEfNS_4arch4Sm90ELb0ELb1ELb1ELb0ELb1ELb1ELb0ELb0ELi2ELi1ELi2ELi2ELb0EEENS1_21CollectiveEpilogueBwdISC_SD_SF_Li256ELb0ELb0ELi1EEENS1_19SingleTileSchedulerILb0ELb0ELb0ELi128EEEEEEEEEvNT_6ParamsE:
	.zero		2944


//--------------------- .nv.constant0._ZN7cutlass13device_kernelIN5flash11enable_sm90INS1_16FlashAttnBwdSm90INS1_25CollectiveMainloopBwdSm90ILi2ELi2ELi2EN4cute5tupleIJNS5_1CILi1EEES8_S8_EEENS6_IJNS7_ILi128EEESA_NS7_ILi64EEEEEENS_6half_tEfNS_4arch4Sm90ELb0ELb1ELb1ELb0ELb0ELb1ELb0ELb0ELi2ELi1ELi2ELi2ELb0EEENS1_24CollectiveEpilogueBwdGQAISC_fSF_Li256ELb0ELb0EEENS1_19SingleTileSchedulerILb0ELb0ELb0ELi128EEEEEEEEEvNT_6ParamsE --------------------------
	.section	.nv.constant0._ZN7cutlass13device_kernelIN5flash11enable_sm90INS1_16FlashAttnBwdSm90INS1_25CollectiveMainloopBwdSm90ILi2ELi2ELi2EN4cute5tupleIJNS5_1CILi1EEES8_S8_EEENS6_IJNS7_ILi128EEESA_NS7_ILi64EEEEEENS_6half_tEfNS_4arch4Sm90ELb0ELb1ELb1ELb0ELb0ELb1ELb0ELb0ELi2ELi1ELi2ELi2ELb0EEENS1_24CollectiveEpilogueBwdGQAISC_fSF_Li256ELb0ELb0EEENS1_19SingleTileSchedulerILb0ELb0ELb0ELi128EEEEEEEEEvNT_6ParamsE,"a",@progbits
	.sectionflags	@""
	.align	4
.nv.constant0._ZN7cutlass13device_kernelIN5flash11enable_sm90INS1_16FlashAttnBwdSm90INS1_25CollectiveMainloopBwdSm90ILi2ELi2ELi2EN4cute5tupleIJNS5_1CILi1EEES8_S8_EEENS6_IJNS7_ILi128EEESA_NS7_ILi64EEEEEENS_6half_tEfNS_4arch4Sm90ELb0ELb1ELb1ELb0ELb0ELb1ELb0ELb0ELi2ELi1ELi2ELi2ELb0EEENS1_24CollectiveEpilogueBwdGQAISC_fSF_Li256ELb0ELb0EEENS1_19SingleTileSchedulerILb0ELb0ELb0ELi128EEEEEEEEEvNT_6ParamsE:
	.zero		2304


//--------------------- .nv.constant0._ZN7cutlass13device_kernelIN5flash11enable_sm90INS1_16FlashAttnBwdSm90INS1_25CollectiveMainloopBwdSm90ILi2ELi2ELi2EN4cute5tupleIJNS5_1CILi1EEES8_S8_EEENS6_IJNS7_ILi128EEESA_NS7_ILi64EEEEEENS_6half_tEfNS_4arch4Sm90ELb0ELb1ELb1ELb0ELb1ELb1ELb0ELb0ELi2ELi1ELi2ELi2ELb0EEENS1_24CollectiveEpilogueBwdGQAISC_fSF_Li256ELb0ELb1EEENS1_19SingleTileSchedulerILb0ELb0ELb0ELi128EEEEEEEEEvNT_6ParamsE --------------------------
	.section	.nv.constant0._ZN7cutlass13device_kernelIN5flash11enable_sm90INS1_16FlashAttnBwdSm90INS1_25CollectiveMainloopBwdSm90ILi2ELi2ELi2EN4cute5tupleIJNS5_1CILi1EEES8_S8_EEENS6_IJNS7_ILi128EEESA_NS7_ILi64EEEEEENS_6half_tEfNS_4arch4Sm90ELb0ELb1ELb1ELb0ELb1ELb1ELb0ELb0ELi2ELi1ELi2ELi2ELb0EEENS1_24CollectiveEpilogueBwdGQAISC_fSF_Li256ELb0ELb1EEENS1_19SingleTileSchedulerILb0ELb0ELb0ELi128EEEEEEEEEvNT_6ParamsE,"a",@progbits
	.sectionflags	@""
	.align	4
.nv.constant0._ZN7cutlass13device_kernelIN5flash11enable_sm90INS1_16FlashAttnBwdSm90INS1_25CollectiveMainloopBwdSm90ILi2ELi2ELi2EN4cute5tupleIJNS5_1CILi1EEES8_S8_EEENS6_IJNS7_ILi128EEESA_NS7_ILi64EEEEEENS_6half_tEfNS_4arch4Sm90ELb0ELb1ELb1ELb0ELb1ELb1ELb0ELb0ELi2ELi1ELi2ELi2ELb0EEENS1_24CollectiveEpilogueBwdGQAISC_fSF_Li256ELb0ELb1EEENS1_19SingleTileSchedulerILb0ELb0ELb0ELi128EEEEEEEEEvNT_6ParamsE:
	.zero		2304


//--------------------- .nv.constant0._ZN7cutlass13device_kernelIN5flash11enable_sm90INS1_16FlashAttnBwdSm90INS1_25CollectiveMainloopBwdSm90ILi2ELi2ELi2EN4cute5tupleIJNS5_1CILi1EEES8_S8_EEENS6_IJNS7_ILi128EEESA_NS7_ILi64EEEEEENS_6half_tEfNS_4arch4Sm90ELb0ELb1ELb1ELb1ELb0ELb1ELb0ELb0ELi2ELi1ELi2ELi2ELb0EEENS1_21CollectiveEpilogueBwdISC_SD_SF_Li256ELb1ELb0ELi1EEENS1_19SingleTileSchedulerILb1ELb0ELb0ELi128EEEEEEEEEvNT_6ParamsE --------------------------
	.section	.nv.constant0._ZN7cutlass13device_kernelIN5flash11enable_sm90INS1_16FlashAttnBwdSm90INS1_25CollectiveMainloopBwdSm90ILi2ELi2ELi2EN4cute5tupleIJNS5_1CILi1EEES8_S8_EEENS6_IJNS7_ILi128EEESA_NS7_ILi64EEEEEENS_6half_tEfNS_4arch4Sm90ELb0ELb1ELb1ELb1ELb0ELb1ELb0ELb0ELi2ELi1ELi2ELi2ELb0EEENS1_21CollectiveEpilogueBwdISC_SD_SF_Li256ELb1ELb0ELi1EEENS1_19SingleTileSchedulerILb1ELb0ELb0ELi128EEEEEEEEEvNT_6ParamsE,"a",@progbits
	.sectionflags	@""
	.align	4
.nv.constant0._ZN7cutlass13device_kernelIN5flash11enable_sm90INS1_16FlashAttnBwdSm90INS1_25CollectiveMainloopBwdSm90ILi2ELi2ELi2EN4cute5tupleIJNS5_1CILi1EEES8_S8_EEENS6_IJNS7_ILi128EEESA_NS7_ILi64EEEEEENS_6half_tEfNS_4arch4Sm90ELb0ELb1ELb1ELb1ELb0ELb1ELb0ELb0ELi2ELi1ELi2ELi2ELb0EEENS1_21CollectiveEpilogueBwdISC_SD_SF_Li256ELb1ELb0ELi1EEENS1_19SingleTileSchedulerILb1ELb0ELb0ELi128EEEEEEEEEvNT_6ParamsE:
	.zero		2304


//--------------------- .nv.constant0._ZN7cutlass13device_kernelIN5flash11enable_sm90INS1_16FlashAttnBwdSm90INS1_25CollectiveMainloopBwdSm90ILi2ELi2ELi2EN4cute5tupleIJNS5_1CILi1EEES8_S8_EEENS6_IJNS7_ILi128EEESA_NS7_ILi64EEEEEENS_6half_tEfNS_4arch4Sm90ELb0ELb1ELb1ELb1ELb1ELb1ELb0ELb0ELi2ELi1ELi2ELi2ELb0EEENS1_21CollectiveEpilogueBwdISC_SD_SF_Li256ELb1ELb0ELi1EEENS1_19SingleTileSchedulerILb1ELb0ELb0ELi128EEEEEEEEEvNT_6ParamsE --------------------------
	.section	.nv.constant0._ZN7cutlass13device_kernelIN5flash11enable_sm90INS1_16FlashAttnBwdSm90INS1_25CollectiveMainloopBwdSm90ILi2ELi2ELi2EN4cute5tupleIJNS5_1CILi1EEES8_S8_EEENS6_IJNS7_ILi128EEESA_NS7_ILi64EEEEEENS_6half_tEfNS_4arch4Sm90ELb0ELb1ELb1ELb1ELb1ELb1ELb0ELb0ELi2ELi1ELi2ELi2ELb0EEENS1_21CollectiveEpilogueBwdISC_SD_SF_Li256ELb1ELb0ELi1EEENS1_19SingleTileSchedulerILb1ELb0ELb0ELi128EEEEEEEEEvNT_6ParamsE,"a",@progbits
	.sectionflags	@""
	.align	4
.nv.constant0._ZN7cutlass13device_kernelIN5flash11enable_sm90INS1_16FlashAttnBwdSm90INS1_25CollectiveMainloopBwdSm90ILi2ELi2ELi2EN4cute5tupleIJNS5_1CILi1EEES8_S8_EEENS6_IJNS7_ILi128EEESA_NS7_ILi64EEEEEENS_6half_tEfNS_4arch4Sm90ELb0ELb1ELb1ELb1ELb1ELb1ELb0ELb0ELi2ELi1ELi2ELi2ELb0EEENS1_21CollectiveEpilogueBwdISC_SD_SF_Li256ELb1ELb0ELi1EEENS1_19SingleTileSchedulerILb1ELb0ELb0ELi128EEEEEEEEEvNT_6ParamsE:
	.zero		2304


//--------------------- .nv.constant0._ZN7cutlass13device_kernelIN5flash11enable_sm90INS1_16FlashAttnBwdSm90INS1_25CollectiveMainloopBwdSm90ILi2ELi2ELi2EN4cute5tupleIJNS5_1CILi1EEES8_S8_EEENS6_IJNS7_ILi128EEESA_NS7_ILi64EEEEEENS_6half_tEfNS_4arch4Sm90ELb0ELb1ELb1ELb1ELb0ELb1ELb0ELb0ELi2ELi1ELi2ELi2ELb0EEENS1_24CollectiveEpilogueBwdGQAISC_fSF_Li256ELb1ELb0EEENS1_19SingleTileSchedulerILb1ELb0ELb0ELi128EEEEEEEEEvNT_6ParamsE --------------------------
	.section	.nv.constant0._ZN7cutlass13device_kernelIN5flash11enable_sm90INS1_16FlashAttnBwdSm90INS1_25CollectiveMainloopBwdSm90ILi2ELi2ELi2EN4cute5tupleIJNS5_1CILi1EEES8_S8_EEENS6_IJNS7_ILi128EEESA_NS7_ILi64EEEEEENS_6half_tEfNS_4arch4Sm90ELb0ELb1ELb1ELb1ELb0ELb1ELb0ELb0ELi2ELi1ELi2ELi2ELb0EEENS1_24CollectiveEpilogueBwdGQAISC_fSF_Li256ELb1ELb0EEENS1_19SingleTileSchedulerILb1ELb0ELb0ELi128EEEEEEEEEvNT_6ParamsE,"a",@progbits
	.sectionflags	@""
	.align	4
.nv.constant0._ZN7cutlass13device_kernelIN5flash11enable_sm90INS1_16FlashAttnBwdSm90INS1_25CollectiveMainloopBwdSm90ILi2ELi2ELi2EN4cute5tupleIJNS5_1CILi1EEES8_S8_EEENS6_IJNS7_ILi128EEESA_NS7_ILi64EEEEEENS_6half_tEfNS_4arch4Sm90ELb0ELb1ELb1ELb1ELb0ELb1ELb0ELb0ELi2ELi1ELi2ELi2ELb0EEENS1_24CollectiveEpilogueBwdGQAISC_fSF_Li256ELb1ELb0EEENS1_19SingleTileSchedulerILb1ELb0ELb0ELi128EEEEEEEEEvNT_6ParamsE:
	.zero		2304


//--------------------- .nv.constant0._ZN7cutlass13device_kernelIN5flash11enable_sm90INS1_16FlashAttnBwdSm90INS1_25CollectiveMainloopBwdSm90ILi2ELi2ELi2EN4cute5tupleIJNS5_1CILi1EEES8_S8_EEENS6_IJNS7_ILi128EEESA_NS7_ILi64EEEEEENS_6half_tEfNS_4arch4Sm90ELb0ELb1ELb1ELb1ELb1ELb1ELb0ELb0ELi2ELi1ELi2ELi2ELb0EEENS1_24CollectiveEpilogueBwdGQAISC_fSF_Li256ELb1ELb1EEENS1_19SingleTileSchedulerILb1ELb0ELb0ELi128EEEEEEEEEvNT_6ParamsE --------------------------
	.section	.nv.constant0._ZN7cutlass13device_kernelIN5flash11enable_sm90INS1_16FlashAttnBwdSm90INS1_25CollectiveMainloopBwdSm90ILi2ELi2ELi2EN4cute5tupleIJNS5_1CILi1EEES8_S8_EEENS6_IJNS7_ILi128EEESA_NS7_ILi64EEEEEENS_6half_tEfNS_4arch4Sm90ELb0ELb1ELb1ELb1ELb1ELb1ELb0ELb0ELi2ELi1ELi2ELi2ELb0EEENS1_24CollectiveEpilogueBwdGQAISC_fSF_Li256ELb1ELb1EEENS1_19SingleTileSchedulerILb1ELb0ELb0ELi128EEEEEEEEEvNT_6ParamsE,"a",@progbits
	.sectionflags	@""
	.align	4
.nv.constant0._ZN7cutlass13device_kernelIN5flash11enable_sm90INS1_16FlashAttnBwdSm90INS1_25CollectiveMainloopBwdSm90ILi2ELi2ELi2EN4cute5tupleIJNS5_1CILi1EEES8_S8_EEENS6_IJNS7_ILi128EEESA_NS7_ILi64EEEEEENS_6half_tEfNS_4arch4Sm90ELb0ELb1ELb1ELb1ELb1ELb1ELb0ELb0ELi2ELi1ELi2ELi2ELb0EEENS1_24CollectiveEpilogueBwdGQAISC_fSF_Li256ELb1ELb1EEENS1_19SingleTileSchedulerILb1ELb0ELb0ELi128EEEEEEEEEvNT_6ParamsE:
	.zero		2304


//--------------------- .nv.constant0._ZN7cutlass13device_kernelIN5flash11enable_sm90INS1_16FlashAttnBwdSm90INS1_25CollectiveMainloopBwdSm90ILi2ELi2ELi2EN4cute5tupleIJNS5_1CILi1EEES8_S8_EEENS6_IJNS7_ILi96EEENS7_ILi128EEENS7_ILi64EEEEEENS_6half_tEfNS_4arch4Sm90ELb1ELb0ELb1ELb0ELb0ELb1ELb0ELb1ELi2ELi1ELi2ELi2ELb0EEENS1_21CollectiveEpilogueBwdISD_SE_SG_Li256ELb0ELb0ELi1EEENS1_25SingleTileBwdLPTSchedulerILb0ELi128ELb0EEEEEEEEEvNT_6ParamsE --------------------------
	.section	.nv.constant0._ZN7cutlass13device_kernelIN5flash11enable_sm90INS1_16FlashAttnBwdSm90INS1_25CollectiveMainloopBwdSm90ILi2ELi2ELi2EN4cute5tupleIJNS5_1CILi1EEES8_S8_EEENS6_IJNS7_ILi96EEENS7_ILi128EEENS7_ILi64EEEEEENS_6half_tEfNS_4arch4Sm90ELb1ELb0ELb1ELb0ELb0ELb1ELb0ELb1ELi2ELi1ELi2ELi2ELb0EEENS1_21CollectiveEpilogueBwdISD_SE_SG_Li256ELb0ELb0ELi1EEENS1_25SingleTileBwdLPTSchedulerILb0ELi128ELb0EEEEEEEEEvNT_6ParamsE,"a",@progbits
	.sectionflags	@""
	.align	4
.nv.constant0._ZN7cutlass13device_kernelIN5flash11enable_sm90INS1_16FlashAttnBwdSm90INS1_25CollectiveMainloopBwdSm90ILi2ELi2ELi2EN4cute5tupleIJNS5_1CILi1EEES8_S8_EEENS6_IJNS7_ILi96EEENS7_ILi128EEENS7_ILi64EEEEEENS_6half_tEfNS_4arch4Sm90ELb1ELb0ELb1ELb0ELb0ELb1ELb0ELb1ELi2ELi1ELi2ELi2ELb0EEENS1_21CollectiveEpilogueBwdISD_SE_SG_Li256ELb0ELb0ELi1EEENS1_25SingleTileBwdLPTSchedulerILb0ELi128ELb0EEEEEEEEEvNT_6ParamsE:
	.zero		2944


//--------------------- .nv.constant0._ZN7cutlass13device_kernelIN5flash11enable_sm90INS1_16FlashAttnBwdSm90INS1_25CollectiveMainloopBwdSm90ILi2ELi2ELi2EN4cute5tupleIJNS5_1CILi1EEES8_S8_EEENS6_IJNS7_ILi96EEENS7_ILi128EEENS7_ILi64EEEEEENS_6half_tEfNS_4arch4Sm90ELb1ELb0ELb1ELb0ELb1ELb1ELb0ELb1ELi2ELi1ELi2ELi2ELb0EEENS1_21CollectiveEpilogueBwdISD_SE_SG_Li256ELb0ELb0ELi1EEENS1_25SingleTileBwdLPTSchedulerILb0ELi128ELb1EEEEEEEEEvNT_6ParamsE --------------------------
	.section	.nv.constant0._ZN7cutlass13device_kernelIN5flash11enable_sm90INS1_16FlashAttnBwdSm90INS1_25CollectiveMainloopBwdSm90ILi2ELi2ELi2EN4cute5tupleIJNS5_1CILi1EEES8_S8_EEENS6_IJNS7_ILi96EEENS7_ILi128EEENS7_ILi64EEEEEENS_6half_tEfNS_4arch4Sm90ELb1ELb0ELb1ELb0ELb1ELb1ELb0ELb1ELi2ELi1ELi2ELi2ELb0EEENS1_21CollectiveEpilogueBwdISD_SE_SG_Li256ELb0ELb0ELi1EEENS1_25SingleTileBwdLPTSchedulerILb0ELi128ELb1EEEEEEEEEvNT_6ParamsE,"a",@progbits
	.sectionflags	@""
	.align	4
.nv.constant0._ZN7cutlass13device_kernelIN5flash11enable_sm90INS1_16FlashAttnBwdSm90INS1_25CollectiveMainloopBwdSm90ILi2ELi2ELi2EN4cute5tupleIJNS5_1CILi1EEES8_S8_EEENS6_IJNS7_ILi96EEENS7_ILi128EEENS7_ILi64EEEEEENS_6half_tEfNS_4arch4Sm90ELb1ELb0ELb1ELb0ELb1ELb1ELb0ELb1ELi2ELi1ELi2ELi2ELb0EEENS1_21CollectiveEpilogueBwdISD_SE_SG_Li256ELb0ELb0ELi1EEENS1_25SingleTileBwdLPTSchedulerILb0ELi128ELb1EEEEEEEEEvNT_6ParamsE:
	.zero		2944


//--------------------- .nv.constant0._ZN7cutlass13device_kernelIN5flash11enable_sm90INS1_16FlashAttnBwdSm90INS1_25CollectiveMainloopBwdSm90ILi2ELi2ELi2EN4cute5tupleIJNS5_1CILi1EEES8_S8_EEENS6_IJNS7_ILi96EEENS7_ILi128EEENS7_ILi64EEEEEENS_6half_tEfNS_4arch4Sm90ELb1ELb0ELb1ELb0ELb0ELb1ELb0ELb1ELi2ELi1ELi2ELi2ELb0EEENS1_24CollectiveEpilogueBwdGQAISD_fSG_Li256ELb0ELb0EEENS1_25SingleTileBwdLPTSchedulerILb0ELi128ELb0EEEEEEEEEvNT_6ParamsE --------------------------
	.section	.nv.constant0._ZN7cutlass13device_kernelIN5flash11enable_sm90INS1_16FlashAttnBwdSm90INS1_25CollectiveMainloopBwdSm90ILi2ELi2ELi2EN4cute5tupleIJNS5_1CILi1EEES8_S8_EEENS6_IJNS7_ILi96EEENS7_ILi128EEENS7_ILi64EEEEEENS_6half_tEfNS_4arch4Sm90ELb1ELb0ELb1ELb0ELb0ELb1ELb0ELb1ELi2ELi1ELi2ELi2ELb0EEENS1_24CollectiveEpilogueBwdGQAISD_fSG_Li256ELb0ELb0EEENS1_25SingleTileBwdLPTSchedulerILb0ELi128ELb0EEEEEEEEEvNT_6ParamsE,"a",@progbits
	.sectionflags	@""
	.align	4
.nv.constant0._ZN7cutlass13device_kernelIN5flash11enable_sm90INS1_16FlashAttnBwdSm90INS1_25CollectiveMainloopBwdSm90ILi2ELi2ELi2EN4cute5tupleIJNS5_1CILi1EEES8_S8_EEENS6_IJNS7_ILi96EEENS7_ILi128EEENS7_ILi64EEEEEENS_6half_tEfNS_4arch4Sm90ELb1ELb0ELb1ELb0ELb0ELb1ELb0ELb1ELi2ELi1ELi2ELi2ELb0EEENS1_24CollectiveEpilogueBwdGQAISD_fSG_Li256ELb0ELb0EEENS1_25SingleTileBwdLPTSchedulerILb0ELi128ELb0EEEEEEEEEvNT_6ParamsE:
	.zero		2432


//--------------------- .nv.constant0._ZN7cutlass13device_kernelIN5flash11enable_sm90INS1_16FlashAttnBwdSm90INS1_25CollectiveMainloopBwdSm90ILi2ELi2ELi2EN4cute5tupleIJNS5_1CILi1EEES8_S8_EEENS6_IJNS7_ILi96EEENS7_ILi128EEENS7_ILi64EEEEEENS_6half_tEfNS_4arch4Sm90ELb1ELb0ELb1ELb0ELb1ELb1ELb0ELb1ELi2ELi1ELi2ELi2ELb0EEENS1_24CollectiveEpilogueBwdGQAISD_fSG_Li256ELb0ELb1EEENS1_25SingleTileBwdLPTSchedulerILb0ELi128ELb1EEEEEEEEEvNT_6ParamsE --------------------------
	.section	.nv.constant0._ZN7cutlass13device_kernelIN5flash11enable_sm90INS1_16FlashAttnBwdSm90INS1_25CollectiveMainloopBwdSm90ILi2ELi2ELi2EN4cute5tupleIJNS5_1CILi1EEES8_S8_EEENS6_IJNS7_ILi96EEENS7_ILi128EEENS7_ILi64EEEEEENS_6half_tEfNS_4arch4Sm90ELb1ELb0ELb1ELb0ELb1ELb1ELb0ELb1ELi2ELi1ELi2ELi2ELb0EEENS1_24CollectiveEpilogueBwdGQAISD_fSG_Li256ELb0ELb1EEENS1_25SingleTileBwdLPTSchedulerILb0ELi128ELb1EEEEEEEEEvNT_6ParamsE,"a",@progbits
	.sectionflags	@""
	.align	4
.nv.constant0._ZN7cutlass13device_kernelIN5flash11enable_sm90INS1_16FlashAttnBwdSm90INS1_25CollectiveMainloopBwdSm90ILi2ELi2ELi2EN4cute5tupleIJNS5_1CILi1EEES8_S8_EEENS6_IJNS7_ILi96EEENS7_ILi128EEENS7_ILi64EEEEEENS_6half_tEfNS_4arch4Sm90ELb1ELb0ELb1ELb0ELb1ELb1ELb0ELb1ELi2ELi1ELi2ELi2ELb0EEENS1_24CollectiveEpilogueBwdGQAISD_fSG_Li256ELb0ELb1EEENS1_25SingleTileBwdLPTSchedulerILb0ELi128ELb1EEEEEEEEEvNT_6ParamsE:
	.zero		2432


//--------------------- .nv.constant0._ZN7cutlass13device_kernelIN5flash22FlashAttnBwdPreprocessIN4cute5tupleIJNS3_1CILi96EEENS5_ILi64EEEEEENS_6half_tEfNS_4arch4Sm90ELb1ELb0EEEEEvNT_6ParamsE --------------------------
	.section	.nv.constant0._ZN7cutlass13device_kernelIN5flash22FlashAttnBwdPreprocessIN4cute5tupleIJNS3_1CILi96EEENS5_ILi64EEEEEENS_6half_tEfNS_4arch4Sm90ELb1ELb0EEEEEvNT_6ParamsE,"a",@progbits
	.sectionflags	@""
	.align	4
.nv.constant0._ZN7cutlass13device_kernelIN5flash22FlashAttnBwdPreprocessIN4cute5tupleIJNS3_1CILi96EEENS5_ILi64EEEEEENS_6half_tEfNS_4arch4Sm90ELb1ELb0EEEEEvNT_6ParamsE:
	.zero		768


//--------------------- .nv.constant0._ZN7cutlass13device_kernelIN5flash11enable_sm90INS1_16FlashAttnBwdSm90INS1_25CollectiveMainloopBwdSm90ILi2ELi2ELi2EN4cute5tupleIJNS5_1CILi1EEES8_S8_EEENS6_IJNS7_ILi96EEENS7_ILi128EEENS7_ILi64EEEEEENS_6half_tEfNS_4arch4Sm90ELb1ELb0ELb1ELb1ELb0ELb1ELb0ELb1ELi2ELi1ELi2ELi2ELb0EEENS1_21CollectiveEpilogueBwdISD_SE_SG_Li256ELb1ELb0ELi1EEENS1_25SingleTileBwdLPTSchedulerILb1ELi128ELb0EEEEEEEEEvNT_6ParamsE --------------------------
	.section	.nv.constant0._ZN7cutlass13device_kernelIN5flash11enable_sm90INS1_16FlashAttnBwdSm90INS1_25CollectiveMainloopBwdSm90ILi2ELi2ELi2EN4cute5tupleIJNS5_1CILi1EEES8_S8_EEENS6_IJNS7_ILi96EEENS7_ILi128EEENS7_ILi64EEEEEENS_6half_tEfNS_4arch4Sm90ELb1ELb0ELb1ELb1ELb0ELb1ELb0ELb1ELi2ELi1ELi2ELi2ELb0EEENS1_21CollectiveEpilogueBwdISD_SE_SG_Li256ELb1ELb0ELi1EEENS1_25SingleTileBwdLPTSchedulerILb1ELi128ELb0EEEEEEEEEvNT_6ParamsE,"a",@progbits
	.sectionflags	@""
	.align	4
.nv.constant0._ZN7cutlass13device_kernelIN5flash11enable_sm90INS1_16FlashAttnBwdSm90INS1_25CollectiveMainloopBwdSm90ILi2ELi2ELi2EN4cute5tupleIJNS5_1CILi1EEES8_S8_EEENS6_IJNS7_ILi96EEENS7_ILi128EEENS7_ILi64EEEEEENS_6half_tEfNS_4arch4Sm90ELb1ELb0ELb1ELb1ELb0ELb1ELb0ELb1ELi2ELi1ELi2ELi2ELb0EEENS1_21CollectiveEpilogueBwdISD_SE_SG_Li256ELb1ELb0ELi1EEENS1_25SingleTileBwdLPTSchedulerILb1ELi128ELb0EEEEEEEEEvNT_6ParamsE:
	.zero		2304


//--------------------- .nv.constant0._ZN7cutlass13device_kernelIN5flash11enable_sm90INS1_16FlashAttnBwdSm90INS1_25CollectiveMainloopBwdSm90ILi2ELi2ELi2EN4cute5tupleIJNS5_1CILi1EEES8_S8_EEENS6_IJNS7_ILi96EEENS7_ILi128EEENS7_ILi64EEEEEENS_6half_tEfNS_4arch4Sm90ELb1ELb0ELb1ELb1ELb1ELb1ELb0ELb1ELi2ELi1ELi2ELi2ELb0EEENS1_21CollectiveEpilogueBwdISD_SE_SG_Li256ELb1ELb0ELi1EEENS1_25SingleTileBwdLPTSchedulerILb1ELi128ELb1EEEEEEEEEvNT_6ParamsE --------------------------
	.section	.nv.constant0._ZN7cutlass13device_kernelIN5flash11enable_sm90INS1_16FlashAttnBwdSm90INS1_25CollectiveMainloopBwdSm90ILi2ELi2ELi2EN4cute5tupleIJNS5_1CILi1EEES8_S8_EEENS6_IJNS7_ILi96EEENS7_ILi128EEENS7_ILi64EEEEEENS_6half_tEfNS_4arch4Sm90ELb1ELb0ELb1ELb1ELb1ELb1ELb0ELb1ELi2ELi1ELi2ELi2ELb0EEENS1_21CollectiveEpilogueBwdISD_SE_SG_Li256ELb1ELb0ELi1EEENS1_25SingleTileBwdLPTSchedulerILb1ELi128ELb1EEEEEEEEEvNT_6ParamsE,"a",@progbits
	.sectionflags	@""
	.align	4
.nv.constant0._ZN7cutlass13device_kernelIN5flash11enable_sm90INS1_16FlashAttnBwdSm90INS1_25CollectiveMainloopBwdSm90ILi2ELi2ELi2EN4cute5tupleIJNS5_1CILi1EEES8_S8_EEENS6_IJNS7_ILi96EEENS7_ILi128EEENS7_ILi64EEEEEENS_6half_tEfNS_4arch4Sm90ELb1ELb0ELb1ELb1ELb1ELb1ELb0ELb1ELi2ELi1ELi2ELi2ELb0EEENS1_21CollectiveEpilogueBwdISD_SE_SG_Li256ELb1ELb0ELi1EEENS1_25SingleTileBwdLPTSchedulerILb1ELi128ELb1EEEEEEEEEvNT_6ParamsE:
	.zero		2304


//--------------------- .nv.constant0._ZN7cutlass13device_kernelIN5flash11enable_sm90INS1_16FlashAttnBwdSm90INS1_25CollectiveMainloopBwdSm90ILi2ELi2ELi2EN4cute5tupleIJNS5_1CILi1EEES8_S8_EEENS6_IJNS7_ILi96EEENS7_ILi128EEENS7_ILi64EEEEEENS_6half_tEfNS_4arch4Sm90ELb1ELb0ELb1ELb1ELb0ELb1ELb0ELb1ELi2ELi1ELi2ELi2ELb0EEENS1_24CollectiveEpilogueBwdGQAISD_fSG_Li256ELb1ELb0EEENS1_25SingleTileBwdLPTSchedulerILb1ELi128ELb0EEEEEEEEEvNT_6ParamsE --------------------------
	.section	.nv.constant0._ZN7cutlass13device_kernelIN5flash11enable_sm90INS1_16FlashAttnBwdSm90INS1_25CollectiveMainloopBwdSm90ILi2ELi2ELi2EN4cute5tupleIJNS5_1CILi1EEES8_S8_EEENS6_IJNS7_ILi96EEENS7_ILi128EEENS7_ILi64EEEEEENS_6half_tEfNS_4arch4Sm90ELb1ELb0ELb1ELb1ELb0ELb1ELb0ELb1ELi2ELi1ELi2ELi2ELb0EEENS1_24CollectiveEpilogueBwdGQAISD_fSG_Li256ELb1ELb0EEENS1_25SingleTileBwdLPTSchedulerILb1ELi128ELb0EEEEEEEEEvNT_6ParamsE,"a",@progbits
	.sectionflags	@""
	.align	4
.nv.constant0._ZN7cutlass13device_kernelIN5flash11enable_sm90INS1_16FlashAttnBwdSm90INS1_25CollectiveMainloopBwdSm90ILi2ELi2ELi2EN4cute5tupleIJNS5_1CILi1EEES8_S8_EEENS6_IJNS7_ILi96EEENS7_ILi128EEENS7_ILi64EEEEEENS_6half_tEfNS_4arch4Sm90ELb1ELb0ELb1ELb1ELb0ELb1ELb0ELb1ELi2ELi1ELi2ELi2ELb0EEENS1_24CollectiveEpilogueBwdGQAISD_fSG_Li256ELb1ELb0EEENS1_25SingleTileBwdLPTSchedulerILb1ELi128ELb0EEEEEEEEEvNT_6ParamsE:
	.zero		2432


//--------------------- .nv.constant0._ZN7cutlass13device_kernelIN5flash32FlashAttnBwdPostprocessConvertdQIN4cute5tupleIJNS3_1CILi96EEENS5_ILi64EEEEEENS_6half_tEfNS_4arch4Sm90ELi256ENS3_8TiledMMAINS3_8MMA_AtomIJNS3_4SM904GMMA25MMA_64x16x16_F32F16F16_SSILNSF_5MajorE1ELSH_0ELNSF_7ScaleInE1ELSI_1EEEEEENS3_6LayoutINS4_IJNS5_ILi1EEENS5_ILi2EEESM_EEENS4_IJNS5_ILi0EEESM_SP_EEEEENS4_IJNS3_10UnderscoreESS_SS_EEEEELb1EEEEEvNT_6ParamsE --------------------------
	.section	.nv.constant0._ZN7cutlass13device_kernelIN5flash32FlashAttnBwdPostprocessConvertdQIN4cute5tupleIJNS3_1CILi96EEENS5_ILi64EEEEEENS_6half_tEfNS_4arch4Sm90ELi256ENS3_8TiledMMAINS3_8MMA_AtomIJNS3_4SM904GMMA25MMA_64x16x16_F32F16F16_SSILNSF_5MajorE1ELSH_0ELNSF_7ScaleInE1ELSI_1EEEEEENS3_6LayoutINS4_IJNS5_ILi1EEENS5_ILi2EEESM_EEENS4_IJNS5_ILi0EEESM_SP_EEEEENS4_IJNS3_10UnderscoreESS_SS_EEEEELb1EEEEEvNT_6ParamsE,"a",@progbits
	.sectionflags	@""
	.align	4
.nv.constant0._ZN7cutlass13device_kernelIN5flash32FlashAttnBwdPostprocessConvertdQIN4cute5tupleIJNS3_1CILi96EEENS5_ILi64EEEEEENS_6half_tEfNS_4arch4Sm90ELi256ENS3_8TiledMMAINS3_8MMA_AtomIJNS3_4SM904GMMA25MMA_64x16x16_F32F16F16_SSILNSF_5MajorE1ELSH_0ELNSF_7ScaleInE1ELSI_1EEEEEENS3_6LayoutINS4_IJNS5_ILi1EEENS5_ILi2EEESM_EEENS4_IJNS5_ILi0EEESM_SP_EEEEENS4_IJNS3_10UnderscoreESS_SS_EEEEELb1EEEEEvNT_6ParamsE:
	.zero		640


//--------------------- .nv.constant0._ZN7cutlass13device_kernelIN5flash11enable_sm90INS1_16FlashAttnBwdSm90INS1_25CollectiveMainloopBwdSm90ILi2ELi2ELi2EN4cute5tupleIJNS5_1CILi1EEES8_S8_EEENS6_IJNS7_ILi96EEENS7_ILi128EEENS7_ILi64EEEEEENS_6half_tEfNS_4arch4Sm90ELb1ELb0ELb1ELb1ELb1ELb1ELb0ELb1ELi2ELi1ELi2ELi2ELb0EEENS1_24CollectiveEpilogueBwdGQAISD_fSG_Li256ELb1ELb1EEENS1_25SingleTileBwdLPTSchedulerILb1ELi128ELb1EEEEEEEEEvNT_6ParamsE --------------------------
	.section	.nv.constant0._ZN7cutlass13device_kernelIN5flash11enable_sm90INS1_16FlashAttnBwdSm90INS1_25CollectiveMainloopBwdSm90ILi2ELi2ELi2EN4cute5tupleIJNS5_1CILi1EEES8_S8_EEENS6_IJNS7_ILi96EEENS7_ILi128EEENS7_ILi64EEEEEENS_6half_tEfNS_4arch4Sm90ELb1ELb0ELb1ELb1ELb1ELb1ELb0ELb1ELi2ELi1ELi2ELi2ELb0EEENS1_24CollectiveEpilogueBwdGQAISD_fSG_Li256ELb1ELb1EEENS1_25SingleTileBwdLPTSchedulerILb1ELi128ELb1EEEEEEEEEvNT_6ParamsE,"a",@progbits
	.sectionflags	@""
	.align	4
.nv.constant0._ZN7cutlass13device_kernelIN5flash11enable_sm90INS1_16FlashAttnBwdSm90INS1_25CollectiveMainloopBwdSm90ILi2ELi2ELi2EN4cute5tupleIJNS5_1CILi1EEES8_S8_EEENS6_IJNS7_ILi96EEENS7_ILi128EEENS7_ILi64EEEEEENS_6half_tEfNS_4arch4Sm90ELb1ELb0ELb1ELb1ELb1ELb1ELb0ELb1ELi2ELi1ELi2ELi2ELb0EEENS1_24CollectiveEpilogueBwdGQAISD_fSG_Li256ELb1ELb1EEENS1_25SingleTileBwdLPTSchedulerILb1ELi128ELb1EEEEEEEEEvNT_6ParamsE:
	.zero		2432


//--------------------- .nv.constant0._ZN7cutlass13device_kernelIN5flash22FlashAttnBwdPreprocessIN4cute5tupleIJNS3_1CILi96EEENS5_ILi64EEEEEENS_6half_tEfNS_4arch4Sm90ELb1ELb1EEEEEvNT_6ParamsE --------------------------
	.section	.nv.constant0._ZN7cutlass13device_kernelIN5flash22FlashAttnBwdPreprocessIN4cute5tupleIJNS3_1CILi96EEENS5_ILi64EEEEEENS_6half_tEfNS_4arch4Sm90ELb1ELb1EEEEEvNT_6ParamsE,"a",@progbits
	.sectionflags	@""
	.align	4
.nv.constant0._ZN7cutlass13device_kernelIN5flash22FlashAttnBwdPreprocessIN4cute5tupleIJNS3_1CILi96EEENS5_ILi64EEEEEENS_6half_tEfNS_4arch4Sm90ELb1ELb1EEEEEvNT_6ParamsE:
	.zero		768


//--------------------- .nv.constant0._ZN7cutlass13device_kernelIN5flash11enable_sm90INS1_16FlashAttnBwdSm90INS1_25CollectiveMainloopBwdSm90ILi2ELi2ELi2EN4cute5tupleIJNS5_1CILi1EEES8_S8_EEENS6_IJNS7_ILi128EEESA_NS7_ILi64EEEEEENS_6half_tEfNS_4arch4Sm90ELb0ELb0ELb0ELb0ELb0ELb1ELb0ELb0ELi2ELi1ELi2ELi2ELb0EEENS1_21CollectiveEpilogueBwdISC_SD_SF_Li256ELb0ELb0ELi1EEENS1_19SingleTileSchedulerILb0ELb0ELb0ELi128EEEEEEEEEvNT_6ParamsE --------------------------
	.section	.nv.constant0._ZN7cutlass13device_kernelIN5flash11enable_sm90INS1_16FlashAttnBwdSm90INS1_25CollectiveMainloopBwdSm90ILi2ELi2ELi2EN4cute5tupleIJNS5_1CILi1EEES8_S8_EEENS6_IJNS7_ILi128EEESA_NS7_ILi64EEEEEENS_6half_tEfNS_4arch4Sm90ELb0ELb0ELb0ELb0ELb0ELb1ELb0ELb0ELi2ELi1ELi2ELi2ELb0EEENS1_21CollectiveEpilogueBwdISC_SD_SF_Li256ELb0ELb0ELi1EEENS1_19SingleTileSchedulerILb0ELb0ELb0ELi128EEEEEEEEEvNT_6ParamsE,"a",@progbits
	.sectionflags	@""
	.align	4
.nv.constant0._ZN7cutlass13device_kernelIN5flash11enable_sm90INS1_16FlashAttnBwdSm90INS1_25CollectiveMainloopBwdSm90ILi2ELi2ELi2EN4cute5tupleIJNS5_1CILi1EEES8_S8_EEENS6_IJNS7_ILi128EEESA_NS7_ILi64EEEEEENS_6half_tEfNS_4arch4Sm90ELb0ELb0ELb0ELb0ELb0ELb1ELb0ELb0ELi2ELi1ELi2ELi2ELb0EEENS1_21CollectiveEpilogueBwdISC_SD_SF_Li256ELb0ELb0ELi1EEENS1_19SingleTileSchedulerILb0ELb0ELb0ELi128EEEEEEEEEvNT_6ParamsE:
	.zero		2944


//--------------------- .nv.constant0._ZN7cutlass13device_kernelIN5flash11enable_sm90INS1_16FlashAttnBwdSm90INS1_25CollectiveMainloopBwdSm90ILi2ELi2ELi2EN4cute5tupleIJNS5_1CILi1EEES8_S8_EEENS6_IJNS7_ILi128EEESA_NS7_ILi64EEEEEENS_6half_tEfNS_4arch4Sm90ELb0ELb0ELb0ELb0ELb1ELb1ELb0ELb0ELi2ELi1ELi2ELi2ELb0EEENS1_21CollectiveEpilogueBwdISC_SD_SF_Li256ELb0ELb0ELi1EEENS1_19SingleTileSchedulerILb0ELb0ELb0ELi128EEEEEEEEEvNT_6ParamsE --------------------------
	.section	.nv.constant0._ZN7cutlass13device_kernelIN5flash11enable_sm90INS1_16FlashAttnBwdSm90INS1_25CollectiveMainloopBwdSm90ILi2ELi2ELi2EN4cute5tupleIJNS5_1CILi1EEES8_S8_EEENS6_IJNS7_ILi128EEESA_NS7_ILi64EEEEEENS_6half_tEfNS_4arch4Sm90ELb0ELb0ELb0ELb0ELb1ELb1ELb0ELb0ELi2ELi1ELi2ELi2ELb0EEENS1_21CollectiveEpilogueBwdISC_SD_SF_Li256ELb0ELb0ELi1EEENS1_19SingleTileSchedulerILb0ELb0ELb0ELi128EEEEEEEEEvNT_6ParamsE,"a",@progbits
	.sectionflags	@""
	.align	4
.nv.constant0._ZN7cutlass13device_kernelIN5flash11enable_sm90INS1_16FlashAttnBwdSm90INS1_25CollectiveMainloopBwdSm90ILi2ELi2ELi2EN4cute5tupleIJNS5_1CILi1EEES8_S8_EEENS6_IJNS7_ILi128EEESA_NS7_ILi64EEEEEENS_6half_tEfNS_4arch4Sm90ELb0ELb0ELb0ELb0ELb1ELb1ELb0ELb0ELi2ELi1ELi2ELi2ELb0EEENS1_21CollectiveEpilogueBwdISC_SD_SF_Li256ELb0ELb0ELi1EEENS1_19SingleTileSchedulerILb0ELb0ELb0ELi128EEEEEEEEEvNT_6ParamsE:
	.zero		2944


//--------------------- .nv.constant0._ZN7cutlass13device_kernelIN5flash11enable_sm90INS1_16FlashAttnBwdSm90INS1_25CollectiveMainloopBwdSm90ILi2ELi2ELi2EN4cute5tupleIJNS5_1CILi1EEES8_S8_EEENS6_IJNS7_ILi128EEESA_NS7_ILi64EEEEEENS_6half_tEfNS_4arch4Sm90ELb0ELb0ELb0ELb0ELb0ELb1ELb0ELb0ELi2ELi1ELi2ELi2ELb0EEENS1_24CollectiveEpilogueBwdGQAISC_fSF_Li256ELb0ELb0EEENS1_19SingleTileSchedulerILb0ELb0ELb0ELi128EEEEEEEEEvNT_6ParamsE --------------------------
	.section	.nv.constant0._ZN7cutlass13device_kernelIN5flash11enable_sm90INS1_16FlashAttnBwdSm90INS1_25CollectiveMainloopBwdSm90ILi2ELi2ELi2EN4cute5tupleIJNS5_1CILi1EEES8_S8_EEENS6_IJNS7_ILi128EEESA_NS7_ILi64EEEEEENS_6half_tEfNS_4arch4Sm90ELb0ELb0ELb0ELb0ELb0ELb1ELb0ELb0ELi2ELi1ELi2ELi2ELb0EEENS1_24CollectiveEpilogueBwdGQAISC_fSF_Li256ELb0ELb0EEENS1_19SingleTileSchedulerILb0ELb0ELb0ELi128EEEEEEEEEvNT_6ParamsE,"a",@progbits
	.sectionflags	@""
	.align	4
.nv.constant0._ZN7cutlass13device_kernelIN5flash11enable_sm90INS1_16FlashAttnBwdSm90INS1_25CollectiveMainloopBwdSm90ILi2ELi2ELi2EN4cute5tupleIJNS5_1CILi1EEES8_S8_EEENS6_IJNS7_ILi128EEESA_NS7_ILi64EEEEEENS_6half_tEfNS_4arch4Sm90ELb0ELb0ELb0ELb0ELb0ELb1ELb0ELb0ELi2ELi1ELi2ELi2ELb0EEENS1_24CollectiveEpilogueBwdGQAISC_fSF_Li256ELb0ELb0EEENS1_19SingleTileSchedulerILb0ELb0ELb0ELi128EEEEEEEEEvNT_6ParamsE:
	.zero		2304


//--------------------- .nv.constant0._ZN7cutlass13device_kernelIN5flash11enable_sm90INS1_16FlashAttnBwdSm90INS1_25CollectiveMainloopBwdSm90ILi2ELi2ELi2EN4cute5tupleIJNS5_1CILi1EEES8_S8_EEENS6_IJNS7_ILi128EEESA_NS7_ILi64EEEEEENS_6half_tEfNS_4arch4Sm90ELb0ELb0ELb0ELb0ELb1ELb1ELb0ELb0ELi2ELi1ELi2ELi2ELb0EEENS1_24CollectiveEpilogueBwdGQAISC_fSF_Li256ELb0ELb1EEENS1_19SingleTileSchedulerILb0ELb0ELb0ELi128EEEEEEEEEvNT_6ParamsE --------------------------
	.section	.nv.constant0._ZN7cutlass13device_kernelIN5flash11enable_sm90INS1_16FlashAttnBwdSm90INS1_25CollectiveMainloopBwdSm90ILi2ELi2ELi2EN4cute5tupleIJNS5_1CILi1EEES8_S8_EEENS6_IJNS7_ILi128EEESA_NS7_ILi64EEEEEENS_6half_tEfNS_4arch4Sm90ELb0ELb0ELb0ELb0ELb1ELb1ELb0ELb0ELi2ELi1ELi2ELi2ELb0EEENS1_24CollectiveEpilogueBwdGQAISC_fSF_Li256ELb0ELb1EEENS1_19SingleTileSchedulerILb0ELb0ELb0ELi128EEEEEEEEEvNT_6ParamsE,"a",@progbits
	.sectionflags	@""
	.align	4
.nv.constant0._ZN7cutlass13device_kernelIN5flash11enable_sm90INS1_16FlashAttnBwdSm90INS1_25CollectiveMainloopBwdSm90ILi2ELi2ELi2EN4cute5tupleIJNS5_1CILi1EEES8_S8_EEENS6_IJNS7_ILi128EEESA_NS7_ILi64EEEEEENS_6half_tEfNS_4arch4Sm90ELb0ELb0ELb0ELb0ELb1ELb1ELb0ELb0ELi2ELi1ELi2ELi2ELb0EEENS1_24CollectiveEpilogueBwdGQAISC_fSF_Li256ELb0ELb1EEENS1_19SingleTileSchedulerILb0ELb0ELb0ELi128EEEEEEEEEvNT_6ParamsE:
	.zero		2304


//--------------------- .nv.constant0._ZN7cutlass13device_kernelIN5flash11enable_sm90INS1_16FlashAttnBwdSm90INS1_25CollectiveMainloopBwdSm90ILi2ELi2ELi2EN4cute5tupleIJNS5_1CILi1EEES8_S8_EEENS6_IJNS7_ILi128EEESA_NS7_ILi64EEEEEENS_6half_tEfNS_4arch4Sm90ELb0ELb0ELb0ELb1ELb0ELb1ELb0ELb0ELi2ELi1ELi2ELi2ELb0EEENS1_21CollectiveEpilogueBwdISC_SD_SF_Li256ELb1ELb0ELi1EEENS1_19SingleTileSchedulerILb1ELb0ELb0ELi128EEEEEEEEEvNT_6ParamsE --------------------------
	.section	.nv.constant0._ZN7cutlass13device_kernelIN5flash11enable_sm90INS1_16FlashAttnBwdSm90INS1_25CollectiveMainloopBwdSm90ILi2ELi2ELi2EN4cute5tupleIJNS5_1CILi1EEES8_S8_EEENS6_IJNS7_ILi128EEESA_NS7_ILi64EEEEEENS_6half_tEfNS_4arch4Sm90ELb0ELb0ELb0ELb1ELb0ELb1ELb0ELb0ELi2ELi1ELi2ELi2ELb0EEENS1_21CollectiveEpilogueBwdISC_SD_SF_Li256ELb1ELb0ELi1EEENS1_19SingleTileSchedulerILb1ELb0ELb0ELi128EEEEEEEEEvNT_6ParamsE,"a",@progbits
	.sectionflags	@""
	.align	4
.nv.constant0._ZN7cutlass13device_kernelIN5flash11enable_sm90INS1_16FlashAttnBwdSm90INS1_25CollectiveMainloopBwdSm90ILi2ELi2ELi2EN4cute5tupleIJNS5_1CILi1EEES8_S8_EEENS6_IJNS7_ILi128EEESA_NS7_ILi64EEEEEENS_6half_tEfNS_4arch4Sm90ELb0ELb0ELb0ELb1ELb0ELb1ELb0ELb0ELi2ELi1ELi2ELi2ELb0EEENS1_21CollectiveEpilogueBwdISC_SD_SF_Li256ELb1ELb0ELi1EEENS1_19SingleTileSchedulerILb1ELb0ELb0ELi128EEEEEEEEEvNT_6ParamsE:
	.zero		2304


//--------------------- .nv.constant0._ZN7cutlass13device_kernelIN5flash11enable_sm90INS1_16FlashAttnBwdSm90INS1_25CollectiveMainloopBwdSm90ILi2ELi2ELi2EN4cute5tupleIJNS5_1CILi1EEES8_S8_EEENS6_IJNS7_ILi128EEESA_NS7_ILi64EEEEEENS_6half_tEfNS_4arch4Sm90ELb0ELb0ELb0ELb1ELb1ELb1ELb0ELb0ELi2ELi1ELi2ELi2ELb0EEENS1_21CollectiveEpilogueBwdISC_SD_SF_Li256ELb1ELb0ELi1EEENS1_19SingleTileSchedulerILb1ELb0ELb0ELi128EEEEEEEEEvNT_6ParamsE --------------------------
	.section	.nv.constant0._ZN7cutlass13device_kernelIN5flash11enable_sm90INS1_16FlashAttnBwdSm90INS1_25CollectiveMainloopBwdSm90ILi2ELi2ELi2EN4cute5tupleIJNS5_1CILi1EEES8_S8_EEENS6_IJNS7_ILi128EEESA_NS7_ILi64EEEEEENS_6half_tEfNS_4arch4Sm90ELb0ELb0ELb0ELb1ELb1ELb1ELb0ELb0ELi2ELi1ELi2ELi2ELb0EEENS1_21CollectiveEpilogueBwdISC_SD_SF_Li256ELb1ELb0ELi1EEENS1_19SingleTileSchedulerILb1ELb0ELb0ELi128EEEEEEEEEvNT_6ParamsE,"a",@progbits
	.sectionflags	@""
	.align	4
.nv.constant0._ZN7cutlass13device_kernelIN5flash11enable_sm90INS1_16FlashAttnBwdSm90INS1_25CollectiveMainloopBwdSm90ILi2ELi2ELi2EN4cute5tupleIJNS5_1CILi1EEES8_S8_EEENS6_IJNS7_ILi128EEESA_NS7_ILi64EEEEEENS_6half_tEfNS_4arch4Sm90ELb0ELb0ELb0ELb1ELb1ELb1ELb0ELb0ELi2ELi1ELi2ELi2ELb0EEENS1_21CollectiveEpilogueBwdISC_SD_SF_Li256ELb1ELb0ELi1EEENS1_19SingleTileSchedulerILb1ELb0ELb0ELi128EEEEEEEEEvNT_6ParamsE:
	.zero		2304


//--------------------- .nv.constant0._ZN7cutlass13device_kernelIN5flash11enable_sm90INS1_16FlashAttnBwdSm90INS1_25CollectiveMainloopBwdSm90ILi2ELi2ELi2EN4cute5tupleIJNS5_1CILi1EEES8_S8_EEENS6_IJNS7_ILi128EEESA_NS7_ILi64EEEEEENS_6half_tEfNS_4arch4Sm90ELb0ELb0ELb0ELb1ELb0ELb1ELb0ELb0ELi2ELi1ELi2ELi2ELb0EEENS1_24CollectiveEpilogueBwdGQAISC_fSF_Li256ELb1ELb0EEENS1_19SingleTileSchedulerILb1ELb0ELb0ELi128EEEEEEEEEvNT_6ParamsE --------------------------
	.section	.nv.constant0._ZN7cutlass13device_kernelIN5flash11enable_sm90INS1_16FlashAttnBwdSm90INS1_25CollectiveMainloopBwdSm90ILi2ELi2ELi2EN4cute5tupleIJNS5_1CILi1EEES8_S8_EEENS6_IJNS7_ILi128EEESA_NS7_ILi64EEEEEENS_6half_tEfNS_4arch4Sm90ELb0ELb0ELb0ELb1ELb0ELb1ELb0ELb0ELi2ELi1ELi2ELi2ELb0EEENS1_24CollectiveEpilogueBwdGQAISC_fSF_Li256ELb1ELb0EEENS1_19SingleTileSchedulerILb1ELb0ELb0ELi128EEEEEEEEEvNT_6ParamsE,"a",@progbits
	.sectionflags	@""
	.align	4
.nv.constant0._ZN7cutlass13device_kernelIN5flash11enable_sm90INS1_16FlashAttnBwdSm90INS1_25CollectiveMainloopBwdSm90ILi2ELi2ELi2EN4cute5tupleIJNS5_1CILi1EEES8_S8_EEENS6_IJNS7_ILi128EEESA_NS7_ILi64EEEEEENS_6half_tEfNS_4arch4Sm90ELb0ELb0ELb0ELb1ELb0ELb1ELb0ELb0ELi2ELi1ELi2ELi2ELb0EEENS1_24CollectiveEpilogueBwdGQAISC_fSF_Li256ELb1ELb0EEENS1_19SingleTileSchedulerILb1ELb0ELb0ELi128EEEEEEEEEvNT_6ParamsE:
	.zero		2304


//--------------------- .nv.constant0._ZN7cutlass13device_kernelIN5flash11enable_sm90INS1_16FlashAttnBwdSm90INS1_25CollectiveMainloopBwdSm90ILi2ELi2ELi2EN4cute5tupleIJNS5_1CILi1EEES8_S8_EEENS6_IJNS7_ILi128EEESA_NS7_ILi64EEEEEENS_6half_tEfNS_4arch4Sm90ELb0ELb0ELb0ELb1ELb1ELb1ELb0ELb0ELi2ELi1ELi2ELi2ELb0EEENS1_24CollectiveEpilogueBwdGQAISC_fSF_Li256ELb1ELb1EEENS1_19SingleTileSchedulerILb1ELb0ELb0ELi128EEEEEEEEEvNT_6ParamsE --------------------------
	.section	.nv.constant0._ZN7cutlass13device_kernelIN5flash11enable_sm90INS1_16FlashAttnBwdSm90INS1_25CollectiveMainloopBwdSm90ILi2ELi2ELi2EN4cute5tupleIJNS5_1CILi1EEES8_S8_EEENS6_IJNS7_ILi128EEESA_NS7_ILi64EEEEEENS_6half_tEfNS_4arch4Sm90ELb0ELb0ELb0ELb1ELb1ELb1ELb0ELb0ELi2ELi1ELi2ELi2ELb0EEENS1_24CollectiveEpilogueBwdGQAISC_fSF_Li256ELb1ELb1EEENS1_19SingleTileSchedulerILb1ELb0ELb0ELi128EEEEEEEEEvNT_6ParamsE,"a",@progbits
	.sectionflags	@""
	.align	4
.nv.constant0._ZN7cutlass13device_kernelIN5flash11enable_sm90INS1_16FlashAttnBwdSm90INS1_25CollectiveMainloopBwdSm90ILi2ELi2ELi2EN4cute5tupleIJNS5_1CILi1EEES8_S8_EEENS6_IJNS7_ILi128EEESA_NS7_ILi64EEEEEENS_6half_tEfNS_4arch4Sm90ELb0ELb0ELb0ELb1ELb1ELb1ELb0ELb0ELi2ELi1ELi2ELi2ELb0EEENS1_24CollectiveEpilogueBwdGQAISC_fSF_Li256ELb1ELb1EEENS1_19SingleTileSchedulerILb1ELb0ELb0ELi128EEEEEEEEEvNT_6ParamsE:
	.zero		2304


//--------------------- .nv.constant0._ZN7cutlass13device_kernelIN5flash11enable_sm90INS1_16FlashAttnBwdSm90INS1_25CollectiveMainloopBwdSm90ILi2ELi2ELi2EN4cute5tupleIJNS5_1CILi1EEES8_S8_EEENS6_IJNS7_ILi128EEESA_NS7_ILi64EEEEEENS_6half_tEfNS_4arch4Sm90ELb0ELb1ELb0ELb0ELb0ELb1ELb0ELb0ELi2ELi1ELi2ELi2ELb0EEENS1_21CollectiveEpilogueBwdISC_SD_SF_Li256ELb0ELb0ELi1EEENS1_19SingleTileSchedulerILb0ELb0ELb0ELi128EEEEEEEEEvNT_6ParamsE --------------------------
	.section	.nv.constant0._ZN7cutlass13device_kernelIN5flash11enable_sm90INS1_16FlashAttnBwdSm90INS1_25CollectiveMainloopBwdSm90ILi2ELi2ELi2EN4cute5tupleIJNS5_1CILi1EEES8_S8_EEENS6_IJNS7_ILi128EEESA_NS7_ILi64EEEEEENS_6half_tEfNS_4arch4Sm90ELb0ELb1ELb0ELb0ELb0ELb1ELb0ELb0ELi2ELi1ELi2ELi2ELb0EEENS1_21CollectiveEpilogueBwdISC_SD_SF_Li256ELb0ELb0ELi1EEENS1_19SingleTileSchedulerILb0ELb0ELb0ELi128EEEEEEEEEvNT_6ParamsE,"a",@progbits
	.sectionflags	@""
	.align	4
.nv.constant0._ZN7cutlass13device_kernelIN5flash11enable_sm90INS1_16FlashAttnBwdSm90INS1_25CollectiveMainloopBwdSm90ILi2ELi2ELi2EN4cute5tupleIJNS5_1CILi1EEES8_S8_EEENS6_IJNS7_ILi128EEESA_NS7_ILi64EEEEEENS_6half_tEfNS_4arch4Sm90ELb0ELb1ELb0ELb0ELb0ELb1ELb0ELb0ELi2ELi1ELi2ELi2ELb0EEENS1_21CollectiveEpilogueBwdISC_SD_SF_Li256ELb0ELb0ELi1EEENS1_19SingleTileSchedulerILb0ELb0ELb0ELi128EEEEEEEEEvNT_6ParamsE:
	.zero		2944


//--------------------- .nv.constant0._ZN7cutlass13device_kernelIN5flash11enable_sm90INS1_16FlashAttnBwdSm90INS1_25CollectiveMainloopBwdSm90ILi2ELi2ELi2EN4cute5tupleIJNS5_1CILi1EEES8_S8_EEENS6_IJNS7_ILi128EEESA_NS7_ILi64EEEEEENS_6half_tEfNS_4arch4Sm90ELb0ELb1ELb0ELb0ELb1ELb1ELb0ELb0ELi2ELi1ELi2ELi2ELb0EEENS1_21CollectiveEpilogueBwdISC_SD_SF_Li256ELb0ELb0ELi1EEENS1_19SingleTileSchedulerILb0ELb0ELb0ELi128EEEEEEEEEvNT_6ParamsE --------------------------
	.section	.nv.constant0._ZN7cutlass13device_kernelIN5flash11enable_sm90INS1_16FlashAttnBwdSm90INS1_25CollectiveMainloopBwdSm90ILi2ELi2ELi2EN4cute5tupleIJNS5_1CILi1EEES8_S8_EEENS6_IJNS7_ILi128EEESA_NS7_ILi64EEEEEENS_6half_tEfNS_4arch4Sm90ELb0ELb1ELb0ELb0ELb1ELb1ELb0ELb0ELi2ELi1ELi2ELi2ELb0EEENS1_21CollectiveEpilogueBwdISC_SD_SF_Li256ELb0ELb0ELi1EEENS1_19SingleTileSchedulerILb0ELb0ELb0ELi128EEEEEEEEEvNT_6ParamsE,"a",@progbits
	.sectionflags	@""
	.align	4
.nv.constant0._ZN7cutlass13device_kernelIN5flash11enable_sm90INS1_16FlashAttnBwdSm90INS1_25CollectiveMainloopBwdSm90ILi2ELi2ELi2EN4cute5tupleIJNS5_1CILi1EEES8_S8_EEENS6_IJNS7_ILi128EEESA_NS7_ILi64EEEEEENS_6half_tEfNS_4arch4Sm90ELb0ELb1ELb0ELb0ELb1ELb1ELb0ELb0ELi2ELi1ELi2ELi2ELb0EEENS1_21CollectiveEpilogueBwdISC_SD_SF_Li256ELb0ELb0ELi1EEENS1_19SingleTileSchedulerILb0ELb0ELb0ELi128EEEEEEEEEvNT_6ParamsE:
	.zero		2944


//--------------------- .nv.constant0._ZN7cutlass13device_kernelIN5flash11enable_sm90INS1_16FlashAttnBwdSm90INS1_25CollectiveMainloopBwdSm90ILi2ELi2ELi2EN4cute5tupleIJNS5_1CILi1EEES8_S8_EEENS6_IJNS7_ILi128EEESA_NS7_ILi64EEEEEENS_6half_tEfNS_4arch4Sm90ELb0ELb1ELb0ELb0ELb0ELb1ELb0ELb0ELi2ELi1ELi2ELi2ELb0EEENS1_24CollectiveEpilogueBwdGQAISC_fSF_Li256ELb0ELb0EEENS1_19SingleTileSchedulerILb0ELb0ELb0ELi128EEEEEEEEEvNT_6ParamsE --------------------------
	.section	.nv.constant0._ZN7cutlass13device_kernelIN5flash11enable_sm90INS1_16FlashAttnBwdSm90INS1_25CollectiveMainloopBwdSm90ILi2ELi2ELi2EN4cute5tupleIJNS5_1CILi1EEES8_S8_EEENS6_IJNS7_ILi128EEESA_NS7_ILi64EEEEEENS_6half_tEfNS_4arch4Sm90ELb0ELb1ELb0ELb0ELb0ELb1ELb0ELb0ELi2ELi1ELi2ELi2ELb0EEENS1_24CollectiveEpilogueBwdGQAISC_fSF_Li256ELb0ELb0EEENS1_19SingleTileSchedulerILb0ELb0ELb0ELi128EEEEEEEEEvNT_6ParamsE,"a",@progbits
	.sectionflags	@""
	.align	4
.nv.constant0._ZN7cutlass13device_kernelIN5flash11enable_sm90INS1_16FlashAttnBwdSm90INS1_25CollectiveMainloopBwdSm90ILi2ELi2ELi2EN4cute5tupleIJNS5_1CILi1EEES8_S8_EEENS6_IJNS7_ILi128EEESA_NS7_ILi64EEEEEENS_6half_tEfNS_4arch4Sm90ELb0ELb1ELb0ELb0ELb0ELb1ELb0ELb0ELi2ELi1ELi2ELi2ELb0EEENS1_24CollectiveEpilogueBwdGQAISC_fSF_Li256ELb0ELb0EEENS1_19SingleTileSchedulerILb0ELb0ELb0ELi128EEEEEEEEEvNT_6ParamsE:
	.zero		2304


//--------------------- .nv.constant0._ZN7cutlass13device_kernelIN5flash11enable_sm90INS1_16FlashAttnBwdSm90INS1_25CollectiveMainloopBwdSm90ILi2ELi2ELi2EN4cute5tupleIJNS5_1CILi1EEES8_S8_EEENS6_IJNS7_ILi128EEESA_NS7_ILi64EEEEEENS_6half_tEfNS_4arch4Sm90ELb0ELb1ELb0ELb0ELb1ELb1ELb0ELb0ELi2ELi1ELi2ELi2ELb0EEENS1_24CollectiveEpilogueBwdGQAISC_fSF_Li256ELb0ELb1EEENS1_19SingleTileSchedulerILb0ELb0ELb0ELi128EEEEEEEEEvNT_6ParamsE --------------------------
	.section	.nv.constant0._ZN7cutlass13device_kernelIN5flash11enable_sm90INS1_16FlashAttnBwdSm90INS1_25CollectiveMainloopBwdSm90ILi2ELi2ELi2EN4cute5tupleIJNS5_1CILi1EEES8_S8_EEENS6_IJNS7_ILi128EEESA_NS7_ILi64EEEEEENS_6half_tEfNS_4arch4Sm90ELb0ELb1ELb0ELb0ELb1ELb1ELb0ELb0ELi2ELi1ELi2ELi2ELb0EEENS1_24CollectiveEpilogueBwdGQAISC_fSF_Li256ELb0ELb1EEENS1_19SingleTileSchedulerILb0ELb0ELb0ELi128EEEEEEEEEvNT_6ParamsE,"a",@progbits
	.sectionflags	@""
	.align	4
.nv.constant0._ZN7cutlass13device_kernelIN5flash11enable_sm90INS1_16FlashAttnBwdSm90INS1_25CollectiveMainloopBwdSm90ILi2ELi2ELi2EN4cute5tupleIJNS5_1CILi1EEES8_S8_EEENS6_IJNS7_ILi128EEESA_NS7_ILi64EEEEEENS_6half_tEfNS_4arch4Sm90ELb0ELb1ELb0ELb0ELb1ELb1ELb0ELb0ELi2ELi1ELi2ELi2ELb0EEENS1_24CollectiveEpilogueBwdGQAISC_fSF_Li256ELb0ELb1EEENS1_19SingleTileSchedulerILb0ELb0ELb0ELi128EEEEEEEEEvNT_6ParamsE:
	.zero		2304


//--------------------- .nv.constant0._ZN7cutlass13device_kernelIN5flash11enable_sm90INS1_16FlashAttnBwdSm90INS1_25CollectiveMainloopBwdSm90ILi2ELi2ELi2EN4cute5tupleIJNS5_1CILi1EEES8_S8_EEENS6_IJNS7_ILi128EEESA_NS7_ILi64EEEEEENS_6half_tEfNS_4arch4Sm90ELb0ELb1ELb0ELb1ELb0ELb1ELb0ELb0ELi2ELi1ELi2ELi2ELb0EEENS1_21CollectiveEpilogueBwdISC_SD_SF_Li256ELb1ELb0ELi1EEENS1_19SingleTileSchedulerILb1ELb0ELb0ELi128EEEEEEEEEvNT_6ParamsE --------------------------
	.section	.nv.constant0._ZN7cutlass13device_kernelIN5flash11enable_sm90INS1_16FlashAttnBwdSm90INS1_25CollectiveMainloopBwdSm90ILi2ELi2ELi2EN4cute5tupleIJNS5_1CILi1EEES8_S8_EEENS6_IJNS7_ILi128EEESA_NS7_ILi64EEEEEENS_6half_tEfNS_4arch4Sm90ELb0ELb1ELb0ELb1ELb0ELb1ELb0ELb0ELi2ELi1ELi2ELi2ELb0EEENS1_21CollectiveEpilogueBwdISC_SD_SF_Li256ELb1ELb0ELi1EEENS1_19SingleTileSchedulerILb1ELb0ELb0ELi128EEEEEEEEEvNT_6ParamsE,"a",@progbits
	.sectionflags	@""
	.align	4
.nv.constant0._ZN7cutlass13device_kernelIN5flash11enable_sm90INS1_16FlashAttnBwdSm90INS1_25CollectiveMainloopBwdSm90ILi2ELi2ELi2EN4cute5tupleIJNS5_1CILi1EEES8_S8_EEENS6_IJNS7_ILi128EEESA_NS7_ILi64EEEEEENS_6half_tEfNS_4arch4Sm90ELb0ELb1ELb0ELb1ELb0ELb1ELb0ELb0ELi2ELi1ELi2ELi2ELb0EEENS1_21CollectiveEpilogueBwdISC_SD_SF_Li256ELb1ELb0ELi1EEENS1_19SingleTileSchedulerILb1ELb0ELb0ELi128EEEEEEEEEvNT_6ParamsE:
	.zero		2304


//--------------------- .nv.constant0._ZN7cutlass13device_kernelIN5flash11enable_sm90INS1_16FlashAttnBwdSm90INS1_25CollectiveMainloopBwdSm90ILi2ELi2ELi2EN4cute5tupleIJNS5_1CILi1EEES8_S8_EEENS6_IJNS7_ILi128EEESA_NS7_ILi64EEEEEENS_6half_tEfNS_4arch4Sm90ELb0ELb1ELb0ELb1ELb1ELb1ELb0ELb0ELi2ELi1ELi2ELi2ELb0EEENS1_21CollectiveEpilogueBwdISC_SD_SF_Li256ELb1ELb0ELi1EEENS1_19SingleTileSchedulerILb1ELb0ELb0ELi128EEEEEEEEEvNT_6ParamsE --------------------------
	.section	.nv.constant0._ZN7cutlass13device_kernelIN5flash11enable_sm90INS1_16FlashAttnBwdSm90INS1_25CollectiveMainloopBwdSm90ILi2ELi2ELi2EN4cute5tupleIJNS5_1CILi1EEES8_S8_EEENS6_IJNS7_ILi128EEESA_NS7_ILi64EEEEEENS_6half_tEfNS_4arch4Sm90ELb0ELb1ELb0ELb1ELb1ELb1ELb0ELb0ELi2ELi1ELi2ELi2ELb0EEENS1_21CollectiveEpilogueBwdISC_SD_SF_Li256ELb1ELb0ELi1EEENS1_19SingleTileSchedulerILb1ELb0ELb0ELi128EEEEEEEEEvNT_6ParamsE,"a",@progbits
	.sectionflags	@""
	.align	4
.nv.constant0._ZN7cutlass13device_kernelIN5flash11enable_sm90INS1_16FlashAttnBwdSm90INS1_25CollectiveMainloopBwdSm90ILi2ELi2ELi2EN4cute5tupleIJNS5_1CILi1EEES8_S8_EEENS6_IJNS7_ILi128EEESA_NS7_ILi64EEEEEENS_6half_tEfNS_4arch4Sm90ELb0ELb1ELb0ELb1ELb1ELb1ELb0ELb0ELi2ELi1ELi2ELi2ELb0EEENS1_21CollectiveEpilogueBwdISC_SD_SF_Li256ELb1ELb0ELi1EEENS1_19SingleTileSchedulerILb1ELb0ELb0ELi128EEEEEEEEEvNT_6ParamsE:
	.zero		2304


//--------------------- .nv.constant0._ZN7cutlass13device_kernelIN5flash11enable_sm90INS1_16FlashAttnBwdSm90INS1_25CollectiveMainloopBwdSm90ILi2ELi2ELi2EN4cute5tupleIJNS5_1CILi1EEES8_S8_EEENS6_IJNS7_ILi128EEESA_NS7_ILi64EEEEEENS_6half_tEfNS_4arch4Sm90ELb0ELb1ELb0ELb1ELb0ELb1ELb0ELb0ELi2ELi1ELi2ELi2ELb0EEENS1_24CollectiveEpilogueBwdGQAISC_fSF_Li256ELb1ELb0EEENS1_19SingleTileSchedulerILb1ELb0ELb0ELi128EEEEEEEEEvNT_6ParamsE --------------------------
	.section	.nv.constant0._ZN7cutlass13device_kernelIN5flash11enable_sm90INS1_16FlashAttnBwdSm90INS1_25CollectiveMainloopBwdSm90ILi2ELi2ELi2EN4cute5tupleIJNS5_1CILi1EEES8_S8_EEENS6_IJNS7_ILi128EEESA_NS7_ILi64EEEEEENS_6half_tEfNS_4arch4Sm90ELb0ELb1ELb0ELb1ELb0ELb1ELb0ELb0ELi2ELi1ELi2ELi2ELb0EEENS1_24CollectiveEpilogueBwdGQAISC_fSF_Li256ELb1ELb0EEENS1_19SingleTileSchedulerILb1ELb0ELb0ELi128EEEEEEEEEvNT_6ParamsE,"a",@progbits
	.sectionflags	@""
	.align	4
.nv.constant0._ZN7cutlass13device_kernelIN5flash11enable_sm90INS1_16FlashAttnBwdSm90INS1_25CollectiveMainloopBwdSm90ILi2ELi2ELi2EN4cute5tupleIJNS5_1CILi1EEES8_S8_EEENS6_IJNS7_ILi128EEESA_NS7_ILi64EEEEEENS_6half_tEfNS_4arch4Sm90ELb0ELb1ELb0ELb1ELb0ELb1ELb0ELb0ELi2ELi1ELi2ELi2ELb0EEENS1_24CollectiveEpilogueBwdGQAISC_fSF_Li256ELb1ELb0EEENS1_19SingleTileSchedulerILb1ELb0ELb0ELi128EEEEEEEEEvNT_6ParamsE:
	.zero		2304


//--------------------- .nv.constant0._ZN7cutlass13device_kernelIN5flash11enable_sm90INS1_16FlashAttnBwdSm90INS1_25CollectiveMainloopBwdSm90ILi2ELi2ELi2EN4cute5tupleIJNS5_1CILi1EEES8_S8_EEENS6_IJNS7_ILi128EEESA_NS7_ILi64EEEEEENS_6half_tEfNS_4arch4Sm90ELb0ELb1ELb0ELb1ELb1ELb1ELb0ELb0ELi2ELi1ELi2ELi2ELb0EEENS1_24CollectiveEpilogueBwdGQAISC_fSF_Li256ELb1ELb1EEENS1_19SingleTileSchedulerILb1ELb0ELb0ELi128EEEEEEEEEvNT_6ParamsE --------------------------
	.section	.nv.constant0._ZN7cutlass13device_kernelIN5flash11enable_sm90INS1_16FlashAttnBwdSm90INS1_25CollectiveMainloopBwdSm90ILi2ELi2ELi2EN4cute5tupleIJNS5_1CILi1EEES8_S8_EEENS6_IJNS7_ILi128EEESA_NS7_ILi64EEEEEENS_6half_tEfNS_4arch4Sm90ELb0ELb1ELb0ELb1ELb1ELb1ELb0ELb0ELi2ELi1ELi2ELi2ELb0EEENS1_24CollectiveEpilogueBwdGQAISC_fSF_Li256ELb1ELb1EEENS1_19SingleTileSchedulerILb1ELb0ELb0ELi128EEEEEEEEEvNT_6ParamsE,"a",@progbits
	.sectionflags	@""
	.align	4
.nv.constant0._ZN7cutlass13device_kernelIN5flash11enable_sm90INS1_16FlashAttnBwdSm90INS1_25CollectiveMainloopBwdSm90ILi2ELi2ELi2EN4cute5tupleIJNS5_1CILi1EEES8_S8_EEENS6_IJNS7_ILi128EEESA_NS7_ILi64EEEEEENS_6half_tEfNS_4arch4Sm90ELb0ELb1ELb0ELb1ELb1ELb1ELb0ELb0ELi2ELi1ELi2ELi2ELb0EEENS1_24CollectiveEpilogueBwdGQAISC_fSF_Li256ELb1ELb1EEENS1_19SingleTileSchedulerILb1ELb0ELb0ELi128EEEEEEEEEvNT_6ParamsE:
	.zero		2304


//--------------------- .nv.constant0._ZN7cutlass13device_kernelIN5flash11enable_sm90INS1_16FlashAttnBwdSm90INS1_25CollectiveMainloopBwdSm90ILi2ELi2ELi2EN4cute5tupleIJNS5_1CILi1EEES8_S8_EEENS6_IJNS7_ILi128EEESA_NS7_ILi64EEEEEENS_6half_tEfNS_4arch4Sm90ELb1ELb0ELb0ELb0ELb0ELb1ELb0ELb0ELi2ELi1ELi2ELi2ELb0EEENS1_21CollectiveEpilogueBwdISC_SD_SF_Li256ELb0ELb0ELi1EEENS1_25SingleTileBwdLPTSchedulerILb0ELi128ELb0EEEEEEEEEvNT_6ParamsE --------------------------
	.section	.nv.constant0._ZN7cutlass13device_kernelIN5flash11enable_sm90INS1_16FlashAttnBwdSm90INS1_25CollectiveMainloopBwdSm90ILi2ELi2ELi2EN4cute5tupleIJNS5_1CILi1EEES8_S8_EEENS6_IJNS7_ILi128EEESA_NS7_ILi64EEEEEENS_6half_tEfNS_4arch4Sm90ELb1ELb0ELb0ELb0ELb0ELb1ELb0ELb0ELi2ELi1ELi2ELi2ELb0EEENS1_21CollectiveEpilogueBwdISC_SD_SF_Li256ELb0ELb0ELi1EEENS1_25SingleTileBwdLPTSchedulerILb0ELi128ELb0EEEEEEEEEvNT_6ParamsE,"a",@progbits
	.sectionflags	@""
	.align	4
.nv.constant0._ZN7cutlass13device_kernelIN5flash11enable_sm90INS1_16FlashAttnBwdSm90INS1_25CollectiveMainloopBwdSm90ILi2ELi2ELi2EN4cute5tupleIJNS5_1CILi1EEES8_S8_EEENS6_IJNS7_ILi128EEESA_NS7_ILi64EEEEEENS_6half_tEfNS_4arch4Sm90ELb1ELb0ELb0ELb0ELb0ELb1ELb0ELb0ELi2ELi1ELi2ELi2ELb0EEENS1_21CollectiveEpilogueBwdISC_SD_SF_Li256ELb0ELb0ELi1EEENS1_25SingleTileBwdLPTSchedulerILb0ELi128ELb0EEEEEEEEEvNT_6ParamsE:
	.zero		2944


//--------------------- .nv.constant0._ZN7cutlass13device_kernelIN5flash11enable_sm90INS1_16FlashAttnBwdSm90INS1_25CollectiveMainloopBwdSm90ILi2ELi2ELi2EN4cute5tupleIJNS5_1CILi1EEES8_S8_EEENS6_IJNS7_ILi128EEESA_NS7_ILi64EEEEEENS_6half_tEfNS_4arch4Sm90ELb1ELb0ELb0ELb0ELb1ELb1ELb0ELb0ELi2ELi1ELi2ELi2ELb0EEENS1_21CollectiveEpilogueBwdISC_SD_SF_Li256ELb0ELb0ELi1EEENS1_25SingleTileBwdLPTSchedulerILb0ELi128ELb1EEEEEEEEEvNT_6ParamsE --------------------------
	.section	.nv.constant0._ZN7cutlass13device_kernelIN5flash11enable_sm90INS1_16FlashAttnBwdSm90INS1_25CollectiveMainloopBwdSm90ILi2ELi2ELi2EN4cute5tupleIJNS5_1CILi1EEES8_S8_EEENS6_IJNS7_ILi128EEESA_NS7_ILi64EEEEEENS_6half_tEfNS_4arch4Sm90ELb1ELb0ELb0ELb0ELb1ELb1ELb0ELb0ELi2ELi1ELi2ELi2ELb0EEENS1_21CollectiveEpilogueBwdISC_SD_SF_Li256ELb0ELb0ELi1EEENS1_25SingleTileBwdLPTSchedulerILb0ELi128ELb1EEEEEEEEEvNT_6ParamsE,"a",@progbits
	.sectionflags	@""
	.align	4
.nv.constant0._ZN7cutlass13device_kernelIN5flash11enable_sm90INS1_16FlashAttnBwdSm90INS1_25CollectiveMainloopBwdSm90ILi2ELi2ELi2EN4cute5tupleIJNS5_1CILi1EEES8_S8_EEENS6_IJNS7_ILi128EEESA_NS7_ILi64EEEEEENS_6half_tEfNS_4arch4Sm90ELb1ELb0ELb0ELb0ELb1ELb1ELb0ELb0ELi2ELi1ELi2ELi2ELb0EEENS1_21CollectiveEpilogueBwdISC_SD_SF_Li256ELb0ELb0ELi1EEENS1_25SingleTileBwdLPTSchedulerILb0ELi128ELb1EEEEEEEEEvNT_6ParamsE:
	.zero		2944


//--------------------- .nv.constant0._ZN7cutlass13device_kernelIN5flash11enable_sm90INS1_16FlashAttnBwdSm90INS1_25CollectiveMainloopBwdSm90ILi2ELi2ELi2EN4cute5tupleIJNS5_1CILi1EEES8_S8_EEENS6_IJNS7_ILi128EEESA_NS7_ILi64EEEEEENS_6half_tEfNS_4arch4Sm90ELb1ELb0ELb0ELb0ELb0ELb1ELb0ELb0ELi2ELi1ELi2ELi2ELb0EEENS1_24CollectiveEpilogueBwdGQAISC_fSF_Li256ELb0ELb0EEENS1_25SingleTileBwdLPTSchedulerILb0ELi128ELb0EEEEEEEEEvNT_6ParamsE --------------------------
	.section	.nv.constant0._ZN7cutlass13device_kernelIN5flash11enable_sm90INS1_16FlashAttnBwdSm90INS1_25CollectiveMainloopBwdSm90ILi2ELi2ELi2EN4cute5tupleIJNS5_1CILi1EEES8_S8_EEENS6_IJNS7_ILi128EEESA_NS7_ILi64EEEEEENS_6half_tEfNS_4arch4Sm90ELb1ELb0ELb0ELb0ELb0ELb1ELb0ELb0ELi2ELi1ELi2ELi2ELb0EEENS1_24CollectiveEpilogueBwdGQAISC_fSF_Li256ELb0ELb0EEENS1_25SingleTileBwdLPTSchedulerILb0ELi128ELb0EEEEEEEEEvNT_6ParamsE,"a",@progbits
	.sectionflags	@""
	.align	4
.nv.constant0._ZN7cutlass13device_kernelIN5flash11enable_sm90INS1_16FlashAttnBwdSm90INS1_25CollectiveMainloopBwdSm90ILi2ELi2ELi2EN4cute5tupleIJNS5_1CILi1EEES8_S8_EEENS6_IJNS7_ILi128EEESA_NS7_ILi64EEEEEENS_6half_tEfNS_4arch4Sm90ELb1ELb0ELb0ELb0ELb0ELb1ELb0ELb0ELi2ELi1ELi2ELi2ELb0EEENS1_24CollectiveEpilogueBwdGQAISC_fSF_Li256ELb0ELb0EEENS1_25SingleTileBwdLPTSchedulerILb0ELi128ELb0EEEEEEEEEvNT_6ParamsE:
	.zero		2432


//--------------------- .nv.constant0._ZN7cutlass13device_kernelIN5flash11enable_sm90INS1_16FlashAttnBwdSm90INS1_25CollectiveMainloopBwdSm90ILi2ELi2ELi2EN4cute5tupleIJNS5_1CILi1EEES8_S8_EEENS6_IJNS7_ILi128EEESA_NS7_ILi64EEEEEENS_6half_tEfNS_4arch4Sm90ELb1ELb0ELb0ELb0ELb1ELb1ELb0ELb0ELi2ELi1ELi2ELi2ELb0EEENS1_24CollectiveEpilogueBwdGQAISC_fSF_Li256ELb0ELb1EEENS1_25SingleTileBwdLPTSchedulerILb0ELi128ELb1EEEEEEEEEvNT_6ParamsE --------------------------
	.section	.nv.constant0._ZN7cutlass13device_kernelIN5flash11enable_sm90INS1_16FlashAttnBwdSm90INS1_25CollectiveMainloopBwdSm90ILi2ELi2ELi2EN4cute5tupleIJNS5_1CILi1EEES8_S8_EEENS6_IJNS7_ILi128EEESA_NS7_ILi64EEEEEENS_6half_tEfNS_4arch4Sm90ELb1ELb0ELb0ELb0ELb1ELb1ELb0ELb0ELi2ELi1ELi2ELi2ELb0EEENS1_24CollectiveEpilogueBwdGQAISC_fSF_Li256ELb0ELb1EEENS1_25SingleTileBwdLPTSchedulerILb0ELi128ELb1EEEEEEEEEvNT_6ParamsE,"a",@progbits
	.sectionflags	@""
	.align	4
.nv.constant0._ZN7cutlass13device_kernelIN5flash11enable_sm90INS1_16FlashAttnBwdSm90INS1_25CollectiveMainloopBwdSm90ILi2ELi2ELi2EN4cute5tupleIJNS5_1CILi1EEES8_S8_EEENS6_IJNS7_ILi128EEESA_NS7_ILi64EEEEEENS_6half_tEfNS_4arch4Sm90ELb1ELb0ELb0ELb0ELb1ELb1ELb0ELb0ELi2ELi1ELi2ELi2ELb0EEENS1_24CollectiveEpilogueBwdGQAISC_fSF_Li256ELb0ELb1EEENS1_25SingleTileBwdLPTSchedulerILb0ELi128ELb1EEEEEEEEEvNT_6ParamsE:
	.zero		2432


//--------------------- .nv.constant0._ZN7cutlass13device_kernelIN5flash22FlashAttnBwdPreprocessIN4cute5tupleIJNS3_1CILi128EEENS5_ILi64EEEEEENS_6half_tEfNS_4arch4Sm90ELb1ELb0EEEEEvNT_6ParamsE --------------------------
	.section	.nv.constant0._ZN7cutlass13device_kernelIN5flash22FlashAttnBwdPreprocessIN4cute5tupleIJNS3_1CILi128EEENS5_ILi64EEEEEENS_6half_tEfNS_4arch4Sm90ELb1ELb0EEEEEvNT_6ParamsE,"a",@progbits
	.sectionflags	@""
	.align	4
.nv.constant0._ZN7cutlass13device_kernelIN5flash22FlashAttnBwdPreprocessIN4cute5tupleIJNS3_1CILi128EEENS5_ILi64EEEEEENS_6half_tEfNS_4arch4Sm90ELb1ELb0EEEEEvNT_6ParamsE:
	.zero		768


//--------------------- .nv.constant0._ZN7cutlass13device_kernelIN5flash11enable_sm90INS1_16FlashAttnBwdSm90INS1_25CollectiveMainloopBwdSm90ILi2ELi2ELi2EN4cute5tupleIJNS5_1CILi1EEES8_S8_EEENS6_IJNS7_ILi128EEESA_NS7_ILi64EEEEEENS_6half_tEfNS_4arch4Sm90ELb1ELb0ELb0ELb1ELb0ELb1ELb0ELb0ELi2ELi1ELi2ELi2ELb0EEENS1_21CollectiveEpilogueBwdISC_SD_SF_Li256ELb1ELb0ELi1EEENS1_25SingleTileBwdLPTSchedulerILb1ELi128ELb0EEEEEEEEEvNT_6ParamsE --------------------------
	.section	.nv.constant0._ZN7cutlass13device_kernelIN5flash11enable_sm90INS1_16FlashAttnBwdSm90INS1_25CollectiveMainloopBwdSm90ILi2ELi2ELi2EN4cute5tupleIJNS5_1CILi1EEES8_S8_EEENS6_IJNS7_ILi128EEESA_NS7_ILi64EEEEEENS_6half_tEfNS_4arch4Sm90ELb1ELb0ELb0ELb1ELb0ELb1ELb0ELb0ELi2ELi1ELi2ELi2ELb0EEENS1_21CollectiveEpilogueBwdISC_SD_SF_Li256ELb1ELb0ELi1EEENS1_25SingleTileBwdLPTSchedulerILb1ELi128ELb0EEEEEEEEEvNT_6ParamsE,"a",@progbits
	.sectionflags	@""
	.align	4
.nv.constant0._ZN7cutlass13device_kernelIN5flash11enable_sm90INS1_16FlashAttnBwdSm90INS1_25CollectiveMainloopBwdSm90ILi2ELi2ELi2EN4cute5tupleIJNS5_1CILi1EEES8_S8_EEENS6_IJNS7_ILi128EEESA_NS7_ILi64EEEEEENS_6half_tEfNS_4arch4Sm90ELb1ELb0ELb0ELb1ELb0ELb1ELb0ELb0ELi2ELi1ELi2ELi2ELb0EEENS1_21CollectiveEpilogueBwdISC_SD_SF_Li256ELb1ELb0ELi1EEENS1_25SingleTileBwdLPTSchedulerILb1ELi128ELb0EEEEEEEEEvNT_6ParamsE:
	.zero		2304


//--------------------- .nv.constant0._ZN7cutlass13device_kernelIN5flash11enable_sm90INS1_16FlashAttnBwdSm90INS1_25CollectiveMainloopBwdSm90ILi2ELi2ELi2EN4cute5tupleIJNS5_1CILi1EEES8_S8_EEENS6_IJNS7_ILi128EEESA_NS7_ILi64EEEEEENS_6half_tEfNS_4arch4Sm90ELb1ELb0ELb0ELb1ELb1ELb1ELb0ELb0ELi2ELi1ELi2ELi2ELb0EEENS1_21CollectiveEpilogueBwdISC_SD_SF_Li256ELb1ELb0ELi1EEENS1_25SingleTileBwdLPTSchedulerILb1ELi128ELb1EEEEEEEEEvNT_6ParamsE --------------------------
	.section	.nv.constant0._ZN7cutlass13device_kernelIN5flash11enable_sm90INS1_16FlashAttnBwdSm90INS1_25CollectiveMainloopBwdSm90ILi2ELi2ELi2EN4cute5tupleIJNS5_1CILi1EEES8_S8_EEENS6_IJNS7_ILi128EEESA_NS7_ILi64EEEEEENS_6half_tEfNS_4arch4Sm90ELb1ELb0ELb0ELb1ELb1ELb1ELb0ELb0ELi2ELi1ELi2ELi2ELb0EEENS1_21CollectiveEpilogueBwdISC_SD_SF_Li256ELb1ELb0ELi1EEENS1_25SingleTileBwdLPTSchedulerILb1ELi128ELb1EEEEEEEEEvNT_6ParamsE,"a",@progbits
	.sectionflags	@""
	.align	4
.nv.constant0._ZN7cutlass13device_kernelIN5flash11enable_sm90INS1_16FlashAttnBwdSm90INS1_25CollectiveMainloopBwdSm90ILi2ELi2ELi2EN4cute5tupleIJNS5_1CILi1EEES8_S8_EEENS6_IJNS7_ILi128EEESA_NS7_ILi64EEEEEENS_6half_tEfNS_4arch4Sm90ELb1ELb0ELb0ELb1ELb1ELb1ELb0ELb0ELi2ELi1ELi2ELi2ELb0EEENS1_21CollectiveEpilogueBwdISC_SD_SF_Li256ELb1ELb0ELi1EEENS1_25SingleTileBwdLPTSchedulerILb1ELi128ELb1EEEEEEEEEvNT_6ParamsE:
	.zero		2304


//--------------------- .nv.constant0._ZN7cutlass13device_kernelIN5flash11enable_sm90INS1_16FlashAttnBwdSm90INS1_25CollectiveMainloopBwdSm90ILi2ELi2ELi2EN4cute5tupleIJNS5_1CILi1EEES8_S8_EEENS6_IJNS7_ILi128EEESA_NS7_ILi64EEEEEENS_6half_tEfNS_4arch4Sm90ELb1ELb0ELb0ELb1ELb0ELb1ELb0ELb0ELi2ELi1ELi2ELi2ELb0EEENS1_24CollectiveEpilogueBwdGQAISC_fSF_Li256ELb1ELb0EEENS1_25SingleTileBwdLPTSchedulerILb1ELi128ELb0EEEEEEEEEvNT_6ParamsE --------------------------
	.section	.nv.constant0._ZN7cutlass13device_kernelIN5flash11enable_sm90INS1_16FlashAttnBwdSm90INS1_25CollectiveMainloopBwdSm90ILi2ELi2ELi2EN4cute5tupleIJNS5_1CILi1EEES8_S8_EEENS6_IJNS7_ILi128EEESA_NS7_ILi64EEEEEENS_6half_tEfNS_4arch4Sm90ELb1ELb0ELb0ELb1ELb0ELb1ELb0ELb0ELi2ELi1ELi2ELi2ELb0EEENS1_24CollectiveEpilogueBwdGQAISC_fSF_Li256ELb1ELb0EEENS1_25SingleTileBwdLPTSchedulerILb1ELi128ELb0EEEEEEEEEvNT_6ParamsE,"a",@progbits
	.sectionflags	@""
	.align	4
.nv.constant0._ZN7cutlass13device_kernelIN5flash11enable_sm90INS1_16FlashAttnBwdSm90INS1_25CollectiveMainloopBwdSm90ILi2ELi2ELi2EN4cute5tupleIJNS5_1CILi1EEES8_S8_EEENS6_IJNS7_ILi128EEESA_NS7_ILi64EEEEEENS_6half_tEfNS_4arch4Sm90ELb1ELb0ELb0ELb1ELb0ELb1ELb0ELb0ELi2ELi1ELi2ELi2ELb0EEENS1_24CollectiveEpilogueBwdGQAISC_fSF_Li256ELb1ELb0EEENS1_25SingleTileBwdLPTSchedulerILb1ELi128ELb0EEEEEEEEEvNT_6ParamsE:
	.zero		2432


//--------------------- .nv.constant0._ZN7cutlass13device_kernelIN5flash32FlashAttnBwdPostprocessConvertdQIN4cute5tupleIJNS3_1CILi128EEENS5_ILi64EEEEEENS_6half_tEfNS_4arch4Sm90ELi256ENS3_8TiledMMAINS3_8MMA_AtomIJNS3_4SM904GMMA25MMA_64x64x16_F32F16F16_RSILNSF_5MajorE0ELSH_1ELNSF_7ScaleInE1ELSI_1EEEEEENS3_6LayoutINS4_IJNS5_ILi2EEENS5_ILi1EEESN_EEENS4_IJSN_NS5_ILi0EEESP_EEEEENS4_IJNS3_10UnderscoreESS_SS_EEEEELb0EEEEEvNT_6ParamsE --------------------------
	.section	.nv.constant0._ZN7cutlass13device_kernelIN5flash32FlashAttnBwdPostprocessConvertdQIN4cute5tupleIJNS3_1CILi128EEENS5_ILi64EEEEEENS_6half_tEfNS_4arch4Sm90ELi256ENS3_8TiledMMAINS3_8MMA_AtomIJNS3_4SM904GMMA25MMA_64x64x16_F32F16F16_RSILNSF_5MajorE0ELSH_1ELNSF_7ScaleInE1ELSI_1EEEEEENS3_6LayoutINS4_IJNS5_ILi2EEENS5_ILi1EEESN_EEENS4_IJSN_NS5_ILi0EEESP_EEEEENS4_IJNS3_10UnderscoreESS_SS_EEEEELb0EEEEEvNT_6ParamsE,"a",@progbits
	.sectionflags	@""
	.align	4
.nv.constant0._ZN7cutlass13device_kernelIN5flash32FlashAttnBwdPostprocessConvertdQIN4cute5tupleIJNS3_1CILi128EEENS5_ILi64EEEEEENS_6half_tEfNS_4arch4Sm90ELi256ENS3_8TiledMMAINS3_8MMA_AtomIJNS3_4SM904GMMA25MMA_64x64x16_F32F16F16_RSILNSF_5MajorE0ELSH_1ELNSF_7ScaleInE1ELSI_1EEEEEENS3_6LayoutINS4_IJNS5_ILi2EEENS5_ILi1EEESN_EEENS4_IJSN_NS5_ILi0EEESP_EEEEENS4_IJNS3_10UnderscoreESS_SS_EEEEELb0EEEEEvNT_6ParamsE:
	.zero		640


//--------------------- .nv.constant0._ZN7cutlass13device_kernelIN5flash32FlashAttnBwdPostprocessConvertdQIN4cute5tupleIJNS3_1CILi128EEENS5_ILi64EEEEEENS_6half_tEfNS_4arch4Sm90ELi256ENS3_8TiledMMAINS3_8MMA_AtomIJNS3_4SM904GMMA25MMA_64x64x16_F32F16F16_SSILNSF_5MajorE0ELSH_1ELNSF_7ScaleInE1ELSI_1EEEEEENS3_6LayoutINS4_IJNS5_ILi2EEENS5_ILi1EEESN_EEENS4_IJSN_NS5_ILi0EEESP_EEEEENS4_IJNS3_10UnderscoreESS_SS_EEEEELb0EEEEEvNT_6ParamsE --------------------------
	.section	.nv.constant0._ZN7cutlass13device_kernelIN5flash32FlashAttnBwdPostprocessConvertdQIN4cute5tupleIJNS3_1CILi128EEENS5_ILi64EEEEEENS_6half_tEfNS_4arch4Sm90ELi256ENS3_8TiledMMAINS3_8MMA_AtomIJNS3_4SM904GMMA25MMA_64x64x16_F32F16F16_SSILNSF_5MajorE0ELSH_1ELNSF_7ScaleInE1ELSI_1EEEEEENS3_6LayoutINS4_IJNS5_ILi2EEENS5_ILi1EEESN_EEENS4_IJSN_NS5_ILi0EEESP_EEEEENS4_IJNS3_10UnderscoreESS_SS_EEEEELb0EEEEEvNT_6ParamsE,"a",@progbits
	.sectionflags	@""
	.align	4
.nv.constant0._ZN7cutlass13device_kernelIN5flash32FlashAttnBwdPostprocessConvertdQIN4cute5tupleIJNS3_1CILi128EEENS5_ILi64EEEEEENS_6half_tEfNS_4arch4Sm90ELi256ENS3_8TiledMMAINS3_8MMA_AtomIJNS3_4SM904GMMA25MMA_64x64x16_F32F16F16_SSILNSF_5MajorE0ELSH_1ELNSF_7ScaleInE1ELSI_1EEEEEENS3_6LayoutINS4_IJNS5_ILi2EEENS5_ILi1EEESN_EEENS4_IJSN_NS5_ILi0EEESP_EEEEENS4_IJNS3_10UnderscoreESS_SS_EEEEELb0EEEEEvNT_6ParamsE:
	.zero		640


//--------------------- .nv.constant0._ZN7cutlass13device_kernelIN5flash11enable_sm90INS1_16FlashAttnBwdSm90INS1_25CollectiveMainloopBwdSm90ILi2ELi2ELi2EN4cute5tupleIJNS5_1CILi1EEES8_S8_EEENS6_IJNS7_ILi128EEESA_NS7_ILi64EEEEEENS_6half_tEfNS_4arch4Sm90ELb1ELb0ELb0ELb1ELb1ELb1ELb0ELb0ELi2ELi1ELi2ELi2ELb0EEENS1_24CollectiveEpilogueBwdGQAISC_fSF_Li256ELb1ELb1EEENS1_25SingleTileBwdLPTSchedulerILb1ELi128ELb1EEEEEEEEEvNT_6ParamsE --------------------------
	.section	.nv.constant0._ZN7cutlass13device_kernelIN5flash11enable_sm90INS1_16FlashAttnBwdSm90INS1_25CollectiveMainloopBwdSm90ILi2ELi2ELi2EN4cute5tupleIJNS5_1CILi1EEES8_S8_EEENS6_IJNS7_ILi128EEESA_NS7_ILi64EEEEEENS_6half_tEfNS_4arch4Sm90ELb1ELb0ELb0ELb1ELb1ELb1ELb0ELb0ELi2ELi1ELi2ELi2ELb0EEENS1_24CollectiveEpilogueBwdGQAISC_fSF_Li256ELb1ELb1EEENS1_25SingleTileBwdLPTSchedulerILb1ELi128ELb1EEEEEEEEEvNT_6ParamsE,"a",@progbits
	.sectionflags	@""
	.align	4
.nv.constant0._ZN7cutlass13device_kernelIN5flash11enable_sm90INS1_16FlashAttnBwdSm90INS1_25CollectiveMainloopBwdSm90ILi2ELi2ELi2EN4cute5tupleIJNS5_1CILi1EEES8_S8_EEENS6_IJNS7_ILi128EEESA_NS7_ILi64EEEEEENS_6half_tEfNS_4arch4Sm90ELb1ELb0ELb0ELb1ELb1ELb1ELb0ELb0ELi2ELi1ELi2ELi2ELb0EEENS1_24CollectiveEpilogueBwdGQAISC_fSF_Li256ELb1ELb1EEENS1_25SingleTileBwdLPTSchedulerILb1ELi128ELb1EEEEEEEEEvNT_6ParamsE:
	.zero		2432


//--------------------- .nv.constant0._ZN7cutlass13device_kernelIN5flash22FlashAttnBwdPreprocessIN4cute5tupleIJNS3_1CILi128EEENS5_ILi64EEEEEENS_6half_tEfNS_4arch4Sm90ELb1ELb1EEEEEvNT_6ParamsE --------------------------
	.section	.nv.constant0._ZN7cutlass13device_kernelIN5flash22FlashAttnBwdPreprocessIN4cute5tupleIJNS3_1CILi128EEENS5_ILi64EEEEEENS_6half_tEfNS_4arch4Sm90ELb1ELb1EEEEEvNT_6ParamsE,"a",@progbits
	.sectionflags	@""
	.align	4
.nv.constant0._ZN7cutlass13device_kernelIN5flash22FlashAttnBwdPreprocessIN4cute5tupleIJNS3_1CILi128EEENS5_ILi64EEEEEENS_6half_tEfNS_4arch4Sm90ELb1ELb1EEEEEvNT_6ParamsE:
	.zero		768


//--------------------- SYMBOLS --------------------------

	.type		.nv.reservedSmem.offset0,@object
	.size		.nv.reservedSmem.offset0,0x4
	.type		__assertfail,@function
